	.target	sm_80

	.elftype	@"ET_EXEC"


//--------------------- .note.nv.tkinfo           --------------------------
	.section	.note.nv.tkinfo,"",@"SHT_NOTE"
	.sectionflags	@"SHF_NOTE_NV_TKINFO"
	.tkinfo
        /*0018*/ 	.word	0x00000002
        /*0030*/ 	.string	""
        /*0030*/ 	.string	"ptxas"
        /*0030*/ 	.string	"Cuda compilation tools, release 13.0, V13.0.88"
        /*0030*/ 	.string	"Build cuda_13.0.r13.0/compiler.36424714_0"
        /*0030*/ 	.string	"-arch sm_80 -m 64 "



//--------------------- .note.nv.cuinfo           --------------------------
	.section	.note.nv.cuinfo,"",@"SHT_NOTE"
	.sectionflags	@"SHF_NOTE_NV_CUINFO"
        /*0018*/ 	.short	0x0002
        /*001a*/ 	.short	0x0050
        /*001c*/ 	.short	0x0082
	.zero		2


//--------------------- .nv.info                  --------------------------
	.section	.nv.info,"",@"SHT_CUDA_INFO"
	.align	4


	//----- nvinfo : EIATTR_REGCOUNT
	.align		4
        /*0000*/ 	.byte	0x04, 0x2f
        /*0002*/ 	.short	(.L_12 - .L_11)
	.align		4
.L_11:
        /*0004*/ 	.word	index@(_ZN7cutlass13device_kernelIN5flash19enable_sm80_to_sm89INS1_16FlashAttnFwdSm80INS1_25CollectiveMainloopFwdSm80ILi8ELi2ELb0EN4cute5tupleIJNS5_1CILi128EEENS7_ILi64EEENS7_ILi192EEEEEELi192ENS_6half_tEfNS_4arch4Sm80ELb1ELb0ELb0ELb1ELb0ELb1ELb1ELb1EEENS1_21CollectiveEpilogueFwdINS6_IJS8_SA_S9_EEENS6_IJNS7_ILi1EEESI_SI_EEESC_SE_Li256ELb1ELb1ELb1ELb0EEENS1_36VarlenDynamicPersistentTileSchedulerILi128ELi64ELi256ELi256ELb1ELb1ELb0ELb1ELb1ELb1EEEEEEEEEvNT_6ParamsE)
        /*0008*/ 	.word	0x000000fe


	//----- nvinfo : EIATTR_FRAME_SIZE
	.align		4
.L_12:
        /*000c*/ 	.byte	0x04, 0x11
        /*000e*/ 	.short	(.L_14 - .L_13)
	.align		4
.L_13:
        /*0010*/ 	.word	index@($__internal_103_$__cuda_sm70_votesync_ballot)
        /*0014*/ 	.word	0x00000000


	//----- nvinfo : EIATTR_FRAME_SIZE
	.align		4
.L_14:
        /*0018*/ 	.byte	0x04, 0x11
        /*001a*/ 	.short	(.L_16 - .L_15)
	.align		4
.L_15:
        /*001c*/ 	.word	index@($__internal_102_$__cuda_sm70_shflsync_up_p)
        /*0020*/ 	.word	0x00000000


	//----- nvinfo : EIATTR_FRAME_SIZE
	.align		4
.L_16:
        /*0024*/ 	.byte	0x04, 0x11
        /*0026*/ 	.short	(.L_18 - .L_17)
	.align		4
.L_17:
        /*0028*/ 	.word	index@($__internal_101_$__cuda_sm70_shflsync_idx_p)
        /*002c*/ 	.word	0x00000000


	//----- nvinfo : EIATTR_FRAME_SIZE
	.align		4
.L_18:
        /*0030*/ 	.byte	0x04, 0x11
        /*0032*/ 	.short	(.L_20 - .L_19)
	.align		4
.L_19:
        /*0034*/ 	.word	index@($__internal_100_$__cuda_sm70_shflsync_bfly_p)
        /*0038*/ 	.word	0x00000000


	//----- nvinfo : EIATTR_FRAME_SIZE
	.align		4
.L_20:
        /*003c*/ 	.byte	0x04, 0x11
        /*003e*/ 	.short	(.L_22 - .L_21)
	.align		4
.L_21:
        /*0040*/ 	.word	index@(_ZN7cutlass13device_kernelIN5flash19enable_sm80_to_sm89INS1_16FlashAttnFwdSm80INS1_25CollectiveMainloopFwdSm80ILi8ELi2ELb0EN4cute5tupleIJNS5_1CILi128EEENS7_ILi64EEENS7_ILi192EEEEEELi192ENS_6half_tEfNS_4arch4Sm80ELb1ELb0ELb0ELb1ELb0ELb1ELb1ELb1EEENS1_21CollectiveEpilogueFwdINS6_IJS8_SA_S9_EEENS6_IJNS7_ILi1EEESI_SI_EEESC_SE_Li256ELb1ELb1ELb1ELb0EEENS1_36VarlenDynamicPersistentTileSchedulerILi128ELi64ELi256ELi256ELb1ELb1ELb0ELb1ELb1ELb1EEEEEEEEEvNT_6ParamsE)
        /*0044*/ 	.word	0x00000000


	//----- nvinfo : EIATTR_REGCOUNT
	.align		4
.L_22:
        /*0048*/ 	.byte	0x04, 0x2f
        /*004a*/ 	.short	(.L_24 - .L_23)
	.align		4
.L_23:
        /*004c*/ 	.word	index@(_ZN7cutlass13device_kernelIN5flash19enable_sm80_to_sm89INS1_16FlashAttnFwdSm80INS1_25CollectiveMainloopFwdSm80ILi8ELi2ELb0EN4cute5tupleIJNS5_1CILi128EEENS7_ILi64EEENS7_ILi192EEEEEELi192ENS_6half_tEfNS_4arch4Sm80ELb1ELb0ELb0ELb1ELb0ELb0ELb1ELb1EEENS1_21CollectiveEpilogueFwdINS6_IJS8_SA_S9_EEENS6_IJNS7_ILi1EEESI_SI_EEESC_SE_Li256ELb1ELb1ELb1ELb0EEENS1_36VarlenDynamicPersistentTileSchedulerILi128ELi64ELi256ELi256ELb1ELb1ELb0ELb1ELb1ELb1EEEEEEEEEvNT_6ParamsE)
        /*0050*/ 	.word	0x000000f7


	//----- nvinfo : EIATTR_FRAME_SIZE
	.align		4
.L_24:
        /*0054*/ 	.byte	0x04, 0x11
        /*0056*/ 	.short	(.L_26 - .L_25)
	.align		4
.L_25:
        /*0058*/ 	.word	index@($__internal_99_$__cuda_sm70_votesync_ballot)
        /*005c*/ 	.word	0x00000000


	//----- nvinfo : EIATTR_FRAME_SIZE
	.align		4
.L_26:
        /*0060*/ 	.byte	0x04, 0x11
        /*0062*/ 	.short	(.L_28 - .L_27)
	.align		4
.L_27:
        /*0064*/ 	.word	index@($__internal_98_$__cuda_sm70_shflsync_up_p)
        /*0068*/ 	.word	0x00000000


	//----- nvinfo : EIATTR_FRAME_SIZE
	.align		4
.L_28:
        /*006c*/ 	.byte	0x04, 0x11
        /*006e*/ 	.short	(.L_30 - .L_29)
	.align		4
.L_29:
        /*0070*/ 	.word	index@($__internal_97_$__cuda_sm70_shflsync_idx_p)
        /*0074*/ 	.word	0x00000000


	//----- nvinfo : EIATTR_FRAME_SIZE
	.align		4
.L_30:
        /*0078*/ 	.byte	0x04, 0x11
        /*007a*/ 	.short	(.L_32 - .L_31)
	.align		4
.L_31:
        /*007c*/ 	.word	index@($__internal_96_$__cuda_sm70_shflsync_bfly_p)
        /*0080*/ 	.word	0x00000000


	//----- nvinfo : EIATTR_FRAME_SIZE
	.align		4
.L_32:
        /*0084*/ 	.byte	0x04, 0x11
        /*0086*/ 	.short	(.L_34 - .L_33)
	.align		4
.L_33:
        /*0088*/ 	.word	index@(_ZN7cutlass13device_kernelIN5flash19enable_sm80_to_sm89INS1_16FlashAttnFwdSm80INS1_25CollectiveMainloopFwdSm80ILi8ELi2ELb0EN4cute5tupleIJNS5_1CILi128EEENS7_ILi64EEENS7_ILi192EEEEEELi192ENS_6half_tEfNS_4arch4Sm80ELb1ELb0ELb0ELb1ELb0ELb0ELb1ELb1EEENS1_21CollectiveEpilogueFwdINS6_IJS8_SA_S9_EEENS6_IJNS7_ILi1EEESI_SI_EEESC_SE_Li256ELb1ELb1ELb1ELb0EEENS1_36VarlenDynamicPersistentTileSchedulerILi128ELi64ELi256ELi256ELb1ELb1ELb0ELb1ELb1ELb1EEEEEEEEEvNT_6ParamsE)
        /*008c*/ 	.word	0x00000000


	//----- nvinfo : EIATTR_REGCOUNT
	.align		4
.L_34:
        /*0090*/ 	.byte	0x04, 0x2f
        /*0092*/ 	.short	(.L_36 - .L_35)
	.align		4
.L_35:
        /*0094*/ 	.word	index@(_ZN7cutlass13device_kernelIN5flash19enable_sm80_to_sm89INS1_16FlashAttnFwdSm80INS1_25CollectiveMainloopFwdSm80ILi8ELi2ELb1EN4cute5tupleIJNS5_1CILi128EEENS7_ILi96EEENS7_ILi192EEEEEELi192ENS_6half_tEfNS_4arch4Sm80ELb1ELb0ELb0ELb0ELb0ELb0ELb1ELb1EEENS1_21CollectiveEpilogueFwdINS6_IJS8_SA_S9_EEENS6_IJNS7_ILi1EEESI_SI_EEESC_SE_Li256ELb0ELb1ELb1ELb0EEENS1_30DynamicPersistentTileSchedulerILi256ELi256ELb1ELb1ELb0EEEEEEEEEvNT_6ParamsE)
        /*0098*/ 	.word	0x000000ff


	//----- nvinfo : EIATTR_FRAME_SIZE
	.align		4
.L_36:
        /*009c*/ 	.byte	0x04, 0x11
        /*009e*/ 	.short	(.L_38 - .L_37)
	.align		4
.L_37:
        /*00a0*/ 	.word	index@($__internal_95_$__cuda_sm70_shflsync_idx_p)
        /*00a4*/ 	.word	0x00000000


	//----- nvinfo : EIATTR_FRAME_SIZE
	.align		4
.L_38:
        /*00a8*/ 	.byte	0x04, 0x11
        /*00aa*/ 	.short	(.L_40 - .L_39)
	.align		4
.L_39:
        /*00ac*/ 	.word	index@($__internal_94_$__cuda_sm70_shflsync_bfly_p)
        /*00b0*/ 	.word	0x00000000


	//----- nvinfo : EIATTR_FRAME_SIZE
	.align		4
.L_40:
        /*00b4*/ 	.byte	0x04, 0x11
        /*00b6*/ 	.short	(.L_42 - .L_41)
	.align		4
.L_41:
        /*00b8*/ 	.word	index@(_ZN7cutlass13device_kernelIN5flash19enable_sm80_to_sm89INS1_16FlashAttnFwdSm80INS1_25CollectiveMainloopFwdSm80ILi8ELi2ELb1EN4cute5tupleIJNS5_1CILi128EEENS7_ILi96EEENS7_ILi192EEEEEELi192ENS_6half_tEfNS_4arch4Sm80ELb1ELb0ELb0ELb0ELb0ELb0ELb1ELb1EEENS1_21CollectiveEpilogueFwdINS6_IJS8_SA_S9_EEENS6_IJNS7_ILi1EEESI_SI_EEESC_SE_Li256ELb0ELb1ELb1ELb0EEENS1_30DynamicPersistentTileSchedulerILi256ELi256ELb1ELb1ELb0EEEEEEEEEvNT_6ParamsE)
        /*00bc*/ 	.word	0x00000098


	//----- nvinfo : EIATTR_REGCOUNT
	.align		4
.L_42:
        /*00c0*/ 	.byte	0x04, 0x2f
        /*00c2*/ 	.short	(.L_44 - .L_43)
	.align		4
.L_43:
        /*00c4*/ 	.word	index@(_ZN7cutlass13device_kernelIN5flash19enable_sm80_to_sm89INS1_16FlashAttnFwdSm80INS1_25CollectiveMainloopFwdSm80ILi8ELi2ELb0EN4cute5tupleIJNS5_1CILi128EEENS7_ILi64EEENS7_ILi192EEEEEELi192ENS_6half_tEfNS_4arch4Sm80ELb0ELb1ELb0ELb1ELb0ELb1ELb1ELb1EEENS1_21CollectiveEpilogueFwdINS6_IJS8_SA_S9_EEENS6_IJNS7_ILi1EEESI_SI_EEESC_SE_Li256ELb1ELb1ELb1ELb0EEENS1_36VarlenDynamicPersistentTileSchedulerILi128ELi64ELi256ELi256ELb1ELb1ELb0ELb1ELb0ELb1EEEEEEEEEvNT_6ParamsE)
        /*00c8*/ 	.word	0x000000f7


	//----- nvinfo : EIATTR_FRAME_SIZE
	.align		4
.L_44:
        /*00cc*/ 	.byte	0x04, 0x11
        /*00ce*/ 	.short	(.L_46 - .L_45)
	.align		4
.L_45:
        /*00d0*/ 	.word	index@($__internal_93_$__cuda_sm70_votesync_ballot)
        /*00d4*/ 	.word	0x00000000


	//----- nvinfo : EIATTR_FRAME_SIZE
	.align		4
.L_46:
        /*00d8*/ 	.byte	0x04, 0x11
        /*00da*/ 	.short	(.L_48 - .L_47)
	.align		4
.L_47:
        /*00dc*/ 	.word	index@($__internal_92_$__cuda_sm70_shflsync_up_p)
        /*00e0*/ 	.word	0x00000000


	//----- nvinfo : EIATTR_FRAME_SIZE
	.align		4
.L_48:
        /*00e4*/ 	.byte	0x04, 0x11
        /*00e6*/ 	.short	(.L_50 - .L_49)
	.align		4
.L_49:
        /*00e8*/ 	.word	index@($__internal_91_$__cuda_sm70_shflsync_idx_p)
        /*00ec*/ 	.word	0x00000000


	//----- nvinfo : EIATTR_FRAME_SIZE
	.align		4
.L_50:
        /*00f0*/ 	.byte	0x04, 0x11
        /*00f2*/ 	.short	(.L_52 - .L_51)
	.align		4
.L_51:
        /*00f4*/ 	.word	index@($__internal_90_$__cuda_sm70_shflsync_bfly_p)
        /*00f8*/ 	.word	0x00000000


	//----- nvinfo : EIATTR_FRAME_SIZE
	.align		4
.L_52:
        /*00fc*/ 	.byte	0x04, 0x11
        /*00fe*/ 	.short	(.L_54 - .L_53)
	.align		4
.L_53:
        /*0100*/ 	.word	index@(_ZN7cutlass13device_kernelIN5flash19enable_sm80_to_sm89INS1_16FlashAttnFwdSm80INS1_25CollectiveMainloopFwdSm80ILi8ELi2ELb0EN4cute5tupleIJNS5_1CILi128EEENS7_ILi64EEENS7_ILi192EEEEEELi192ENS_6half_tEfNS_4arch4Sm80ELb0ELb1ELb0ELb1ELb0ELb1ELb1ELb1EEENS1_21CollectiveEpilogueFwdINS6_IJS8_SA_S9_EEENS6_IJNS7_ILi1EEESI_SI_EEESC_SE_Li256ELb1ELb1ELb1ELb0EEENS1_36VarlenDynamicPersistentTileSchedulerILi128ELi64ELi256ELi256ELb1ELb1ELb0ELb1ELb0ELb1EEEEEEEEEvNT_6ParamsE)
        /*0104*/ 	.word	0x00000000


	//----- nvinfo : EIATTR_REGCOUNT
	.align		4
.L_54:
        /*0108*/ 	.byte	0x04, 0x2f
        /*010a*/ 	.short	(.L_56 - .L_55)
	.align		4
.L_55:
        /*010c*/ 	.word	index@(_ZN7cutlass13device_kernelIN5flash19enable_sm80_to_sm89INS1_16FlashAttnFwdSm80INS1_25CollectiveMainloopFwdSm80ILi8ELi2ELb0EN4cute5tupleIJNS5_1CILi128EEENS7_ILi64EEENS7_ILi192EEEEEELi192ENS_6half_tEfNS_4arch4Sm80ELb0ELb1ELb0ELb1ELb0ELb0ELb1ELb1EEENS1_21CollectiveEpilogueFwdINS6_IJS8_SA_S9_EEENS6_IJNS7_ILi1EEESI_SI_EEESC_SE_Li256ELb1ELb1ELb1ELb0EEENS1_36VarlenDynamicPersistentTileSchedulerILi128ELi64ELi256ELi256ELb1ELb1ELb0ELb1ELb0ELb1EEEEEEEEEvNT_6ParamsE)
        /*0110*/ 	.word	0x000000fb


	//----- nvinfo : EIATTR_FRAME_SIZE
	.align		4
.L_56:
        /*0114*/ 	.byte	0x04, 0x11
        /*0116*/ 	.short	(.L_58 - .L_57)
	.align		4
.L_57:
        /*0118*/ 	.word	index@($__internal_89_$__cuda_sm70_votesync_ballot)
        /*011c*/ 	.word	0x00000000


	//----- nvinfo : EIATTR_FRAME_SIZE
	.align		4
.L_58:
        /*0120*/ 	.byte	0x04, 0x11
        /*0122*/ 	.short	(.L_60 - .L_59)
	.align		4
.L_59:
        /*0124*/ 	.word	index@($__internal_88_$__cuda_sm70_shflsync_up_p)
        /*0128*/ 	.word	0x00000000


	//----- nvinfo : EIATTR_FRAME_SIZE
	.align		4
.L_60:
        /*012c*/ 	.byte	0x04, 0x11
        /*012e*/ 	.short	(.L_62 - .L_61)
	.align		4
.L_61:
        /*0130*/ 	.word	index@($__internal_87_$__cuda_sm70_shflsync_idx_p)
        /*0134*/ 	.word	0x00000000


	//----- nvinfo : EIATTR_FRAME_SIZE
	.align		4
.L_62:
        /*0138*/ 	.byte	0x04, 0x11
        /*013a*/ 	.short	(.L_64 - .L_63)
	.align		4
.L_63:
        /*013c*/ 	.word	index@($__internal_86_$__cuda_sm70_shflsync_bfly_p)
        /*0140*/ 	.word	0x00000000


	//----- nvinfo : EIATTR_FRAME_SIZE
	.align		4
.L_64:
        /*0144*/ 	.byte	0x04, 0x11
        /*0146*/ 	.short	(.L_66 - .L_65)
	.align		4
.L_65:
        /*0148*/ 	.word	index@(_ZN7cutlass13device_kernelIN5flash19enable_sm80_to_sm89INS1_16FlashAttnFwdSm80INS1_25CollectiveMainloopFwdSm80ILi8ELi2ELb0EN4cute5tupleIJNS5_1CILi128EEENS7_ILi64EEENS7_ILi192EEEEEELi192ENS_6half_tEfNS_4arch4Sm80ELb0ELb1ELb0ELb1ELb0ELb0ELb1ELb1EEENS1_21CollectiveEpilogueFwdINS6_IJS8_SA_S9_EEENS6_IJNS7_ILi1EEESI_SI_EEESC_SE_Li256ELb1ELb1ELb1ELb0EEENS1_36VarlenDynamicPersistentTileSchedulerILi128ELi64ELi256ELi256ELb1ELb1ELb0ELb1ELb0ELb1EEEEEEEEEvNT_6ParamsE)
        /*014c*/ 	.word	0x00000000


	//----- nvinfo : EIATTR_REGCOUNT
	.align		4
.L_66:
        /*0150*/ 	.byte	0x04, 0x2f
        /*0152*/ 	.short	(.L_68 - .L_67)
	.align		4
.L_67:
        /*0154*/ 	.word	index@(_ZN7cutlass13device_kernelIN5flash19enable_sm80_to_sm89INS1_16FlashAttnFwdSm80INS1_25CollectiveMainloopFwdSm80ILi8ELi2ELb0EN4cute5tupleIJNS5_1CILi128EEENS7_ILi64EEENS7_ILi192EEEEEELi192ENS_6half_tEfNS_4arch4Sm80ELb0ELb1ELb0ELb0ELb0ELb0ELb1ELb1EEENS1_21CollectiveEpilogueFwdINS6_IJS8_SA_S9_EEENS6_IJNS7_ILi1EEESI_SI_EEESC_SE_Li256ELb0ELb1ELb1ELb0EEENS1_19SingleTileSchedulerILb0ELb1ELb1ELi128EEEEEEEEEvNT_6ParamsE)
        /*0158*/ 	.word	0x000000f1


	//----- nvinfo : EIATTR_FRAME_SIZE
	.align		4
.L_68:
        /*015c*/ 	.byte	0x04, 0x11
        /*015e*/ 	.short	(.L_70 - .L_69)
	.align		4
.L_69:
        /*0160*/ 	.word	index@(_ZN7cutlass13device_kernelIN5flash19enable_sm80_to_sm89INS1_16FlashAttnFwdSm80INS1_25CollectiveMainloopFwdSm80ILi8ELi2ELb0EN4cute5tupleIJNS5_1CILi128EEENS7_ILi64EEENS7_ILi192EEEEEELi192ENS_6half_tEfNS_4arch4Sm80ELb0ELb1ELb0ELb0ELb0ELb0ELb1ELb1EEENS1_21CollectiveEpilogueFwdINS6_IJS8_SA_S9_EEENS6_IJNS7_ILi1EEESI_SI_EEESC_SE_Li256ELb0ELb1ELb1ELb0EEENS1_19SingleTileSchedulerILb0ELb1ELb1ELi128EEEEEEEEEvNT_6ParamsE)
        /*0164*/ 	.word	0x00000000


	//----- nvinfo : EIATTR_REGCOUNT
	.align		4
.L_70:
        /*0168*/ 	.byte	0x04, 0x2f
        /*016a*/ 	.short	(.L_72 - .L_71)
	.align		4
.L_71:
        /*016c*/ 	.word	index@(_ZN7cutlass13device_kernelIN5flash19enable_sm80_to_sm89INS1_16FlashAttnFwdSm80INS1_25CollectiveMainloopFwdSm80ILi8ELi2ELb0EN4cute5tupleIJNS5_1CILi128EEENS7_ILi64EEENS7_ILi192EEEEEELi192ENS_6half_tEfNS_4arch4Sm80ELb0ELb0ELb0ELb1ELb0ELb1ELb1ELb1EEENS1_21CollectiveEpilogueFwdINS6_IJS8_SA_S9_EEENS6_IJNS7_ILi1EEESI_SI_EEESC_SE_Li256ELb1ELb1ELb1ELb0EEENS1_36VarlenDynamicPersistentTileSchedulerILi128ELi64ELi256ELi256ELb1ELb1ELb0ELb0ELb1ELb1EEEEEEEEEvNT_6ParamsE)
        /*0170*/ 	.word	0x000000f9


	//----- nvinfo : EIATTR_FRAME_SIZE
	.align		4
.L_72:
        /*0174*/ 	.byte	0x04, 0x11
        /*0176*/ 	.short	(.L_74 - .L_73)
	.align		4
.L_73:
        /*0178*/ 	.word	index@($__internal_85_$__cuda_sm70_votesync_ballot)
        /*017c*/ 	.word	0x00000000


	//----- nvinfo : EIATTR_FRAME_SIZE
	.align		4
.L_74:
        /*0180*/ 	.byte	0x04, 0x11
        /*0182*/ 	.short	(.L_76 - .L_75)
	.align		4
.L_75:
        /*0184*/ 	.word	index@($__internal_84_$__cuda_sm70_shflsync_up_p)
        /*0188*/ 	.word	0x00000000


	//----- nvinfo : EIATTR_FRAME_SIZE
	.align		4
.L_76:
        /*018c*/ 	.byte	0x04, 0x11
        /*018e*/ 	.short	(.L_78 - .L_77)
	.align		4
.L_77:
        /*0190*/ 	.word	index@($__internal_83_$__cuda_sm70_shflsync_idx_p)
        /*0194*/ 	.word	0x00000000


	//----- nvinfo : EIATTR_FRAME_SIZE
	.align		4
.L_78:
        /*0198*/ 	.byte	0x04, 0x11
        /*019a*/ 	.short	(.L_80 - .L_79)
	.align		4
.L_79:
        /*019c*/ 	.word	index@($__internal_82_$__cuda_sm70_shflsync_bfly_p)
        /*01a0*/ 	.word	0x00000000


	//----- nvinfo : EIATTR_FRAME_SIZE
	.align		4
.L_80:
        /*01a4*/ 	.byte	0x04, 0x11
        /*01a6*/ 	.short	(.L_82 - .L_81)
	.align		4
.L_81:
        /*01a8*/ 	.word	index@(_ZN7cutlass13device_kernelIN5flash19enable_sm80_to_sm89INS1_16FlashAttnFwdSm80INS1_25CollectiveMainloopFwdSm80ILi8ELi2ELb0EN4cute5tupleIJNS5_1CILi128EEENS7_ILi64EEENS7_ILi192EEEEEELi192ENS_6half_tEfNS_4arch4Sm80ELb0ELb0ELb0ELb1ELb0ELb1ELb1ELb1EEENS1_21CollectiveEpilogueFwdINS6_IJS8_SA_S9_EEENS6_IJNS7_ILi1EEESI_SI_EEESC_SE_Li256ELb1ELb1ELb1ELb0EEENS1_36VarlenDynamicPersistentTileSchedulerILi128ELi64ELi256ELi256ELb1ELb1ELb0ELb0ELb1ELb1EEEEEEEEEvNT_6ParamsE)
        /*01ac*/ 	.word	0x00000000


	//----- nvinfo : EIATTR_REGCOUNT
	.align		4
.L_82:
        /*01b0*/ 	.byte	0x04, 0x2f
        /*01b2*/ 	.short	(.L_84 - .L_83)
	.align		4
.L_83:
        /*01b4*/ 	.word	index@(_ZN7cutlass13device_kernelIN5flash19enable_sm80_to_sm89INS1_16FlashAttnFwdSm80INS1_25CollectiveMainloopFwdSm80ILi8ELi2ELb0EN4cute5tupleIJNS5_1CILi128EEENS7_ILi64EEENS7_ILi192EEEEEELi192ENS_6half_tEfNS_4arch4Sm80ELb0ELb0ELb0ELb1ELb0ELb0ELb1ELb1EEENS1_21CollectiveEpilogueFwdINS6_IJS8_SA_S9_EEENS6_IJNS7_ILi1EEESI_SI_EEESC_SE_Li256ELb1ELb1ELb1ELb0EEENS1_36VarlenDynamicPersistentTileSchedulerILi128ELi64ELi256ELi256ELb1ELb1ELb0ELb0ELb1ELb1EEEEEEEEEvNT_6ParamsE)
        /*01b8*/ 	.word	0x000000ff


	//----- nvinfo : EIATTR_FRAME_SIZE
	.align		4
.L_84:
        /*01bc*/ 	.byte	0x04, 0x11
        /*01be*/ 	.short	(.L_86 - .L_85)
	.align		4
.L_85:
        /*01c0*/ 	.word	index@($__internal_81_$__cuda_sm70_votesync_ballot)
        /*01c4*/ 	.word	0x00000000


	//----- nvinfo : EIATTR_FRAME_SIZE
	.align		4
.L_86:
        /*01c8*/ 	.byte	0x04, 0x11
        /*01ca*/ 	.short	(.L_88 - .L_87)
	.align		4
.L_87:
        /*01cc*/ 	.word	index@($__internal_80_$__cuda_sm70_shflsync_up_p)
        /*01d0*/ 	.word	0x00000000


	//----- nvinfo : EIATTR_FRAME_SIZE
	.align		4
.L_88:
        /*01d4*/ 	.byte	0x04, 0x11
        /*01d6*/ 	.short	(.L_90 - .L_89)
	.align		4
.L_89:
        /*01d8*/ 	.word	index@($__internal_79_$__cuda_sm70_shflsync_idx_p)
        /*01dc*/ 	.word	0x00000000


	//----- nvinfo : EIATTR_FRAME_SIZE
	.align		4
.L_90:
        /*01e0*/ 	.byte	0x04, 0x11
        /*01e2*/ 	.short	(.L_92 - .L_91)
	.align		4
.L_91:
        /*01e4*/ 	.word	index@($__internal_78_$__cuda_sm70_shflsync_bfly_p)
        /*01e8*/ 	.word	0x00000000


	//----- nvinfo : EIATTR_FRAME_SIZE
	.align		4
.L_92:
        /*01ec*/ 	.byte	0x04, 0x11
        /*01ee*/ 	.short	(.L_94 - .L_93)
	.align		4
.L_93:
        /*01f0*/ 	.word	index@(_ZN7cutlass13device_kernelIN5flash19enable_sm80_to_sm89INS1_16FlashAttnFwdSm80INS1_25CollectiveMainloopFwdSm80ILi8ELi2ELb0EN4cute5tupleIJNS5_1CILi128EEENS7_ILi64EEENS7_ILi192EEEEEELi192ENS_6half_tEfNS_4arch4Sm80ELb0ELb0ELb0ELb1ELb0ELb0ELb1ELb1EEENS1_21CollectiveEpilogueFwdINS6_IJS8_SA_S9_EEENS6_IJNS7_ILi1EEESI_SI_EEESC_SE_Li256ELb1ELb1ELb1ELb0EEENS1_36VarlenDynamicPersistentTileSchedulerILi128ELi64ELi256ELi256ELb1ELb1ELb0ELb0ELb1ELb1EEEEEEEEEvNT_6ParamsE)
        /*01f4*/ 	.word	0x00000000


	//----- nvinfo : EIATTR_REGCOUNT
	.align		4
.L_94:
        /*01f8*/ 	.byte	0x04, 0x2f
        /*01fa*/ 	.short	(.L_96 - .L_95)
	.align		4
.L_95:
        /*01fc*/ 	.word	index@(_ZN7cutlass13device_kernelIN5flash19enable_sm80_to_sm89INS1_16FlashAttnFwdSm80INS1_25CollectiveMainloopFwdSm80ILi8ELi2ELb1EN4cute5tupleIJNS5_1CILi128EEENS7_ILi96EEENS7_ILi192EEEEEELi192ENS_6half_tEfNS_4arch4Sm80ELb0ELb0ELb0ELb0ELb0ELb0ELb1ELb1EEENS1_21CollectiveEpilogueFwdINS6_IJS8_SA_S9_EEENS6_IJNS7_ILi1EEESI_SI_EEESC_SE_Li256ELb0ELb1ELb1ELb0EEENS1_19SingleTileSchedulerILb0ELb1ELb1ELi128EEEEEEEEEvNT_6ParamsE)
        /*0200*/ 	.word	0x000000ff


	//----- nvinfo : EIATTR_FRAME_SIZE
	.align		4
.L_96:
        /*0204*/ 	.byte	0x04, 0x11
        /*0206*/ 	.short	(.L_98 - .L_97)
	.align		4
.L_97:
        /*0208*/ 	.word	index@(_ZN7cutlass13device_kernelIN5flash19enable_sm80_to_sm89INS1_16FlashAttnFwdSm80INS1_25CollectiveMainloopFwdSm80ILi8ELi2ELb1EN4cute5tupleIJNS5_1CILi128EEENS7_ILi96EEENS7_ILi192EEEEEELi192ENS_6half_tEfNS_4arch4Sm80ELb0ELb0ELb0ELb0ELb0ELb0ELb1ELb1EEENS1_21CollectiveEpilogueFwdINS6_IJS8_SA_S9_EEENS6_IJNS7_ILi1EEESI_SI_EEESC_SE_Li256ELb0ELb1ELb1ELb0EEENS1_19SingleTileSchedulerILb0ELb1ELb1ELi128EEEEEEEEEvNT_6ParamsE)
        /*020c*/ 	.word	0x00000020


	//----- nvinfo : EIATTR_REGCOUNT
	.align		4
.L_98:
        /*0210*/ 	.byte	0x04, 0x2f
        /*0212*/ 	.short	(.L_100 - .L_99)
	.align		4
.L_99:
        /*0214*/ 	.word	index@(_ZN7cutlass13device_kernelIN5flash19enable_sm80_to_sm89INS1_16FlashAttnFwdSm80INS1_25CollectiveMainloopFwdSm80ILi8ELi1ELb0EN4cute5tupleIJNS5_1CILi128EEENS7_ILi64EEENS7_ILi192EEEEEELi192ENS_6half_tEfNS_4arch4Sm80ELb1ELb0ELb0ELb1ELb0ELb1ELb1ELb1EEENS1_21CollectiveEpilogueFwdINS6_IJS8_SA_S9_EEENS6_IJNS7_ILi1EEESI_SI_EEESC_SE_Li256ELb1ELb1ELb1ELb0EEENS1_36VarlenDynamicPersistentTileSchedulerILi128ELi64ELi256ELi256ELb1ELb1ELb0ELb1ELb1ELb1EEEEEEEEEvNT_6ParamsE)
        /*0218*/ 	.word	0x000000ff


	//----- nvinfo : EIATTR_FRAME_SIZE
	.align		4
.L_100:
        /*021c*/ 	.byte	0x04, 0x11
        /*021e*/ 	.short	(.L_102 - .L_101)
	.align		4
.L_101:
        /*0220*/ 	.word	index@($__internal_77_$__cuda_sm70_votesync_ballot)
        /*0224*/ 	.word	0x00000000


	//----- nvinfo : EIATTR_FRAME_SIZE
	.align		4
.L_102:
        /*0228*/ 	.byte	0x04, 0x11
        /*022a*/ 	.short	(.L_104 - .L_103)
	.align		4
.L_103:
        /*022c*/ 	.word	index@($__internal_76_$__cuda_sm70_shflsync_up_p)
        /*0230*/ 	.word	0x00000000


	//----- nvinfo : EIATTR_FRAME_SIZE
	.align		4
.L_104:
        /*0234*/ 	.byte	0x04, 0x11
        /*0236*/ 	.short	(.L_106 - .L_105)
	.align		4
.L_105:
        /*0238*/ 	.word	index@($__internal_75_$__cuda_sm70_shflsync_idx_p)
        /*023c*/ 	.word	0x00000000


	//----- nvinfo : EIATTR_FRAME_SIZE
	.align		4
.L_106:
        /*0240*/ 	.byte	0x04, 0x11
        /*0242*/ 	.short	(.L_108 - .L_107)
	.align		4
.L_107:
        /*0244*/ 	.word	index@($__internal_74_$__cuda_sm70_shflsync_bfly_p)
        /*0248*/ 	.word	0x00000000


	//----- nvinfo : EIATTR_FRAME_SIZE
	.align		4
.L_108:
        /*024c*/ 	.byte	0x04, 0x11
        /*024e*/ 	.short	(.L_110 - .L_109)
	.align		4
.L_109:
        /*0250*/ 	.word	index@(_ZN7cutlass13device_kernelIN5flash19enable_sm80_to_sm89INS1_16FlashAttnFwdSm80INS1_25CollectiveMainloopFwdSm80ILi8ELi1ELb0EN4cute5tupleIJNS5_1CILi128EEENS7_ILi64EEENS7_ILi192EEEEEELi192ENS_6half_tEfNS_4arch4Sm80ELb1ELb0ELb0ELb1ELb0ELb1ELb1ELb1EEENS1_21CollectiveEpilogueFwdINS6_IJS8_SA_S9_EEENS6_IJNS7_ILi1EEESI_SI_EEESC_SE_Li256ELb1ELb1ELb1ELb0EEENS1_36VarlenDynamicPersistentTileSchedulerILi128ELi64ELi256ELi256ELb1ELb1ELb0ELb1ELb1ELb1EEEEEEEEEvNT_6ParamsE)
        /*0254*/ 	.word	0x00000050


	//----- nvinfo : EIATTR_REGCOUNT
	.align		4
.L_110:
        /*0258*/ 	.byte	0x04, 0x2f
        /*025a*/ 	.short	(.L_112 - .L_111)
	.align		4
.L_111:
        /*025c*/ 	.word	index@(_ZN7cutlass13device_kernelIN5flash19enable_sm80_to_sm89INS1_16FlashAttnFwdSm80INS1_25CollectiveMainloopFwdSm80ILi8ELi1ELb0EN4cute5tupleIJNS5_1CILi128EEENS7_ILi64EEENS7_ILi192EEEEEELi192ENS_6half_tEfNS_4arch4Sm80ELb1ELb0ELb0ELb1ELb0ELb0ELb1ELb1EEENS1_21CollectiveEpilogueFwdINS6_IJS8_SA_S9_EEENS6_IJNS7_ILi1EEESI_SI_EEESC_SE_Li256ELb1ELb1ELb1ELb0EEENS1_36VarlenDynamicPersistentTileSchedulerILi128ELi64ELi256ELi256ELb1ELb1ELb0ELb1ELb1ELb1EEEEEEEEEvNT_6ParamsE)
        /*0260*/ 	.word	0x000000ff


	//----- nvinfo : EIATTR_FRAME_SIZE
	.align		4
.L_112:
        /*0264*/ 	.byte	0x04, 0x11
        /*0266*/ 	.short	(.L_114 - .L_113)
	.align		4
.L_113:
        /*0268*/ 	.word	index@($__internal_73_$__cuda_sm70_votesync_ballot)
        /*026c*/ 	.word	0x00000000


	//----- nvinfo : EIATTR_FRAME_SIZE
	.align		4
.L_114:
        /*0270*/ 	.byte	0x04, 0x11
        /*0272*/ 	.short	(.L_116 - .L_115)
	.align		4
.L_115:
        /*0274*/ 	.word	index@($__internal_72_$__cuda_sm70_shflsync_up_p)
        /*0278*/ 	.word	0x00000000


	//----- nvinfo : EIATTR_FRAME_SIZE
	.align		4
.L_116:
        /*027c*/ 	.byte	0x04, 0x11
        /*027e*/ 	.short	(.L_118 - .L_117)
	.align		4
.L_117:
        /*0280*/ 	.word	index@($__internal_71_$__cuda_sm70_shflsync_idx_p)
        /*0284*/ 	.word	0x00000000


	//----- nvinfo : EIATTR_FRAME_SIZE
	.align		4
.L_118:
        /*0288*/ 	.byte	0x04, 0x11
        /*028a*/ 	.short	(.L_120 - .L_119)
	.align		4
.L_119:
        /*028c*/ 	.word	index@($__internal_70_$__cuda_sm70_shflsync_bfly_p)
        /*0290*/ 	.word	0x00000000


	//----- nvinfo : EIATTR_FRAME_SIZE
	.align		4
.L_120:
        /*0294*/ 	.byte	0x04, 0x11
        /*0296*/ 	.short	(.L_122 - .L_121)
	.align		4
.L_121:
        /*0298*/ 	.word	index@(_ZN7cutlass13device_kernelIN5flash19enable_sm80_to_sm89INS1_16FlashAttnFwdSm80INS1_25CollectiveMainloopFwdSm80ILi8ELi1ELb0EN4cute5tupleIJNS5_1CILi128EEENS7_ILi64EEENS7_ILi192EEEEEELi192ENS_6half_tEfNS_4arch4Sm80ELb1ELb0ELb0ELb1ELb0ELb0ELb1ELb1EEENS1_21CollectiveEpilogueFwdINS6_IJS8_SA_S9_EEENS6_IJNS7_ILi1EEESI_SI_EEESC_SE_Li256ELb1ELb1ELb1ELb0EEENS1_36VarlenDynamicPersistentTileSchedulerILi128ELi64ELi256ELi256ELb1ELb1ELb0ELb1ELb1ELb1EEEEEEEEEvNT_6ParamsE)
        /*029c*/ 	.word	0x00000050


	//----- nvinfo : EIATTR_REGCOUNT
	.align		4
.L_122:
        /*02a0*/ 	.byte	0x04, 0x2f
        /*02a2*/ 	.short	(.L_124 - .L_123)
	.align		4
.L_123:
        /*02a4*/ 	.word	index@(_ZN7cutlass13device_kernelIN5flash19enable_sm80_to_sm89INS1_16FlashAttnFwdSm80INS1_25CollectiveMainloopFwdSm80ILi8ELi1ELb1EN4cute5tupleIJNS5_1CILi128EEENS7_ILi96EEENS7_ILi192EEEEEELi192ENS_6half_tEfNS_4arch4Sm80ELb1ELb0ELb0ELb0ELb0ELb0ELb1ELb1EEENS1_21CollectiveEpilogueFwdINS6_IJS8_SA_S9_EEENS6_IJNS7_ILi1EEESI_SI_EEESC_SE_Li256ELb0ELb1ELb1ELb0EEENS1_30DynamicPersistentTileSchedulerILi256ELi256ELb1ELb1ELb0EEEEEEEEEvNT_6ParamsE)
        /*02a8*/ 	.word	0x000000ff


	//----- nvinfo : EIATTR_FRAME_SIZE
	.align		4
.L_124:
        /*02ac*/ 	.byte	0x04, 0x11
        /*02ae*/ 	.short	(.L_126 - .L_125)
	.align		4
.L_125:
        /*02b0*/ 	.word	index@($__internal_69_$__cuda_sm70_shflsync_idx_p)
        /*02b4*/ 	.word	0x00000000


	//----- nvinfo : EIATTR_FRAME_SIZE
	.align		4
.L_126:
        /*02b8*/ 	.byte	0x04, 0x11
        /*02ba*/ 	.short	(.L_128 - .L_127)
	.align		4
.L_127:
        /*02bc*/ 	.word	index@($__internal_68_$__cuda_sm70_shflsync_bfly_p)
        /*02c0*/ 	.word	0x00000000


	//----- nvinfo : EIATTR_FRAME_SIZE
	.align		4
.L_128:
        /*02c4*/ 	.byte	0x04, 0x11
        /*02c6*/ 	.short	(.L_130 - .L_129)
	.align		4
.L_129:
        /*02c8*/ 	.word	index@(_ZN7cutlass13device_kernelIN5flash19enable_sm80_to_sm89INS1_16FlashAttnFwdSm80INS1_25CollectiveMainloopFwdSm80ILi8ELi1ELb1EN4cute5tupleIJNS5_1CILi128EEENS7_ILi96EEENS7_ILi192EEEEEELi192ENS_6half_tEfNS_4arch4Sm80ELb1ELb0ELb0ELb0ELb0ELb0ELb1ELb1EEENS1_21CollectiveEpilogueFwdINS6_IJS8_SA_S9_EEENS6_IJNS7_ILi1EEESI_SI_EEESC_SE_Li256ELb0ELb1ELb1ELb0EEENS1_30DynamicPersistentTileSchedulerILi256ELi256ELb1ELb1ELb0EEEEEEEEEvNT_6ParamsE)
        /*02cc*/ 	.word	0x00000090


	//----- nvinfo : EIATTR_REGCOUNT
	.align		4
.L_130:
        /*02d0*/ 	.byte	0x04, 0x2f
        /*02d2*/ 	.short	(.L_132 - .L_131)
	.align		4
.L_131:
        /*02d4*/ 	.word	index@(_ZN7cutlass13device_kernelIN5flash19enable_sm80_to_sm89INS1_16FlashAttnFwdSm80INS1_25CollectiveMainloopFwdSm80ILi8ELi1ELb0EN4cute5tupleIJNS5_1CILi128EEENS7_ILi64EEENS7_ILi192EEEEEELi192ENS_6half_tEfNS_4arch4Sm80ELb0ELb1ELb0ELb1ELb0ELb1ELb1ELb1EEENS1_21CollectiveEpilogueFwdINS6_IJS8_SA_S9_EEENS6_IJNS7_ILi1EEESI_SI_EEESC_SE_Li256ELb1ELb1ELb1ELb0EEENS1_36VarlenDynamicPersistentTileSchedulerILi128ELi64ELi256ELi256ELb1ELb1ELb0ELb1ELb0ELb1EEEEEEEEEvNT_6ParamsE)
        /*02d8*/ 	.word	0x000000ff


	//----- nvinfo : EIATTR_FRAME_SIZE
	.align		4
.L_132:
        /*02dc*/ 	.byte	0x04, 0x11
        /*02de*/ 	.short	(.L_134 - .L_133)
	.align		4
.L_133:
        /*02e0*/ 	.word	index@($__internal_67_$__cuda_sm70_votesync_ballot)
        /*02e4*/ 	.word	0x00000000


	//----- nvinfo : EIATTR_FRAME_SIZE
	.align		4
.L_134:
        /*02e8*/ 	.byte	0x04, 0x11
        /*02ea*/ 	.short	(.L_136 - .L_135)
	.align		4
.L_135:
        /*02ec*/ 	.word	index@($__internal_66_$__cuda_sm70_shflsync_up_p)
        /*02f0*/ 	.word	0x00000000


	//----- nvinfo : EIATTR_FRAME_SIZE
	.align		4
.L_136:
        /*02f4*/ 	.byte	0x04, 0x11
        /*02f6*/ 	.short	(.L_138 - .L_137)
	.align		4
.L_137:
        /*02f8*/ 	.word	index@($__internal_65_$__cuda_sm70_shflsync_idx_p)
        /*02fc*/ 	.word	0x00000000


	//----- nvinfo : EIATTR_FRAME_SIZE
	.align		4
.L_138:
        /*0300*/ 	.byte	0x04, 0x11
        /*0302*/ 	.short	(.L_140 - .L_139)
	.align		4
.L_139:
        /*0304*/ 	.word	index@($__internal_64_$__cuda_sm70_shflsync_bfly_p)
        /*0308*/ 	.word	0x00000000


	//----- nvinfo : EIATTR_FRAME_SIZE
	.align		4
.L_140:
        /*030c*/ 	.byte	0x04, 0x11
        /*030e*/ 	.short	(.L_142 - .L_141)
	.align		4
.L_141:
        /*0310*/ 	.word	index@(_ZN7cutlass13device_kernelIN5flash19enable_sm80_to_sm89INS1_16FlashAttnFwdSm80INS1_25CollectiveMainloopFwdSm80ILi8ELi1ELb0EN4cute5tupleIJNS5_1CILi128EEENS7_ILi64EEENS7_ILi192EEEEEELi192ENS_6half_tEfNS_4arch4Sm80ELb0ELb1ELb0ELb1ELb0ELb1ELb1ELb1EEENS1_21CollectiveEpilogueFwdINS6_IJS8_SA_S9_EEENS6_IJNS7_ILi1EEESI_SI_EEESC_SE_Li256ELb1ELb1ELb1ELb0EEENS1_36VarlenDynamicPersistentTileSchedulerILi128ELi64ELi256ELi256ELb1ELb1ELb0ELb1ELb0ELb1EEEEEEEEEvNT_6ParamsE)
        /*0314*/ 	.word	0x00000040


	//----- nvinfo : EIATTR_REGCOUNT
	.align		4
.L_142:
        /*0318*/ 	.byte	0x04, 0x2f
        /*031a*/ 	.short	(.L_144 - .L_143)
	.align		4
.L_143:
        /*031c*/ 	.word	index@(_ZN7cutlass13device_kernelIN5flash19enable_sm80_to_sm89INS1_16FlashAttnFwdSm80INS1_25CollectiveMainloopFwdSm80ILi8ELi1ELb0EN4cute5tupleIJNS5_1CILi128EEENS7_ILi64EEENS7_ILi192EEEEEELi192ENS_6half_tEfNS_4arch4Sm80ELb0ELb1ELb0ELb1ELb0ELb0ELb1ELb1EEENS1_21CollectiveEpilogueFwdINS6_IJS8_SA_S9_EEENS6_IJNS7_ILi1EEESI_SI_EEESC_SE_Li256ELb1ELb1ELb1ELb0EEENS1_36VarlenDynamicPersistentTileSchedulerILi128ELi64ELi256ELi256ELb1ELb1ELb0ELb1ELb0ELb1EEEEEEEEEvNT_6ParamsE)
        /*0320*/ 	.word	0x000000ff


	//----- nvinfo : EIATTR_FRAME_SIZE
	.align		4
.L_144:
        /*0324*/ 	.byte	0x04, 0x11
        /*0326*/ 	.short	(.L_146 - .L_145)
	.align		4
.L_145:
        /*0328*/ 	.word	index@($__internal_63_$__cuda_sm70_votesync_ballot)
        /*032c*/ 	.word	0x00000000


	//----- nvinfo : EIATTR_FRAME_SIZE
	.align		4
.L_146:
        /*0330*/ 	.byte	0x04, 0x11
        /*0332*/ 	.short	(.L_148 - .L_147)
	.align		4
.L_147:
        /*0334*/ 	.word	index@($__internal_62_$__cuda_sm70_shflsync_up_p)
        /*0338*/ 	.word	0x00000000


	//----- nvinfo : EIATTR_FRAME_SIZE
	.align		4
.L_148:
        /*033c*/ 	.byte	0x04, 0x11
        /*033e*/ 	.short	(.L_150 - .L_149)
	.align		4
.L_149:
        /*0340*/ 	.word	index@($__internal_61_$__cuda_sm70_shflsync_idx_p)
        /*0344*/ 	.word	0x00000000


	//----- nvinfo : EIATTR_FRAME_SIZE
	.align		4
.L_150:
        /*0348*/ 	.byte	0x04, 0x11
        /*034a*/ 	.short	(.L_152 - .L_151)
	.align		4
.L_151:
        /*034c*/ 	.word	index@($__internal_60_$__cuda_sm70_shflsync_bfly_p)
        /*0350*/ 	.word	0x00000000


	//----- nvinfo : EIATTR_FRAME_SIZE
	.align		4
.L_152:
        /*0354*/ 	.byte	0x04, 0x11
        /*0356*/ 	.short	(.L_154 - .L_153)
	.align		4
.L_153:
        /*0358*/ 	.word	index@(_ZN7cutlass13device_kernelIN5flash19enable_sm80_to_sm89INS1_16FlashAttnFwdSm80INS1_25CollectiveMainloopFwdSm80ILi8ELi1ELb0EN4cute5tupleIJNS5_1CILi128EEENS7_ILi64EEENS7_ILi192EEEEEELi192ENS_6half_tEfNS_4arch4Sm80ELb0ELb1ELb0ELb1ELb0ELb0ELb1ELb1EEENS1_21CollectiveEpilogueFwdINS6_IJS8_SA_S9_EEENS6_IJNS7_ILi1EEESI_SI_EEESC_SE_Li256ELb1ELb1ELb1ELb0EEENS1_36VarlenDynamicPersistentTileSchedulerILi128ELi64ELi256ELi256ELb1ELb1ELb0ELb1ELb0ELb1EEEEEEEEEvNT_6ParamsE)
        /*035c*/ 	.word	0x00000040


	//----- nvinfo : EIATTR_REGCOUNT
	.align		4
.L_154:
        /*0360*/ 	.byte	0x04, 0x2f
        /*0362*/ 	.short	(.L_156 - .L_155)
	.align		4
.L_155:
        /*0364*/ 	.word	index@(_ZN7cutlass13device_kernelIN5flash19enable_sm80_to_sm89INS1_16FlashAttnFwdSm80INS1_25CollectiveMainloopFwdSm80ILi8ELi1ELb0EN4cute5tupleIJNS5_1CILi128EEENS7_ILi64EEENS7_ILi192EEEEEELi192ENS_6half_tEfNS_4arch4Sm80ELb0ELb1ELb0ELb0ELb0ELb0ELb1ELb1EEENS1_21CollectiveEpilogueFwdINS6_IJS8_SA_S9_EEENS6_IJNS7_ILi1EEESI_SI_EEESC_SE_Li256ELb0ELb1ELb1ELb0EEENS1_19SingleTileSchedulerILb0ELb1ELb1ELi128EEEEEEEEEvNT_6ParamsE)
        /*0368*/ 	.word	0x000000f0


	//----- nvinfo : EIATTR_FRAME_SIZE
	.align		4
.L_156:
        /*036c*/ 	.byte	0x04, 0x11
        /*036e*/ 	.short	(.L_158 - .L_157)
	.align		4
.L_157:
        /*0370*/ 	.word	index@(_ZN7cutlass13device_kernelIN5flash19enable_sm80_to_sm89INS1_16FlashAttnFwdSm80INS1_25CollectiveMainloopFwdSm80ILi8ELi1ELb0EN4cute5tupleIJNS5_1CILi128EEENS7_ILi64EEENS7_ILi192EEEEEELi192ENS_6half_tEfNS_4arch4Sm80ELb0ELb1ELb0ELb0ELb0ELb0ELb1ELb1EEENS1_21CollectiveEpilogueFwdINS6_IJS8_SA_S9_EEENS6_IJNS7_ILi1EEESI_SI_EEESC_SE_Li256ELb0ELb1ELb1ELb0EEENS1_19SingleTileSchedulerILb0ELb1ELb1ELi128EEEEEEEEEvNT_6ParamsE)
        /*0374*/ 	.word	0x00000000


	//----- nvinfo : EIATTR_REGCOUNT
	.align		4
.L_158:
        /*0378*/ 	.byte	0x04, 0x2f
        /*037a*/ 	.short	(.L_160 - .L_159)
	.align		4
.L_159:
        /*037c*/ 	.word	index@(_ZN7cutlass13device_kernelIN5flash19enable_sm80_to_sm89INS1_16FlashAttnFwdSm80INS1_25CollectiveMainloopFwdSm80ILi8ELi1ELb0EN4cute5tupleIJNS5_1CILi128EEENS7_ILi64EEENS7_ILi192EEEEEELi192ENS_6half_tEfNS_4arch4Sm80ELb0ELb0ELb0ELb1ELb0ELb1ELb1ELb1EEENS1_21CollectiveEpilogueFwdINS6_IJS8_SA_S9_EEENS6_IJNS7_ILi1EEESI_SI_EEESC_SE_Li256ELb1ELb1ELb1ELb0EEENS1_36VarlenDynamicPersistentTileSchedulerILi128ELi64ELi256ELi256ELb1ELb1ELb0ELb0ELb1ELb1EEEEEEEEEvNT_6ParamsE)
        /*0380*/ 	.word	0x000000ff


	//----- nvinfo : EIATTR_FRAME_SIZE
	.align		4
.L_160:
        /*0384*/ 	.byte	0x04, 0x11
        /*0386*/ 	.short	(.L_162 - .L_161)
	.align		4
.L_161:
        /*0388*/ 	.word	index@($__internal_59_$__cuda_sm70_votesync_ballot)
        /*038c*/ 	.word	0x00000000


	//----- nvinfo : EIATTR_FRAME_SIZE
	.align		4
.L_162:
        /*0390*/ 	.byte	0x04, 0x11
        /*0392*/ 	.short	(.L_164 - .L_163)
	.align		4
.L_163:
        /*0394*/ 	.word	index@($__internal_58_$__cuda_sm70_shflsync_up_p)
        /*0398*/ 	.word	0x00000000


	//----- nvinfo : EIATTR_FRAME_SIZE
	.align		4
.L_164:
        /*039c*/ 	.byte	0x04, 0x11
        /*039e*/ 	.short	(.L_166 - .L_165)
	.align		4
.L_165:
        /*03a0*/ 	.word	index@($__internal_57_$__cuda_sm70_shflsync_idx_p)
        /*03a4*/ 	.word	0x00000000


	//----- nvinfo : EIATTR_FRAME_SIZE
	.align		4
.L_166:
        /*03a8*/ 	.byte	0x04, 0x11
        /*03aa*/ 	.short	(.L_168 - .L_167)
	.align		4
.L_167:
        /*03ac*/ 	.word	index@($__internal_56_$__cuda_sm70_shflsync_bfly_p)
        /*03b0*/ 	.word	0x00000000


	//----- nvinfo : EIATTR_FRAME_SIZE
	.align		4
.L_168:
        /*03b4*/ 	.byte	0x04, 0x11
        /*03b6*/ 	.short	(.L_170 - .L_169)
	.align		4
.L_169:
        /*03b8*/ 	.word	index@(_ZN7cutlass13device_kernelIN5flash19enable_sm80_to_sm89INS1_16FlashAttnFwdSm80INS1_25CollectiveMainloopFwdSm80ILi8ELi1ELb0EN4cute5tupleIJNS5_1CILi128EEENS7_ILi64EEENS7_ILi192EEEEEELi192ENS_6half_tEfNS_4arch4Sm80ELb0ELb0ELb0ELb1ELb0ELb1ELb1ELb1EEENS1_21CollectiveEpilogueFwdINS6_IJS8_SA_S9_EEENS6_IJNS7_ILi1EEESI_SI_EEESC_SE_Li256ELb1ELb1ELb1ELb0EEENS1_36VarlenDynamicPersistentTileSchedulerILi128ELi64ELi256ELi256ELb1ELb1ELb0ELb0ELb1ELb1EEEEEEEEEvNT_6ParamsE)
        /*03bc*/ 	.word	0x00000010


	//----- nvinfo : EIATTR_REGCOUNT
	.align		4
.L_170:
        /*03c0*/ 	.byte	0x04, 0x2f
        /*03c2*/ 	.short	(.L_172 - .L_171)
	.align		4
.L_171:
        /*03c4*/ 	.word	index@(_ZN7cutlass13device_kernelIN5flash19enable_sm80_to_sm89INS1_16FlashAttnFwdSm80INS1_25CollectiveMainloopFwdSm80ILi8ELi1ELb0EN4cute5tupleIJNS5_1CILi128EEENS7_ILi64EEENS7_ILi192EEEEEELi192ENS_6half_tEfNS_4arch4Sm80ELb0ELb0ELb0ELb1ELb0ELb0ELb1ELb1EEENS1_21CollectiveEpilogueFwdINS6_IJS8_SA_S9_EEENS6_IJNS7_ILi1EEESI_SI_EEESC_SE_Li256ELb1ELb1ELb1ELb0EEENS1_36VarlenDynamicPersistentTileSchedulerILi128ELi64ELi256ELi256ELb1ELb1ELb0ELb0ELb1ELb1EEEEEEEEEvNT_6ParamsE)
        /*03c8*/ 	.word	0x000000ff


	//----- nvinfo : EIATTR_FRAME_SIZE
	.align		4
.L_172:
        /*03cc*/ 	.byte	0x04, 0x11
        /*03ce*/ 	.short	(.L_174 - .L_173)
	.align		4
.L_173:
        /*03d0*/ 	.word	index@($__internal_55_$__cuda_sm70_votesync_ballot)
        /*03d4*/ 	.word	0x00000000


	//----- nvinfo : EIATTR_FRAME_SIZE
	.align		4
.L_174:
        /*03d8*/ 	.byte	0x04, 0x11
        /*03da*/ 	.short	(.L_176 - .L_175)
	.align		4
.L_175:
        /*03dc*/ 	.word	index@($__internal_54_$__cuda_sm70_shflsync_up_p)
        /*03e0*/ 	.word	0x00000000


	//----- nvinfo : EIATTR_FRAME_SIZE
	.align		4
.L_176:
        /*03e4*/ 	.byte	0x04, 0x11
        /*03e6*/ 	.short	(.L_178 - .L_177)
	.align		4
.L_177:
        /*03e8*/ 	.word	index@($__internal_53_$__cuda_sm70_shflsync_idx_p)
        /*03ec*/ 	.word	0x00000000


	//----- nvinfo : EIATTR_FRAME_SIZE
	.align		4
.L_178:
        /*03f0*/ 	.byte	0x04, 0x11
        /*03f2*/ 	.short	(.L_180 - .L_179)
	.align		4
.L_179:
        /*03f4*/ 	.word	index@($__internal_52_$__cuda_sm70_shflsync_bfly_p)
        /*03f8*/ 	.word	0x00000000


	//----- nvinfo : EIATTR_FRAME_SIZE
	.align		4
.L_180:
        /*03fc*/ 	.byte	0x04, 0x11
        /*03fe*/ 	.short	(.L_182 - .L_181)
	.align		4
.L_181:
        /*0400*/ 	.word	index@(_ZN7cutlass13device_kernelIN5flash19enable_sm80_to_sm89INS1_16FlashAttnFwdSm80INS1_25CollectiveMainloopFwdSm80ILi8ELi1ELb0EN4cute5tupleIJNS5_1CILi128EEENS7_ILi64EEENS7_ILi192EEEEEELi192ENS_6half_tEfNS_4arch4Sm80ELb0ELb0ELb0ELb1ELb0ELb0ELb1ELb1EEENS1_21CollectiveEpilogueFwdINS6_IJS8_SA_S9_EEENS6_IJNS7_ILi1EEESI_SI_EEESC_SE_Li256ELb1ELb1ELb1ELb0EEENS1_36VarlenDynamicPersistentTileSchedulerILi128ELi64ELi256ELi256ELb1ELb1ELb0ELb0ELb1ELb1EEEEEEEEEvNT_6ParamsE)
        /*0404*/ 	.word	0x00000000


	//----- nvinfo : EIATTR_REGCOUNT
	.align		4
.L_182:
        /*0408*/ 	.byte	0x04, 0x2f
        /*040a*/ 	.short	(.L_184 - .L_183)
	.align		4
.L_183:
        /*040c*/ 	.word	index@(_ZN7cutlass13device_kernelIN5flash19enable_sm80_to_sm89INS1_16FlashAttnFwdSm80INS1_25CollectiveMainloopFwdSm80ILi8ELi1ELb1EN4cute5tupleIJNS5_1CILi128EEENS7_ILi96EEENS7_ILi192EEEEEELi192ENS_6half_tEfNS_4arch4Sm80ELb0ELb0ELb0ELb0ELb0ELb0ELb1ELb1EEENS1_21CollectiveEpilogueFwdINS6_IJS8_SA_S9_EEENS6_IJNS7_ILi1EEESI_SI_EEESC_SE_Li256ELb0ELb1ELb1ELb0EEENS1_19SingleTileSchedulerILb0ELb1ELb1ELi128EEEEEEEEEvNT_6ParamsE)
        /*0410*/ 	.word	0x000000ff


	//----- nvinfo : EIATTR_FRAME_SIZE
	.align		4
.L_184:
        /*0414*/ 	.byte	0x04, 0x11
        /*0416*/ 	.short	(.L_186 - .L_185)
	.align		4
.L_185:
        /*0418*/ 	.word	index@(_ZN7cutlass13device_kernelIN5flash19enable_sm80_to_sm89INS1_16FlashAttnFwdSm80INS1_25CollectiveMainloopFwdSm80ILi8ELi1ELb1EN4cute5tupleIJNS5_1CILi128EEENS7_ILi96EEENS7_ILi192EEEEEELi192ENS_6half_tEfNS_4arch4Sm80ELb0ELb0ELb0ELb0ELb0ELb0ELb1ELb1EEENS1_21CollectiveEpilogueFwdINS6_IJS8_SA_S9_EEENS6_IJNS7_ILi1EEESI_SI_EEESC_SE_Li256ELb0ELb1ELb1ELb0EEENS1_19SingleTileSchedulerILb0ELb1ELb1ELi128EEEEEEEEEvNT_6ParamsE)
        /*041c*/ 	.word	0x00000030


	//----- nvinfo : EIATTR_REGCOUNT
	.align		4
.L_186:
        /*0420*/ 	.byte	0x04, 0x2f
        /*0422*/ 	.short	(.L_188 - .L_187)
	.align		4
.L_187:
        /*0424*/ 	.word	index@(_ZN7cutlass13device_kernelIN5flash19enable_sm80_to_sm89INS1_16FlashAttnFwdSm80INS1_25CollectiveMainloopFwdSm80ILi8ELi2ELb0EN4cute5tupleIJNS5_1CILi128EEENS7_ILi64EEENS7_ILi192EEEEEELi192ENS_6half_tEfNS_4arch4Sm80ELb1ELb0ELb1ELb1ELb0ELb1ELb1ELb1EEENS1_21CollectiveEpilogueFwdINS6_IJS8_SA_S9_EEENS6_IJNS7_ILi1EEESI_SI_EEESC_SE_Li256ELb1ELb1ELb1ELb0EEENS1_36VarlenDynamicPersistentTileSchedulerILi128ELi64ELi256ELi256ELb1ELb1ELb0ELb1ELb1ELb1EEEEEEEEEvNT_6ParamsE)
        /*0428*/ 	.word	0x000000ff


	//----- nvinfo : EIATTR_FRAME_SIZE
	.align		4
.L_188:
        /*042c*/ 	.byte	0x04, 0x11
        /*042e*/ 	.short	(.L_190 - .L_189)
	.align		4
.L_189:
        /*0430*/ 	.word	index@($__internal_51_$__cuda_sm70_votesync_ballot)
        /*0434*/ 	.word	0x00000000


	//----- nvinfo : EIATTR_FRAME_SIZE
	.align		4
.L_190:
        /*0438*/ 	.byte	0x04, 0x11
        /*043a*/ 	.short	(.L_192 - .L_191)
	.align		4
.L_191:
        /*043c*/ 	.word	index@($__internal_50_$__cuda_sm70_shflsync_up_p)
        /*0440*/ 	.word	0x00000000


	//----- nvinfo : EIATTR_FRAME_SIZE
	.align		4
.L_192:
        /*0444*/ 	.byte	0x04, 0x11
        /*0446*/ 	.short	(.L_194 - .L_193)
	.align		4
.L_193:
        /*0448*/ 	.word	index@($__internal_49_$__cuda_sm70_shflsync_idx_p)
        /*044c*/ 	.word	0x00000000


	//----- nvinfo : EIATTR_FRAME_SIZE
	.align		4
.L_194:
        /*0450*/ 	.byte	0x04, 0x11
        /*0452*/ 	.short	(.L_196 - .L_195)
	.align		4
.L_195:
        /*0454*/ 	.word	index@($__internal_48_$__cuda_sm70_shflsync_bfly_p)
        /*0458*/ 	.word	0x00000000


	//----- nvinfo : EIATTR_FRAME_SIZE
	.align		4
.L_196:
        /*045c*/ 	.byte	0x04, 0x11
        /*045e*/ 	.short	(.L_198 - .L_197)
	.align		4
.L_197:
        /*0460*/ 	.word	index@(_ZN7cutlass13device_kernelIN5flash19enable_sm80_to_sm89INS1_16FlashAttnFwdSm80INS1_25CollectiveMainloopFwdSm80ILi8ELi2ELb0EN4cute5tupleIJNS5_1CILi128EEENS7_ILi64EEENS7_ILi192EEEEEELi192ENS_6half_tEfNS_4arch4Sm80ELb1ELb0ELb1ELb1ELb0ELb1ELb1ELb1EEENS1_21CollectiveEpilogueFwdINS6_IJS8_SA_S9_EEENS6_IJNS7_ILi1EEESI_SI_EEESC_SE_Li256ELb1ELb1ELb1ELb0EEENS1_36VarlenDynamicPersistentTileSchedulerILi128ELi64ELi256ELi256ELb1ELb1ELb0ELb1ELb1ELb1EEEEEEEEEvNT_6ParamsE)
        /*0464*/ 	.word	0x00000000


	//----- nvinfo : EIATTR_REGCOUNT
	.align		4
.L_198:
        /*0468*/ 	.byte	0x04, 0x2f
        /*046a*/ 	.short	(.L_200 - .L_199)
	.align		4
.L_199:
        /*046c*/ 	.word	index@(_ZN7cutlass13device_kernelIN5flash19enable_sm80_to_sm89INS1_16FlashAttnFwdSm80INS1_25CollectiveMainloopFwdSm80ILi8ELi2ELb0EN4cute5tupleIJNS5_1CILi128EEENS7_ILi64EEENS7_ILi192EEEEEELi192ENS_6half_tEfNS_4arch4Sm80ELb1ELb0ELb1ELb1ELb0ELb0ELb1ELb1EEENS1_21CollectiveEpilogueFwdINS6_IJS8_SA_S9_EEENS6_IJNS7_ILi1EEESI_SI_EEESC_SE_Li256ELb1ELb1ELb1ELb0EEENS1_36VarlenDynamicPersistentTileSchedulerILi128ELi64ELi256ELi256ELb1ELb1ELb0ELb1ELb1ELb1EEEEEEEEEvNT_6ParamsE)
        /*0470*/ 	.word	0x000000ff


	//----- nvinfo : EIATTR_FRAME_SIZE
	.align		4
.L_200:
        /*0474*/ 	.byte	0x04, 0x11
        /*0476*/ 	.short	(.L_202 - .L_201)
	.align		4
.L_201:
        /*0478*/ 	.word	index@($__internal_47_$__cuda_sm70_votesync_ballot)
        /*047c*/ 	.word	0x00000000


	//----- nvinfo : EIATTR_FRAME_SIZE
	.align		4
.L_202:
        /*0480*/ 	.byte	0x04, 0x11
        /*0482*/ 	.short	(.L_204 - .L_203)
	.align		4
.L_203:
        /*0484*/ 	.word	index@($__internal_46_$__cuda_sm70_shflsync_up_p)
        /*0488*/ 	.word	0x00000000


	//----- nvinfo : EIATTR_FRAME_SIZE
	.align		4
.L_204:
        /*048c*/ 	.byte	0x04, 0x11
        /*048e*/ 	.short	(.L_206 - .L_205)
	.align		4
.L_205:
        /*0490*/ 	.word	index@($__internal_45_$__cuda_sm70_shflsync_idx_p)
        /*0494*/ 	.word	0x00000000


	//----- nvinfo : EIATTR_FRAME_SIZE
	.align		4
.L_206:
        /*0498*/ 	.byte	0x04, 0x11
        /*049a*/ 	.short	(.L_208 - .L_207)
	.align		4
.L_207:
        /*049c*/ 	.word	index@($__internal_44_$__cuda_sm70_shflsync_bfly_p)
        /*04a0*/ 	.word	0x00000000


	//----- nvinfo : EIATTR_FRAME_SIZE
	.align		4
.L_208:
        /*04a4*/ 	.byte	0x04, 0x11
        /*04a6*/ 	.short	(.L_210 - .L_209)
	.align		4
.L_209:
        /*04a8*/ 	.word	index@(_ZN7cutlass13device_kernelIN5flash19enable_sm80_to_sm89INS1_16FlashAttnFwdSm80INS1_25CollectiveMainloopFwdSm80ILi8ELi2ELb0EN4cute5tupleIJNS5_1CILi128EEENS7_ILi64EEENS7_ILi192EEEEEELi192ENS_6half_tEfNS_4arch4Sm80ELb1ELb0ELb1ELb1ELb0ELb0ELb1ELb1EEENS1_21CollectiveEpilogueFwdINS6_IJS8_SA_S9_EEENS6_IJNS7_ILi1EEESI_SI_EEESC_SE_Li256ELb1ELb1ELb1ELb0EEENS1_36VarlenDynamicPersistentTileSchedulerILi128ELi64ELi256ELi256ELb1ELb1ELb0ELb1ELb1ELb1EEEEEEEEEvNT_6ParamsE)
        /*04ac*/ 	.word	0x00000000


	//----- nvinfo : EIATTR_REGCOUNT
	.align		4
.L_210:
        /*04b0*/ 	.byte	0x04, 0x2f
        /*04b2*/ 	.short	(.L_212 - .L_211)
	.align		4
.L_211:
        /*04b4*/ 	.word	index@(_ZN7cutlass13device_kernelIN5flash19enable_sm80_to_sm89INS1_16FlashAttnFwdSm80INS1_25CollectiveMainloopFwdSm80ILi8ELi2ELb1EN4cute5tupleIJNS5_1CILi128EEENS7_ILi96EEENS7_ILi192EEEEEELi192ENS_6half_tEfNS_4arch4Sm80ELb1ELb0ELb1ELb0ELb0ELb0ELb1ELb1EEENS1_21CollectiveEpilogueFwdINS6_IJS8_SA_S9_EEENS6_IJNS7_ILi1EEESI_SI_EEESC_SE_Li256ELb0ELb1ELb1ELb0EEENS1_30DynamicPersistentTileSchedulerILi256ELi256ELb1ELb1ELb0EEEEEEEEEvNT_6ParamsE)
        /*04b8*/ 	.word	0x000000ff


	//----- nvinfo : EIATTR_FRAME_SIZE
	.align		4
.L_212:
        /*04bc*/ 	.byte	0x04, 0x11
        /*04be*/ 	.short	(.L_214 - .L_213)
	.align		4
.L_213:
        /*04c0*/ 	.word	index@($__internal_43_$__cuda_sm70_shflsync_idx_p)
        /*04c4*/ 	.word	0x00000000


	//----- nvinfo : EIATTR_FRAME_SIZE
	.align		4
.L_214:
        /*04c8*/ 	.byte	0x04, 0x11
        /*04ca*/ 	.short	(.L_216 - .L_215)
	.align		4
.L_215:
        /*04cc*/ 	.word	index@($__internal_42_$__cuda_sm70_shflsync_bfly_p)
        /*04d0*/ 	.word	0x00000000


	//----- nvinfo : EIATTR_FRAME_SIZE
	.align		4
.L_216:
        /*04d4*/ 	.byte	0x04, 0x11
        /*04d6*/ 	.short	(.L_218 - .L_217)
	.align		4
.L_217:
        /*04d8*/ 	.word	index@(_ZN7cutlass13device_kernelIN5flash19enable_sm80_to_sm89INS1_16FlashAttnFwdSm80INS1_25CollectiveMainloopFwdSm80ILi8ELi2ELb1EN4cute5tupleIJNS5_1CILi128EEENS7_ILi96EEENS7_ILi192EEEEEELi192ENS_6half_tEfNS_4arch4Sm80ELb1ELb0ELb1ELb0ELb0ELb0ELb1ELb1EEENS1_21CollectiveEpilogueFwdINS6_IJS8_SA_S9_EEENS6_IJNS7_ILi1EEESI_SI_EEESC_SE_Li256ELb0ELb1ELb1ELb0EEENS1_30DynamicPersistentTileSchedulerILi256ELi256ELb1ELb1ELb0EEEEEEEEEvNT_6ParamsE)
        /*04dc*/ 	.word	0x00000088


	//----- nvinfo : EIATTR_REGCOUNT
	.align		4
.L_218:
        /*04e0*/ 	.byte	0x04, 0x2f
        /*04e2*/ 	.short	(.L_220 - .L_219)
	.align		4
.L_219:
        /*04e4*/ 	.word	index@(_ZN7cutlass13device_kernelIN5flash19enable_sm80_to_sm89INS1_16FlashAttnFwdSm80INS1_25CollectiveMainloopFwdSm80ILi8ELi2ELb0EN4cute5tupleIJNS5_1CILi128EEENS7_ILi64EEENS7_ILi192EEEEEELi192ENS_6half_tEfNS_4arch4Sm80ELb0ELb1ELb1ELb1ELb0ELb1ELb1ELb1EEENS1_21CollectiveEpilogueFwdINS6_IJS8_SA_S9_EEENS6_IJNS7_ILi1EEESI_SI_EEESC_SE_Li256ELb1ELb1ELb1ELb0EEENS1_36VarlenDynamicPersistentTileSchedulerILi128ELi64ELi256ELi256ELb1ELb1ELb0ELb1ELb0ELb1EEEEEEEEEvNT_6ParamsE)
        /*04e8*/ 	.word	0x000000ff


	//----- nvinfo : EIATTR_FRAME_SIZE
	.align		4
.L_220:
        /*04ec*/ 	.byte	0x04, 0x11
        /*04ee*/ 	.short	(.L_222 - .L_221)
	.align		4
.L_221:
        /*04f0*/ 	.word	index@($__internal_41_$__cuda_sm70_votesync_ballot)
        /*04f4*/ 	.word	0x00000000


	//----- nvinfo : EIATTR_FRAME_SIZE
	.align		4
.L_222:
        /*04f8*/ 	.byte	0x04, 0x11
        /*04fa*/ 	.short	(.L_224 - .L_223)
	.align		4
.L_223:
        /*04fc*/ 	.word	index@($__internal_40_$__cuda_sm70_shflsync_up_p)
        /*0500*/ 	.word	0x00000000


	//----- nvinfo : EIATTR_FRAME_SIZE
	.align		4
.L_224:
        /*0504*/ 	.byte	0x04, 0x11
        /*0506*/ 	.short	(.L_226 - .L_225)
	.align		4
.L_225:
        /*0508*/ 	.word	index@($__internal_39_$__cuda_sm70_shflsync_idx_p)
        /*050c*/ 	.word	0x00000000


	//----- nvinfo : EIATTR_FRAME_SIZE
	.align		4
.L_226:
        /*0510*/ 	.byte	0x04, 0x11
        /*0512*/ 	.short	(.L_228 - .L_227)
	.align		4
.L_227:
        /*0514*/ 	.word	index@($__internal_38_$__cuda_sm70_shflsync_bfly_p)
        /*0518*/ 	.word	0x00000000


	//----- nvinfo : EIATTR_FRAME_SIZE
	.align		4
.L_228:
        /*051c*/ 	.byte	0x04, 0x11
        /*051e*/ 	.short	(.L_230 - .L_229)
	.align		4
.L_229:
        /*0520*/ 	.word	index@(_ZN7cutlass13device_kernelIN5flash19enable_sm80_to_sm89INS1_16FlashAttnFwdSm80INS1_25CollectiveMainloopFwdSm80ILi8ELi2ELb0EN4cute5tupleIJNS5_1CILi128EEENS7_ILi64EEENS7_ILi192EEEEEELi192ENS_6half_tEfNS_4arch4Sm80ELb0ELb1ELb1ELb1ELb0ELb1ELb1ELb1EEENS1_21CollectiveEpilogueFwdINS6_IJS8_SA_S9_EEENS6_IJNS7_ILi1EEESI_SI_EEESC_SE_Li256ELb1ELb1ELb1ELb0EEENS1_36VarlenDynamicPersistentTileSchedulerILi128ELi64ELi256ELi256ELb1ELb1ELb0ELb1ELb0ELb1EEEEEEEEEvNT_6ParamsE)
        /*0524*/ 	.word	0x00000000


	//----- nvinfo : EIATTR_REGCOUNT
	.align		4
.L_230:
        /*0528*/ 	.byte	0x04, 0x2f
        /*052a*/ 	.short	(.L_232 - .L_231)
	.align		4
.L_231:
        /*052c*/ 	.word	index@(_ZN7cutlass13device_kernelIN5flash19enable_sm80_to_sm89INS1_16FlashAttnFwdSm80INS1_25CollectiveMainloopFwdSm80ILi8ELi2ELb0EN4cute5tupleIJNS5_1CILi128EEENS7_ILi64EEENS7_ILi192EEEEEELi192ENS_6half_tEfNS_4arch4Sm80ELb0ELb1ELb1ELb1ELb0ELb0ELb1ELb1EEENS1_21CollectiveEpilogueFwdINS6_IJS8_SA_S9_EEENS6_IJNS7_ILi1EEESI_SI_EEESC_SE_Li256ELb1ELb1ELb1ELb0EEENS1_36VarlenDynamicPersistentTileSchedulerILi128ELi64ELi256ELi256ELb1ELb1ELb0ELb1ELb0ELb1EEEEEEEEEvNT_6ParamsE)
        /*0530*/ 	.word	0x000000ff


	//----- nvinfo : EIATTR_FRAME_SIZE
	.align		4
.L_232:
        /*0534*/ 	.byte	0x04, 0x11
        /*0536*/ 	.short	(.L_234 - .L_233)
	.align		4
.L_233:
        /*0538*/ 	.word	index@($__internal_37_$__cuda_sm70_votesync_ballot)
        /*053c*/ 	.word	0x00000000


	//----- nvinfo : EIATTR_FRAME_SIZE
	.align		4
.L_234:
        /*0540*/ 	.byte	0x04, 0x11
        /*0542*/ 	.short	(.L_236 - .L_235)
	.align		4
.L_235:
        /*0544*/ 	.word	index@($__internal_36_$__cuda_sm70_shflsync_up_p)
        /*0548*/ 	.word	0x00000000


	//----- nvinfo : EIATTR_FRAME_SIZE
	.align		4
.L_236:
        /*054c*/ 	.byte	0x04, 0x11
        /*054e*/ 	.short	(.L_238 - .L_237)
	.align		4
.L_237:
        /*0550*/ 	.word	index@($__internal_35_$__cuda_sm70_shflsync_idx_p)
        /*0554*/ 	.word	0x00000000


	//----- nvinfo : EIATTR_FRAME_SIZE
	.align		4
.L_238:
        /*0558*/ 	.byte	0x04, 0x11
        /*055a*/ 	.short	(.L_240 - .L_239)
	.align		4
.L_239:
        /*055c*/ 	.word	index@($__internal_34_$__cuda_sm70_shflsync_bfly_p)
        /*0560*/ 	.word	0x00000000


	//----- nvinfo : EIATTR_FRAME_SIZE
	.align		4
.L_240:
        /*0564*/ 	.byte	0x04, 0x11
        /*0566*/ 	.short	(.L_242 - .L_241)
	.align		4
.L_241:
        /*0568*/ 	.word	index@(_ZN7cutlass13device_kernelIN5flash19enable_sm80_to_sm89INS1_16FlashAttnFwdSm80INS1_25CollectiveMainloopFwdSm80ILi8ELi2ELb0EN4cute5tupleIJNS5_1CILi128EEENS7_ILi64EEENS7_ILi192EEEEEELi192ENS_6half_tEfNS_4arch4Sm80ELb0ELb1ELb1ELb1ELb0ELb0ELb1ELb1EEENS1_21CollectiveEpilogueFwdINS6_IJS8_SA_S9_EEENS6_IJNS7_ILi1EEESI_SI_EEESC_SE_Li256ELb1ELb1ELb1ELb0EEENS1_36VarlenDynamicPersistentTileSchedulerILi128ELi64ELi256ELi256ELb1ELb1ELb0ELb1ELb0ELb1EEEEEEEEEvNT_6ParamsE)
        /*056c*/ 	.word	0x00000038


	//----- nvinfo : EIATTR_REGCOUNT
	.align		4
.L_242:
        /*0570*/ 	.byte	0x04, 0x2f
        /*0572*/ 	.short	(.L_244 - .L_243)
	.align		4
.L_243:
        /*0574*/ 	.word	index@(_ZN7cutlass13device_kernelIN5flash19enable_sm80_to_sm89INS1_16FlashAttnFwdSm80INS1_25CollectiveMainloopFwdSm80ILi8ELi2ELb0EN4cute5tupleIJNS5_1CILi128EEENS7_ILi64EEENS7_ILi192EEEEEELi192ENS_6half_tEfNS_4arch4Sm80ELb0ELb1ELb1ELb0ELb0ELb0ELb1ELb1EEENS1_21CollectiveEpilogueFwdINS6_IJS8_SA_S9_EEENS6_IJNS7_ILi1EEESI_SI_EEESC_SE_Li256ELb0ELb1ELb1ELb0EEENS1_19SingleTileSchedulerILb0ELb1ELb1ELi128EEEEEEEEEvNT_6ParamsE)
        /*0578*/ 	.word	0x000000f4


	//----- nvinfo : EIATTR_FRAME_SIZE
	.align		4
.L_244:
        /*057c*/ 	.byte	0x04, 0x11
        /*057e*/ 	.short	(.L_246 - .L_245)
	.align		4
.L_245:
        /*0580*/ 	.word	index@(_ZN7cutlass13device_kernelIN5flash19enable_sm80_to_sm89INS1_16FlashAttnFwdSm80INS1_25CollectiveMainloopFwdSm80ILi8ELi2ELb0EN4cute5tupleIJNS5_1CILi128EEENS7_ILi64EEENS7_ILi192EEEEEELi192ENS_6half_tEfNS_4arch4Sm80ELb0ELb1ELb1ELb0ELb0ELb0ELb1ELb1EEENS1_21CollectiveEpilogueFwdINS6_IJS8_SA_S9_EEENS6_IJNS7_ILi1EEESI_SI_EEESC_SE_Li256ELb0ELb1ELb1ELb0EEENS1_19SingleTileSchedulerILb0ELb1ELb1ELi128EEEEEEEEEvNT_6ParamsE)
        /*0584*/ 	.word	0x00000000


	//----- nvinfo : EIATTR_REGCOUNT
	.align		4
.L_246:
        /*0588*/ 	.byte	0x04, 0x2f
        /*058a*/ 	.short	(.L_248 - .L_247)
	.align		4
.L_247:
        /*058c*/ 	.word	index@(_ZN7cutlass13device_kernelIN5flash19enable_sm80_to_sm89INS1_16FlashAttnFwdSm80INS1_25CollectiveMainloopFwdSm80ILi8ELi2ELb0EN4cute5tupleIJNS5_1CILi128EEENS7_ILi64EEENS7_ILi192EEEEEELi192ENS_6half_tEfNS_4arch4Sm80ELb0ELb0ELb1ELb1ELb0ELb1ELb1ELb1EEENS1_21CollectiveEpilogueFwdINS6_IJS8_SA_S9_EEENS6_IJNS7_ILi1EEESI_SI_EEESC_SE_Li256ELb1ELb1ELb1ELb0EEENS1_36VarlenDynamicPersistentTileSchedulerILi128ELi64ELi256ELi256ELb1ELb1ELb0ELb0ELb1ELb1EEEEEEEEEvNT_6ParamsE)
        /*0590*/ 	.word	0x000000fc


	//----- nvinfo : EIATTR_FRAME_SIZE
	.align		4
.L_248:
        /*0594*/ 	.byte	0x04, 0x11
        /*0596*/ 	.short	(.L_250 - .L_249)
	.align		4
.L_249:
        /*0598*/ 	.word	index@($__internal_33_$__cuda_sm70_votesync_ballot)
        /*059c*/ 	.word	0x00000000


	//----- nvinfo : EIATTR_FRAME_SIZE
	.align		4
.L_250:
        /*05a0*/ 	.byte	0x04, 0x11
        /*05a2*/ 	.short	(.L_252 - .L_251)
	.align		4
.L_251:
        /*05a4*/ 	.word	index@($__internal_32_$__cuda_sm70_shflsync_up_p)
        /*05a8*/ 	.word	0x00000000


	//----- nvinfo : EIATTR_FRAME_SIZE
	.align		4
.L_252:
        /*05ac*/ 	.byte	0x04, 0x11
        /*05ae*/ 	.short	(.L_254 - .L_253)
	.align		4
.L_253:
        /*05b0*/ 	.word	index@($__internal_31_$__cuda_sm70_shflsync_idx_p)
        /*05b4*/ 	.word	0x00000000


	//----- nvinfo : EIATTR_FRAME_SIZE
	.align		4
.L_254:
        /*05b8*/ 	.byte	0x04, 0x11
        /*05ba*/ 	.short	(.L_256 - .L_255)
	.align		4
.L_255:
        /*05bc*/ 	.word	index@($__internal_30_$__cuda_sm70_shflsync_bfly_p)
        /*05c0*/ 	.word	0x00000000


	//----- nvinfo : EIATTR_FRAME_SIZE
	.align		4
.L_256:
        /*05c4*/ 	.byte	0x04, 0x11
        /*05c6*/ 	.short	(.L_258 - .L_257)
	.align		4
.L_257:
        /*05c8*/ 	.word	index@(_ZN7cutlass13device_kernelIN5flash19enable_sm80_to_sm89INS1_16FlashAttnFwdSm80INS1_25CollectiveMainloopFwdSm80ILi8ELi2ELb0EN4cute5tupleIJNS5_1CILi128EEENS7_ILi64EEENS7_ILi192EEEEEELi192ENS_6half_tEfNS_4arch4Sm80ELb0ELb0ELb1ELb1ELb0ELb1ELb1ELb1EEENS1_21CollectiveEpilogueFwdINS6_IJS8_SA_S9_EEENS6_IJNS7_ILi1EEESI_SI_EEESC_SE_Li256ELb1ELb1ELb1ELb0EEENS1_36VarlenDynamicPersistentTileSchedulerILi128ELi64ELi256ELi256ELb1ELb1ELb0ELb0ELb1ELb1EEEEEEEEEvNT_6ParamsE)
        /*05cc*/ 	.word	0x00000000


	//----- nvinfo : EIATTR_REGCOUNT
	.align		4
.L_258:
        /*05d0*/ 	.byte	0x04, 0x2f
        /*05d2*/ 	.short	(.L_260 - .L_259)
	.align		4
.L_259:
        /*05d4*/ 	.word	index@(_ZN7cutlass13device_kernelIN5flash19enable_sm80_to_sm89INS1_16FlashAttnFwdSm80INS1_25CollectiveMainloopFwdSm80ILi8ELi2ELb0EN4cute5tupleIJNS5_1CILi128EEENS7_ILi64EEENS7_ILi192EEEEEELi192ENS_6half_tEfNS_4arch4Sm80ELb0ELb0ELb1ELb1ELb0ELb0ELb1ELb1EEENS1_21CollectiveEpilogueFwdINS6_IJS8_SA_S9_EEENS6_IJNS7_ILi1EEESI_SI_EEESC_SE_Li256ELb1ELb1ELb1ELb0EEENS1_36VarlenDynamicPersistentTileSchedulerILi128ELi64ELi256ELi256ELb1ELb1ELb0ELb0ELb1ELb1EEEEEEEEEvNT_6ParamsE)
        /*05d8*/ 	.word	0x000000ff


	//----- nvinfo : EIATTR_FRAME_SIZE
	.align		4
.L_260:
        /*05dc*/ 	.byte	0x04, 0x11
        /*05de*/ 	.short	(.L_262 - .L_261)
	.align		4
.L_261:
        /*05e0*/ 	.word	index@($__internal_29_$__cuda_sm70_votesync_ballot)
        /*05e4*/ 	.word	0x00000000


	//----- nvinfo : EIATTR_FRAME_SIZE
	.align		4
.L_262:
        /*05e8*/ 	.byte	0x04, 0x11
        /*05ea*/ 	.short	(.L_264 - .L_263)
	.align		4
.L_263:
        /*05ec*/ 	.word	index@($__internal_28_$__cuda_sm70_shflsync_up_p)
        /*05f0*/ 	.word	0x00000000


	//----- nvinfo : EIATTR_FRAME_SIZE
	.align		4
.L_264:
        /*05f4*/ 	.byte	0x04, 0x11
        /*05f6*/ 	.short	(.L_266 - .L_265)
	.align		4
.L_265:
        /*05f8*/ 	.word	index@($__internal_27_$__cuda_sm70_shflsync_idx_p)
        /*05fc*/ 	.word	0x00000000


	//----- nvinfo : EIATTR_FRAME_SIZE
	.align		4
.L_266:
        /*0600*/ 	.byte	0x04, 0x11
        /*0602*/ 	.short	(.L_268 - .L_267)
	.align		4
.L_267:
        /*0604*/ 	.word	index@($__internal_26_$__cuda_sm70_shflsync_bfly_p)
        /*0608*/ 	.word	0x00000000


	//----- nvinfo : EIATTR_FRAME_SIZE
	.align		4
.L_268:
        /*060c*/ 	.byte	0x04, 0x11
        /*060e*/ 	.short	(.L_270 - .L_269)
	.align		4
.L_269:
        /*0610*/ 	.word	index@(_ZN7cutlass13device_kernelIN5flash19enable_sm80_to_sm89INS1_16FlashAttnFwdSm80INS1_25CollectiveMainloopFwdSm80ILi8ELi2ELb0EN4cute5tupleIJNS5_1CILi128EEENS7_ILi64EEENS7_ILi192EEEEEELi192ENS_6half_tEfNS_4arch4Sm80ELb0ELb0ELb1ELb1ELb0ELb0ELb1ELb1EEENS1_21CollectiveEpilogueFwdINS6_IJS8_SA_S9_EEENS6_IJNS7_ILi1EEESI_SI_EEESC_SE_Li256ELb1ELb1ELb1ELb0EEENS1_36VarlenDynamicPersistentTileSchedulerILi128ELi64ELi256ELi256ELb1ELb1ELb0ELb0ELb1ELb1EEEEEEEEEvNT_6ParamsE)
        /*0614*/ 	.word	0x00000038


	//----- nvinfo : EIATTR_REGCOUNT
	.align		4
.L_270:
        /*0618*/ 	.byte	0x04, 0x2f
        /*061a*/ 	.short	(.L_272 - .L_271)
	.align		4
.L_271:
        /*061c*/ 	.word	index@(_ZN7cutlass13device_kernelIN5flash19enable_sm80_to_sm89INS1_16FlashAttnFwdSm80INS1_25CollectiveMainloopFwdSm80ILi8ELi2ELb1EN4cute5tupleIJNS5_1CILi128EEENS7_ILi96EEENS7_ILi192EEEEEELi192ENS_6half_tEfNS_4arch4Sm80ELb0ELb0ELb1ELb0ELb0ELb0ELb1ELb1EEENS1_21CollectiveEpilogueFwdINS6_IJS8_SA_S9_EEENS6_IJNS7_ILi1EEESI_SI_EEESC_SE_Li256ELb0ELb1ELb1ELb0EEENS1_19SingleTileSchedulerILb0ELb1ELb1ELi128EEEEEEEEEvNT_6ParamsE)
        /*0620*/ 	.word	0x000000ff


	//----- nvinfo : EIATTR_FRAME_SIZE
	.align		4
.L_272:
        /*0624*/ 	.byte	0x04, 0x11
        /*0626*/ 	.short	(.L_274 - .L_273)
	.align		4
.L_273:
        /*0628*/ 	.word	index@(_ZN7cutlass13device_kernelIN5flash19enable_sm80_to_sm89INS1_16FlashAttnFwdSm80INS1_25CollectiveMainloopFwdSm80ILi8ELi2ELb1EN4cute5tupleIJNS5_1CILi128EEENS7_ILi96EEENS7_ILi192EEEEEELi192ENS_6half_tEfNS_4arch4Sm80ELb0ELb0ELb1ELb0ELb0ELb0ELb1ELb1EEENS1_21CollectiveEpilogueFwdINS6_IJS8_SA_S9_EEENS6_IJNS7_ILi1EEESI_SI_EEESC_SE_Li256ELb0ELb1ELb1ELb0EEENS1_19SingleTileSchedulerILb0ELb1ELb1ELi128EEEEEEEEEvNT_6ParamsE)
        /*062c*/ 	.word	0x00000038


	//----- nvinfo : EIATTR_REGCOUNT
	.align		4
.L_274:
        /*0630*/ 	.byte	0x04, 0x2f
        /*0632*/ 	.short	(.L_276 - .L_275)
	.align		4
.L_275:
        /*0634*/ 	.word	index@(_ZN7cutlass13device_kernelIN5flash19enable_sm80_to_sm89INS1_16FlashAttnFwdSm80INS1_25CollectiveMainloopFwdSm80ILi8ELi1ELb0EN4cute5tupleIJNS5_1CILi128EEENS7_ILi64EEENS7_ILi192EEEEEELi192ENS_6half_tEfNS_4arch4Sm80ELb1ELb0ELb1ELb1ELb0ELb1ELb1ELb1EEENS1_21CollectiveEpilogueFwdINS6_IJS8_SA_S9_EEENS6_IJNS7_ILi1EEESI_SI_EEESC_SE_Li256ELb1ELb1ELb1ELb0EEENS1_36VarlenDynamicPersistentTileSchedulerILi128ELi64ELi256ELi256ELb1ELb1ELb0ELb1ELb1ELb1EEEEEEEEEvNT_6ParamsE)
        /*0638*/ 	.word	0x000000ff


	//----- nvinfo : EIATTR_FRAME_SIZE
	.align		4
.L_276:
        /*063c*/ 	.byte	0x04, 0x11
        /*063e*/ 	.short	(.L_278 - .L_277)
	.align		4
.L_277:
        /*0640*/ 	.word	index@($__internal_25_$__cuda_sm70_votesync_ballot)
        /*0644*/ 	.word	0x00000000


	//----- nvinfo : EIATTR_FRAME_SIZE
	.align		4
.L_278:
        /*0648*/ 	.byte	0x04, 0x11
        /*064a*/ 	.short	(.L_280 - .L_279)
	.align		4
.L_279:
        /*064c*/ 	.word	index@($__internal_24_$__cuda_sm70_shflsync_up_p)
        /*0650*/ 	.word	0x00000000


	//----- nvinfo : EIATTR_FRAME_SIZE
	.align		4
.L_280:
        /*0654*/ 	.byte	0x04, 0x11
        /*0656*/ 	.short	(.L_282 - .L_281)
	.align		4
.L_281:
        /*0658*/ 	.word	index@($__internal_23_$__cuda_sm70_shflsync_idx_p)
        /*065c*/ 	.word	0x00000000


	//----- nvinfo : EIATTR_FRAME_SIZE
	.align		4
.L_282:
        /*0660*/ 	.byte	0x04, 0x11
        /*0662*/ 	.short	(.L_284 - .L_283)
	.align		4
.L_283:
        /*0664*/ 	.word	index@($__internal_22_$__cuda_sm70_shflsync_bfly_p)
        /*0668*/ 	.word	0x00000000


	//----- nvinfo : EIATTR_FRAME_SIZE
	.align		4
.L_284:
        /*066c*/ 	.byte	0x04, 0x11
        /*066e*/ 	.short	(.L_286 - .L_285)
	.align		4
.L_285:
        /*0670*/ 	.word	index@(_ZN7cutlass13device_kernelIN5flash19enable_sm80_to_sm89INS1_16FlashAttnFwdSm80INS1_25CollectiveMainloopFwdSm80ILi8ELi1ELb0EN4cute5tupleIJNS5_1CILi128EEENS7_ILi64EEENS7_ILi192EEEEEELi192ENS_6half_tEfNS_4arch4Sm80ELb1ELb0ELb1ELb1ELb0ELb1ELb1ELb1EEENS1_21CollectiveEpilogueFwdINS6_IJS8_SA_S9_EEENS6_IJNS7_ILi1EEESI_SI_EEESC_SE_Li256ELb1ELb1ELb1ELb0EEENS1_36VarlenDynamicPersistentTileSchedulerILi128ELi64ELi256ELi256ELb1ELb1ELb0ELb1ELb1ELb1EEEEEEEEEvNT_6ParamsE)
        /*0674*/ 	.word	0x00000050


	//----- nvinfo : EIATTR_REGCOUNT
	.align		4
.L_286:
        /*0678*/ 	.byte	0x04, 0x2f
        /*067a*/ 	.short	(.L_288 - .L_287)
	.align		4
.L_287:
        /*067c*/ 	.word	index@(_ZN7cutlass13device_kernelIN5flash19enable_sm80_to_sm89INS1_16FlashAttnFwdSm80INS1_25CollectiveMainloopFwdSm80ILi8ELi1ELb0EN4cute5tupleIJNS5_1CILi128EEENS7_ILi64EEENS7_ILi192EEEEEELi192ENS_6half_tEfNS_4arch4Sm80ELb1ELb0ELb1ELb1ELb0ELb0ELb1ELb1EEENS1_21CollectiveEpilogueFwdINS6_IJS8_SA_S9_EEENS6_IJNS7_ILi1EEESI_SI_EEESC_SE_Li256ELb1ELb1ELb1ELb0EEENS1_36VarlenDynamicPersistentTileSchedulerILi128ELi64ELi256ELi256ELb1ELb1ELb0ELb1ELb1ELb1EEEEEEEEEvNT_6ParamsE)
        /*0680*/ 	.word	0x000000ff


	//----- nvinfo : EIATTR_FRAME_SIZE
	.align		4
.L_288:
        /*0684*/ 	.byte	0x04, 0x11
        /*0686*/ 	.short	(.L_290 - .L_289)
	.align		4
.L_289:
        /*0688*/ 	.word	index@($__internal_21_$__cuda_sm70_votesync_ballot)
        /*068c*/ 	.word	0x00000000


	//----- nvinfo : EIATTR_FRAME_SIZE
	.align		4
.L_290:
        /*0690*/ 	.byte	0x04, 0x11
        /*0692*/ 	.short	(.L_292 - .L_291)
	.align		4
.L_291:
        /*0694*/ 	.word	index@($__internal_20_$__cuda_sm70_shflsync_up_p)
        /*0698*/ 	.word	0x00000000


	//----- nvinfo : EIATTR_FRAME_SIZE
	.align		4
.L_292:
        /*069c*/ 	.byte	0x04, 0x11
        /*069e*/ 	.short	(.L_294 - .L_293)
	.align		4
.L_293:
        /*06a0*/ 	.word	index@($__internal_19_$__cuda_sm70_shflsync_idx_p)
        /*06a4*/ 	.word	0x00000000


	//----- nvinfo : EIATTR_FRAME_SIZE
	.align		4
.L_294:
        /*06a8*/ 	.byte	0x04, 0x11
        /*06aa*/ 	.short	(.L_296 - .L_295)
	.align		4
.L_295:
        /*06ac*/ 	.word	index@($__internal_18_$__cuda_sm70_shflsync_bfly_p)
        /*06b0*/ 	.word	0x00000000


	//----- nvinfo : EIATTR_FRAME_SIZE
	.align		4
.L_296:
        /*06b4*/ 	.byte	0x04, 0x11
        /*06b6*/ 	.short	(.L_298 - .L_297)
	.align		4
.L_297:
        /*06b8*/ 	.word	index@(_ZN7cutlass13device_kernelIN5flash19enable_sm80_to_sm89INS1_16FlashAttnFwdSm80INS1_25CollectiveMainloopFwdSm80ILi8ELi1ELb0EN4cute5tupleIJNS5_1CILi128EEENS7_ILi64EEENS7_ILi192EEEEEELi192ENS_6half_tEfNS_4arch4Sm80ELb1ELb0ELb1ELb1ELb0ELb0ELb1ELb1EEENS1_21CollectiveEpilogueFwdINS6_IJS8_SA_S9_EEENS6_IJNS7_ILi1EEESI_SI_EEESC_SE_Li256ELb1ELb1ELb1ELb0EEENS1_36VarlenDynamicPersistentTileSchedulerILi128ELi64ELi256ELi256ELb1ELb1ELb0ELb1ELb1ELb1EEEEEEEEEvNT_6ParamsE)
        /*06bc*/ 	.word	0x00000050


	//----- nvinfo : EIATTR_REGCOUNT
	.align		4
.L_298:
        /*06c0*/ 	.byte	0x04, 0x2f
        /*06c2*/ 	.short	(.L_300 - .L_299)
	.align		4
.L_299:
        /*06c4*/ 	.word	index@(_ZN7cutlass13device_kernelIN5flash19enable_sm80_to_sm89INS1_16FlashAttnFwdSm80INS1_25CollectiveMainloopFwdSm80ILi8ELi1ELb1EN4cute5tupleIJNS5_1CILi128EEENS7_ILi96EEENS7_ILi192EEEEEELi192ENS_6half_tEfNS_4arch4Sm80ELb1ELb0ELb1ELb0ELb0ELb0ELb1ELb1EEENS1_21CollectiveEpilogueFwdINS6_IJS8_SA_S9_EEENS6_IJNS7_ILi1EEESI_SI_EEESC_SE_Li256ELb0ELb1ELb1ELb0EEENS1_30DynamicPersistentTileSchedulerILi256ELi256ELb1ELb1ELb0EEEEEEEEEvNT_6ParamsE)
        /*06c8*/ 	.word	0x000000ff


	//----- nvinfo : EIATTR_FRAME_SIZE
	.align		4
.L_300:
        /*06cc*/ 	.byte	0x04, 0x11
        /*06ce*/ 	.short	(.L_302 - .L_301)
	.align		4
.L_301:
        /*06d0*/ 	.word	index@($__internal_17_$__cuda_sm70_shflsync_idx_p)
        /*06d4*/ 	.word	0x00000000


	//----- nvinfo : EIATTR_FRAME_SIZE
	.align		4
.L_302:
        /*06d8*/ 	.byte	0x04, 0x11
        /*06da*/ 	.short	(.L_304 - .L_303)
	.align		4
.L_303:
        /*06dc*/ 	.word	index@($__internal_16_$__cuda_sm70_shflsync_bfly_p)
        /*06e0*/ 	.word	0x00000000


	//----- nvinfo : EIATTR_FRAME_SIZE
	.align		4
.L_304:
        /*06e4*/ 	.byte	0x04, 0x11
        /*06e6*/ 	.short	(.L_306 - .L_305)
	.align		4
.L_305:
        /*06e8*/ 	.word	index@(_ZN7cutlass13device_kernelIN5flash19enable_sm80_to_sm89INS1_16FlashAttnFwdSm80INS1_25CollectiveMainloopFwdSm80ILi8ELi1ELb1EN4cute5tupleIJNS5_1CILi128EEENS7_ILi96EEENS7_ILi192EEEEEELi192ENS_6half_tEfNS_4arch4Sm80ELb1ELb0ELb1ELb0ELb0ELb0ELb1ELb1EEENS1_21CollectiveEpilogueFwdINS6_IJS8_SA_S9_EEENS6_IJNS7_ILi1EEESI_SI_EEESC_SE_Li256ELb0ELb1ELb1ELb0EEENS1_30DynamicPersistentTileSchedulerILi256ELi256ELb1ELb1ELb0EEEEEEEEEvNT_6ParamsE)
        /*06ec*/ 	.word	0x000000a8


	//----- nvinfo : EIATTR_REGCOUNT
	.align		4
.L_306:
        /*06f0*/ 	.byte	0x04, 0x2f
        /*06f2*/ 	.short	(.L_308 - .L_307)
	.align		4
.L_307:
        /*06f4*/ 	.word	index@(_ZN7cutlass13device_kernelIN5flash19enable_sm80_to_sm89INS1_16FlashAttnFwdSm80INS1_25CollectiveMainloopFwdSm80ILi8ELi1ELb0EN4cute5tupleIJNS5_1CILi128EEENS7_ILi64EEENS7_ILi192EEEEEELi192ENS_6half_tEfNS_4arch4Sm80ELb0ELb1ELb1ELb1ELb0ELb1ELb1ELb1EEENS1_21CollectiveEpilogueFwdINS6_IJS8_SA_S9_EEENS6_IJNS7_ILi1EEESI_SI_EEESC_SE_Li256ELb1ELb1ELb1ELb0EEENS1_36VarlenDynamicPersistentTileSchedulerILi128ELi64ELi256ELi256ELb1ELb1ELb0ELb1ELb0ELb1EEEEEEEEEvNT_6ParamsE)
        /*06f8*/ 	.word	0x000000ff


	//----- nvinfo : EIATTR_FRAME_SIZE
	.align		4
.L_308:
        /*06fc*/ 	.byte	0x04, 0x11
        /*06fe*/ 	.short	(.L_310 - .L_309)
	.align		4
.L_309:
        /*0700*/ 	.word	index@($__internal_15_$__cuda_sm70_votesync_ballot)
        /*0704*/ 	.word	0x00000000


	//----- nvinfo : EIATTR_FRAME_SIZE
	.align		4
.L_310:
        /*0708*/ 	.byte	0x04, 0x11
        /*070a*/ 	.short	(.L_312 - .L_311)
	.align		4
.L_311:
        /*070c*/ 	.word	index@($__internal_14_$__cuda_sm70_shflsync_up_p)
        /*0710*/ 	.word	0x00000000


	//----- nvinfo : EIATTR_FRAME_SIZE
	.align		4
.L_312:
        /*0714*/ 	.byte	0x04, 0x11
        /*0716*/ 	.short	(.L_314 - .L_313)
	.align		4
.L_313:
        /*0718*/ 	.word	index@($__internal_13_$__cuda_sm70_shflsync_idx_p)
        /*071c*/ 	.word	0x00000000


	//----- nvinfo : EIATTR_FRAME_SIZE
	.align		4
.L_314:
        /*0720*/ 	.byte	0x04, 0x11
        /*0722*/ 	.short	(.L_316 - .L_315)
	.align		4
.L_315:
        /*0724*/ 	.word	index@($__internal_12_$__cuda_sm70_shflsync_bfly_p)
        /*0728*/ 	.word	0x00000000


	//----- nvinfo : EIATTR_FRAME_SIZE
	.align		4
.L_316:
        /*072c*/ 	.byte	0x04, 0x11
        /*072e*/ 	.short	(.L_318 - .L_317)
	.align		4
.L_317:
        /*0730*/ 	.word	index@(_ZN7cutlass13device_kernelIN5flash19enable_sm80_to_sm89INS1_16FlashAttnFwdSm80INS1_25CollectiveMainloopFwdSm80ILi8ELi1ELb0EN4cute5tupleIJNS5_1CILi128EEENS7_ILi64EEENS7_ILi192EEEEEELi192ENS_6half_tEfNS_4arch4Sm80ELb0ELb1ELb1ELb1ELb0ELb1ELb1ELb1EEENS1_21CollectiveEpilogueFwdINS6_IJS8_SA_S9_EEENS6_IJNS7_ILi1EEESI_SI_EEESC_SE_Li256ELb1ELb1ELb1ELb0EEENS1_36VarlenDynamicPersistentTileSchedulerILi128ELi64ELi256ELi256ELb1ELb1ELb0ELb1ELb0ELb1EEEEEEEEEvNT_6ParamsE)
        /*0734*/ 	.word	0x00000058


	//----- nvinfo : EIATTR_REGCOUNT
	.align		4
.L_318:
        /*0738*/ 	.byte	0x04, 0x2f
        /*073a*/ 	.short	(.L_320 - .L_319)
	.align		4
.L_319:
        /*073c*/ 	.word	index@(_ZN7cutlass13device_kernelIN5flash19enable_sm80_to_sm89INS1_16FlashAttnFwdSm80INS1_25CollectiveMainloopFwdSm80ILi8ELi1ELb0EN4cute5tupleIJNS5_1CILi128EEENS7_ILi64EEENS7_ILi192EEEEEELi192ENS_6half_tEfNS_4arch4Sm80ELb0ELb1ELb1ELb1ELb0ELb0ELb1ELb1EEENS1_21CollectiveEpilogueFwdINS6_IJS8_SA_S9_EEENS6_IJNS7_ILi1EEESI_SI_EEESC_SE_Li256ELb1ELb1ELb1ELb0EEENS1_36VarlenDynamicPersistentTileSchedulerILi128ELi64ELi256ELi256ELb1ELb1ELb0ELb1ELb0ELb1EEEEEEEEEvNT_6ParamsE)
        /*0740*/ 	.word	0x000000ff


	//----- nvinfo : EIATTR_FRAME_SIZE
	.align		4
.L_320:
        /*0744*/ 	.byte	0x04, 0x11
        /*0746*/ 	.short	(.L_322 - .L_321)
	.align		4
.L_321:
        /*0748*/ 	.word	index@($__internal_11_$__cuda_sm70_votesync_ballot)
        /*074c*/ 	.word	0x00000000


	//----- nvinfo : EIATTR_FRAME_SIZE
	.align		4
.L_322:
        /*0750*/ 	.byte	0x04, 0x11
        /*0752*/ 	.short	(.L_324 - .L_323)
	.align		4
.L_323:
        /*0754*/ 	.word	index@($__internal_10_$__cuda_sm70_shflsync_up_p)
        /*0758*/ 	.word	0x00000000


	//----- nvinfo : EIATTR_FRAME_SIZE
	.align		4
.L_324:
        /*075c*/ 	.byte	0x04, 0x11
        /*075e*/ 	.short	(.L_326 - .L_325)
	.align		4
.L_325:
        /*0760*/ 	.word	index@($__internal_9_$__cuda_sm70_shflsync_idx_p)
        /*0764*/ 	.word	0x00000000


	//----- nvinfo : EIATTR_FRAME_SIZE
	.align		4
.L_326:
        /*0768*/ 	.byte	0x04, 0x11
        /*076a*/ 	.short	(.L_328 - .L_327)
	.align		4
.L_327:
        /*076c*/ 	.word	index@($__internal_8_$__cuda_sm70_shflsync_bfly_p)
        /*0770*/ 	.word	0x00000000


	//----- nvinfo : EIATTR_FRAME_SIZE
	.align		4
.L_328:
        /*0774*/ 	.byte	0x04, 0x11
        /*0776*/ 	.short	(.L_330 - .L_329)
	.align		4
.L_329:
        /*0778*/ 	.word	index@(_ZN7cutlass13device_kernelIN5flash19enable_sm80_to_sm89INS1_16FlashAttnFwdSm80INS1_25CollectiveMainloopFwdSm80ILi8ELi1ELb0EN4cute5tupleIJNS5_1CILi128EEENS7_ILi64EEENS7_ILi192EEEEEELi192ENS_6half_tEfNS_4arch4Sm80ELb0ELb1ELb1ELb1ELb0ELb0ELb1ELb1EEENS1_21CollectiveEpilogueFwdINS6_IJS8_SA_S9_EEENS6_IJNS7_ILi1EEESI_SI_EEESC_SE_Li256ELb1ELb1ELb1ELb0EEENS1_36VarlenDynamicPersistentTileSchedulerILi128ELi64ELi256ELi256ELb1ELb1ELb0ELb1ELb0ELb1EEEEEEEEEvNT_6ParamsE)
        /*077c*/ 	.word	0x00000040


	//----- nvinfo : EIATTR_REGCOUNT
	.align		4
.L_330:
        /*0780*/ 	.byte	0x04, 0x2f
        /*0782*/ 	.short	(.L_332 - .L_331)
	.align		4
.L_331:
        /*0784*/ 	.word	index@(_ZN7cutlass13device_kernelIN5flash19enable_sm80_to_sm89INS1_16FlashAttnFwdSm80INS1_25CollectiveMainloopFwdSm80ILi8ELi1ELb0EN4cute5tupleIJNS5_1CILi128EEENS7_ILi64EEENS7_ILi192EEEEEELi192ENS_6half_tEfNS_4arch4Sm80ELb0ELb1ELb1ELb0ELb0ELb0ELb1ELb1EEENS1_21CollectiveEpilogueFwdINS6_IJS8_SA_S9_EEENS6_IJNS7_ILi1EEESI_SI_EEESC_SE_Li256ELb0ELb1ELb1ELb0EEENS1_19SingleTileSchedulerILb0ELb1ELb1ELi128EEEEEEEEEvNT_6ParamsE)
        /*0788*/ 	.word	0x000000ff


	//----- nvinfo : EIATTR_FRAME_SIZE
	.align		4
.L_332:
        /*078c*/ 	.byte	0x04, 0x11
        /*078e*/ 	.short	(.L_334 - .L_333)
	.align		4
.L_333:
        /*0790*/ 	.word	index@(_ZN7cutlass13device_kernelIN5flash19enable_sm80_to_sm89INS1_16FlashAttnFwdSm80INS1_25CollectiveMainloopFwdSm80ILi8ELi1ELb0EN4cute5tupleIJNS5_1CILi128EEENS7_ILi64EEENS7_ILi192EEEEEELi192ENS_6half_tEfNS_4arch4Sm80ELb0ELb1ELb1ELb0ELb0ELb0ELb1ELb1EEENS1_21CollectiveEpilogueFwdINS6_IJS8_SA_S9_EEENS6_IJNS7_ILi1EEESI_SI_EEESC_SE_Li256ELb0ELb1ELb1ELb0EEENS1_19SingleTileSchedulerILb0ELb1ELb1ELi128EEEEEEEEEvNT_6ParamsE)
        /*0794*/ 	.word	0x00000000


	//----- nvinfo : EIATTR_REGCOUNT
	.align		4
.L_334:
        /*0798*/ 	.byte	0x04, 0x2f
        /*079a*/ 	.short	(.L_336 - .L_335)
	.align		4
.L_335:
        /*079c*/ 	.word	index@(_ZN7cutlass13device_kernelIN5flash19enable_sm80_to_sm89INS1_16FlashAttnFwdSm80INS1_25CollectiveMainloopFwdSm80ILi8ELi1ELb0EN4cute5tupleIJNS5_1CILi128EEENS7_ILi64EEENS7_ILi192EEEEEELi192ENS_6half_tEfNS_4arch4Sm80ELb0ELb0ELb1ELb1ELb0ELb1ELb1ELb1EEENS1_21CollectiveEpilogueFwdINS6_IJS8_SA_S9_EEENS6_IJNS7_ILi1EEESI_SI_EEESC_SE_Li256ELb1ELb1ELb1ELb0EEENS1_36VarlenDynamicPersistentTileSchedulerILi128ELi64ELi256ELi256ELb1ELb1ELb0ELb0ELb1ELb1EEEEEEEEEvNT_6ParamsE)
        /*07a0*/ 	.word	0x000000ff


	//----- nvinfo : EIATTR_FRAME_SIZE
	.align		4
.L_336:
        /*07a4*/ 	.byte	0x04, 0x11
        /*07a6*/ 	.short	(.L_338 - .L_337)
	.align		4
.L_337:
        /*07a8*/ 	.word	index@($__internal_7_$__cuda_sm70_votesync_ballot)
        /*07ac*/ 	.word	0x00000000


	//----- nvinfo : EIATTR_FRAME_SIZE
	.align		4
.L_338:
        /*07b0*/ 	.byte	0x04, 0x11
        /*07b2*/ 	.short	(.L_340 - .L_339)
	.align		4
.L_339:
        /*07b4*/ 	.word	index@($__internal_6_$__cuda_sm70_shflsync_up_p)
        /*07b8*/ 	.word	0x00000000


	//----- nvinfo : EIATTR_FRAME_SIZE
	.align		4
.L_340:
        /*07bc*/ 	.byte	0x04, 0x11
        /*07be*/ 	.short	(.L_342 - .L_341)
	.align		4
.L_341:
        /*07c0*/ 	.word	index@($__internal_5_$__cuda_sm70_shflsync_idx_p)
        /*07c4*/ 	.word	0x00000000


	//----- nvinfo : EIATTR_FRAME_SIZE
	.align		4
.L_342:
        /*07c8*/ 	.byte	0x04, 0x11
        /*07ca*/ 	.short	(.L_344 - .L_343)
	.align		4
.L_343:
        /*07cc*/ 	.word	index@($__internal_4_$__cuda_sm70_shflsync_bfly_p)
        /*07d0*/ 	.word	0x00000000


	//----- nvinfo : EIATTR_FRAME_SIZE
	.align		4
.L_344:
        /*07d4*/ 	.byte	0x04, 0x11
        /*07d6*/ 	.short	(.L_346 - .L_345)
	.align		4
.L_345:
        /*07d8*/ 	.word	index@(_ZN7cutlass13device_kernelIN5flash19enable_sm80_to_sm89INS1_16FlashAttnFwdSm80INS1_25CollectiveMainloopFwdSm80ILi8ELi1ELb0EN4cute5tupleIJNS5_1CILi128EEENS7_ILi64EEENS7_ILi192EEEEEELi192ENS_6half_tEfNS_4arch4Sm80ELb0ELb0ELb1ELb1ELb0ELb1ELb1ELb1EEENS1_21CollectiveEpilogueFwdINS6_IJS8_SA_S9_EEENS6_IJNS7_ILi1EEESI_SI_EEESC_SE_Li256ELb1ELb1ELb1ELb0EEENS1_36VarlenDynamicPersistentTileSchedulerILi128ELi64ELi256ELi256ELb1ELb1ELb0ELb0ELb1ELb1EEEEEEEEEvNT_6ParamsE)
        /*07dc*/ 	.word	0x00000058


	//----- nvinfo : EIATTR_REGCOUNT
	.align		4
.L_346:
        /*07e0*/ 	.byte	0x04, 0x2f
        /*07e2*/ 	.short	(.L_348 - .L_347)
	.align		4
.L_347:
        /*07e4*/ 	.word	index@(_ZN7cutlass13device_kernelIN5flash19enable_sm80_to_sm89INS1_16FlashAttnFwdSm80INS1_25CollectiveMainloopFwdSm80ILi8ELi1ELb0EN4cute5tupleIJNS5_1CILi128EEENS7_ILi64EEENS7_ILi192EEEEEELi192ENS_6half_tEfNS_4arch4Sm80ELb0ELb0ELb1ELb1ELb0ELb0ELb1ELb1EEENS1_21CollectiveEpilogueFwdINS6_IJS8_SA_S9_EEENS6_IJNS7_ILi1EEESI_SI_EEESC_SE_Li256ELb1ELb1ELb1ELb0EEENS1_36VarlenDynamicPersistentTileSchedulerILi128ELi64ELi256ELi256ELb1ELb1ELb0ELb0ELb1ELb1EEEEEEEEEvNT_6ParamsE)
        /*07e8*/ 	.word	0x000000ff


	//----- nvinfo : EIATTR_FRAME_SIZE
	.align		4
.L_348:
        /*07ec*/ 	.byte	0x04, 0x11
        /*07ee*/ 	.short	(.L_350 - .L_349)
	.align		4
.L_349:
        /*07f0*/ 	.word	index@($__internal_3_$__cuda_sm70_votesync_ballot)
        /*07f4*/ 	.word	0x00000000


	//----- nvinfo : EIATTR_FRAME_SIZE
	.align		4
.L_350:
        /*07f8*/ 	.byte	0x04, 0x11
        /*07fa*/ 	.short	(.L_352 - .L_351)
	.align		4
.L_351:
        /*07fc*/ 	.word	index@($__internal_2_$__cuda_sm70_shflsync_up_p)
        /*0800*/ 	.word	0x00000000


	//----- nvinfo : EIATTR_FRAME_SIZE
	.align		4
.L_352:
        /*0804*/ 	.byte	0x04, 0x11
        /*0806*/ 	.short	(.L_354 - .L_353)
	.align		4
.L_353:
        /*0808*/ 	.word	index@($__internal_1_$__cuda_sm70_shflsync_idx_p)
        /*080c*/ 	.word	0x00000000


	//----- nvinfo : EIATTR_FRAME_SIZE
	.align		4
.L_354:
        /*0810*/ 	.byte	0x04, 0x11
        /*0812*/ 	.short	(.L_356 - .L_355)
	.align		4
.L_355:
        /*0814*/ 	.word	index@($__internal_0_$__cuda_sm70_shflsync_bfly_p)
        /*0818*/ 	.word	0x00000000


	//----- nvinfo : EIATTR_FRAME_SIZE
	.align		4
.L_356:
        /*081c*/ 	.byte	0x04, 0x11
        /*081e*/ 	.short	(.L_358 - .L_357)
	.align		4
.L_357:
        /*0820*/ 	.word	index@(_ZN7cutlass13device_kernelIN5flash19enable_sm80_to_sm89INS1_16FlashAttnFwdSm80INS1_25CollectiveMainloopFwdSm80ILi8ELi1ELb0EN4cute5tupleIJNS5_1CILi128EEENS7_ILi64EEENS7_ILi192EEEEEELi192ENS_6half_tEfNS_4arch4Sm80ELb0ELb0ELb1ELb1ELb0ELb0ELb1ELb1EEENS1_21CollectiveEpilogueFwdINS6_IJS8_SA_S9_EEENS6_IJNS7_ILi1EEESI_SI_EEESC_SE_Li256ELb1ELb1ELb1ELb0EEENS1_36VarlenDynamicPersistentTileSchedulerILi128ELi64ELi256ELi256ELb1ELb1ELb0ELb0ELb1ELb1EEEEEEEEEvNT_6ParamsE)
        /*0824*/ 	.word	0x00000040


	//----- nvinfo : EIATTR_REGCOUNT
	.align		4
.L_358:
        /*0828*/ 	.byte	0x04, 0x2f
        /*082a*/ 	.short	(.L_360 - .L_359)
	.align		4
.L_359:
        /*082c*/ 	.word	index@(_ZN7cutlass13device_kernelIN5flash19enable_sm80_to_sm89INS1_16FlashAttnFwdSm80INS1_25CollectiveMainloopFwdSm80ILi8ELi1ELb1EN4cute5tupleIJNS5_1CILi128EEENS7_ILi96EEENS7_ILi192EEEEEELi192ENS_6half_tEfNS_4arch4Sm80ELb0ELb0ELb1ELb0ELb0ELb0ELb1ELb1EEENS1_21CollectiveEpilogueFwdINS6_IJS8_SA_S9_EEENS6_IJNS7_ILi1EEESI_SI_EEESC_SE_Li256ELb0ELb1ELb1ELb0EEENS1_19SingleTileSchedulerILb0ELb1ELb1ELi128EEEEEEEEEvNT_6ParamsE)
        /*0830*/ 	.word	0x000000ff


	//----- nvinfo : EIATTR_FRAME_SIZE
	.align		4
.L_360:
        /*0834*/ 	.byte	0x04, 0x11
        /*0836*/ 	.short	(.L_362 - .L_361)
	.align		4
.L_361:
        /*0838*/ 	.word	index@(_ZN7cutlass13device_kernelIN5flash19enable_sm80_to_sm89INS1_16FlashAttnFwdSm80INS1_25CollectiveMainloopFwdSm80ILi8ELi1ELb1EN4cute5tupleIJNS5_1CILi128EEENS7_ILi96EEENS7_ILi192EEEEEELi192ENS_6half_tEfNS_4arch4Sm80ELb0ELb0ELb1ELb0ELb0ELb0ELb1ELb1EEENS1_21CollectiveEpilogueFwdINS6_IJS8_SA_S9_EEENS6_IJNS7_ILi1EEESI_SI_EEESC_SE_Li256ELb0ELb1ELb1ELb0EEENS1_19SingleTileSchedulerILb0ELb1ELb1ELi128EEEEEEEEEvNT_6ParamsE)
        /*083c*/ 	.word	0x00000048


	//----- nvinfo : EIATTR_MIN_STACK_SIZE
	.align		4
.L_362:
        /*0840*/ 	.byte	0x04, 0x12
        /*0842*/ 	.short	(.L_364 - .L_363)
	.align		4
.L_363:
        /*0844*/ 	.word	index@(_ZN7cutlass13device_kernelIN5flash19enable_sm80_to_sm89INS1_16FlashAttnFwdSm80INS1_25CollectiveMainloopFwdSm80ILi8ELi1ELb1EN4cute5tupleIJNS5_1CILi128EEENS7_ILi96EEENS7_ILi192EEEEEELi192ENS_6half_tEfNS_4arch4Sm80ELb0ELb0ELb1ELb0ELb0ELb0ELb1ELb1EEENS1_21CollectiveEpilogueFwdINS6_IJS8_SA_S9_EEENS6_IJNS7_ILi1EEESI_SI_EEESC_SE_Li256ELb0ELb1ELb1ELb0EEENS1_19SingleTileSchedulerILb0ELb1ELb1ELi128EEEEEEEEEvNT_6ParamsE)
        /*0848*/ 	.word	0x00000048


	//----- nvinfo : EIATTR_MIN_STACK_SIZE
	.align		4
.L_364:
        /*084c*/ 	.byte	0x04, 0x12
        /*084e*/ 	.short	(.L_366 - .L_365)
	.align		4
.L_365:
        /*0850*/ 	.word	index@(_ZN7cutlass13device_kernelIN5flash19enable_sm80_to_sm89INS1_16FlashAttnFwdSm80INS1_25CollectiveMainloopFwdSm80ILi8ELi1ELb0EN4cute5tupleIJNS5_1CILi128EEENS7_ILi64EEENS7_ILi192EEEEEELi192ENS_6half_tEfNS_4arch4Sm80ELb0ELb0ELb1ELb1ELb0ELb0ELb1ELb1EEENS1_21CollectiveEpilogueFwdINS6_IJS8_SA_S9_EEENS6_IJNS7_ILi1EEESI_SI_EEESC_SE_Li256ELb1ELb1ELb1ELb0EEENS1_36VarlenDynamicPersistentTileSchedulerILi128ELi64ELi256ELi256ELb1ELb1ELb0ELb0ELb1ELb1EEEEEEEEEvNT_6ParamsE)
        /*0854*/ 	.word	0x00000040


	//----- nvinfo : EIATTR_MIN_STACK_SIZE
	.align		4
.L_366:
        /*0858*/ 	.byte	0x04, 0x12
        /*085a*/ 	.short	(.L_368 - .L_367)
	.align		4
.L_367:
        /*085c*/ 	.word	index@(_ZN7cutlass13device_kernelIN5flash19enable_sm80_to_sm89INS1_16FlashAttnFwdSm80INS1_25CollectiveMainloopFwdSm80ILi8ELi1ELb0EN4cute5tupleIJNS5_1CILi128EEENS7_ILi64EEENS7_ILi192EEEEEELi192ENS_6half_tEfNS_4arch4Sm80ELb0ELb0ELb1ELb1ELb0ELb1ELb1ELb1EEENS1_21CollectiveEpilogueFwdINS6_IJS8_SA_S9_EEENS6_IJNS7_ILi1EEESI_SI_EEESC_SE_Li256ELb1ELb1ELb1ELb0EEENS1_36VarlenDynamicPersistentTileSchedulerILi128ELi64ELi256ELi256ELb1ELb1ELb0ELb0ELb1ELb1EEEEEEEEEvNT_6ParamsE)
        /*0860*/ 	.word	0x00000058


	//----- nvinfo : EIATTR_MIN_STACK_SIZE
	.align		4
.L_368:
        /*0864*/ 	.byte	0x04, 0x12
        /*0866*/ 	.short	(.L_370 - .L_369)
	.align		4
.L_369:
        /*0868*/ 	.word	index@(_ZN7cutlass13device_kernelIN5flash19enable_sm80_to_sm89INS1_16FlashAttnFwdSm80INS1_25CollectiveMainloopFwdSm80ILi8ELi1ELb0EN4cute5tupleIJNS5_1CILi128EEENS7_ILi64EEENS7_ILi192EEEEEELi192ENS_6half_tEfNS_4arch4Sm80ELb0ELb1ELb1ELb0ELb0ELb0ELb1ELb1EEENS1_21CollectiveEpilogueFwdINS6_IJS8_SA_S9_EEENS6_IJNS7_ILi1EEESI_SI_EEESC_SE_Li256ELb0ELb1ELb1ELb0EEENS1_19SingleTileSchedulerILb0ELb1ELb1ELi128EEEEEEEEEvNT_6ParamsE)
        /*086c*/ 	.word	0x00000000


	//----- nvinfo : EIATTR_MIN_STACK_SIZE
	.align		4
.L_370:
        /*0870*/ 	.byte	0x04, 0x12
        /*0872*/ 	.short	(.L_372 - .L_371)
	.align		4
.L_371:
        /*0874*/ 	.word	index@(_ZN7cutlass13device_kernelIN5flash19enable_sm80_to_sm89INS1_16FlashAttnFwdSm80INS1_25CollectiveMainloopFwdSm80ILi8ELi1ELb0EN4cute5tupleIJNS5_1CILi128EEENS7_ILi64EEENS7_ILi192EEEEEELi192ENS_6half_tEfNS_4arch4Sm80ELb0ELb1ELb1ELb1ELb0ELb0ELb1ELb1EEENS1_21CollectiveEpilogueFwdINS6_IJS8_SA_S9_EEENS6_IJNS7_ILi1EEESI_SI_EEESC_SE_Li256ELb1ELb1ELb1ELb0EEENS1_36VarlenDynamicPersistentTileSchedulerILi128ELi64ELi256ELi256ELb1ELb1ELb0ELb1ELb0ELb1EEEEEEEEEvNT_6ParamsE)
        /*0878*/ 	.word	0x00000040


	//----- nvinfo : EIATTR_MIN_STACK_SIZE
	.align		4
.L_372:
        /*087c*/ 	.byte	0x04, 0x12
        /*087e*/ 	.short	(.L_374 - .L_373)
	.align		4
.L_373:
        /*0880*/ 	.word	index@(_ZN7cutlass13device_kernelIN5flash19enable_sm80_to_sm89INS1_16FlashAttnFwdSm80INS1_25CollectiveMainloopFwdSm80ILi8ELi1ELb0EN4cute5tupleIJNS5_1CILi128EEENS7_ILi64EEENS7_ILi192EEEEEELi192ENS_6half_tEfNS_4arch4Sm80ELb0ELb1ELb1ELb1ELb0ELb1ELb1ELb1EEENS1_21CollectiveEpilogueFwdINS6_IJS8_SA_S9_EEENS6_IJNS7_ILi1EEESI_SI_EEESC_SE_Li256ELb1ELb1ELb1ELb0EEENS1_36VarlenDynamicPersistentTileSchedulerILi128ELi64ELi256ELi256ELb1ELb1ELb0ELb1ELb0ELb1EEEEEEEEEvNT_6ParamsE)
        /*0884*/ 	.word	0x00000058


	//----- nvinfo : EIATTR_MIN_STACK_SIZE
	.align		4
.L_374:
        /*0888*/ 	.byte	0x04, 0x12
        /*088a*/ 	.short	(.L_376 - .L_375)
	.align		4
.L_375:
        /*088c*/ 	.word	index@(_ZN7cutlass13device_kernelIN5flash19enable_sm80_to_sm89INS1_16FlashAttnFwdSm80INS1_25CollectiveMainloopFwdSm80ILi8ELi1ELb1EN4cute5tupleIJNS5_1CILi128EEENS7_ILi96EEENS7_ILi192EEEEEELi192ENS_6half_tEfNS_4arch4Sm80ELb1ELb0ELb1ELb0ELb0ELb0ELb1ELb1EEENS1_21CollectiveEpilogueFwdINS6_IJS8_SA_S9_EEENS6_IJNS7_ILi1EEESI_SI_EEESC_SE_Li256ELb0ELb1ELb1ELb0EEENS1_30DynamicPersistentTileSchedulerILi256ELi256ELb1ELb1ELb0EEEEEEEEEvNT_6ParamsE)
        /*0890*/ 	.word	0x000000a8


	//----- nvinfo : EIATTR_MIN_STACK_SIZE
	.align		4
.L_376:
        /*0894*/ 	.byte	0x04, 0x12
        /*0896*/ 	.short	(.L_378 - .L_377)
	.align		4
.L_377:
        /*0898*/ 	.word	index@(_ZN7cutlass13device_kernelIN5flash19enable_sm80_to_sm89INS1_16FlashAttnFwdSm80INS1_25CollectiveMainloopFwdSm80ILi8ELi1ELb0EN4cute5tupleIJNS5_1CILi128EEENS7_ILi64EEENS7_ILi192EEEEEELi192ENS_6half_tEfNS_4arch4Sm80ELb1ELb0ELb1ELb1ELb0ELb0ELb1ELb1EEENS1_21CollectiveEpilogueFwdINS6_IJS8_SA_S9_EEENS6_IJNS7_ILi1EEESI_SI_EEESC_SE_Li256ELb1ELb1ELb1ELb0EEENS1_36VarlenDynamicPersistentTileSchedulerILi128ELi64ELi256ELi256ELb1ELb1ELb0ELb1ELb1ELb1EEEEEEEEEvNT_6ParamsE)
        /*089c*/ 	.word	0x00000050


	//----- nvinfo : EIATTR_MIN_STACK_SIZE
	.align		4
.L_378:
        /*08a0*/ 	.byte	0x04, 0x12
        /*08a2*/ 	.short	(.L_380 - .L_379)
	.align		4
.L_379:
        /*08a4*/ 	.word	index@(_ZN7cutlass13device_kernelIN5flash19enable_sm80_to_sm89INS1_16FlashAttnFwdSm80INS1_25CollectiveMainloopFwdSm80ILi8ELi1ELb0EN4cute5tupleIJNS5_1CILi128EEENS7_ILi64EEENS7_ILi192EEEEEELi192ENS_6half_tEfNS_4arch4Sm80ELb1ELb0ELb1ELb1ELb0ELb1ELb1ELb1EEENS1_21CollectiveEpilogueFwdINS6_IJS8_SA_S9_EEENS6_IJNS7_ILi1EEESI_SI_EEESC_SE_Li256ELb1ELb1ELb1ELb0EEENS1_36VarlenDynamicPersistentTileSchedulerILi128ELi64ELi256ELi256ELb1ELb1ELb0ELb1ELb1ELb1EEEEEEEEEvNT_6ParamsE)
        /*08a8*/ 	.word	0x00000050


	//----- nvinfo : EIATTR_MIN_STACK_SIZE
	.align		4
.L_380:
        /*08ac*/ 	.byte	0x04, 0x12
        /*08ae*/ 	.short	(.L_382 - .L_381)
	.align		4
.L_381:
        /*08b0*/ 	.word	index@(_ZN7cutlass13device_kernelIN5flash19enable_sm80_to_sm89INS1_16FlashAttnFwdSm80INS1_25CollectiveMainloopFwdSm80ILi8ELi2ELb1EN4cute5tupleIJNS5_1CILi128EEENS7_ILi96EEENS7_ILi192EEEEEELi192ENS_6half_tEfNS_4arch4Sm80ELb0ELb0ELb1ELb0ELb0ELb0ELb1ELb1EEENS1_21CollectiveEpilogueFwdINS6_IJS8_SA_S9_EEENS6_IJNS7_ILi1EEESI_SI_EEESC_SE_Li256ELb0ELb1ELb1ELb0EEENS1_19SingleTileSchedulerILb0ELb1ELb1ELi128EEEEEEEEEvNT_6ParamsE)
        /*08b4*/ 	.word	0x00000038


	//----- nvinfo : EIATTR_MIN_STACK_SIZE
	.align		4
.L_382:
        /*08b8*/ 	.byte	0x04, 0x12
        /*08ba*/ 	.short	(.L_384 - .L_383)
	.align		4
.L_383:
        /*08bc*/ 	.word	index@(_ZN7cutlass13device_kernelIN5flash19enable_sm80_to_sm89INS1_16FlashAttnFwdSm80INS1_25CollectiveMainloopFwdSm80ILi8ELi2ELb0EN4cute5tupleIJNS5_1CILi128EEENS7_ILi64EEENS7_ILi192EEEEEELi192ENS_6half_tEfNS_4arch4Sm80ELb0ELb0ELb1ELb1ELb0ELb0ELb1ELb1EEENS1_21CollectiveEpilogueFwdINS6_IJS8_SA_S9_EEENS6_IJNS7_ILi1EEESI_SI_EEESC_SE_Li256ELb1ELb1ELb1ELb0EEENS1_36VarlenDynamicPersistentTileSchedulerILi128ELi64ELi256ELi256ELb1ELb1ELb0ELb0ELb1ELb1EEEEEEEEEvNT_6ParamsE)
        /*08c0*/ 	.word	0x00000038


	//----- nvinfo : EIATTR_MIN_STACK_SIZE
	.align		4
.L_384:
        /*08c4*/ 	.byte	0x04, 0x12
        /*08c6*/ 	.short	(.L_386 - .L_385)
	.align		4
.L_385:
        /*08c8*/ 	.word	index@(_ZN7cutlass13device_kernelIN5flash19enable_sm80_to_sm89INS1_16FlashAttnFwdSm80INS1_25CollectiveMainloopFwdSm80ILi8ELi2ELb0EN4cute5tupleIJNS5_1CILi128EEENS7_ILi64EEENS7_ILi192EEEEEELi192ENS_6half_tEfNS_4arch4Sm80ELb0ELb0ELb1ELb1ELb0ELb1ELb1ELb1EEENS1_21CollectiveEpilogueFwdINS6_IJS8_SA_S9_EEENS6_IJNS7_ILi1EEESI_SI_EEESC_SE_Li256ELb1ELb1ELb1ELb0EEENS1_36VarlenDynamicPersistentTileSchedulerILi128ELi64ELi256ELi256ELb1ELb1ELb0ELb0ELb1ELb1EEEEEEEEEvNT_6ParamsE)
        /*08cc*/ 	.word	0x00000000


	//----- nvinfo : EIATTR_MIN_STACK_SIZE
	.align		4
.L_386:
        /*08d0*/ 	.byte	0x04, 0x12
        /*08d2*/ 	.short	(.L_388 - .L_387)
	.align		4
.L_387:
        /*08d4*/ 	.word	index@(_ZN7cutlass13device_kernelIN5flash19enable_sm80_to_sm89INS1_16FlashAttnFwdSm80INS1_25CollectiveMainloopFwdSm80ILi8ELi2ELb0EN4cute5tupleIJNS5_1CILi128EEENS7_ILi64EEENS7_ILi192EEEEEELi192ENS_6half_tEfNS_4arch4Sm80ELb0ELb1ELb1ELb0ELb0ELb0ELb1ELb1EEENS1_21CollectiveEpilogueFwdINS6_IJS8_SA_S9_EEENS6_IJNS7_ILi1EEESI_SI_EEESC_SE_Li256ELb0ELb1ELb1ELb0EEENS1_19SingleTileSchedulerILb0ELb1ELb1ELi128EEEEEEEEEvNT_6ParamsE)
        /*08d8*/ 	.word	0x00000000


	//----- nvinfo : EIATTR_MIN_STACK_SIZE
	.align		4
.L_388:
        /*08dc*/ 	.byte	0x04, 0x12
        /*08de*/ 	.short	(.L_390 - .L_389)
	.align		4
.L_389:
        /*08e0*/ 	.word	index@(_ZN7cutlass13device_kernelIN5flash19enable_sm80_to_sm89INS1_16FlashAttnFwdSm80INS1_25CollectiveMainloopFwdSm80ILi8ELi2ELb0EN4cute5tupleIJNS5_1CILi128EEENS7_ILi64EEENS7_ILi192EEEEEELi192ENS_6half_tEfNS_4arch4Sm80ELb0ELb1ELb1ELb1ELb0ELb0ELb1ELb1EEENS1_21CollectiveEpilogueFwdINS6_IJS8_SA_S9_EEENS6_IJNS7_ILi1EEESI_SI_EEESC_SE_Li256ELb1ELb1ELb1ELb0EEENS1_36VarlenDynamicPersistentTileSchedulerILi128ELi64ELi256ELi256ELb1ELb1ELb0ELb1ELb0ELb1EEEEEEEEEvNT_6ParamsE)
        /*08e4*/ 	.word	0x00000038


	//----- nvinfo : EIATTR_MIN_STACK_SIZE
	.align		4
.L_390:
        /*08e8*/ 	.byte	0x04, 0x12
        /*08ea*/ 	.short	(.L_392 - .L_391)
	.align		4
.L_391:
        /*08ec*/ 	.word	index@(_ZN7cutlass13device_kernelIN5flash19enable_sm80_to_sm89INS1_16FlashAttnFwdSm80INS1_25CollectiveMainloopFwdSm80ILi8ELi2ELb0EN4cute5tupleIJNS5_1CILi128EEENS7_ILi64EEENS7_ILi192EEEEEELi192ENS_6half_tEfNS_4arch4Sm80ELb0ELb1ELb1ELb1ELb0ELb1ELb1ELb1EEENS1_21CollectiveEpilogueFwdINS6_IJS8_SA_S9_EEENS6_IJNS7_ILi1EEESI_SI_EEESC_SE_Li256ELb1ELb1ELb1ELb0EEENS1_36VarlenDynamicPersistentTileSchedulerILi128ELi64ELi256ELi256ELb1ELb1ELb0ELb1ELb0ELb1EEEEEEEEEvNT_6ParamsE)
        /*08f0*/ 	.word	0x00000000


	//----- nvinfo : EIATTR_MIN_STACK_SIZE
	.align		4
.L_392:
        /*08f4*/ 	.byte	0x04, 0x12
        /*08f6*/ 	.short	(.L_394 - .L_393)
	.align		4
.L_393:
        /*08f8*/ 	.word	index@(_ZN7cutlass13device_kernelIN5flash19enable_sm80_to_sm89INS1_16FlashAttnFwdSm80INS1_25CollectiveMainloopFwdSm80ILi8ELi2ELb1EN4cute5tupleIJNS5_1CILi128EEENS7_ILi96EEENS7_ILi192EEEEEELi192ENS_6half_tEfNS_4arch4Sm80ELb1ELb0ELb1ELb0ELb0ELb0ELb1ELb1EEENS1_21CollectiveEpilogueFwdINS6_IJS8_SA_S9_EEENS6_IJNS7_ILi1EEESI_SI_EEESC_SE_Li256ELb0ELb1ELb1ELb0EEENS1_30DynamicPersistentTileSchedulerILi256ELi256ELb1ELb1ELb0EEEEEEEEEvNT_6ParamsE)
        /*08fc*/ 	.word	0x00000088


	//----- nvinfo : EIATTR_MIN_STACK_SIZE
	.align		4
.L_394:
        /*0900*/ 	.byte	0x04, 0x12
        /*0902*/ 	.short	(.L_396 - .L_395)
	.align		4
.L_395:
        /*0904*/ 	.word	index@(_ZN7cutlass13device_kernelIN5flash19enable_sm80_to_sm89INS1_16FlashAttnFwdSm80INS1_25CollectiveMainloopFwdSm80ILi8ELi2ELb0EN4cute5tupleIJNS5_1CILi128EEENS7_ILi64EEENS7_ILi192EEEEEELi192ENS_6half_tEfNS_4arch4Sm80ELb1ELb0ELb1ELb1ELb0ELb0ELb1ELb1EEENS1_21CollectiveEpilogueFwdINS6_IJS8_SA_S9_EEENS6_IJNS7_ILi1EEESI_SI_EEESC_SE_Li256ELb1ELb1ELb1ELb0EEENS1_36VarlenDynamicPersistentTileSchedulerILi128ELi64ELi256ELi256ELb1ELb1ELb0ELb1ELb1ELb1EEEEEEEEEvNT_6ParamsE)
        /*0908*/ 	.word	0x00000000


	//----- nvinfo : EIATTR_MIN_STACK_SIZE
	.align		4
.L_396:
        /*090c*/ 	.byte	0x04, 0x12
        /*090e*/ 	.short	(.L_398 - .L_397)
	.align		4
.L_397:
        /*0910*/ 	.word	index@(_ZN7cutlass13device_kernelIN5flash19enable_sm80_to_sm89INS1_16FlashAttnFwdSm80INS1_25CollectiveMainloopFwdSm80ILi8ELi2ELb0EN4cute5tupleIJNS5_1CILi128EEENS7_ILi64EEENS7_ILi192EEEEEELi192ENS_6half_tEfNS_4arch4Sm80ELb1ELb0ELb1ELb1ELb0ELb1ELb1ELb1EEENS1_21CollectiveEpilogueFwdINS6_IJS8_SA_S9_EEENS6_IJNS7_ILi1EEESI_SI_EEESC_SE_Li256ELb1ELb1ELb1ELb0EEENS1_36VarlenDynamicPersistentTileSchedulerILi128ELi64ELi256ELi256ELb1ELb1ELb0ELb1ELb1ELb1EEEEEEEEEvNT_6ParamsE)
        /*0914*/ 	.word	0x00000000


	//----- nvinfo : EIATTR_MIN_STACK_SIZE
	.align		4
.L_398:
        /*0918*/ 	.byte	0x04, 0x12
        /*091a*/ 	.short	(.L_400 - .L_399)
	.align		4
.L_399:
        /*091c*/ 	.word	index@(_ZN7cutlass13device_kernelIN5flash19enable_sm80_to_sm89INS1_16FlashAttnFwdSm80INS1_25CollectiveMainloopFwdSm80ILi8ELi1ELb1EN4cute5tupleIJNS5_1CILi128EEENS7_ILi96EEENS7_ILi192EEEEEELi192ENS_6half_tEfNS_4arch4Sm80ELb0ELb0ELb0ELb0ELb0ELb0ELb1ELb1EEENS1_21CollectiveEpilogueFwdINS6_IJS8_SA_S9_EEENS6_IJNS7_ILi1EEESI_SI_EEESC_SE_Li256ELb0ELb1ELb1ELb0EEENS1_19SingleTileSchedulerILb0ELb1ELb1ELi128EEEEEEEEEvNT_6ParamsE)
        /*0920*/ 	.word	0x00000030


	//----- nvinfo : EIATTR_MIN_STACK_SIZE
	.align		4
.L_400:
        /*0924*/ 	.byte	0x04, 0x12
        /*0926*/ 	.short	(.L_402 - .L_401)
	.align		4
.L_401:
        /*0928*/ 	.word	index@(_ZN7cutlass13device_kernelIN5flash19enable_sm80_to_sm89INS1_16FlashAttnFwdSm80INS1_25CollectiveMainloopFwdSm80ILi8ELi1ELb0EN4cute5tupleIJNS5_1CILi128EEENS7_ILi64EEENS7_ILi192EEEEEELi192ENS_6half_tEfNS_4arch4Sm80ELb0ELb0ELb0ELb1ELb0ELb0ELb1ELb1EEENS1_21CollectiveEpilogueFwdINS6_IJS8_SA_S9_EEENS6_IJNS7_ILi1EEESI_SI_EEESC_SE_Li256ELb1ELb1ELb1ELb0EEENS1_36VarlenDynamicPersistentTileSchedulerILi128ELi64ELi256ELi256ELb1ELb1ELb0ELb0ELb1ELb1EEEEEEEEEvNT_6ParamsE)
        /*092c*/ 	.word	0x00000000


	//----- nvinfo : EIATTR_MIN_STACK_SIZE
	.align		4
.L_402:
        /*0930*/ 	.byte	0x04, 0x12
        /*0932*/ 	.short	(.L_404 - .L_403)
	.align		4
.L_403:
        /*0934*/ 	.word	index@(_ZN7cutlass13device_kernelIN5flash19enable_sm80_to_sm89INS1_16FlashAttnFwdSm80INS1_25CollectiveMainloopFwdSm80ILi8ELi1ELb0EN4cute5tupleIJNS5_1CILi128EEENS7_ILi64EEENS7_ILi192EEEEEELi192ENS_6half_tEfNS_4arch4Sm80ELb0ELb0ELb0ELb1ELb0ELb1ELb1ELb1EEENS1_21CollectiveEpilogueFwdINS6_IJS8_SA_S9_EEENS6_IJNS7_ILi1EEESI_SI_EEESC_SE_Li256ELb1ELb1ELb1ELb0EEENS1_36VarlenDynamicPersistentTileSchedulerILi128ELi64ELi256ELi256ELb1ELb1ELb0ELb0ELb1ELb1EEEEEEEEEvNT_6ParamsE)
        /*0938*/ 	.word	0x00000010


	//----- nvinfo : EIATTR_MIN_STACK_SIZE
	.align		4
.L_404:
        /*093c*/ 	.byte	0x04, 0x12
        /*093e*/ 	.short	(.L_406 - .L_405)
	.align		4
.L_405:
        /*0940*/ 	.word	index@(_ZN7cutlass13device_kernelIN5flash19enable_sm80_to_sm89INS1_16FlashAttnFwdSm80INS1_25CollectiveMainloopFwdSm80ILi8ELi1ELb0EN4cute5tupleIJNS5_1CILi128EEENS7_ILi64EEENS7_ILi192EEEEEELi192ENS_6half_tEfNS_4arch4Sm80ELb0ELb1ELb0ELb0ELb0ELb0ELb1ELb1EEENS1_21CollectiveEpilogueFwdINS6_IJS8_SA_S9_EEENS6_IJNS7_ILi1EEESI_SI_EEESC_SE_Li256ELb0ELb1ELb1ELb0EEENS1_19SingleTileSchedulerILb0ELb1ELb1ELi128EEEEEEEEEvNT_6ParamsE)
        /*0944*/ 	.word	0x00000000


	//----- nvinfo : EIATTR_MIN_STACK_SIZE
	.align		4
.L_406:
        /*0948*/ 	.byte	0x04, 0x12
        /*094a*/ 	.short	(.L_408 - .L_407)
	.align		4
.L_407:
        /*094c*/ 	.word	index@(_ZN7cutlass13device_kernelIN5flash19enable_sm80_to_sm89INS1_16FlashAttnFwdSm80INS1_25CollectiveMainloopFwdSm80ILi8ELi1ELb0EN4cute5tupleIJNS5_1CILi128EEENS7_ILi64EEENS7_ILi192EEEEEELi192ENS_6half_tEfNS_4arch4Sm80ELb0ELb1ELb0ELb1ELb0ELb0ELb1ELb1EEENS1_21CollectiveEpilogueFwdINS6_IJS8_SA_S9_EEENS6_IJNS7_ILi1EEESI_SI_EEESC_SE_Li256ELb1ELb1ELb1ELb0EEENS1_36VarlenDynamicPersistentTileSchedulerILi128ELi64ELi256ELi256ELb1ELb1ELb0ELb1ELb0ELb1EEEEEEEEEvNT_6ParamsE)
        /*0950*/ 	.word	0x00000040


	//----- nvinfo : EIATTR_MIN_STACK_SIZE
	.align		4
.L_408:
        /*0954*/ 	.byte	0x04, 0x12
        /*0956*/ 	.short	(.L_410 - .L_409)
	.align		4
.L_409:
        /*0958*/ 	.word	index@(_ZN7cutlass13device_kernelIN5flash19enable_sm80_to_sm89INS1_16FlashAttnFwdSm80INS1_25CollectiveMainloopFwdSm80ILi8ELi1ELb0EN4cute5tupleIJNS5_1CILi128EEENS7_ILi64EEENS7_ILi192EEEEEELi192ENS_6half_tEfNS_4arch4Sm80ELb0ELb1ELb0ELb1ELb0ELb1ELb1ELb1EEENS1_21CollectiveEpilogueFwdINS6_IJS8_SA_S9_EEENS6_IJNS7_ILi1EEESI_SI_EEESC_SE_Li256ELb1ELb1ELb1ELb0EEENS1_36VarlenDynamicPersistentTileSchedulerILi128ELi64ELi256ELi256ELb1ELb1ELb0ELb1ELb0ELb1EEEEEEEEEvNT_6ParamsE)
        /*095c*/ 	.word	0x00000040


	//----- nvinfo : EIATTR_MIN_STACK_SIZE
	.align		4
.L_410:
        /*0960*/ 	.byte	0x04, 0x12
        /*0962*/ 	.short	(.L_412 - .L_411)
	.align		4
.L_411:
        /*0964*/ 	.word	index@(_ZN7cutlass13device_kernelIN5flash19enable_sm80_to_sm89INS1_16FlashAttnFwdSm80INS1_25CollectiveMainloopFwdSm80ILi8ELi1ELb1EN4cute5tupleIJNS5_1CILi128EEENS7_ILi96EEENS7_ILi192EEEEEELi192ENS_6half_tEfNS_4arch4Sm80ELb1ELb0ELb0ELb0ELb0ELb0ELb1ELb1EEENS1_21CollectiveEpilogueFwdINS6_IJS8_SA_S9_EEENS6_IJNS7_ILi1EEESI_SI_EEESC_SE_Li256ELb0ELb1ELb1ELb0EEENS1_30DynamicPersistentTileSchedulerILi256ELi256ELb1ELb1ELb0EEEEEEEEEvNT_6ParamsE)
        /*0968*/ 	.word	0x00000090


	//----- nvinfo : EIATTR_MIN_STACK_SIZE
	.align		4
.L_412:
        /*096c*/ 	.byte	0x04, 0x12
        /*096e*/ 	.short	(.L_414 - .L_413)
	.align		4
.L_413:
        /*0970*/ 	.word	index@(_ZN7cutlass13device_kernelIN5flash19enable_sm80_to_sm89INS1_16FlashAttnFwdSm80INS1_25CollectiveMainloopFwdSm80ILi8ELi1ELb0EN4cute5tupleIJNS5_1CILi128EEENS7_ILi64EEENS7_ILi192EEEEEELi192ENS_6half_tEfNS_4arch4Sm80ELb1ELb0ELb0ELb1ELb0ELb0ELb1ELb1EEENS1_21CollectiveEpilogueFwdINS6_IJS8_SA_S9_EEENS6_IJNS7_ILi1EEESI_SI_EEESC_SE_Li256ELb1ELb1ELb1ELb0EEENS1_36VarlenDynamicPersistentTileSchedulerILi128ELi64ELi256ELi256ELb1ELb1ELb0ELb1ELb1ELb1EEEEEEEEEvNT_6ParamsE)
        /*0974*/ 	.word	0x00000050


	//----- nvinfo : EIATTR_MIN_STACK_SIZE
	.align		4
.L_414:
        /*0978*/ 	.byte	0x04, 0x12
        /*097a*/ 	.short	(.L_416 - .L_415)
	.align		4
.L_415:
        /*097c*/ 	.word	index@(_ZN7cutlass13device_kernelIN5flash19enable_sm80_to_sm89INS1_16FlashAttnFwdSm80INS1_25CollectiveMainloopFwdSm80ILi8ELi1ELb0EN4cute5tupleIJNS5_1CILi128EEENS7_ILi64EEENS7_ILi192EEEEEELi192ENS_6half_tEfNS_4arch4Sm80ELb1ELb0ELb0ELb1ELb0ELb1ELb1ELb1EEENS1_21CollectiveEpilogueFwdINS6_IJS8_SA_S9_EEENS6_IJNS7_ILi1EEESI_SI_EEESC_SE_Li256ELb1ELb1ELb1ELb0EEENS1_36VarlenDynamicPersistentTileSchedulerILi128ELi64ELi256ELi256ELb1ELb1ELb0ELb1ELb1ELb1EEEEEEEEEvNT_6ParamsE)
        /*0980*/ 	.word	0x00000050


	//----- nvinfo : EIATTR_MIN_STACK_SIZE
	.align		4
.L_416:
        /*0984*/ 	.byte	0x04, 0x12
        /*0986*/ 	.short	(.L_418 - .L_417)
	.align		4
.L_417:
        /*0988*/ 	.word	index@(_ZN7cutlass13device_kernelIN5flash19enable_sm80_to_sm89INS1_16FlashAttnFwdSm80INS1_25CollectiveMainloopFwdSm80ILi8ELi2ELb1EN4cute5tupleIJNS5_1CILi128EEENS7_ILi96EEENS7_ILi192EEEEEELi192ENS_6half_tEfNS_4arch4Sm80ELb0ELb0ELb0ELb0ELb0ELb0ELb1ELb1EEENS1_21CollectiveEpilogueFwdINS6_IJS8_SA_S9_EEENS6_IJNS7_ILi1EEESI_SI_EEESC_SE_Li256ELb0ELb1ELb1ELb0EEENS1_19SingleTileSchedulerILb0ELb1ELb1ELi128EEEEEEEEEvNT_6ParamsE)
        /*098c*/ 	.word	0x00000020


	//----- nvinfo : EIATTR_MIN_STACK_SIZE
	.align		4
.L_418:
        /*0990*/ 	.byte	0x04, 0x12
        /*0992*/ 	.short	(.L_420 - .L_419)
	.align		4
.L_419:
        /*0994*/ 	.word	index@(_ZN7cutlass13device_kernelIN5flash19enable_sm80_to_sm89INS1_16FlashAttnFwdSm80INS1_25CollectiveMainloopFwdSm80ILi8ELi2ELb0EN4cute5tupleIJNS5_1CILi128EEENS7_ILi64EEENS7_ILi192EEEEEELi192ENS_6half_tEfNS_4arch4Sm80ELb0ELb0ELb0ELb1ELb0ELb0ELb1ELb1EEENS1_21CollectiveEpilogueFwdINS6_IJS8_SA_S9_EEENS6_IJNS7_ILi1EEESI_SI_EEESC_SE_Li256ELb1ELb1ELb1ELb0EEENS1_36VarlenDynamicPersistentTileSchedulerILi128ELi64ELi256ELi256ELb1ELb1ELb0ELb0ELb1ELb1EEEEEEEEEvNT_6ParamsE)
        /*0998*/ 	.word	0x00000000


	//----- nvinfo : EIATTR_MIN_STACK_SIZE
	.align		4
.L_420:
        /*099c*/ 	.byte	0x04, 0x12
        /*099e*/ 	.short	(.L_422 - .L_421)
	.align		4
.L_421:
        /*09a0*/ 	.word	index@(_ZN7cutlass13device_kernelIN5flash19enable_sm80_to_sm89INS1_16FlashAttnFwdSm80INS1_25CollectiveMainloopFwdSm80ILi8ELi2ELb0EN4cute5tupleIJNS5_1CILi128EEENS7_ILi64EEENS7_ILi192EEEEEELi192ENS_6half_tEfNS_4arch4Sm80ELb0ELb0ELb0ELb1ELb0ELb1ELb1ELb1EEENS1_21CollectiveEpilogueFwdINS6_IJS8_SA_S9_EEENS6_IJNS7_ILi1EEESI_SI_EEESC_SE_Li256ELb1ELb1ELb1ELb0EEENS1_36VarlenDynamicPersistentTileSchedulerILi128ELi64ELi256ELi256ELb1ELb1ELb0ELb0ELb1ELb1EEEEEEEEEvNT_6ParamsE)
        /*09a4*/ 	.word	0x00000000


	//----- nvinfo : EIATTR_MIN_STACK_SIZE
	.align		4
.L_422:
        /*09a8*/ 	.byte	0x04, 0x12
        /*09aa*/ 	.short	(.L_424 - .L_423)
	.align		4
.L_423:
        /*09ac*/ 	.word	index@(_ZN7cutlass13device_kernelIN5flash19enable_sm80_to_sm89INS1_16FlashAttnFwdSm80INS1_25CollectiveMainloopFwdSm80ILi8ELi2ELb0EN4cute5tupleIJNS5_1CILi128EEENS7_ILi64EEENS7_ILi192EEEEEELi192ENS_6half_tEfNS_4arch4Sm80ELb0ELb1ELb0ELb0ELb0ELb0ELb1ELb1EEENS1_21CollectiveEpilogueFwdINS6_IJS8_SA_S9_EEENS6_IJNS7_ILi1EEESI_SI_EEESC_SE_Li256ELb0ELb1ELb1ELb0EEENS1_19SingleTileSchedulerILb0ELb1ELb1ELi128EEEEEEEEEvNT_6ParamsE)
        /*09b0*/ 	.word	0x00000000


	//----- nvinfo : EIATTR_MIN_STACK_SIZE
	.align		4
.L_424:
        /*09b4*/ 	.byte	0x04, 0x12
        /*09b6*/ 	.short	(.L_426 - .L_425)
	.align		4
.L_425:
        /*09b8*/ 	.word	index@(_ZN7cutlass13device_kernelIN5flash19enable_sm80_to_sm89INS1_16FlashAttnFwdSm80INS1_25CollectiveMainloopFwdSm80ILi8ELi2ELb0EN4cute5tupleIJNS5_1CILi128EEENS7_ILi64EEENS7_ILi192EEEEEELi192ENS_6half_tEfNS_4arch4Sm80ELb0ELb1ELb0ELb1ELb0ELb0ELb1ELb1EEENS1_21CollectiveEpilogueFwdINS6_IJS8_SA_S9_EEENS6_IJNS7_ILi1EEESI_SI_EEESC_SE_Li256ELb1ELb1ELb1ELb0EEENS1_36VarlenDynamicPersistentTileSchedulerILi128ELi64ELi256ELi256ELb1ELb1ELb0ELb1ELb0ELb1EEEEEEEEEvNT_6ParamsE)
        /*09bc*/ 	.word	0x00000000


	//----- nvinfo : EIATTR_MIN_STACK_SIZE
	.align		4
.L_426:
        /*09c0*/ 	.byte	0x04, 0x12
        /*09c2*/ 	.short	(.L_428 - .L_427)
	.align		4
.L_427:
        /*09c4*/ 	.word	index@(_ZN7cutlass13device_kernelIN5flash19enable_sm80_to_sm89INS1_16FlashAttnFwdSm80INS1_25CollectiveMainloopFwdSm80ILi8ELi2ELb0EN4cute5tupleIJNS5_1CILi128EEENS7_ILi64EEENS7_ILi192EEEEEELi192ENS_6half_tEfNS_4arch4Sm80ELb0ELb1ELb0ELb1ELb0ELb1ELb1ELb1EEENS1_21CollectiveEpilogueFwdINS6_IJS8_SA_S9_EEENS6_IJNS7_ILi1EEESI_SI_EEESC_SE_Li256ELb1ELb1ELb1ELb0EEENS1_36VarlenDynamicPersistentTileSchedulerILi128ELi64ELi256ELi256ELb1ELb1ELb0ELb1ELb0ELb1EEEEEEEEEvNT_6ParamsE)
        /*09c8*/ 	.word	0x00000000


	//----- nvinfo : EIATTR_MIN_STACK_SIZE
	.align		4
.L_428:
        /*09cc*/ 	.byte	0x04, 0x12
        /*09ce*/ 	.short	(.L_430 - .L_429)
	.align		4
.L_429:
        /*09d0*/ 	.word	index@(_ZN7cutlass13device_kernelIN5flash19enable_sm80_to_sm89INS1_16FlashAttnFwdSm80INS1_25CollectiveMainloopFwdSm80ILi8ELi2ELb1EN4cute5tupleIJNS5_1CILi128EEENS7_ILi96EEENS7_ILi192EEEEEELi192ENS_6half_tEfNS_4arch4Sm80ELb1ELb0ELb0ELb0ELb0ELb0ELb1ELb1EEENS1_21CollectiveEpilogueFwdINS6_IJS8_SA_S9_EEENS6_IJNS7_ILi1EEESI_SI_EEESC_SE_Li256ELb0ELb1ELb1ELb0EEENS1_30DynamicPersistentTileSchedulerILi256ELi256ELb1ELb1ELb0EEEEEEEEEvNT_6ParamsE)
        /*09d4*/ 	.word	0x00000098


	//----- nvinfo : EIATTR_MIN_STACK_SIZE
	.align		4
.L_430:
        /*09d8*/ 	.byte	0x04, 0x12
        /*09da*/ 	.short	(.L_432 - .L_431)
	.align		4
.L_431:
        /*09dc*/ 	.word	index@(_ZN7cutlass13device_kernelIN5flash19enable_sm80_to_sm89INS1_16FlashAttnFwdSm80INS1_25CollectiveMainloopFwdSm80ILi8ELi2ELb0EN4cute5tupleIJNS5_1CILi128EEENS7_ILi64EEENS7_ILi192EEEEEELi192ENS_6half_tEfNS_4arch4Sm80ELb1ELb0ELb0ELb1ELb0ELb0ELb1ELb1EEENS1_21CollectiveEpilogueFwdINS6_IJS8_SA_S9_EEENS6_IJNS7_ILi1EEESI_SI_EEESC_SE_Li256ELb1ELb1ELb1ELb0EEENS1_36VarlenDynamicPersistentTileSchedulerILi128ELi64ELi256ELi256ELb1ELb1ELb0ELb1ELb1ELb1EEEEEEEEEvNT_6ParamsE)
        /*09e0*/ 	.word	0x00000000


	//----- nvinfo : EIATTR_MIN_STACK_SIZE
	.align		4
.L_432:
        /*09e4*/ 	.byte	0x04, 0x12
        /*09e6*/ 	.short	(.L_434 - .L_433)
	.align		4
.L_433:
        /*09e8*/ 	.word	index@(_ZN7cutlass13device_kernelIN5flash19enable_sm80_to_sm89INS1_16FlashAttnFwdSm80INS1_25CollectiveMainloopFwdSm80ILi8ELi2ELb0EN4cute5tupleIJNS5_1CILi128EEENS7_ILi64EEENS7_ILi192EEEEEELi192ENS_6half_tEfNS_4arch4Sm80ELb1ELb0ELb0ELb1ELb0ELb1ELb1ELb1EEENS1_21CollectiveEpilogueFwdINS6_IJS8_SA_S9_EEENS6_IJNS7_ILi1EEESI_SI_EEESC_SE_Li256ELb1ELb1ELb1ELb0EEENS1_36VarlenDynamicPersistentTileSchedulerILi128ELi64ELi256ELi256ELb1ELb1ELb0ELb1ELb1ELb1EEEEEEEEEvNT_6ParamsE)
        /*09ec*/ 	.word	0x00000000
.L_434:


//--------------------- .nv.info._ZN7cutlass13device_kernelIN5flash19enable_sm80_to_sm89INS1_16FlashAttnFwdSm80INS1_25CollectiveMainloopFwdSm80ILi8ELi1ELb1EN4cute5tupleIJNS5_1CILi128EEENS7_ILi96EEENS7_ILi192EEEEEELi192ENS_6half_tEfNS_4arch4Sm80ELb0ELb0ELb1ELb0ELb0ELb0ELb1ELb1EEENS1_21CollectiveEpilogueFwdINS6_IJS8_SA_S9_EEENS6_IJNS7_ILi1EEESI_SI_EEESC_SE_Li256ELb0ELb1ELb1ELb0EEENS1_19SingleTileSchedulerILb0ELb1ELb1ELi128EEEEEEEEEvNT_6ParamsE --------------------------
	.section	.nv.info._ZN7cutlass13device_kernelIN5flash19enable_sm80_to_sm89INS1_16FlashAttnFwdSm80INS1_25CollectiveMainloopFwdSm80ILi8ELi1ELb1EN4cute5tupleIJNS5_1CILi128EEENS7_ILi96EEENS7_ILi192EEEEEELi192ENS_6half_tEfNS_4arch4Sm80ELb0ELb0ELb1ELb0ELb0ELb0ELb1ELb1EEENS1_21CollectiveEpilogueFwdINS6_IJS8_SA_S9_EEENS6_IJNS7_ILi1EEESI_SI_EEESC_SE_Li256ELb0ELb1ELb1ELb0EEENS1_19SingleTileSchedulerILb0ELb1ELb1ELi128EEEEEEEEEvNT_6ParamsE,"",@"SHT_CUDA_INFO"
	.sectionflags	@""
	.align	4


	//----- nvinfo : EIATTR_CUDA_API_VERSION
	.align		4
        /*0000*/ 	.byte	0x04, 0x37
        /*0002*/ 	.short	(.L_436 - .L_435)
.L_435:
        /*0004*/ 	.word	0x00000082


	//----- nvinfo : EIATTR_SW2861232_WAR
	.align		4
.L_436:
        /*0008*/ 	.byte	0x01, 0x35
	.zero		2


	//----- nvinfo : EIATTR_PARAM_CBANK
	.align		4
        /*000c*/ 	.byte	0x04, 0x0a
        /*000e*/ 	.short	(.L_438 - .L_437)
	.align		4
.L_437:
        /*0010*/ 	.word	index@(.nv.constant0._ZN7cutlass13device_kernelIN5flash19enable_sm80_to_sm89INS1_16FlashAttnFwdSm80INS1_25CollectiveMainloopFwdSm80ILi8ELi1ELb1EN4cute5tupleIJNS5_1CILi128EEENS7_ILi96EEENS7_ILi192EEEEEELi192ENS_6half_tEfNS_4arch4Sm80ELb0ELb0ELb1ELb0ELb0ELb0ELb1ELb1EEENS1_21CollectiveEpilogueFwdINS6_IJS8_SA_S9_EEENS6_IJNS7_ILi1EEESI_SI_EEESC_SE_Li256ELb0ELb1ELb1ELb0EEENS1_19SingleTileSchedulerILb0ELb1ELb1ELi128EEEEEEEEEvNT_6ParamsE)
        /*0014*/ 	.short	0x0160
        /*0016*/ 	.short	0x0418


	//----- nvinfo : EIATTR_CBANK_PARAM_SIZE
	.align		4
.L_438:
        /*0018*/ 	.byte	0x03, 0x19
        /*001a*/ 	.short	0x0418


	//----- nvinfo : EIATTR_KPARAM_INFO
	.align		4
        /*001c*/ 	.byte	0x04, 0x17
        /*001e*/ 	.short	(.L_440 - .L_439)
.L_439:
        /*0020*/ 	.word	0x00000000
        /*0024*/ 	.short	0x0000
        /*0026*/ 	.short	0x0000
        /*0028*/ 	.byte	0x00, 0xf0, 0x61, 0x10


	//----- nvinfo : EIATTR_MAXREG_COUNT
	.align		4
.L_440:
        /*002c*/ 	.byte	0x03, 0x1b
        /*002e*/ 	.short	0x00ff


	//----- nvinfo : EIATTR_NUM_BARRIERS
	.align		4
        /*0030*/ 	.byte	0x02, 0x4c
        /*0032*/ 	.byte	0x02
	.zero		1


	//----- nvinfo : EIATTR_ANNOTATIONS
	.align		4
        /*0034*/ 	.byte	0x04, 0x55
        /*0036*/ 	.short	(.L_442 - .L_441)


	//   ....[0]....
.L_441:
        /*0038*/ 	.word	0x00000001
        /*003c*/ 	.byte	0x70, 0x11, 0x00, 0x00, 0x01, 0x00, 0x00, 0x00, 0xe0, 0x13, 0x00, 0x00, 0x01, 0x00, 0x00, 0x00
        /* <DEDUP_REMOVED lines=12> */
        /*010c*/ 	.byte	0x10, 0xa1, 0x00, 0x00, 0x01, 0x00, 0x00, 0x00, 0x20, 0xa1, 0x00, 0x00


	//----- nvinfo : EIATTR_MERCURY_ISA_VERSION
	.align		4
.L_442:
        /*0118*/ 	.byte	0x03, 0x5f
        /*011a*/ 	.short	0x0000


	//----- nvinfo : EIATTR_COOP_GROUP_MASK_REGIDS
	.align		4
        /*011c*/ 	.byte	0x04, 0x29
        /*011e*/ 	.short	(.L_444 - .L_443)


	//   ....[0]....
.L_443:
        /*0120*/ 	.word	0xffffffff


	//   ....[1]....
        /*0124*/ 	.word	0xffffffff


	//   ....[2]....
        /*0128*/ 	.word	0xffffffff


	//   ....[3]....
        /*012c*/ 	.word	0xffffffff


	//   ....[4]....
        /*0130*/ 	.word	0xffffffff


	//   ....[5]....
        /*0134*/ 	.word	0xffffffff


	//   ....[6]....
        /*0138*/ 	.word	0xffffffff


	//   ....[7]....
        /*013c*/ 	.word	0xffffffff


	//   ....[8]....
        /*0140*/ 	.word	0xffffffff


	//   ....[9]....
        /*0144*/ 	.word	0xffffffff


	//   ....[10]....
        /*0148*/ 	.word	0xffffffff


	//   ....[11]....
        /*014c*/ 	.word	0xffffffff


	//   ....[12]....
        /*0150*/ 	.word	0xffffffff


	//   ....[13]....
        /*0154*/ 	.word	0xffffffff


	//   ....[14]....
        /*0158*/ 	.word	0xffffffff


	//   ....[15]....
        /*015c*/ 	.word	0xffffffff


	//   ....[16]....
        /*0160*/ 	.word	0xffffffff


	//   ....[17]....
        /*0164*/ 	.word	0xffffffff


	//   ....[18]....
        /*0168*/ 	.word	0xffffffff


	//   ....[19]....
        /*016c*/ 	.word	0xffffffff


	//   ....[20]....
        /*0170*/ 	.word	0xffffffff


	//   ....[21]....
        /*0174*/ 	.word	0xffffffff


	//   ....[22]....
        /*0178*/ 	.word	0xffffffff


	//   ....[23]....
        /*017c*/ 	.word	0xffffffff


	//   ....[24]....
        /*0180*/ 	.word	0xffffffff


	//   ....[25]....
        /*0184*/ 	.word	0xffffffff


	//   ....[26]....
        /*0188*/ 	.word	0xffffffff


	//   ....[27]....
        /*018c*/ 	.word	0xffffffff


	//   ....[28]....
        /*0190*/ 	.word	0xffffffff


	//----- nvinfo : EIATTR_COOP_GROUP_INSTR_OFFSETS
	.align		4
.L_444:
        /*0194*/ 	.byte	0x04, 0x28
        /*0196*/ 	.short	(.L_446 - .L_445)


	//   ....[0]....
.L_445:
        /*0198*/ 	.word	0x00000060


	//   ....[1]....
        /*019c*/ 	.word	0x00000d80


	//   ....[2]....
        /*01a0*/ 	.word	0x00000db0


	//   ....[3]....
        /*01a4*/ 	.word	0x00000e90


	//   ....[4]....
        /*01a8*/ 	.word	0x00000ed0


	//   ....[5]....
        /*01ac*/ 	.word	0x00000f90


	//   ....[6]....
        /*01b0*/ 	.word	0x00000fc0


	//   ....[7]....
        /*01b4*/ 	.word	0x00001000


	//   ....[8]....
        /*01b8*/ 	.word	0x00001020


	//   ....[9]....
        /*01bc*/ 	.word	0x00003d30


	//   ....[10]....
        /*01c0*/ 	.word	0x00003e00


	//   ....[11]....
        /*01c4*/ 	.word	0x00003e10


	//   ....[12]....
        /*01c8*/ 	.word	0x00003e60


	//   ....[13]....
        /*01cc*/ 	.word	0x00007b50


	//   ....[14]....
        /*01d0*/ 	.word	0x00007bb0


	//   ....[15]....
        /*01d4*/ 	.word	0x00007bd0


	//   ....[16]....
        /*01d8*/ 	.word	0x00007bf0


	//   ....[17]....
        /*01dc*/ 	.word	0x0000a160


	//   ....[18]....
        /*01e0*/ 	.word	0x0000a170


	//   ....[19]....
        /*01e4*/ 	.word	0x0000a1a0


	//   ....[20]....
        /*01e8*/ 	.word	0x0000a1c0


	//   ....[21]....
        /*01ec*/ 	.word	0x0000aea0


	//   ....[22]....
        /*01f0*/ 	.word	0x0000aee0


	//   ....[23]....
        /*01f4*/ 	.word	0x0000af10


	//   ....[24]....
        /*01f8*/ 	.word	0x0000af40


	//   ....[25]....
        /*01fc*/ 	.word	0x0000b030


	//   ....[26]....
        /*0200*/ 	.word	0x0000b040


	//   ....[27]....
        /*0204*/ 	.word	0x0000b950


	//   ....[28]....
        /*0208*/ 	.word	0x0000b960


	//----- nvinfo : EIATTR_EXIT_INSTR_OFFSETS
	.align		4
.L_446:
        /*020c*/ 	.byte	0x04, 0x1c
        /*020e*/ 	.short	(.L_448 - .L_447)


	//   ....[0]....
.L_447:
        /*0210*/ 	.word	0x000001c0


	//   ....[1]....
        /*0214*/ 	.word	0x0000b970


	//   ....[2]....
        /*0218*/ 	.word	0x0000c210


	//   ....[3]....
        /*021c*/ 	.word	0x0000c260


	//   ....[4]....
        /*0220*/ 	.word	0x0000c290


	//   ....[5]....
        /*0224*/ 	.word	0x0000c2f0


	//   ....[6]....
        /*0228*/ 	.word	0x0000c580


	//----- nvinfo : EIATTR_CTAIDZ_USED
	.align		4
.L_448:
        /*022c*/ 	.byte	0x01, 0x04
	.zero		2


	//----- nvinfo : EIATTR_MAX_THREADS
	.align		4
        /*0230*/ 	.byte	0x04, 0x05
        /*0232*/ 	.short	(.L_450 - .L_449)
.L_449:
        /*0234*/ 	.word	0x00000100
        /*0238*/ 	.word	0x00000001
        /*023c*/ 	.word	0x00000001


	//----- nvinfo : EIATTR_CRS_STACK_SIZE
	.align		4
.L_450:
        /*0240*/ 	.byte	0x04, 0x1e
        /*0242*/ 	.short	(.L_452 - .L_451)
.L_451:
        /*0244*/ 	.word	0x00000000
.L_452:


//--------------------- .nv.info._ZN7cutlass13device_kernelIN5flash19enable_sm80_to_sm89INS1_16FlashAttnFwdSm80INS1_25CollectiveMainloopFwdSm80ILi8ELi1ELb0EN4cute5tupleIJNS5_1CILi128EEENS7_ILi64EEENS7_ILi192EEEEEELi192ENS_6half_tEfNS_4arch4Sm80ELb0ELb0ELb1ELb1ELb0ELb0ELb1ELb1EEENS1_21CollectiveEpilogueFwdINS6_IJS8_SA_S9_EEENS6_IJNS7_ILi1EEESI_SI_EEESC_SE_Li256ELb1ELb1ELb1ELb0EEENS1_36VarlenDynamicPersistentTileSchedulerILi128ELi64ELi256ELi256ELb1ELb1ELb0ELb0ELb1ELb1EEEEEEEEEvNT_6ParamsE --------------------------
	.section	.nv.info._ZN7cutlass13device_kernelIN5flash19enable_sm80_to_sm89INS1_16FlashAttnFwdSm80INS1_25CollectiveMainloopFwdSm80ILi8ELi1ELb0EN4cute5tupleIJNS5_1CILi128EEENS7_ILi64EEENS7_ILi192EEEEEELi192ENS_6half_tEfNS_4arch4Sm80ELb0ELb0ELb1ELb1ELb0ELb0ELb1ELb1EEENS1_21CollectiveEpilogueFwdINS6_IJS8_SA_S9_EEENS6_IJNS7_ILi1EEESI_SI_EEESC_SE_Li256ELb1ELb1ELb1ELb0EEENS1_36VarlenDynamicPersistentTileSchedulerILi128ELi64ELi256ELi256ELb1ELb1ELb0ELb0ELb1ELb1EEEEEEEEEvNT_6ParamsE,"",@"SHT_CUDA_INFO"
	.sectionflags	@""
	.align	4


	//----- nvinfo : EIATTR_CUDA_API_VERSION
	.align		4
        /*0000*/ 	.byte	0x04, 0x37
        /*0002*/ 	.short	(.L_454 - .L_453)
.L_453:
        /*0004*/ 	.word	0x00000082


	//----- nvinfo : EIATTR_SW2861232_WAR
	.align		4
.L_454:
        /*0008*/ 	.byte	0x01, 0x35
	.zero		2


	//----- nvinfo : EIATTR_PARAM_CBANK
	.align		4
        /*000c*/ 	.byte	0x04, 0x0a
        /*000e*/ 	.short	(.L_456 - .L_455)
	.align		4
.L_455:
        /*0010*/ 	.word	index@(.nv.constant0._ZN7cutlass13device_kernelIN5flash19enable_sm80_to_sm89INS1_16FlashAttnFwdSm80INS1_25CollectiveMainloopFwdSm80ILi8ELi1ELb0EN4cute5tupleIJNS5_1CILi128EEENS7_ILi64EEENS7_ILi192EEEEEELi192ENS_6half_tEfNS_4arch4Sm80ELb0ELb0ELb1ELb1ELb0ELb0ELb1ELb1EEENS1_21CollectiveEpilogueFwdINS6_IJS8_SA_S9_EEENS6_IJNS7_ILi1EEESI_SI_EEESC_SE_Li256ELb1ELb1ELb1ELb0EEENS1_36VarlenDynamicPersistentTileSchedulerILi128ELi64ELi256ELi256ELb1ELb1ELb0ELb0ELb1ELb1EEEEEEEEEvNT_6ParamsE)
        /*0014*/ 	.short	0x0160
        /*0016*/ 	.short	0x0438


	//----- nvinfo : EIATTR_CBANK_PARAM_SIZE
	.align		4
.L_456:
        /*0018*/ 	.byte	0x03, 0x19
        /*001a*/ 	.short	0x0438


	//----- nvinfo : EIATTR_KPARAM_INFO
	.align		4
        /*001c*/ 	.byte	0x04, 0x17
        /*001e*/ 	.short	(.L_458 - .L_457)
.L_457:
        /*0020*/ 	.word	0x00000000
        /*0024*/ 	.short	0x0000
        /*0026*/ 	.short	0x0000
        /*0028*/ 	.byte	0x00, 0xf0, 0xe1, 0x10


	//----- nvinfo : EIATTR_MAXREG_COUNT
	.align		4
.L_458:
        /*002c*/ 	.byte	0x03, 0x1b
        /*002e*/ 	.short	0x00ff


	//----- nvinfo : EIATTR_NUM_BARRIERS
	.align		4
        /*0030*/ 	.byte	0x02, 0x4c
        /*0032*/ 	.byte	0x06
	.zero		1


	//----- nvinfo : EIATTR_ANNOTATIONS
	.align		4
        /*0034*/ 	.byte	0x04, 0x55
        /*0036*/ 	.short	(.L_460 - .L_459)


	//   ....[0]....
.L_459:
        /* <DEDUP_REMOVED lines=25> */


	//----- nvinfo : EIATTR_MERCURY_ISA_VERSION
	.align		4
.L_460:
        /*01b8*/ 	.byte	0x03, 0x5f
        /*01ba*/ 	.short	0x0000


	//----- nvinfo : EIATTR_INT_WARP_WIDE_INSTR_OFFSETS
	.align		4
        /*01bc*/ 	.byte	0x04, 0x31
        /*01be*/ 	.short	(.L_462 - .L_461)


	//   ....[0]....
.L_461:
        /*01c0*/ 	.word	0x000089a0


	//   ....[1]....
        /*01c4*/ 	.word	0x00008a20


	//----- nvinfo : EIATTR_COOP_GROUP_MASK_REGIDS
	.align		4
.L_462:
        /*01c8*/ 	.byte	0x04, 0x29
        /*01ca*/ 	.short	(.L_464 - .L_463)


	//   ....[0]....
.L_463:
        /*01cc*/ 	.word	0xffffffff


	//   ....[1]....
        /*01d0*/ 	.word	0xffffffff


	//   ....[2]....
        /*01d4*/ 	.word	0xffffffff


	//   ....[3]....
        /*01d8*/ 	.word	0xffffffff


	//   ....[4]....
        /*01dc*/ 	.word	0xffffffff


	//   ....[5]....
        /*01e0*/ 	.word	0xffffffff


	//   ....[6]....
        /*01e4*/ 	.word	0xffffffff


	//   ....[7]....
        /*01e8*/ 	.word	0xffffffff


	//   ....[8]....
        /*01ec*/ 	.word	0xffffffff


	//   ....[9]....
        /*01f0*/ 	.word	0xffffffff


	//   ....[10]....
        /*01f4*/ 	.word	0xffffffff


	//   ....[11]....
        /*01f8*/ 	.word	0xffffffff


	//   ....[12]....
        /*01fc*/ 	.word	0xffffffff


	//   ....[13]....
        /*0200*/ 	.word	0xffffffff


	//   ....[14]....
        /*0204*/ 	.word	0xffffffff


	//   ....[15]....
        /*0208*/ 	.word	0xffffffff


	//   ....[16]....
        /*020c*/ 	.word	0xffffffff


	//   ....[17]....
        /*0210*/ 	.word	0xffffffff


	//   ....[18]....
        /*0214*/ 	.word	0xffffffff


	//   ....[19]....
        /*0218*/ 	.word	0xffffffff


	//   ....[20]....
        /*021c*/ 	.word	0xffffffff


	//   ....[21]....
        /*0220*/ 	.word	0xffffffff


	//   ....[22]....
        /*0224*/ 	.word	0xffffffff


	//   ....[23]....
        /*0228*/ 	.word	0xffffffff


	//   ....[24]....
        /*022c*/ 	.word	0xffffffff


	//   ....[25]....
        /*0230*/ 	.word	0xffffffff


	//   ....[26]....
        /*0234*/ 	.word	0xffffffff


	//   ....[27]....
        /*0238*/ 	.word	0xffffffff


	//   ....[28]....
        /*023c*/ 	.word	0xffffffff


	//   ....[29]....
        /*0240*/ 	.word	0xffffffff


	//   ....[30]....
        /*0244*/ 	.word	0xffffffff


	//   ....[31]....
        /*0248*/ 	.word	0xffffffff


	//   ....[32]....
        /*024c*/ 	.word	0xffffffff


	//   ....[33]....
        /*0250*/ 	.word	0xffffffff


	//   ....[34]....
        /*0254*/ 	.word	0xffffffff


	//   ....[35]....
        /*0258*/ 	.word	0xffffffff


	//   ....[36]....
        /*025c*/ 	.word	0xffffffff


	//   ....[37]....
        /*0260*/ 	.word	0xffffffff


	//   ....[38]....
        /*0264*/ 	.word	0xffffffff


	//   ....[39]....
        /*0268*/ 	.word	0xffffffff


	//   ....[40]....
        /*026c*/ 	.word	0xffffffff


	//   ....[41]....
        /*0270*/ 	.word	0xffffffff


	//   ....[42]....
        /*0274*/ 	.word	0xffffffff


	//   ....[43]....
        /*0278*/ 	.word	0xffffffff


	//   ....[44]....
        /*027c*/ 	.word	0xffffffff


	//   ....[45]....
        /*0280*/ 	.word	0xffffffff


	//   ....[46]....
        /*0284*/ 	.word	0xffffffff


	//   ....[47]....
        /*0288*/ 	.word	0xffffffff


	//   ....[48]....
        /*028c*/ 	.word	0xffffffff


	//   ....[49]....
        /*0290*/ 	.word	0xffffffff


	//   ....[50]....
        /*0294*/ 	.word	0xffffffff


	//   ....[51]....
        /*0298*/ 	.word	0xffffffff


	//   ....[52]....
        /*029c*/ 	.word	0xffffffff


	//   ....[53]....
        /*02a0*/ 	.word	0xffffffff


	//   ....[54]....
        /*02a4*/ 	.word	0xffffffff


	//   ....[55]....
        /*02a8*/ 	.word	0xffffffff


	//   ....[56]....
        /*02ac*/ 	.word	0xffffffff


	//   ....[57]....
        /*02b0*/ 	.word	0xffffffff


	//   ....[58]....
        /*02b4*/ 	.word	0xffffffff


	//   ....[59]....
        /*02b8*/ 	.word	0xffffffff


	//   ....[60]....
        /*02bc*/ 	.word	0xffffffff


	//   ....[61]....
        /*02c0*/ 	.word	0xffffffff


	//   ....[62]....
        /*02c4*/ 	.word	0xffffffff


	//   ....[63]....
        /*02c8*/ 	.word	0xffffffff


	//   ....[64]....
        /*02cc*/ 	.word	0xffffffff


	//   ....[65]....
        /*02d0*/ 	.word	0xffffffff


	//   ....[66]....
        /*02d4*/ 	.word	0xffffffff


	//   ....[67]....
        /*02d8*/ 	.word	0xffffffff


	//   ....[68]....
        /*02dc*/ 	.word	0xffffffff


	//   ....[69]....
        /*02e0*/ 	.word	0xffffffff


	//   ....[70]....
        /*02e4*/ 	.word	0xffffffff


	//   ....[71]....
        /*02e8*/ 	.word	0xffffffff


	//   ....[72]....
        /*02ec*/ 	.word	0xffffffff


	//   ....[73]....
        /*02f0*/ 	.word	0xffffffff


	//   ....[74]....
        /*02f4*/ 	.word	0xffffffff


	//   ....[75]....
        /*02f8*/ 	.word	0xffffffff


	//   ....[76]....
        /*02fc*/ 	.word	0xffffffff


	//   ....[77]....
        /*0300*/ 	.word	0xffffffff


	//   ....[78]....
        /*0304*/ 	.word	0xffffffff


	//   ....[79]....
        /*0308*/ 	.word	0xffffffff


	//   ....[80]....
        /*030c*/ 	.word	0xffffffff


	//   ....[81]....
        /*0310*/ 	.word	0xffffffff


	//   ....[82]....
        /*0314*/ 	.word	0xffffffff


	//   ....[83]....
        /*0318*/ 	.word	0xffffffff


	//   ....[84]....
        /*031c*/ 	.word	0xffffffff


	//   ....[85]....
        /*0320*/ 	.word	0xffffffff


	//   ....[86]....
        /*0324*/ 	.word	0xffffffff


	//   ....[87]....
        /*0328*/ 	.word	0xffffffff


	//   ....[88]....
        /*032c*/ 	.word	0xffffffff


	//   ....[89]....
        /*0330*/ 	.word	0xffffffff


	//   ....[90]....
        /*0334*/ 	.word	0xffffffff


	//   ....[91]....
        /*0338*/ 	.word	0xffffffff


	//   ....[92]....
        /*033c*/ 	.word	0xffffffff


	//   ....[93]....
        /*0340*/ 	.word	0xffffffff


	//   ....[94]....
        /*0344*/ 	.word	0xffffffff


	//   ....[95]....
        /*0348*/ 	.word	0xffffffff


	//   ....[96]....
        /*034c*/ 	.word	0xffffffff


	//   ....[97]....
        /*0350*/ 	.word	0xffffffff


	//   ....[98]....
        /*0354*/ 	.word	0xffffffff


	//   ....[99]....
        /*0358*/ 	.word	0xffffffff


	//   ....[100]....
        /*035c*/ 	.word	0xffffffff


	//   ....[101]....
        /*0360*/ 	.word	0xffffffff


	//   ....[102]....
        /*0364*/ 	.word	0xffffffff


	//   ....[103]....
        /*0368*/ 	.word	0xffffffff


	//   ....[104]....
        /*036c*/ 	.word	0xffffffff


	//   ....[105]....
        /*0370*/ 	.word	0xffffffff


	//   ....[106]....
        /*0374*/ 	.word	0xffffffff


	//   ....[107]....
        /*0378*/ 	.word	0xffffffff


	//   ....[108]....
        /*037c*/ 	.word	0xffffffff


	//   ....[109]....
        /*0380*/ 	.word	0xffffffff


	//   ....[110]....
        /*0384*/ 	.word	0xffffffff


	//   ....[111]....
        /*0388*/ 	.word	0xffffffff


	//   ....[112]....
        /*038c*/ 	.word	0xffffffff


	//   ....[113]....
        /*0390*/ 	.word	0xffffffff


	//   ....[114]....
        /*0394*/ 	.word	0xffffffff


	//   ....[115]....
        /*0398*/ 	.word	0xffffffff


	//   ....[116]....
        /*039c*/ 	.word	0xffffffff


	//   ....[117]....
        /*03a0*/ 	.word	0xffffffff


	//   ....[118]....
        /*03a4*/ 	.word	0xffffffff


	//   ....[119]....
        /*03a8*/ 	.word	0xffffffff


	//   ....[120]....
        /*03ac*/ 	.word	0xffffffff


	//   ....[121]....
        /*03b0*/ 	.word	0xffffffff


	//   ....[122]....
        /*03b4*/ 	.word	0xffffffff


	//   ....[123]....
        /*03b8*/ 	.word	0xffffffff


	//   ....[124]....
        /*03bc*/ 	.word	0xffffffff


	//   ....[125]....
        /*03c0*/ 	.word	0xffffffff


	//   ....[126]....
        /*03c4*/ 	.word	0xffffffff


	//   ....[127]....
        /*03c8*/ 	.word	0xffffffff


	//   ....[128]....
        /*03cc*/ 	.word	0xffffffff


	//   ....[129]....
        /*03d0*/ 	.word	0xffffffff


	//   ....[130]....
        /*03d4*/ 	.word	0xffffffff


	//   ....[131]....
        /*03d8*/ 	.word	0xffffffff


	//   ....[132]....
        /*03dc*/ 	.word	0xffffffff


	//   ....[133]....
        /*03e0*/ 	.word	0xffffffff


	//   ....[134]....
        /*03e4*/ 	.word	0xffffffff


	//   ....[135]....
        /*03e8*/ 	.word	0xffffffff


	//   ....[136]....
        /*03ec*/ 	.word	0xffffffff


	//   ....[137]....
        /*03f0*/ 	.word	0xffffffff


	//   ....[138]....
        /*03f4*/ 	.word	0xffffffff


	//----- nvinfo : EIATTR_COOP_GROUP_INSTR_OFFSETS
	.align		4
.L_464:
        /*03f8*/ 	.byte	0x04, 0x28
        /*03fa*/ 	.short	(.L_466 - .L_465)


	//   ....[0]....
.L_465:
        /*03fc*/ 	.word	0x00000050


	//   ....[1]....
        /*0400*/ 	.word	0x000001e0


	//   ....[2]....
        /*0404*/ 	.word	0x00000210


	//   ....[3]....
        /*0408*/ 	.word	0x00000240


	//   ....[4]....
        /*040c*/ 	.word	0x00000270


	//   ....[5]....
        /*0410*/ 	.word	0x000002a0


	//   ....[6]....
        /*0414*/ 	.word	0x000002d0


	//   ....[7]....
        /*0418*/ 	.word	0x00000440


	//   ....[8]....
        /*041c*/ 	.word	0x00000480


	//   ....[9]....
        /*0420*/ 	.word	0x000004b0


	//   ....[10]....
        /*0424*/ 	.word	0x000004e0


	//   ....[11]....
        /*0428*/ 	.word	0x00000510


	//   ....[12]....
        /*042c*/ 	.word	0x00000540


	//   ....[13]....
        /*0430*/ 	.word	0x000005d0


	//   ....[14]....
        /*0434*/ 	.word	0x00000600


	//   ....[15]....
        /*0438*/ 	.word	0x00000610


	//   ....[16]....
        /*043c*/ 	.word	0x00000680


	//   ....[17]....
        /*0440*/ 	.word	0x00002420


	//   ....[18]....
        /*0444*/ 	.word	0x00002440


	//   ....[19]....
        /*0448*/ 	.word	0x00002580


	//   ....[20]....
        /*044c*/ 	.word	0x00002590


	//   ....[21]....
        /*0450*/ 	.word	0x000026d0


	//   ....[22]....
        /*0454*/ 	.word	0x000026f0


	//   ....[23]....
        /*0458*/ 	.word	0x00002830


	//   ....[24]....
        /*045c*/ 	.word	0x00002840


	//   ....[25]....
        /*0460*/ 	.word	0x00004270


	//   ....[26]....
        /*0464*/ 	.word	0x00004310


	//   ....[27]....
        /*0468*/ 	.word	0x00004330


	//   ....[28]....
        /*046c*/ 	.word	0x00004350


	//   ....[29]....
        /*0470*/ 	.word	0x00006790


	//   ....[30]....
        /*0474*/ 	.word	0x000067b0


	//   ....[31]....
        /*0478*/ 	.word	0x000067d0


	//   ....[32]....
        /*047c*/ 	.word	0x000067f0


	//   ....[33]....
        /*0480*/ 	.word	0x00008190


	//   ....[34]....
        /*0484*/ 	.word	0x000081a0


	//   ....[35]....
        /*0488*/ 	.word	0x000081d0


	//   ....[36]....
        /*048c*/ 	.word	0x000081e0


	//   ....[37]....
        /*0490*/ 	.word	0x00009620


	//   ....[38]....
        /*0494*/ 	.word	0x00009640


	//   ....[39]....
        /*0498*/ 	.word	0x00009650


	//   ....[40]....
        /*049c*/ 	.word	0x00009660


	//   ....[41]....
        /*04a0*/ 	.word	0x00009a20


	//   ....[42]....
        /*04a4*/ 	.word	0x00009a40


	//   ....[43]....
        /*04a8*/ 	.word	0x00009b70


	//   ....[44]....
        /*04ac*/ 	.word	0x00009b80


	//   ....[45]....
        /*04b0*/ 	.word	0x00009cc0


	//   ....[46]....
        /*04b4*/ 	.word	0x00009ce0


	//   ....[47]....
        /*04b8*/ 	.word	0x00009e20


	//   ....[48]....
        /*04bc*/ 	.word	0x00009e30


	//   ....[49]....
        /*04c0*/ 	.word	0x0000a160


	//   ....[50]....
        /*04c4*/ 	.word	0x0000a180


	//   ....[51]....
        /*04c8*/ 	.word	0x0000ab30


	//   ....[52]....
        /*04cc*/ 	.word	0x0000ab40


	//   ....[53]....
        /*04d0*/ 	.word	0x0000ba20


	//   ....[54]....
        /*04d4*/ 	.word	0x0000ba40


	//   ....[55]....
        /*04d8*/ 	.word	0x0000bb80


	//   ....[56]....
        /*04dc*/ 	.word	0x0000bb90


	//   ....[57]....
        /*04e0*/ 	.word	0x0000bcd0


	//   ....[58]....
        /*04e4*/ 	.word	0x0000bcf0


	//   ....[59]....
        /*04e8*/ 	.word	0x0000be30


	//   ....[60]....
        /*04ec*/ 	.word	0x0000be40


	//   ....[61]....
        /*04f0*/ 	.word	0x0000c020


	//   ....[62]....
        /*04f4*/ 	.word	0x0000c040


	//   ....[63]....
        /*04f8*/ 	.word	0x0000c160


	//   ....[64]....
        /*04fc*/ 	.word	0x0000c1a0


	//   ....[65]....
        /*0500*/ 	.word	0x0000c1d0


	//   ....[66]....
        /*0504*/ 	.word	0x0000c200


	//   ....[67]....
        /*0508*/ 	.word	0x0000c230


	//   ....[68]....
        /*050c*/ 	.word	0x0000c260


	//   ....[69]....
        /*0510*/ 	.word	0x0000c3b0


	//   ....[70]....
        /*0514*/ 	.word	0x0000c3f0


	//   ....[71]....
        /*0518*/ 	.word	0x0000c420


	//   ....[72]....
        /*051c*/ 	.word	0x0000c450


	//   ....[73]....
        /*0520*/ 	.word	0x0000c480


	//   ....[74]....
        /*0524*/ 	.word	0x0000c4b0


	//   ....[75]....
        /*0528*/ 	.word	0x0000c540


	//   ....[76]....
        /*052c*/ 	.word	0x0000c570


	//   ....[77]....
        /*0530*/ 	.word	0x0000c580


	//   ....[78]....
        /*0534*/ 	.word	0x0000c5e0


	//   ....[79]....
        /*0538*/ 	.word	0x0000cb20


	//   ....[80]....
        /*053c*/ 	.word	0x0000cb80


	//   ....[81]....
        /*0540*/ 	.word	0x0000cbd0


	//   ....[82]....
        /*0544*/ 	.word	0x0000cc20


	//   ....[83]....
        /*0548*/ 	.word	0x0000cc70


	//   ....[84]....
        /*054c*/ 	.word	0x0000cce0


	//   ....[85]....
        /*0550*/ 	.word	0x0000cd20


	//   ....[86]....
        /*0554*/ 	.word	0x0000cd90


	//   ....[87]....
        /*0558*/ 	.word	0x0000ce00


	//   ....[88]....
        /*055c*/ 	.word	0x0000ce60


	//   ....[89]....
        /*0560*/ 	.word	0x0000ced0


	//   ....[90]....
        /*0564*/ 	.word	0x0000cf40


	//   ....[91]....
        /*0568*/ 	.word	0x0000cfa0


	//   ....[92]....
        /*056c*/ 	.word	0x0000d000


	//   ....[93]....
        /*0570*/ 	.word	0x0000d060


	//   ....[94]....
        /*0574*/ 	.word	0x0000d0d0


	//   ....[95]....
        /*0578*/ 	.word	0x0000d130


	//   ....[96]....
        /*057c*/ 	.word	0x0000d190


	//   ....[97]....
        /*0580*/ 	.word	0x0000d200


	//   ....[98]....
        /*0584*/ 	.word	0x0000d250


	//   ....[99]....
        /*0588*/ 	.word	0x0000d2a0


	//   ....[100]....
        /*058c*/ 	.word	0x0000d2f0


	//   ....[101]....
        /*0590*/ 	.word	0x0000d360


	//   ....[102]....
        /*0594*/ 	.word	0x0000d3d0


	//   ....[103]....
        /*0598*/ 	.word	0x0000d430


	//   ....[104]....
        /*059c*/ 	.word	0x0000d490


	//   ....[105]....
        /*05a0*/ 	.word	0x0000d4f0


	//   ....[106]....
        /*05a4*/ 	.word	0x0000d560


	//   ....[107]....
        /*05a8*/ 	.word	0x0000d5c0


	//   ....[108]....
        /*05ac*/ 	.word	0x0000d620


	//   ....[109]....
        /*05b0*/ 	.word	0x0000d680


	//   ....[110]....
        /*05b4*/ 	.word	0x0000d6f0


	//   ....[111]....
        /*05b8*/ 	.word	0x0000d750


	//   ....[112]....
        /*05bc*/ 	.word	0x0000d7b0


	//   ....[113]....
        /*05c0*/ 	.word	0x0000d810


	//   ....[114]....
        /*05c4*/ 	.word	0x0000d880


	//   ....[115]....
        /*05c8*/ 	.word	0x0000d8e0


	//   ....[116]....
        /*05cc*/ 	.word	0x0000d940


	//   ....[117]....
        /*05d0*/ 	.word	0x0000d9a0


	//   ....[118]....
        /*05d4*/ 	.word	0x0000da10


	//   ....[119]....
        /*05d8*/ 	.word	0x0000da70


	//   ....[120]....
        /*05dc*/ 	.word	0x0000dad0


	//   ....[121]....
        /*05e0*/ 	.word	0x0000db30


	//   ....[122]....
        /*05e4*/ 	.word	0x0000dba0


	//   ....[123]....
        /*05e8*/ 	.word	0x0000dbf0


	//   ....[124]....
        /*05ec*/ 	.word	0x0000dc30


	//   ....[125]....
        /*05f0*/ 	.word	0x0000dc80


	//   ....[126]....
        /*05f4*/ 	.word	0x0000dcd0


	//   ....[127]....
        /*05f8*/ 	.word	0x0000dd20


	//   ....[128]....
        /*05fc*/ 	.word	0x0000dd90


	//   ....[129]....
        /*0600*/ 	.word	0x0000ddd0


	//   ....[130]....
        /*0604*/ 	.word	0x0000de20


	//   ....[131]....
        /*0608*/ 	.word	0x0000de70


	//   ....[132]....
        /*060c*/ 	.word	0x0000dec0


	//   ....[133]....
        /*0610*/ 	.word	0x0000df10


	//   ....[134]....
        /*0614*/ 	.word	0x0000df80


	//   ....[135]....
        /*0618*/ 	.word	0x0000dfc0


	//   ....[136]....
        /*061c*/ 	.word	0x0000e030


	//   ....[137]....
        /*0620*/ 	.word	0x0000e090


	//   ....[138]....
        /*0624*/ 	.word	0x0000e0f0


	//----- nvinfo : EIATTR_EXIT_INSTR_OFFSETS
	.align		4
.L_466:
        /*0628*/ 	.byte	0x04, 0x1c
        /*062a*/ 	.short	(.L_468 - .L_467)


	//   ....[0]....
.L_467:
        /*062c*/ 	.word	0x00000b40


	//   ....[1]....
        /*0630*/ 	.word	0x0000cae0


	//----- nvinfo : EIATTR_MAX_THREADS
	.align		4
.L_468:
        /*0634*/ 	.byte	0x04, 0x05
        /*0636*/ 	.short	(.L_470 - .L_469)
.L_469:
        /*0638*/ 	.word	0x00000100
        /*063c*/ 	.word	0x00000001
        /*0640*/ 	.word	0x00000001


	//----- nvinfo : EIATTR_CRS_STACK_SIZE
	.align		4
.L_470:
        /*0644*/ 	.byte	0x04, 0x1e
        /*0646*/ 	.short	(.L_472 - .L_471)
.L_471:
        /*0648*/ 	.word	0x00000000
.L_472:


//--------------------- .nv.info._ZN7cutlass13device_kernelIN5flash19enable_sm80_to_sm89INS1_16FlashAttnFwdSm80INS1_25CollectiveMainloopFwdSm80ILi8ELi1ELb0EN4cute5tupleIJNS5_1CILi128EEENS7_ILi64EEENS7_ILi192EEEEEELi192ENS_6half_tEfNS_4arch4Sm80ELb0ELb0ELb1ELb1ELb0ELb1ELb1ELb1EEENS1_21CollectiveEpilogueFwdINS6_IJS8_SA_S9_EEENS6_IJNS7_ILi1EEESI_SI_EEESC_SE_Li256ELb1ELb1ELb1ELb0EEENS1_36VarlenDynamicPersistentTileSchedulerILi128ELi64ELi256ELi256ELb1ELb1ELb0ELb0ELb1ELb1EEEEEEEEEvNT_6ParamsE --------------------------
	.section	.nv.info._ZN7cutlass13device_kernelIN5flash19enable_sm80_to_sm89INS1_16FlashAttnFwdSm80INS1_25CollectiveMainloopFwdSm80ILi8ELi1ELb0EN4cute5tupleIJNS5_1CILi128EEENS7_ILi64EEENS7_ILi192EEEEEELi192ENS_6half_tEfNS_4arch4Sm80ELb0ELb0ELb1ELb1ELb0ELb1ELb1ELb1EEENS1_21CollectiveEpilogueFwdINS6_IJS8_SA_S9_EEENS6_IJNS7_ILi1EEESI_SI_EEESC_SE_Li256ELb1ELb1ELb1ELb0EEENS1_36VarlenDynamicPersistentTileSchedulerILi128ELi64ELi256ELi256ELb1ELb1ELb0ELb0ELb1ELb1EEEEEEEEEvNT_6ParamsE,"",@"SHT_CUDA_INFO"
	.sectionflags	@""
	.align	4


	//----- nvinfo : EIATTR_CUDA_API_VERSION
	.align		4
        /*0000*/ 	.byte	0x04, 0x37
        /*0002*/ 	.short	(.L_474 - .L_473)
.L_473:
        /*0004*/ 	.word	0x00000082


	//----- nvinfo : EIATTR_SW2861232_WAR
	.align		4
.L_474:
        /*0008*/ 	.byte	0x01, 0x35
	.zero		2


	//----- nvinfo : EIATTR_PARAM_CBANK
	.align		4
        /*000c*/ 	.byte	0x04, 0x0a
        /*000e*/ 	.short	(.L_476 - .L_475)
	.align		4
.L_475:
        /*0010*/ 	.word	index@(.nv.constant0._ZN7cutlass13device_kernelIN5flash19enable_sm80_to_sm89INS1_16FlashAttnFwdSm80INS1_25CollectiveMainloopFwdSm80ILi8ELi1ELb0EN4cute5tupleIJNS5_1CILi128EEENS7_ILi64EEENS7_ILi192EEEEEELi192ENS_6half_tEfNS_4arch4Sm80ELb0ELb0ELb1ELb1ELb0ELb1ELb1ELb1EEENS1_21CollectiveEpilogueFwdINS6_IJS8_SA_S9_EEENS6_IJNS7_ILi1EEESI_SI_EEESC_SE_Li256ELb1ELb1ELb1ELb0EEENS1_36VarlenDynamicPersistentTileSchedulerILi128ELi64ELi256ELi256ELb1ELb1ELb0ELb0ELb1ELb1EEEEEEEEEvNT_6ParamsE)
        /*0014*/ 	.short	0x0160
        /*0016*/ 	.short	0x0438


	//----- nvinfo : EIATTR_CBANK_PARAM_SIZE
	.align		4
.L_476:
        /*0018*/ 	.byte	0x03, 0x19
        /*001a*/ 	.short	0x0438


	//----- nvinfo : EIATTR_KPARAM_INFO
	.align		4
        /*001c*/ 	.byte	0x04, 0x17
        /*001e*/ 	.short	(.L_478 - .L_477)
.L_477:
        /*0020*/ 	.word	0x00000000
        /*0024*/ 	.short	0x0000
        /*0026*/ 	.short	0x0000
        /*0028*/ 	.byte	0x00, 0xf0, 0xe1, 0x10


	//----- nvinfo : EIATTR_MAXREG_COUNT
	.align		4
.L_478:
        /*002c*/ 	.byte	0x03, 0x1b
        /*002e*/ 	.short	0x00ff


	//----- nvinfo : EIATTR_NUM_BARRIERS
	.align		4
        /*0030*/ 	.byte	0x02, 0x4c
        /*0032*/ 	.byte	0x06
	.zero		1


	//----- nvinfo : EIATTR_ANNOTATIONS
	.align		4
        /*0034*/ 	.byte	0x04, 0x55
        /*0036*/ 	.short	(.L_480 - .L_479)


	//   ....[0]....
.L_479:
        /* <DEDUP_REMOVED lines=30> */
        /*020c*/ 	.byte	0x80, 0x71, 0x01, 0x00


	//----- nvinfo : EIATTR_MERCURY_ISA_VERSION
	.align		4
.L_480:
        /*0210*/ 	.byte	0x03, 0x5f
        /*0212*/ 	.short	0x0000


	//----- nvinfo : EIATTR_INT_WARP_WIDE_INSTR_OFFSETS
	.align		4
        /*0214*/ 	.byte	0x04, 0x31
        /*0216*/ 	.short	(.L_482 - .L_481)


	//   ....[0]....
.L_481:
        /*0218*/ 	.word	0x00013b70


	//   ....[1]....
        /*021c*/ 	.word	0x00013bf0


	//----- nvinfo : EIATTR_COOP_GROUP_MASK_REGIDS
	.align		4
.L_482:
        /*0220*/ 	.byte	0x04, 0x29
        /*0222*/ 	.short	(.L_484 - .L_483)


	//   ....[0]....
.L_483:
        /*0224*/ 	.word	0xffffffff


	//   ....[1]....
        /*0228*/ 	.word	0xffffffff


	//   ....[2]....
        /*022c*/ 	.word	0xffffffff


	//   ....[3]....
        /*0230*/ 	.word	0xffffffff


	//   ....[4]....
        /*0234*/ 	.word	0xffffffff


	//   ....[5]....
        /*0238*/ 	.word	0xffffffff


	//   ....[6]....
        /*023c*/ 	.word	0xffffffff


	//   ....[7]....
        /*0240*/ 	.word	0xffffffff


	//   ....[8]....
        /*0244*/ 	.word	0xffffffff


	//   ....[9]....
        /*0248*/ 	.word	0xffffffff


	//   ....[10]....
        /*024c*/ 	.word	0xffffffff


	//   ....[11]....
        /*0250*/ 	.word	0xffffffff


	//   ....[12]....
        /*0254*/ 	.word	0xffffffff


	//   ....[13]....
        /*0258*/ 	.word	0xffffffff


	//   ....[14]....
        /*025c*/ 	.word	0xffffffff


	//   ....[15]....
        /*0260*/ 	.word	0xffffffff


	//   ....[16]....
        /*0264*/ 	.word	0xffffffff


	//   ....[17]....
        /*0268*/ 	.word	0xffffffff


	//   ....[18]....
        /*026c*/ 	.word	0xffffffff


	//   ....[19]....
        /*0270*/ 	.word	0xffffffff


	//   ....[20]....
        /*0274*/ 	.word	0xffffffff


	//   ....[21]....
        /*0278*/ 	.word	0xffffffff


	//   ....[22]....
        /*027c*/ 	.word	0xffffffff


	//   ....[23]....
        /*0280*/ 	.word	0xffffffff


	//   ....[24]....
        /*0284*/ 	.word	0xffffffff


	//   ....[25]....
        /*0288*/ 	.word	0xffffffff


	//   ....[26]....
        /*028c*/ 	.word	0xffffffff


	//   ....[27]....
        /*0290*/ 	.word	0xffffffff


	//   ....[28]....
        /*0294*/ 	.word	0xffffffff


	//   ....[29]....
        /*0298*/ 	.word	0xffffffff


	//   ....[30]....
        /*029c*/ 	.word	0xffffffff


	//   ....[31]....
        /*02a0*/ 	.word	0xffffffff


	//   ....[32]....
        /*02a4*/ 	.word	0xffffffff


	//   ....[33]....
        /*02a8*/ 	.word	0xffffffff


	//   ....[34]....
        /*02ac*/ 	.word	0xffffffff


	//   ....[35]....
        /*02b0*/ 	.word	0xffffffff


	//   ....[36]....
        /*02b4*/ 	.word	0xffffffff


	//   ....[37]....
        /*02b8*/ 	.word	0xffffffff


	//   ....[38]....
        /*02bc*/ 	.word	0xffffffff


	//   ....[39]....
        /*02c0*/ 	.word	0xffffffff


	//   ....[40]....
        /*02c4*/ 	.word	0xffffffff


	//   ....[41]....
        /*02c8*/ 	.word	0xffffffff


	//   ....[42]....
        /*02cc*/ 	.word	0xffffffff


	//   ....[43]....
        /*02d0*/ 	.word	0xffffffff


	//   ....[44]....
        /*02d4*/ 	.word	0xffffffff


	//   ....[45]....
        /*02d8*/ 	.word	0xffffffff


	//   ....[46]....
        /*02dc*/ 	.word	0xffffffff


	//   ....[47]....
        /*02e0*/ 	.word	0xffffffff


	//   ....[48]....
        /*02e4*/ 	.word	0xffffffff


	//   ....[49]....
        /*02e8*/ 	.word	0xffffffff


	//   ....[50]....
        /*02ec*/ 	.word	0xffffffff


	//   ....[51]....
        /*02f0*/ 	.word	0xffffffff


	//   ....[52]....
        /*02f4*/ 	.word	0xffffffff


	//   ....[53]....
        /*02f8*/ 	.word	0xffffffff


	//   ....[54]....
        /*02fc*/ 	.word	0xffffffff


	//   ....[55]....
        /*0300*/ 	.word	0xffffffff


	//   ....[56]....
        /*0304*/ 	.word	0xffffffff


	//   ....[57]....
        /*0308*/ 	.word	0xffffffff


	//   ....[58]....
        /*030c*/ 	.word	0xffffffff


	//   ....[59]....
        /*0310*/ 	.word	0xffffffff


	//   ....[60]....
        /*0314*/ 	.word	0xffffffff


	//   ....[61]....
        /*0318*/ 	.word	0xffffffff


	//   ....[62]....
        /*031c*/ 	.word	0xffffffff


	//   ....[63]....
        /*0320*/ 	.word	0xffffffff


	//   ....[64]....
        /*0324*/ 	.word	0xffffffff


	//   ....[65]....
        /*0328*/ 	.word	0xffffffff


	//   ....[66]....
        /*032c*/ 	.word	0xffffffff


	//   ....[67]....
        /*0330*/ 	.word	0xffffffff


	//   ....[68]....
        /*0334*/ 	.word	0xffffffff


	//   ....[69]....
        /*0338*/ 	.word	0xffffffff


	//   ....[70]....
        /*033c*/ 	.word	0xffffffff


	//   ....[71]....
        /*0340*/ 	.word	0xffffffff


	//   ....[72]....
        /*0344*/ 	.word	0xffffffff


	//   ....[73]....
        /*0348*/ 	.word	0xffffffff


	//   ....[74]....
        /*034c*/ 	.word	0xffffffff


	//   ....[75]....
        /*0350*/ 	.word	0xffffffff


	//   ....[76]....
        /*0354*/ 	.word	0xffffffff


	//   ....[77]....
        /*0358*/ 	.word	0xffffffff


	//   ....[78]....
        /*035c*/ 	.word	0xffffffff


	//   ....[79]....
        /*0360*/ 	.word	0xffffffff


	//   ....[80]....
        /*0364*/ 	.word	0xffffffff


	//   ....[81]....
        /*0368*/ 	.word	0xffffffff


	//   ....[82]....
        /*036c*/ 	.word	0xffffffff


	//   ....[83]....
        /*0370*/ 	.word	0xffffffff


	//   ....[84]....
        /*0374*/ 	.word	0xffffffff


	//   ....[85]....
        /*0378*/ 	.word	0xffffffff


	//   ....[86]....
        /*037c*/ 	.word	0xffffffff


	//   ....[87]....
        /*0380*/ 	.word	0xffffffff


	//   ....[88]....
        /*0384*/ 	.word	0xffffffff


	//   ....[89]....
        /*0388*/ 	.word	0xffffffff


	//   ....[90]....
        /*038c*/ 	.word	0xffffffff


	//   ....[91]....
        /*0390*/ 	.word	0xffffffff


	//   ....[92]....
        /*0394*/ 	.word	0xffffffff


	//   ....[93]....
        /*0398*/ 	.word	0xffffffff


	//   ....[94]....
        /*039c*/ 	.word	0xffffffff


	//   ....[95]....
        /*03a0*/ 	.word	0xffffffff


	//   ....[96]....
        /*03a4*/ 	.word	0xffffffff


	//   ....[97]....
        /*03a8*/ 	.word	0xffffffff


	//   ....[98]....
        /*03ac*/ 	.word	0xffffffff


	//   ....[99]....
        /*03b0*/ 	.word	0xffffffff


	//   ....[100]....
        /*03b4*/ 	.word	0xffffffff


	//   ....[101]....
        /*03b8*/ 	.word	0xffffffff


	//   ....[102]....
        /*03bc*/ 	.word	0xffffffff


	//   ....[103]....
        /*03c0*/ 	.word	0xffffffff


	//   ....[104]....
        /*03c4*/ 	.word	0xffffffff


	//   ....[105]....
        /*03c8*/ 	.word	0xffffffff


	//   ....[106]....
        /*03cc*/ 	.word	0xffffffff


	//   ....[107]....
        /*03d0*/ 	.word	0xffffffff


	//   ....[108]....
        /*03d4*/ 	.word	0xffffffff


	//   ....[109]....
        /*03d8*/ 	.word	0xffffffff


	//   ....[110]....
        /*03dc*/ 	.word	0xffffffff


	//   ....[111]....
        /*03e0*/ 	.word	0xffffffff


	//   ....[112]....
        /*03e4*/ 	.word	0xffffffff


	//   ....[113]....
        /*03e8*/ 	.word	0xffffffff


	//   ....[114]....
        /*03ec*/ 	.word	0xffffffff


	//   ....[115]....
        /*03f0*/ 	.word	0xffffffff


	//   ....[116]....
        /*03f4*/ 	.word	0xffffffff


	//   ....[117]....
        /*03f8*/ 	.word	0xffffffff


	//   ....[118]....
        /*03fc*/ 	.word	0xffffffff


	//   ....[119]....
        /*0400*/ 	.word	0xffffffff


	//   ....[120]....
        /*0404*/ 	.word	0xffffffff


	//   ....[121]....
        /*0408*/ 	.word	0xffffffff


	//   ....[122]....
        /*040c*/ 	.word	0xffffffff


	//   ....[123]....
        /*0410*/ 	.word	0xffffffff


	//   ....[124]....
        /*0414*/ 	.word	0xffffffff


	//   ....[125]....
        /*0418*/ 	.word	0xffffffff


	//   ....[126]....
        /*041c*/ 	.word	0xffffffff


	//   ....[127]....
        /*0420*/ 	.word	0xffffffff


	//   ....[128]....
        /*0424*/ 	.word	0xffffffff


	//   ....[129]....
        /*0428*/ 	.word	0xffffffff


	//   ....[130]....
        /*042c*/ 	.word	0xffffffff


	//   ....[131]....
        /*0430*/ 	.word	0xffffffff


	//   ....[132]....
        /*0434*/ 	.word	0xffffffff


	//   ....[133]....
        /*0438*/ 	.word	0xffffffff


	//   ....[134]....
        /*043c*/ 	.word	0xffffffff


	//   ....[135]....
        /*0440*/ 	.word	0xffffffff


	//   ....[136]....
        /*0444*/ 	.word	0xffffffff


	//   ....[137]....
        /*0448*/ 	.word	0xffffffff


	//   ....[138]....
        /*044c*/ 	.word	0xffffffff


	//   ....[139]....
        /*0450*/ 	.word	0xffffffff


	//   ....[140]....
        /*0454*/ 	.word	0xffffffff


	//   ....[141]....
        /*0458*/ 	.word	0xffffffff


	//   ....[142]....
        /*045c*/ 	.word	0xffffffff


	//   ....[143]....
        /*0460*/ 	.word	0xffffffff


	//   ....[144]....
        /*0464*/ 	.word	0xffffffff


	//   ....[145]....
        /*0468*/ 	.word	0xffffffff


	//   ....[146]....
        /*046c*/ 	.word	0xffffffff


	//----- nvinfo : EIATTR_COOP_GROUP_INSTR_OFFSETS
	.align		4
.L_484:
        /*0470*/ 	.byte	0x04, 0x28
        /*0472*/ 	.short	(.L_486 - .L_485)


	//   ....[0]....
.L_485:
        /*0474*/ 	.word	0x00000050


	//   ....[1]....
        /*0478*/ 	.word	0x000001f0


	//   ....[2]....
        /*047c*/ 	.word	0x00000220


	//   ....[3]....
        /*0480*/ 	.word	0x00000250


	//   ....[4]....
        /*0484*/ 	.word	0x00000280


	//   ....[5]....
        /*0488*/ 	.word	0x000002b0


	//   ....[6]....
        /*048c*/ 	.word	0x000002e0


	//   ....[7]....
        /*0490*/ 	.word	0x00000450


	//   ....[8]....
        /*0494*/ 	.word	0x00000490


	//   ....[9]....
        /*0498*/ 	.word	0x000004c0


	//   ....[10]....
        /*049c*/ 	.word	0x000004f0


	//   ....[11]....
        /*04a0*/ 	.word	0x00000520


	//   ....[12]....
        /*04a4*/ 	.word	0x00000550


	//   ....[13]....
        /*04a8*/ 	.word	0x000005e0


	//   ....[14]....
        /*04ac*/ 	.word	0x00000610


	//   ....[15]....
        /*04b0*/ 	.word	0x00000630


	//   ....[16]....
        /*04b4*/ 	.word	0x00000690


	//   ....[17]....
        /*04b8*/ 	.word	0x00007a20


	//   ....[18]....
        /*04bc*/ 	.word	0x00007a40


	//   ....[19]....
        /*04c0*/ 	.word	0x00007b90


	//   ....[20]....
        /*04c4*/ 	.word	0x00007ba0


	//   ....[21]....
        /*04c8*/ 	.word	0x00007cd0


	//   ....[22]....
        /*04cc*/ 	.word	0x00007cf0


	//   ....[23]....
        /*04d0*/ 	.word	0x00007e20


	//   ....[24]....
        /*04d4*/ 	.word	0x00007e30


	//   ....[25]....
        /*04d8*/ 	.word	0x00008310


	//   ....[26]....
        /*04dc*/ 	.word	0x00008350


	//   ....[27]....
        /*04e0*/ 	.word	0x00008390


	//   ....[28]....
        /*04e4*/ 	.word	0x000083d0


	//   ....[29]....
        /*04e8*/ 	.word	0x0000adc0


	//   ....[30]....
        /*04ec*/ 	.word	0x0000ae00


	//   ....[31]....
        /*04f0*/ 	.word	0x0000ae40


	//   ....[32]....
        /*04f4*/ 	.word	0x0000ae80


	//   ....[33]....
        /*04f8*/ 	.word	0x0000f2b0


	//   ....[34]....
        /*04fc*/ 	.word	0x0000f340


	//   ....[35]....
        /*0500*/ 	.word	0x0000f360


	//   ....[36]....
        /*0504*/ 	.word	0x0000f380


	//   ....[37]....
        /*0508*/ 	.word	0x00011940


	//   ....[38]....
        /*050c*/ 	.word	0x00011960


	//   ....[39]....
        /*0510*/ 	.word	0x00011980


	//   ....[40]....
        /*0514*/ 	.word	0x000119a0


	//   ....[41]....
        /*0518*/ 	.word	0x00013360


	//   ....[42]....
        /*051c*/ 	.word	0x00013370


	//   ....[43]....
        /*0520*/ 	.word	0x000133a0


	//   ....[44]....
        /*0524*/ 	.word	0x000133b0


	//   ....[45]....
        /*0528*/ 	.word	0x00014900


	//   ....[46]....
        /*052c*/ 	.word	0x00014910


	//   ....[47]....
        /*0530*/ 	.word	0x00014930


	//   ....[48]....
        /*0534*/ 	.word	0x00014950


	//   ....[49]....
        /*0538*/ 	.word	0x00014d20


	//   ....[50]....
        /*053c*/ 	.word	0x00014d40


	//   ....[51]....
        /*0540*/ 	.word	0x00014e90


	//   ....[52]....
        /*0544*/ 	.word	0x00014ea0


	//   ....[53]....
        /*0548*/ 	.word	0x00014fd0


	//   ....[54]....
        /*054c*/ 	.word	0x00014ff0


	//   ....[55]....
        /*0550*/ 	.word	0x00015120


	//   ....[56]....
        /*0554*/ 	.word	0x00015130


	//   ....[57]....
        /*0558*/ 	.word	0x00015460


	//   ....[58]....
        /*055c*/ 	.word	0x00015480


	//   ....[59]....
        /*0560*/ 	.word	0x00015e60


	//   ....[60]....
        /*0564*/ 	.word	0x00015e70


	//   ....[61]....
        /*0568*/ 	.word	0x00016c50


	//   ....[62]....
        /*056c*/ 	.word	0x00016c70


	//   ....[63]....
        /*0570*/ 	.word	0x00016dd0


	//   ....[64]....
        /*0574*/ 	.word	0x00016de0


	//   ....[65]....
        /*0578*/ 	.word	0x00016f10


	//   ....[66]....
        /*057c*/ 	.word	0x00016f30


	//   ....[67]....
        /*0580*/ 	.word	0x00017060


	//   ....[68]....
        /*0584*/ 	.word	0x00017070


	//   ....[69]....
        /*0588*/ 	.word	0x00017240


	//   ....[70]....
        /*058c*/ 	.word	0x00017260


	//   ....[71]....
        /*0590*/ 	.word	0x00017380


	//   ....[72]....
        /*0594*/ 	.word	0x000173c0


	//   ....[73]....
        /*0598*/ 	.word	0x000173f0


	//   ....[74]....
        /*059c*/ 	.word	0x00017420


	//   ....[75]....
        /*05a0*/ 	.word	0x00017450


	//   ....[76]....
        /*05a4*/ 	.word	0x00017480


	//   ....[77]....
        /*05a8*/ 	.word	0x000175d0


	//   ....[78]....
        /*05ac*/ 	.word	0x00017610


	//   ....[79]....
        /*05b0*/ 	.word	0x00017640


	//   ....[80]....
        /*05b4*/ 	.word	0x00017670


	//   ....[81]....
        /*05b8*/ 	.word	0x000176a0


	//   ....[82]....
        /*05bc*/ 	.word	0x000176d0


	//   ....[83]....
        /*05c0*/ 	.word	0x00017760


	//   ....[84]....
        /*05c4*/ 	.word	0x00017790


	//   ....[85]....
        /*05c8*/ 	.word	0x000177a0


	//   ....[86]....
        /*05cc*/ 	.word	0x00017800


	//   ....[87]....
        /*05d0*/ 	.word	0x00017d30


	//   ....[88]....
        /*05d4*/ 	.word	0x00017d90


	//   ....[89]....
        /*05d8*/ 	.word	0x00017df0


	//   ....[90]....
        /*05dc*/ 	.word	0x00017e50


	//   ....[91]....
        /*05e0*/ 	.word	0x00017eb0


	//   ....[92]....
        /*05e4*/ 	.word	0x00017f20


	//   ....[93]....
        /*05e8*/ 	.word	0x00017f60


	//   ....[94]....
        /*05ec*/ 	.word	0x00017fd0


	//   ....[95]....
        /*05f0*/ 	.word	0x00018040


	//   ....[96]....
        /*05f4*/ 	.word	0x000180a0


	//   ....[97]....
        /*05f8*/ 	.word	0x00018110


	//   ....[98]....
        /*05fc*/ 	.word	0x00018180


	//   ....[99]....
        /*0600*/ 	.word	0x000181e0


	//   ....[100]....
        /*0604*/ 	.word	0x00018240


	//   ....[101]....
        /*0608*/ 	.word	0x000182a0


	//   ....[102]....
        /*060c*/ 	.word	0x00018310


	//   ....[103]....
        /*0610*/ 	.word	0x00018370


	//   ....[104]....
        /*0614*/ 	.word	0x000183d0


	//   ....[105]....
        /*0618*/ 	.word	0x00018440


	//   ....[106]....
        /*061c*/ 	.word	0x00018490


	//   ....[107]....
        /*0620*/ 	.word	0x000184e0


	//   ....[108]....
        /*0624*/ 	.word	0x00018530


	//   ....[109]....
        /*0628*/ 	.word	0x000185a0


	//   ....[110]....
        /*062c*/ 	.word	0x00018610


	//   ....[111]....
        /*0630*/ 	.word	0x00018670


	//   ....[112]....
        /*0634*/ 	.word	0x000186d0


	//   ....[113]....
        /*0638*/ 	.word	0x00018730


	//   ....[114]....
        /*063c*/ 	.word	0x000187a0


	//   ....[115]....
        /*0640*/ 	.word	0x00018800


	//   ....[116]....
        /*0644*/ 	.word	0x00018860


	//   ....[117]....
        /*0648*/ 	.word	0x000188c0


	//   ....[118]....
        /*064c*/ 	.word	0x00018930


	//   ....[119]....
        /*0650*/ 	.word	0x00018990


	//   ....[120]....
        /*0654*/ 	.word	0x000189f0


	//   ....[121]....
        /*0658*/ 	.word	0x00018a50


	//   ....[122]....
        /*065c*/ 	.word	0x00018ac0


	//   ....[123]....
        /*0660*/ 	.word	0x00018b20


	//   ....[124]....
        /*0664*/ 	.word	0x00018b80


	//   ....[125]....
        /*0668*/ 	.word	0x00018be0


	//   ....[126]....
        /*066c*/ 	.word	0x00018c50


	//   ....[127]....
        /*0670*/ 	.word	0x00018cb0


	//   ....[128]....
        /*0674*/ 	.word	0x00018d10


	//   ....[129]....
        /*0678*/ 	.word	0x00018d70


	//   ....[130]....
        /*067c*/ 	.word	0x00018de0


	//   ....[131]....
        /*0680*/ 	.word	0x00018e40


	//   ....[132]....
        /*0684*/ 	.word	0x00018e90


	//   ....[133]....
        /*0688*/ 	.word	0x00018ef0


	//   ....[134]....
        /*068c*/ 	.word	0x00018f50


	//   ....[135]....
        /*0690*/ 	.word	0x00018fb0


	//   ....[136]....
        /*0694*/ 	.word	0x00019020


	//   ....[137]....
        /*0698*/ 	.word	0x00019060


	//   ....[138]....
        /*069c*/ 	.word	0x000190b0


	//   ....[139]....
        /*06a0*/ 	.word	0x00019100


	//   ....[140]....
        /*06a4*/ 	.word	0x00019160


	//   ....[141]....
        /*06a8*/ 	.word	0x000191c0


	//   ....[142]....
        /*06ac*/ 	.word	0x00019230


	//   ....[143]....
        /*06b0*/ 	.word	0x00019270


	//   ....[144]....
        /*06b4*/ 	.word	0x000192e0


	//   ....[145]....
        /*06b8*/ 	.word	0x00019340


	//   ....[146]....
        /*06bc*/ 	.word	0x000193a0


	//----- nvinfo : EIATTR_EXIT_INSTR_OFFSETS
	.align		4
.L_486:
        /*06c0*/ 	.byte	0x04, 0x1c
        /*06c2*/ 	.short	(.L_488 - .L_487)


	//   ....[0]....
.L_487:
        /*06c4*/ 	.word	0x00000b50


	//   ....[1]....
        /*06c8*/ 	.word	0x00017cf0


	//----- nvinfo : EIATTR_MAX_THREADS
	.align		4
.L_488:
        /*06cc*/ 	.byte	0x04, 0x05
        /*06ce*/ 	.short	(.L_490 - .L_489)
.L_489:
        /*06d0*/ 	.word	0x00000100
        /*06d4*/ 	.word	0x00000001
        /*06d8*/ 	.word	0x00000001


	//----- nvinfo : EIATTR_CRS_STACK_SIZE
	.align		4
.L_490:
        /*06dc*/ 	.byte	0x04, 0x1e
        /*06de*/ 	.short	(.L_492 - .L_491)
.L_491:
        /*06e0*/ 	.word	0x00000000
.L_492:


//--------------------- .nv.info._ZN7cutlass13device_kernelIN5flash19enable_sm80_to_sm89INS1_16FlashAttnFwdSm80INS1_25CollectiveMainloopFwdSm80ILi8ELi1ELb0EN4cute5tupleIJNS5_1CILi128EEENS7_ILi64EEENS7_ILi192EEEEEELi192ENS_6half_tEfNS_4arch4Sm80ELb0ELb1ELb1ELb0ELb0ELb0ELb1ELb1EEENS1_21CollectiveEpilogueFwdINS6_IJS8_SA_S9_EEENS6_IJNS7_ILi1EEESI_SI_EEESC_SE_Li256ELb0ELb1ELb1ELb0EEENS1_19SingleTileSchedulerILb0ELb1ELb1ELi128EEEEEEEEEvNT_6ParamsE --------------------------
	.section	.nv.info._ZN7cutlass13device_kernelIN5flash19enable_sm80_to_sm89INS1_16FlashAttnFwdSm80INS1_25CollectiveMainloopFwdSm80ILi8ELi1ELb0EN4cute5tupleIJNS5_1CILi128EEENS7_ILi64EEENS7_ILi192EEEEEELi192ENS_6half_tEfNS_4arch4Sm80ELb0ELb1ELb1ELb0ELb0ELb0ELb1ELb1EEENS1_21CollectiveEpilogueFwdINS6_IJS8_SA_S9_EEENS6_IJNS7_ILi1EEESI_SI_EEESC_SE_Li256ELb0ELb1ELb1ELb0EEENS1_19SingleTileSchedulerILb0ELb1ELb1ELi128EEEEEEEEEvNT_6ParamsE,"",@"SHT_CUDA_INFO"
	.sectionflags	@""
	.align	4


	//----- nvinfo : EIATTR_CUDA_API_VERSION
	.align		4
        /*0000*/ 	.byte	0x04, 0x37
        /*0002*/ 	.short	(.L_494 - .L_493)
.L_493:
        /*0004*/ 	.word	0x00000082


	//----- nvinfo : EIATTR_SW2861232_WAR
	.align		4
.L_494:
        /*0008*/ 	.byte	0x01, 0x35
	.zero		2


	//----- nvinfo : EIATTR_PARAM_CBANK
	.align		4
        /*000c*/ 	.byte	0x04, 0x0a
        /*000e*/ 	.short	(.L_496 - .L_495)
	.align		4
.L_495:
        /*0010*/ 	.word	index@(.nv.constant0._ZN7cutlass13device_kernelIN5flash19enable_sm80_to_sm89INS1_16FlashAttnFwdSm80INS1_25CollectiveMainloopFwdSm80ILi8ELi1ELb0EN4cute5tupleIJNS5_1CILi128EEENS7_ILi64EEENS7_ILi192EEEEEELi192ENS_6half_tEfNS_4arch4Sm80ELb0ELb1ELb1ELb0ELb0ELb0ELb1ELb1EEENS1_21CollectiveEpilogueFwdINS6_IJS8_SA_S9_EEENS6_IJNS7_ILi1EEESI_SI_EEESC_SE_Li256ELb0ELb1ELb1ELb0EEENS1_19SingleTileSchedulerILb0ELb1ELb1ELi128EEEEEEEEEvNT_6ParamsE)
        /*0014*/ 	.short	0x0160
        /*0016*/ 	.short	0x0418


	//----- nvinfo : EIATTR_CBANK_PARAM_SIZE
	.align		4
.L_496:
        /*0018*/ 	.byte	0x03, 0x19
        /*001a*/ 	.short	0x0418


	//----- nvinfo : EIATTR_KPARAM_INFO
	.align		4
        /*001c*/ 	.byte	0x04, 0x17
        /*001e*/ 	.short	(.L_498 - .L_497)
.L_497:
        /*0020*/ 	.word	0x00000000
        /*0024*/ 	.short	0x0000
        /*0026*/ 	.short	0x0000
        /*0028*/ 	.byte	0x00, 0xf0, 0x61, 0x10


	//----- nvinfo : EIATTR_MAXREG_COUNT
	.align		4
.L_498:
        /*002c*/ 	.byte	0x03, 0x1b
        /*002e*/ 	.short	0x00ff


	//----- nvinfo : EIATTR_NUM_BARRIERS
	.align		4
        /*0030*/ 	.byte	0x02, 0x4c
        /*0032*/ 	.byte	0x02
	.zero		1


	//----- nvinfo : EIATTR_MERCURY_ISA_VERSION
	.align		4
        /*0034*/ 	.byte	0x03, 0x5f
        /*0036*/ 	.short	0x0000


	//----- nvinfo : EIATTR_COOP_GROUP_MASK_REGIDS
	.align		4
        /*0038*/ 	.byte	0x04, 0x29
        /*003a*/ 	.short	(.L_500 - .L_499)


	//   ....[0]....
.L_499:
        /*003c*/ 	.word	0xffffffff


	//   ....[1]....
        /*0040*/ 	.word	0xffffffff


	//   ....[2]....
        /*0044*/ 	.word	0xffffffff


	//   ....[3]....
        /*0048*/ 	.word	0xffffffff


	//   ....[4]....
        /*004c*/ 	.word	0xffffffff


	//   ....[5]....
        /*0050*/ 	.word	0xffffffff


	//   ....[6]....
        /*0054*/ 	.word	0xffffffff


	//   ....[7]....
        /*0058*/ 	.word	0xffffffff


	//   ....[8]....
        /*005c*/ 	.word	0xffffffff


	//   ....[9]....
        /*0060*/ 	.word	0xffffffff


	//   ....[10]....
        /*0064*/ 	.word	0xffffffff


	//   ....[11]....
        /*0068*/ 	.word	0xffffffff


	//   ....[12]....
        /*006c*/ 	.word	0xffffffff


	//   ....[13]....
        /*0070*/ 	.word	0xffffffff


	//   ....[14]....
        /*0074*/ 	.word	0xffffffff


	//   ....[15]....
        /*0078*/ 	.word	0xffffffff


	//   ....[16]....
        /*007c*/ 	.word	0xffffffff


	//   ....[17]....
        /*0080*/ 	.word	0xffffffff


	//   ....[18]....
        /*0084*/ 	.word	0xffffffff


	//   ....[19]....
        /*0088*/ 	.word	0xffffffff


	//   ....[20]....
        /*008c*/ 	.word	0xffffffff


	//   ....[21]....
        /*0090*/ 	.word	0xffffffff


	//   ....[22]....
        /*0094*/ 	.word	0xffffffff


	//   ....[23]....
        /*0098*/ 	.word	0xffffffff


	//   ....[24]....
        /*009c*/ 	.word	0xffffffff


	//   ....[25]....
        /*00a0*/ 	.word	0xffffffff


	//   ....[26]....
        /*00a4*/ 	.word	0xffffffff


	//   ....[27]....
        /*00a8*/ 	.word	0xffffffff


	//   ....[28]....
        /*00ac*/ 	.word	0xffffffff


	//   ....[29]....
        /*00b0*/ 	.word	0xffffffff


	//   ....[30]....
        /*00b4*/ 	.word	0xffffffff


	//   ....[31]....
        /*00b8*/ 	.word	0xffffffff


	//   ....[32]....
        /*00bc*/ 	.word	0xffffffff


	//   ....[33]....
        /*00c0*/ 	.word	0xffffffff


	//   ....[34]....
        /*00c4*/ 	.word	0xffffffff


	//   ....[35]....
        /*00c8*/ 	.word	0xffffffff


	//   ....[36]....
        /*00cc*/ 	.word	0xffffffff


	//   ....[37]....
        /*00d0*/ 	.word	0xffffffff


	//   ....[38]....
        /*00d4*/ 	.word	0xffffffff


	//   ....[39]....
        /*00d8*/ 	.word	0xffffffff


	//   ....[40]....
        /*00dc*/ 	.word	0xffffffff


	//   ....[41]....
        /*00e0*/ 	.word	0xffffffff


	//   ....[42]....
        /*00e4*/ 	.word	0xffffffff


	//----- nvinfo : EIATTR_COOP_GROUP_INSTR_OFFSETS
	.align		4
.L_500:
        /*00e8*/ 	.byte	0x04, 0x28
        /*00ea*/ 	.short	(.L_502 - .L_501)


	//   ....[0]....
.L_501:
        /*00ec*/ 	.word	0x00000050


	//   ....[1]....
        /*00f0*/ 	.word	0x00001360


	//   ....[2]....
        /*00f4*/ 	.word	0x00001450


	//   ....[3]....
        /*00f8*/ 	.word	0x00001710


	//   ....[4]....
        /*00fc*/ 	.word	0x00001740


	//   ....[5]....
        /*0100*/ 	.word	0x00001880


	//   ....[6]....
        /*0104*/ 	.word	0x000018b0


	//   ....[7]....
        /*0108*/ 	.word	0x000019e0


	//   ....[8]....
        /*010c*/ 	.word	0x00001a20


	//   ....[9]....
        /*0110*/ 	.word	0x00003030


	//   ....[10]....
        /*0114*/ 	.word	0x00003410


	//   ....[11]....
        /*0118*/ 	.word	0x00004000


	//   ....[12]....
        /*011c*/ 	.word	0x00004160


	//   ....[13]....
        /*0120*/ 	.word	0x00004170


	//   ....[14]....
        /*0124*/ 	.word	0x000041c0


	//   ....[15]....
        /*0128*/ 	.word	0x00006690


	//   ....[16]....
        /*012c*/ 	.word	0x00006a50


	//   ....[17]....
        /*0130*/ 	.word	0x000072a0


	//   ....[18]....
        /*0134*/ 	.word	0x00007470


	//   ....[19]....
        /*0138*/ 	.word	0x000074c0


	//   ....[20]....
        /*013c*/ 	.word	0x00007550


	//   ....[21]....
        /*0140*/ 	.word	0x0000a2f0


	//   ....[22]....
        /*0144*/ 	.word	0x0000a310


	//   ....[23]....
        /*0148*/ 	.word	0x0000a330


	//   ....[24]....
        /*014c*/ 	.word	0x0000a350


	//   ....[25]....
        /*0150*/ 	.word	0x0000d110


	//   ....[26]....
        /*0154*/ 	.word	0x0000d4a0


	//   ....[27]....
        /*0158*/ 	.word	0x0000dc20


	//   ....[28]....
        /*015c*/ 	.word	0x0000de00


	//   ....[29]....
        /*0160*/ 	.word	0x0000de40


	//   ....[30]....
        /*0164*/ 	.word	0x0000dec0


	//   ....[31]....
        /*0168*/ 	.word	0x0000f590


	//   ....[32]....
        /*016c*/ 	.word	0x0000f5c0


	//   ....[33]....
        /*0170*/ 	.word	0x0000f600


	//   ....[34]....
        /*0174*/ 	.word	0x0000f610


	//   ....[35]....
        /*0178*/ 	.word	0x00010320


	//   ....[36]....
        /*017c*/ 	.word	0x00010360


	//   ....[37]....
        /*0180*/ 	.word	0x00010380


	//   ....[38]....
        /*0184*/ 	.word	0x000103b0


	//   ....[39]....
        /*0188*/ 	.word	0x00010420


	//   ....[40]....
        /*018c*/ 	.word	0x00010490


	//   ....[41]....
        /*0190*/ 	.word	0x00010da0


	//   ....[42]....
        /*0194*/ 	.word	0x00010db0


	//----- nvinfo : EIATTR_EXIT_INSTR_OFFSETS
	.align		4
.L_502:
        /*0198*/ 	.byte	0x04, 0x1c
        /*019a*/ 	.short	(.L_504 - .L_503)


	//   ....[0]....
.L_503:
        /*019c*/ 	.word	0x000001b0


	//   ....[1]....
        /*01a0*/ 	.word	0x00010dc0


	//   ....[2]....
        /*01a4*/ 	.word	0x00011660


	//   ....[3]....
        /*01a8*/ 	.word	0x000116b0


	//   ....[4]....
        /*01ac*/ 	.word	0x000116e0


	//   ....[5]....
        /*01b0*/ 	.word	0x00011740


	//   ....[6]....
        /*01b4*/ 	.word	0x000119d0


	//----- nvinfo : EIATTR_CTAIDZ_USED
	.align		4
.L_504:
        /*01b8*/ 	.byte	0x01, 0x04
	.zero		2


	//----- nvinfo : EIATTR_MAX_THREADS
	.align		4
        /*01bc*/ 	.byte	0x04, 0x05
        /*01be*/ 	.short	(.L_506 - .L_505)
.L_505:
        /*01c0*/ 	.word	0x00000100
        /*01c4*/ 	.word	0x00000001
        /*01c8*/ 	.word	0x00000001


	//----- nvinfo : EIATTR_CRS_STACK_SIZE
	.align		4
.L_506:
        /*01cc*/ 	.byte	0x04, 0x1e
        /*01ce*/ 	.short	(.L_508 - .L_507)
.L_507:
        /*01d0*/ 	.word	0x00000000
.L_508:


//--------------------- .nv.info._ZN7cutlass13device_kernelIN5flash19enable_sm80_to_sm89INS1_16FlashAttnFwdSm80INS1_25CollectiveMainloopFwdSm80ILi8ELi1ELb0EN4cute5tupleIJNS5_1CILi128EEENS7_ILi64EEENS7_ILi192EEEEEELi192ENS_6half_tEfNS_4arch4Sm80ELb0ELb1ELb1ELb1ELb0ELb0ELb1ELb1EEENS1_21CollectiveEpilogueFwdINS6_IJS8_SA_S9_EEENS6_IJNS7_ILi1EEESI_SI_EEESC_SE_Li256ELb1ELb1ELb1ELb0EEENS1_36VarlenDynamicPersistentTileSchedulerILi128ELi64ELi256ELi256ELb1ELb1ELb0ELb1ELb0ELb1EEEEEEEEEvNT_6ParamsE --------------------------
	.section	.nv.info._ZN7cutlass13device_kernelIN5flash19enable_sm80_to_sm89INS1_16FlashAttnFwdSm80INS1_25CollectiveMainloopFwdSm80ILi8ELi1ELb0EN4cute5tupleIJNS5_1CILi128EEENS7_ILi64EEENS7_ILi192EEEEEELi192ENS_6half_tEfNS_4arch4Sm80ELb0ELb1ELb1ELb1ELb0ELb0ELb1ELb1EEENS1_21CollectiveEpilogueFwdINS6_IJS8_SA_S9_EEENS6_IJNS7_ILi1EEESI_SI_EEESC_SE_Li256ELb1ELb1ELb1ELb0EEENS1_36VarlenDynamicPersistentTileSchedulerILi128ELi64ELi256ELi256ELb1ELb1ELb0ELb1ELb0ELb1EEEEEEEEEvNT_6ParamsE,"",@"SHT_CUDA_INFO"
	.sectionflags	@""
	.align	4


	//----- nvinfo : EIATTR_CUDA_API_VERSION
	.align		4
        /*0000*/ 	.byte	0x04, 0x37
        /*0002*/ 	.short	(.L_510 - .L_509)
.L_509:
        /*0004*/ 	.word	0x00000082


	//----- nvinfo : EIATTR_SW2861232_WAR
	.align		4
.L_510:
        /*0008*/ 	.byte	0x01, 0x35
	.zero		2


	//----- nvinfo : EIATTR_PARAM_CBANK
	.align		4
        /*000c*/ 	.byte	0x04, 0x0a
        /*000e*/ 	.short	(.L_512 - .L_511)
	.align		4
.L_511:
        /*0010*/ 	.word	index@(.nv.constant0._ZN7cutlass13device_kernelIN5flash19enable_sm80_to_sm89INS1_16FlashAttnFwdSm80INS1_25CollectiveMainloopFwdSm80ILi8ELi1ELb0EN4cute5tupleIJNS5_1CILi128EEENS7_ILi64EEENS7_ILi192EEEEEELi192ENS_6half_tEfNS_4arch4Sm80ELb0ELb1ELb1ELb1ELb0ELb0ELb1ELb1EEENS1_21CollectiveEpilogueFwdINS6_IJS8_SA_S9_EEENS6_IJNS7_ILi1EEESI_SI_EEESC_SE_Li256ELb1ELb1ELb1ELb0EEENS1_36VarlenDynamicPersistentTileSchedulerILi128ELi64ELi256ELi256ELb1ELb1ELb0ELb1ELb0ELb1EEEEEEEEEvNT_6ParamsE)
        /*0014*/ 	.short	0x0160
        /*0016*/ 	.short	0x0438


	//----- nvinfo : EIATTR_CBANK_PARAM_SIZE
	.align		4
.L_512:
        /*0018*/ 	.byte	0x03, 0x19
        /*001a*/ 	.short	0x0438


	//----- nvinfo : EIATTR_KPARAM_INFO
	.align		4
        /*001c*/ 	.byte	0x04, 0x17
        /*001e*/ 	.short	(.L_514 - .L_513)
.L_513:
        /*0020*/ 	.word	0x00000000
        /*0024*/ 	.short	0x0000
        /*0026*/ 	.short	0x0000
        /*0028*/ 	.byte	0x00, 0xf0, 0xe1, 0x10


	//----- nvinfo : EIATTR_MAXREG_COUNT
	.align		4
.L_514:
        /*002c*/ 	.byte	0x03, 0x1b
        /*002e*/ 	.short	0x00ff


	//----- nvinfo : EIATTR_NUM_BARRIERS
	.align		4
        /*0030*/ 	.byte	0x02, 0x4c
        /*0032*/ 	.byte	0x06
	.zero		1


	//----- nvinfo : EIATTR_ANNOTATIONS
	.align		4
        /*0034*/ 	.byte	0x04, 0x55
        /*0036*/ 	.short	(.L_516 - .L_515)


	//   ....[0]....
.L_515:
        /* <DEDUP_REMOVED lines=31> */


	//----- nvinfo : EIATTR_MERCURY_ISA_VERSION
	.align		4
.L_516:
        /*0210*/ 	.byte	0x03, 0x5f
        /*0212*/ 	.short	0x0000


	//----- nvinfo : EIATTR_INT_WARP_WIDE_INSTR_OFFSETS
	.align		4
        /*0214*/ 	.byte	0x04, 0x31
        /*0216*/ 	.short	(.L_518 - .L_517)


	//   ....[0]....
.L_517:
        /*0218*/ 	.word	0x00010ec0


	//   ....[1]....
        /*021c*/ 	.word	0x00010f40


	//----- nvinfo : EIATTR_COOP_GROUP_MASK_REGIDS
	.align		4
.L_518:
        /*0220*/ 	.byte	0x04, 0x29
        /*0222*/ 	.short	(.L_520 - .L_519)


	//   ....[0]....
.L_519:
        /*0224*/ 	.word	0xffffffff


	//   ....[1]....
        /*0228*/ 	.word	0xffffffff


	//   ....[2]....
        /*022c*/ 	.word	0xffffffff


	//   ....[3]....
        /*0230*/ 	.word	0xffffffff


	//   ....[4]....
        /*0234*/ 	.word	0xffffffff


	//   ....[5]....
        /*0238*/ 	.word	0xffffffff


	//   ....[6]....
        /*023c*/ 	.word	0xffffffff


	//   ....[7]....
        /*0240*/ 	.word	0xffffffff


	//   ....[8]....
        /*0244*/ 	.word	0xffffffff


	//   ....[9]....
        /*0248*/ 	.word	0xffffffff


	//   ....[10]....
        /*024c*/ 	.word	0xffffffff


	//   ....[11]....
        /*0250*/ 	.word	0xffffffff


	//   ....[12]....
        /*0254*/ 	.word	0xffffffff


	//   ....[13]....
        /*0258*/ 	.word	0xffffffff


	//   ....[14]....
        /*025c*/ 	.word	0xffffffff


	//   ....[15]....
        /*0260*/ 	.word	0xffffffff


	//   ....[16]....
        /*0264*/ 	.word	0xffffffff


	//   ....[17]....
        /*0268*/ 	.word	0xffffffff


	//   ....[18]....
        /*026c*/ 	.word	0xffffffff


	//   ....[19]....
        /*0270*/ 	.word	0xffffffff


	//   ....[20]....
        /*0274*/ 	.word	0xffffffff


	//   ....[21]....
        /*0278*/ 	.word	0xffffffff


	//   ....[22]....
        /*027c*/ 	.word	0xffffffff


	//   ....[23]....
        /*0280*/ 	.word	0xffffffff


	//   ....[24]....
        /*0284*/ 	.word	0xffffffff


	//   ....[25]....
        /*0288*/ 	.word	0xffffffff


	//   ....[26]....
        /*028c*/ 	.word	0xffffffff


	//   ....[27]....
        /*0290*/ 	.word	0xffffffff


	//   ....[28]....
        /*0294*/ 	.word	0xffffffff


	//   ....[29]....
        /*0298*/ 	.word	0xffffffff


	//   ....[30]....
        /*029c*/ 	.word	0xffffffff


	//   ....[31]....
        /*02a0*/ 	.word	0xffffffff


	//   ....[32]....
        /*02a4*/ 	.word	0xffffffff


	//   ....[33]....
        /*02a8*/ 	.word	0xffffffff


	//   ....[34]....
        /*02ac*/ 	.word	0xffffffff


	//   ....[35]....
        /*02b0*/ 	.word	0xffffffff


	//   ....[36]....
        /*02b4*/ 	.word	0xffffffff


	//   ....[37]....
        /*02b8*/ 	.word	0xffffffff


	//   ....[38]....
        /*02bc*/ 	.word	0xffffffff


	//   ....[39]....
        /*02c0*/ 	.word	0xffffffff


	//   ....[40]....
        /*02c4*/ 	.word	0xffffffff


	//   ....[41]....
        /*02c8*/ 	.word	0xffffffff


	//   ....[42]....
        /*02cc*/ 	.word	0xffffffff


	//   ....[43]....
        /*02d0*/ 	.word	0xffffffff


	//   ....[44]....
        /*02d4*/ 	.word	0xffffffff


	//   ....[45]....
        /*02d8*/ 	.word	0xffffffff


	//   ....[46]....
        /*02dc*/ 	.word	0xffffffff


	//   ....[47]....
        /*02e0*/ 	.word	0xffffffff


	//   ....[48]....
        /*02e4*/ 	.word	0xffffffff


	//   ....[49]....
        /*02e8*/ 	.word	0xffffffff


	//   ....[50]....
        /*02ec*/ 	.word	0xffffffff


	//   ....[51]....
        /*02f0*/ 	.word	0xffffffff


	//   ....[52]....
        /*02f4*/ 	.word	0xffffffff


	//   ....[53]....
        /*02f8*/ 	.word	0xffffffff


	//   ....[54]....
        /*02fc*/ 	.word	0xffffffff


	//   ....[55]....
        /*0300*/ 	.word	0xffffffff


	//   ....[56]....
        /*0304*/ 	.word	0xffffffff


	//   ....[57]....
        /*0308*/ 	.word	0xffffffff


	//   ....[58]....
        /*030c*/ 	.word	0xffffffff


	//   ....[59]....
        /*0310*/ 	.word	0xffffffff


	//   ....[60]....
        /*0314*/ 	.word	0xffffffff


	//   ....[61]....
        /*0318*/ 	.word	0xffffffff


	//   ....[62]....
        /*031c*/ 	.word	0xffffffff


	//   ....[63]....
        /*0320*/ 	.word	0xffffffff


	//   ....[64]....
        /*0324*/ 	.word	0xffffffff


	//   ....[65]....
        /*0328*/ 	.word	0xffffffff


	//   ....[66]....
        /*032c*/ 	.word	0xffffffff


	//   ....[67]....
        /*0330*/ 	.word	0xffffffff


	//   ....[68]....
        /*0334*/ 	.word	0xffffffff


	//   ....[69]....
        /*0338*/ 	.word	0xffffffff


	//   ....[70]....
        /*033c*/ 	.word	0xffffffff


	//   ....[71]....
        /*0340*/ 	.word	0xffffffff


	//   ....[72]....
        /*0344*/ 	.word	0xffffffff


	//   ....[73]....
        /*0348*/ 	.word	0xffffffff


	//   ....[74]....
        /*034c*/ 	.word	0xffffffff


	//   ....[75]....
        /*0350*/ 	.word	0xffffffff


	//   ....[76]....
        /*0354*/ 	.word	0xffffffff


	//   ....[77]....
        /*0358*/ 	.word	0xffffffff


	//   ....[78]....
        /*035c*/ 	.word	0xffffffff


	//   ....[79]....
        /*0360*/ 	.word	0xffffffff


	//   ....[80]....
        /*0364*/ 	.word	0xffffffff


	//   ....[81]....
        /*0368*/ 	.word	0xffffffff


	//   ....[82]....
        /*036c*/ 	.word	0xffffffff


	//   ....[83]....
        /*0370*/ 	.word	0xffffffff


	//   ....[84]....
        /*0374*/ 	.word	0xffffffff


	//   ....[85]....
        /*0378*/ 	.word	0xffffffff


	//   ....[86]....
        /*037c*/ 	.word	0xffffffff


	//   ....[87]....
        /*0380*/ 	.word	0xffffffff


	//   ....[88]....
        /*0384*/ 	.word	0xffffffff


	//   ....[89]....
        /*0388*/ 	.word	0xffffffff


	//   ....[90]....
        /*038c*/ 	.word	0xffffffff


	//   ....[91]....
        /*0390*/ 	.word	0xffffffff


	//   ....[92]....
        /*0394*/ 	.word	0xffffffff


	//   ....[93]....
        /*0398*/ 	.word	0xffffffff


	//   ....[94]....
        /*039c*/ 	.word	0xffffffff


	//   ....[95]....
        /*03a0*/ 	.word	0xffffffff


	//   ....[96]....
        /*03a4*/ 	.word	0xffffffff


	//   ....[97]....
        /*03a8*/ 	.word	0xffffffff


	//   ....[98]....
        /*03ac*/ 	.word	0xffffffff


	//   ....[99]....
        /*03b0*/ 	.word	0xffffffff


	//   ....[100]....
        /*03b4*/ 	.word	0xffffffff


	//   ....[101]....
        /*03b8*/ 	.word	0xffffffff


	//   ....[102]....
        /*03bc*/ 	.word	0xffffffff


	//   ....[103]....
        /*03c0*/ 	.word	0xffffffff


	//   ....[104]....
        /*03c4*/ 	.word	0xffffffff


	//   ....[105]....
        /*03c8*/ 	.word	0xffffffff


	//   ....[106]....
        /*03cc*/ 	.word	0xffffffff


	//   ....[107]....
        /*03d0*/ 	.word	0xffffffff


	//   ....[108]....
        /*03d4*/ 	.word	0xffffffff


	//   ....[109]....
        /*03d8*/ 	.word	0xffffffff


	//   ....[110]....
        /*03dc*/ 	.word	0xffffffff


	//   ....[111]....
        /*03e0*/ 	.word	0xffffffff


	//   ....[112]....
        /*03e4*/ 	.word	0xffffffff


	//   ....[113]....
        /*03e8*/ 	.word	0xffffffff


	//   ....[114]....
        /*03ec*/ 	.word	0xffffffff


	//   ....[115]....
        /*03f0*/ 	.word	0xffffffff


	//   ....[116]....
        /*03f4*/ 	.word	0xffffffff


	//   ....[117]....
        /*03f8*/ 	.word	0xffffffff


	//   ....[118]....
        /*03fc*/ 	.word	0xffffffff


	//   ....[119]....
        /*0400*/ 	.word	0xffffffff


	//   ....[120]....
        /*0404*/ 	.word	0xffffffff


	//   ....[121]....
        /*0408*/ 	.word	0xffffffff


	//   ....[122]....
        /*040c*/ 	.word	0xffffffff


	//   ....[123]....
        /*0410*/ 	.word	0xffffffff


	//   ....[124]....
        /*0414*/ 	.word	0xffffffff


	//   ....[125]....
        /*0418*/ 	.word	0xffffffff


	//   ....[126]....
        /*041c*/ 	.word	0xffffffff


	//   ....[127]....
        /*0420*/ 	.word	0xffffffff


	//   ....[128]....
        /*0424*/ 	.word	0xffffffff


	//   ....[129]....
        /*0428*/ 	.word	0xffffffff


	//   ....[130]....
        /*042c*/ 	.word	0xffffffff


	//   ....[131]....
        /*0430*/ 	.word	0xffffffff


	//   ....[132]....
        /*0434*/ 	.word	0xffffffff


	//   ....[133]....
        /*0438*/ 	.word	0xffffffff


	//   ....[134]....
        /*043c*/ 	.word	0xffffffff


	//   ....[135]....
        /*0440*/ 	.word	0xffffffff


	//   ....[136]....
        /*0444*/ 	.word	0xffffffff


	//   ....[137]....
        /*0448*/ 	.word	0xffffffff


	//   ....[138]....
        /*044c*/ 	.word	0xffffffff


	//   ....[139]....
        /*0450*/ 	.word	0xffffffff


	//   ....[140]....
        /*0454*/ 	.word	0xffffffff


	//   ....[141]....
        /*0458*/ 	.word	0xffffffff


	//   ....[142]....
        /*045c*/ 	.word	0xffffffff


	//   ....[143]....
        /*0460*/ 	.word	0xffffffff


	//   ....[144]....
        /*0464*/ 	.word	0xffffffff


	//   ....[145]....
        /*0468*/ 	.word	0xffffffff


	//   ....[146]....
        /*046c*/ 	.word	0xffffffff


	//   ....[147]....
        /*0470*/ 	.word	0xffffffff


	//   ....[148]....
        /*0474*/ 	.word	0xffffffff


	//   ....[149]....
        /*0478*/ 	.word	0xffffffff


	//   ....[150]....
        /*047c*/ 	.word	0xffffffff


	//   ....[151]....
        /*0480*/ 	.word	0xffffffff


	//   ....[152]....
        /*0484*/ 	.word	0xffffffff


	//----- nvinfo : EIATTR_COOP_GROUP_INSTR_OFFSETS
	.align		4
.L_520:
        /*0488*/ 	.byte	0x04, 0x28
        /*048a*/ 	.short	(.L_522 - .L_521)


	//   ....[0]....
.L_521:
        /*048c*/ 	.word	0x00000050


	//   ....[1]....
        /*0490*/ 	.word	0x000001e0


	//   ....[2]....
        /*0494*/ 	.word	0x00000210


	//   ....[3]....
        /*0498*/ 	.word	0x00000240


	//   ....[4]....
        /*049c*/ 	.word	0x00000270


	//   ....[5]....
        /*04a0*/ 	.word	0x000002a0


	//   ....[6]....
        /*04a4*/ 	.word	0x000002d0


	//   ....[7]....
        /*04a8*/ 	.word	0x00000430


	//   ....[8]....
        /*04ac*/ 	.word	0x00000470


	//   ....[9]....
        /*04b0*/ 	.word	0x000004a0


	//   ....[10]....
        /*04b4*/ 	.word	0x000004d0


	//   ....[11]....
        /*04b8*/ 	.word	0x00000500


	//   ....[12]....
        /*04bc*/ 	.word	0x00000530


	//   ....[13]....
        /*04c0*/ 	.word	0x000005c0


	//   ....[14]....
        /*04c4*/ 	.word	0x00000600


	//   ....[15]....
        /*04c8*/ 	.word	0x00000620


	//   ....[16]....
        /*04cc*/ 	.word	0x00000680


	//   ....[17]....
        /*04d0*/ 	.word	0x00002bd0


	//   ....[18]....
        /*04d4*/ 	.word	0x00002bf0


	//   ....[19]....
        /*04d8*/ 	.word	0x00002d90


	//   ....[20]....
        /*04dc*/ 	.word	0x00002da0


	//   ....[21]....
        /*04e0*/ 	.word	0x00002f40


	//   ....[22]....
        /*04e4*/ 	.word	0x00002f60


	//   ....[23]....
        /*04e8*/ 	.word	0x00003100


	//   ....[24]....
        /*04ec*/ 	.word	0x00003110


	//   ....[25]....
        /*04f0*/ 	.word	0x00004750


	//   ....[26]....
        /*04f4*/ 	.word	0x00004930


	//   ....[27]....
        /*04f8*/ 	.word	0x00005060


	//   ....[28]....
        /*04fc*/ 	.word	0x00005320


	//   ....[29]....
        /*0500*/ 	.word	0x00005330


	//   ....[30]....
        /*0504*/ 	.word	0x00005380


	//   ....[31]....
        /*0508*/ 	.word	0x00007a50


	//   ....[32]....
        /*050c*/ 	.word	0x00007c90


	//   ....[33]....
        /*0510*/ 	.word	0x000084d0


	//   ....[34]....
        /*0514*/ 	.word	0x00008630


	//   ....[35]....
        /*0518*/ 	.word	0x000086a0


	//   ....[36]....
        /*051c*/ 	.word	0x00008740


	//   ....[37]....
        /*0520*/ 	.word	0x0000b3a0


	//   ....[38]....
        /*0524*/ 	.word	0x0000b3c0


	//   ....[39]....
        /*0528*/ 	.word	0x0000b3f0


	//   ....[40]....
        /*052c*/ 	.word	0x0000b450


	//   ....[41]....
        /*0530*/ 	.word	0x0000e290


	//   ....[42]....
        /*0534*/ 	.word	0x0000e4d0


	//   ....[43]....
        /*0538*/ 	.word	0x0000ed10


	//   ....[44]....
        /*053c*/ 	.word	0x0000ee70


	//   ....[45]....
        /*0540*/ 	.word	0x0000eee0


	//   ....[46]....
        /*0544*/ 	.word	0x0000ef80


	//   ....[47]....
        /*0548*/ 	.word	0x000106a0


	//   ....[48]....
        /*054c*/ 	.word	0x000106d0


	//   ....[49]....
        /*0550*/ 	.word	0x000106e0


	//   ....[50]....
        /*0554*/ 	.word	0x00010710


	//   ....[51]....
        /*0558*/ 	.word	0x00011b30


	//   ....[52]....
        /*055c*/ 	.word	0x00011b50


	//   ....[53]....
        /*0560*/ 	.word	0x00011b60


	//   ....[54]....
        /*0564*/ 	.word	0x00011b70


	//   ....[55]....
        /*0568*/ 	.word	0x00011f30


	//   ....[56]....
        /*056c*/ 	.word	0x00011f50


	//   ....[57]....
        /*0570*/ 	.word	0x00012090


	//   ....[58]....
        /*0574*/ 	.word	0x000120a0


	//   ....[59]....
        /*0578*/ 	.word	0x000121f0


	//   ....[60]....
        /*057c*/ 	.word	0x00012210


	//   ....[61]....
        /*0580*/ 	.word	0x00012360


	//   ....[62]....
        /*0584*/ 	.word	0x00012370


	//   ....[63]....
        /*0588*/ 	.word	0x000126b0


	//   ....[64]....
        /*058c*/ 	.word	0x000126d0


	//   ....[65]....
        /*0590*/ 	.word	0x00013030


	//   ....[66]....
        /*0594*/ 	.word	0x00013040


	//   ....[67]....
        /*0598*/ 	.word	0x00013e20


	//   ....[68]....
        /*059c*/ 	.word	0x00013e40


	//   ....[69]....
        /*05a0*/ 	.word	0x00013f90


	//   ....[70]....
        /*05a4*/ 	.word	0x00013fa0


	//   ....[71]....
        /*05a8*/ 	.word	0x000140f0


	//   ....[72]....
        /*05ac*/ 	.word	0x00014110


	//   ....[73]....
        /*05b0*/ 	.word	0x00014260


	//   ....[74]....
        /*05b4*/ 	.word	0x00014270


	//   ....[75]....
        /*05b8*/ 	.word	0x00014460


	//   ....[76]....
        /*05bc*/ 	.word	0x00014480


	//   ....[77]....
        /*05c0*/ 	.word	0x000145a0


	//   ....[78]....
        /*05c4*/ 	.word	0x000145e0


	//   ....[79]....
        /*05c8*/ 	.word	0x00014610


	//   ....[80]....
        /*05cc*/ 	.word	0x00014640


	//   ....[81]....
        /*05d0*/ 	.word	0x00014670


	//   ....[82]....
        /*05d4*/ 	.word	0x000146a0


	//   ....[83]....
        /*05d8*/ 	.word	0x000147f0


	//   ....[84]....
        /*05dc*/ 	.word	0x00014830


	//   ....[85]....
        /*05e0*/ 	.word	0x00014860


	//   ....[86]....
        /*05e4*/ 	.word	0x00014890


	//   ....[87]....
        /*05e8*/ 	.word	0x000148c0


	//   ....[88]....
        /*05ec*/ 	.word	0x000148f0


	//   ....[89]....
        /*05f0*/ 	.word	0x00014980


	//   ....[90]....
        /*05f4*/ 	.word	0x000149c0


	//   ....[91]....
        /*05f8*/ 	.word	0x000149d0


	//   ....[92]....
        /*05fc*/ 	.word	0x00014a30


	//   ....[93]....
        /*0600*/ 	.word	0x000153e0


	//   ....[94]....
        /*0604*/ 	.word	0x00015440


	//   ....[95]....
        /*0608*/ 	.word	0x00015490


	//   ....[96]....
        /*060c*/ 	.word	0x000154e0


	//   ....[97]....
        /*0610*/ 	.word	0x00015530


	//   ....[98]....
        /*0614*/ 	.word	0x000155a0


	//   ....[99]....
        /*0618*/ 	.word	0x000155e0


	//   ....[100]....
        /*061c*/ 	.word	0x00015650


	//   ....[101]....
        /*0620*/ 	.word	0x000156c0


	//   ....[102]....
        /*0624*/ 	.word	0x00015720


	//   ....[103]....
        /*0628*/ 	.word	0x00015790


	//   ....[104]....
        /*062c*/ 	.word	0x00015800


	//   ....[105]....
        /*0630*/ 	.word	0x00015860


	//   ....[106]....
        /*0634*/ 	.word	0x000158c0


	//   ....[107]....
        /*0638*/ 	.word	0x00015920


	//   ....[108]....
        /*063c*/ 	.word	0x00015990


	//   ....[109]....
        /*0640*/ 	.word	0x000159f0


	//   ....[110]....
        /*0644*/ 	.word	0x00015a50


	//   ....[111]....
        /*0648*/ 	.word	0x00015aa0


	//   ....[112]....
        /*064c*/ 	.word	0x00015b00


	//   ....[113]....
        /*0650*/ 	.word	0x00015b50


	//   ....[114]....
        /*0654*/ 	.word	0x00015ba0


	//   ....[115]....
        /*0658*/ 	.word	0x00015c10


	//   ....[116]....
        /*065c*/ 	.word	0x00015c80


	//   ....[117]....
        /*0660*/ 	.word	0x00015ce0


	//   ....[118]....
        /*0664*/ 	.word	0x00015d40


	//   ....[119]....
        /*0668*/ 	.word	0x00015da0


	//   ....[120]....
        /*066c*/ 	.word	0x00015e10


	//   ....[121]....
        /*0670*/ 	.word	0x00015e70


	//   ....[122]....
        /*0674*/ 	.word	0x00015ed0


	//   ....[123]....
        /*0678*/ 	.word	0x00015f30


	//   ....[124]....
        /*067c*/ 	.word	0x00015fa0


	//   ....[125]....
        /*0680*/ 	.word	0x00016000


	//   ....[126]....
        /*0684*/ 	.word	0x00016060


	//   ....[127]....
        /*0688*/ 	.word	0x000160c0


	//   ....[128]....
        /*068c*/ 	.word	0x00016130


	//   ....[129]....
        /*0690*/ 	.word	0x00016190


	//   ....[130]....
        /*0694*/ 	.word	0x000161f0


	//   ....[131]....
        /*0698*/ 	.word	0x00016250


	//   ....[132]....
        /*069c*/ 	.word	0x000162c0


	//   ....[133]....
        /*06a0*/ 	.word	0x00016320


	//   ....[134]....
        /*06a4*/ 	.word	0x00016380


	//   ....[135]....
        /*06a8*/ 	.word	0x000163e0


	//   ....[136]....
        /*06ac*/ 	.word	0x00016450


	//   ....[137]....
        /*06b0*/ 	.word	0x000164a0


	//   ....[138]....
        /*06b4*/ 	.word	0x000164e0


	//   ....[139]....
        /*06b8*/ 	.word	0x00016530


	//   ....[140]....
        /*06bc*/ 	.word	0x00016580


	//   ....[141]....
        /*06c0*/ 	.word	0x000165d0


	//   ....[142]....
        /*06c4*/ 	.word	0x00016640


	//   ....[143]....
        /*06c8*/ 	.word	0x00016680


	//   ....[144]....
        /*06cc*/ 	.word	0x000166d0


	//   ....[145]....
        /*06d0*/ 	.word	0x00016720


	//   ....[146]....
        /*06d4*/ 	.word	0x00016770


	//   ....[147]....
        /*06d8*/ 	.word	0x000167c0


	//   ....[148]....
        /*06dc*/ 	.word	0x00016830


	//   ....[149]....
        /*06e0*/ 	.word	0x00016870


	//   ....[150]....
        /*06e4*/ 	.word	0x000168e0


	//   ....[151]....
        /*06e8*/ 	.word	0x00016940


	//   ....[152]....
        /*06ec*/ 	.word	0x000169a0


	//----- nvinfo : EIATTR_EXIT_INSTR_OFFSETS
	.align		4
.L_522:
        /*06f0*/ 	.byte	0x04, 0x1c
        /*06f2*/ 	.short	(.L_524 - .L_523)


	//   ....[0]....
.L_523:
        /*06f4*/ 	.word	0x00000fe0


	//   ....[1]....
        /*06f8*/ 	.word	0x000153a0


	//----- nvinfo : EIATTR_MAX_THREADS
	.align		4
.L_524:
        /*06fc*/ 	.byte	0x04, 0x05
        /*06fe*/ 	.short	(.L_526 - .L_525)
.L_525:
        /*0700*/ 	.word	0x00000100
        /*0704*/ 	.word	0x00000001
        /*0708*/ 	.word	0x00000001


	//----- nvinfo : EIATTR_CRS_STACK_SIZE
	.align		4
.L_526:
        /*070c*/ 	.byte	0x04, 0x1e
        /*070e*/ 	.short	(.L_528 - .L_527)
.L_527:
        /*0710*/ 	.word	0x00000000
.L_528:


//--------------------- .nv.info._ZN7cutlass13device_kernelIN5flash19enable_sm80_to_sm89INS1_16FlashAttnFwdSm80INS1_25CollectiveMainloopFwdSm80ILi8ELi1ELb0EN4cute5tupleIJNS5_1CILi128EEENS7_ILi64EEENS7_ILi192EEEEEELi192ENS_6half_tEfNS_4arch4Sm80ELb0ELb1ELb1ELb1ELb0ELb1ELb1ELb1EEENS1_21CollectiveEpilogueFwdINS6_IJS8_SA_S9_EEENS6_IJNS7_ILi1EEESI_SI_EEESC_SE_Li256ELb1ELb1ELb1ELb0EEENS1_36VarlenDynamicPersistentTileSchedulerILi128ELi64ELi256ELi256ELb1ELb1ELb0ELb1ELb0ELb1EEEEEEEEEvNT_6ParamsE --------------------------
	.section	.nv.info._ZN7cutlass13device_kernelIN5flash19enable_sm80_to_sm89INS1_16FlashAttnFwdSm80INS1_25CollectiveMainloopFwdSm80ILi8ELi1ELb0EN4cute5tupleIJNS5_1CILi128EEENS7_ILi64EEENS7_ILi192EEEEEELi192ENS_6half_tEfNS_4arch4Sm80ELb0ELb1ELb1ELb1ELb0ELb1ELb1ELb1EEENS1_21CollectiveEpilogueFwdINS6_IJS8_SA_S9_EEENS6_IJNS7_ILi1EEESI_SI_EEESC_SE_Li256ELb1ELb1ELb1ELb0EEENS1_36VarlenDynamicPersistentTileSchedulerILi128ELi64ELi256ELi256ELb1ELb1ELb0ELb1ELb0ELb1EEEEEEEEEvNT_6ParamsE,"",@"SHT_CUDA_INFO"
	.sectionflags	@""
	.align	4


	//----- nvinfo : EIATTR_CUDA_API_VERSION
	.align		4
        /*0000*/ 	.byte	0x04, 0x37
        /*0002*/ 	.short	(.L_530 - .L_529)
.L_529:
        /*0004*/ 	.word	0x00000082


	//----- nvinfo : EIATTR_SW2861232_WAR
	.align		4
.L_530:
        /*0008*/ 	.byte	0x01, 0x35
	.zero		2


	//----- nvinfo : EIATTR_PARAM_CBANK
	.align		4
        /*000c*/ 	.byte	0x04, 0x0a
        /*000e*/ 	.short	(.L_532 - .L_531)
	.align		4
.L_531:
        /*0010*/ 	.word	index@(.nv.constant0._ZN7cutlass13device_kernelIN5flash19enable_sm80_to_sm89INS1_16FlashAttnFwdSm80INS1_25CollectiveMainloopFwdSm80ILi8ELi1ELb0EN4cute5tupleIJNS5_1CILi128EEENS7_ILi64EEENS7_ILi192EEEEEELi192ENS_6half_tEfNS_4arch4Sm80ELb0ELb1ELb1ELb1ELb0ELb1ELb1ELb1EEENS1_21CollectiveEpilogueFwdINS6_IJS8_SA_S9_EEENS6_IJNS7_ILi1EEESI_SI_EEESC_SE_Li256ELb1ELb1ELb1ELb0EEENS1_36VarlenDynamicPersistentTileSchedulerILi128ELi64ELi256ELi256ELb1ELb1ELb0ELb1ELb0ELb1EEEEEEEEEvNT_6ParamsE)
        /*0014*/ 	.short	0x0160
        /*0016*/ 	.short	0x0438


	//----- nvinfo : EIATTR_CBANK_PARAM_SIZE
	.align		4
.L_532:
        /*0018*/ 	.byte	0x03, 0x19
        /*001a*/ 	.short	0x0438


	//----- nvinfo : EIATTR_KPARAM_INFO
	.align		4
        /*001c*/ 	.byte	0x04, 0x17
        /*001e*/ 	.short	(.L_534 - .L_533)
.L_533:
        /*0020*/ 	.word	0x00000000
        /*0024*/ 	.short	0x0000
        /*0026*/ 	.short	0x0000
        /*0028*/ 	.byte	0x00, 0xf0, 0xe1, 0x10


	//----- nvinfo : EIATTR_MAXREG_COUNT
	.align		4
.L_534:
        /*002c*/ 	.byte	0x03, 0x1b
        /*002e*/ 	.short	0x00ff


	//----- nvinfo : EIATTR_NUM_BARRIERS
	.align		4
        /*0030*/ 	.byte	0x02, 0x4c
        /*0032*/ 	.byte	0x06
	.zero		1


	//----- nvinfo : EIATTR_ANNOTATIONS
	.align		4
        /*0034*/ 	.byte	0x04, 0x55
        /*0036*/ 	.short	(.L_536 - .L_535)


	//   ....[0]....
.L_535:
        /* <DEDUP_REMOVED lines=57> */


	//----- nvinfo : EIATTR_MERCURY_ISA_VERSION
	.align		4
.L_536:
        /*03b8*/ 	.byte	0x03, 0x5f
        /*03ba*/ 	.short	0x0000


	//----- nvinfo : EIATTR_INT_WARP_WIDE_INSTR_OFFSETS
	.align		4
        /*03bc*/ 	.byte	0x04, 0x31
        /*03be*/ 	.short	(.L_538 - .L_537)


	//   ....[0]....
.L_537:
        /*03c0*/ 	.word	0x0001d540


	//   ....[1]....
        /*03c4*/ 	.word	0x0001d5c0


	//----- nvinfo : EIATTR_COOP_GROUP_MASK_REGIDS
	.align		4
.L_538:
        /*03c8*/ 	.byte	0x04, 0x29
        /*03ca*/ 	.short	(.L_540 - .L_539)


	//   ....[0]....
.L_539:
        /*03cc*/ 	.word	0xffffffff


	//   ....[1]....
        /*03d0*/ 	.word	0xffffffff


	//   ....[2]....
        /*03d4*/ 	.word	0xffffffff


	//   ....[3]....
        /*03d8*/ 	.word	0xffffffff


	//   ....[4]....
        /*03dc*/ 	.word	0xffffffff


	//   ....[5]....
        /*03e0*/ 	.word	0xffffffff


	//   ....[6]....
        /*03e4*/ 	.word	0xffffffff


	//   ....[7]....
        /*03e8*/ 	.word	0xffffffff


	//   ....[8]....
        /*03ec*/ 	.word	0xffffffff


	//   ....[9]....
        /*03f0*/ 	.word	0xffffffff


	//   ....[10]....
        /*03f4*/ 	.word	0xffffffff


	//   ....[11]....
        /*03f8*/ 	.word	0xffffffff


	//   ....[12]....
        /*03fc*/ 	.word	0xffffffff


	//   ....[13]....
        /*0400*/ 	.word	0xffffffff


	//   ....[14]....
        /*0404*/ 	.word	0xffffffff


	//   ....[15]....
        /*0408*/ 	.word	0xffffffff


	//   ....[16]....
        /*040c*/ 	.word	0xffffffff


	//   ....[17]....
        /*0410*/ 	.word	0xffffffff


	//   ....[18]....
        /*0414*/ 	.word	0xffffffff


	//   ....[19]....
        /*0418*/ 	.word	0xffffffff


	//   ....[20]....
        /*041c*/ 	.word	0xffffffff


	//   ....[21]....
        /*0420*/ 	.word	0xffffffff


	//   ....[22]....
        /*0424*/ 	.word	0xffffffff


	//   ....[23]....
        /*0428*/ 	.word	0xffffffff


	//   ....[24]....
        /*042c*/ 	.word	0xffffffff


	//   ....[25]....
        /*0430*/ 	.word	0xffffffff


	//   ....[26]....
        /*0434*/ 	.word	0xffffffff


	//   ....[27]....
        /*0438*/ 	.word	0xffffffff


	//   ....[28]....
        /*043c*/ 	.word	0xffffffff


	//   ....[29]....
        /*0440*/ 	.word	0xffffffff


	//   ....[30]....
        /*0444*/ 	.word	0xffffffff


	//   ....[31]....
        /*0448*/ 	.word	0xffffffff


	//   ....[32]....
        /*044c*/ 	.word	0xffffffff


	//   ....[33]....
        /*0450*/ 	.word	0xffffffff


	//   ....[34]....
        /*0454*/ 	.word	0xffffffff


	//   ....[35]....
        /*0458*/ 	.word	0xffffffff


	//   ....[36]....
        /*045c*/ 	.word	0xffffffff


	//   ....[37]....
        /*0460*/ 	.word	0xffffffff


	//   ....[38]....
        /*0464*/ 	.word	0xffffffff


	//   ....[39]....
        /*0468*/ 	.word	0xffffffff


	//   ....[40]....
        /*046c*/ 	.word	0xffffffff


	//   ....[41]....
        /*0470*/ 	.word	0xffffffff


	//   ....[42]....
        /*0474*/ 	.word	0xffffffff


	//   ....[43]....
        /*0478*/ 	.word	0xffffffff


	//   ....[44]....
        /*047c*/ 	.word	0xffffffff


	//   ....[45]....
        /*0480*/ 	.word	0xffffffff


	//   ....[46]....
        /*0484*/ 	.word	0xffffffff


	//   ....[47]....
        /*0488*/ 	.word	0xffffffff


	//   ....[48]....
        /*048c*/ 	.word	0xffffffff


	//   ....[49]....
        /*0490*/ 	.word	0xffffffff


	//   ....[50]....
        /*0494*/ 	.word	0xffffffff


	//   ....[51]....
        /*0498*/ 	.word	0xffffffff


	//   ....[52]....
        /*049c*/ 	.word	0xffffffff


	//   ....[53]....
        /*04a0*/ 	.word	0xffffffff


	//   ....[54]....
        /*04a4*/ 	.word	0xffffffff


	//   ....[55]....
        /*04a8*/ 	.word	0xffffffff


	//   ....[56]....
        /*04ac*/ 	.word	0xffffffff


	//   ....[57]....
        /*04b0*/ 	.word	0xffffffff


	//   ....[58]....
        /*04b4*/ 	.word	0xffffffff


	//   ....[59]....
        /*04b8*/ 	.word	0xffffffff


	//   ....[60]....
        /*04bc*/ 	.word	0xffffffff


	//   ....[61]....
        /*04c0*/ 	.word	0xffffffff


	//   ....[62]....
        /*04c4*/ 	.word	0xffffffff


	//   ....[63]....
        /*04c8*/ 	.word	0xffffffff


	//   ....[64]....
        /*04cc*/ 	.word	0xffffffff


	//   ....[65]....
        /*04d0*/ 	.word	0xffffffff


	//   ....[66]....
        /*04d4*/ 	.word	0xffffffff


	//   ....[67]....
        /*04d8*/ 	.word	0xffffffff


	//   ....[68]....
        /*04dc*/ 	.word	0xffffffff


	//   ....[69]....
        /*04e0*/ 	.word	0xffffffff


	//   ....[70]....
        /*04e4*/ 	.word	0xffffffff


	//   ....[71]....
        /*04e8*/ 	.word	0xffffffff


	//   ....[72]....
        /*04ec*/ 	.word	0xffffffff


	//   ....[73]....
        /*04f0*/ 	.word	0xffffffff


	//   ....[74]....
        /*04f4*/ 	.word	0xffffffff


	//   ....[75]....
        /*04f8*/ 	.word	0xffffffff


	//   ....[76]....
        /*04fc*/ 	.word	0xffffffff


	//   ....[77]....
        /*0500*/ 	.word	0xffffffff


	//   ....[78]....
        /*0504*/ 	.word	0xffffffff


	//   ....[79]....
        /*0508*/ 	.word	0xffffffff


	//   ....[80]....
        /*050c*/ 	.word	0xffffffff


	//   ....[81]....
        /*0510*/ 	.word	0xffffffff


	//   ....[82]....
        /*0514*/ 	.word	0xffffffff


	//   ....[83]....
        /*0518*/ 	.word	0xffffffff


	//   ....[84]....
        /*051c*/ 	.word	0xffffffff


	//   ....[85]....
        /*0520*/ 	.word	0xffffffff


	//   ....[86]....
        /*0524*/ 	.word	0xffffffff


	//   ....[87]....
        /*0528*/ 	.word	0xffffffff


	//   ....[88]....
        /*052c*/ 	.word	0xffffffff


	//   ....[89]....
        /*0530*/ 	.word	0xffffffff


	//   ....[90]....
        /*0534*/ 	.word	0xffffffff


	//   ....[91]....
        /*0538*/ 	.word	0xffffffff


	//   ....[92]....
        /*053c*/ 	.word	0xffffffff


	//   ....[93]....
        /*0540*/ 	.word	0xffffffff


	//   ....[94]....
        /*0544*/ 	.word	0xffffffff


	//   ....[95]....
        /*0548*/ 	.word	0xffffffff


	//   ....[96]....
        /*054c*/ 	.word	0xffffffff


	//   ....[97]....
        /*0550*/ 	.word	0xffffffff


	//   ....[98]....
        /*0554*/ 	.word	0xffffffff


	//   ....[99]....
        /*0558*/ 	.word	0xffffffff


	//   ....[100]....
        /*055c*/ 	.word	0xffffffff


	//   ....[101]....
        /*0560*/ 	.word	0xffffffff


	//   ....[102]....
        /*0564*/ 	.word	0xffffffff


	//   ....[103]....
        /*0568*/ 	.word	0xffffffff


	//   ....[104]....
        /*056c*/ 	.word	0xffffffff


	//   ....[105]....
        /*0570*/ 	.word	0xffffffff


	//   ....[106]....
        /*0574*/ 	.word	0xffffffff


	//   ....[107]....
        /*0578*/ 	.word	0xffffffff


	//   ....[108]....
        /*057c*/ 	.word	0xffffffff


	//   ....[109]....
        /*0580*/ 	.word	0xffffffff


	//   ....[110]....
        /*0584*/ 	.word	0xffffffff


	//   ....[111]....
        /*0588*/ 	.word	0xffffffff


	//   ....[112]....
        /*058c*/ 	.word	0xffffffff


	//   ....[113]....
        /*0590*/ 	.word	0xffffffff


	//   ....[114]....
        /*0594*/ 	.word	0xffffffff


	//   ....[115]....
        /*0598*/ 	.word	0xffffffff


	//   ....[116]....
        /*059c*/ 	.word	0xffffffff


	//   ....[117]....
        /*05a0*/ 	.word	0xffffffff


	//   ....[118]....
        /*05a4*/ 	.word	0xffffffff


	//   ....[119]....
        /*05a8*/ 	.word	0xffffffff


	//   ....[120]....
        /*05ac*/ 	.word	0xffffffff


	//   ....[121]....
        /*05b0*/ 	.word	0xffffffff


	//   ....[122]....
        /*05b4*/ 	.word	0xffffffff


	//   ....[123]....
        /*05b8*/ 	.word	0xffffffff


	//   ....[124]....
        /*05bc*/ 	.word	0xffffffff


	//   ....[125]....
        /*05c0*/ 	.word	0xffffffff


	//   ....[126]....
        /*05c4*/ 	.word	0xffffffff


	//   ....[127]....
        /*05c8*/ 	.word	0xffffffff


	//   ....[128]....
        /*05cc*/ 	.word	0xffffffff


	//   ....[129]....
        /*05d0*/ 	.word	0xffffffff


	//   ....[130]....
        /*05d4*/ 	.word	0xffffffff


	//   ....[131]....
        /*05d8*/ 	.word	0xffffffff


	//   ....[132]....
        /*05dc*/ 	.word	0xffffffff


	//   ....[133]....
        /*05e0*/ 	.word	0xffffffff


	//   ....[134]....
        /*05e4*/ 	.word	0xffffffff


	//   ....[135]....
        /*05e8*/ 	.word	0xffffffff


	//   ....[136]....
        /*05ec*/ 	.word	0xffffffff


	//   ....[137]....
        /*05f0*/ 	.word	0xffffffff


	//   ....[138]....
        /*05f4*/ 	.word	0xffffffff


	//   ....[139]....
        /*05f8*/ 	.word	0xffffffff


	//   ....[140]....
        /*05fc*/ 	.word	0xffffffff


	//   ....[141]....
        /*0600*/ 	.word	0xffffffff


	//   ....[142]....
        /*0604*/ 	.word	0xffffffff


	//   ....[143]....
        /*0608*/ 	.word	0xffffffff


	//   ....[144]....
        /*060c*/ 	.word	0xffffffff


	//   ....[145]....
        /*0610*/ 	.word	0xffffffff


	//   ....[146]....
        /*0614*/ 	.word	0xffffffff


	//   ....[147]....
        /*0618*/ 	.word	0xffffffff


	//   ....[148]....
        /*061c*/ 	.word	0xffffffff


	//   ....[149]....
        /*0620*/ 	.word	0xffffffff


	//   ....[150]....
        /*0624*/ 	.word	0xffffffff


	//   ....[151]....
        /*0628*/ 	.word	0xffffffff


	//   ....[152]....
        /*062c*/ 	.word	0xffffffff


	//   ....[153]....
        /*0630*/ 	.word	0xffffffff


	//   ....[154]....
        /*0634*/ 	.word	0xffffffff


	//   ....[155]....
        /*0638*/ 	.word	0xffffffff


	//   ....[156]....
        /*063c*/ 	.word	0xffffffff


	//   ....[157]....
        /*0640*/ 	.word	0xffffffff


	//   ....[158]....
        /*0644*/ 	.word	0xffffffff


	//   ....[159]....
        /*0648*/ 	.word	0xffffffff


	//   ....[160]....
        /*064c*/ 	.word	0xffffffff


	//   ....[161]....
        /*0650*/ 	.word	0xffffffff


	//   ....[162]....
        /*0654*/ 	.word	0xffffffff


	//   ....[163]....
        /*0658*/ 	.word	0xffffffff


	//   ....[164]....
        /*065c*/ 	.word	0xffffffff


	//   ....[165]....
        /*0660*/ 	.word	0xffffffff


	//   ....[166]....
        /*0664*/ 	.word	0xffffffff


	//   ....[167]....
        /*0668*/ 	.word	0xffffffff


	//   ....[168]....
        /*066c*/ 	.word	0xffffffff


	//----- nvinfo : EIATTR_COOP_GROUP_INSTR_OFFSETS
	.align		4
.L_540:
        /*0670*/ 	.byte	0x04, 0x28
        /*0672*/ 	.short	(.L_542 - .L_541)


	//   ....[0]....
.L_541:
        /*0674*/ 	.word	0x00000050


	//   ....[1]....
        /*0678*/ 	.word	0x00000210


	//   ....[2]....
        /*067c*/ 	.word	0x00000240


	//   ....[3]....
        /*0680*/ 	.word	0x00000270


	//   ....[4]....
        /*0684*/ 	.word	0x000002a0


	//   ....[5]....
        /*0688*/ 	.word	0x000002d0


	//   ....[6]....
        /*068c*/ 	.word	0x00000300


	//   ....[7]....
        /*0690*/ 	.word	0x00000470


	//   ....[8]....
        /*0694*/ 	.word	0x000004b0


	//   ....[9]....
        /*0698*/ 	.word	0x000004e0


	//   ....[10]....
        /*069c*/ 	.word	0x00000510


	//   ....[11]....
        /*06a0*/ 	.word	0x00000540


	//   ....[12]....
        /*06a4*/ 	.word	0x00000570


	//   ....[13]....
        /*06a8*/ 	.word	0x00000600


	//   ....[14]....
        /*06ac*/ 	.word	0x00000650


	//   ....[15]....
        /*06b0*/ 	.word	0x00000670


	//   ....[16]....
        /*06b4*/ 	.word	0x000006d0


	//   ....[17]....
        /*06b8*/ 	.word	0x00008590


	//   ....[18]....
        /*06bc*/ 	.word	0x000085b0


	//   ....[19]....
        /*06c0*/ 	.word	0x00008730


	//   ....[20]....
        /*06c4*/ 	.word	0x00008740


	//   ....[21]....
        /*06c8*/ 	.word	0x000088a0


	//   ....[22]....
        /*06cc*/ 	.word	0x000088c0


	//   ....[23]....
        /*06d0*/ 	.word	0x00008a20


	//   ....[24]....
        /*06d4*/ 	.word	0x00008a30


	//   ....[25]....
        /*06d8*/ 	.word	0x00009190


	//   ....[26]....
        /*06dc*/ 	.word	0x000091b0


	//   ....[27]....
        /*06e0*/ 	.word	0x000091c0


	//   ....[28]....
        /*06e4*/ 	.word	0x000091d0


	//   ....[29]....
        /*06e8*/ 	.word	0x00009640


	//   ....[30]....
        /*06ec*/ 	.word	0x000098b0


	//   ....[31]....
        /*06f0*/ 	.word	0x000098f0


	//   ....[32]....
        /*06f4*/ 	.word	0x00009910


	//   ....[33]....
        /*06f8*/ 	.word	0x0000c4a0


	//   ....[34]....
        /*06fc*/ 	.word	0x0000c540


	//   ....[35]....
        /*0700*/ 	.word	0x0000c560


	//   ....[36]....
        /*0704*/ 	.word	0x0000c570


	//   ....[37]....
        /*0708*/ 	.word	0x0000c890


	//   ....[38]....
        /*070c*/ 	.word	0x0000ca60


	//   ....[39]....
        /*0710*/ 	.word	0x0000caa0


	//   ....[40]....
        /*0714*/ 	.word	0x0000cae0


	//   ....[41]....
        /*0718*/ 	.word	0x00010b70


	//   ....[42]....
        /*071c*/ 	.word	0x00010d40


	//   ....[43]....
        /*0720*/ 	.word	0x000115d0


	//   ....[44]....
        /*0724*/ 	.word	0x00011730


	//   ....[45]....
        /*0728*/ 	.word	0x00011740


	//   ....[46]....
        /*072c*/ 	.word	0x00011790


	//   ....[47]....
        /*0730*/ 	.word	0x00014040


	//   ....[48]....
        /*0734*/ 	.word	0x00014280


	//   ....[49]....
        /*0738*/ 	.word	0x00014ac0


	//   ....[50]....
        /*073c*/ 	.word	0x00014c20


	//   ....[51]....
        /*0740*/ 	.word	0x00014c90


	//   ....[52]....
        /*0744*/ 	.word	0x00014d30


	//   ....[53]....
        /*0748*/ 	.word	0x000179d0


	//   ....[54]....
        /*074c*/ 	.word	0x000179f0


	//   ....[55]....
        /*0750*/ 	.word	0x00017a20


	//   ....[56]....
        /*0754*/ 	.word	0x00017a80


	//   ....[57]....
        /*0758*/ 	.word	0x0001a900


	//   ....[58]....
        /*075c*/ 	.word	0x0001ab40


	//   ....[59]....
        /*0760*/ 	.word	0x0001b380


	//   ....[60]....
        /*0764*/ 	.word	0x0001b4e0


	//   ....[61]....
        /*0768*/ 	.word	0x0001b550


	//   ....[62]....
        /*076c*/ 	.word	0x0001b5f0


	//   ....[63]....
        /*0770*/ 	.word	0x0001cd10


	//   ....[64]....
        /*0774*/ 	.word	0x0001cd40


	//   ....[65]....
        /*0778*/ 	.word	0x0001cd50


	//   ....[66]....
        /*077c*/ 	.word	0x0001cd80


	//   ....[67]....
        /*0780*/ 	.word	0x0001e2c0


	//   ....[68]....
        /*0784*/ 	.word	0x0001e2d0


	//   ....[69]....
        /*0788*/ 	.word	0x0001e2f0


	//   ....[70]....
        /*078c*/ 	.word	0x0001e310


	//   ....[71]....
        /*0790*/ 	.word	0x0001e6d0


	//   ....[72]....
        /*0794*/ 	.word	0x0001e6f0


	//   ....[73]....
        /*0798*/ 	.word	0x0001e850


	//   ....[74]....
        /*079c*/ 	.word	0x0001e860


	//   ....[75]....
        /*07a0*/ 	.word	0x0001e9a0


	//   ....[76]....
        /*07a4*/ 	.word	0x0001e9c0


	//   ....[77]....
        /*07a8*/ 	.word	0x0001eb00


	//   ....[78]....
        /*07ac*/ 	.word	0x0001eb10


	//   ....[79]....
        /*07b0*/ 	.word	0x0001ee50


	//   ....[80]....
        /*07b4*/ 	.word	0x0001ee70


	//   ....[81]....
        /*07b8*/ 	.word	0x0001f7b0


	//   ....[82]....
        /*07bc*/ 	.word	0x0001f7c0


	//   ....[83]....
        /*07c0*/ 	.word	0x00020580


	//   ....[84]....
        /*07c4*/ 	.word	0x000205a0


	//   ....[85]....
        /*07c8*/ 	.word	0x00020710


	//   ....[86]....
        /*07cc*/ 	.word	0x00020720


	//   ....[87]....
        /*07d0*/ 	.word	0x00020860


	//   ....[88]....
        /*07d4*/ 	.word	0x00020880


	//   ....[89]....
        /*07d8*/ 	.word	0x000209c0


	//   ....[90]....
        /*07dc*/ 	.word	0x000209d0


	//   ....[91]....
        /*07e0*/ 	.word	0x00020bd0


	//   ....[92]....
        /*07e4*/ 	.word	0x00020bf0


	//   ....[93]....
        /*07e8*/ 	.word	0x00020d20


	//   ....[94]....
        /*07ec*/ 	.word	0x00020d60


	//   ....[95]....
        /*07f0*/ 	.word	0x00020d90


	//   ....[96]....
        /*07f4*/ 	.word	0x00020dc0


	//   ....[97]....
        /*07f8*/ 	.word	0x00020df0


	//   ....[98]....
        /*07fc*/ 	.word	0x00020e20


	//   ....[99]....
        /*0800*/ 	.word	0x00020f80


	//   ....[100]....
        /*0804*/ 	.word	0x00020fc0


	//   ....[101]....
        /*0808*/ 	.word	0x00020ff0


	//   ....[102]....
        /*080c*/ 	.word	0x00021020


	//   ....[103]....
        /*0810*/ 	.word	0x00021050


	//   ....[104]....
        /*0814*/ 	.word	0x00021080


	//   ....[105]....
        /*0818*/ 	.word	0x00021110


	//   ....[106]....
        /*081c*/ 	.word	0x00021170


	//   ....[107]....
        /*0820*/ 	.word	0x00021180


	//   ....[108]....
        /*0824*/ 	.word	0x000211e0


	//   ....[109]....
        /*0828*/ 	.word	0x00021c30


	//   ....[110]....
        /*082c*/ 	.word	0x00021c90


	//   ....[111]....
        /*0830*/ 	.word	0x00021cf0


	//   ....[112]....
        /*0834*/ 	.word	0x00021d50


	//   ....[113]....
        /*0838*/ 	.word	0x00021db0


	//   ....[114]....
        /*083c*/ 	.word	0x00021e20


	//   ....[115]....
        /*0840*/ 	.word	0x00021e70


	//   ....[116]....
        /*0844*/ 	.word	0x00021ee0


	//   ....[117]....
        /*0848*/ 	.word	0x00021f50


	//   ....[118]....
        /*084c*/ 	.word	0x00021fb0


	//   ....[119]....
        /*0850*/ 	.word	0x00022020


	//   ....[120]....
        /*0854*/ 	.word	0x00022090


	//   ....[121]....
        /*0858*/ 	.word	0x00022100


	//   ....[122]....
        /*085c*/ 	.word	0x00022160


	//   ....[123]....
        /*0860*/ 	.word	0x000221d0


	//   ....[124]....
        /*0864*/ 	.word	0x00022240


	//   ....[125]....
        /*0868*/ 	.word	0x000222b0


	//   ....[126]....
        /*086c*/ 	.word	0x00022310


	//   ....[127]....
        /*0870*/ 	.word	0x00022370


	//   ....[128]....
        /*0874*/ 	.word	0x000223d0


	//   ....[129]....
        /*0878*/ 	.word	0x00022420


	//   ....[130]....
        /*087c*/ 	.word	0x00022470


	//   ....[131]....
        /*0880*/ 	.word	0x000224e0


	//   ....[132]....
        /*0884*/ 	.word	0x00022550


	//   ....[133]....
        /*0888*/ 	.word	0x000225c0


	//   ....[134]....
        /*088c*/ 	.word	0x00022620


	//   ....[135]....
        /*0890*/ 	.word	0x00022690


	//   ....[136]....
        /*0894*/ 	.word	0x00022700


	//   ....[137]....
        /*0898*/ 	.word	0x00022770


	//   ....[138]....
        /*089c*/ 	.word	0x000227d0


	//   ....[139]....
        /*08a0*/ 	.word	0x00022840


	//   ....[140]....
        /*08a4*/ 	.word	0x000228b0


	//   ....[141]....
        /*08a8*/ 	.word	0x00022920


	//   ....[142]....
        /*08ac*/ 	.word	0x00022980


	//   ....[143]....
        /*08b0*/ 	.word	0x000229f0


	//   ....[144]....
        /*08b4*/ 	.word	0x00022a60


	//   ....[145]....
        /*08b8*/ 	.word	0x00022ad0


	//   ....[146]....
        /*08bc*/ 	.word	0x00022b30


	//   ....[147]....
        /*08c0*/ 	.word	0x00022ba0


	//   ....[148]....
        /*08c4*/ 	.word	0x00022c10


	//   ....[149]....
        /*08c8*/ 	.word	0x00022c80


	//   ....[150]....
        /*08cc*/ 	.word	0x00022ce0


	//   ....[151]....
        /*08d0*/ 	.word	0x00022d50


	//   ....[152]....
        /*08d4*/ 	.word	0x00022dc0


	//   ....[153]....
        /*08d8*/ 	.word	0x00022e20


	//   ....[154]....
        /*08dc*/ 	.word	0x00022e70


	//   ....[155]....
        /*08e0*/ 	.word	0x00022ed0


	//   ....[156]....
        /*08e4*/ 	.word	0x00022f30


	//   ....[157]....
        /*08e8*/ 	.word	0x00022f90


	//   ....[158]....
        /*08ec*/ 	.word	0x00023000


	//   ....[159]....
        /*08f0*/ 	.word	0x00023050


	//   ....[160]....
        /*08f4*/ 	.word	0x000230a0


	//   ....[161]....
        /*08f8*/ 	.word	0x000230f0


	//   ....[162]....
        /*08fc*/ 	.word	0x00023150


	//   ....[163]....
        /*0900*/ 	.word	0x000231b0


	//   ....[164]....
        /*0904*/ 	.word	0x00023220


	//   ....[165]....
        /*0908*/ 	.word	0x00023270


	//   ....[166]....
        /*090c*/ 	.word	0x000232e0


	//   ....[167]....
        /*0910*/ 	.word	0x00023340


	//   ....[168]....
        /*0914*/ 	.word	0x000233b0


	//----- nvinfo : EIATTR_EXIT_INSTR_OFFSETS
	.align		4
.L_542:
        /*0918*/ 	.byte	0x04, 0x1c
        /*091a*/ 	.short	(.L_544 - .L_543)


	//   ....[0]....
.L_543:
        /*091c*/ 	.word	0x000010f0


	//   ....[1]....
        /*0920*/ 	.word	0x00021bf0


	//----- nvinfo : EIATTR_MAX_THREADS
	.align		4
.L_544:
        /*0924*/ 	.byte	0x04, 0x05
        /*0926*/ 	.short	(.L_546 - .L_545)
.L_545:
        /*0928*/ 	.word	0x00000100
        /*092c*/ 	.word	0x00000001
        /*0930*/ 	.word	0x00000001


	//----- nvinfo : EIATTR_CRS_STACK_SIZE
	.align		4
.L_546:
        /*0934*/ 	.byte	0x04, 0x1e
        /*0936*/ 	.short	(.L_548 - .L_547)
.L_547:
        /*0938*/ 	.word	0x00000000
.L_548:


//--------------------- .nv.info._ZN7cutlass13device_kernelIN5flash19enable_sm80_to_sm89INS1_16FlashAttnFwdSm80INS1_25CollectiveMainloopFwdSm80ILi8ELi1ELb1EN4cute5tupleIJNS5_1CILi128EEENS7_ILi96EEENS7_ILi192EEEEEELi192ENS_6half_tEfNS_4arch4Sm80ELb1ELb0ELb1ELb0ELb0ELb0ELb1ELb1EEENS1_21CollectiveEpilogueFwdINS6_IJS8_SA_S9_EEENS6_IJNS7_ILi1EEESI_SI_EEESC_SE_Li256ELb0ELb1ELb1ELb0EEENS1_30DynamicPersistentTileSchedulerILi256ELi256ELb1ELb1ELb0EEEEEEEEEvNT_6ParamsE --------------------------
	.section	.nv.info._ZN7cutlass13device_kernelIN5flash19enable_sm80_to_sm89INS1_16FlashAttnFwdSm80INS1_25CollectiveMainloopFwdSm80ILi8ELi1ELb1EN4cute5tupleIJNS5_1CILi128EEENS7_ILi96EEENS7_ILi192EEEEEELi192ENS_6half_tEfNS_4arch4Sm80ELb1ELb0ELb1ELb0ELb0ELb0ELb1ELb1EEENS1_21CollectiveEpilogueFwdINS6_IJS8_SA_S9_EEENS6_IJNS7_ILi1EEESI_SI_EEESC_SE_Li256ELb0ELb1ELb1ELb0EEENS1_30DynamicPersistentTileSchedulerILi256ELi256ELb1ELb1ELb0EEEEEEEEEvNT_6ParamsE,"",@"SHT_CUDA_INFO"
	.sectionflags	@""
	.align	4


	//----- nvinfo : EIATTR_CUDA_API_VERSION
	.align		4
        /*0000*/ 	.byte	0x04, 0x37
        /*0002*/ 	.short	(.L_550 - .L_549)
.L_549:
        /*0004*/ 	.word	0x00000082


	//----- nvinfo : EIATTR_SW2861232_WAR
	.align		4
.L_550:
        /*0008*/ 	.byte	0x01, 0x35
	.zero		2


	//----- nvinfo : EIATTR_PARAM_CBANK
	.align		4
        /*000c*/ 	.byte	0x04, 0x0a
        /*000e*/ 	.short	(.L_552 - .L_551)
	.align		4
.L_551:
        /*0010*/ 	.word	index@(.nv.constant0._ZN7cutlass13device_kernelIN5flash19enable_sm80_to_sm89INS1_16FlashAttnFwdSm80INS1_25CollectiveMainloopFwdSm80ILi8ELi1ELb1EN4cute5tupleIJNS5_1CILi128EEENS7_ILi96EEENS7_ILi192EEEEEELi192ENS_6half_tEfNS_4arch4Sm80ELb1ELb0ELb1ELb0ELb0ELb0ELb1ELb1EEENS1_21CollectiveEpilogueFwdINS6_IJS8_SA_S9_EEENS6_IJNS7_ILi1EEESI_SI_EEESC_SE_Li256ELb0ELb1ELb1ELb0EEENS1_30DynamicPersistentTileSchedulerILi256ELi256ELb1ELb1ELb0EEEEEEEEEvNT_6ParamsE)
        /*0014*/ 	.short	0x0160
        /*0016*/ 	.short	0x0428


	//----- nvinfo : EIATTR_CBANK_PARAM_SIZE
	.align		4
.L_552:
        /*0018*/ 	.byte	0x03, 0x19
        /*001a*/ 	.short	0x0428


	//----- nvinfo : EIATTR_KPARAM_INFO
	.align		4
        /*001c*/ 	.byte	0x04, 0x17
        /*001e*/ 	.short	(.L_554 - .L_553)
.L_553:
        /*0020*/ 	.word	0x00000000
        /*0024*/ 	.short	0x0000
        /*0026*/ 	.short	0x0000
        /*0028*/ 	.byte	0x00, 0xf0, 0xa1, 0x10


	//----- nvinfo : EIATTR_MAXREG_COUNT
	.align		4
.L_554:
        /*002c*/ 	.byte	0x03, 0x1b
        /*002e*/ 	.short	0x00ff


	//----- nvinfo : EIATTR_NUM_BARRIERS
	.align		4
        /*0030*/ 	.byte	0x02, 0x4c
        /*0032*/ 	.byte	0x06
	.zero		1


	//----- nvinfo : EIATTR_ANNOTATIONS
	.align		4
        /*0034*/ 	.byte	0x04, 0x55
        /*0036*/ 	.short	(.L_556 - .L_555)


	//   ....[0]....
.L_555:
        /* <DEDUP_REMOVED lines=62> */


	//----- nvinfo : EIATTR_MERCURY_ISA_VERSION
	.align		4
.L_556:
        /*0408*/ 	.byte	0x03, 0x5f
        /*040a*/ 	.short	0x0000


	//----- nvinfo : EIATTR_INT_WARP_WIDE_INSTR_OFFSETS
	.align		4
        /*040c*/ 	.byte	0x04, 0x31
        /*040e*/ 	.short	(.L_558 - .L_557)


	//   ....[0]....
.L_557:
        /*0410*/ 	.word	0x00010520


	//   ....[1]....
        /*0414*/ 	.word	0x000105a0


	//----- nvinfo : EIATTR_COOP_GROUP_MASK_REGIDS
	.align		4
.L_558:
        /*0418*/ 	.byte	0x04, 0x29
        /*041a*/ 	.short	(.L_560 - .L_559)


	//   ....[0]....
.L_559:
        /*041c*/ 	.word	0xffffffff


	//   ....[1]....
        /*0420*/ 	.word	0xffffffff


	//   ....[2]....
        /*0424*/ 	.word	0xffffffff


	//   ....[3]....
        /*0428*/ 	.word	0xffffffff


	//   ....[4]....
        /*042c*/ 	.word	0xffffffff


	//   ....[5]....
        /*0430*/ 	.word	0xffffffff


	//   ....[6]....
        /*0434*/ 	.word	0xffffffff


	//   ....[7]....
        /*0438*/ 	.word	0xffffffff


	//   ....[8]....
        /*043c*/ 	.word	0xffffffff


	//   ....[9]....
        /*0440*/ 	.word	0xffffffff


	//   ....[10]....
        /*0444*/ 	.word	0xffffffff


	//   ....[11]....
        /*0448*/ 	.word	0xffffffff


	//   ....[12]....
        /*044c*/ 	.word	0xffffffff


	//   ....[13]....
        /*0450*/ 	.word	0xffffffff


	//   ....[14]....
        /*0454*/ 	.word	0xffffffff


	//   ....[15]....
        /*0458*/ 	.word	0xffffffff


	//   ....[16]....
        /*045c*/ 	.word	0xffffffff


	//   ....[17]....
        /*0460*/ 	.word	0xffffffff


	//   ....[18]....
        /*0464*/ 	.word	0xffffffff


	//   ....[19]....
        /*0468*/ 	.word	0xffffffff


	//   ....[20]....
        /*046c*/ 	.word	0xffffffff


	//   ....[21]....
        /*0470*/ 	.word	0xffffffff


	//   ....[22]....
        /*0474*/ 	.word	0xffffffff


	//   ....[23]....
        /*0478*/ 	.word	0xffffffff


	//   ....[24]....
        /*047c*/ 	.word	0xffffffff


	//   ....[25]....
        /*0480*/ 	.word	0xffffffff


	//   ....[26]....
        /*0484*/ 	.word	0xffffffff


	//   ....[27]....
        /*0488*/ 	.word	0xffffffff


	//   ....[28]....
        /*048c*/ 	.word	0xffffffff


	//   ....[29]....
        /*0490*/ 	.word	0xffffffff


	//   ....[30]....
        /*0494*/ 	.word	0xffffffff


	//   ....[31]....
        /*0498*/ 	.word	0xffffffff


	//   ....[32]....
        /*049c*/ 	.word	0xffffffff


	//   ....[33]....
        /*04a0*/ 	.word	0xffffffff


	//   ....[34]....
        /*04a4*/ 	.word	0xffffffff


	//   ....[35]....
        /*04a8*/ 	.word	0xffffffff


	//   ....[36]....
        /*04ac*/ 	.word	0xffffffff


	//   ....[37]....
        /*04b0*/ 	.word	0xffffffff


	//   ....[38]....
        /*04b4*/ 	.word	0xffffffff


	//   ....[39]....
        /*04b8*/ 	.word	0xffffffff


	//   ....[40]....
        /*04bc*/ 	.word	0xffffffff


	//   ....[41]....
        /*04c0*/ 	.word	0xffffffff


	//   ....[42]....
        /*04c4*/ 	.word	0xffffffff


	//   ....[43]....
        /*04c8*/ 	.word	0xffffffff


	//   ....[44]....
        /*04cc*/ 	.word	0xffffffff


	//----- nvinfo : EIATTR_COOP_GROUP_INSTR_OFFSETS
	.align		4
.L_560:
        /*04d0*/ 	.byte	0x04, 0x28
        /*04d2*/ 	.short	(.L_562 - .L_561)


	//   ....[0]....
.L_561:
        /*04d4*/ 	.word	0x00000050


	//   ....[1]....
        /*04d8*/ 	.word	0x00000060


	//   ....[2]....
        /*04dc*/ 	.word	0x000018c0


	//   ....[3]....
        /*04e0*/ 	.word	0x000018d0


	//   ....[4]....
        /*04e4*/ 	.word	0x00001990


	//   ....[5]....
        /*04e8*/ 	.word	0x000019b0


	//   ....[6]....
        /*04ec*/ 	.word	0x000019c0


	//   ....[7]....
        /*04f0*/ 	.word	0x000019d0


	//   ....[8]....
        /*04f4*/ 	.word	0x000019e0


	//   ....[9]....
        /*04f8*/ 	.word	0x00001a00


	//   ....[10]....
        /*04fc*/ 	.word	0x000039d0


	//   ....[11]....
        /*0500*/ 	.word	0x000039e0


	//   ....[12]....
        /*0504*/ 	.word	0x00004230


	//   ....[13]....
        /*0508*/ 	.word	0x000043e0


	//   ....[14]....
        /*050c*/ 	.word	0x00004430


	//   ....[15]....
        /*0510*/ 	.word	0x000044a0


	//   ....[16]....
        /*0514*/ 	.word	0x00007770


	//   ....[17]....
        /*0518*/ 	.word	0x00008ae0


	//   ....[18]....
        /*051c*/ 	.word	0x00008c20


	//   ....[19]....
        /*0520*/ 	.word	0x00009180


	//   ....[20]....
        /*0524*/ 	.word	0x00009260


	//   ....[21]....
        /*0528*/ 	.word	0x000092d0


	//   ....[22]....
        /*052c*/ 	.word	0x0000d620


	//   ....[23]....
        /*0530*/ 	.word	0x0000d670


	//   ....[24]....
        /*0534*/ 	.word	0x0000d690


	//   ....[25]....
        /*0538*/ 	.word	0x0000d6b0


	//   ....[26]....
        /*053c*/ 	.word	0x0000fcd0


	//   ....[27]....
        /*0540*/ 	.word	0x0000fd20


	//   ....[28]....
        /*0544*/ 	.word	0x0000fd40


	//   ....[29]....
        /*0548*/ 	.word	0x0000fd60


	//   ....[30]....
        /*054c*/ 	.word	0x000106f0


	//   ....[31]....
        /*0550*/ 	.word	0x00010b40


	//   ....[32]....
        /*0554*/ 	.word	0x00010b50


	//   ....[33]....
        /*0558*/ 	.word	0x00010b80


	//   ....[34]....
        /*055c*/ 	.word	0x00010ba0


	//   ....[35]....
        /*0560*/ 	.word	0x00010ca0


	//   ....[36]....
        /*0564*/ 	.word	0x00010d00


	//   ....[37]....
        /*0568*/ 	.word	0x000115b0


	//   ....[38]....
        /*056c*/ 	.word	0x000115c0


	//   ....[39]....
        /*0570*/ 	.word	0x00011f40


	//   ....[40]....
        /*0574*/ 	.word	0x00012020


	//   ....[41]....
        /*0578*/ 	.word	0x00012080


	//   ....[42]....
        /*057c*/ 	.word	0x000120d0


	//   ....[43]....
        /*0580*/ 	.word	0x00012130


	//   ....[44]....
        /*0584*/ 	.word	0x00012180


	//----- nvinfo : EIATTR_EXIT_INSTR_OFFSETS
	.align		4
.L_562:
        /*0588*/ 	.byte	0x04, 0x1c
        /*058a*/ 	.short	(.L_564 - .L_563)


	//   ....[0]....
.L_563:
        /*058c*/ 	.word	0x000000b0


	//   ....[1]....
        /*0590*/ 	.word	0x00011fe0


	//----- nvinfo : EIATTR_MAX_THREADS
	.align		4
.L_564:
        /*0594*/ 	.byte	0x04, 0x05
        /*0596*/ 	.short	(.L_566 - .L_565)
.L_565:
        /*0598*/ 	.word	0x00000100
        /*059c*/ 	.word	0x00000001
        /*05a0*/ 	.word	0x00000001


	//----- nvinfo : EIATTR_CRS_STACK_SIZE
	.align		4
.L_566:
        /*05a4*/ 	.byte	0x04, 0x1e
        /*05a6*/ 	.short	(.L_568 - .L_567)
.L_567:
        /*05a8*/ 	.word	0x00000000
.L_568:


//--------------------- .nv.info._ZN7cutlass13device_kernelIN5flash19enable_sm80_to_sm89INS1_16FlashAttnFwdSm80INS1_25CollectiveMainloopFwdSm80ILi8ELi1ELb0EN4cute5tupleIJNS5_1CILi128EEENS7_ILi64EEENS7_ILi192EEEEEELi192ENS_6half_tEfNS_4arch4Sm80ELb1ELb0ELb1ELb1ELb0ELb0ELb1ELb1EEENS1_21CollectiveEpilogueFwdINS6_IJS8_SA_S9_EEENS6_IJNS7_ILi1EEESI_SI_EEESC_SE_Li256ELb1ELb1ELb1ELb0EEENS1_36VarlenDynamicPersistentTileSchedulerILi128ELi64ELi256ELi256ELb1ELb1ELb0ELb1ELb1ELb1EEEEEEEEEvNT_6ParamsE --------------------------
	.section	.nv.info._ZN7cutlass13device_kernelIN5flash19enable_sm80_to_sm89INS1_16FlashAttnFwdSm80INS1_25CollectiveMainloopFwdSm80ILi8ELi1ELb0EN4cute5tupleIJNS5_1CILi128EEENS7_ILi64EEENS7_ILi192EEEEEELi192ENS_6half_tEfNS_4arch4Sm80ELb1ELb0ELb1ELb1ELb0ELb0ELb1ELb1EEENS1_21CollectiveEpilogueFwdINS6_IJS8_SA_S9_EEENS6_IJNS7_ILi1EEESI_SI_EEESC_SE_Li256ELb1ELb1ELb1ELb0EEENS1_36VarlenDynamicPersistentTileSchedulerILi128ELi64ELi256ELi256ELb1ELb1ELb0ELb1ELb1ELb1EEEEEEEEEvNT_6ParamsE,"",@"SHT_CUDA_INFO"
	.sectionflags	@""
	.align	4


	//----- nvinfo : EIATTR_CUDA_API_VERSION
	.align		4
        /*0000*/ 	.byte	0x04, 0x37
        /*0002*/ 	.short	(.L_570 - .L_569)
.L_569:
        /*0004*/ 	.word	0x00000082


	//----- nvinfo : EIATTR_SW2861232_WAR
	.align		4
.L_570:
        /*0008*/ 	.byte	0x01, 0x35
	.zero		2


	//----- nvinfo : EIATTR_PARAM_CBANK
	.align		4
        /*000c*/ 	.byte	0x04, 0x0a
        /*000e*/ 	.short	(.L_572 - .L_571)
	.align		4
.L_571:
        /*0010*/ 	.word	index@(.nv.constant0._ZN7cutlass13device_kernelIN5flash19enable_sm80_to_sm89INS1_16FlashAttnFwdSm80INS1_25CollectiveMainloopFwdSm80ILi8ELi1ELb0EN4cute5tupleIJNS5_1CILi128EEENS7_ILi64EEENS7_ILi192EEEEEELi192ENS_6half_tEfNS_4arch4Sm80ELb1ELb0ELb1ELb1ELb0ELb0ELb1ELb1EEENS1_21CollectiveEpilogueFwdINS6_IJS8_SA_S9_EEENS6_IJNS7_ILi1EEESI_SI_EEESC_SE_Li256ELb1ELb1ELb1ELb0EEENS1_36VarlenDynamicPersistentTileSchedulerILi128ELi64ELi256ELi256ELb1ELb1ELb0ELb1ELb1ELb1EEEEEEEEEvNT_6ParamsE)
        /*0014*/ 	.short	0x0160
        /*0016*/ 	.short	0x0438


	//----- nvinfo : EIATTR_CBANK_PARAM_SIZE
	.align		4
.L_572:
        /*0018*/ 	.byte	0x03, 0x19
        /*001a*/ 	.short	0x0438


	//----- nvinfo : EIATTR_KPARAM_INFO
	.align		4
        /*001c*/ 	.byte	0x04, 0x17
        /*001e*/ 	.short	(.L_574 - .L_573)
.L_573:
        /*0020*/ 	.word	0x00000000
        /*0024*/ 	.short	0x0000
        /*0026*/ 	.short	0x0000
        /*0028*/ 	.byte	0x00, 0xf0, 0xe1, 0x10


	//----- nvinfo : EIATTR_MAXREG_COUNT
	.align		4
.L_574:
        /*002c*/ 	.byte	0x03, 0x1b
        /*002e*/ 	.short	0x00ff


	//----- nvinfo : EIATTR_NUM_BARRIERS
	.align		4
        /*0030*/ 	.byte	0x02, 0x4c
        /*0032*/ 	.byte	0x06
	.zero		1


	//----- nvinfo : EIATTR_ANNOTATIONS
	.align		4
        /*0034*/ 	.byte	0x04, 0x55
        /*0036*/ 	.short	(.L_576 - .L_575)


	//   ....[0]....
.L_575:
        /* <DEDUP_REMOVED lines=37> */


	//----- nvinfo : EIATTR_MERCURY_ISA_VERSION
	.align		4
.L_576:
        /*0270*/ 	.byte	0x03, 0x5f
        /*0272*/ 	.short	0x0000


	//----- nvinfo : EIATTR_INT_WARP_WIDE_INSTR_OFFSETS
	.align		4
        /*0274*/ 	.byte	0x04, 0x31
        /*0276*/ 	.short	(.L_578 - .L_577)


	//   ....[0]....
.L_577:
        /*0278*/ 	.word	0x0000c540


	//   ....[1]....
        /*027c*/ 	.word	0x0000c5c0


	//----- nvinfo : EIATTR_COOP_GROUP_MASK_REGIDS
	.align		4
.L_578:
        /*0280*/ 	.byte	0x04, 0x29
        /*0282*/ 	.short	(.L_580 - .L_579)


	//   ....[0]....
.L_579:
        /*0284*/ 	.word	0xffffffff


	//   ....[1]....
        /*0288*/ 	.word	0xffffffff


	//   ....[2]....
        /*028c*/ 	.word	0xffffffff


	//   ....[3]....
        /*0290*/ 	.word	0xffffffff


	//   ....[4]....
        /*0294*/ 	.word	0xffffffff


	//   ....[5]....
        /*0298*/ 	.word	0xffffffff


	//   ....[6]....
        /*029c*/ 	.word	0xffffffff


	//   ....[7]....
        /*02a0*/ 	.word	0xffffffff


	//   ....[8]....
        /*02a4*/ 	.word	0xffffffff


	//   ....[9]....
        /*02a8*/ 	.word	0xffffffff


	//   ....[10]....
        /*02ac*/ 	.word	0xffffffff


	//   ....[11]....
        /*02b0*/ 	.word	0xffffffff


	//   ....[12]....
        /*02b4*/ 	.word	0xffffffff


	//   ....[13]....
        /*02b8*/ 	.word	0xffffffff


	//   ....[14]....
        /*02bc*/ 	.word	0xffffffff


	//   ....[15]....
        /*02c0*/ 	.word	0xffffffff


	//   ....[16]....
        /*02c4*/ 	.word	0xffffffff


	//   ....[17]....
        /*02c8*/ 	.word	0xffffffff


	//   ....[18]....
        /*02cc*/ 	.word	0xffffffff


	//   ....[19]....
        /*02d0*/ 	.word	0xffffffff


	//   ....[20]....
        /*02d4*/ 	.word	0xffffffff


	//   ....[21]....
        /*02d8*/ 	.word	0xffffffff


	//   ....[22]....
        /*02dc*/ 	.word	0xffffffff


	//   ....[23]....
        /*02e0*/ 	.word	0xffffffff


	//   ....[24]....
        /*02e4*/ 	.word	0xffffffff


	//   ....[25]....
        /*02e8*/ 	.word	0xffffffff


	//   ....[26]....
        /*02ec*/ 	.word	0xffffffff


	//   ....[27]....
        /*02f0*/ 	.word	0xffffffff


	//   ....[28]....
        /*02f4*/ 	.word	0xffffffff


	//   ....[29]....
        /*02f8*/ 	.word	0xffffffff


	//   ....[30]....
        /*02fc*/ 	.word	0xffffffff


	//   ....[31]....
        /*0300*/ 	.word	0xffffffff


	//   ....[32]....
        /*0304*/ 	.word	0xffffffff


	//   ....[33]....
        /*0308*/ 	.word	0xffffffff


	//   ....[34]....
        /*030c*/ 	.word	0xffffffff


	//   ....[35]....
        /*0310*/ 	.word	0xffffffff


	//   ....[36]....
        /*0314*/ 	.word	0xffffffff


	//   ....[37]....
        /*0318*/ 	.word	0xffffffff


	//   ....[38]....
        /*031c*/ 	.word	0xffffffff


	//   ....[39]....
        /*0320*/ 	.word	0xffffffff


	//   ....[40]....
        /*0324*/ 	.word	0xffffffff


	//   ....[41]....
        /*0328*/ 	.word	0xffffffff


	//   ....[42]....
        /*032c*/ 	.word	0xffffffff


	//   ....[43]....
        /*0330*/ 	.word	0xffffffff


	//   ....[44]....
        /*0334*/ 	.word	0xffffffff


	//   ....[45]....
        /*0338*/ 	.word	0xffffffff


	//   ....[46]....
        /*033c*/ 	.word	0xffffffff


	//   ....[47]....
        /*0340*/ 	.word	0xffffffff


	//   ....[48]....
        /*0344*/ 	.word	0xffffffff


	//   ....[49]....
        /*0348*/ 	.word	0xffffffff


	//   ....[50]....
        /*034c*/ 	.word	0xffffffff


	//   ....[51]....
        /*0350*/ 	.word	0xffffffff


	//   ....[52]....
        /*0354*/ 	.word	0xffffffff


	//   ....[53]....
        /*0358*/ 	.word	0xffffffff


	//   ....[54]....
        /*035c*/ 	.word	0xffffffff


	//   ....[55]....
        /*0360*/ 	.word	0xffffffff


	//   ....[56]....
        /*0364*/ 	.word	0xffffffff


	//   ....[57]....
        /*0368*/ 	.word	0xffffffff


	//   ....[58]....
        /*036c*/ 	.word	0xffffffff


	//   ....[59]....
        /*0370*/ 	.word	0xffffffff


	//   ....[60]....
        /*0374*/ 	.word	0xffffffff


	//   ....[61]....
        /*0378*/ 	.word	0xffffffff


	//   ....[62]....
        /*037c*/ 	.word	0xffffffff


	//   ....[63]....
        /*0380*/ 	.word	0xffffffff


	//   ....[64]....
        /*0384*/ 	.word	0xffffffff


	//   ....[65]....
        /*0388*/ 	.word	0xffffffff


	//   ....[66]....
        /*038c*/ 	.word	0xffffffff


	//   ....[67]....
        /*0390*/ 	.word	0xffffffff


	//   ....[68]....
        /*0394*/ 	.word	0xffffffff


	//   ....[69]....
        /*0398*/ 	.word	0xffffffff


	//   ....[70]....
        /*039c*/ 	.word	0xffffffff


	//   ....[71]....
        /*03a0*/ 	.word	0xffffffff


	//   ....[72]....
        /*03a4*/ 	.word	0xffffffff


	//   ....[73]....
        /*03a8*/ 	.word	0xffffffff


	//   ....[74]....
        /*03ac*/ 	.word	0xffffffff


	//   ....[75]....
        /*03b0*/ 	.word	0xffffffff


	//   ....[76]....
        /*03b4*/ 	.word	0xffffffff


	//   ....[77]....
        /*03b8*/ 	.word	0xffffffff


	//   ....[78]....
        /*03bc*/ 	.word	0xffffffff


	//   ....[79]....
        /*03c0*/ 	.word	0xffffffff


	//   ....[80]....
        /*03c4*/ 	.word	0xffffffff


	//   ....[81]....
        /*03c8*/ 	.word	0xffffffff


	//   ....[82]....
        /*03cc*/ 	.word	0xffffffff


	//   ....[83]....
        /*03d0*/ 	.word	0xffffffff


	//   ....[84]....
        /*03d4*/ 	.word	0xffffffff


	//   ....[85]....
        /*03d8*/ 	.word	0xffffffff


	//   ....[86]....
        /*03dc*/ 	.word	0xffffffff


	//   ....[87]....
        /*03e0*/ 	.word	0xffffffff


	//   ....[88]....
        /*03e4*/ 	.word	0xffffffff


	//   ....[89]....
        /*03e8*/ 	.word	0xffffffff


	//   ....[90]....
        /*03ec*/ 	.word	0xffffffff


	//   ....[91]....
        /*03f0*/ 	.word	0xffffffff


	//   ....[92]....
        /*03f4*/ 	.word	0xffffffff


	//   ....[93]....
        /*03f8*/ 	.word	0xffffffff


	//   ....[94]....
        /*03fc*/ 	.word	0xffffffff


	//   ....[95]....
        /*0400*/ 	.word	0xffffffff


	//   ....[96]....
        /*0404*/ 	.word	0xffffffff


	//   ....[97]....
        /*0408*/ 	.word	0xffffffff


	//   ....[98]....
        /*040c*/ 	.word	0xffffffff


	//   ....[99]....
        /*0410*/ 	.word	0xffffffff


	//   ....[100]....
        /*0414*/ 	.word	0xffffffff


	//   ....[101]....
        /*0418*/ 	.word	0xffffffff


	//   ....[102]....
        /*041c*/ 	.word	0xffffffff


	//   ....[103]....
        /*0420*/ 	.word	0xffffffff


	//   ....[104]....
        /*0424*/ 	.word	0xffffffff


	//   ....[105]....
        /*0428*/ 	.word	0xffffffff


	//   ....[106]....
        /*042c*/ 	.word	0xffffffff


	//   ....[107]....
        /*0430*/ 	.word	0xffffffff


	//   ....[108]....
        /*0434*/ 	.word	0xffffffff


	//   ....[109]....
        /*0438*/ 	.word	0xffffffff


	//   ....[110]....
        /*043c*/ 	.word	0xffffffff


	//   ....[111]....
        /*0440*/ 	.word	0xffffffff


	//   ....[112]....
        /*0444*/ 	.word	0xffffffff


	//   ....[113]....
        /*0448*/ 	.word	0xffffffff


	//   ....[114]....
        /*044c*/ 	.word	0xffffffff


	//   ....[115]....
        /*0450*/ 	.word	0xffffffff


	//   ....[116]....
        /*0454*/ 	.word	0xffffffff


	//   ....[117]....
        /*0458*/ 	.word	0xffffffff


	//   ....[118]....
        /*045c*/ 	.word	0xffffffff


	//   ....[119]....
        /*0460*/ 	.word	0xffffffff


	//   ....[120]....
        /*0464*/ 	.word	0xffffffff


	//   ....[121]....
        /*0468*/ 	.word	0xffffffff


	//   ....[122]....
        /*046c*/ 	.word	0xffffffff


	//   ....[123]....
        /*0470*/ 	.word	0xffffffff


	//   ....[124]....
        /*0474*/ 	.word	0xffffffff


	//   ....[125]....
        /*0478*/ 	.word	0xffffffff


	//   ....[126]....
        /*047c*/ 	.word	0xffffffff


	//   ....[127]....
        /*0480*/ 	.word	0xffffffff


	//   ....[128]....
        /*0484*/ 	.word	0xffffffff


	//   ....[129]....
        /*0488*/ 	.word	0xffffffff


	//   ....[130]....
        /*048c*/ 	.word	0xffffffff


	//   ....[131]....
        /*0490*/ 	.word	0xffffffff


	//   ....[132]....
        /*0494*/ 	.word	0xffffffff


	//   ....[133]....
        /*0498*/ 	.word	0xffffffff


	//   ....[134]....
        /*049c*/ 	.word	0xffffffff


	//   ....[135]....
        /*04a0*/ 	.word	0xffffffff


	//   ....[136]....
        /*04a4*/ 	.word	0xffffffff


	//   ....[137]....
        /*04a8*/ 	.word	0xffffffff


	//   ....[138]....
        /*04ac*/ 	.word	0xffffffff


	//   ....[139]....
        /*04b0*/ 	.word	0xffffffff


	//   ....[140]....
        /*04b4*/ 	.word	0xffffffff


	//   ....[141]....
        /*04b8*/ 	.word	0xffffffff


	//   ....[142]....
        /*04bc*/ 	.word	0xffffffff


	//   ....[143]....
        /*04c0*/ 	.word	0xffffffff


	//   ....[144]....
        /*04c4*/ 	.word	0xffffffff


	//   ....[145]....
        /*04c8*/ 	.word	0xffffffff


	//   ....[146]....
        /*04cc*/ 	.word	0xffffffff


	//----- nvinfo : EIATTR_COOP_GROUP_INSTR_OFFSETS
	.align		4
.L_580:
        /*04d0*/ 	.byte	0x04, 0x28
        /*04d2*/ 	.short	(.L_582 - .L_581)


	//   ....[0]....
.L_581:
        /*04d4*/ 	.word	0x00000050


	//   ....[1]....
        /*04d8*/ 	.word	0x000001e0


	//   ....[2]....
        /*04dc*/ 	.word	0x00000210


	//   ....[3]....
        /*04e0*/ 	.word	0x00000240


	//   ....[4]....
        /*04e4*/ 	.word	0x00000270


	//   ....[5]....
        /*04e8*/ 	.word	0x000002a0


	//   ....[6]....
        /*04ec*/ 	.word	0x000002d0


	//   ....[7]....
        /*04f0*/ 	.word	0x00000430


	//   ....[8]....
        /*04f4*/ 	.word	0x00000470


	//   ....[9]....
        /*04f8*/ 	.word	0x000004a0


	//   ....[10]....
        /*04fc*/ 	.word	0x000004d0


	//   ....[11]....
        /*0500*/ 	.word	0x00000500


	//   ....[12]....
        /*0504*/ 	.word	0x00000530


	//   ....[13]....
        /*0508*/ 	.word	0x000005c0


	//   ....[14]....
        /*050c*/ 	.word	0x00000600


	//   ....[15]....
        /*0510*/ 	.word	0x00000620


	//   ....[16]....
        /*0514*/ 	.word	0x00000680


	//   ....[17]....
        /*0518*/ 	.word	0x00002900


	//   ....[18]....
        /*051c*/ 	.word	0x00002920


	//   ....[19]....
        /*0520*/ 	.word	0x00002a90


	//   ....[20]....
        /*0524*/ 	.word	0x00002aa0


	//   ....[21]....
        /*0528*/ 	.word	0x00002c10


	//   ....[22]....
        /*052c*/ 	.word	0x00002c30


	//   ....[23]....
        /*0530*/ 	.word	0x00002da0


	//   ....[24]....
        /*0534*/ 	.word	0x00002db0


	//   ....[25]....
        /*0538*/ 	.word	0x000043c0


	//   ....[26]....
        /*053c*/ 	.word	0x000043d0


	//   ....[27]....
        /*0540*/ 	.word	0x000049b0


	//   ....[28]....
        /*0544*/ 	.word	0x00004a90


	//   ....[29]....
        /*0548*/ 	.word	0x00004aa0


	//   ....[30]....
        /*054c*/ 	.word	0x00004ad0


	//   ....[31]....
        /*0550*/ 	.word	0x00006ca0


	//   ....[32]....
        /*0554*/ 	.word	0x00006cb0


	//   ....[33]....
        /*0558*/ 	.word	0x000073a0


	//   ....[34]....
        /*055c*/ 	.word	0x00007530


	//   ....[35]....
        /*0560*/ 	.word	0x00007580


	//   ....[36]....
        /*0564*/ 	.word	0x00007690


	//   ....[37]....
        /*0568*/ 	.word	0x0000a2e0


	//   ....[38]....
        /*056c*/ 	.word	0x0000a300


	//   ....[39]....
        /*0570*/ 	.word	0x0000a320


	//   ....[40]....
        /*0574*/ 	.word	0x0000a340


	//   ....[41]....
        /*0578*/ 	.word	0x0000bd20


	//   ....[42]....
        /*057c*/ 	.word	0x0000bd50


	//   ....[43]....
        /*0580*/ 	.word	0x0000bd60


	//   ....[44]....
        /*0584*/ 	.word	0x0000bd90


	//   ....[45]....
        /*0588*/ 	.word	0x0000d1d0


	//   ....[46]....
        /*058c*/ 	.word	0x0000d1f0


	//   ....[47]....
        /*0590*/ 	.word	0x0000d210


	//   ....[48]....
        /*0594*/ 	.word	0x0000d220


	//   ....[49]....
        /*0598*/ 	.word	0x0000d5e0


	//   ....[50]....
        /*059c*/ 	.word	0x0000d600


	//   ....[51]....
        /*05a0*/ 	.word	0x0000d740


	//   ....[52]....
        /*05a4*/ 	.word	0x0000d750


	//   ....[53]....
        /*05a8*/ 	.word	0x0000d8a0


	//   ....[54]....
        /*05ac*/ 	.word	0x0000d8c0


	//   ....[55]....
        /*05b0*/ 	.word	0x0000da10


	//   ....[56]....
        /*05b4*/ 	.word	0x0000da20


	//   ....[57]....
        /*05b8*/ 	.word	0x0000dd70


	//   ....[58]....
        /*05bc*/ 	.word	0x0000dd90


	//   ....[59]....
        /*05c0*/ 	.word	0x0000e6f0


	//   ....[60]....
        /*05c4*/ 	.word	0x0000e700


	//   ....[61]....
        /*05c8*/ 	.word	0x0000f530


	//   ....[62]....
        /*05cc*/ 	.word	0x0000f550


	//   ....[63]....
        /*05d0*/ 	.word	0x0000f6a0


	//   ....[64]....
        /*05d4*/ 	.word	0x0000f6b0


	//   ....[65]....
        /*05d8*/ 	.word	0x0000f800


	//   ....[66]....
        /*05dc*/ 	.word	0x0000f820


	//   ....[67]....
        /*05e0*/ 	.word	0x0000f970


	//   ....[68]....
        /*05e4*/ 	.word	0x0000f980


	//   ....[69]....
        /*05e8*/ 	.word	0x0000fb70


	//   ....[70]....
        /*05ec*/ 	.word	0x0000fb90


	//   ....[71]....
        /*05f0*/ 	.word	0x0000fcb0


	//   ....[72]....
        /*05f4*/ 	.word	0x0000fcf0


	//   ....[73]....
        /*05f8*/ 	.word	0x0000fd20


	//   ....[74]....
        /*05fc*/ 	.word	0x0000fd50


	//   ....[75]....
        /*0600*/ 	.word	0x0000fd80


	//   ....[76]....
        /*0604*/ 	.word	0x0000fdb0


	//   ....[77]....
        /*0608*/ 	.word	0x0000ff00


	//   ....[78]....
        /*060c*/ 	.word	0x0000ff40


	//   ....[79]....
        /*0610*/ 	.word	0x0000ff70


	//   ....[80]....
        /*0614*/ 	.word	0x0000ffa0


	//   ....[81]....
        /*0618*/ 	.word	0x0000ffd0


	//   ....[82]....
        /*061c*/ 	.word	0x00010000


	//   ....[83]....
        /*0620*/ 	.word	0x00010090


	//   ....[84]....
        /*0624*/ 	.word	0x000100d0


	//   ....[85]....
        /*0628*/ 	.word	0x000100e0


	//   ....[86]....
        /*062c*/ 	.word	0x00010140


	//   ....[87]....
        /*0630*/ 	.word	0x00010af0


	//   ....[88]....
        /*0634*/ 	.word	0x00010b50


	//   ....[89]....
        /*0638*/ 	.word	0x00010ba0


	//   ....[90]....
        /*063c*/ 	.word	0x00010bf0


	//   ....[91]....
        /*0640*/ 	.word	0x00010c40


	//   ....[92]....
        /*0644*/ 	.word	0x00010cb0


	//   ....[93]....
        /*0648*/ 	.word	0x00010cf0


	//   ....[94]....
        /*064c*/ 	.word	0x00010d60


	//   ....[95]....
        /*0650*/ 	.word	0x00010dd0


	//   ....[96]....
        /*0654*/ 	.word	0x00010e30


	//   ....[97]....
        /*0658*/ 	.word	0x00010ea0


	//   ....[98]....
        /*065c*/ 	.word	0x00010f10


	//   ....[99]....
        /*0660*/ 	.word	0x00010f70


	//   ....[100]....
        /*0664*/ 	.word	0x00010fd0


	//   ....[101]....
        /*0668*/ 	.word	0x00011030


	//   ....[102]....
        /*066c*/ 	.word	0x000110a0


	//   ....[103]....
        /*0670*/ 	.word	0x00011100


	//   ....[104]....
        /*0674*/ 	.word	0x00011160


	//   ....[105]....
        /*0678*/ 	.word	0x000111b0


	//   ....[106]....
        /*067c*/ 	.word	0x00011210


	//   ....[107]....
        /*0680*/ 	.word	0x00011260


	//   ....[108]....
        /*0684*/ 	.word	0x000112b0


	//   ....[109]....
        /*0688*/ 	.word	0x00011320


	//   ....[110]....
        /*068c*/ 	.word	0x00011390


	//   ....[111]....
        /*0690*/ 	.word	0x000113f0


	//   ....[112]....
        /*0694*/ 	.word	0x00011450


	//   ....[113]....
        /*0698*/ 	.word	0x000114b0


	//   ....[114]....
        /*069c*/ 	.word	0x00011520


	//   ....[115]....
        /*06a0*/ 	.word	0x00011580


	//   ....[116]....
        /*06a4*/ 	.word	0x000115e0


	//   ....[117]....
        /*06a8*/ 	.word	0x00011640


	//   ....[118]....
        /*06ac*/ 	.word	0x000116b0


	//   ....[119]....
        /*06b0*/ 	.word	0x00011710


	//   ....[120]....
        /*06b4*/ 	.word	0x00011770


	//   ....[121]....
        /*06b8*/ 	.word	0x000117d0


	//   ....[122]....
        /*06bc*/ 	.word	0x00011840


	//   ....[123]....
        /*06c0*/ 	.word	0x000118a0


	//   ....[124]....
        /*06c4*/ 	.word	0x00011900


	//   ....[125]....
        /*06c8*/ 	.word	0x00011960


	//   ....[126]....
        /*06cc*/ 	.word	0x000119d0


	//   ....[127]....
        /*06d0*/ 	.word	0x00011a30


	//   ....[128]....
        /*06d4*/ 	.word	0x00011a90


	//   ....[129]....
        /*06d8*/ 	.word	0x00011af0


	//   ....[130]....
        /*06dc*/ 	.word	0x00011b60


	//   ....[131]....
        /*06e0*/ 	.word	0x00011bb0


	//   ....[132]....
        /*06e4*/ 	.word	0x00011bf0


	//   ....[133]....
        /*06e8*/ 	.word	0x00011c40


	//   ....[134]....
        /*06ec*/ 	.word	0x00011c90


	//   ....[135]....
        /*06f0*/ 	.word	0x00011ce0


	//   ....[136]....
        /*06f4*/ 	.word	0x00011d50


	//   ....[137]....
        /*06f8*/ 	.word	0x00011d90


	//   ....[138]....
        /*06fc*/ 	.word	0x00011de0


	//   ....[139]....
        /*0700*/ 	.word	0x00011e30


	//   ....[140]....
        /*0704*/ 	.word	0x00011e80


	//   ....[141]....
        /*0708*/ 	.word	0x00011ed0


	//   ....[142]....
        /*070c*/ 	.word	0x00011f40


	//   ....[143]....
        /*0710*/ 	.word	0x00011f80


	//   ....[144]....
        /*0714*/ 	.word	0x00011ff0


	//   ....[145]....
        /*0718*/ 	.word	0x00012050


	//   ....[146]....
        /*071c*/ 	.word	0x000120b0


	//----- nvinfo : EIATTR_EXIT_INSTR_OFFSETS
	.align		4
.L_582:
        /*0720*/ 	.byte	0x04, 0x1c
        /*0722*/ 	.short	(.L_584 - .L_583)


	//   ....[0]....
.L_583:
        /*0724*/ 	.word	0x00000fe0


	//   ....[1]....
        /*0728*/ 	.word	0x00010ab0


	//----- nvinfo : EIATTR_MAX_THREADS
	.align		4
.L_584:
        /*072c*/ 	.byte	0x04, 0x05
        /*072e*/ 	.short	(.L_586 - .L_585)
.L_585:
        /*0730*/ 	.word	0x00000100
        /*0734*/ 	.word	0x00000001
        /*0738*/ 	.word	0x00000001


	//----- nvinfo : EIATTR_CRS_STACK_SIZE
	.align		4
.L_586:
        /*073c*/ 	.byte	0x04, 0x1e
        /*073e*/ 	.short	(.L_588 - .L_587)
.L_587:
        /*0740*/ 	.word	0x00000000
.L_588:


//--------------------- .nv.info._ZN7cutlass13device_kernelIN5flash19enable_sm80_to_sm89INS1_16FlashAttnFwdSm80INS1_25CollectiveMainloopFwdSm80ILi8ELi1ELb0EN4cute5tupleIJNS5_1CILi128EEENS7_ILi64EEENS7_ILi192EEEEEELi192ENS_6half_tEfNS_4arch4Sm80ELb1ELb0ELb1ELb1ELb0ELb1ELb1ELb1EEENS1_21CollectiveEpilogueFwdINS6_IJS8_SA_S9_EEENS6_IJNS7_ILi1EEESI_SI_EEESC_SE_Li256ELb1ELb1ELb1ELb0EEENS1_36VarlenDynamicPersistentTileSchedulerILi128ELi64ELi256ELi256ELb1ELb1ELb0ELb1ELb1ELb1EEEEEEEEEvNT_6ParamsE --------------------------
	.section	.nv.info._ZN7cutlass13device_kernelIN5flash19enable_sm80_to_sm89INS1_16FlashAttnFwdSm80INS1_25CollectiveMainloopFwdSm80ILi8ELi1ELb0EN4cute5tupleIJNS5_1CILi128EEENS7_ILi64EEENS7_ILi192EEEEEELi192ENS_6half_tEfNS_4arch4Sm80ELb1ELb0ELb1ELb1ELb0ELb1ELb1ELb1EEENS1_21CollectiveEpilogueFwdINS6_IJS8_SA_S9_EEENS6_IJNS7_ILi1EEESI_SI_EEESC_SE_Li256ELb1ELb1ELb1ELb0EEENS1_36VarlenDynamicPersistentTileSchedulerILi128ELi64ELi256ELi256ELb1ELb1ELb0ELb1ELb1ELb1EEEEEEEEEvNT_6ParamsE,"",@"SHT_CUDA_INFO"
	.sectionflags	@""
	.align	4


	//----- nvinfo : EIATTR_CUDA_API_VERSION
	.align		4
        /*0000*/ 	.byte	0x04, 0x37
        /*0002*/ 	.short	(.L_590 - .L_589)
.L_589:
        /*0004*/ 	.word	0x00000082


	//----- nvinfo : EIATTR_SW2861232_WAR
	.align		4
.L_590:
        /*0008*/ 	.byte	0x01, 0x35
	.zero		2


	//----- nvinfo : EIATTR_PARAM_CBANK
	.align		4
        /*000c*/ 	.byte	0x04, 0x0a
        /*000e*/ 	.short	(.L_592 - .L_591)
	.align		4
.L_591:
        /*0010*/ 	.word	index@(.nv.constant0._ZN7cutlass13device_kernelIN5flash19enable_sm80_to_sm89INS1_16FlashAttnFwdSm80INS1_25CollectiveMainloopFwdSm80ILi8ELi1ELb0EN4cute5tupleIJNS5_1CILi128EEENS7_ILi64EEENS7_ILi192EEEEEELi192ENS_6half_tEfNS_4arch4Sm80ELb1ELb0ELb1ELb1ELb0ELb1ELb1ELb1EEENS1_21CollectiveEpilogueFwdINS6_IJS8_SA_S9_EEENS6_IJNS7_ILi1EEESI_SI_EEESC_SE_Li256ELb1ELb1ELb1ELb0EEENS1_36VarlenDynamicPersistentTileSchedulerILi128ELi64ELi256ELi256ELb1ELb1ELb0ELb1ELb1ELb1EEEEEEEEEvNT_6ParamsE)
        /*0014*/ 	.short	0x0160
        /*0016*/ 	.short	0x0438


	//----- nvinfo : EIATTR_CBANK_PARAM_SIZE
	.align		4
.L_592:
        /*0018*/ 	.byte	0x03, 0x19
        /*001a*/ 	.short	0x0438


	//----- nvinfo : EIATTR_KPARAM_INFO
	.align		4
        /*001c*/ 	.byte	0x04, 0x17
        /*001e*/ 	.short	(.L_594 - .L_593)
.L_593:
        /*0020*/ 	.word	0x00000000
        /*0024*/ 	.short	0x0000
        /*0026*/ 	.short	0x0000
        /*0028*/ 	.byte	0x00, 0xf0, 0xe1, 0x10


	//----- nvinfo : EIATTR_MAXREG_COUNT
	.align		4
.L_594:
        /*002c*/ 	.byte	0x03, 0x1b
        /*002e*/ 	.short	0x00ff


	//----- nvinfo : EIATTR_NUM_BARRIERS
	.align		4
        /*0030*/ 	.byte	0x02, 0x4c
        /*0032*/ 	.byte	0x06
	.zero		1


	//----- nvinfo : EIATTR_ANNOTATIONS
	.align		4
        /*0034*/ 	.byte	0x04, 0x55
        /*0036*/ 	.short	(.L_596 - .L_595)


	//   ....[0]....
.L_595:
        /* <DEDUP_REMOVED lines=32> */


	//----- nvinfo : EIATTR_MERCURY_ISA_VERSION
	.align		4
.L_596:
        /*0228*/ 	.byte	0x03, 0x5f
        /*022a*/ 	.short	0x0000


	//----- nvinfo : EIATTR_INT_WARP_WIDE_INSTR_OFFSETS
	.align		4
        /*022c*/ 	.byte	0x04, 0x31
        /*022e*/ 	.short	(.L_598 - .L_597)


	//   ....[0]....
.L_597:
        /*0230*/ 	.word	0x00018790


	//   ....[1]....
        /*0234*/ 	.word	0x00018810


	//----- nvinfo : EIATTR_COOP_GROUP_MASK_REGIDS
	.align		4
.L_598:
        /*0238*/ 	.byte	0x04, 0x29
        /*023a*/ 	.short	(.L_600 - .L_599)


	//   ....[0]....
.L_599:
        /*023c*/ 	.word	0xffffffff


	//   ....[1]....
        /*0240*/ 	.word	0xffffffff


	//   ....[2]....
        /*0244*/ 	.word	0xffffffff


	//   ....[3]....
        /*0248*/ 	.word	0xffffffff


	//   ....[4]....
        /*024c*/ 	.word	0xffffffff


	//   ....[5]....
        /*0250*/ 	.word	0xffffffff


	//   ....[6]....
        /*0254*/ 	.word	0xffffffff


	//   ....[7]....
        /*0258*/ 	.word	0xffffffff


	//   ....[8]....
        /*025c*/ 	.word	0xffffffff


	//   ....[9]....
        /*0260*/ 	.word	0xffffffff


	//   ....[10]....
        /*0264*/ 	.word	0xffffffff


	//   ....[11]....
        /*0268*/ 	.word	0xffffffff


	//   ....[12]....
        /*026c*/ 	.word	0xffffffff


	//   ....[13]....
        /*0270*/ 	.word	0xffffffff


	//   ....[14]....
        /*0274*/ 	.word	0xffffffff


	//   ....[15]....
        /*0278*/ 	.word	0xffffffff


	//   ....[16]....
        /*027c*/ 	.word	0xffffffff


	//   ....[17]....
        /*0280*/ 	.word	0xffffffff


	//   ....[18]....
        /*0284*/ 	.word	0xffffffff


	//   ....[19]....
        /*0288*/ 	.word	0xffffffff


	//   ....[20]....
        /*028c*/ 	.word	0xffffffff


	//   ....[21]....
        /*0290*/ 	.word	0xffffffff


	//   ....[22]....
        /*0294*/ 	.word	0xffffffff


	//   ....[23]....
        /*0298*/ 	.word	0xffffffff


	//   ....[24]....
        /*029c*/ 	.word	0xffffffff


	//   ....[25]....
        /*02a0*/ 	.word	0xffffffff


	//   ....[26]....
        /*02a4*/ 	.word	0xffffffff


	//   ....[27]....
        /*02a8*/ 	.word	0xffffffff


	//   ....[28]....
        /*02ac*/ 	.word	0xffffffff


	//   ....[29]....
        /*02b0*/ 	.word	0xffffffff


	//   ....[30]....
        /*02b4*/ 	.word	0xffffffff


	//   ....[31]....
        /*02b8*/ 	.word	0xffffffff


	//   ....[32]....
        /*02bc*/ 	.word	0xffffffff


	//   ....[33]....
        /*02c0*/ 	.word	0xffffffff


	//   ....[34]....
        /*02c4*/ 	.word	0xffffffff


	//   ....[35]....
        /*02c8*/ 	.word	0xffffffff


	//   ....[36]....
        /*02cc*/ 	.word	0xffffffff


	//   ....[37]....
        /*02d0*/ 	.word	0xffffffff


	//   ....[38]....
        /*02d4*/ 	.word	0xffffffff


	//   ....[39]....
        /*02d8*/ 	.word	0xffffffff


	//   ....[40]....
        /*02dc*/ 	.word	0xffffffff


	//   ....[41]....
        /*02e0*/ 	.word	0xffffffff


	//   ....[42]....
        /*02e4*/ 	.word	0xffffffff


	//   ....[43]....
        /*02e8*/ 	.word	0xffffffff


	//   ....[44]....
        /*02ec*/ 	.word	0xffffffff


	//   ....[45]....
        /*02f0*/ 	.word	0xffffffff


	//   ....[46]....
        /*02f4*/ 	.word	0xffffffff


	//   ....[47]....
        /*02f8*/ 	.word	0xffffffff


	//   ....[48]....
        /*02fc*/ 	.word	0xffffffff


	//   ....[49]....
        /*0300*/ 	.word	0xffffffff


	//   ....[50]....
        /*0304*/ 	.word	0xffffffff


	//   ....[51]....
        /*0308*/ 	.word	0xffffffff


	//   ....[52]....
        /*030c*/ 	.word	0xffffffff


	//   ....[53]....
        /*0310*/ 	.word	0xffffffff


	//   ....[54]....
        /*0314*/ 	.word	0xffffffff


	//   ....[55]....
        /*0318*/ 	.word	0xffffffff


	//   ....[56]....
        /*031c*/ 	.word	0xffffffff


	//   ....[57]....
        /*0320*/ 	.word	0xffffffff


	//   ....[58]....
        /*0324*/ 	.word	0xffffffff


	//   ....[59]....
        /*0328*/ 	.word	0xffffffff


	//   ....[60]....
        /*032c*/ 	.word	0xffffffff


	//   ....[61]....
        /*0330*/ 	.word	0xffffffff


	//   ....[62]....
        /*0334*/ 	.word	0xffffffff


	//   ....[63]....
        /*0338*/ 	.word	0xffffffff


	//   ....[64]....
        /*033c*/ 	.word	0xffffffff


	//   ....[65]....
        /*0340*/ 	.word	0xffffffff


	//   ....[66]....
        /*0344*/ 	.word	0xffffffff


	//   ....[67]....
        /*0348*/ 	.word	0xffffffff


	//   ....[68]....
        /*034c*/ 	.word	0xffffffff


	//   ....[69]....
        /*0350*/ 	.word	0xffffffff


	//   ....[70]....
        /*0354*/ 	.word	0xffffffff


	//   ....[71]....
        /*0358*/ 	.word	0xffffffff


	//   ....[72]....
        /*035c*/ 	.word	0xffffffff


	//   ....[73]....
        /*0360*/ 	.word	0xffffffff


	//   ....[74]....
        /*0364*/ 	.word	0xffffffff


	//   ....[75]....
        /*0368*/ 	.word	0xffffffff


	//   ....[76]....
        /*036c*/ 	.word	0xffffffff


	//   ....[77]....
        /*0370*/ 	.word	0xffffffff


	//   ....[78]....
        /*0374*/ 	.word	0xffffffff


	//   ....[79]....
        /*0378*/ 	.word	0xffffffff


	//   ....[80]....
        /*037c*/ 	.word	0xffffffff


	//   ....[81]....
        /*0380*/ 	.word	0xffffffff


	//   ....[82]....
        /*0384*/ 	.word	0xffffffff


	//   ....[83]....
        /*0388*/ 	.word	0xffffffff


	//   ....[84]....
        /*038c*/ 	.word	0xffffffff


	//   ....[85]....
        /*0390*/ 	.word	0xffffffff


	//   ....[86]....
        /*0394*/ 	.word	0xffffffff


	//   ....[87]....
        /*0398*/ 	.word	0xffffffff


	//   ....[88]....
        /*039c*/ 	.word	0xffffffff


	//   ....[89]....
        /*03a0*/ 	.word	0xffffffff


	//   ....[90]....
        /*03a4*/ 	.word	0xffffffff


	//   ....[91]....
        /*03a8*/ 	.word	0xffffffff


	//   ....[92]....
        /*03ac*/ 	.word	0xffffffff


	//   ....[93]....
        /*03b0*/ 	.word	0xffffffff


	//   ....[94]....
        /*03b4*/ 	.word	0xffffffff


	//   ....[95]....
        /*03b8*/ 	.word	0xffffffff


	//   ....[96]....
        /*03bc*/ 	.word	0xffffffff


	//   ....[97]....
        /*03c0*/ 	.word	0xffffffff


	//   ....[98]....
        /*03c4*/ 	.word	0xffffffff


	//   ....[99]....
        /*03c8*/ 	.word	0xffffffff


	//   ....[100]....
        /*03cc*/ 	.word	0xffffffff


	//   ....[101]....
        /*03d0*/ 	.word	0xffffffff


	//   ....[102]....
        /*03d4*/ 	.word	0xffffffff


	//   ....[103]....
        /*03d8*/ 	.word	0xffffffff


	//   ....[104]....
        /*03dc*/ 	.word	0xffffffff


	//   ....[105]....
        /*03e0*/ 	.word	0xffffffff


	//   ....[106]....
        /*03e4*/ 	.word	0xffffffff


	//   ....[107]....
        /*03e8*/ 	.word	0xffffffff


	//   ....[108]....
        /*03ec*/ 	.word	0xffffffff


	//   ....[109]....
        /*03f0*/ 	.word	0xffffffff


	//   ....[110]....
        /*03f4*/ 	.word	0xffffffff


	//   ....[111]....
        /*03f8*/ 	.word	0xffffffff


	//   ....[112]....
        /*03fc*/ 	.word	0xffffffff


	//   ....[113]....
        /*0400*/ 	.word	0xffffffff


	//   ....[114]....
        /*0404*/ 	.word	0xffffffff


	//   ....[115]....
        /*0408*/ 	.word	0xffffffff


	//   ....[116]....
        /*040c*/ 	.word	0xffffffff


	//   ....[117]....
        /*0410*/ 	.word	0xffffffff


	//   ....[118]....
        /*0414*/ 	.word	0xffffffff


	//   ....[119]....
        /*0418*/ 	.word	0xffffffff


	//   ....[120]....
        /*041c*/ 	.word	0xffffffff


	//   ....[121]....
        /*0420*/ 	.word	0xffffffff


	//   ....[122]....
        /*0424*/ 	.word	0xffffffff


	//   ....[123]....
        /*0428*/ 	.word	0xffffffff


	//   ....[124]....
        /*042c*/ 	.word	0xffffffff


	//   ....[125]....
        /*0430*/ 	.word	0xffffffff


	//   ....[126]....
        /*0434*/ 	.word	0xffffffff


	//   ....[127]....
        /*0438*/ 	.word	0xffffffff


	//   ....[128]....
        /*043c*/ 	.word	0xffffffff


	//   ....[129]....
        /*0440*/ 	.word	0xffffffff


	//   ....[130]....
        /*0444*/ 	.word	0xffffffff


	//   ....[131]....
        /*0448*/ 	.word	0xffffffff


	//   ....[132]....
        /*044c*/ 	.word	0xffffffff


	//   ....[133]....
        /*0450*/ 	.word	0xffffffff


	//   ....[134]....
        /*0454*/ 	.word	0xffffffff


	//   ....[135]....
        /*0458*/ 	.word	0xffffffff


	//   ....[136]....
        /*045c*/ 	.word	0xffffffff


	//   ....[137]....
        /*0460*/ 	.word	0xffffffff


	//   ....[138]....
        /*0464*/ 	.word	0xffffffff


	//   ....[139]....
        /*0468*/ 	.word	0xffffffff


	//   ....[140]....
        /*046c*/ 	.word	0xffffffff


	//   ....[141]....
        /*0470*/ 	.word	0xffffffff


	//   ....[142]....
        /*0474*/ 	.word	0xffffffff


	//   ....[143]....
        /*0478*/ 	.word	0xffffffff


	//   ....[144]....
        /*047c*/ 	.word	0xffffffff


	//   ....[145]....
        /*0480*/ 	.word	0xffffffff


	//   ....[146]....
        /*0484*/ 	.word	0xffffffff


	//   ....[147]....
        /*0488*/ 	.word	0xffffffff


	//   ....[148]....
        /*048c*/ 	.word	0xffffffff


	//   ....[149]....
        /*0490*/ 	.word	0xffffffff


	//   ....[150]....
        /*0494*/ 	.word	0xffffffff


	//   ....[151]....
        /*0498*/ 	.word	0xffffffff


	//   ....[152]....
        /*049c*/ 	.word	0xffffffff


	//   ....[153]....
        /*04a0*/ 	.word	0xffffffff


	//   ....[154]....
        /*04a4*/ 	.word	0xffffffff


	//   ....[155]....
        /*04a8*/ 	.word	0xffffffff


	//   ....[156]....
        /*04ac*/ 	.word	0xffffffff


	//   ....[157]....
        /*04b0*/ 	.word	0xffffffff


	//   ....[158]....
        /*04b4*/ 	.word	0xffffffff


	//   ....[159]....
        /*04b8*/ 	.word	0xffffffff


	//   ....[160]....
        /*04bc*/ 	.word	0xffffffff


	//   ....[161]....
        /*04c0*/ 	.word	0xffffffff


	//   ....[162]....
        /*04c4*/ 	.word	0xffffffff


	//----- nvinfo : EIATTR_COOP_GROUP_INSTR_OFFSETS
	.align		4
.L_600:
        /*04c8*/ 	.byte	0x04, 0x28
        /*04ca*/ 	.short	(.L_602 - .L_601)


	//   ....[0]....
.L_601:
        /*04cc*/ 	.word	0x00000050


	//   ....[1]....
        /*04d0*/ 	.word	0x000001f0


	//   ....[2]....
        /*04d4*/ 	.word	0x00000220


	//   ....[3]....
        /*04d8*/ 	.word	0x00000250


	//   ....[4]....
        /*04dc*/ 	.word	0x00000280


	//   ....[5]....
        /*04e0*/ 	.word	0x000002b0


	//   ....[6]....
        /*04e4*/ 	.word	0x000002e0


	//   ....[7]....
        /*04e8*/ 	.word	0x00000450


	//   ....[8]....
        /*04ec*/ 	.word	0x00000490


	//   ....[9]....
        /*04f0*/ 	.word	0x000004c0


	//   ....[10]....
        /*04f4*/ 	.word	0x000004f0


	//   ....[11]....
        /*04f8*/ 	.word	0x00000520


	//   ....[12]....
        /*04fc*/ 	.word	0x00000550


	//   ....[13]....
        /*0500*/ 	.word	0x000005e0


	//   ....[14]....
        /*0504*/ 	.word	0x00000620


	//   ....[15]....
        /*0508*/ 	.word	0x00000640


	//   ....[16]....
        /*050c*/ 	.word	0x000006a0


	//   ....[17]....
        /*0510*/ 	.word	0x00007ee0


	//   ....[18]....
        /*0514*/ 	.word	0x00007f00


	//   ....[19]....
        /*0518*/ 	.word	0x00008060


	//   ....[20]....
        /*051c*/ 	.word	0x00008070


	//   ....[21]....
        /*0520*/ 	.word	0x000081a0


	//   ....[22]....
        /*0524*/ 	.word	0x000081c0


	//   ....[23]....
        /*0528*/ 	.word	0x000082f0


	//   ....[24]....
        /*052c*/ 	.word	0x00008300


	//   ....[25]....
        /*0530*/ 	.word	0x000089f0


	//   ....[26]....
        /*0534*/ 	.word	0x00008a30


	//   ....[27]....
        /*0538*/ 	.word	0x00008a70


	//   ....[28]....
        /*053c*/ 	.word	0x00008a80


	//   ....[29]....
        /*0540*/ 	.word	0x00008ef0


	//   ....[30]....
        /*0544*/ 	.word	0x00009160


	//   ....[31]....
        /*0548*/ 	.word	0x000091a0


	//   ....[32]....
        /*054c*/ 	.word	0x000091b0


	//   ....[33]....
        /*0550*/ 	.word	0x0000bcc0


	//   ....[34]....
        /*0554*/ 	.word	0x0000bd90


	//   ....[35]....
        /*0558*/ 	.word	0x0000bdd0


	//   ....[36]....
        /*055c*/ 	.word	0x0000be10


	//   ....[37]....
        /*0560*/ 	.word	0x0000c0c0


	//   ....[38]....
        /*0564*/ 	.word	0x0000c330


	//   ....[39]....
        /*0568*/ 	.word	0x0000c370


	//   ....[40]....
        /*056c*/ 	.word	0x0000c3b0


	//   ....[41]....
        /*0570*/ 	.word	0x00010450


	//   ....[42]....
        /*0574*/ 	.word	0x00010460


	//   ....[43]....
        /*0578*/ 	.word	0x00010a40


	//   ....[44]....
        /*057c*/ 	.word	0x00010b20


	//   ....[45]....
        /*0580*/ 	.word	0x00010b30


	//   ....[46]....
        /*0584*/ 	.word	0x00010b60


	//   ....[47]....
        /*0588*/ 	.word	0x00012ed0


	//   ....[48]....
        /*058c*/ 	.word	0x00012ee0


	//   ....[49]....
        /*0590*/ 	.word	0x000135c0


	//   ....[50]....
        /*0594*/ 	.word	0x00013760


	//   ....[51]....
        /*0598*/ 	.word	0x000137b0


	//   ....[52]....
        /*059c*/ 	.word	0x000138d0


	//   ....[53]....
        /*05a0*/ 	.word	0x00016520


	//   ....[54]....
        /*05a4*/ 	.word	0x00016540


	//   ....[55]....
        /*05a8*/ 	.word	0x00016560


	//   ....[56]....
        /*05ac*/ 	.word	0x00016580


	//   ....[57]....
        /*05b0*/ 	.word	0x00017f70


	//   ....[58]....
        /*05b4*/ 	.word	0x00017fa0


	//   ....[59]....
        /*05b8*/ 	.word	0x00017fb0


	//   ....[60]....
        /*05bc*/ 	.word	0x00017fe0


	//   ....[61]....
        /*05c0*/ 	.word	0x00019520


	//   ....[62]....
        /*05c4*/ 	.word	0x00019530


	//   ....[63]....
        /*05c8*/ 	.word	0x00019550


	//   ....[64]....
        /*05cc*/ 	.word	0x00019570


	//   ....[65]....
        /*05d0*/ 	.word	0x00019930


	//   ....[66]....
        /*05d4*/ 	.word	0x00019950


	//   ....[67]....
        /*05d8*/ 	.word	0x00019aa0


	//   ....[68]....
        /*05dc*/ 	.word	0x00019ab0


	//   ....[69]....
        /*05e0*/ 	.word	0x00019be0


	//   ....[70]....
        /*05e4*/ 	.word	0x00019c00


	//   ....[71]....
        /*05e8*/ 	.word	0x00019d30


	//   ....[72]....
        /*05ec*/ 	.word	0x00019d40


	//   ....[73]....
        /*05f0*/ 	.word	0x0001a070


	//   ....[74]....
        /*05f4*/ 	.word	0x0001a090


	//   ....[75]....
        /*05f8*/ 	.word	0x0001a9d0


	//   ....[76]....
        /*05fc*/ 	.word	0x0001a9e0


	//   ....[77]....
        /*0600*/ 	.word	0x0001b7c0


	//   ....[78]....
        /*0604*/ 	.word	0x0001b7e0


	//   ....[79]....
        /*0608*/ 	.word	0x0001b940


	//   ....[80]....
        /*060c*/ 	.word	0x0001b950


	//   ....[81]....
        /*0610*/ 	.word	0x0001ba80


	//   ....[82]....
        /*0614*/ 	.word	0x0001baa0


	//   ....[83]....
        /*0618*/ 	.word	0x0001bbd0


	//   ....[84]....
        /*061c*/ 	.word	0x0001bbe0


	//   ....[85]....
        /*0620*/ 	.word	0x0001bdb0


	//   ....[86]....
        /*0624*/ 	.word	0x0001bdd0


	//   ....[87]....
        /*0628*/ 	.word	0x0001bef0


	//   ....[88]....
        /*062c*/ 	.word	0x0001bf30


	//   ....[89]....
        /*0630*/ 	.word	0x0001bf60


	//   ....[90]....
        /*0634*/ 	.word	0x0001bf90


	//   ....[91]....
        /*0638*/ 	.word	0x0001bfc0


	//   ....[92]....
        /*063c*/ 	.word	0x0001bff0


	//   ....[93]....
        /*0640*/ 	.word	0x0001c140


	//   ....[94]....
        /*0644*/ 	.word	0x0001c180


	//   ....[95]....
        /*0648*/ 	.word	0x0001c1b0


	//   ....[96]....
        /*064c*/ 	.word	0x0001c1e0


	//   ....[97]....
        /*0650*/ 	.word	0x0001c210


	//   ....[98]....
        /*0654*/ 	.word	0x0001c240


	//   ....[99]....
        /*0658*/ 	.word	0x0001c2d0


	//   ....[100]....
        /*065c*/ 	.word	0x0001c310


	//   ....[101]....
        /*0660*/ 	.word	0x0001c320


	//   ....[102]....
        /*0664*/ 	.word	0x0001c380


	//   ....[103]....
        /*0668*/ 	.word	0x0001cd20


	//   ....[104]....
        /*066c*/ 	.word	0x0001cd80


	//   ....[105]....
        /*0670*/ 	.word	0x0001cde0


	//   ....[106]....
        /*0674*/ 	.word	0x0001ce40


	//   ....[107]....
        /*0678*/ 	.word	0x0001cea0


	//   ....[108]....
        /*067c*/ 	.word	0x0001cf10


	//   ....[109]....
        /*0680*/ 	.word	0x0001cf60


	//   ....[110]....
        /*0684*/ 	.word	0x0001cfd0


	//   ....[111]....
        /*0688*/ 	.word	0x0001d040


	//   ....[112]....
        /*068c*/ 	.word	0x0001d0a0


	//   ....[113]....
        /*0690*/ 	.word	0x0001d110


	//   ....[114]....
        /*0694*/ 	.word	0x0001d180


	//   ....[115]....
        /*0698*/ 	.word	0x0001d1f0


	//   ....[116]....
        /*069c*/ 	.word	0x0001d250


	//   ....[117]....
        /*06a0*/ 	.word	0x0001d2c0


	//   ....[118]....
        /*06a4*/ 	.word	0x0001d330


	//   ....[119]....
        /*06a8*/ 	.word	0x0001d3a0


	//   ....[120]....
        /*06ac*/ 	.word	0x0001d400


	//   ....[121]....
        /*06b0*/ 	.word	0x0001d460


	//   ....[122]....
        /*06b4*/ 	.word	0x0001d4c0


	//   ....[123]....
        /*06b8*/ 	.word	0x0001d510


	//   ....[124]....
        /*06bc*/ 	.word	0x0001d560


	//   ....[125]....
        /*06c0*/ 	.word	0x0001d5d0


	//   ....[126]....
        /*06c4*/ 	.word	0x0001d640


	//   ....[127]....
        /*06c8*/ 	.word	0x0001d6b0


	//   ....[128]....
        /*06cc*/ 	.word	0x0001d710


	//   ....[129]....
        /*06d0*/ 	.word	0x0001d780


	//   ....[130]....
        /*06d4*/ 	.word	0x0001d7f0


	//   ....[131]....
        /*06d8*/ 	.word	0x0001d860


	//   ....[132]....
        /*06dc*/ 	.word	0x0001d8c0


	//   ....[133]....
        /*06e0*/ 	.word	0x0001d930


	//   ....[134]....
        /*06e4*/ 	.word	0x0001d9a0


	//   ....[135]....
        /*06e8*/ 	.word	0x0001da10


	//   ....[136]....
        /*06ec*/ 	.word	0x0001da70


	//   ....[137]....
        /*06f0*/ 	.word	0x0001dae0


	//   ....[138]....
        /*06f4*/ 	.word	0x0001db50


	//   ....[139]....
        /*06f8*/ 	.word	0x0001dbc0


	//   ....[140]....
        /*06fc*/ 	.word	0x0001dc20


	//   ....[141]....
        /*0700*/ 	.word	0x0001dc90


	//   ....[142]....
        /*0704*/ 	.word	0x0001dd00


	//   ....[143]....
        /*0708*/ 	.word	0x0001dd70


	//   ....[144]....
        /*070c*/ 	.word	0x0001ddd0


	//   ....[145]....
        /*0710*/ 	.word	0x0001de40


	//   ....[146]....
        /*0714*/ 	.word	0x0001deb0


	//   ....[147]....
        /*0718*/ 	.word	0x0001df10


	//   ....[148]....
        /*071c*/ 	.word	0x0001df60


	//   ....[149]....
        /*0720*/ 	.word	0x0001dfc0


	//   ....[150]....
        /*0724*/ 	.word	0x0001e020


	//   ....[151]....
        /*0728*/ 	.word	0x0001e080


	//   ....[152]....
        /*072c*/ 	.word	0x0001e0f0


	//   ....[153]....
        /*0730*/ 	.word	0x0001e140


	//   ....[154]....
        /*0734*/ 	.word	0x0001e190


	//   ....[155]....
        /*0738*/ 	.word	0x0001e1e0


	//   ....[156]....
        /*073c*/ 	.word	0x0001e240


	//   ....[157]....
        /*0740*/ 	.word	0x0001e2a0


	//   ....[158]....
        /*0744*/ 	.word	0x0001e310


	//   ....[159]....
        /*0748*/ 	.word	0x0001e360


	//   ....[160]....
        /*074c*/ 	.word	0x0001e3d0


	//   ....[161]....
        /*0750*/ 	.word	0x0001e430


	//   ....[162]....
        /*0754*/ 	.word	0x0001e4a0


	//----- nvinfo : EIATTR_EXIT_INSTR_OFFSETS
	.align		4
.L_602:
        /*0758*/ 	.byte	0x04, 0x1c
        /*075a*/ 	.short	(.L_604 - .L_603)


	//   ....[0]....
.L_603:
        /*075c*/ 	.word	0x00001000


	//   ....[1]....
        /*0760*/ 	.word	0x0001cce0


	//----- nvinfo : EIATTR_MAX_THREADS
	.align		4
.L_604:
        /*0764*/ 	.byte	0x04, 0x05
        /*0766*/ 	.short	(.L_606 - .L_605)
.L_605:
        /*0768*/ 	.word	0x00000100
        /*076c*/ 	.word	0x00000001
        /*0770*/ 	.word	0x00000001


	//----- nvinfo : EIATTR_CRS_STACK_SIZE
	.align		4
.L_606:
        /*0774*/ 	.byte	0x04, 0x1e
        /*0776*/ 	.short	(.L_608 - .L_607)
.L_607:
        /*0778*/ 	.word	0x00000000
.L_608:


//--------------------- .nv.info._ZN7cutlass13device_kernelIN5flash19enable_sm80_to_sm89INS1_16FlashAttnFwdSm80INS1_25CollectiveMainloopFwdSm80ILi8ELi2ELb1EN4cute5tupleIJNS5_1CILi128EEENS7_ILi96EEENS7_ILi192EEEEEELi192ENS_6half_tEfNS_4arch4Sm80ELb0ELb0ELb1ELb0ELb0ELb0ELb1ELb1EEENS1_21CollectiveEpilogueFwdINS6_IJS8_SA_S9_EEENS6_IJNS7_ILi1EEESI_SI_EEESC_SE_Li256ELb0ELb1ELb1ELb0EEENS1_19SingleTileSchedulerILb0ELb1ELb1ELi128EEEEEEEEEvNT_6ParamsE --------------------------
	.section	.nv.info._ZN7cutlass13device_kernelIN5flash19enable_sm80_to_sm89INS1_16FlashAttnFwdSm80INS1_25CollectiveMainloopFwdSm80ILi8ELi2ELb1EN4cute5tupleIJNS5_1CILi128EEENS7_ILi96EEENS7_ILi192EEEEEELi192ENS_6half_tEfNS_4arch4Sm80ELb0ELb0ELb1ELb0ELb0ELb0ELb1ELb1EEENS1_21CollectiveEpilogueFwdINS6_IJS8_SA_S9_EEENS6_IJNS7_ILi1EEESI_SI_EEESC_SE_Li256ELb0ELb1ELb1ELb0EEENS1_19SingleTileSchedulerILb0ELb1ELb1ELi128EEEEEEEEEvNT_6ParamsE,"",@"SHT_CUDA_INFO"
	.sectionflags	@""
	.align	4


	//----- nvinfo : EIATTR_CUDA_API_VERSION
	.align		4
        /*0000*/ 	.byte	0x04, 0x37
        /*0002*/ 	.short	(.L_610 - .L_609)
.L_609:
        /*0004*/ 	.word	0x00000082


	//----- nvinfo : EIATTR_SW2861232_WAR
	.align		4
.L_610:
        /*0008*/ 	.byte	0x01, 0x35
	.zero		2


	//----- nvinfo : EIATTR_PARAM_CBANK
	.align		4
        /*000c*/ 	.byte	0x04, 0x0a
        /*000e*/ 	.short	(.L_612 - .L_611)
	.align		4
.L_611:
        /*0010*/ 	.word	index@(.nv.constant0._ZN7cutlass13device_kernelIN5flash19enable_sm80_to_sm89INS1_16FlashAttnFwdSm80INS1_25CollectiveMainloopFwdSm80ILi8ELi2ELb1EN4cute5tupleIJNS5_1CILi128EEENS7_ILi96EEENS7_ILi192EEEEEELi192ENS_6half_tEfNS_4arch4Sm80ELb0ELb0ELb1ELb0ELb0ELb0ELb1ELb1EEENS1_21CollectiveEpilogueFwdINS6_IJS8_SA_S9_EEENS6_IJNS7_ILi1EEESI_SI_EEESC_SE_Li256ELb0ELb1ELb1ELb0EEENS1_19SingleTileSchedulerILb0ELb1ELb1ELi128EEEEEEEEEvNT_6ParamsE)
        /*0014*/ 	.short	0x0160
        /*0016*/ 	.short	0x0418


	//----- nvinfo : EIATTR_CBANK_PARAM_SIZE
	.align		4
.L_612:
        /*0018*/ 	.byte	0x03, 0x19
        /*001a*/ 	.short	0x0418


	//----- nvinfo : EIATTR_KPARAM_INFO
	.align		4
        /*001c*/ 	.byte	0x04, 0x17
        /*001e*/ 	.short	(.L_614 - .L_613)
.L_613:
        /*0020*/ 	.word	0x00000000
        /*0024*/ 	.short	0x0000
        /*0026*/ 	.short	0x0000
        /*0028*/ 	.byte	0x00, 0xf0, 0x61, 0x10


	//----- nvinfo : EIATTR_MAXREG_COUNT
	.align		4
.L_614:
        /*002c*/ 	.byte	0x03, 0x1b
        /*002e*/ 	.short	0x00ff


	//----- nvinfo : EIATTR_NUM_BARRIERS
	.align		4
        /*0030*/ 	.byte	0x02, 0x4c
        /*0032*/ 	.byte	0x02
	.zero		1


	//----- nvinfo : EIATTR_ANNOTATIONS
	.align		4
        /*0034*/ 	.byte	0x04, 0x55
        /*0036*/ 	.short	(.L_616 - .L_615)


	//   ....[0]....
.L_615:
        /* <DEDUP_REMOVED lines=12> */


	//----- nvinfo : EIATTR_MERCURY_ISA_VERSION
	.align		4
.L_616:
        /*00e8*/ 	.byte	0x03, 0x5f
        /*00ea*/ 	.short	0x0000


	//----- nvinfo : EIATTR_COOP_GROUP_MASK_REGIDS
	.align		4
        /*00ec*/ 	.byte	0x04, 0x29
        /*00ee*/ 	.short	(.L_618 - .L_617)


	//   ....[0]....
.L_617:
        /*00f0*/ 	.word	0xffffffff


	//   ....[1]....
        /*00f4*/ 	.word	0xffffffff


	//   ....[2]....
        /*00f8*/ 	.word	0xffffffff


	//   ....[3]....
        /*00fc*/ 	.word	0xffffffff


	//   ....[4]....
        /*0100*/ 	.word	0xffffffff


	//   ....[5]....
        /*0104*/ 	.word	0xffffffff


	//   ....[6]....
        /*0108*/ 	.word	0xffffffff


	//   ....[7]....
        /*010c*/ 	.word	0xffffffff


	//   ....[8]....
        /*0110*/ 	.word	0xffffffff


	//   ....[9]....
        /*0114*/ 	.word	0xffffffff


	//   ....[10]....
        /*0118*/ 	.word	0xffffffff


	//   ....[11]....
        /*011c*/ 	.word	0xffffffff


	//   ....[12]....
        /*0120*/ 	.word	0xffffffff


	//   ....[13]....
        /*0124*/ 	.word	0xffffffff


	//   ....[14]....
        /*0128*/ 	.word	0xffffffff


	//   ....[15]....
        /*012c*/ 	.word	0xffffffff


	//   ....[16]....
        /*0130*/ 	.word	0xffffffff


	//   ....[17]....
        /*0134*/ 	.word	0xffffffff


	//   ....[18]....
        /*0138*/ 	.word	0xffffffff


	//   ....[19]....
        /*013c*/ 	.word	0xffffffff


	//   ....[20]....
        /*0140*/ 	.word	0xffffffff


	//   ....[21]....
        /*0144*/ 	.word	0xffffffff


	//   ....[22]....
        /*0148*/ 	.word	0xffffffff


	//   ....[23]....
        /*014c*/ 	.word	0xffffffff


	//   ....[24]....
        /*0150*/ 	.word	0xffffffff


	//   ....[25]....
        /*0154*/ 	.word	0xffffffff


	//   ....[26]....
        /*0158*/ 	.word	0xffffffff


	//   ....[27]....
        /*015c*/ 	.word	0xffffffff


	//   ....[28]....
        /*0160*/ 	.word	0xffffffff


	//----- nvinfo : EIATTR_COOP_GROUP_INSTR_OFFSETS
	.align		4
.L_618:
        /*0164*/ 	.byte	0x04, 0x28
        /*0166*/ 	.short	(.L_620 - .L_619)


	//   ....[0]....
.L_619:
        /*0168*/ 	.word	0x00000060


	//   ....[1]....
        /*016c*/ 	.word	0x00000ec0


	//   ....[2]....
        /*0170*/ 	.word	0x00000f00


	//   ....[3]....
        /*0174*/ 	.word	0x00000f90


	//   ....[4]....
        /*0178*/ 	.word	0x00001060


	//   ....[5]....
        /*017c*/ 	.word	0x00001180


	//   ....[6]....
        /*0180*/ 	.word	0x000011c0


	//   ....[7]....
        /*0184*/ 	.word	0x000012a0


	//   ....[8]....
        /*0188*/ 	.word	0x00001320


	//   ....[9]....
        /*018c*/ 	.word	0x00003d20


	//   ....[10]....
        /*0190*/ 	.word	0x00003de0


	//   ....[11]....
        /*0194*/ 	.word	0x00003df0


	//   ....[12]....
        /*0198*/ 	.word	0x00003e40


	//   ....[13]....
        /*019c*/ 	.word	0x00007aa0


	//   ....[14]....
        /*01a0*/ 	.word	0x00007b30


	//   ....[15]....
        /*01a4*/ 	.word	0x00007db0


	//   ....[16]....
        /*01a8*/ 	.word	0x00007e00


	//   ....[17]....
        /*01ac*/ 	.word	0x0000a1d0


	//   ....[18]....
        /*01b0*/ 	.word	0x0000a1e0


	//   ....[19]....
        /*01b4*/ 	.word	0x0000a210


	//   ....[20]....
        /*01b8*/ 	.word	0x0000a230


	//   ....[21]....
        /*01bc*/ 	.word	0x0000af10


	//   ....[22]....
        /*01c0*/ 	.word	0x0000af50


	//   ....[23]....
        /*01c4*/ 	.word	0x0000af80


	//   ....[24]....
        /*01c8*/ 	.word	0x0000afb0


	//   ....[25]....
        /*01cc*/ 	.word	0x0000b0a0


	//   ....[26]....
        /*01d0*/ 	.word	0x0000b0b0


	//   ....[27]....
        /*01d4*/ 	.word	0x0000b9c0


	//   ....[28]....
        /*01d8*/ 	.word	0x0000b9d0


	//----- nvinfo : EIATTR_EXIT_INSTR_OFFSETS
	.align		4
.L_620:
        /*01dc*/ 	.byte	0x04, 0x1c
        /*01de*/ 	.short	(.L_622 - .L_621)


	//   ....[0]....
.L_621:
        /*01e0*/ 	.word	0x000001c0


	//   ....[1]....
        /*01e4*/ 	.word	0x0000b9e0


	//   ....[2]....
        /*01e8*/ 	.word	0x0000c280


	//   ....[3]....
        /*01ec*/ 	.word	0x0000c2d0


	//   ....[4]....
        /*01f0*/ 	.word	0x0000c300


	//   ....[5]....
        /*01f4*/ 	.word	0x0000c360


	//   ....[6]....
        /*01f8*/ 	.word	0x0000c5f0


	//----- nvinfo : EIATTR_CTAIDZ_USED
	.align		4
.L_622:
        /*01fc*/ 	.byte	0x01, 0x04
	.zero		2


	//----- nvinfo : EIATTR_MAX_THREADS
	.align		4
        /*0200*/ 	.byte	0x04, 0x05
        /*0202*/ 	.short	(.L_624 - .L_623)
.L_623:
        /*0204*/ 	.word	0x00000100
        /*0208*/ 	.word	0x00000001
        /*020c*/ 	.word	0x00000001


	//----- nvinfo : EIATTR_CRS_STACK_SIZE
	.align		4
.L_624:
        /*0210*/ 	.byte	0x04, 0x1e
        /*0212*/ 	.short	(.L_626 - .L_625)
.L_625:
        /*0214*/ 	.word	0x00000000
.L_626:


//--------------------- .nv.info._ZN7cutlass13device_kernelIN5flash19enable_sm80_to_sm89INS1_16FlashAttnFwdSm80INS1_25CollectiveMainloopFwdSm80ILi8ELi2ELb0EN4cute5tupleIJNS5_1CILi128EEENS7_ILi64EEENS7_ILi192EEEEEELi192ENS_6half_tEfNS_4arch4Sm80ELb0ELb0ELb1ELb1ELb0ELb0ELb1ELb1EEENS1_21CollectiveEpilogueFwdINS6_IJS8_SA_S9_EEENS6_IJNS7_ILi1EEESI_SI_EEESC_SE_Li256ELb1ELb1ELb1ELb0EEENS1_36VarlenDynamicPersistentTileSchedulerILi128ELi64ELi256ELi256ELb1ELb1ELb0ELb0ELb1ELb1EEEEEEEEEvNT_6ParamsE --------------------------
	.section	.nv.info._ZN7cutlass13device_kernelIN5flash19enable_sm80_to_sm89INS1_16FlashAttnFwdSm80INS1_25CollectiveMainloopFwdSm80ILi8ELi2ELb0EN4cute5tupleIJNS5_1CILi128EEENS7_ILi64EEENS7_ILi192EEEEEELi192ENS_6half_tEfNS_4arch4Sm80ELb0ELb0ELb1ELb1ELb0ELb0ELb1ELb1EEENS1_21CollectiveEpilogueFwdINS6_IJS8_SA_S9_EEENS6_IJNS7_ILi1EEESI_SI_EEESC_SE_Li256ELb1ELb1ELb1ELb0EEENS1_36VarlenDynamicPersistentTileSchedulerILi128ELi64ELi256ELi256ELb1ELb1ELb0ELb0ELb1ELb1EEEEEEEEEvNT_6ParamsE,"",@"SHT_CUDA_INFO"
	.sectionflags	@""
	.align	4


	//----- nvinfo : EIATTR_CUDA_API_VERSION
	.align		4
        /*0000*/ 	.byte	0x04, 0x37
        /*0002*/ 	.short	(.L_628 - .L_627)
.L_627:
        /*0004*/ 	.word	0x00000082


	//----- nvinfo : EIATTR_SW2861232_WAR
	.align		4
.L_628:
        /*0008*/ 	.byte	0x01, 0x35
	.zero		2


	//----- nvinfo : EIATTR_PARAM_CBANK
	.align		4
        /*000c*/ 	.byte	0x04, 0x0a
        /*000e*/ 	.short	(.L_630 - .L_629)
	.align		4
.L_629:
        /*0010*/ 	.word	index@(.nv.constant0._ZN7cutlass13device_kernelIN5flash19enable_sm80_to_sm89INS1_16FlashAttnFwdSm80INS1_25CollectiveMainloopFwdSm80ILi8ELi2ELb0EN4cute5tupleIJNS5_1CILi128EEENS7_ILi64EEENS7_ILi192EEEEEELi192ENS_6half_tEfNS_4arch4Sm80ELb0ELb0ELb1ELb1ELb0ELb0ELb1ELb1EEENS1_21CollectiveEpilogueFwdINS6_IJS8_SA_S9_EEENS6_IJNS7_ILi1EEESI_SI_EEESC_SE_Li256ELb1ELb1ELb1ELb0EEENS1_36VarlenDynamicPersistentTileSchedulerILi128ELi64ELi256ELi256ELb1ELb1ELb0ELb0ELb1ELb1EEEEEEEEEvNT_6ParamsE)
        /*0014*/ 	.short	0x0160
        /*0016*/ 	.short	0x0438


	//----- nvinfo : EIATTR_CBANK_PARAM_SIZE
	.align		4
.L_630:
        /*0018*/ 	.byte	0x03, 0x19
        /*001a*/ 	.short	0x0438


	//----- nvinfo : EIATTR_KPARAM_INFO
	.align		4
        /*001c*/ 	.byte	0x04, 0x17
        /*001e*/ 	.short	(.L_632 - .L_631)
.L_631:
        /*0020*/ 	.word	0x00000000
        /*0024*/ 	.short	0x0000
        /*0026*/ 	.short	0x0000
        /*0028*/ 	.byte	0x00, 0xf0, 0xe1, 0x10


	//----- nvinfo : EIATTR_MAXREG_COUNT
	.align		4
.L_632:
        /*002c*/ 	.byte	0x03, 0x1b
        /*002e*/ 	.short	0x00ff


	//----- nvinfo : EIATTR_NUM_BARRIERS
	.align		4
        /*0030*/ 	.byte	0x02, 0x4c
        /*0032*/ 	.byte	0x06
	.zero		1


	//----- nvinfo : EIATTR_ANNOTATIONS
	.align		4
        /*0034*/ 	.byte	0x04, 0x55
        /*0036*/ 	.short	(.L_634 - .L_633)


	//   ....[0]....
.L_633:
        /* <DEDUP_REMOVED lines=15> */


	//----- nvinfo : EIATTR_MERCURY_ISA_VERSION
	.align		4
.L_634:
        /*0118*/ 	.byte	0x03, 0x5f
        /*011a*/ 	.short	0x0000


	//----- nvinfo : EIATTR_INT_WARP_WIDE_INSTR_OFFSETS
	.align		4
        /*011c*/ 	.byte	0x04, 0x31
        /*011e*/ 	.short	(.L_636 - .L_635)


	//   ....[0]....
.L_635:
        /*0120*/ 	.word	0x00008990


	//   ....[1]....
        /*0124*/ 	.word	0x00008a10


	//----- nvinfo : EIATTR_COOP_GROUP_MASK_REGIDS
	.align		4
.L_636:
        /*0128*/ 	.byte	0x04, 0x29
        /*012a*/ 	.short	(.L_638 - .L_637)


	//   ....[0]....
.L_637:
        /*012c*/ 	.word	0xffffffff


	//   ....[1]....
        /*0130*/ 	.word	0xffffffff


	//   ....[2]....
        /*0134*/ 	.word	0xffffffff


	//   ....[3]....
        /*0138*/ 	.word	0xffffffff


	//   ....[4]....
        /*013c*/ 	.word	0xffffffff


	//   ....[5]....
        /*0140*/ 	.word	0xffffffff


	//   ....[6]....
        /*0144*/ 	.word	0xffffffff


	//   ....[7]....
        /*0148*/ 	.word	0xffffffff


	//   ....[8]....
        /*014c*/ 	.word	0xffffffff


	//   ....[9]....
        /*0150*/ 	.word	0xffffffff


	//   ....[10]....
        /*0154*/ 	.word	0xffffffff


	//   ....[11]....
        /*0158*/ 	.word	0xffffffff


	//   ....[12]....
        /*015c*/ 	.word	0xffffffff


	//   ....[13]....
        /*0160*/ 	.word	0xffffffff


	//   ....[14]....
        /*0164*/ 	.word	0xffffffff


	//   ....[15]....
        /*0168*/ 	.word	0xffffffff


	//   ....[16]....
        /*016c*/ 	.word	0xffffffff


	//   ....[17]....
        /*0170*/ 	.word	0xffffffff


	//   ....[18]....
        /*0174*/ 	.word	0xffffffff


	//   ....[19]....
        /*0178*/ 	.word	0xffffffff


	//   ....[20]....
        /*017c*/ 	.word	0xffffffff


	//   ....[21]....
        /*0180*/ 	.word	0xffffffff


	//   ....[22]....
        /*0184*/ 	.word	0xffffffff


	//   ....[23]....
        /*0188*/ 	.word	0xffffffff


	//   ....[24]....
        /*018c*/ 	.word	0xffffffff


	//   ....[25]....
        /*0190*/ 	.word	0xffffffff


	//   ....[26]....
        /*0194*/ 	.word	0xffffffff


	//   ....[27]....
        /*0198*/ 	.word	0xffffffff


	//   ....[28]....
        /*019c*/ 	.word	0xffffffff


	//   ....[29]....
        /*01a0*/ 	.word	0xffffffff


	//   ....[30]....
        /*01a4*/ 	.word	0xffffffff


	//   ....[31]....
        /*01a8*/ 	.word	0xffffffff


	//   ....[32]....
        /*01ac*/ 	.word	0xffffffff


	//   ....[33]....
        /*01b0*/ 	.word	0xffffffff


	//   ....[34]....
        /*01b4*/ 	.word	0xffffffff


	//   ....[35]....
        /*01b8*/ 	.word	0xffffffff


	//   ....[36]....
        /*01bc*/ 	.word	0xffffffff


	//   ....[37]....
        /*01c0*/ 	.word	0xffffffff


	//   ....[38]....
        /*01c4*/ 	.word	0xffffffff


	//   ....[39]....
        /*01c8*/ 	.word	0xffffffff


	//   ....[40]....
        /*01cc*/ 	.word	0xffffffff


	//   ....[41]....
        /*01d0*/ 	.word	0xffffffff


	//   ....[42]....
        /*01d4*/ 	.word	0xffffffff


	//   ....[43]....
        /*01d8*/ 	.word	0xffffffff


	//   ....[44]....
        /*01dc*/ 	.word	0xffffffff


	//   ....[45]....
        /*01e0*/ 	.word	0xffffffff


	//   ....[46]....
        /*01e4*/ 	.word	0xffffffff


	//   ....[47]....
        /*01e8*/ 	.word	0xffffffff


	//   ....[48]....
        /*01ec*/ 	.word	0xffffffff


	//   ....[49]....
        /*01f0*/ 	.word	0xffffffff


	//   ....[50]....
        /*01f4*/ 	.word	0xffffffff


	//   ....[51]....
        /*01f8*/ 	.word	0xffffffff


	//   ....[52]....
        /*01fc*/ 	.word	0xffffffff


	//   ....[53]....
        /*0200*/ 	.word	0xffffffff


	//   ....[54]....
        /*0204*/ 	.word	0xffffffff


	//   ....[55]....
        /*0208*/ 	.word	0xffffffff


	//   ....[56]....
        /*020c*/ 	.word	0xffffffff


	//   ....[57]....
        /*0210*/ 	.word	0xffffffff


	//   ....[58]....
        /*0214*/ 	.word	0xffffffff


	//   ....[59]....
        /*0218*/ 	.word	0xffffffff


	//   ....[60]....
        /*021c*/ 	.word	0xffffffff


	//   ....[61]....
        /*0220*/ 	.word	0xffffffff


	//   ....[62]....
        /*0224*/ 	.word	0xffffffff


	//   ....[63]....
        /*0228*/ 	.word	0xffffffff


	//   ....[64]....
        /*022c*/ 	.word	0xffffffff


	//   ....[65]....
        /*0230*/ 	.word	0xffffffff


	//   ....[66]....
        /*0234*/ 	.word	0xffffffff


	//   ....[67]....
        /*0238*/ 	.word	0xffffffff


	//   ....[68]....
        /*023c*/ 	.word	0xffffffff


	//   ....[69]....
        /*0240*/ 	.word	0xffffffff


	//   ....[70]....
        /*0244*/ 	.word	0xffffffff


	//   ....[71]....
        /*0248*/ 	.word	0xffffffff


	//   ....[72]....
        /*024c*/ 	.word	0xffffffff


	//   ....[73]....
        /*0250*/ 	.word	0xffffffff


	//   ....[74]....
        /*0254*/ 	.word	0xffffffff


	//   ....[75]....
        /*0258*/ 	.word	0xffffffff


	//   ....[76]....
        /*025c*/ 	.word	0xffffffff


	//   ....[77]....
        /*0260*/ 	.word	0xffffffff


	//   ....[78]....
        /*0264*/ 	.word	0xffffffff


	//   ....[79]....
        /*0268*/ 	.word	0xffffffff


	//   ....[80]....
        /*026c*/ 	.word	0xffffffff


	//   ....[81]....
        /*0270*/ 	.word	0xffffffff


	//   ....[82]....
        /*0274*/ 	.word	0xffffffff


	//   ....[83]....
        /*0278*/ 	.word	0xffffffff


	//   ....[84]....
        /*027c*/ 	.word	0xffffffff


	//   ....[85]....
        /*0280*/ 	.word	0xffffffff


	//   ....[86]....
        /*0284*/ 	.word	0xffffffff


	//   ....[87]....
        /*0288*/ 	.word	0xffffffff


	//   ....[88]....
        /*028c*/ 	.word	0xffffffff


	//   ....[89]....
        /*0290*/ 	.word	0xffffffff


	//   ....[90]....
        /*0294*/ 	.word	0xffffffff


	//   ....[91]....
        /*0298*/ 	.word	0xffffffff


	//   ....[92]....
        /*029c*/ 	.word	0xffffffff


	//   ....[93]....
        /*02a0*/ 	.word	0xffffffff


	//   ....[94]....
        /*02a4*/ 	.word	0xffffffff


	//   ....[95]....
        /*02a8*/ 	.word	0xffffffff


	//   ....[96]....
        /*02ac*/ 	.word	0xffffffff


	//   ....[97]....
        /*02b0*/ 	.word	0xffffffff


	//   ....[98]....
        /*02b4*/ 	.word	0xffffffff


	//   ....[99]....
        /*02b8*/ 	.word	0xffffffff


	//   ....[100]....
        /*02bc*/ 	.word	0xffffffff


	//   ....[101]....
        /*02c0*/ 	.word	0xffffffff


	//   ....[102]....
        /*02c4*/ 	.word	0xffffffff


	//   ....[103]....
        /*02c8*/ 	.word	0xffffffff


	//   ....[104]....
        /*02cc*/ 	.word	0xffffffff


	//   ....[105]....
        /*02d0*/ 	.word	0xffffffff


	//   ....[106]....
        /*02d4*/ 	.word	0xffffffff


	//   ....[107]....
        /*02d8*/ 	.word	0xffffffff


	//   ....[108]....
        /*02dc*/ 	.word	0xffffffff


	//   ....[109]....
        /*02e0*/ 	.word	0xffffffff


	//   ....[110]....
        /*02e4*/ 	.word	0xffffffff


	//   ....[111]....
        /*02e8*/ 	.word	0xffffffff


	//   ....[112]....
        /*02ec*/ 	.word	0xffffffff


	//   ....[113]....
        /*02f0*/ 	.word	0xffffffff


	//   ....[114]....
        /*02f4*/ 	.word	0xffffffff


	//   ....[115]....
        /*02f8*/ 	.word	0xffffffff


	//   ....[116]....
        /*02fc*/ 	.word	0xffffffff


	//   ....[117]....
        /*0300*/ 	.word	0xffffffff


	//   ....[118]....
        /*0304*/ 	.word	0xffffffff


	//   ....[119]....
        /*0308*/ 	.word	0xffffffff


	//   ....[120]....
        /*030c*/ 	.word	0xffffffff


	//   ....[121]....
        /*0310*/ 	.word	0xffffffff


	//   ....[122]....
        /*0314*/ 	.word	0xffffffff


	//   ....[123]....
        /*0318*/ 	.word	0xffffffff


	//   ....[124]....
        /*031c*/ 	.word	0xffffffff


	//   ....[125]....
        /*0320*/ 	.word	0xffffffff


	//   ....[126]....
        /*0324*/ 	.word	0xffffffff


	//   ....[127]....
        /*0328*/ 	.word	0xffffffff


	//   ....[128]....
        /*032c*/ 	.word	0xffffffff


	//   ....[129]....
        /*0330*/ 	.word	0xffffffff


	//   ....[130]....
        /*0334*/ 	.word	0xffffffff


	//   ....[131]....
        /*0338*/ 	.word	0xffffffff


	//   ....[132]....
        /*033c*/ 	.word	0xffffffff


	//   ....[133]....
        /*0340*/ 	.word	0xffffffff


	//   ....[134]....
        /*0344*/ 	.word	0xffffffff


	//   ....[135]....
        /*0348*/ 	.word	0xffffffff


	//   ....[136]....
        /*034c*/ 	.word	0xffffffff


	//   ....[137]....
        /*0350*/ 	.word	0xffffffff


	//   ....[138]....
        /*0354*/ 	.word	0xffffffff


	//----- nvinfo : EIATTR_COOP_GROUP_INSTR_OFFSETS
	.align		4
.L_638:
        /*0358*/ 	.byte	0x04, 0x28
        /*035a*/ 	.short	(.L_640 - .L_639)


	//   ....[0]....
.L_639:
        /*035c*/ 	.word	0x00000050


	//   ....[1]....
        /*0360*/ 	.word	0x000001e0


	//   ....[2]....
        /*0364*/ 	.word	0x00000210


	//   ....[3]....
        /*0368*/ 	.word	0x00000240


	//   ....[4]....
        /*036c*/ 	.word	0x00000270


	//   ....[5]....
        /*0370*/ 	.word	0x000002a0


	//   ....[6]....
        /*0374*/ 	.word	0x000002d0


	//   ....[7]....
        /*0378*/ 	.word	0x00000440


	//   ....[8]....
        /*037c*/ 	.word	0x00000480


	//   ....[9]....
        /*0380*/ 	.word	0x000004b0


	//   ....[10]....
        /*0384*/ 	.word	0x000004e0


	//   ....[11]....
        /*0388*/ 	.word	0x00000510


	//   ....[12]....
        /*038c*/ 	.word	0x00000540


	//   ....[13]....
        /*0390*/ 	.word	0x000005d0


	//   ....[14]....
        /*0394*/ 	.word	0x00000600


	//   ....[15]....
        /*0398*/ 	.word	0x00000620


	//   ....[16]....
        /*039c*/ 	.word	0x00000680


	//   ....[17]....
        /*03a0*/ 	.word	0x00002170


	//   ....[18]....
        /*03a4*/ 	.word	0x00002190


	//   ....[19]....
        /*03a8*/ 	.word	0x000022c0


	//   ....[20]....
        /*03ac*/ 	.word	0x000022d0


	//   ....[21]....
        /*03b0*/ 	.word	0x00002400


	//   ....[22]....
        /*03b4*/ 	.word	0x00002420


	//   ....[23]....
        /*03b8*/ 	.word	0x00002550


	//   ....[24]....
        /*03bc*/ 	.word	0x00002560


	//   ....[25]....
        /*03c0*/ 	.word	0x00004110


	//   ....[26]....
        /*03c4*/ 	.word	0x000041a0


	//   ....[27]....
        /*03c8*/ 	.word	0x000041c0


	//   ....[28]....
        /*03cc*/ 	.word	0x000041e0


	//   ....[29]....
        /*03d0*/ 	.word	0x000066d0


	//   ....[30]....
        /*03d4*/ 	.word	0x00006760


	//   ....[31]....
        /*03d8*/ 	.word	0x000067b0


	//   ....[32]....
        /*03dc*/ 	.word	0x000067e0


	//   ....[33]....
        /*03e0*/ 	.word	0x00008180


	//   ....[34]....
        /*03e4*/ 	.word	0x000081b0


	//   ....[35]....
        /*03e8*/ 	.word	0x000081c0


	//   ....[36]....
        /*03ec*/ 	.word	0x000081f0


	//   ....[37]....
        /*03f0*/ 	.word	0x000095e0


	//   ....[38]....
        /*03f4*/ 	.word	0x000095f0


	//   ....[39]....
        /*03f8*/ 	.word	0x00009610


	//   ....[40]....
        /*03fc*/ 	.word	0x00009620


	//   ....[41]....
        /*0400*/ 	.word	0x000099a0


	//   ....[42]....
        /*0404*/ 	.word	0x000099c0


	//   ....[43]....
        /*0408*/ 	.word	0x00009ae0


	//   ....[44]....
        /*040c*/ 	.word	0x00009af0


	//   ....[45]....
        /*0410*/ 	.word	0x00009c20


	//   ....[46]....
        /*0414*/ 	.word	0x00009c40


	//   ....[47]....
        /*0418*/ 	.word	0x00009d70


	//   ....[48]....
        /*041c*/ 	.word	0x00009d80


	//   ....[49]....
        /*0420*/ 	.word	0x0000a0a0


	//   ....[50]....
        /*0424*/ 	.word	0x0000a0c0


	//   ....[51]....
        /*0428*/ 	.word	0x0000aa30


	//   ....[52]....
        /*042c*/ 	.word	0x0000aa40


	//   ....[53]....
        /*0430*/ 	.word	0x0000b7f0


	//   ....[54]....
        /*0434*/ 	.word	0x0000b810


	//   ....[55]....
        /*0438*/ 	.word	0x0000b940


	//   ....[56]....
        /*043c*/ 	.word	0x0000b950


	//   ....[57]....
        /*0440*/ 	.word	0x0000ba80


	//   ....[58]....
        /*0444*/ 	.word	0x0000baa0


	//   ....[59]....
        /*0448*/ 	.word	0x0000bbd0


	//   ....[60]....
        /*044c*/ 	.word	0x0000bbe0


	//   ....[61]....
        /*0450*/ 	.word	0x0000bda0


	//   ....[62]....
        /*0454*/ 	.word	0x0000bdc0


	//   ....[63]....
        /*0458*/ 	.word	0x0000bee0


	//   ....[64]....
        /*045c*/ 	.word	0x0000bf20


	//   ....[65]....
        /*0460*/ 	.word	0x0000bf50


	//   ....[66]....
        /*0464*/ 	.word	0x0000bf80


	//   ....[67]....
        /*0468*/ 	.word	0x0000bfb0


	//   ....[68]....
        /*046c*/ 	.word	0x0000bfe0


	//   ....[69]....
        /*0470*/ 	.word	0x0000c130


	//   ....[70]....
        /*0474*/ 	.word	0x0000c170


	//   ....[71]....
        /*0478*/ 	.word	0x0000c1a0


	//   ....[72]....
        /*047c*/ 	.word	0x0000c1d0


	//   ....[73]....
        /*0480*/ 	.word	0x0000c200


	//   ....[74]....
        /*0484*/ 	.word	0x0000c230


	//   ....[75]....
        /*0488*/ 	.word	0x0000c2c0


	//   ....[76]....
        /*048c*/ 	.word	0x0000c2f0


	//   ....[77]....
        /*0490*/ 	.word	0x0000c300


	//   ....[78]....
        /*0494*/ 	.word	0x0000c360


	//   ....[79]....
        /*0498*/ 	.word	0x0000c890


	//   ....[80]....
        /*049c*/ 	.word	0x0000c8f0


	//   ....[81]....
        /*04a0*/ 	.word	0x0000c940


	//   ....[82]....
        /*04a4*/ 	.word	0x0000c990


	//   ....[83]....
        /*04a8*/ 	.word	0x0000c9e0


	//   ....[84]....
        /*04ac*/ 	.word	0x0000ca50


	//   ....[85]....
        /*04b0*/ 	.word	0x0000ca90


	//   ....[86]....
        /*04b4*/ 	.word	0x0000cb00


	//   ....[87]....
        /*04b8*/ 	.word	0x0000cb70


	//   ....[88]....
        /*04bc*/ 	.word	0x0000cbd0


	//   ....[89]....
        /*04c0*/ 	.word	0x0000cc40


	//   ....[90]....
        /*04c4*/ 	.word	0x0000ccb0


	//   ....[91]....
        /*04c8*/ 	.word	0x0000cd10


	//   ....[92]....
        /*04cc*/ 	.word	0x0000cd70


	//   ....[93]....
        /*04d0*/ 	.word	0x0000cdd0


	//   ....[94]....
        /*04d4*/ 	.word	0x0000ce40


	//   ....[95]....
        /*04d8*/ 	.word	0x0000cea0


	//   ....[96]....
        /*04dc*/ 	.word	0x0000cf00


	//   ....[97]....
        /*04e0*/ 	.word	0x0000cf50


	//   ....[98]....
        /*04e4*/ 	.word	0x0000cfb0


	//   ....[99]....
        /*04e8*/ 	.word	0x0000d000


	//   ....[100]....
        /*04ec*/ 	.word	0x0000d050


	//   ....[101]....
        /*04f0*/ 	.word	0x0000d0c0


	//   ....[102]....
        /*04f4*/ 	.word	0x0000d130


	//   ....[103]....
        /*04f8*/ 	.word	0x0000d190


	//   ....[104]....
        /*04fc*/ 	.word	0x0000d1f0


	//   ....[105]....
        /*0500*/ 	.word	0x0000d250


	//   ....[106]....
        /*0504*/ 	.word	0x0000d2c0


	//   ....[107]....
        /*0508*/ 	.word	0x0000d320


	//   ....[108]....
        /*050c*/ 	.word	0x0000d380


	//   ....[109]....
        /*0510*/ 	.word	0x0000d3e0


	//   ....[110]....
        /*0514*/ 	.word	0x0000d450


	//   ....[111]....
        /*0518*/ 	.word	0x0000d4b0


	//   ....[112]....
        /*051c*/ 	.word	0x0000d510


	//   ....[113]....
        /*0520*/ 	.word	0x0000d570


	//   ....[114]....
        /*0524*/ 	.word	0x0000d5e0


	//   ....[115]....
        /*0528*/ 	.word	0x0000d640


	//   ....[116]....
        /*052c*/ 	.word	0x0000d6a0


	//   ....[117]....
        /*0530*/ 	.word	0x0000d700


	//   ....[118]....
        /*0534*/ 	.word	0x0000d770


	//   ....[119]....
        /*0538*/ 	.word	0x0000d7d0


	//   ....[120]....
        /*053c*/ 	.word	0x0000d830


	//   ....[121]....
        /*0540*/ 	.word	0x0000d890


	//   ....[122]....
        /*0544*/ 	.word	0x0000d900


	//   ....[123]....
        /*0548*/ 	.word	0x0000d950


	//   ....[124]....
        /*054c*/ 	.word	0x0000d990


	//   ....[125]....
        /*0550*/ 	.word	0x0000d9e0


	//   ....[126]....
        /*0554*/ 	.word	0x0000da30


	//   ....[127]....
        /*0558*/ 	.word	0x0000da80


	//   ....[128]....
        /*055c*/ 	.word	0x0000daf0


	//   ....[129]....
        /*0560*/ 	.word	0x0000db30


	//   ....[130]....
        /*0564*/ 	.word	0x0000db80


	//   ....[131]....
        /*0568*/ 	.word	0x0000dbd0


	//   ....[132]....
        /*056c*/ 	.word	0x0000dc20


	//   ....[133]....
        /*0570*/ 	.word	0x0000dc70


	//   ....[134]....
        /*0574*/ 	.word	0x0000dce0


	//   ....[135]....
        /*0578*/ 	.word	0x0000dd20


	//   ....[136]....
        /*057c*/ 	.word	0x0000dd90


	//   ....[137]....
        /*0580*/ 	.word	0x0000ddf0


	//   ....[138]....
        /*0584*/ 	.word	0x0000de50


	//----- nvinfo : EIATTR_EXIT_INSTR_OFFSETS
	.align		4
.L_640:
        /*0588*/ 	.byte	0x04, 0x1c
        /*058a*/ 	.short	(.L_642 - .L_641)


	//   ....[0]....
.L_641:
        /*058c*/ 	.word	0x00000b40


	//   ....[1]....
        /*0590*/ 	.word	0x0000c850


	//----- nvinfo : EIATTR_MAX_THREADS
	.align		4
.L_642:
        /*0594*/ 	.byte	0x04, 0x05
        /*0596*/ 	.short	(.L_644 - .L_643)
.L_643:
        /*0598*/ 	.word	0x00000100
        /*059c*/ 	.word	0x00000001
        /*05a0*/ 	.word	0x00000001


	//----- nvinfo : EIATTR_CRS_STACK_SIZE
	.align		4
.L_644:
        /*05a4*/ 	.byte	0x04, 0x1e
        /*05a6*/ 	.short	(.L_646 - .L_645)
.L_645:
        /*05a8*/ 	.word	0x00000000
.L_646:


//--------------------- .nv.info._ZN7cutlass13device_kernelIN5flash19enable_sm80_to_sm89INS1_16FlashAttnFwdSm80INS1_25CollectiveMainloopFwdSm80ILi8ELi2ELb0EN4cute5tupleIJNS5_1CILi128EEENS7_ILi64EEENS7_ILi192EEEEEELi192ENS_6half_tEfNS_4arch4Sm80ELb0ELb0ELb1ELb1ELb0ELb1ELb1ELb1EEENS1_21CollectiveEpilogueFwdINS6_IJS8_SA_S9_EEENS6_IJNS7_ILi1EEESI_SI_EEESC_SE_Li256ELb1ELb1ELb1ELb0EEENS1_36VarlenDynamicPersistentTileSchedulerILi128ELi64ELi256ELi256ELb1ELb1ELb0ELb0ELb1ELb1EEEEEEEEEvNT_6ParamsE --------------------------
	.section	.nv.info._ZN7cutlass13device_kernelIN5flash19enable_sm80_to_sm89INS1_16FlashAttnFwdSm80INS1_25CollectiveMainloopFwdSm80ILi8ELi2ELb0EN4cute5tupleIJNS5_1CILi128EEENS7_ILi64EEENS7_ILi192EEEEEELi192ENS_6half_tEfNS_4arch4Sm80ELb0ELb0ELb1ELb1ELb0ELb1ELb1ELb1EEENS1_21CollectiveEpilogueFwdINS6_IJS8_SA_S9_EEENS6_IJNS7_ILi1EEESI_SI_EEESC_SE_Li256ELb1ELb1ELb1ELb0EEENS1_36VarlenDynamicPersistentTileSchedulerILi128ELi64ELi256ELi256ELb1ELb1ELb0ELb0ELb1ELb1EEEEEEEEEvNT_6ParamsE,"",@"SHT_CUDA_INFO"
	.sectionflags	@""
	.align	4


	//----- nvinfo : EIATTR_CUDA_API_VERSION
	.align		4
        /*0000*/ 	.byte	0x04, 0x37
        /*0002*/ 	.short	(.L_648 - .L_647)
.L_647:
        /*0004*/ 	.word	0x00000082


	//----- nvinfo : EIATTR_SW2861232_WAR
	.align		4
.L_648:
        /*0008*/ 	.byte	0x01, 0x35
	.zero		2


	//----- nvinfo : EIATTR_PARAM_CBANK
	.align		4
        /*000c*/ 	.byte	0x04, 0x0a
        /*000e*/ 	.short	(.L_650 - .L_649)
	.align		4
.L_649:
        /*0010*/ 	.word	index@(.nv.constant0._ZN7cutlass13device_kernelIN5flash19enable_sm80_to_sm89INS1_16FlashAttnFwdSm80INS1_25CollectiveMainloopFwdSm80ILi8ELi2ELb0EN4cute5tupleIJNS5_1CILi128EEENS7_ILi64EEENS7_ILi192EEEEEELi192ENS_6half_tEfNS_4arch4Sm80ELb0ELb0ELb1ELb1ELb0ELb1ELb1ELb1EEENS1_21CollectiveEpilogueFwdINS6_IJS8_SA_S9_EEENS6_IJNS7_ILi1EEESI_SI_EEESC_SE_Li256ELb1ELb1ELb1ELb0EEENS1_36VarlenDynamicPersistentTileSchedulerILi128ELi64ELi256ELi256ELb1ELb1ELb0ELb0ELb1ELb1EEEEEEEEEvNT_6ParamsE)
        /*0014*/ 	.short	0x0160
        /*0016*/ 	.short	0x0438


	//----- nvinfo : EIATTR_CBANK_PARAM_SIZE
	.align		4
.L_650:
        /*0018*/ 	.byte	0x03, 0x19
        /*001a*/ 	.short	0x0438


	//----- nvinfo : EIATTR_KPARAM_INFO
	.align		4
        /*001c*/ 	.byte	0x04, 0x17
        /*001e*/ 	.short	(.L_652 - .L_651)
.L_651:
        /*0020*/ 	.word	0x00000000
        /*0024*/ 	.short	0x0000
        /*0026*/ 	.short	0x0000
        /*0028*/ 	.byte	0x00, 0xf0, 0xe1, 0x10


	//----- nvinfo : EIATTR_MAXREG_COUNT
	.align		4
.L_652:
        /*002c*/ 	.byte	0x03, 0x1b
        /*002e*/ 	.short	0x00ff


	//----- nvinfo : EIATTR_NUM_BARRIERS
	.align		4
        /*0030*/ 	.byte	0x02, 0x4c
        /*0032*/ 	.byte	0x06
	.zero		1


	//----- nvinfo : EIATTR_MERCURY_ISA_VERSION
	.align		4
        /*0034*/ 	.byte	0x03, 0x5f
        /*0036*/ 	.short	0x0000


	//----- nvinfo : EIATTR_INT_WARP_WIDE_INSTR_OFFSETS
	.align		4
        /*0038*/ 	.byte	0x04, 0x31
        /*003a*/ 	.short	(.L_654 - .L_653)


	//   ....[0]....
.L_653:
        /*003c*/ 	.word	0x000136e0


	//   ....[1]....
        /*0040*/ 	.word	0x00013780


	//----- nvinfo : EIATTR_COOP_GROUP_MASK_REGIDS
	.align		4
.L_654:
        /*0044*/ 	.byte	0x04, 0x29
        /*0046*/ 	.short	(.L_656 - .L_655)


	//   ....[0]....
.L_655:
        /*0048*/ 	.word	0xffffffff


	//   ....[1]....
        /*004c*/ 	.word	0xffffffff


	//   ....[2]....
        /*0050*/ 	.word	0xffffffff


	//   ....[3]....
        /*0054*/ 	.word	0xffffffff


	//   ....[4]....
        /*0058*/ 	.word	0xffffffff


	//   ....[5]....
        /*005c*/ 	.word	0xffffffff


	//   ....[6]....
        /*0060*/ 	.word	0xffffffff


	//   ....[7]....
        /*0064*/ 	.word	0xffffffff


	//   ....[8]....
        /*0068*/ 	.word	0xffffffff


	//   ....[9]....
        /*006c*/ 	.word	0xffffffff


	//   ....[10]....
        /*0070*/ 	.word	0xffffffff


	//   ....[11]....
        /*0074*/ 	.word	0xffffffff


	//   ....[12]....
        /*0078*/ 	.word	0xffffffff


	//   ....[13]....
        /*007c*/ 	.word	0xffffffff


	//   ....[14]....
        /*0080*/ 	.word	0xffffffff


	//   ....[15]....
        /*0084*/ 	.word	0xffffffff


	//   ....[16]....
        /*0088*/ 	.word	0xffffffff


	//   ....[17]....
        /*008c*/ 	.word	0xffffffff


	//   ....[18]....
        /*0090*/ 	.word	0xffffffff


	//   ....[19]....
        /*0094*/ 	.word	0xffffffff


	//   ....[20]....
        /*0098*/ 	.word	0xffffffff


	//   ....[21]....
        /*009c*/ 	.word	0xffffffff


	//   ....[22]....
        /*00a0*/ 	.word	0xffffffff


	//   ....[23]....
        /*00a4*/ 	.word	0xffffffff


	//   ....[24]....
        /*00a8*/ 	.word	0xffffffff


	//   ....[25]....
        /*00ac*/ 	.word	0xffffffff


	//   ....[26]....
        /*00b0*/ 	.word	0xffffffff


	//   ....[27]....
        /*00b4*/ 	.word	0xffffffff


	//   ....[28]....
        /*00b8*/ 	.word	0xffffffff


	//   ....[29]....
        /*00bc*/ 	.word	0xffffffff


	//   ....[30]....
        /*00c0*/ 	.word	0xffffffff


	//   ....[31]....
        /*00c4*/ 	.word	0xffffffff


	//   ....[32]....
        /*00c8*/ 	.word	0xffffffff


	//   ....[33]....
        /*00cc*/ 	.word	0xffffffff


	//   ....[34]....
        /*00d0*/ 	.word	0xffffffff


	//   ....[35]....
        /*00d4*/ 	.word	0xffffffff


	//   ....[36]....
        /*00d8*/ 	.word	0xffffffff


	//   ....[37]....
        /*00dc*/ 	.word	0xffffffff


	//   ....[38]....
        /*00e0*/ 	.word	0xffffffff


	//   ....[39]....
        /*00e4*/ 	.word	0xffffffff


	//   ....[40]....
        /*00e8*/ 	.word	0xffffffff


	//   ....[41]....
        /*00ec*/ 	.word	0xffffffff


	//   ....[42]....
        /*00f0*/ 	.word	0xffffffff


	//   ....[43]....
        /*00f4*/ 	.word	0xffffffff


	//   ....[44]....
        /*00f8*/ 	.word	0xffffffff


	//   ....[45]....
        /*00fc*/ 	.word	0xffffffff


	//   ....[46]....
        /*0100*/ 	.word	0xffffffff


	//   ....[47]....
        /*0104*/ 	.word	0xffffffff


	//   ....[48]....
        /*0108*/ 	.word	0xffffffff


	//   ....[49]....
        /*010c*/ 	.word	0xffffffff


	//   ....[50]....
        /*0110*/ 	.word	0xffffffff


	//   ....[51]....
        /*0114*/ 	.word	0xffffffff


	//   ....[52]....
        /*0118*/ 	.word	0xffffffff


	//   ....[53]....
        /*011c*/ 	.word	0xffffffff


	//   ....[54]....
        /*0120*/ 	.word	0xffffffff


	//   ....[55]....
        /*0124*/ 	.word	0xffffffff


	//   ....[56]....
        /*0128*/ 	.word	0xffffffff


	//   ....[57]....
        /*012c*/ 	.word	0xffffffff


	//   ....[58]....
        /*0130*/ 	.word	0xffffffff


	//   ....[59]....
        /*0134*/ 	.word	0xffffffff


	//   ....[60]....
        /*0138*/ 	.word	0xffffffff


	//   ....[61]....
        /*013c*/ 	.word	0xffffffff


	//   ....[62]....
        /*0140*/ 	.word	0xffffffff


	//   ....[63]....
        /*0144*/ 	.word	0xffffffff


	//   ....[64]....
        /*0148*/ 	.word	0xffffffff


	//   ....[65]....
        /*014c*/ 	.word	0xffffffff


	//   ....[66]....
        /*0150*/ 	.word	0xffffffff


	//   ....[67]....
        /*0154*/ 	.word	0xffffffff


	//   ....[68]....
        /*0158*/ 	.word	0xffffffff


	//   ....[69]....
        /*015c*/ 	.word	0xffffffff


	//   ....[70]....
        /*0160*/ 	.word	0xffffffff


	//   ....[71]....
        /*0164*/ 	.word	0xffffffff


	//   ....[72]....
        /*0168*/ 	.word	0xffffffff


	//   ....[73]....
        /*016c*/ 	.word	0xffffffff


	//   ....[74]....
        /*0170*/ 	.word	0xffffffff


	//   ....[75]....
        /*0174*/ 	.word	0xffffffff


	//   ....[76]....
        /*0178*/ 	.word	0xffffffff


	//   ....[77]....
        /*017c*/ 	.word	0xffffffff


	//   ....[78]....
        /*0180*/ 	.word	0xffffffff


	//   ....[79]....
        /*0184*/ 	.word	0xffffffff


	//   ....[80]....
        /*0188*/ 	.word	0xffffffff


	//   ....[81]....
        /*018c*/ 	.word	0xffffffff


	//   ....[82]....
        /*0190*/ 	.word	0xffffffff


	//   ....[83]....
        /*0194*/ 	.word	0xffffffff


	//   ....[84]....
        /*0198*/ 	.word	0xffffffff


	//   ....[85]....
        /*019c*/ 	.word	0xffffffff


	//   ....[86]....
        /*01a0*/ 	.word	0xffffffff


	//   ....[87]....
        /*01a4*/ 	.word	0xffffffff


	//   ....[88]....
        /*01a8*/ 	.word	0xffffffff


	//   ....[89]....
        /*01ac*/ 	.word	0xffffffff


	//   ....[90]....
        /*01b0*/ 	.word	0xffffffff


	//   ....[91]....
        /*01b4*/ 	.word	0xffffffff


	//   ....[92]....
        /*01b8*/ 	.word	0xffffffff


	//   ....[93]....
        /*01bc*/ 	.word	0xffffffff


	//   ....[94]....
        /*01c0*/ 	.word	0xffffffff


	//   ....[95]....
        /*01c4*/ 	.word	0xffffffff


	//   ....[96]....
        /*01c8*/ 	.word	0xffffffff


	//   ....[97]....
        /*01cc*/ 	.word	0xffffffff


	//   ....[98]....
        /*01d0*/ 	.word	0xffffffff


	//   ....[99]....
        /*01d4*/ 	.word	0xffffffff


	//   ....[100]....
        /*01d8*/ 	.word	0xffffffff


	//   ....[101]....
        /*01dc*/ 	.word	0xffffffff


	//   ....[102]....
        /*01e0*/ 	.word	0xffffffff


	//   ....[103]....
        /*01e4*/ 	.word	0xffffffff


	//   ....[104]....
        /*01e8*/ 	.word	0xffffffff


	//   ....[105]....
        /*01ec*/ 	.word	0xffffffff


	//   ....[106]....
        /*01f0*/ 	.word	0xffffffff


	//   ....[107]....
        /*01f4*/ 	.word	0xffffffff


	//   ....[108]....
        /*01f8*/ 	.word	0xffffffff


	//   ....[109]....
        /*01fc*/ 	.word	0xffffffff


	//   ....[110]....
        /*0200*/ 	.word	0xffffffff


	//   ....[111]....
        /*0204*/ 	.word	0xffffffff


	//   ....[112]....
        /*0208*/ 	.word	0xffffffff


	//   ....[113]....
        /*020c*/ 	.word	0xffffffff


	//   ....[114]....
        /*0210*/ 	.word	0xffffffff


	//   ....[115]....
        /*0214*/ 	.word	0xffffffff


	//   ....[116]....
        /*0218*/ 	.word	0xffffffff


	//   ....[117]....
        /*021c*/ 	.word	0xffffffff


	//   ....[118]....
        /*0220*/ 	.word	0xffffffff


	//   ....[119]....
        /*0224*/ 	.word	0xffffffff


	//   ....[120]....
        /*0228*/ 	.word	0xffffffff


	//   ....[121]....
        /*022c*/ 	.word	0xffffffff


	//   ....[122]....
        /*0230*/ 	.word	0xffffffff


	//   ....[123]....
        /*0234*/ 	.word	0xffffffff


	//   ....[124]....
        /*0238*/ 	.word	0xffffffff


	//   ....[125]....
        /*023c*/ 	.word	0xffffffff


	//   ....[126]....
        /*0240*/ 	.word	0xffffffff


	//   ....[127]....
        /*0244*/ 	.word	0xffffffff


	//   ....[128]....
        /*0248*/ 	.word	0xffffffff


	//   ....[129]....
        /*024c*/ 	.word	0xffffffff


	//   ....[130]....
        /*0250*/ 	.word	0xffffffff


	//   ....[131]....
        /*0254*/ 	.word	0xffffffff


	//   ....[132]....
        /*0258*/ 	.word	0xffffffff


	//   ....[133]....
        /*025c*/ 	.word	0xffffffff


	//   ....[134]....
        /*0260*/ 	.word	0xffffffff


	//   ....[135]....
        /*0264*/ 	.word	0xffffffff


	//   ....[136]....
        /*0268*/ 	.word	0xffffffff


	//   ....[137]....
        /*026c*/ 	.word	0xffffffff


	//   ....[138]....
        /*0270*/ 	.word	0xffffffff


	//   ....[139]....
        /*0274*/ 	.word	0xffffffff


	//   ....[140]....
        /*0278*/ 	.word	0xffffffff


	//   ....[141]....
        /*027c*/ 	.word	0xffffffff


	//   ....[142]....
        /*0280*/ 	.word	0xffffffff


	//   ....[143]....
        /*0284*/ 	.word	0xffffffff


	//   ....[144]....
        /*0288*/ 	.word	0xffffffff


	//   ....[145]....
        /*028c*/ 	.word	0xffffffff


	//   ....[146]....
        /*0290*/ 	.word	0xffffffff


	//----- nvinfo : EIATTR_COOP_GROUP_INSTR_OFFSETS
	.align		4
.L_656:
        /*0294*/ 	.byte	0x04, 0x28
        /*0296*/ 	.short	(.L_658 - .L_657)


	//   ....[0]....
.L_657:
        /*0298*/ 	.word	0x00000080


	//   ....[1]....
        /*029c*/ 	.word	0x00000210


	//   ....[2]....
        /*02a0*/ 	.word	0x00000240


	//   ....[3]....
        /*02a4*/ 	.word	0x00000270


	//   ....[4]....
        /*02a8*/ 	.word	0x000002a0


	//   ....[5]....
        /*02ac*/ 	.word	0x000002d0


	//   ....[6]....
        /*02b0*/ 	.word	0x00000300


	//   ....[7]....
        /*02b4*/ 	.word	0x00000460


	//   ....[8]....
        /*02b8*/ 	.word	0x000004a0


	//   ....[9]....
        /*02bc*/ 	.word	0x000004d0


	//   ....[10]....
        /*02c0*/ 	.word	0x00000500


	//   ....[11]....
        /*02c4*/ 	.word	0x00000530


	//   ....[12]....
        /*02c8*/ 	.word	0x00000560


	//   ....[13]....
        /*02cc*/ 	.word	0x000005f0


	//   ....[14]....
        /*02d0*/ 	.word	0x00000620


	//   ....[15]....
        /*02d4*/ 	.word	0x00000640


	//   ....[16]....
        /*02d8*/ 	.word	0x000006a0


	//   ....[17]....
        /*02dc*/ 	.word	0x00007400


	//   ....[18]....
        /*02e0*/ 	.word	0x00007420


	//   ....[19]....
        /*02e4*/ 	.word	0x00007570


	//   ....[20]....
        /*02e8*/ 	.word	0x00007580


	//   ....[21]....
        /*02ec*/ 	.word	0x000076b0


	//   ....[22]....
        /*02f0*/ 	.word	0x000076d0


	//   ....[23]....
        /*02f4*/ 	.word	0x00007800


	//   ....[24]....
        /*02f8*/ 	.word	0x00007810


	//   ....[25]....
        /*02fc*/ 	.word	0x000080a0


	//   ....[26]....
        /*0300*/ 	.word	0x000080e0


	//   ....[27]....
        /*0304*/ 	.word	0x00008120


	//   ....[28]....
        /*0308*/ 	.word	0x00008160


	//   ....[29]....
        /*030c*/ 	.word	0x0000ab00


	//   ....[30]....
        /*0310*/ 	.word	0x0000ab50


	//   ....[31]....
        /*0314*/ 	.word	0x0000ab90


	//   ....[32]....
        /*0318*/ 	.word	0x0000abd0


	//   ....[33]....
        /*031c*/ 	.word	0x0000ef10


	//   ....[34]....
        /*0320*/ 	.word	0x0000ef60


	//   ....[35]....
        /*0324*/ 	.word	0x0000ef80


	//   ....[36]....
        /*0328*/ 	.word	0x0000efb0


	//   ....[37]....
        /*032c*/ 	.word	0x00011480


	//   ....[38]....
        /*0330*/ 	.word	0x000114b0


	//   ....[39]....
        /*0334*/ 	.word	0x000114d0


	//   ....[40]....
        /*0338*/ 	.word	0x000114f0


	//   ....[41]....
        /*033c*/ 	.word	0x00012ed0


	//   ....[42]....
        /*0340*/ 	.word	0x00012f00


	//   ....[43]....
        /*0344*/ 	.word	0x00012f10


	//   ....[44]....
        /*0348*/ 	.word	0x00012f40


	//   ....[45]....
        /*034c*/ 	.word	0x000144f0


	//   ....[46]....
        /*0350*/ 	.word	0x00014520


	//   ....[47]....
        /*0354*/ 	.word	0x00014550


	//   ....[48]....
        /*0358*/ 	.word	0x00014560


	//   ....[49]....
        /*035c*/ 	.word	0x000148c0


	//   ....[50]....
        /*0360*/ 	.word	0x000148e0


	//   ....[51]....
        /*0364*/ 	.word	0x00014a30


	//   ....[52]....
        /*0368*/ 	.word	0x00014a40


	//   ....[53]....
        /*036c*/ 	.word	0x00014b70


	//   ....[54]....
        /*0370*/ 	.word	0x00014b90


	//   ....[55]....
        /*0374*/ 	.word	0x00014cc0


	//   ....[56]....
        /*0378*/ 	.word	0x00014cd0


	//   ....[57]....
        /*037c*/ 	.word	0x00014ff0


	//   ....[58]....
        /*0380*/ 	.word	0x00015010


	//   ....[59]....
        /*0384*/ 	.word	0x00015980


	//   ....[60]....
        /*0388*/ 	.word	0x00015990


	//   ....[61]....
        /*038c*/ 	.word	0x00016700


	//   ....[62]....
        /*0390*/ 	.word	0x00016720


	//   ....[63]....
        /*0394*/ 	.word	0x00016880


	//   ....[64]....
        /*0398*/ 	.word	0x00016890


	//   ....[65]....
        /*039c*/ 	.word	0x000169c0


	//   ....[66]....
        /*03a0*/ 	.word	0x000169e0


	//   ....[67]....
        /*03a4*/ 	.word	0x00016b10


	//   ....[68]....
        /*03a8*/ 	.word	0x00016b20


	//   ....[69]....
        /*03ac*/ 	.word	0x00016cd0


	//   ....[70]....
        /*03b0*/ 	.word	0x00016cf0


	//   ....[71]....
        /*03b4*/ 	.word	0x00016e10


	//   ....[72]....
        /*03b8*/ 	.word	0x00016e50


	//   ....[73]....
        /*03bc*/ 	.word	0x00016e80


	//   ....[74]....
        /*03c0*/ 	.word	0x00016eb0


	//   ....[75]....
        /*03c4*/ 	.word	0x00016ee0


	//   ....[76]....
        /*03c8*/ 	.word	0x00016f10


	//   ....[77]....
        /*03cc*/ 	.word	0x00017060


	//   ....[78]....
        /*03d0*/ 	.word	0x000170a0


	//   ....[79]....
        /*03d4*/ 	.word	0x000170d0


	//   ....[80]....
        /*03d8*/ 	.word	0x00017100


	//   ....[81]....
        /*03dc*/ 	.word	0x00017130


	//   ....[82]....
        /*03e0*/ 	.word	0x00017160


	//   ....[83]....
        /*03e4*/ 	.word	0x000171f0


	//   ....[84]....
        /*03e8*/ 	.word	0x00017220


	//   ....[85]....
        /*03ec*/ 	.word	0x00017230


	//   ....[86]....
        /*03f0*/ 	.word	0x00017290


	//   ....[87]....
        /*03f4*/ 	.word	0x00017760


	//   ....[88]....
        /*03f8*/ 	.word	0x000177a0


	//   ....[89]....
        /*03fc*/ 	.word	0x000177f0


	//   ....[90]....
        /*0400*/ 	.word	0x00017840


	//   ....[91]....
        /*0404*/ 	.word	0x00017890


	//   ....[92]....
        /*0408*/ 	.word	0x00017900


	//   ....[93]....
        /*040c*/ 	.word	0x00017940


	//   ....[94]....
        /*0410*/ 	.word	0x000179a0


	//   ....[95]....
        /*0414*/ 	.word	0x00017a10


	//   ....[96]....
        /*0418*/ 	.word	0x00017a70


	//   ....[97]....
        /*041c*/ 	.word	0x00017ae0


	//   ....[98]....
        /*0420*/ 	.word	0x00017b50


	//   ....[99]....
        /*0424*/ 	.word	0x00017bb0


	//   ....[100]....
        /*0428*/ 	.word	0x00017c10


	//   ....[101]....
        /*042c*/ 	.word	0x00017c70


	//   ....[102]....
        /*0430*/ 	.word	0x00017ce0


	//   ....[103]....
        /*0434*/ 	.word	0x00017d40


	//   ....[104]....
        /*0438*/ 	.word	0x00017da0


	//   ....[105]....
        /*043c*/ 	.word	0x00017de0


	//   ....[106]....
        /*0440*/ 	.word	0x00017e20


	//   ....[107]....
        /*0444*/ 	.word	0x00017e70


	//   ....[108]....
        /*0448*/ 	.word	0x00017ec0


	//   ....[109]....
        /*044c*/ 	.word	0x00017f20


	//   ....[110]....
        /*0450*/ 	.word	0x00017f90


	//   ....[111]....
        /*0454*/ 	.word	0x00017ff0


	//   ....[112]....
        /*0458*/ 	.word	0x00018050


	//   ....[113]....
        /*045c*/ 	.word	0x000180b0


	//   ....[114]....
        /*0460*/ 	.word	0x00018120


	//   ....[115]....
        /*0464*/ 	.word	0x00018180


	//   ....[116]....
        /*0468*/ 	.word	0x000181e0


	//   ....[117]....
        /*046c*/ 	.word	0x00018240


	//   ....[118]....
        /*0470*/ 	.word	0x000182b0


	//   ....[119]....
        /*0474*/ 	.word	0x00018310


	//   ....[120]....
        /*0478*/ 	.word	0x00018370


	//   ....[121]....
        /*047c*/ 	.word	0x000183d0


	//   ....[122]....
        /*0480*/ 	.word	0x00018440


	//   ....[123]....
        /*0484*/ 	.word	0x000184a0


	//   ....[124]....
        /*0488*/ 	.word	0x00018500


	//   ....[125]....
        /*048c*/ 	.word	0x00018560


	//   ....[126]....
        /*0490*/ 	.word	0x000185d0


	//   ....[127]....
        /*0494*/ 	.word	0x00018630


	//   ....[128]....
        /*0498*/ 	.word	0x00018690


	//   ....[129]....
        /*049c*/ 	.word	0x000186f0


	//   ....[130]....
        /*04a0*/ 	.word	0x00018760


	//   ....[131]....
        /*04a4*/ 	.word	0x000187b0


	//   ....[132]....
        /*04a8*/ 	.word	0x000187f0


	//   ....[133]....
        /*04ac*/ 	.word	0x00018840


	//   ....[134]....
        /*04b0*/ 	.word	0x00018890


	//   ....[135]....
        /*04b4*/ 	.word	0x000188e0


	//   ....[136]....
        /*04b8*/ 	.word	0x00018950


	//   ....[137]....
        /*04bc*/ 	.word	0x000189a0


	//   ....[138]....
        /*04c0*/ 	.word	0x000189f0


	//   ....[139]....
        /*04c4*/ 	.word	0x00018a40


	//   ....[140]....
        /*04c8*/ 	.word	0x00018a90


	//   ....[141]....
        /*04cc*/ 	.word	0x00018ae0


	//   ....[142]....
        /*04d0*/ 	.word	0x00018b50


	//   ....[143]....
        /*04d4*/ 	.word	0x00018b90


	//   ....[144]....
        /*04d8*/ 	.word	0x00018bf0


	//   ....[145]....
        /*04dc*/ 	.word	0x00018c50


	//   ....[146]....
        /*04e0*/ 	.word	0x00018cb0


	//----- nvinfo : EIATTR_EXIT_INSTR_OFFSETS
	.align		4
.L_658:
        /*04e4*/ 	.byte	0x04, 0x1c
        /*04e6*/ 	.short	(.L_660 - .L_659)


	//   ....[0]....
.L_659:
        /*04e8*/ 	.word	0x00000af0


	//   ....[1]....
        /*04ec*/ 	.word	0x00017730


	//----- nvinfo : EIATTR_MAX_THREADS
	.align		4
.L_660:
        /*04f0*/ 	.byte	0x04, 0x05
        /*04f2*/ 	.short	(.L_662 - .L_661)
.L_661:
        /*04f4*/ 	.word	0x00000100
        /*04f8*/ 	.word	0x00000001
        /*04fc*/ 	.word	0x00000001


	//----- nvinfo : EIATTR_CRS_STACK_SIZE
	.align		4
.L_662:
        /*0500*/ 	.byte	0x04, 0x1e
        /*0502*/ 	.short	(.L_664 - .L_663)
.L_663:
        /*0504*/ 	.word	0x00000000
.L_664:


//--------------------- .nv.info._ZN7cutlass13device_kernelIN5flash19enable_sm80_to_sm89INS1_16FlashAttnFwdSm80INS1_25CollectiveMainloopFwdSm80ILi8ELi2ELb0EN4cute5tupleIJNS5_1CILi128EEENS7_ILi64EEENS7_ILi192EEEEEELi192ENS_6half_tEfNS_4arch4Sm80ELb0ELb1ELb1ELb0ELb0ELb0ELb1ELb1EEENS1_21CollectiveEpilogueFwdINS6_IJS8_SA_S9_EEENS6_IJNS7_ILi1EEESI_SI_EEESC_SE_Li256ELb0ELb1ELb1ELb0EEENS1_19SingleTileSchedulerILb0ELb1ELb1ELi128EEEEEEEEEvNT_6ParamsE --------------------------
	.section	.nv.info._ZN7cutlass13device_kernelIN5flash19enable_sm80_to_sm89INS1_16FlashAttnFwdSm80INS1_25CollectiveMainloopFwdSm80ILi8ELi2ELb0EN4cute5tupleIJNS5_1CILi128EEENS7_ILi64EEENS7_ILi192EEEEEELi192ENS_6half_tEfNS_4arch4Sm80ELb0ELb1ELb1ELb0ELb0ELb0ELb1ELb1EEENS1_21CollectiveEpilogueFwdINS6_IJS8_SA_S9_EEENS6_IJNS7_ILi1EEESI_SI_EEESC_SE_Li256ELb0ELb1ELb1ELb0EEENS1_19SingleTileSchedulerILb0ELb1ELb1ELi128EEEEEEEEEvNT_6ParamsE,"",@"SHT_CUDA_INFO"
	.sectionflags	@""
	.align	4


	//----- nvinfo : EIATTR_CUDA_API_VERSION
	.align		4
        /*0000*/ 	.byte	0x04, 0x37
        /*0002*/ 	.short	(.L_666 - .L_665)
.L_665:
        /*0004*/ 	.word	0x00000082


	//----- nvinfo : EIATTR_SW2861232_WAR
	.align		4
.L_666:
        /*0008*/ 	.byte	0x01, 0x35
	.zero		2


	//----- nvinfo : EIATTR_PARAM_CBANK
	.align		4
        /*000c*/ 	.byte	0x04, 0x0a
        /*000e*/ 	.short	(.L_668 - .L_667)
	.align		4
.L_667:
        /*0010*/ 	.word	index@(.nv.constant0._ZN7cutlass13device_kernelIN5flash19enable_sm80_to_sm89INS1_16FlashAttnFwdSm80INS1_25CollectiveMainloopFwdSm80ILi8ELi2ELb0EN4cute5tupleIJNS5_1CILi128EEENS7_ILi64EEENS7_ILi192EEEEEELi192ENS_6half_tEfNS_4arch4Sm80ELb0ELb1ELb1ELb0ELb0ELb0ELb1ELb1EEENS1_21CollectiveEpilogueFwdINS6_IJS8_SA_S9_EEENS6_IJNS7_ILi1EEESI_SI_EEESC_SE_Li256ELb0ELb1ELb1ELb0EEENS1_19SingleTileSchedulerILb0ELb1ELb1ELi128EEEEEEEEEvNT_6ParamsE)
        /*0014*/ 	.short	0x0160
        /*0016*/ 	.short	0x0418


	//----- nvinfo : EIATTR_CBANK_PARAM_SIZE
	.align		4
.L_668:
        /*0018*/ 	.byte	0x03, 0x19
        /*001a*/ 	.short	0x0418


	//----- nvinfo : EIATTR_KPARAM_INFO
	.align		4
        /*001c*/ 	.byte	0x04, 0x17
        /*001e*/ 	.short	(.L_670 - .L_669)
.L_669:
        /*0020*/ 	.word	0x00000000
        /*0024*/ 	.short	0x0000
        /*0026*/ 	.short	0x0000
        /*0028*/ 	.byte	0x00, 0xf0, 0x61, 0x10


	//----- nvinfo : EIATTR_MAXREG_COUNT
	.align		4
.L_670:
        /*002c*/ 	.byte	0x03, 0x1b
        /*002e*/ 	.short	0x00ff


	//----- nvinfo : EIATTR_NUM_BARRIERS
	.align		4
        /*0030*/ 	.byte	0x02, 0x4c
        /*0032*/ 	.byte	0x02
	.zero		1


	//----- nvinfo : EIATTR_MERCURY_ISA_VERSION
	.align		4
        /*0034*/ 	.byte	0x03, 0x5f
        /*0036*/ 	.short	0x0000


	//----- nvinfo : EIATTR_COOP_GROUP_MASK_REGIDS
	.align		4
        /*0038*/ 	.byte	0x04, 0x29
        /*003a*/ 	.short	(.L_672 - .L_671)


	//   ....[0]....
.L_671:
        /*003c*/ 	.word	0xffffffff


	//   ....[1]....
        /*0040*/ 	.word	0xffffffff


	//   ....[2]....
        /*0044*/ 	.word	0xffffffff


	//   ....[3]....
        /*0048*/ 	.word	0xffffffff


	//   ....[4]....
        /*004c*/ 	.word	0xffffffff


	//   ....[5]....
        /*0050*/ 	.word	0xffffffff


	//   ....[6]....
        /*0054*/ 	.word	0xffffffff


	//   ....[7]....
        /*0058*/ 	.word	0xffffffff


	//   ....[8]....
        /*005c*/ 	.word	0xffffffff


	//   ....[9]....
        /*0060*/ 	.word	0xffffffff


	//   ....[10]....
        /*0064*/ 	.word	0xffffffff


	//   ....[11]....
        /*0068*/ 	.word	0xffffffff


	//   ....[12]....
        /*006c*/ 	.word	0xffffffff


	//   ....[13]....
        /*0070*/ 	.word	0xffffffff


	//   ....[14]....
        /*0074*/ 	.word	0xffffffff


	//   ....[15]....
        /*0078*/ 	.word	0xffffffff


	//   ....[16]....
        /*007c*/ 	.word	0xffffffff


	//   ....[17]....
        /*0080*/ 	.word	0xffffffff


	//   ....[18]....
        /*0084*/ 	.word	0xffffffff


	//   ....[19]....
        /*0088*/ 	.word	0xffffffff


	//   ....[20]....
        /*008c*/ 	.word	0xffffffff


	//   ....[21]....
        /*0090*/ 	.word	0xffffffff


	//   ....[22]....
        /*0094*/ 	.word	0xffffffff


	//   ....[23]....
        /*0098*/ 	.word	0xffffffff


	//   ....[24]....
        /*009c*/ 	.word	0xffffffff


	//   ....[25]....
        /*00a0*/ 	.word	0xffffffff


	//   ....[26]....
        /*00a4*/ 	.word	0xffffffff


	//   ....[27]....
        /*00a8*/ 	.word	0xffffffff


	//   ....[28]....
        /*00ac*/ 	.word	0xffffffff


	//   ....[29]....
        /*00b0*/ 	.word	0xffffffff


	//   ....[30]....
        /*00b4*/ 	.word	0xffffffff


	//   ....[31]....
        /*00b8*/ 	.word	0xffffffff


	//   ....[32]....
        /*00bc*/ 	.word	0xffffffff


	//   ....[33]....
        /*00c0*/ 	.word	0xffffffff


	//   ....[34]....
        /*00c4*/ 	.word	0xffffffff


	//   ....[35]....
        /*00c8*/ 	.word	0xffffffff


	//   ....[36]....
        /*00cc*/ 	.word	0xffffffff


	//   ....[37]....
        /*00d0*/ 	.word	0xffffffff


	//   ....[38]....
        /*00d4*/ 	.word	0xffffffff


	//   ....[39]....
        /*00d8*/ 	.word	0xffffffff


	//   ....[40]....
        /*00dc*/ 	.word	0xffffffff


	//   ....[41]....
        /*00e0*/ 	.word	0xffffffff


	//   ....[42]....
        /*00e4*/ 	.word	0xffffffff


	//----- nvinfo : EIATTR_COOP_GROUP_INSTR_OFFSETS
	.align		4
.L_672:
        /*00e8*/ 	.byte	0x04, 0x28
        /*00ea*/ 	.short	(.L_674 - .L_673)


	//   ....[0]....
.L_673:
        /*00ec*/ 	.word	0x00000050


	//   ....[1]....
        /*00f0*/ 	.word	0x000013e0


	//   ....[2]....
        /*00f4*/ 	.word	0x00001410


	//   ....[3]....
        /*00f8*/ 	.word	0x00001730


	//   ....[4]....
        /*00fc*/ 	.word	0x00001760


	//   ....[5]....
        /*0100*/ 	.word	0x000018b0


	//   ....[6]....
        /*0104*/ 	.word	0x000018e0


	//   ....[7]....
        /*0108*/ 	.word	0x00001a20


	//   ....[8]....
        /*010c*/ 	.word	0x00001a60


	//   ....[9]....
        /*0110*/ 	.word	0x00002ff0


	//   ....[10]....
        /*0114*/ 	.word	0x00003320


	//   ....[11]....
        /*0118*/ 	.word	0x00003f30


	//   ....[12]....
        /*011c*/ 	.word	0x00004070


	//   ....[13]....
        /*0120*/ 	.word	0x00004080


	//   ....[14]....
        /*0124*/ 	.word	0x000040d0


	//   ....[15]....
        /*0128*/ 	.word	0x000063a0


	//   ....[16]....
        /*012c*/ 	.word	0x00006830


	//   ....[17]....
        /*0130*/ 	.word	0x000071b0


	//   ....[18]....
        /*0134*/ 	.word	0x000072b0


	//   ....[19]....
        /*0138*/ 	.word	0x000072c0


	//   ....[20]....
        /*013c*/ 	.word	0x000072e0


	//   ....[21]....
        /*0140*/ 	.word	0x0000a440


	//   ....[22]....
        /*0144*/ 	.word	0x0000a490


	//   ....[23]....
        /*0148*/ 	.word	0x0000a4a0


	//   ....[24]....
        /*014c*/ 	.word	0x0000a4c0


	//   ....[25]....
        /*0150*/ 	.word	0x0000cf10


	//   ....[26]....
        /*0154*/ 	.word	0x0000d3f0


	//   ....[27]....
        /*0158*/ 	.word	0x0000dcf0


	//   ....[28]....
        /*015c*/ 	.word	0x0000de50


	//   ....[29]....
        /*0160*/ 	.word	0x0000de60


	//   ....[30]....
        /*0164*/ 	.word	0x0000dec0


	//   ....[31]....
        /*0168*/ 	.word	0x0000f910


	//   ....[32]....
        /*016c*/ 	.word	0x0000f940


	//   ....[33]....
        /*0170*/ 	.word	0x0000f980


	//   ....[34]....
        /*0174*/ 	.word	0x0000f990


	//   ....[35]....
        /*0178*/ 	.word	0x000106b0


	//   ....[36]....
        /*017c*/ 	.word	0x00010700


	//   ....[37]....
        /*0180*/ 	.word	0x00010730


	//   ....[38]....
        /*0184*/ 	.word	0x00010760


	//   ....[39]....
        /*0188*/ 	.word	0x000107d0


	//   ....[40]....
        /*018c*/ 	.word	0x00010820


	//   ....[41]....
        /*0190*/ 	.word	0x00011120


	//   ....[42]....
        /*0194*/ 	.word	0x00011130


	//----- nvinfo : EIATTR_EXIT_INSTR_OFFSETS
	.align		4
.L_674:
        /*0198*/ 	.byte	0x04, 0x1c
        /*019a*/ 	.short	(.L_676 - .L_675)


	//   ....[0]....
.L_675:
        /*019c*/ 	.word	0x000001b0


	//   ....[1]....
        /*01a0*/ 	.word	0x00011140


	//   ....[2]....
        /*01a4*/ 	.word	0x000119e0


	//   ....[3]....
        /*01a8*/ 	.word	0x00011a30


	//   ....[4]....
        /*01ac*/ 	.word	0x00011a60


	//   ....[5]....
        /*01b0*/ 	.word	0x00011ac0


	//   ....[6]....
        /*01b4*/ 	.word	0x00011d50


	//----- nvinfo : EIATTR_CTAIDZ_USED
	.align		4
.L_676:
        /*01b8*/ 	.byte	0x01, 0x04
	.zero		2


	//----- nvinfo : EIATTR_MAX_THREADS
	.align		4
        /*01bc*/ 	.byte	0x04, 0x05
        /*01be*/ 	.short	(.L_678 - .L_677)
.L_677:
        /*01c0*/ 	.word	0x00000100
        /*01c4*/ 	.word	0x00000001
        /*01c8*/ 	.word	0x00000001


	//----- nvinfo : EIATTR_CRS_STACK_SIZE
	.align		4
.L_678:
        /*01cc*/ 	.byte	0x04, 0x1e
        /*01ce*/ 	.short	(.L_680 - .L_679)
.L_679:
        /*01d0*/ 	.word	0x00000000
.L_680:


//--------------------- .nv.info._ZN7cutlass13device_kernelIN5flash19enable_sm80_to_sm89INS1_16FlashAttnFwdSm80INS1_25CollectiveMainloopFwdSm80ILi8ELi2ELb0EN4cute5tupleIJNS5_1CILi128EEENS7_ILi64EEENS7_ILi192EEEEEELi192ENS_6half_tEfNS_4arch4Sm80ELb0ELb1ELb1ELb1ELb0ELb0ELb1ELb1EEENS1_21CollectiveEpilogueFwdINS6_IJS8_SA_S9_EEENS6_IJNS7_ILi1EEESI_SI_EEESC_SE_Li256ELb1ELb1ELb1ELb0EEENS1_36VarlenDynamicPersistentTileSchedulerILi128ELi64ELi256ELi256ELb1ELb1ELb0ELb1ELb0ELb1EEEEEEEEEvNT_6ParamsE --------------------------
	.section	.nv.info._ZN7cutlass13device_kernelIN5flash19enable_sm80_to_sm89INS1_16FlashAttnFwdSm80INS1_25CollectiveMainloopFwdSm80ILi8ELi2ELb0EN4cute5tupleIJNS5_1CILi128EEENS7_ILi64EEENS7_ILi192EEEEEELi192ENS_6half_tEfNS_4arch4Sm80ELb0ELb1ELb1ELb1ELb0ELb0ELb1ELb1EEENS1_21CollectiveEpilogueFwdINS6_IJS8_SA_S9_EEENS6_IJNS7_ILi1EEESI_SI_EEESC_SE_Li256ELb1ELb1ELb1ELb0EEENS1_36VarlenDynamicPersistentTileSchedulerILi128ELi64ELi256ELi256ELb1ELb1ELb0ELb1ELb0ELb1EEEEEEEEEvNT_6ParamsE,"",@"SHT_CUDA_INFO"
	.sectionflags	@""
	.align	4


	//----- nvinfo : EIATTR_CUDA_API_VERSION
	.align		4
        /*0000*/ 	.byte	0x04, 0x37
        /*0002*/ 	.short	(.L_682 - .L_681)
.L_681:
        /*0004*/ 	.word	0x00000082


	//----- nvinfo : EIATTR_SW2861232_WAR
	.align		4
.L_682:
        /*0008*/ 	.byte	0x01, 0x35
	.zero		2


	//----- nvinfo : EIATTR_PARAM_CBANK
	.align		4
        /*000c*/ 	.byte	0x04, 0x0a
        /*000e*/ 	.short	(.L_684 - .L_683)
	.align		4
.L_683:
        /*0010*/ 	.word	index@(.nv.constant0._ZN7cutlass13device_kernelIN5flash19enable_sm80_to_sm89INS1_16FlashAttnFwdSm80INS1_25CollectiveMainloopFwdSm80ILi8ELi2ELb0EN4cute5tupleIJNS5_1CILi128EEENS7_ILi64EEENS7_ILi192EEEEEELi192ENS_6half_tEfNS_4arch4Sm80ELb0ELb1ELb1ELb1ELb0ELb0ELb1ELb1EEENS1_21CollectiveEpilogueFwdINS6_IJS8_SA_S9_EEENS6_IJNS7_ILi1EEESI_SI_EEESC_SE_Li256ELb1ELb1ELb1ELb0EEENS1_36VarlenDynamicPersistentTileSchedulerILi128ELi64ELi256ELi256ELb1ELb1ELb0ELb1ELb0ELb1EEEEEEEEEvNT_6ParamsE)
        /*0014*/ 	.short	0x0160
        /*0016*/ 	.short	0x0438


	//----- nvinfo : EIATTR_CBANK_PARAM_SIZE
	.align		4
.L_684:
        /*0018*/ 	.byte	0x03, 0x19
        /*001a*/ 	.short	0x0438


	//----- nvinfo : EIATTR_KPARAM_INFO
	.align		4
        /*001c*/ 	.byte	0x04, 0x17
        /*001e*/ 	.short	(.L_686 - .L_685)
.L_685:
        /*0020*/ 	.word	0x00000000
        /*0024*/ 	.short	0x0000
        /*0026*/ 	.short	0x0000
        /*0028*/ 	.byte	0x00, 0xf0, 0xe1, 0x10


	//----- nvinfo : EIATTR_MAXREG_COUNT
	.align		4
.L_686:
        /*002c*/ 	.byte	0x03, 0x1b
        /*002e*/ 	.short	0x00ff


	//----- nvinfo : EIATTR_NUM_BARRIERS
	.align		4
        /*0030*/ 	.byte	0x02, 0x4c
        /*0032*/ 	.byte	0x06
	.zero		1


	//----- nvinfo : EIATTR_ANNOTATIONS
	.align		4
        /*0034*/ 	.byte	0x04, 0x55
        /*0036*/ 	.short	(.L_688 - .L_687)


	//   ....[0]....
.L_687:
        /* <DEDUP_REMOVED lines=15> */


	//----- nvinfo : EIATTR_MERCURY_ISA_VERSION
	.align		4
.L_688:
        /*0118*/ 	.byte	0x03, 0x5f
        /*011a*/ 	.short	0x0000


	//----- nvinfo : EIATTR_INT_WARP_WIDE_INSTR_OFFSETS
	.align		4
        /*011c*/ 	.byte	0x04, 0x31
        /*011e*/ 	.short	(.L_690 - .L_689)


	//   ....[0]....
.L_689:
        /*0120*/ 	.word	0x00010bc0


	//   ....[1]....
        /*0124*/ 	.word	0x00010c40


	//----- nvinfo : EIATTR_COOP_GROUP_MASK_REGIDS
	.align		4
.L_690:
        /*0128*/ 	.byte	0x04, 0x29
        /*012a*/ 	.short	(.L_692 - .L_691)


	//   ....[0]....
.L_691:
        /*012c*/ 	.word	0xffffffff


	//   ....[1]....
        /*0130*/ 	.word	0xffffffff


	//   ....[2]....
        /*0134*/ 	.word	0xffffffff


	//   ....[3]....
        /*0138*/ 	.word	0xffffffff


	//   ....[4]....
        /*013c*/ 	.word	0xffffffff


	//   ....[5]....
        /*0140*/ 	.word	0xffffffff


	//   ....[6]....
        /*0144*/ 	.word	0xffffffff


	//   ....[7]....
        /*0148*/ 	.word	0xffffffff


	//   ....[8]....
        /*014c*/ 	.word	0xffffffff


	//   ....[9]....
        /*0150*/ 	.word	0xffffffff


	//   ....[10]....
        /*0154*/ 	.word	0xffffffff


	//   ....[11]....
        /*0158*/ 	.word	0xffffffff


	//   ....[12]....
        /*015c*/ 	.word	0xffffffff


	//   ....[13]....
        /*0160*/ 	.word	0xffffffff


	//   ....[14]....
        /*0164*/ 	.word	0xffffffff


	//   ....[15]....
        /*0168*/ 	.word	0xffffffff


	//   ....[16]....
        /*016c*/ 	.word	0xffffffff


	//   ....[17]....
        /*0170*/ 	.word	0xffffffff


	//   ....[18]....
        /*0174*/ 	.word	0xffffffff


	//   ....[19]....
        /*0178*/ 	.word	0xffffffff


	//   ....[20]....
        /*017c*/ 	.word	0xffffffff


	//   ....[21]....
        /*0180*/ 	.word	0xffffffff


	//   ....[22]....
        /*0184*/ 	.word	0xffffffff


	//   ....[23]....
        /*0188*/ 	.word	0xffffffff


	//   ....[24]....
        /*018c*/ 	.word	0xffffffff


	//   ....[25]....
        /*0190*/ 	.word	0xffffffff


	//   ....[26]....
        /*0194*/ 	.word	0xffffffff


	//   ....[27]....
        /*0198*/ 	.word	0xffffffff


	//   ....[28]....
        /*019c*/ 	.word	0xffffffff


	//   ....[29]....
        /*01a0*/ 	.word	0xffffffff


	//   ....[30]....
        /*01a4*/ 	.word	0xffffffff


	//   ....[31]....
        /*01a8*/ 	.word	0xffffffff


	//   ....[32]....
        /*01ac*/ 	.word	0xffffffff


	//   ....[33]....
        /*01b0*/ 	.word	0xffffffff


	//   ....[34]....
        /*01b4*/ 	.word	0xffffffff


	//   ....[35]....
        /*01b8*/ 	.word	0xffffffff


	//   ....[36]....
        /*01bc*/ 	.word	0xffffffff


	//   ....[37]....
        /*01c0*/ 	.word	0xffffffff


	//   ....[38]....
        /*01c4*/ 	.word	0xffffffff


	//   ....[39]....
        /*01c8*/ 	.word	0xffffffff


	//   ....[40]....
        /*01cc*/ 	.word	0xffffffff


	//   ....[41]....
        /*01d0*/ 	.word	0xffffffff


	//   ....[42]....
        /*01d4*/ 	.word	0xffffffff


	//   ....[43]....
        /*01d8*/ 	.word	0xffffffff


	//   ....[44]....
        /*01dc*/ 	.word	0xffffffff


	//   ....[45]....
        /*01e0*/ 	.word	0xffffffff


	//   ....[46]....
        /*01e4*/ 	.word	0xffffffff


	//   ....[47]....
        /*01e8*/ 	.word	0xffffffff


	//   ....[48]....
        /*01ec*/ 	.word	0xffffffff


	//   ....[49]....
        /*01f0*/ 	.word	0xffffffff


	//   ....[50]....
        /*01f4*/ 	.word	0xffffffff


	//   ....[51]....
        /*01f8*/ 	.word	0xffffffff


	//   ....[52]....
        /*01fc*/ 	.word	0xffffffff


	//   ....[53]....
        /*0200*/ 	.word	0xffffffff


	//   ....[54]....
        /*0204*/ 	.word	0xffffffff


	//   ....[55]....
        /*0208*/ 	.word	0xffffffff


	//   ....[56]....
        /*020c*/ 	.word	0xffffffff


	//   ....[57]....
        /*0210*/ 	.word	0xffffffff


	//   ....[58]....
        /*0214*/ 	.word	0xffffffff


	//   ....[59]....
        /*0218*/ 	.word	0xffffffff


	//   ....[60]....
        /*021c*/ 	.word	0xffffffff


	//   ....[61]....
        /*0220*/ 	.word	0xffffffff


	//   ....[62]....
        /*0224*/ 	.word	0xffffffff


	//   ....[63]....
        /*0228*/ 	.word	0xffffffff


	//   ....[64]....
        /*022c*/ 	.word	0xffffffff


	//   ....[65]....
        /*0230*/ 	.word	0xffffffff


	//   ....[66]....
        /*0234*/ 	.word	0xffffffff


	//   ....[67]....
        /*0238*/ 	.word	0xffffffff


	//   ....[68]....
        /*023c*/ 	.word	0xffffffff


	//   ....[69]....
        /*0240*/ 	.word	0xffffffff


	//   ....[70]....
        /*0244*/ 	.word	0xffffffff


	//   ....[71]....
        /*0248*/ 	.word	0xffffffff


	//   ....[72]....
        /*024c*/ 	.word	0xffffffff


	//   ....[73]....
        /*0250*/ 	.word	0xffffffff


	//   ....[74]....
        /*0254*/ 	.word	0xffffffff


	//   ....[75]....
        /*0258*/ 	.word	0xffffffff


	//   ....[76]....
        /*025c*/ 	.word	0xffffffff


	//   ....[77]....
        /*0260*/ 	.word	0xffffffff


	//   ....[78]....
        /*0264*/ 	.word	0xffffffff


	//   ....[79]....
        /*0268*/ 	.word	0xffffffff


	//   ....[80]....
        /*026c*/ 	.word	0xffffffff


	//   ....[81]....
        /*0270*/ 	.word	0xffffffff


	//   ....[82]....
        /*0274*/ 	.word	0xffffffff


	//   ....[83]....
        /*0278*/ 	.word	0xffffffff


	//   ....[84]....
        /*027c*/ 	.word	0xffffffff


	//   ....[85]....
        /*0280*/ 	.word	0xffffffff


	//   ....[86]....
        /*0284*/ 	.word	0xffffffff


	//   ....[87]....
        /*0288*/ 	.word	0xffffffff


	//   ....[88]....
        /*028c*/ 	.word	0xffffffff


	//   ....[89]....
        /*0290*/ 	.word	0xffffffff


	//   ....[90]....
        /*0294*/ 	.word	0xffffffff


	//   ....[91]....
        /*0298*/ 	.word	0xffffffff


	//   ....[92]....
        /*029c*/ 	.word	0xffffffff


	//   ....[93]....
        /*02a0*/ 	.word	0xffffffff


	//   ....[94]....
        /*02a4*/ 	.word	0xffffffff


	//   ....[95]....
        /*02a8*/ 	.word	0xffffffff


	//   ....[96]....
        /*02ac*/ 	.word	0xffffffff


	//   ....[97]....
        /*02b0*/ 	.word	0xffffffff


	//   ....[98]....
        /*02b4*/ 	.word	0xffffffff


	//   ....[99]....
        /*02b8*/ 	.word	0xffffffff


	//   ....[100]....
        /*02bc*/ 	.word	0xffffffff


	//   ....[101]....
        /*02c0*/ 	.word	0xffffffff


	//   ....[102]....
        /*02c4*/ 	.word	0xffffffff


	//   ....[103]....
        /*02c8*/ 	.word	0xffffffff


	//   ....[104]....
        /*02cc*/ 	.word	0xffffffff


	//   ....[105]....
        /*02d0*/ 	.word	0xffffffff


	//   ....[106]....
        /*02d4*/ 	.word	0xffffffff


	//   ....[107]....
        /*02d8*/ 	.word	0xffffffff


	//   ....[108]....
        /*02dc*/ 	.word	0xffffffff


	//   ....[109]....
        /*02e0*/ 	.word	0xffffffff


	//   ....[110]....
        /*02e4*/ 	.word	0xffffffff


	//   ....[111]....
        /*02e8*/ 	.word	0xffffffff


	//   ....[112]....
        /*02ec*/ 	.word	0xffffffff


	//   ....[113]....
        /*02f0*/ 	.word	0xffffffff


	//   ....[114]....
        /*02f4*/ 	.word	0xffffffff


	//   ....[115]....
        /*02f8*/ 	.word	0xffffffff


	//   ....[116]....
        /*02fc*/ 	.word	0xffffffff


	//   ....[117]....
        /*0300*/ 	.word	0xffffffff


	//   ....[118]....
        /*0304*/ 	.word	0xffffffff


	//   ....[119]....
        /*0308*/ 	.word	0xffffffff


	//   ....[120]....
        /*030c*/ 	.word	0xffffffff


	//   ....[121]....
        /*0310*/ 	.word	0xffffffff


	//   ....[122]....
        /*0314*/ 	.word	0xffffffff


	//   ....[123]....
        /*0318*/ 	.word	0xffffffff


	//   ....[124]....
        /*031c*/ 	.word	0xffffffff


	//   ....[125]....
        /*0320*/ 	.word	0xffffffff


	//   ....[126]....
        /*0324*/ 	.word	0xffffffff


	//   ....[127]....
        /*0328*/ 	.word	0xffffffff


	//   ....[128]....
        /*032c*/ 	.word	0xffffffff


	//   ....[129]....
        /*0330*/ 	.word	0xffffffff


	//   ....[130]....
        /*0334*/ 	.word	0xffffffff


	//   ....[131]....
        /*0338*/ 	.word	0xffffffff


	//   ....[132]....
        /*033c*/ 	.word	0xffffffff


	//   ....[133]....
        /*0340*/ 	.word	0xffffffff


	//   ....[134]....
        /*0344*/ 	.word	0xffffffff


	//   ....[135]....
        /*0348*/ 	.word	0xffffffff


	//   ....[136]....
        /*034c*/ 	.word	0xffffffff


	//   ....[137]....
        /*0350*/ 	.word	0xffffffff


	//   ....[138]....
        /*0354*/ 	.word	0xffffffff


	//   ....[139]....
        /*0358*/ 	.word	0xffffffff


	//   ....[140]....
        /*035c*/ 	.word	0xffffffff


	//   ....[141]....
        /*0360*/ 	.word	0xffffffff


	//   ....[142]....
        /*0364*/ 	.word	0xffffffff


	//   ....[143]....
        /*0368*/ 	.word	0xffffffff


	//   ....[144]....
        /*036c*/ 	.word	0xffffffff


	//   ....[145]....
        /*0370*/ 	.word	0xffffffff


	//   ....[146]....
        /*0374*/ 	.word	0xffffffff


	//   ....[147]....
        /*0378*/ 	.word	0xffffffff


	//   ....[148]....
        /*037c*/ 	.word	0xffffffff


	//   ....[149]....
        /*0380*/ 	.word	0xffffffff


	//   ....[150]....
        /*0384*/ 	.word	0xffffffff


	//   ....[151]....
        /*0388*/ 	.word	0xffffffff


	//   ....[152]....
        /*038c*/ 	.word	0xffffffff


	//----- nvinfo : EIATTR_COOP_GROUP_INSTR_OFFSETS
	.align		4
.L_692:
        /*0390*/ 	.byte	0x04, 0x28
        /*0392*/ 	.short	(.L_694 - .L_693)


	//   ....[0]....
.L_693:
        /*0394*/ 	.word	0x00000050


	//   ....[1]....
        /*0398*/ 	.word	0x000001e0


	//   ....[2]....
        /*039c*/ 	.word	0x00000210


	//   ....[3]....
        /*03a0*/ 	.word	0x00000240


	//   ....[4]....
        /*03a4*/ 	.word	0x00000270


	//   ....[5]....
        /*03a8*/ 	.word	0x000002a0


	//   ....[6]....
        /*03ac*/ 	.word	0x000002d0


	//   ....[7]....
        /*03b0*/ 	.word	0x00000430


	//   ....[8]....
        /*03b4*/ 	.word	0x00000470


	//   ....[9]....
        /*03b8*/ 	.word	0x000004a0


	//   ....[10]....
        /*03bc*/ 	.word	0x000004d0


	//   ....[11]....
        /*03c0*/ 	.word	0x00000500


	//   ....[12]....
        /*03c4*/ 	.word	0x00000530


	//   ....[13]....
        /*03c8*/ 	.word	0x000005c0


	//   ....[14]....
        /*03cc*/ 	.word	0x00000600


	//   ....[15]....
        /*03d0*/ 	.word	0x00000620


	//   ....[16]....
        /*03d4*/ 	.word	0x00000680


	//   ....[17]....
        /*03d8*/ 	.word	0x00002970


	//   ....[18]....
        /*03dc*/ 	.word	0x00002990


	//   ....[19]....
        /*03e0*/ 	.word	0x00002ad0


	//   ....[20]....
        /*03e4*/ 	.word	0x00002ae0


	//   ....[21]....
        /*03e8*/ 	.word	0x00002c20


	//   ....[22]....
        /*03ec*/ 	.word	0x00002c40


	//   ....[23]....
        /*03f0*/ 	.word	0x00002d80


	//   ....[24]....
        /*03f4*/ 	.word	0x00002d90


	//   ....[25]....
        /*03f8*/ 	.word	0x00004510


	//   ....[26]....
        /*03fc*/ 	.word	0x00004750


	//   ....[27]....
        /*0400*/ 	.word	0x00005010


	//   ....[28]....
        /*0404*/ 	.word	0x00005180


	//   ....[29]....
        /*0408*/ 	.word	0x00005190


	//   ....[30]....
        /*040c*/ 	.word	0x000051e0


	//   ....[31]....
        /*0410*/ 	.word	0x000076f0


	//   ....[32]....
        /*0414*/ 	.word	0x00007920


	//   ....[33]....
        /*0418*/ 	.word	0x00008000


	//   ....[34]....
        /*041c*/ 	.word	0x000081c0


	//   ....[35]....
        /*0420*/ 	.word	0x000083e0


	//   ....[36]....
        /*0424*/ 	.word	0x00008420


	//   ....[37]....
        /*0428*/ 	.word	0x0000b170


	//   ....[38]....
        /*042c*/ 	.word	0x0000b200


	//   ....[39]....
        /*0430*/ 	.word	0x0000b250


	//   ....[40]....
        /*0434*/ 	.word	0x0000b280


	//   ....[41]....
        /*0438*/ 	.word	0x0000dd20


	//   ....[42]....
        /*043c*/ 	.word	0x0000df50


	//   ....[43]....
        /*0440*/ 	.word	0x0000e630


	//   ....[44]....
        /*0444*/ 	.word	0x0000e7f0


	//   ....[45]....
        /*0448*/ 	.word	0x0000ea10


	//   ....[46]....
        /*044c*/ 	.word	0x0000ea50


	//   ....[47]....
        /*0450*/ 	.word	0x000103a0


	//   ....[48]....
        /*0454*/ 	.word	0x000103d0


	//   ....[49]....
        /*0458*/ 	.word	0x000103e0


	//   ....[50]....
        /*045c*/ 	.word	0x00010410


	//   ....[51]....
        /*0460*/ 	.word	0x00011820


	//   ....[52]....
        /*0464*/ 	.word	0x00011830


	//   ....[53]....
        /*0468*/ 	.word	0x00011840


	//   ....[54]....
        /*046c*/ 	.word	0x00011850


	//   ....[55]....
        /*0470*/ 	.word	0x00011c20


	//   ....[56]....
        /*0474*/ 	.word	0x00011c40


	//   ....[57]....
        /*0478*/ 	.word	0x00011d60


	//   ....[58]....
        /*047c*/ 	.word	0x00011d70


	//   ....[59]....
        /*0480*/ 	.word	0x00011ea0


	//   ....[60]....
        /*0484*/ 	.word	0x00011ec0


	//   ....[61]....
        /*0488*/ 	.word	0x00011ff0


	//   ....[62]....
        /*048c*/ 	.word	0x00012000


	//   ....[63]....
        /*0490*/ 	.word	0x00012320


	//   ....[64]....
        /*0494*/ 	.word	0x00012340


	//   ....[65]....
        /*0498*/ 	.word	0x00012c80


	//   ....[66]....
        /*049c*/ 	.word	0x00012c90


	//   ....[67]....
        /*04a0*/ 	.word	0x00013a00


	//   ....[68]....
        /*04a4*/ 	.word	0x00013a20


	//   ....[69]....
        /*04a8*/ 	.word	0x00013b50


	//   ....[70]....
        /*04ac*/ 	.word	0x00013b60


	//   ....[71]....
        /*04b0*/ 	.word	0x00013c90


	//   ....[72]....
        /*04b4*/ 	.word	0x00013cb0


	//   ....[73]....
        /*04b8*/ 	.word	0x00013de0


	//   ....[74]....
        /*04bc*/ 	.word	0x00013df0


	//   ....[75]....
        /*04c0*/ 	.word	0x00013fc0


	//   ....[76]....
        /*04c4*/ 	.word	0x00013fe0


	//   ....[77]....
        /*04c8*/ 	.word	0x00014100


	//   ....[78]....
        /*04cc*/ 	.word	0x00014140


	//   ....[79]....
        /*04d0*/ 	.word	0x00014170


	//   ....[80]....
        /*04d4*/ 	.word	0x000141a0


	//   ....[81]....
        /*04d8*/ 	.word	0x000141d0


	//   ....[82]....
        /*04dc*/ 	.word	0x00014200


	//   ....[83]....
        /*04e0*/ 	.word	0x00014350


	//   ....[84]....
        /*04e4*/ 	.word	0x00014390


	//   ....[85]....
        /*04e8*/ 	.word	0x000143c0


	//   ....[86]....
        /*04ec*/ 	.word	0x000143f0


	//   ....[87]....
        /*04f0*/ 	.word	0x00014420


	//   ....[88]....
        /*04f4*/ 	.word	0x00014450


	//   ....[89]....
        /*04f8*/ 	.word	0x000144e0


	//   ....[90]....
        /*04fc*/ 	.word	0x00014520


	//   ....[91]....
        /*0500*/ 	.word	0x00014530


	//   ....[92]....
        /*0504*/ 	.word	0x00014590


	//   ....[93]....
        /*0508*/ 	.word	0x00014f50


	//   ....[94]....
        /*050c*/ 	.word	0x00014fb0


	//   ....[95]....
        /*0510*/ 	.word	0x00015000


	//   ....[96]....
        /*0514*/ 	.word	0x00015050


	//   ....[97]....
        /*0518*/ 	.word	0x000150a0


	//   ....[98]....
        /*051c*/ 	.word	0x00015110


	//   ....[99]....
        /*0520*/ 	.word	0x00015150


	//   ....[100]....
        /*0524*/ 	.word	0x000151c0


	//   ....[101]....
        /*0528*/ 	.word	0x00015230


	//   ....[102]....
        /*052c*/ 	.word	0x00015290


	//   ....[103]....
        /*0530*/ 	.word	0x00015300


	//   ....[104]....
        /*0534*/ 	.word	0x00015370


	//   ....[105]....
        /*0538*/ 	.word	0x000153d0


	//   ....[106]....
        /*053c*/ 	.word	0x00015430


	//   ....[107]....
        /*0540*/ 	.word	0x00015490


	//   ....[108]....
        /*0544*/ 	.word	0x00015500


	//   ....[109]....
        /*0548*/ 	.word	0x00015560


	//   ....[110]....
        /*054c*/ 	.word	0x000155c0


	//   ....[111]....
        /*0550*/ 	.word	0x00015610


	//   ....[112]....
        /*0554*/ 	.word	0x00015670


	//   ....[113]....
        /*0558*/ 	.word	0x000156c0


	//   ....[114]....
        /*055c*/ 	.word	0x00015710


	//   ....[115]....
        /*0560*/ 	.word	0x00015780


	//   ....[116]....
        /*0564*/ 	.word	0x000157f0


	//   ....[117]....
        /*0568*/ 	.word	0x00015850


	//   ....[118]....
        /*056c*/ 	.word	0x000158b0


	//   ....[119]....
        /*0570*/ 	.word	0x00015910


	//   ....[120]....
        /*0574*/ 	.word	0x00015980


	//   ....[121]....
        /*0578*/ 	.word	0x000159e0


	//   ....[122]....
        /*057c*/ 	.word	0x00015a40


	//   ....[123]....
        /*0580*/ 	.word	0x00015aa0


	//   ....[124]....
        /*0584*/ 	.word	0x00015b10


	//   ....[125]....
        /*0588*/ 	.word	0x00015b70


	//   ....[126]....
        /*058c*/ 	.word	0x00015bd0


	//   ....[127]....
        /*0590*/ 	.word	0x00015c30


	//   ....[128]....
        /*0594*/ 	.word	0x00015ca0


	//   ....[129]....
        /*0598*/ 	.word	0x00015d00


	//   ....[130]....
        /*059c*/ 	.word	0x00015d60


	//   ....[131]....
        /*05a0*/ 	.word	0x00015dc0


	//   ....[132]....
        /*05a4*/ 	.word	0x00015e30


	//   ....[133]....
        /*05a8*/ 	.word	0x00015e90


	//   ....[134]....
        /*05ac*/ 	.word	0x00015ef0


	//   ....[135]....
        /*05b0*/ 	.word	0x00015f50


	//   ....[136]....
        /*05b4*/ 	.word	0x00015fc0


	//   ....[137]....
        /*05b8*/ 	.word	0x00016010


	//   ....[138]....
        /*05bc*/ 	.word	0x00016050


	//   ....[139]....
        /*05c0*/ 	.word	0x000160a0


	//   ....[140]....
        /*05c4*/ 	.word	0x000160f0


	//   ....[141]....
        /*05c8*/ 	.word	0x00016140


	//   ....[142]....
        /*05cc*/ 	.word	0x000161b0


	//   ....[143]....
        /*05d0*/ 	.word	0x000161f0


	//   ....[144]....
        /*05d4*/ 	.word	0x00016240


	//   ....[145]....
        /*05d8*/ 	.word	0x00016290


	//   ....[146]....
        /*05dc*/ 	.word	0x000162e0


	//   ....[147]....
        /*05e0*/ 	.word	0x00016330


	//   ....[148]....
        /*05e4*/ 	.word	0x000163a0


	//   ....[149]....
        /*05e8*/ 	.word	0x000163e0


	//   ....[150]....
        /*05ec*/ 	.word	0x00016450


	//   ....[151]....
        /*05f0*/ 	.word	0x000164b0


	//   ....[152]....
        /*05f4*/ 	.word	0x00016510


	//----- nvinfo : EIATTR_EXIT_INSTR_OFFSETS
	.align		4
.L_694:
        /*05f8*/ 	.byte	0x04, 0x1c
        /*05fa*/ 	.short	(.L_696 - .L_695)


	//   ....[0]....
.L_695:
        /*05fc*/ 	.word	0x00000fe0


	//   ....[1]....
        /*0600*/ 	.word	0x00014f10


	//----- nvinfo : EIATTR_MAX_THREADS
	.align		4
.L_696:
        /*0604*/ 	.byte	0x04, 0x05
        /*0606*/ 	.short	(.L_698 - .L_697)
.L_697:
        /*0608*/ 	.word	0x00000100
        /*060c*/ 	.word	0x00000001
        /*0610*/ 	.word	0x00000001


	//----- nvinfo : EIATTR_CRS_STACK_SIZE
	.align		4
.L_698:
        /*0614*/ 	.byte	0x04, 0x1e
        /*0616*/ 	.short	(.L_700 - .L_699)
.L_699:
        /*0618*/ 	.word	0x00000000
.L_700:


//--------------------- .nv.info._ZN7cutlass13device_kernelIN5flash19enable_sm80_to_sm89INS1_16FlashAttnFwdSm80INS1_25CollectiveMainloopFwdSm80ILi8ELi2ELb0EN4cute5tupleIJNS5_1CILi128EEENS7_ILi64EEENS7_ILi192EEEEEELi192ENS_6half_tEfNS_4arch4Sm80ELb0ELb1ELb1ELb1ELb0ELb1ELb1ELb1EEENS1_21CollectiveEpilogueFwdINS6_IJS8_SA_S9_EEENS6_IJNS7_ILi1EEESI_SI_EEESC_SE_Li256ELb1ELb1ELb1ELb0EEENS1_36VarlenDynamicPersistentTileSchedulerILi128ELi64ELi256ELi256ELb1ELb1ELb0ELb1ELb0ELb1EEEEEEEEEvNT_6ParamsE --------------------------
	.section	.nv.info._ZN7cutlass13device_kernelIN5flash19enable_sm80_to_sm89INS1_16FlashAttnFwdSm80INS1_25CollectiveMainloopFwdSm80ILi8ELi2ELb0EN4cute5tupleIJNS5_1CILi128EEENS7_ILi64EEENS7_ILi192EEEEEELi192ENS_6half_tEfNS_4arch4Sm80ELb0ELb1ELb1ELb1ELb0ELb1ELb1ELb1EEENS1_21CollectiveEpilogueFwdINS6_IJS8_SA_S9_EEENS6_IJNS7_ILi1EEESI_SI_EEESC_SE_Li256ELb1ELb1ELb1ELb0EEENS1_36VarlenDynamicPersistentTileSchedulerILi128ELi64ELi256ELi256ELb1ELb1ELb0ELb1ELb0ELb1EEEEEEEEEvNT_6ParamsE,"",@"SHT_CUDA_INFO"
	.sectionflags	@""
	.align	4


	//----- nvinfo : EIATTR_CUDA_API_VERSION
	.align		4
        /*0000*/ 	.byte	0x04, 0x37
        /*0002*/ 	.short	(.L_702 - .L_701)
.L_701:
        /*0004*/ 	.word	0x00000082


	//----- nvinfo : EIATTR_SW2861232_WAR
	.align		4
.L_702:
        /*0008*/ 	.byte	0x01, 0x35
	.zero		2


	//----- nvinfo : EIATTR_PARAM_CBANK
	.align		4
        /*000c*/ 	.byte	0x04, 0x0a
        /*000e*/ 	.short	(.L_704 - .L_703)
	.align		4
.L_703:
        /*0010*/ 	.word	index@(.nv.constant0._ZN7cutlass13device_kernelIN5flash19enable_sm80_to_sm89INS1_16FlashAttnFwdSm80INS1_25CollectiveMainloopFwdSm80ILi8ELi2ELb0EN4cute5tupleIJNS5_1CILi128EEENS7_ILi64EEENS7_ILi192EEEEEELi192ENS_6half_tEfNS_4arch4Sm80ELb0ELb1ELb1ELb1ELb0ELb1ELb1ELb1EEENS1_21CollectiveEpilogueFwdINS6_IJS8_SA_S9_EEENS6_IJNS7_ILi1EEESI_SI_EEESC_SE_Li256ELb1ELb1ELb1ELb0EEENS1_36VarlenDynamicPersistentTileSchedulerILi128ELi64ELi256ELi256ELb1ELb1ELb0ELb1ELb0ELb1EEEEEEEEEvNT_6ParamsE)
        /*0014*/ 	.short	0x0160
        /*0016*/ 	.short	0x0438


	//----- nvinfo : EIATTR_CBANK_PARAM_SIZE
	.align		4
.L_704:
        /*0018*/ 	.byte	0x03, 0x19
        /*001a*/ 	.short	0x0438


	//----- nvinfo : EIATTR_KPARAM_INFO
	.align		4
        /*001c*/ 	.byte	0x04, 0x17
        /*001e*/ 	.short	(.L_706 - .L_705)
.L_705:
        /*0020*/ 	.word	0x00000000
        /*0024*/ 	.short	0x0000
        /*0026*/ 	.short	0x0000
        /*0028*/ 	.byte	0x00, 0xf0, 0xe1, 0x10


	//----- nvinfo : EIATTR_MAXREG_COUNT
	.align		4
.L_706:
        /*002c*/ 	.byte	0x03, 0x1b
        /*002e*/ 	.short	0x00ff


	//----- nvinfo : EIATTR_NUM_BARRIERS
	.align		4
        /*0030*/ 	.byte	0x02, 0x4c
        /*0032*/ 	.byte	0x06
	.zero		1


	//----- nvinfo : EIATTR_MERCURY_ISA_VERSION
	.align		4
        /*0034*/ 	.byte	0x03, 0x5f
        /*0036*/ 	.short	0x0000


	//----- nvinfo : EIATTR_INT_WARP_WIDE_INSTR_OFFSETS
	.align		4
        /*0038*/ 	.byte	0x04, 0x31
        /*003a*/ 	.short	(.L_708 - .L_707)


	//   ....[0]....
.L_707:
        /*003c*/ 	.word	0x0001cc00


	//   ....[1]....
        /*0040*/ 	.word	0x0001cca0


	//----- nvinfo : EIATTR_COOP_GROUP_MASK_REGIDS
	.align		4
.L_708:
        /*0044*/ 	.byte	0x04, 0x29
        /*0046*/ 	.short	(.L_710 - .L_709)


	//   ....[0]....
.L_709:
        /*0048*/ 	.word	0xffffffff


	//   ....[1]....
        /*004c*/ 	.word	0xffffffff


	//   ....[2]....
        /*0050*/ 	.word	0xffffffff


	//   ....[3]....
        /*0054*/ 	.word	0xffffffff


	//   ....[4]....
        /*0058*/ 	.word	0xffffffff


	//   ....[5]....
        /*005c*/ 	.word	0xffffffff


	//   ....[6]....
        /*0060*/ 	.word	0xffffffff


	//   ....[7]....
        /*0064*/ 	.word	0xffffffff


	//   ....[8]....
        /*0068*/ 	.word	0xffffffff


	//   ....[9]....
        /*006c*/ 	.word	0xffffffff


	//   ....[10]....
        /*0070*/ 	.word	0xffffffff


	//   ....[11]....
        /*0074*/ 	.word	0xffffffff


	//   ....[12]....
        /*0078*/ 	.word	0xffffffff


	//   ....[13]....
        /*007c*/ 	.word	0xffffffff


	//   ....[14]....
        /*0080*/ 	.word	0xffffffff


	//   ....[15]....
        /*0084*/ 	.word	0xffffffff


	//   ....[16]....
        /*0088*/ 	.word	0xffffffff


	//   ....[17]....
        /*008c*/ 	.word	0xffffffff


	//   ....[18]....
        /*0090*/ 	.word	0xffffffff


	//   ....[19]....
        /*0094*/ 	.word	0xffffffff


	//   ....[20]....
        /*0098*/ 	.word	0xffffffff


	//   ....[21]....
        /*009c*/ 	.word	0xffffffff


	//   ....[22]....
        /*00a0*/ 	.word	0xffffffff


	//   ....[23]....
        /*00a4*/ 	.word	0xffffffff


	//   ....[24]....
        /*00a8*/ 	.word	0xffffffff


	//   ....[25]....
        /*00ac*/ 	.word	0xffffffff


	//   ....[26]....
        /*00b0*/ 	.word	0xffffffff


	//   ....[27]....
        /*00b4*/ 	.word	0xffffffff


	//   ....[28]....
        /*00b8*/ 	.word	0xffffffff


	//   ....[29]....
        /*00bc*/ 	.word	0xffffffff


	//   ....[30]....
        /*00c0*/ 	.word	0xffffffff


	//   ....[31]....
        /*00c4*/ 	.word	0xffffffff


	//   ....[32]....
        /*00c8*/ 	.word	0xffffffff


	//   ....[33]....
        /*00cc*/ 	.word	0xffffffff


	//   ....[34]....
        /*00d0*/ 	.word	0xffffffff


	//   ....[35]....
        /*00d4*/ 	.word	0xffffffff


	//   ....[36]....
        /*00d8*/ 	.word	0xffffffff


	//   ....[37]....
        /*00dc*/ 	.word	0xffffffff


	//   ....[38]....
        /*00e0*/ 	.word	0xffffffff


	//   ....[39]....
        /*00e4*/ 	.word	0xffffffff


	//   ....[40]....
        /*00e8*/ 	.word	0xffffffff


	//   ....[41]....
        /*00ec*/ 	.word	0xffffffff


	//   ....[42]....
        /*00f0*/ 	.word	0xffffffff


	//   ....[43]....
        /*00f4*/ 	.word	0xffffffff


	//   ....[44]....
        /*00f8*/ 	.word	0xffffffff


	//   ....[45]....
        /*00fc*/ 	.word	0xffffffff


	//   ....[46]....
        /*0100*/ 	.word	0xffffffff


	//   ....[47]....
        /*0104*/ 	.word	0xffffffff


	//   ....[48]....
        /*0108*/ 	.word	0xffffffff


	//   ....[49]....
        /*010c*/ 	.word	0xffffffff


	//   ....[50]....
        /*0110*/ 	.word	0xffffffff


	//   ....[51]....
        /*0114*/ 	.word	0xffffffff


	//   ....[52]....
        /*0118*/ 	.word	0xffffffff


	//   ....[53]....
        /*011c*/ 	.word	0xffffffff


	//   ....[54]....
        /*0120*/ 	.word	0xffffffff


	//   ....[55]....
        /*0124*/ 	.word	0xffffffff


	//   ....[56]....
        /*0128*/ 	.word	0xffffffff


	//   ....[57]....
        /*012c*/ 	.word	0xffffffff


	//   ....[58]....
        /*0130*/ 	.word	0xffffffff


	//   ....[59]....
        /*0134*/ 	.word	0xffffffff


	//   ....[60]....
        /*0138*/ 	.word	0xffffffff


	//   ....[61]....
        /*013c*/ 	.word	0xffffffff


	//   ....[62]....
        /*0140*/ 	.word	0xffffffff


	//   ....[63]....
        /*0144*/ 	.word	0xffffffff


	//   ....[64]....
        /*0148*/ 	.word	0xffffffff


	//   ....[65]....
        /*014c*/ 	.word	0xffffffff


	//   ....[66]....
        /*0150*/ 	.word	0xffffffff


	//   ....[67]....
        /*0154*/ 	.word	0xffffffff


	//   ....[68]....
        /*0158*/ 	.word	0xffffffff


	//   ....[69]....
        /*015c*/ 	.word	0xffffffff


	//   ....[70]....
        /*0160*/ 	.word	0xffffffff


	//   ....[71]....
        /*0164*/ 	.word	0xffffffff


	//   ....[72]....
        /*0168*/ 	.word	0xffffffff


	//   ....[73]....
        /*016c*/ 	.word	0xffffffff


	//   ....[74]....
        /*0170*/ 	.word	0xffffffff


	//   ....[75]....
        /*0174*/ 	.word	0xffffffff


	//   ....[76]....
        /*0178*/ 	.word	0xffffffff


	//   ....[77]....
        /*017c*/ 	.word	0xffffffff


	//   ....[78]....
        /*0180*/ 	.word	0xffffffff


	//   ....[79]....
        /*0184*/ 	.word	0xffffffff


	//   ....[80]....
        /*0188*/ 	.word	0xffffffff


	//   ....[81]....
        /*018c*/ 	.word	0xffffffff


	//   ....[82]....
        /*0190*/ 	.word	0xffffffff


	//   ....[83]....
        /*0194*/ 	.word	0xffffffff


	//   ....[84]....
        /*0198*/ 	.word	0xffffffff


	//   ....[85]....
        /*019c*/ 	.word	0xffffffff


	//   ....[86]....
        /*01a0*/ 	.word	0xffffffff


	//   ....[87]....
        /*01a4*/ 	.word	0xffffffff


	//   ....[88]....
        /*01a8*/ 	.word	0xffffffff


	//   ....[89]....
        /*01ac*/ 	.word	0xffffffff


	//   ....[90]....
        /*01b0*/ 	.word	0xffffffff


	//   ....[91]....
        /*01b4*/ 	.word	0xffffffff


	//   ....[92]....
        /*01b8*/ 	.word	0xffffffff


	//   ....[93]....
        /*01bc*/ 	.word	0xffffffff


	//   ....[94]....
        /*01c0*/ 	.word	0xffffffff


	//   ....[95]....
        /*01c4*/ 	.word	0xffffffff


	//   ....[96]....
        /*01c8*/ 	.word	0xffffffff


	//   ....[97]....
        /*01cc*/ 	.word	0xffffffff


	//   ....[98]....
        /*01d0*/ 	.word	0xffffffff


	//   ....[99]....
        /*01d4*/ 	.word	0xffffffff


	//   ....[100]....
        /*01d8*/ 	.word	0xffffffff


	//   ....[101]....
        /*01dc*/ 	.word	0xffffffff


	//   ....[102]....
        /*01e0*/ 	.word	0xffffffff


	//   ....[103]....
        /*01e4*/ 	.word	0xffffffff


	//   ....[104]....
        /*01e8*/ 	.word	0xffffffff


	//   ....[105]....
        /*01ec*/ 	.word	0xffffffff


	//   ....[106]....
        /*01f0*/ 	.word	0xffffffff


	//   ....[107]....
        /*01f4*/ 	.word	0xffffffff


	//   ....[108]....
        /*01f8*/ 	.word	0xffffffff


	//   ....[109]....
        /*01fc*/ 	.word	0xffffffff


	//   ....[110]....
        /*0200*/ 	.word	0xffffffff


	//   ....[111]....
        /*0204*/ 	.word	0xffffffff


	//   ....[112]....
        /*0208*/ 	.word	0xffffffff


	//   ....[113]....
        /*020c*/ 	.word	0xffffffff


	//   ....[114]....
        /*0210*/ 	.word	0xffffffff


	//   ....[115]....
        /*0214*/ 	.word	0xffffffff


	//   ....[116]....
        /*0218*/ 	.word	0xffffffff


	//   ....[117]....
        /*021c*/ 	.word	0xffffffff


	//   ....[118]....
        /*0220*/ 	.word	0xffffffff


	//   ....[119]....
        /*0224*/ 	.word	0xffffffff


	//   ....[120]....
        /*0228*/ 	.word	0xffffffff


	//   ....[121]....
        /*022c*/ 	.word	0xffffffff


	//   ....[122]....
        /*0230*/ 	.word	0xffffffff


	//   ....[123]....
        /*0234*/ 	.word	0xffffffff


	//   ....[124]....
        /*0238*/ 	.word	0xffffffff


	//   ....[125]....
        /*023c*/ 	.word	0xffffffff


	//   ....[126]....
        /*0240*/ 	.word	0xffffffff


	//   ....[127]....
        /*0244*/ 	.word	0xffffffff


	//   ....[128]....
        /*0248*/ 	.word	0xffffffff


	//   ....[129]....
        /*024c*/ 	.word	0xffffffff


	//   ....[130]....
        /*0250*/ 	.word	0xffffffff


	//   ....[131]....
        /*0254*/ 	.word	0xffffffff


	//   ....[132]....
        /*0258*/ 	.word	0xffffffff


	//   ....[133]....
        /*025c*/ 	.word	0xffffffff


	//   ....[134]....
        /*0260*/ 	.word	0xffffffff


	//   ....[135]....
        /*0264*/ 	.word	0xffffffff


	//   ....[136]....
        /*0268*/ 	.word	0xffffffff


	//   ....[137]....
        /*026c*/ 	.word	0xffffffff


	//   ....[138]....
        /*0270*/ 	.word	0xffffffff


	//   ....[139]....
        /*0274*/ 	.word	0xffffffff


	//   ....[140]....
        /*0278*/ 	.word	0xffffffff


	//   ....[141]....
        /*027c*/ 	.word	0xffffffff


	//   ....[142]....
        /*0280*/ 	.word	0xffffffff


	//   ....[143]....
        /*0284*/ 	.word	0xffffffff


	//   ....[144]....
        /*0288*/ 	.word	0xffffffff


	//   ....[145]....
        /*028c*/ 	.word	0xffffffff


	//   ....[146]....
        /*0290*/ 	.word	0xffffffff


	//   ....[147]....
        /*0294*/ 	.word	0xffffffff


	//   ....[148]....
        /*0298*/ 	.word	0xffffffff


	//   ....[149]....
        /*029c*/ 	.word	0xffffffff


	//   ....[150]....
        /*02a0*/ 	.word	0xffffffff


	//   ....[151]....
        /*02a4*/ 	.word	0xffffffff


	//   ....[152]....
        /*02a8*/ 	.word	0xffffffff


	//   ....[153]....
        /*02ac*/ 	.word	0xffffffff


	//   ....[154]....
        /*02b0*/ 	.word	0xffffffff


	//   ....[155]....
        /*02b4*/ 	.word	0xffffffff


	//   ....[156]....
        /*02b8*/ 	.word	0xffffffff


	//   ....[157]....
        /*02bc*/ 	.word	0xffffffff


	//   ....[158]....
        /*02c0*/ 	.word	0xffffffff


	//   ....[159]....
        /*02c4*/ 	.word	0xffffffff


	//   ....[160]....
        /*02c8*/ 	.word	0xffffffff


	//   ....[161]....
        /*02cc*/ 	.word	0xffffffff


	//   ....[162]....
        /*02d0*/ 	.word	0xffffffff


	//   ....[163]....
        /*02d4*/ 	.word	0xffffffff


	//   ....[164]....
        /*02d8*/ 	.word	0xffffffff


	//   ....[165]....
        /*02dc*/ 	.word	0xffffffff


	//   ....[166]....
        /*02e0*/ 	.word	0xffffffff


	//   ....[167]....
        /*02e4*/ 	.word	0xffffffff


	//   ....[168]....
        /*02e8*/ 	.word	0xffffffff


	//----- nvinfo : EIATTR_COOP_GROUP_INSTR_OFFSETS
	.align		4
.L_710:
        /*02ec*/ 	.byte	0x04, 0x28
        /*02ee*/ 	.short	(.L_712 - .L_711)


	//   ....[0]....
.L_711:
        /*02f0*/ 	.word	0x00000080


	//   ....[1]....
        /*02f4*/ 	.word	0x00000210


	//   ....[2]....
        /*02f8*/ 	.word	0x00000240


	//   ....[3]....
        /*02fc*/ 	.word	0x00000270


	//   ....[4]....
        /*0300*/ 	.word	0x000002a0


	//   ....[5]....
        /*0304*/ 	.word	0x000002d0


	//   ....[6]....
        /*0308*/ 	.word	0x00000300


	//   ....[7]....
        /*030c*/ 	.word	0x00000460


	//   ....[8]....
        /*0310*/ 	.word	0x000004a0


	//   ....[9]....
        /*0314*/ 	.word	0x000004d0


	//   ....[10]....
        /*0318*/ 	.word	0x00000500


	//   ....[11]....
        /*031c*/ 	.word	0x00000530


	//   ....[12]....
        /*0320*/ 	.word	0x00000560


	//   ....[13]....
        /*0324*/ 	.word	0x000005f0


	//   ....[14]....
        /*0328*/ 	.word	0x00000630


	//   ....[15]....
        /*032c*/ 	.word	0x00000650


	//   ....[16]....
        /*0330*/ 	.word	0x000006b0


	//   ....[17]....
        /*0334*/ 	.word	0x00007ff0


	//   ....[18]....
        /*0338*/ 	.word	0x00008010


	//   ....[19]....
        /*033c*/ 	.word	0x00008160


	//   ....[20]....
        /*0340*/ 	.word	0x00008170


	//   ....[21]....
        /*0344*/ 	.word	0x000082a0


	//   ....[22]....
        /*0348*/ 	.word	0x000082c0


	//   ....[23]....
        /*034c*/ 	.word	0x000083f0


	//   ....[24]....
        /*0350*/ 	.word	0x00008400


	//   ....[25]....
        /*0354*/ 	.word	0x00008d80


	//   ....[26]....
        /*0358*/ 	.word	0x00008e40


	//   ....[27]....
        /*035c*/ 	.word	0x00008e90


	//   ....[28]....
        /*0360*/ 	.word	0x00008ed0


	//   ....[29]....
        /*0364*/ 	.word	0x00009330


	//   ....[30]....
        /*0368*/ 	.word	0x00009370


	//   ....[31]....
        /*036c*/ 	.word	0x000093c0


	//   ....[32]....
        /*0370*/ 	.word	0x00009430


	//   ....[33]....
        /*0374*/ 	.word	0x0000c250


	//   ....[34]....
        /*0378*/ 	.word	0x0000c290


	//   ....[35]....
        /*037c*/ 	.word	0x0000c2e0


	//   ....[36]....
        /*0380*/ 	.word	0x0000c320


	//   ....[37]....
        /*0384*/ 	.word	0x0000c590


	//   ....[38]....
        /*0388*/ 	.word	0x0000c5d0


	//   ....[39]....
        /*038c*/ 	.word	0x0000c690


	//   ....[40]....
        /*0390*/ 	.word	0x0000c710


	//   ....[41]....
        /*0394*/ 	.word	0x00010430


	//   ....[42]....
        /*0398*/ 	.word	0x00010800


	//   ....[43]....
        /*039c*/ 	.word	0x000112c0


	//   ....[44]....
        /*03a0*/ 	.word	0x000112e0


	//   ....[45]....
        /*03a4*/ 	.word	0x00011300


	//   ....[46]....
        /*03a8*/ 	.word	0x00011320


	//   ....[47]....
        /*03ac*/ 	.word	0x000135f0


	//   ....[48]....
        /*03b0*/ 	.word	0x000139d0


	//   ....[49]....
        /*03b4*/ 	.word	0x00014240


	//   ....[50]....
        /*03b8*/ 	.word	0x000143b0


	//   ....[51]....
        /*03bc*/ 	.word	0x000143c0


	//   ....[52]....
        /*03c0*/ 	.word	0x00014440


	//   ....[53]....
        /*03c4*/ 	.word	0x00017270


	//   ....[54]....
        /*03c8*/ 	.word	0x000172a0


	//   ....[55]....
        /*03cc*/ 	.word	0x000172c0


	//   ....[56]....
        /*03d0*/ 	.word	0x000172e0


	//   ....[57]....
        /*03d4*/ 	.word	0x00019b90


	//   ....[58]....
        /*03d8*/ 	.word	0x0001a120


	//   ....[59]....
        /*03dc*/ 	.word	0x0001a850


	//   ....[60]....
        /*03e0*/ 	.word	0x0001a9c0


	//   ....[61]....
        /*03e4*/ 	.word	0x0001aa00


	//   ....[62]....
        /*03e8*/ 	.word	0x0001aa80


	//   ....[63]....
        /*03ec*/ 	.word	0x0001c400


	//   ....[64]....
        /*03f0*/ 	.word	0x0001c430


	//   ....[65]....
        /*03f4*/ 	.word	0x0001c440


	//   ....[66]....
        /*03f8*/ 	.word	0x0001c470


	//   ....[67]....
        /*03fc*/ 	.word	0x0001d9c0


	//   ....[68]....
        /*0400*/ 	.word	0x0001d9f0


	//   ....[69]....
        /*0404*/ 	.word	0x0001da10


	//   ....[70]....
        /*0408*/ 	.word	0x0001da30


	//   ....[71]....
        /*040c*/ 	.word	0x0001dde0


	//   ....[72]....
        /*0410*/ 	.word	0x0001de00


	//   ....[73]....
        /*0414*/ 	.word	0x0001df50


	//   ....[74]....
        /*0418*/ 	.word	0x0001df60


	//   ....[75]....
        /*041c*/ 	.word	0x0001e090


	//   ....[76]....
        /*0420*/ 	.word	0x0001e0b0


	//   ....[77]....
        /*0424*/ 	.word	0x0001e1e0


	//   ....[78]....
        /*0428*/ 	.word	0x0001e1f0


	//   ....[79]....
        /*042c*/ 	.word	0x0001e510


	//   ....[80]....
        /*0430*/ 	.word	0x0001e530


	//   ....[81]....
        /*0434*/ 	.word	0x0001ee70


	//   ....[82]....
        /*0438*/ 	.word	0x0001ee80


	//   ....[83]....
        /*043c*/ 	.word	0x0001fbe0


	//   ....[84]....
        /*0440*/ 	.word	0x0001fc00


	//   ....[85]....
        /*0444*/ 	.word	0x0001fd60


	//   ....[86]....
        /*0448*/ 	.word	0x0001fd70


	//   ....[87]....
        /*044c*/ 	.word	0x0001fea0


	//   ....[88]....
        /*0450*/ 	.word	0x0001fec0


	//   ....[89]....
        /*0454*/ 	.word	0x0001fff0


	//   ....[90]....
        /*0458*/ 	.word	0x00020000


	//   ....[91]....
        /*045c*/ 	.word	0x000201b0


	//   ....[92]....
        /*0460*/ 	.word	0x000201d0


	//   ....[93]....
        /*0464*/ 	.word	0x000202f0


	//   ....[94]....
        /*0468*/ 	.word	0x00020330


	//   ....[95]....
        /*046c*/ 	.word	0x00020360


	//   ....[96]....
        /*0470*/ 	.word	0x00020390


	//   ....[97]....
        /*0474*/ 	.word	0x000203c0


	//   ....[98]....
        /*0478*/ 	.word	0x000203f0


	//   ....[99]....
        /*047c*/ 	.word	0x00020540


	//   ....[100]....
        /*0480*/ 	.word	0x00020580


	//   ....[101]....
        /*0484*/ 	.word	0x000205b0


	//   ....[102]....
        /*0488*/ 	.word	0x000205e0


	//   ....[103]....
        /*048c*/ 	.word	0x00020610


	//   ....[104]....
        /*0490*/ 	.word	0x00020640


	//   ....[105]....
        /*0494*/ 	.word	0x000206d0


	//   ....[106]....
        /*0498*/ 	.word	0x00020710


	//   ....[107]....
        /*049c*/ 	.word	0x00020720


	//   ....[108]....
        /*04a0*/ 	.word	0x00020780


	//   ....[109]....
        /*04a4*/ 	.word	0x00021060


	//   ....[110]....
        /*04a8*/ 	.word	0x000210a0


	//   ....[111]....
        /*04ac*/ 	.word	0x000210f0


	//   ....[112]....
        /*04b0*/ 	.word	0x00021140


	//   ....[113]....
        /*04b4*/ 	.word	0x00021190


	//   ....[114]....
        /*04b8*/ 	.word	0x00021200


	//   ....[115]....
        /*04bc*/ 	.word	0x00021240


	//   ....[116]....
        /*04c0*/ 	.word	0x00021290


	//   ....[117]....
        /*04c4*/ 	.word	0x000212f0


	//   ....[118]....
        /*04c8*/ 	.word	0x00021350


	//   ....[119]....
        /*04cc*/ 	.word	0x000213c0


	//   ....[120]....
        /*04d0*/ 	.word	0x00021430


	//   ....[121]....
        /*04d4*/ 	.word	0x00021490


	//   ....[122]....
        /*04d8*/ 	.word	0x000214f0


	//   ....[123]....
        /*04dc*/ 	.word	0x00021550


	//   ....[124]....
        /*04e0*/ 	.word	0x000215c0


	//   ....[125]....
        /*04e4*/ 	.word	0x00021620


	//   ....[126]....
        /*04e8*/ 	.word	0x00021680


	//   ....[127]....
        /*04ec*/ 	.word	0x000216d0


	//   ....[128]....
        /*04f0*/ 	.word	0x00021710


	//   ....[129]....
        /*04f4*/ 	.word	0x00021760


	//   ....[130]....
        /*04f8*/ 	.word	0x000217b0


	//   ....[131]....
        /*04fc*/ 	.word	0x00021810


	//   ....[132]....
        /*0500*/ 	.word	0x00021880


	//   ....[133]....
        /*0504*/ 	.word	0x000218e0


	//   ....[134]....
        /*0508*/ 	.word	0x00021940


	//   ....[135]....
        /*050c*/ 	.word	0x000219a0


	//   ....[136]....
        /*0510*/ 	.word	0x00021a10


	//   ....[137]....
        /*0514*/ 	.word	0x00021a70


	//   ....[138]....
        /*0518*/ 	.word	0x00021ad0


	//   ....[139]....
        /*051c*/ 	.word	0x00021b30


	//   ....[140]....
        /*0520*/ 	.word	0x00021ba0


	//   ....[141]....
        /*0524*/ 	.word	0x00021c10


	//   ....[142]....
        /*0528*/ 	.word	0x00021c70


	//   ....[143]....
        /*052c*/ 	.word	0x00021ce0


	//   ....[144]....
        /*0530*/ 	.word	0x00021d50


	//   ....[145]....
        /*0534*/ 	.word	0x00021db0


	//   ....[146]....
        /*0538*/ 	.word	0x00021e10


	//   ....[147]....
        /*053c*/ 	.word	0x00021e70


	//   ....[148]....
        /*0540*/ 	.word	0x00021ee0


	//   ....[149]....
        /*0544*/ 	.word	0x00021f40


	//   ....[150]....
        /*0548*/ 	.word	0x00021fa0


	//   ....[151]....
        /*054c*/ 	.word	0x00022000


	//   ....[152]....
        /*0550*/ 	.word	0x00022070


	//   ....[153]....
        /*0554*/ 	.word	0x000220c0


	//   ....[154]....
        /*0558*/ 	.word	0x00022100


	//   ....[155]....
        /*055c*/ 	.word	0x00022150


	//   ....[156]....
        /*0560*/ 	.word	0x000221a0


	//   ....[157]....
        /*0564*/ 	.word	0x000221f0


	//   ....[158]....
        /*0568*/ 	.word	0x00022260


	//   ....[159]....
        /*056c*/ 	.word	0x000222b0


	//   ....[160]....
        /*0570*/ 	.word	0x00022300


	//   ....[161]....
        /*0574*/ 	.word	0x00022350


	//   ....[162]....
        /*0578*/ 	.word	0x000223a0


	//   ....[163]....
        /*057c*/ 	.word	0x000223f0


	//   ....[164]....
        /*0580*/ 	.word	0x00022460


	//   ....[165]....
        /*0584*/ 	.word	0x000224a0


	//   ....[166]....
        /*0588*/ 	.word	0x000224f0


	//   ....[167]....
        /*058c*/ 	.word	0x00022540


	//   ....[168]....
        /*0590*/ 	.word	0x000225a0


	//----- nvinfo : EIATTR_EXIT_INSTR_OFFSETS
	.align		4
.L_712:
        /*0594*/ 	.byte	0x04, 0x1c
        /*0596*/ 	.short	(.L_714 - .L_713)


	//   ....[0]....
.L_713:
        /*0598*/ 	.word	0x00000f20


	//   ....[1]....
        /*059c*/ 	.word	0x00021030


	//----- nvinfo : EIATTR_MAX_THREADS
	.align		4
.L_714:
        /*05a0*/ 	.byte	0x04, 0x05
        /*05a2*/ 	.short	(.L_716 - .L_715)
.L_715:
        /*05a4*/ 	.word	0x00000100
        /*05a8*/ 	.word	0x00000001
        /*05ac*/ 	.word	0x00000001


	//----- nvinfo : EIATTR_CRS_STACK_SIZE
	.align		4
.L_716:
        /*05b0*/ 	.byte	0x04, 0x1e
        /*05b2*/ 	.short	(.L_718 - .L_717)
.L_717:
        /*05b4*/ 	.word	0x00000000
.L_718:


//--------------------- .nv.info._ZN7cutlass13device_kernelIN5flash19enable_sm80_to_sm89INS1_16FlashAttnFwdSm80INS1_25CollectiveMainloopFwdSm80ILi8ELi2ELb1EN4cute5tupleIJNS5_1CILi128EEENS7_ILi96EEENS7_ILi192EEEEEELi192ENS_6half_tEfNS_4arch4Sm80ELb1ELb0ELb1ELb0ELb0ELb0ELb1ELb1EEENS1_21CollectiveEpilogueFwdINS6_IJS8_SA_S9_EEENS6_IJNS7_ILi1EEESI_SI_EEESC_SE_Li256ELb0ELb1ELb1ELb0EEENS1_30DynamicPersistentTileSchedulerILi256ELi256ELb1ELb1ELb0EEEEEEEEEvNT_6ParamsE --------------------------
	.section	.nv.info._ZN7cutlass13device_kernelIN5flash19enable_sm80_to_sm89INS1_16FlashAttnFwdSm80INS1_25CollectiveMainloopFwdSm80ILi8ELi2ELb1EN4cute5tupleIJNS5_1CILi128EEENS7_ILi96EEENS7_ILi192EEEEEELi192ENS_6half_tEfNS_4arch4Sm80ELb1ELb0ELb1ELb0ELb0ELb0ELb1ELb1EEENS1_21CollectiveEpilogueFwdINS6_IJS8_SA_S9_EEENS6_IJNS7_ILi1EEESI_SI_EEESC_SE_Li256ELb0ELb1ELb1ELb0EEENS1_30DynamicPersistentTileSchedulerILi256ELi256ELb1ELb1ELb0EEEEEEEEEvNT_6ParamsE,"",@"SHT_CUDA_INFO"
	.sectionflags	@""
	.align	4


	//----- nvinfo : EIATTR_CUDA_API_VERSION
	.align		4
        /*0000*/ 	.byte	0x04, 0x37
        /*0002*/ 	.short	(.L_720 - .L_719)
.L_719:
        /*0004*/ 	.word	0x00000082


	//----- nvinfo : EIATTR_SW2861232_WAR
	.align		4
.L_720:
        /*0008*/ 	.byte	0x01, 0x35
	.zero		2


	//----- nvinfo : EIATTR_PARAM_CBANK
	.align		4
        /*000c*/ 	.byte	0x04, 0x0a
        /*000e*/ 	.short	(.L_722 - .L_721)
	.align		4
.L_721:
        /*0010*/ 	.word	index@(.nv.constant0._ZN7cutlass13device_kernelIN5flash19enable_sm80_to_sm89INS1_16FlashAttnFwdSm80INS1_25CollectiveMainloopFwdSm80ILi8ELi2ELb1EN4cute5tupleIJNS5_1CILi128EEENS7_ILi96EEENS7_ILi192EEEEEELi192ENS_6half_tEfNS_4arch4Sm80ELb1ELb0ELb1ELb0ELb0ELb0ELb1ELb1EEENS1_21CollectiveEpilogueFwdINS6_IJS8_SA_S9_EEENS6_IJNS7_ILi1EEESI_SI_EEESC_SE_Li256ELb0ELb1ELb1ELb0EEENS1_30DynamicPersistentTileSchedulerILi256ELi256ELb1ELb1ELb0EEEEEEEEEvNT_6ParamsE)
        /*0014*/ 	.short	0x0160
        /*0016*/ 	.short	0x0428


	//----- nvinfo : EIATTR_CBANK_PARAM_SIZE
	.align		4
.L_722:
        /*0018*/ 	.byte	0x03, 0x19
        /*001a*/ 	.short	0x0428


	//----- nvinfo : EIATTR_KPARAM_INFO
	.align		4
        /*001c*/ 	.byte	0x04, 0x17
        /*001e*/ 	.short	(.L_724 - .L_723)
.L_723:
        /*0020*/ 	.word	0x00000000
        /*0024*/ 	.short	0x0000
        /*0026*/ 	.short	0x0000
        /*0028*/ 	.byte	0x00, 0xf0, 0xa1, 0x10


	//----- nvinfo : EIATTR_MAXREG_COUNT
	.align		4
.L_724:
        /*002c*/ 	.byte	0x03, 0x1b
        /*002e*/ 	.short	0x00ff


	//----- nvinfo : EIATTR_NUM_BARRIERS
	.align		4
        /*0030*/ 	.byte	0x02, 0x4c
        /*0032*/ 	.byte	0x06
	.zero		1


	//----- nvinfo : EIATTR_ANNOTATIONS
	.align		4
        /*0034*/ 	.byte	0x04, 0x55
        /*0036*/ 	.short	(.L_726 - .L_725)


	//   ....[0]....
.L_725:
        /* <DEDUP_REMOVED lines=58> */


	//----- nvinfo : EIATTR_MERCURY_ISA_VERSION
	.align		4
.L_726:
        /*03c0*/ 	.byte	0x03, 0x5f
        /*03c2*/ 	.short	0x0000


	//----- nvinfo : EIATTR_INT_WARP_WIDE_INSTR_OFFSETS
	.align		4
        /*03c4*/ 	.byte	0x04, 0x31
        /*03c6*/ 	.short	(.L_728 - .L_727)


	//   ....[0]....
.L_727:
        /*03c8*/ 	.word	0x0000f510


	//   ....[1]....
        /*03cc*/ 	.word	0x0000f590


	//----- nvinfo : EIATTR_COOP_GROUP_MASK_REGIDS
	.align		4
.L_728:
        /*03d0*/ 	.byte	0x04, 0x29
        /*03d2*/ 	.short	(.L_730 - .L_729)


	//   ....[0]....
.L_729:
        /*03d4*/ 	.word	0xffffffff


	//   ....[1]....
        /*03d8*/ 	.word	0xffffffff


	//   ....[2]....
        /*03dc*/ 	.word	0xffffffff


	//   ....[3]....
        /*03e0*/ 	.word	0xffffffff


	//   ....[4]....
        /*03e4*/ 	.word	0xffffffff


	//   ....[5]....
        /*03e8*/ 	.word	0xffffffff


	//   ....[6]....
        /*03ec*/ 	.word	0xffffffff


	//   ....[7]....
        /*03f0*/ 	.word	0xffffffff


	//   ....[8]....
        /*03f4*/ 	.word	0xffffffff


	//   ....[9]....
        /*03f8*/ 	.word	0xffffffff


	//   ....[10]....
        /*03fc*/ 	.word	0xffffffff


	//   ....[11]....
        /*0400*/ 	.word	0xffffffff


	//   ....[12]....
        /*0404*/ 	.word	0xffffffff


	//   ....[13]....
        /*0408*/ 	.word	0xffffffff


	//   ....[14]....
        /*040c*/ 	.word	0xffffffff


	//   ....[15]....
        /*0410*/ 	.word	0xffffffff


	//   ....[16]....
        /*0414*/ 	.word	0xffffffff


	//   ....[17]....
        /*0418*/ 	.word	0xffffffff


	//   ....[18]....
        /*041c*/ 	.word	0xffffffff


	//   ....[19]....
        /*0420*/ 	.word	0xffffffff


	//   ....[20]....
        /*0424*/ 	.word	0xffffffff


	//   ....[21]....
        /*0428*/ 	.word	0xffffffff


	//   ....[22]....
        /*042c*/ 	.word	0xffffffff


	//   ....[23]....
        /*0430*/ 	.word	0xffffffff


	//   ....[24]....
        /*0434*/ 	.word	0xffffffff


	//   ....[25]....
        /*0438*/ 	.word	0xffffffff


	//   ....[26]....
        /*043c*/ 	.word	0xffffffff


	//   ....[27]....
        /*0440*/ 	.word	0xffffffff


	//   ....[28]....
        /*0444*/ 	.word	0xffffffff


	//   ....[29]....
        /*0448*/ 	.word	0xffffffff


	//   ....[30]....
        /*044c*/ 	.word	0xffffffff


	//   ....[31]....
        /*0450*/ 	.word	0xffffffff


	//   ....[32]....
        /*0454*/ 	.word	0xffffffff


	//   ....[33]....
        /*0458*/ 	.word	0xffffffff


	//   ....[34]....
        /*045c*/ 	.word	0xffffffff


	//   ....[35]....
        /*0460*/ 	.word	0xffffffff


	//   ....[36]....
        /*0464*/ 	.word	0xffffffff


	//   ....[37]....
        /*0468*/ 	.word	0xffffffff


	//   ....[38]....
        /*046c*/ 	.word	0xffffffff


	//   ....[39]....
        /*0470*/ 	.word	0xffffffff


	//   ....[40]....
        /*0474*/ 	.word	0xffffffff


	//   ....[41]....
        /*0478*/ 	.word	0xffffffff


	//   ....[42]....
        /*047c*/ 	.word	0xffffffff


	//   ....[43]....
        /*0480*/ 	.word	0xffffffff


	//----- nvinfo : EIATTR_COOP_GROUP_INSTR_OFFSETS
	.align		4
.L_730:
        /*0484*/ 	.byte	0x04, 0x28
        /*0486*/ 	.short	(.L_732 - .L_731)


	//   ....[0]....
.L_731:
        /*0488*/ 	.word	0x00000050


	//   ....[1]....
        /*048c*/ 	.word	0x00001610


	//   ....[2]....
        /*0490*/ 	.word	0x00001620


	//   ....[3]....
        /*0494*/ 	.word	0x00001650


	//   ....[4]....
        /*0498*/ 	.word	0x00001680


	//   ....[5]....
        /*049c*/ 	.word	0x00001810


	//   ....[6]....
        /*04a0*/ 	.word	0x00001820


	//   ....[7]....
        /*04a4*/ 	.word	0x00001840


	//   ....[8]....
        /*04a8*/ 	.word	0x00001870


	//   ....[9]....
        /*04ac*/ 	.word	0x000036a0


	//   ....[10]....
        /*04b0*/ 	.word	0x000036b0


	//   ....[11]....
        /*04b4*/ 	.word	0x00004200


	//   ....[12]....
        /*04b8*/ 	.word	0x000043d0


	//   ....[13]....
        /*04bc*/ 	.word	0x00004410


	//   ....[14]....
        /*04c0*/ 	.word	0x00004480


	//   ....[15]....
        /*04c4*/ 	.word	0x000076d0


	//   ....[16]....
        /*04c8*/ 	.word	0x000076f0


	//   ....[17]....
        /*04cc*/ 	.word	0x000084c0


	//   ....[18]....
        /*04d0*/ 	.word	0x00008500


	//   ....[19]....
        /*04d4*/ 	.word	0x00008520


	//   ....[20]....
        /*04d8*/ 	.word	0x00008540


	//   ....[21]....
        /*04dc*/ 	.word	0x0000c5a0


	//   ....[22]....
        /*04e0*/ 	.word	0x0000c620


	//   ....[23]....
        /*04e4*/ 	.word	0x0000c780


	//   ....[24]....
        /*04e8*/ 	.word	0x0000c7c0


	//   ....[25]....
        /*04ec*/ 	.word	0x0000ecc0


	//   ....[26]....
        /*04f0*/ 	.word	0x0000ed10


	//   ....[27]....
        /*04f4*/ 	.word	0x0000ed30


	//   ....[28]....
        /*04f8*/ 	.word	0x0000ed50


	//   ....[29]....
        /*04fc*/ 	.word	0x0000f6e0


	//   ....[30]....
        /*0500*/ 	.word	0x0000fb60


	//   ....[31]....
        /*0504*/ 	.word	0x0000fb80


	//   ....[32]....
        /*0508*/ 	.word	0x0000fba0


	//   ....[33]....
        /*050c*/ 	.word	0x0000fbc0


	//   ....[34]....
        /*0510*/ 	.word	0x0000fcc0


	//   ....[35]....
        /*0514*/ 	.word	0x0000fd20


	//   ....[36]....
        /*0518*/ 	.word	0x000105b0


	//   ....[37]....
        /*051c*/ 	.word	0x000105c0


	//   ....[38]....
        /*0520*/ 	.word	0x00010f50


	//   ....[39]....
        /*0524*/ 	.word	0x00011030


	//   ....[40]....
        /*0528*/ 	.word	0x00011090


	//   ....[41]....
        /*052c*/ 	.word	0x000110e0


	//   ....[42]....
        /*0530*/ 	.word	0x00011140


	//   ....[43]....
        /*0534*/ 	.word	0x00011190


	//----- nvinfo : EIATTR_EXIT_INSTR_OFFSETS
	.align		4
.L_732:
        /*0538*/ 	.byte	0x04, 0x1c
        /*053a*/ 	.short	(.L_734 - .L_733)


	//   ....[0]....
.L_733:
        /*053c*/ 	.word	0x000000a0


	//   ....[1]....
        /*0540*/ 	.word	0x00010ff0


	//----- nvinfo : EIATTR_MAX_THREADS
	.align		4
.L_734:
        /*0544*/ 	.byte	0x04, 0x05
        /*0546*/ 	.short	(.L_736 - .L_735)
.L_735:
        /*0548*/ 	.word	0x00000100
        /*054c*/ 	.word	0x00000001
        /*0550*/ 	.word	0x00000001


	//----- nvinfo : EIATTR_CRS_STACK_SIZE
	.align		4
.L_736:
        /*0554*/ 	.byte	0x04, 0x1e
        /*0556*/ 	.short	(.L_738 - .L_737)
.L_737:
        /*0558*/ 	.word	0x00000000
.L_738:


//--------------------- .nv.info._ZN7cutlass13device_kernelIN5flash19enable_sm80_to_sm89INS1_16FlashAttnFwdSm80INS1_25CollectiveMainloopFwdSm80ILi8ELi2ELb0EN4cute5tupleIJNS5_1CILi128EEENS7_ILi64EEENS7_ILi192EEEEEELi192ENS_6half_tEfNS_4arch4Sm80ELb1ELb0ELb1ELb1ELb0ELb0ELb1ELb1EEENS1_21CollectiveEpilogueFwdINS6_IJS8_SA_S9_EEENS6_IJNS7_ILi1EEESI_SI_EEESC_SE_Li256ELb1ELb1ELb1ELb0EEENS1_36VarlenDynamicPersistentTileSchedulerILi128ELi64ELi256ELi256ELb1ELb1ELb0ELb1ELb1ELb1EEEEEEEEEvNT_6ParamsE --------------------------
	.section	.nv.info._ZN7cutlass13device_kernelIN5flash19enable_sm80_to_sm89INS1_16FlashAttnFwdSm80INS1_25CollectiveMainloopFwdSm80ILi8ELi2ELb0EN4cute5tupleIJNS5_1CILi128EEENS7_ILi64EEENS7_ILi192EEEEEELi192ENS_6half_tEfNS_4arch4Sm80ELb1ELb0ELb1ELb1ELb0ELb0ELb1ELb1EEENS1_21CollectiveEpilogueFwdINS6_IJS8_SA_S9_EEENS6_IJNS7_ILi1EEESI_SI_EEESC_SE_Li256ELb1ELb1ELb1ELb0EEENS1_36VarlenDynamicPersistentTileSchedulerILi128ELi64ELi256ELi256ELb1ELb1ELb0ELb1ELb1ELb1EEEEEEEEEvNT_6ParamsE,"",@"SHT_CUDA_INFO"
	.sectionflags	@""
	.align	4


	//----- nvinfo : EIATTR_CUDA_API_VERSION
	.align		4
        /*0000*/ 	.byte	0x04, 0x37
        /*0002*/ 	.short	(.L_740 - .L_739)
.L_739:
        /*0004*/ 	.word	0x00000082


	//----- nvinfo : EIATTR_SW2861232_WAR
	.align		4
.L_740:
        /*0008*/ 	.byte	0x01, 0x35
	.zero		2


	//----- nvinfo : EIATTR_PARAM_CBANK
	.align		4
        /*000c*/ 	.byte	0x04, 0x0a
        /*000e*/ 	.short	(.L_742 - .L_741)
	.align		4
.L_741:
        /*0010*/ 	.word	index@(.nv.constant0._ZN7cutlass13device_kernelIN5flash19enable_sm80_to_sm89INS1_16FlashAttnFwdSm80INS1_25CollectiveMainloopFwdSm80ILi8ELi2ELb0EN4cute5tupleIJNS5_1CILi128EEENS7_ILi64EEENS7_ILi192EEEEEELi192ENS_6half_tEfNS_4arch4Sm80ELb1ELb0ELb1ELb1ELb0ELb0ELb1ELb1EEENS1_21CollectiveEpilogueFwdINS6_IJS8_SA_S9_EEENS6_IJNS7_ILi1EEESI_SI_EEESC_SE_Li256ELb1ELb1ELb1ELb0EEENS1_36VarlenDynamicPersistentTileSchedulerILi128ELi64ELi256ELi256ELb1ELb1ELb0ELb1ELb1ELb1EEEEEEEEEvNT_6ParamsE)
        /*0014*/ 	.short	0x0160
        /*0016*/ 	.short	0x0438


	//----- nvinfo : EIATTR_CBANK_PARAM_SIZE
	.align		4
.L_742:
        /*0018*/ 	.byte	0x03, 0x19
        /*001a*/ 	.short	0x0438


	//----- nvinfo : EIATTR_KPARAM_INFO
	.align		4
        /*001c*/ 	.byte	0x04, 0x17
        /*001e*/ 	.short	(.L_744 - .L_743)
.L_743:
        /*0020*/ 	.word	0x00000000
        /*0024*/ 	.short	0x0000
        /*0026*/ 	.short	0x0000
        /*0028*/ 	.byte	0x00, 0xf0, 0xe1, 0x10


	//----- nvinfo : EIATTR_MAXREG_COUNT
	.align		4
.L_744:
        /*002c*/ 	.byte	0x03, 0x1b
        /*002e*/ 	.short	0x00ff


	//----- nvinfo : EIATTR_NUM_BARRIERS
	.align		4
        /*0030*/ 	.byte	0x02, 0x4c
        /*0032*/ 	.byte	0x06
	.zero		1


	//----- nvinfo : EIATTR_MERCURY_ISA_VERSION
	.align		4
        /*0034*/ 	.byte	0x03, 0x5f
        /*0036*/ 	.short	0x0000


	//----- nvinfo : EIATTR_INT_WARP_WIDE_INSTR_OFFSETS
	.align		4
        /*0038*/ 	.byte	0x04, 0x31
        /*003a*/ 	.short	(.L_746 - .L_745)


	//   ....[0]....
.L_745:
        /*003c*/ 	.word	0x0000c1e0


	//   ....[1]....
        /*0040*/ 	.word	0x0000c280


	//----- nvinfo : EIATTR_COOP_GROUP_MASK_REGIDS
	.align		4
.L_746:
        /*0044*/ 	.byte	0x04, 0x29
        /*0046*/ 	.short	(.L_748 - .L_747)


	//   ....[0]....
.L_747:
        /*0048*/ 	.word	0xffffffff


	//   ....[1]....
        /*004c*/ 	.word	0xffffffff


	//   ....[2]....
        /*0050*/ 	.word	0xffffffff


	//   ....[3]....
        /*0054*/ 	.word	0xffffffff


	//   ....[4]....
        /*0058*/ 	.word	0xffffffff


	//   ....[5]....
        /*005c*/ 	.word	0xffffffff


	//   ....[6]....
        /*0060*/ 	.word	0xffffffff


	//   ....[7]....
        /*0064*/ 	.word	0xffffffff


	//   ....[8]....
        /*0068*/ 	.word	0xffffffff


	//   ....[9]....
        /*006c*/ 	.word	0xffffffff


	//   ....[10]....
        /*0070*/ 	.word	0xffffffff


	//   ....[11]....
        /*0074*/ 	.word	0xffffffff


	//   ....[12]....
        /*0078*/ 	.word	0xffffffff


	//   ....[13]....
        /*007c*/ 	.word	0xffffffff


	//   ....[14]....
        /*0080*/ 	.word	0xffffffff


	//   ....[15]....
        /*0084*/ 	.word	0xffffffff


	//   ....[16]....
        /*0088*/ 	.word	0xffffffff


	//   ....[17]....
        /*008c*/ 	.word	0xffffffff


	//   ....[18]....
        /*0090*/ 	.word	0xffffffff


	//   ....[19]....
        /*0094*/ 	.word	0xffffffff


	//   ....[20]....
        /*0098*/ 	.word	0xffffffff


	//   ....[21]....
        /*009c*/ 	.word	0xffffffff


	//   ....[22]....
        /*00a0*/ 	.word	0xffffffff


	//   ....[23]....
        /*00a4*/ 	.word	0xffffffff


	//   ....[24]....
        /*00a8*/ 	.word	0xffffffff


	//   ....[25]....
        /*00ac*/ 	.word	0xffffffff


	//   ....[26]....
        /*00b0*/ 	.word	0xffffffff


	//   ....[27]....
        /*00b4*/ 	.word	0xffffffff


	//   ....[28]....
        /*00b8*/ 	.word	0xffffffff


	//   ....[29]....
        /*00bc*/ 	.word	0xffffffff


	//   ....[30]....
        /*00c0*/ 	.word	0xffffffff


	//   ....[31]....
        /*00c4*/ 	.word	0xffffffff


	//   ....[32]....
        /*00c8*/ 	.word	0xffffffff


	//   ....[33]....
        /*00cc*/ 	.word	0xffffffff


	//   ....[34]....
        /*00d0*/ 	.word	0xffffffff


	//   ....[35]....
        /*00d4*/ 	.word	0xffffffff


	//   ....[36]....
        /*00d8*/ 	.word	0xffffffff


	//   ....[37]....
        /*00dc*/ 	.word	0xffffffff


	//   ....[38]....
        /*00e0*/ 	.word	0xffffffff


	//   ....[39]....
        /*00e4*/ 	.word	0xffffffff


	//   ....[40]....
        /*00e8*/ 	.word	0xffffffff


	//   ....[41]....
        /*00ec*/ 	.word	0xffffffff


	//   ....[42]....
        /*00f0*/ 	.word	0xffffffff


	//   ....[43]....
        /*00f4*/ 	.word	0xffffffff


	//   ....[44]....
        /*00f8*/ 	.word	0xffffffff


	//   ....[45]....
        /*00fc*/ 	.word	0xffffffff


	//   ....[46]....
        /*0100*/ 	.word	0xffffffff


	//   ....[47]....
        /*0104*/ 	.word	0xffffffff


	//   ....[48]....
        /*0108*/ 	.word	0xffffffff


	//   ....[49]....
        /*010c*/ 	.word	0xffffffff


	//   ....[50]....
        /*0110*/ 	.word	0xffffffff


	//   ....[51]....
        /*0114*/ 	.word	0xffffffff


	//   ....[52]....
        /*0118*/ 	.word	0xffffffff


	//   ....[53]....
        /*011c*/ 	.word	0xffffffff


	//   ....[54]....
        /*0120*/ 	.word	0xffffffff


	//   ....[55]....
        /*0124*/ 	.word	0xffffffff


	//   ....[56]....
        /*0128*/ 	.word	0xffffffff


	//   ....[57]....
        /*012c*/ 	.word	0xffffffff


	//   ....[58]....
        /*0130*/ 	.word	0xffffffff


	//   ....[59]....
        /*0134*/ 	.word	0xffffffff


	//   ....[60]....
        /*0138*/ 	.word	0xffffffff


	//   ....[61]....
        /*013c*/ 	.word	0xffffffff


	//   ....[62]....
        /*0140*/ 	.word	0xffffffff


	//   ....[63]....
        /*0144*/ 	.word	0xffffffff


	//   ....[64]....
        /*0148*/ 	.word	0xffffffff


	//   ....[65]....
        /*014c*/ 	.word	0xffffffff


	//   ....[66]....
        /*0150*/ 	.word	0xffffffff


	//   ....[67]....
        /*0154*/ 	.word	0xffffffff


	//   ....[68]....
        /*0158*/ 	.word	0xffffffff


	//   ....[69]....
        /*015c*/ 	.word	0xffffffff


	//   ....[70]....
        /*0160*/ 	.word	0xffffffff


	//   ....[71]....
        /*0164*/ 	.word	0xffffffff


	//   ....[72]....
        /*0168*/ 	.word	0xffffffff


	//   ....[73]....
        /*016c*/ 	.word	0xffffffff


	//   ....[74]....
        /*0170*/ 	.word	0xffffffff


	//   ....[75]....
        /*0174*/ 	.word	0xffffffff


	//   ....[76]....
        /*0178*/ 	.word	0xffffffff


	//   ....[77]....
        /*017c*/ 	.word	0xffffffff


	//   ....[78]....
        /*0180*/ 	.word	0xffffffff


	//   ....[79]....
        /*0184*/ 	.word	0xffffffff


	//   ....[80]....
        /*0188*/ 	.word	0xffffffff


	//   ....[81]....
        /*018c*/ 	.word	0xffffffff


	//   ....[82]....
        /*0190*/ 	.word	0xffffffff


	//   ....[83]....
        /*0194*/ 	.word	0xffffffff


	//   ....[84]....
        /*0198*/ 	.word	0xffffffff


	//   ....[85]....
        /*019c*/ 	.word	0xffffffff


	//   ....[86]....
        /*01a0*/ 	.word	0xffffffff


	//   ....[87]....
        /*01a4*/ 	.word	0xffffffff


	//   ....[88]....
        /*01a8*/ 	.word	0xffffffff


	//   ....[89]....
        /*01ac*/ 	.word	0xffffffff


	//   ....[90]....
        /*01b0*/ 	.word	0xffffffff


	//   ....[91]....
        /*01b4*/ 	.word	0xffffffff


	//   ....[92]....
        /*01b8*/ 	.word	0xffffffff


	//   ....[93]....
        /*01bc*/ 	.word	0xffffffff


	//   ....[94]....
        /*01c0*/ 	.word	0xffffffff


	//   ....[95]....
        /*01c4*/ 	.word	0xffffffff


	//   ....[96]....
        /*01c8*/ 	.word	0xffffffff


	//   ....[97]....
        /*01cc*/ 	.word	0xffffffff


	//   ....[98]....
        /*01d0*/ 	.word	0xffffffff


	//   ....[99]....
        /*01d4*/ 	.word	0xffffffff


	//   ....[100]....
        /*01d8*/ 	.word	0xffffffff


	//   ....[101]....
        /*01dc*/ 	.word	0xffffffff


	//   ....[102]....
        /*01e0*/ 	.word	0xffffffff


	//   ....[103]....
        /*01e4*/ 	.word	0xffffffff


	//   ....[104]....
        /*01e8*/ 	.word	0xffffffff


	//   ....[105]....
        /*01ec*/ 	.word	0xffffffff


	//   ....[106]....
        /*01f0*/ 	.word	0xffffffff


	//   ....[107]....
        /*01f4*/ 	.word	0xffffffff


	//   ....[108]....
        /*01f8*/ 	.word	0xffffffff


	//   ....[109]....
        /*01fc*/ 	.word	0xffffffff


	//   ....[110]....
        /*0200*/ 	.word	0xffffffff


	//   ....[111]....
        /*0204*/ 	.word	0xffffffff


	//   ....[112]....
        /*0208*/ 	.word	0xffffffff


	//   ....[113]....
        /*020c*/ 	.word	0xffffffff


	//   ....[114]....
        /*0210*/ 	.word	0xffffffff


	//   ....[115]....
        /*0214*/ 	.word	0xffffffff


	//   ....[116]....
        /*0218*/ 	.word	0xffffffff


	//   ....[117]....
        /*021c*/ 	.word	0xffffffff


	//   ....[118]....
        /*0220*/ 	.word	0xffffffff


	//   ....[119]....
        /*0224*/ 	.word	0xffffffff


	//   ....[120]....
        /*0228*/ 	.word	0xffffffff


	//   ....[121]....
        /*022c*/ 	.word	0xffffffff


	//   ....[122]....
        /*0230*/ 	.word	0xffffffff


	//   ....[123]....
        /*0234*/ 	.word	0xffffffff


	//   ....[124]....
        /*0238*/ 	.word	0xffffffff


	//   ....[125]....
        /*023c*/ 	.word	0xffffffff


	//   ....[126]....
        /*0240*/ 	.word	0xffffffff


	//   ....[127]....
        /*0244*/ 	.word	0xffffffff


	//   ....[128]....
        /*0248*/ 	.word	0xffffffff


	//   ....[129]....
        /*024c*/ 	.word	0xffffffff


	//   ....[130]....
        /*0250*/ 	.word	0xffffffff


	//   ....[131]....
        /*0254*/ 	.word	0xffffffff


	//   ....[132]....
        /*0258*/ 	.word	0xffffffff


	//   ....[133]....
        /*025c*/ 	.word	0xffffffff


	//   ....[134]....
        /*0260*/ 	.word	0xffffffff


	//   ....[135]....
        /*0264*/ 	.word	0xffffffff


	//   ....[136]....
        /*0268*/ 	.word	0xffffffff


	//   ....[137]....
        /*026c*/ 	.word	0xffffffff


	//   ....[138]....
        /*0270*/ 	.word	0xffffffff


	//   ....[139]....
        /*0274*/ 	.word	0xffffffff


	//   ....[140]....
        /*0278*/ 	.word	0xffffffff


	//   ....[141]....
        /*027c*/ 	.word	0xffffffff


	//   ....[142]....
        /*0280*/ 	.word	0xffffffff


	//   ....[143]....
        /*0284*/ 	.word	0xffffffff


	//   ....[144]....
        /*0288*/ 	.word	0xffffffff


	//   ....[145]....
        /*028c*/ 	.word	0xffffffff


	//   ....[146]....
        /*0290*/ 	.word	0xffffffff


	//----- nvinfo : EIATTR_COOP_GROUP_INSTR_OFFSETS
	.align		4
.L_748:
        /*0294*/ 	.byte	0x04, 0x28
        /*0296*/ 	.short	(.L_750 - .L_749)


	//   ....[0]....
.L_749:
        /*0298*/ 	.word	0x00000080


	//   ....[1]....
        /*029c*/ 	.word	0x00000210


	//   ....[2]....
        /*02a0*/ 	.word	0x00000240


	//   ....[3]....
        /*02a4*/ 	.word	0x00000270


	//   ....[4]....
        /*02a8*/ 	.word	0x000002a0


	//   ....[5]....
        /*02ac*/ 	.word	0x000002d0


	//   ....[6]....
        /*02b0*/ 	.word	0x00000300


	//   ....[7]....
        /*02b4*/ 	.word	0x00000460


	//   ....[8]....
        /*02b8*/ 	.word	0x000004a0


	//   ....[9]....
        /*02bc*/ 	.word	0x000004d0


	//   ....[10]....
        /*02c0*/ 	.word	0x00000500


	//   ....[11]....
        /*02c4*/ 	.word	0x00000530


	//   ....[12]....
        /*02c8*/ 	.word	0x00000560


	//   ....[13]....
        /*02cc*/ 	.word	0x000005f0


	//   ....[14]....
        /*02d0*/ 	.word	0x00000630


	//   ....[15]....
        /*02d4*/ 	.word	0x00000650


	//   ....[16]....
        /*02d8*/ 	.word	0x000006b0


	//   ....[17]....
        /*02dc*/ 	.word	0x000024d0


	//   ....[18]....
        /*02e0*/ 	.word	0x000024f0


	//   ....[19]....
        /*02e4*/ 	.word	0x00002620


	//   ....[20]....
        /*02e8*/ 	.word	0x00002630


	//   ....[21]....
        /*02ec*/ 	.word	0x00002760


	//   ....[22]....
        /*02f0*/ 	.word	0x00002780


	//   ....[23]....
        /*02f4*/ 	.word	0x000028b0


	//   ....[24]....
        /*02f8*/ 	.word	0x000028c0


	//   ....[25]....
        /*02fc*/ 	.word	0x00003e20


	//   ....[26]....
        /*0300*/ 	.word	0x00003e50


	//   ....[27]....
        /*0304*/ 	.word	0x00004780


	//   ....[28]....
        /*0308*/ 	.word	0x00004810


	//   ....[29]....
        /*030c*/ 	.word	0x00004830


	//   ....[30]....
        /*0310*/ 	.word	0x00004850


	//   ....[31]....
        /*0314*/ 	.word	0x000069b0


	//   ....[32]....
        /*0318*/ 	.word	0x000069f0


	//   ....[33]....
        /*031c*/ 	.word	0x00007160


	//   ....[34]....
        /*0320*/ 	.word	0x00007280


	//   ....[35]....
        /*0324*/ 	.word	0x000072c0


	//   ....[36]....
        /*0328*/ 	.word	0x000073a0


	//   ....[37]....
        /*032c*/ 	.word	0x00009fa0


	//   ....[38]....
        /*0330*/ 	.word	0x00009fd0


	//   ....[39]....
        /*0334*/ 	.word	0x00009ff0


	//   ....[40]....
        /*0338*/ 	.word	0x0000a010


	//   ....[41]....
        /*033c*/ 	.word	0x0000b9e0


	//   ....[42]....
        /*0340*/ 	.word	0x0000ba10


	//   ....[43]....
        /*0344*/ 	.word	0x0000ba20


	//   ....[44]....
        /*0348*/ 	.word	0x0000ba50


	//   ....[45]....
        /*034c*/ 	.word	0x0000cd60


	//   ....[46]....
        /*0350*/ 	.word	0x0000cd80


	//   ....[47]....
        /*0354*/ 	.word	0x0000cda0


	//   ....[48]....
        /*0358*/ 	.word	0x0000cdb0


	//   ....[49]....
        /*035c*/ 	.word	0x0000d110


	//   ....[50]....
        /*0360*/ 	.word	0x0000d130


	//   ....[51]....
        /*0364*/ 	.word	0x0000d250


	//   ....[52]....
        /*0368*/ 	.word	0x0000d260


	//   ....[53]....
        /*036c*/ 	.word	0x0000d390


	//   ....[54]....
        /*0370*/ 	.word	0x0000d3b0


	//   ....[55]....
        /*0374*/ 	.word	0x0000d4e0


	//   ....[56]....
        /*0378*/ 	.word	0x0000d4f0


	//   ....[57]....
        /*037c*/ 	.word	0x0000d820


	//   ....[58]....
        /*0380*/ 	.word	0x0000d840


	//   ....[59]....
        /*0384*/ 	.word	0x0000e180


	//   ....[60]....
        /*0388*/ 	.word	0x0000e190


	//   ....[61]....
        /*038c*/ 	.word	0x0000eeb0


	//   ....[62]....
        /*0390*/ 	.word	0x0000eed0


	//   ....[63]....
        /*0394*/ 	.word	0x0000f000


	//   ....[64]....
        /*0398*/ 	.word	0x0000f010


	//   ....[65]....
        /*039c*/ 	.word	0x0000f140


	//   ....[66]....
        /*03a0*/ 	.word	0x0000f160


	//   ....[67]....
        /*03a4*/ 	.word	0x0000f290


	//   ....[68]....
        /*03a8*/ 	.word	0x0000f2a0


	//   ....[69]....
        /*03ac*/ 	.word	0x0000f450


	//   ....[70]....
        /*03b0*/ 	.word	0x0000f470


	//   ....[71]....
        /*03b4*/ 	.word	0x0000f590


	//   ....[72]....
        /*03b8*/ 	.word	0x0000f5d0


	//   ....[73]....
        /*03bc*/ 	.word	0x0000f600


	//   ....[74]....
        /*03c0*/ 	.word	0x0000f630


	//   ....[75]....
        /*03c4*/ 	.word	0x0000f660


	//   ....[76]....
        /*03c8*/ 	.word	0x0000f690


	//   ....[77]....
        /*03cc*/ 	.word	0x0000f7e0


	//   ....[78]....
        /*03d0*/ 	.word	0x0000f820


	//   ....[79]....
        /*03d4*/ 	.word	0x0000f850


	//   ....[80]....
        /*03d8*/ 	.word	0x0000f880


	//   ....[81]....
        /*03dc*/ 	.word	0x0000f8b0


	//   ....[82]....
        /*03e0*/ 	.word	0x0000f8e0


	//   ....[83]....
        /*03e4*/ 	.word	0x0000f970


	//   ....[84]....
        /*03e8*/ 	.word	0x0000f9b0


	//   ....[85]....
        /*03ec*/ 	.word	0x0000f9c0


	//   ....[86]....
        /*03f0*/ 	.word	0x0000fa20


	//   ....[87]....
        /*03f4*/ 	.word	0x00010320


	//   ....[88]....
        /*03f8*/ 	.word	0x00010380


	//   ....[89]....
        /*03fc*/ 	.word	0x000103d0


	//   ....[90]....
        /*0400*/ 	.word	0x00010420


	//   ....[91]....
        /*0404*/ 	.word	0x00010470


	//   ....[92]....
        /*0408*/ 	.word	0x000104e0


	//   ....[93]....
        /*040c*/ 	.word	0x00010520


	//   ....[94]....
        /*0410*/ 	.word	0x00010580


	//   ....[95]....
        /*0414*/ 	.word	0x000105f0


	//   ....[96]....
        /*0418*/ 	.word	0x00010660


	//   ....[97]....
        /*041c*/ 	.word	0x000106d0


	//   ....[98]....
        /*0420*/ 	.word	0x00010740


	//   ....[99]....
        /*0424*/ 	.word	0x000107b0


	//   ....[100]....
        /*0428*/ 	.word	0x00010810


	//   ....[101]....
        /*042c*/ 	.word	0x00010870


	//   ....[102]....
        /*0430*/ 	.word	0x000108e0


	//   ....[103]....
        /*0434*/ 	.word	0x00010940


	//   ....[104]....
        /*0438*/ 	.word	0x000109a0


	//   ....[105]....
        /*043c*/ 	.word	0x00010a00


	//   ....[106]....
        /*0440*/ 	.word	0x00010a60


	//   ....[107]....
        /*0444*/ 	.word	0x00010ab0


	//   ....[108]....
        /*0448*/ 	.word	0x00010b00


	//   ....[109]....
        /*044c*/ 	.word	0x00010b70


	//   ....[110]....
        /*0450*/ 	.word	0x00010be0


	//   ....[111]....
        /*0454*/ 	.word	0x00010c50


	//   ....[112]....
        /*0458*/ 	.word	0x00010cb0


	//   ....[113]....
        /*045c*/ 	.word	0x00010d10


	//   ....[114]....
        /*0460*/ 	.word	0x00010d80


	//   ....[115]....
        /*0464*/ 	.word	0x00010de0


	//   ....[116]....
        /*0468*/ 	.word	0x00010e40


	//   ....[117]....
        /*046c*/ 	.word	0x00010eb0


	//   ....[118]....
        /*0470*/ 	.word	0x00010f20


	//   ....[119]....
        /*0474*/ 	.word	0x00010f90


	//   ....[120]....
        /*0478*/ 	.word	0x00010ff0


	//   ....[121]....
        /*047c*/ 	.word	0x00011060


	//   ....[122]....
        /*0480*/ 	.word	0x000110d0


	//   ....[123]....
        /*0484*/ 	.word	0x00011140


	//   ....[124]....
        /*0488*/ 	.word	0x000111a0


	//   ....[125]....
        /*048c*/ 	.word	0x00011210


	//   ....[126]....
        /*0490*/ 	.word	0x00011280


	//   ....[127]....
        /*0494*/ 	.word	0x000112f0


	//   ....[128]....
        /*0498*/ 	.word	0x00011350


	//   ....[129]....
        /*049c*/ 	.word	0x000113c0


	//   ....[130]....
        /*04a0*/ 	.word	0x00011430


	//   ....[131]....
        /*04a4*/ 	.word	0x00011480


	//   ....[132]....
        /*04a8*/ 	.word	0x000114d0


	//   ....[133]....
        /*04ac*/ 	.word	0x00011520


	//   ....[134]....
        /*04b0*/ 	.word	0x00011570


	//   ....[135]....
        /*04b4*/ 	.word	0x000115c0


	//   ....[136]....
        /*04b8*/ 	.word	0x00011630


	//   ....[137]....
        /*04bc*/ 	.word	0x00011690


	//   ....[138]....
        /*04c0*/ 	.word	0x000116f0


	//   ....[139]....
        /*04c4*/ 	.word	0x00011740


	//   ....[140]....
        /*04c8*/ 	.word	0x00011790


	//   ....[141]....
        /*04cc*/ 	.word	0x000117e0


	//   ....[142]....
        /*04d0*/ 	.word	0x00011850


	//   ....[143]....
        /*04d4*/ 	.word	0x000118a0


	//   ....[144]....
        /*04d8*/ 	.word	0x00011900


	//   ....[145]....
        /*04dc*/ 	.word	0x00011960


	//   ....[146]....
        /*04e0*/ 	.word	0x000119c0


	//----- nvinfo : EIATTR_EXIT_INSTR_OFFSETS
	.align		4
.L_750:
        /*04e4*/ 	.byte	0x04, 0x1c
        /*04e6*/ 	.short	(.L_752 - .L_751)


	//   ....[0]....
.L_751:
        /*04e8*/ 	.word	0x00000f40


	//   ....[1]....
        /*04ec*/ 	.word	0x000102e0


	//----- nvinfo : EIATTR_MAX_THREADS
	.align		4
.L_752:
        /*04f0*/ 	.byte	0x04, 0x05
        /*04f2*/ 	.short	(.L_754 - .L_753)
.L_753:
        /*04f4*/ 	.word	0x00000100
        /*04f8*/ 	.word	0x00000001
        /*04fc*/ 	.word	0x00000001


	//----- nvinfo : EIATTR_CRS_STACK_SIZE
	.align		4
.L_754:
        /*0500*/ 	.byte	0x04, 0x1e
        /*0502*/ 	.short	(.L_756 - .L_755)
.L_755:
        /*0504*/ 	.word	0x00000000
.L_756:


//--------------------- .nv.info._ZN7cutlass13device_kernelIN5flash19enable_sm80_to_sm89INS1_16FlashAttnFwdSm80INS1_25CollectiveMainloopFwdSm80ILi8ELi2ELb0EN4cute5tupleIJNS5_1CILi128EEENS7_ILi64EEENS7_ILi192EEEEEELi192ENS_6half_tEfNS_4arch4Sm80ELb1ELb0ELb1ELb1ELb0ELb1ELb1ELb1EEENS1_21CollectiveEpilogueFwdINS6_IJS8_SA_S9_EEENS6_IJNS7_ILi1EEESI_SI_EEESC_SE_Li256ELb1ELb1ELb1ELb0EEENS1_36VarlenDynamicPersistentTileSchedulerILi128ELi64ELi256ELi256ELb1ELb1ELb0ELb1ELb1ELb1EEEEEEEEEvNT_6ParamsE --------------------------
	.section	.nv.info._ZN7cutlass13device_kernelIN5flash19enable_sm80_to_sm89INS1_16FlashAttnFwdSm80INS1_25CollectiveMainloopFwdSm80ILi8ELi2ELb0EN4cute5tupleIJNS5_1CILi128EEENS7_ILi64EEENS7_ILi192EEEEEELi192ENS_6half_tEfNS_4arch4Sm80ELb1ELb0ELb1ELb1ELb0ELb1ELb1ELb1EEENS1_21CollectiveEpilogueFwdINS6_IJS8_SA_S9_EEENS6_IJNS7_ILi1EEESI_SI_EEESC_SE_Li256ELb1ELb1ELb1ELb0EEENS1_36VarlenDynamicPersistentTileSchedulerILi128ELi64ELi256ELi256ELb1ELb1ELb0ELb1ELb1ELb1EEEEEEEEEvNT_6ParamsE,"",@"SHT_CUDA_INFO"
	.sectionflags	@""
	.align	4


	//----- nvinfo : EIATTR_CUDA_API_VERSION
	.align		4
        /*0000*/ 	.byte	0x04, 0x37
        /*0002*/ 	.short	(.L_758 - .L_757)
.L_757:
        /*0004*/ 	.word	0x00000082


	//----- nvinfo : EIATTR_SW2861232_WAR
	.align		4
.L_758:
        /*0008*/ 	.byte	0x01, 0x35
	.zero		2


	//----- nvinfo : EIATTR_PARAM_CBANK
	.align		4
        /*000c*/ 	.byte	0x04, 0x0a
        /*000e*/ 	.short	(.L_760 - .L_759)
	.align		4
.L_759:
        /*0010*/ 	.word	index@(.nv.constant0._ZN7cutlass13device_kernelIN5flash19enable_sm80_to_sm89INS1_16FlashAttnFwdSm80INS1_25CollectiveMainloopFwdSm80ILi8ELi2ELb0EN4cute5tupleIJNS5_1CILi128EEENS7_ILi64EEENS7_ILi192EEEEEELi192ENS_6half_tEfNS_4arch4Sm80ELb1ELb0ELb1ELb1ELb0ELb1ELb1ELb1EEENS1_21CollectiveEpilogueFwdINS6_IJS8_SA_S9_EEENS6_IJNS7_ILi1EEESI_SI_EEESC_SE_Li256ELb1ELb1ELb1ELb0EEENS1_36VarlenDynamicPersistentTileSchedulerILi128ELi64ELi256ELi256ELb1ELb1ELb0ELb1ELb1ELb1EEEEEEEEEvNT_6ParamsE)
        /*0014*/ 	.short	0x0160
        /*0016*/ 	.short	0x0438


	//----- nvinfo : EIATTR_CBANK_PARAM_SIZE
	.align		4
.L_760:
        /*0018*/ 	.byte	0x03, 0x19
        /*001a*/ 	.short	0x0438


	//----- nvinfo : EIATTR_KPARAM_INFO
	.align		4
        /*001c*/ 	.byte	0x04, 0x17
        /*001e*/ 	.short	(.L_762 - .L_761)
.L_761:
        /*0020*/ 	.word	0x00000000
        /*0024*/ 	.short	0x0000
        /*0026*/ 	.short	0x0000
        /*0028*/ 	.byte	0x00, 0xf0, 0xe1, 0x10


	//----- nvinfo : EIATTR_MAXREG_COUNT
	.align		4
.L_762:
        /*002c*/ 	.byte	0x03, 0x1b
        /*002e*/ 	.short	0x00ff


	//----- nvinfo : EIATTR_NUM_BARRIERS
	.align		4
        /*0030*/ 	.byte	0x02, 0x4c
        /*0032*/ 	.byte	0x06
	.zero		1


	//----- nvinfo : EIATTR_MERCURY_ISA_VERSION
	.align		4
        /*0034*/ 	.byte	0x03, 0x5f
        /*0036*/ 	.short	0x0000


	//----- nvinfo : EIATTR_INT_WARP_WIDE_INSTR_OFFSETS
	.align		4
        /*0038*/ 	.byte	0x04, 0x31
        /*003a*/ 	.short	(.L_764 - .L_763)


	//   ....[0]....
.L_763:
        /*003c*/ 	.word	0x00018290


	//   ....[1]....
        /*0040*/ 	.word	0x00018330


	//----- nvinfo : EIATTR_COOP_GROUP_MASK_REGIDS
	.align		4
.L_764:
        /*0044*/ 	.byte	0x04, 0x29
        /*0046*/ 	.short	(.L_766 - .L_765)


	//   ....[0]....
.L_765:
        /*0048*/ 	.word	0xffffffff


	//   ....[1]....
        /*004c*/ 	.word	0xffffffff


	//   ....[2]....
        /*0050*/ 	.word	0xffffffff


	//   ....[3]....
        /*0054*/ 	.word	0xffffffff


	//   ....[4]....
        /*0058*/ 	.word	0xffffffff


	//   ....[5]....
        /*005c*/ 	.word	0xffffffff


	//   ....[6]....
        /*0060*/ 	.word	0xffffffff


	//   ....[7]....
        /*0064*/ 	.word	0xffffffff


	//   ....[8]....
        /*0068*/ 	.word	0xffffffff


	//   ....[9]....
        /*006c*/ 	.word	0xffffffff


	//   ....[10]....
        /*0070*/ 	.word	0xffffffff


	//   ....[11]....
        /*0074*/ 	.word	0xffffffff


	//   ....[12]....
        /*0078*/ 	.word	0xffffffff


	//   ....[13]....
        /*007c*/ 	.word	0xffffffff


	//   ....[14]....
        /*0080*/ 	.word	0xffffffff


	//   ....[15]....
        /*0084*/ 	.word	0xffffffff


	//   ....[16]....
        /*0088*/ 	.word	0xffffffff


	//   ....[17]....
        /*008c*/ 	.word	0xffffffff


	//   ....[18]....
        /*0090*/ 	.word	0xffffffff


	//   ....[19]....
        /*0094*/ 	.word	0xffffffff


	//   ....[20]....
        /*0098*/ 	.word	0xffffffff


	//   ....[21]....
        /*009c*/ 	.word	0xffffffff


	//   ....[22]....
        /*00a0*/ 	.word	0xffffffff


	//   ....[23]....
        /*00a4*/ 	.word	0xffffffff


	//   ....[24]....
        /*00a8*/ 	.word	0xffffffff


	//   ....[25]....
        /*00ac*/ 	.word	0xffffffff


	//   ....[26]....
        /*00b0*/ 	.word	0xffffffff


	//   ....[27]....
        /*00b4*/ 	.word	0xffffffff


	//   ....[28]....
        /*00b8*/ 	.word	0xffffffff


	//   ....[29]....
        /*00bc*/ 	.word	0xffffffff


	//   ....[30]....
        /*00c0*/ 	.word	0xffffffff


	//   ....[31]....
        /*00c4*/ 	.word	0xffffffff


	//   ....[32]....
        /*00c8*/ 	.word	0xffffffff


	//   ....[33]....
        /*00cc*/ 	.word	0xffffffff


	//   ....[34]....
        /*00d0*/ 	.word	0xffffffff


	//   ....[35]....
        /*00d4*/ 	.word	0xffffffff


	//   ....[36]....
        /*00d8*/ 	.word	0xffffffff


	//   ....[37]....
        /*00dc*/ 	.word	0xffffffff


	//   ....[38]....
        /*00e0*/ 	.word	0xffffffff


	//   ....[39]....
        /*00e4*/ 	.word	0xffffffff


	//   ....[40]....
        /*00e8*/ 	.word	0xffffffff


	//   ....[41]....
        /*00ec*/ 	.word	0xffffffff


	//   ....[42]....
        /*00f0*/ 	.word	0xffffffff


	//   ....[43]....
        /*00f4*/ 	.word	0xffffffff


	//   ....[44]....
        /*00f8*/ 	.word	0xffffffff


	//   ....[45]....
        /*00fc*/ 	.word	0xffffffff


	//   ....[46]....
        /*0100*/ 	.word	0xffffffff


	//   ....[47]....
        /*0104*/ 	.word	0xffffffff


	//   ....[48]....
        /*0108*/ 	.word	0xffffffff


	//   ....[49]....
        /*010c*/ 	.word	0xffffffff


	//   ....[50]....
        /*0110*/ 	.word	0xffffffff


	//   ....[51]....
        /*0114*/ 	.word	0xffffffff


	//   ....[52]....
        /*0118*/ 	.word	0xffffffff


	//   ....[53]....
        /*011c*/ 	.word	0xffffffff


	//   ....[54]....
        /*0120*/ 	.word	0xffffffff


	//   ....[55]....
        /*0124*/ 	.word	0xffffffff


	//   ....[56]....
        /*0128*/ 	.word	0xffffffff


	//   ....[57]....
        /*012c*/ 	.word	0xffffffff


	//   ....[58]....
        /*0130*/ 	.word	0xffffffff


	//   ....[59]....
        /*0134*/ 	.word	0xffffffff


	//   ....[60]....
        /*0138*/ 	.word	0xffffffff


	//   ....[61]....
        /*013c*/ 	.word	0xffffffff


	//   ....[62]....
        /*0140*/ 	.word	0xffffffff


	//   ....[63]....
        /*0144*/ 	.word	0xffffffff


	//   ....[64]....
        /*0148*/ 	.word	0xffffffff


	//   ....[65]....
        /*014c*/ 	.word	0xffffffff


	//   ....[66]....
        /*0150*/ 	.word	0xffffffff


	//   ....[67]....
        /*0154*/ 	.word	0xffffffff


	//   ....[68]....
        /*0158*/ 	.word	0xffffffff


	//   ....[69]....
        /*015c*/ 	.word	0xffffffff


	//   ....[70]....
        /*0160*/ 	.word	0xffffffff


	//   ....[71]....
        /*0164*/ 	.word	0xffffffff


	//   ....[72]....
        /*0168*/ 	.word	0xffffffff


	//   ....[73]....
        /*016c*/ 	.word	0xffffffff


	//   ....[74]....
        /*0170*/ 	.word	0xffffffff


	//   ....[75]....
        /*0174*/ 	.word	0xffffffff


	//   ....[76]....
        /*0178*/ 	.word	0xffffffff


	//   ....[77]....
        /*017c*/ 	.word	0xffffffff


	//   ....[78]....
        /*0180*/ 	.word	0xffffffff


	//   ....[79]....
        /*0184*/ 	.word	0xffffffff


	//   ....[80]....
        /*0188*/ 	.word	0xffffffff


	//   ....[81]....
        /*018c*/ 	.word	0xffffffff


	//   ....[82]....
        /*0190*/ 	.word	0xffffffff


	//   ....[83]....
        /*0194*/ 	.word	0xffffffff


	//   ....[84]....
        /*0198*/ 	.word	0xffffffff


	//   ....[85]....
        /*019c*/ 	.word	0xffffffff


	//   ....[86]....
        /*01a0*/ 	.word	0xffffffff


	//   ....[87]....
        /*01a4*/ 	.word	0xffffffff


	//   ....[88]....
        /*01a8*/ 	.word	0xffffffff


	//   ....[89]....
        /*01ac*/ 	.word	0xffffffff


	//   ....[90]....
        /*01b0*/ 	.word	0xffffffff


	//   ....[91]....
        /*01b4*/ 	.word	0xffffffff


	//   ....[92]....
        /*01b8*/ 	.word	0xffffffff


	//   ....[93]....
        /*01bc*/ 	.word	0xffffffff


	//   ....[94]....
        /*01c0*/ 	.word	0xffffffff


	//   ....[95]....
        /*01c4*/ 	.word	0xffffffff


	//   ....[96]....
        /*01c8*/ 	.word	0xffffffff


	//   ....[97]....
        /*01cc*/ 	.word	0xffffffff


	//   ....[98]....
        /*01d0*/ 	.word	0xffffffff


	//   ....[99]....
        /*01d4*/ 	.word	0xffffffff


	//   ....[100]....
        /*01d8*/ 	.word	0xffffffff


	//   ....[101]....
        /*01dc*/ 	.word	0xffffffff


	//   ....[102]....
        /*01e0*/ 	.word	0xffffffff


	//   ....[103]....
        /*01e4*/ 	.word	0xffffffff


	//   ....[104]....
        /*01e8*/ 	.word	0xffffffff


	//   ....[105]....
        /*01ec*/ 	.word	0xffffffff


	//   ....[106]....
        /*01f0*/ 	.word	0xffffffff


	//   ....[107]....
        /*01f4*/ 	.word	0xffffffff


	//   ....[108]....
        /*01f8*/ 	.word	0xffffffff


	//   ....[109]....
        /*01fc*/ 	.word	0xffffffff


	//   ....[110]....
        /*0200*/ 	.word	0xffffffff


	//   ....[111]....
        /*0204*/ 	.word	0xffffffff


	//   ....[112]....
        /*0208*/ 	.word	0xffffffff


	//   ....[113]....
        /*020c*/ 	.word	0xffffffff


	//   ....[114]....
        /*0210*/ 	.word	0xffffffff


	//   ....[115]....
        /*0214*/ 	.word	0xffffffff


	//   ....[116]....
        /*0218*/ 	.word	0xffffffff


	//   ....[117]....
        /*021c*/ 	.word	0xffffffff


	//   ....[118]....
        /*0220*/ 	.word	0xffffffff


	//   ....[119]....
        /*0224*/ 	.word	0xffffffff


	//   ....[120]....
        /*0228*/ 	.word	0xffffffff


	//   ....[121]....
        /*022c*/ 	.word	0xffffffff


	//   ....[122]....
        /*0230*/ 	.word	0xffffffff


	//   ....[123]....
        /*0234*/ 	.word	0xffffffff


	//   ....[124]....
        /*0238*/ 	.word	0xffffffff


	//   ....[125]....
        /*023c*/ 	.word	0xffffffff


	//   ....[126]....
        /*0240*/ 	.word	0xffffffff


	//   ....[127]....
        /*0244*/ 	.word	0xffffffff


	//   ....[128]....
        /*0248*/ 	.word	0xffffffff


	//   ....[129]....
        /*024c*/ 	.word	0xffffffff


	//   ....[130]....
        /*0250*/ 	.word	0xffffffff


	//   ....[131]....
        /*0254*/ 	.word	0xffffffff


	//   ....[132]....
        /*0258*/ 	.word	0xffffffff


	//   ....[133]....
        /*025c*/ 	.word	0xffffffff


	//   ....[134]....
        /*0260*/ 	.word	0xffffffff


	//   ....[135]....
        /*0264*/ 	.word	0xffffffff


	//   ....[136]....
        /*0268*/ 	.word	0xffffffff


	//   ....[137]....
        /*026c*/ 	.word	0xffffffff


	//   ....[138]....
        /*0270*/ 	.word	0xffffffff


	//   ....[139]....
        /*0274*/ 	.word	0xffffffff


	//   ....[140]....
        /*0278*/ 	.word	0xffffffff


	//   ....[141]....
        /*027c*/ 	.word	0xffffffff


	//   ....[142]....
        /*0280*/ 	.word	0xffffffff


	//   ....[143]....
        /*0284*/ 	.word	0xffffffff


	//   ....[144]....
        /*0288*/ 	.word	0xffffffff


	//   ....[145]....
        /*028c*/ 	.word	0xffffffff


	//   ....[146]....
        /*0290*/ 	.word	0xffffffff


	//   ....[147]....
        /*0294*/ 	.word	0xffffffff


	//   ....[148]....
        /*0298*/ 	.word	0xffffffff


	//   ....[149]....
        /*029c*/ 	.word	0xffffffff


	//   ....[150]....
        /*02a0*/ 	.word	0xffffffff


	//   ....[151]....
        /*02a4*/ 	.word	0xffffffff


	//   ....[152]....
        /*02a8*/ 	.word	0xffffffff


	//   ....[153]....
        /*02ac*/ 	.word	0xffffffff


	//   ....[154]....
        /*02b0*/ 	.word	0xffffffff


	//   ....[155]....
        /*02b4*/ 	.word	0xffffffff


	//   ....[156]....
        /*02b8*/ 	.word	0xffffffff


	//   ....[157]....
        /*02bc*/ 	.word	0xffffffff


	//   ....[158]....
        /*02c0*/ 	.word	0xffffffff


	//   ....[159]....
        /*02c4*/ 	.word	0xffffffff


	//   ....[160]....
        /*02c8*/ 	.word	0xffffffff


	//   ....[161]....
        /*02cc*/ 	.word	0xffffffff


	//   ....[162]....
        /*02d0*/ 	.word	0xffffffff


	//----- nvinfo : EIATTR_COOP_GROUP_INSTR_OFFSETS
	.align		4
.L_766:
        /*02d4*/ 	.byte	0x04, 0x28
        /*02d6*/ 	.short	(.L_768 - .L_767)


	//   ....[0]....
.L_767:
        /*02d8*/ 	.word	0x00000080


	//   ....[1]....
        /*02dc*/ 	.word	0x00000210


	//   ....[2]....
        /*02e0*/ 	.word	0x00000240


	//   ....[3]....
        /*02e4*/ 	.word	0x00000270


	//   ....[4]....
        /*02e8*/ 	.word	0x000002a0


	//   ....[5]....
        /*02ec*/ 	.word	0x000002d0


	//   ....[6]....
        /*02f0*/ 	.word	0x00000300


	//   ....[7]....
        /*02f4*/ 	.word	0x00000460


	//   ....[8]....
        /*02f8*/ 	.word	0x000004a0


	//   ....[9]....
        /*02fc*/ 	.word	0x000004d0


	//   ....[10]....
        /*0300*/ 	.word	0x00000500


	//   ....[11]....
        /*0304*/ 	.word	0x00000530


	//   ....[12]....
        /*0308*/ 	.word	0x00000560


	//   ....[13]....
        /*030c*/ 	.word	0x000005f0


	//   ....[14]....
        /*0310*/ 	.word	0x00000630


	//   ....[15]....
        /*0314*/ 	.word	0x00000650


	//   ....[16]....
        /*0318*/ 	.word	0x000006b0


	//   ....[17]....
        /*031c*/ 	.word	0x00007a60


	//   ....[18]....
        /*0320*/ 	.word	0x00007a80


	//   ....[19]....
        /*0324*/ 	.word	0x00007bd0


	//   ....[20]....
        /*0328*/ 	.word	0x00007be0


	//   ....[21]....
        /*032c*/ 	.word	0x00007d10


	//   ....[22]....
        /*0330*/ 	.word	0x00007d30


	//   ....[23]....
        /*0334*/ 	.word	0x00007e60


	//   ....[24]....
        /*0338*/ 	.word	0x00007e70


	//   ....[25]....
        /*033c*/ 	.word	0x00008820


	//   ....[26]....
        /*0340*/ 	.word	0x000088e0


	//   ....[27]....
        /*0344*/ 	.word	0x00008930


	//   ....[28]....
        /*0348*/ 	.word	0x00008970


	//   ....[29]....
        /*034c*/ 	.word	0x00008df0


	//   ....[30]....
        /*0350*/ 	.word	0x00008e30


	//   ....[31]....
        /*0354*/ 	.word	0x00008e80


	//   ....[32]....
        /*0358*/ 	.word	0x00008ef0


	//   ....[33]....
        /*035c*/ 	.word	0x0000bd20


	//   ....[34]....
        /*0360*/ 	.word	0x0000bd60


	//   ....[35]....
        /*0364*/ 	.word	0x0000bda0


	//   ....[36]....
        /*0368*/ 	.word	0x0000bdc0


	//   ....[37]....
        /*036c*/ 	.word	0x0000c020


	//   ....[38]....
        /*0370*/ 	.word	0x0000c060


	//   ....[39]....
        /*0374*/ 	.word	0x0000c120


	//   ....[40]....
        /*0378*/ 	.word	0x0000c1a0


	//   ....[41]....
        /*037c*/ 	.word	0x0000fe50


	//   ....[42]....
        /*0380*/ 	.word	0x0000fe90


	//   ....[43]....
        /*0384*/ 	.word	0x00010730


	//   ....[44]....
        /*0388*/ 	.word	0x00010820


	//   ....[45]....
        /*038c*/ 	.word	0x00010860


	//   ....[46]....
        /*0390*/ 	.word	0x000108c0


	//   ....[47]....
        /*0394*/ 	.word	0x00012a20


	//   ....[48]....
        /*0398*/ 	.word	0x00012a50


	//   ....[49]....
        /*039c*/ 	.word	0x00013220


	//   ....[50]....
        /*03a0*/ 	.word	0x000132e0


	//   ....[51]....
        /*03a4*/ 	.word	0x00013310


	//   ....[52]....
        /*03a8*/ 	.word	0x000133a0


	//   ....[53]....
        /*03ac*/ 	.word	0x00016010


	//   ....[54]....
        /*03b0*/ 	.word	0x00016040


	//   ....[55]....
        /*03b4*/ 	.word	0x00016060


	//   ....[56]....
        /*03b8*/ 	.word	0x00016080


	//   ....[57]....
        /*03bc*/ 	.word	0x00017a80


	//   ....[58]....
        /*03c0*/ 	.word	0x00017ab0


	//   ....[59]....
        /*03c4*/ 	.word	0x00017ac0


	//   ....[60]....
        /*03c8*/ 	.word	0x00017af0


	//   ....[61]....
        /*03cc*/ 	.word	0x00019010


	//   ....[62]....
        /*03d0*/ 	.word	0x00019030


	//   ....[63]....
        /*03d4*/ 	.word	0x00019060


	//   ....[64]....
        /*03d8*/ 	.word	0x00019080


	//   ....[65]....
        /*03dc*/ 	.word	0x00019410


	//   ....[66]....
        /*03e0*/ 	.word	0x00019430


	//   ....[67]....
        /*03e4*/ 	.word	0x00019580


	//   ....[68]....
        /*03e8*/ 	.word	0x00019590


	//   ....[69]....
        /*03ec*/ 	.word	0x000196c0


	//   ....[70]....
        /*03f0*/ 	.word	0x000196e0


	//   ....[71]....
        /*03f4*/ 	.word	0x00019810


	//   ....[72]....
        /*03f8*/ 	.word	0x00019820


	//   ....[73]....
        /*03fc*/ 	.word	0x00019b40


	//   ....[74]....
        /*0400*/ 	.word	0x00019b60


	//   ....[75]....
        /*0404*/ 	.word	0x0001a490


	//   ....[76]....
        /*0408*/ 	.word	0x0001a4a0


	//   ....[77]....
        /*040c*/ 	.word	0x0001b210


	//   ....[78]....
        /*0410*/ 	.word	0x0001b230


	//   ....[79]....
        /*0414*/ 	.word	0x0001b390


	//   ....[80]....
        /*0418*/ 	.word	0x0001b3a0


	//   ....[81]....
        /*041c*/ 	.word	0x0001b4d0


	//   ....[82]....
        /*0420*/ 	.word	0x0001b4f0


	//   ....[83]....
        /*0424*/ 	.word	0x0001b620


	//   ....[84]....
        /*0428*/ 	.word	0x0001b630


	//   ....[85]....
        /*042c*/ 	.word	0x0001b7e0


	//   ....[86]....
        /*0430*/ 	.word	0x0001b800


	//   ....[87]....
        /*0434*/ 	.word	0x0001b920


	//   ....[88]....
        /*0438*/ 	.word	0x0001b960


	//   ....[89]....
        /*043c*/ 	.word	0x0001b990


	//   ....[90]....
        /*0440*/ 	.word	0x0001b9c0


	//   ....[91]....
        /*0444*/ 	.word	0x0001b9f0


	//   ....[92]....
        /*0448*/ 	.word	0x0001ba20


	//   ....[93]....
        /*044c*/ 	.word	0x0001bb70


	//   ....[94]....
        /*0450*/ 	.word	0x0001bbb0


	//   ....[95]....
        /*0454*/ 	.word	0x0001bbe0


	//   ....[96]....
        /*0458*/ 	.word	0x0001bc10


	//   ....[97]....
        /*045c*/ 	.word	0x0001bc40


	//   ....[98]....
        /*0460*/ 	.word	0x0001bc70


	//   ....[99]....
        /*0464*/ 	.word	0x0001bd00


	//   ....[100]....
        /*0468*/ 	.word	0x0001bd40


	//   ....[101]....
        /*046c*/ 	.word	0x0001bd50


	//   ....[102]....
        /*0470*/ 	.word	0x0001bdb0


	//   ....[103]....
        /*0474*/ 	.word	0x0001c6a0


	//   ....[104]....
        /*0478*/ 	.word	0x0001c6e0


	//   ....[105]....
        /*047c*/ 	.word	0x0001c730


	//   ....[106]....
        /*0480*/ 	.word	0x0001c780


	//   ....[107]....
        /*0484*/ 	.word	0x0001c7d0


	//   ....[108]....
        /*0488*/ 	.word	0x0001c840


	//   ....[109]....
        /*048c*/ 	.word	0x0001c880


	//   ....[110]....
        /*0490*/ 	.word	0x0001c8e0


	//   ....[111]....
        /*0494*/ 	.word	0x0001c950


	//   ....[112]....
        /*0498*/ 	.word	0x0001c9b0


	//   ....[113]....
        /*049c*/ 	.word	0x0001ca20


	//   ....[114]....
        /*04a0*/ 	.word	0x0001ca90


	//   ....[115]....
        /*04a4*/ 	.word	0x0001caf0


	//   ....[116]....
        /*04a8*/ 	.word	0x0001cb50


	//   ....[117]....
        /*04ac*/ 	.word	0x0001cbb0


	//   ....[118]....
        /*04b0*/ 	.word	0x0001cc20


	//   ....[119]....
        /*04b4*/ 	.word	0x0001cc80


	//   ....[120]....
        /*04b8*/ 	.word	0x0001cce0


	//   ....[121]....
        /*04bc*/ 	.word	0x0001cd30


	//   ....[122]....
        /*04c0*/ 	.word	0x0001cd80


	//   ....[123]....
        /*04c4*/ 	.word	0x0001cdd0


	//   ....[124]....
        /*04c8*/ 	.word	0x0001ce10


	//   ....[125]....
        /*04cc*/ 	.word	0x0001ce80


	//   ....[126]....
        /*04d0*/ 	.word	0x0001cef0


	//   ....[127]....
        /*04d4*/ 	.word	0x0001cf50


	//   ....[128]....
        /*04d8*/ 	.word	0x0001cfb0


	//   ....[129]....
        /*04dc*/ 	.word	0x0001d010


	//   ....[130]....
        /*04e0*/ 	.word	0x0001d080


	//   ....[131]....
        /*04e4*/ 	.word	0x0001d0e0


	//   ....[132]....
        /*04e8*/ 	.word	0x0001d140


	//   ....[133]....
        /*04ec*/ 	.word	0x0001d1a0


	//   ....[134]....
        /*04f0*/ 	.word	0x0001d210


	//   ....[135]....
        /*04f4*/ 	.word	0x0001d270


	//   ....[136]....
        /*04f8*/ 	.word	0x0001d2d0


	//   ....[137]....
        /*04fc*/ 	.word	0x0001d330


	//   ....[138]....
        /*0500*/ 	.word	0x0001d3a0


	//   ....[139]....
        /*0504*/ 	.word	0x0001d400


	//   ....[140]....
        /*0508*/ 	.word	0x0001d460


	//   ....[141]....
        /*050c*/ 	.word	0x0001d4c0


	//   ....[142]....
        /*0510*/ 	.word	0x0001d530


	//   ....[143]....
        /*0514*/ 	.word	0x0001d590


	//   ....[144]....
        /*0518*/ 	.word	0x0001d5f0


	//   ....[145]....
        /*051c*/ 	.word	0x0001d650


	//   ....[146]....
        /*0520*/ 	.word	0x0001d6c0


	//   ....[147]....
        /*0524*/ 	.word	0x0001d710


	//   ....[148]....
        /*0528*/ 	.word	0x0001d750


	//   ....[149]....
        /*052c*/ 	.word	0x0001d7a0


	//   ....[150]....
        /*0530*/ 	.word	0x0001d7f0


	//   ....[151]....
        /*0534*/ 	.word	0x0001d840


	//   ....[152]....
        /*0538*/ 	.word	0x0001d8b0


	//   ....[153]....
        /*053c*/ 	.word	0x0001d900


	//   ....[154]....
        /*0540*/ 	.word	0x0001d950


	//   ....[155]....
        /*0544*/ 	.word	0x0001d9a0


	//   ....[156]....
        /*0548*/ 	.word	0x0001d9f0


	//   ....[157]....
        /*054c*/ 	.word	0x0001da40


	//   ....[158]....
        /*0550*/ 	.word	0x0001dab0


	//   ....[159]....
        /*0554*/ 	.word	0x0001daf0


	//   ....[160]....
        /*0558*/ 	.word	0x0001db50


	//   ....[161]....
        /*055c*/ 	.word	0x0001dbb0


	//   ....[162]....
        /*0560*/ 	.word	0x0001dc10


	//----- nvinfo : EIATTR_EXIT_INSTR_OFFSETS
	.align		4
.L_768:
        /*0564*/ 	.byte	0x04, 0x1c
        /*0566*/ 	.short	(.L_770 - .L_769)


	//   ....[0]....
.L_769:
        /*0568*/ 	.word	0x00000f30


	//   ....[1]....
        /*056c*/ 	.word	0x0001c670


	//----- nvinfo : EIATTR_MAX_THREADS
	.align		4
.L_770:
        /*0570*/ 	.byte	0x04, 0x05
        /*0572*/ 	.short	(.L_772 - .L_771)
.L_771:
        /*0574*/ 	.word	0x00000100
        /*0578*/ 	.word	0x00000001
        /*057c*/ 	.word	0x00000001


	//----- nvinfo : EIATTR_CRS_STACK_SIZE
	.align		4
.L_772:
        /*0580*/ 	.byte	0x04, 0x1e
        /*0582*/ 	.short	(.L_774 - .L_773)
.L_773:
        /*0584*/ 	.word	0x00000000
.L_774:


//--------------------- .nv.info._ZN7cutlass13device_kernelIN5flash19enable_sm80_to_sm89INS1_16FlashAttnFwdSm80INS1_25CollectiveMainloopFwdSm80ILi8ELi1ELb1EN4cute5tupleIJNS5_1CILi128EEENS7_ILi96EEENS7_ILi192EEEEEELi192ENS_6half_tEfNS_4arch4Sm80ELb0ELb0ELb0ELb0ELb0ELb0ELb1ELb1EEENS1_21CollectiveEpilogueFwdINS6_IJS8_SA_S9_EEENS6_IJNS7_ILi1EEESI_SI_EEESC_SE_Li256ELb0ELb1ELb1ELb0EEENS1_19SingleTileSchedulerILb0ELb1ELb1ELi128EEEEEEEEEvNT_6ParamsE --------------------------
	.section	.nv.info._ZN7cutlass13device_kernelIN5flash19enable_sm80_to_sm89INS1_16FlashAttnFwdSm80INS1_25CollectiveMainloopFwdSm80ILi8ELi1ELb1EN4cute5tupleIJNS5_1CILi128EEENS7_ILi96EEENS7_ILi192EEEEEELi192ENS_6half_tEfNS_4arch4Sm80ELb0ELb0ELb0ELb0ELb0ELb0ELb1ELb1EEENS1_21CollectiveEpilogueFwdINS6_IJS8_SA_S9_EEENS6_IJNS7_ILi1EEESI_SI_EEESC_SE_Li256ELb0ELb1ELb1ELb0EEENS1_19SingleTileSchedulerILb0ELb1ELb1ELi128EEEEEEEEEvNT_6ParamsE,"",@"SHT_CUDA_INFO"
	.sectionflags	@""
	.align	4


	//----- nvinfo : EIATTR_CUDA_API_VERSION
	.align		4
        /*0000*/ 	.byte	0x04, 0x37
        /*0002*/ 	.short	(.L_776 - .L_775)
.L_775:
        /*0004*/ 	.word	0x00000082


	//----- nvinfo : EIATTR_SW2861232_WAR
	.align		4
.L_776:
        /*0008*/ 	.byte	0x01, 0x35
	.zero		2


	//----- nvinfo : EIATTR_PARAM_CBANK
	.align		4
        /*000c*/ 	.byte	0x04, 0x0a
        /*000e*/ 	.short	(.L_778 - .L_777)
	.align		4
.L_777:
        /*0010*/ 	.word	index@(.nv.constant0._ZN7cutlass13device_kernelIN5flash19enable_sm80_to_sm89INS1_16FlashAttnFwdSm80INS1_25CollectiveMainloopFwdSm80ILi8ELi1ELb1EN4cute5tupleIJNS5_1CILi128EEENS7_ILi96EEENS7_ILi192EEEEEELi192ENS_6half_tEfNS_4arch4Sm80ELb0ELb0ELb0ELb0ELb0ELb0ELb1ELb1EEENS1_21CollectiveEpilogueFwdINS6_IJS8_SA_S9_EEENS6_IJNS7_ILi1EEESI_SI_EEESC_SE_Li256ELb0ELb1ELb1ELb0EEENS1_19SingleTileSchedulerILb0ELb1ELb1ELi128EEEEEEEEEvNT_6ParamsE)
        /*0014*/ 	.short	0x0160
        /*0016*/ 	.short	0x0418


	//----- nvinfo : EIATTR_CBANK_PARAM_SIZE
	.align		4
.L_778:
        /*0018*/ 	.byte	0x03, 0x19
        /*001a*/ 	.short	0x0418


	//----- nvinfo : EIATTR_KPARAM_INFO
	.align		4
        /*001c*/ 	.byte	0x04, 0x17
        /*001e*/ 	.short	(.L_780 - .L_779)
.L_779:
        /*0020*/ 	.word	0x00000000
        /*0024*/ 	.short	0x0000
        /*0026*/ 	.short	0x0000
        /*0028*/ 	.byte	0x00, 0xf0, 0x61, 0x10


	//----- nvinfo : EIATTR_MAXREG_COUNT
	.align		4
.L_780:
        /*002c*/ 	.byte	0x03, 0x1b
        /*002e*/ 	.short	0x00ff


	//----- nvinfo : EIATTR_NUM_BARRIERS
	.align		4
        /*0030*/ 	.byte	0x02, 0x4c
        /*0032*/ 	.byte	0x02
	.zero		1


	//----- nvinfo : EIATTR_ANNOTATIONS
	.align		4
        /*0034*/ 	.byte	0x04, 0x55
        /*0036*/ 	.short	(.L_782 - .L_781)


	//   ....[0]....
.L_781:
        /* <DEDUP_REMOVED lines=10> */


	//----- nvinfo : EIATTR_MERCURY_ISA_VERSION
	.align		4
.L_782:
        /*00c8*/ 	.byte	0x03, 0x5f
        /*00ca*/ 	.short	0x0000


	//----- nvinfo : EIATTR_COOP_GROUP_MASK_REGIDS
	.align		4
        /*00cc*/ 	.byte	0x04, 0x29
        /*00ce*/ 	.short	(.L_784 - .L_783)


	//   ....[0]....
.L_783:
        /*00d0*/ 	.word	0xffffffff


	//   ....[1]....
        /*00d4*/ 	.word	0xffffffff


	//   ....[2]....
        /*00d8*/ 	.word	0xffffffff


	//   ....[3]....
        /*00dc*/ 	.word	0xffffffff


	//   ....[4]....
        /*00e0*/ 	.word	0xffffffff


	//   ....[5]....
        /*00e4*/ 	.word	0xffffffff


	//   ....[6]....
        /*00e8*/ 	.word	0xffffffff


	//   ....[7]....
        /*00ec*/ 	.word	0xffffffff


	//   ....[8]....
        /*00f0*/ 	.word	0xffffffff


	//   ....[9]....
        /*00f4*/ 	.word	0xffffffff


	//   ....[10]....
        /*00f8*/ 	.word	0xffffffff


	//   ....[11]....
        /*00fc*/ 	.word	0xffffffff


	//   ....[12]....
        /*0100*/ 	.word	0xffffffff


	//   ....[13]....
        /*0104*/ 	.word	0xffffffff


	//   ....[14]....
        /*0108*/ 	.word	0xffffffff


	//   ....[15]....
        /*010c*/ 	.word	0xffffffff


	//   ....[16]....
        /*0110*/ 	.word	0xffffffff


	//   ....[17]....
        /*0114*/ 	.word	0xffffffff


	//   ....[18]....
        /*0118*/ 	.word	0xffffffff


	//   ....[19]....
        /*011c*/ 	.word	0xffffffff


	//   ....[20]....
        /*0120*/ 	.word	0xffffffff


	//   ....[21]....
        /*0124*/ 	.word	0xffffffff


	//   ....[22]....
        /*0128*/ 	.word	0xffffffff


	//   ....[23]....
        /*012c*/ 	.word	0xffffffff


	//   ....[24]....
        /*0130*/ 	.word	0xffffffff


	//   ....[25]....
        /*0134*/ 	.word	0xffffffff


	//   ....[26]....
        /*0138*/ 	.word	0xffffffff


	//   ....[27]....
        /*013c*/ 	.word	0xffffffff


	//   ....[28]....
        /*0140*/ 	.word	0xffffffff


	//----- nvinfo : EIATTR_COOP_GROUP_INSTR_OFFSETS
	.align		4
.L_784:
        /*0144*/ 	.byte	0x04, 0x28
        /*0146*/ 	.short	(.L_786 - .L_785)


	//   ....[0]....
.L_785:
        /*0148*/ 	.word	0x00000060


	//   ....[1]....
        /*014c*/ 	.word	0x00000d80


	//   ....[2]....
        /*0150*/ 	.word	0x00000db0


	//   ....[3]....
        /*0154*/ 	.word	0x00000e90


	//   ....[4]....
        /*0158*/ 	.word	0x00000ed0


	//   ....[5]....
        /*015c*/ 	.word	0x00000f90


	//   ....[6]....
        /*0160*/ 	.word	0x00000fc0


	//   ....[7]....
        /*0164*/ 	.word	0x00001000


	//   ....[8]....
        /*0168*/ 	.word	0x00001020


	//   ....[9]....
        /*016c*/ 	.word	0x00003700


	//   ....[10]....
        /*0170*/ 	.word	0x000037d0


	//   ....[11]....
        /*0174*/ 	.word	0x000037e0


	//   ....[12]....
        /*0178*/ 	.word	0x00003830


	//   ....[13]....
        /*017c*/ 	.word	0x00006dc0


	//   ....[14]....
        /*0180*/ 	.word	0x00006e10


	//   ....[15]....
        /*0184*/ 	.word	0x00006e30


	//   ....[16]....
        /*0188*/ 	.word	0x00006e50


	//   ....[17]....
        /*018c*/ 	.word	0x000090d0


	//   ....[18]....
        /*0190*/ 	.word	0x000090e0


	//   ....[19]....
        /*0194*/ 	.word	0x00009110


	//   ....[20]....
        /*0198*/ 	.word	0x00009130


	//   ....[21]....
        /*019c*/ 	.word	0x00009e10


	//   ....[22]....
        /*01a0*/ 	.word	0x00009e50


	//   ....[23]....
        /*01a4*/ 	.word	0x00009e80


	//   ....[24]....
        /*01a8*/ 	.word	0x00009eb0


	//   ....[25]....
        /*01ac*/ 	.word	0x00009fa0


	//   ....[26]....
        /*01b0*/ 	.word	0x00009fb0


	//   ....[27]....
        /*01b4*/ 	.word	0x0000a8c0


	//   ....[28]....
        /*01b8*/ 	.word	0x0000a8d0


	//----- nvinfo : EIATTR_EXIT_INSTR_OFFSETS
	.align		4
.L_786:
        /*01bc*/ 	.byte	0x04, 0x1c
        /*01be*/ 	.short	(.L_788 - .L_787)


	//   ....[0]....
.L_787:
        /*01c0*/ 	.word	0x000001c0


	//   ....[1]....
        /*01c4*/ 	.word	0x0000a8e0


	//   ....[2]....
        /*01c8*/ 	.word	0x0000b180


	//   ....[3]....
        /*01cc*/ 	.word	0x0000b1d0


	//   ....[4]....
        /*01d0*/ 	.word	0x0000b200


	//   ....[5]....
        /*01d4*/ 	.word	0x0000b260


	//   ....[6]....
        /*01d8*/ 	.word	0x0000b4f0


	//----- nvinfo : EIATTR_CTAIDZ_USED
	.align		4
.L_788:
        /*01dc*/ 	.byte	0x01, 0x04
	.zero		2


	//----- nvinfo : EIATTR_MAX_THREADS
	.align		4
        /*01e0*/ 	.byte	0x04, 0x05
        /*01e2*/ 	.short	(.L_790 - .L_789)
.L_789:
        /*01e4*/ 	.word	0x00000100
        /*01e8*/ 	.word	0x00000001
        /*01ec*/ 	.word	0x00000001


	//----- nvinfo : EIATTR_CRS_STACK_SIZE
	.align		4
.L_790:
        /*01f0*/ 	.byte	0x04, 0x1e
        /*01f2*/ 	.short	(.L_792 - .L_791)
.L_791:
        /*01f4*/ 	.word	0x00000000
.L_792:


//--------------------- .nv.info._ZN7cutlass13device_kernelIN5flash19enable_sm80_to_sm89INS1_16FlashAttnFwdSm80INS1_25CollectiveMainloopFwdSm80ILi8ELi1ELb0EN4cute5tupleIJNS5_1CILi128EEENS7_ILi64EEENS7_ILi192EEEEEELi192ENS_6half_tEfNS_4arch4Sm80ELb0ELb0ELb0ELb1ELb0ELb0ELb1ELb1EEENS1_21CollectiveEpilogueFwdINS6_IJS8_SA_S9_EEENS6_IJNS7_ILi1EEESI_SI_EEESC_SE_Li256ELb1ELb1ELb1ELb0EEENS1_36VarlenDynamicPersistentTileSchedulerILi128ELi64ELi256ELi256ELb1ELb1ELb0ELb0ELb1ELb1EEEEEEEEEvNT_6ParamsE --------------------------
	.section	.nv.info._ZN7cutlass13device_kernelIN5flash19enable_sm80_to_sm89INS1_16FlashAttnFwdSm80INS1_25CollectiveMainloopFwdSm80ILi8ELi1ELb0EN4cute5tupleIJNS5_1CILi128EEENS7_ILi64EEENS7_ILi192EEEEEELi192ENS_6half_tEfNS_4arch4Sm80ELb0ELb0ELb0ELb1ELb0ELb0ELb1ELb1EEENS1_21CollectiveEpilogueFwdINS6_IJS8_SA_S9_EEENS6_IJNS7_ILi1EEESI_SI_EEESC_SE_Li256ELb1ELb1ELb1ELb0EEENS1_36VarlenDynamicPersistentTileSchedulerILi128ELi64ELi256ELi256ELb1ELb1ELb0ELb0ELb1ELb1EEEEEEEEEvNT_6ParamsE,"",@"SHT_CUDA_INFO"
	.sectionflags	@""
	.align	4


	//----- nvinfo : EIATTR_CUDA_API_VERSION
	.align		4
        /*0000*/ 	.byte	0x04, 0x37
        /*0002*/ 	.short	(.L_794 - .L_793)
.L_793:
        /*0004*/ 	.word	0x00000082


	//----- nvinfo : EIATTR_SW2861232_WAR
	.align		4
.L_794:
        /*0008*/ 	.byte	0x01, 0x35
	.zero		2


	//----- nvinfo : EIATTR_PARAM_CBANK
	.align		4
        /*000c*/ 	.byte	0x04, 0x0a
        /*000e*/ 	.short	(.L_796 - .L_795)
	.align		4
.L_795:
        /*0010*/ 	.word	index@(.nv.constant0._ZN7cutlass13device_kernelIN5flash19enable_sm80_to_sm89INS1_16FlashAttnFwdSm80INS1_25CollectiveMainloopFwdSm80ILi8ELi1ELb0EN4cute5tupleIJNS5_1CILi128EEENS7_ILi64EEENS7_ILi192EEEEEELi192ENS_6half_tEfNS_4arch4Sm80ELb0ELb0ELb0ELb1ELb0ELb0ELb1ELb1EEENS1_21CollectiveEpilogueFwdINS6_IJS8_SA_S9_EEENS6_IJNS7_ILi1EEESI_SI_EEESC_SE_Li256ELb1ELb1ELb1ELb0EEENS1_36VarlenDynamicPersistentTileSchedulerILi128ELi64ELi256ELi256ELb1ELb1ELb0ELb0ELb1ELb1EEEEEEEEEvNT_6ParamsE)
        /*0014*/ 	.short	0x0160
        /*0016*/ 	.short	0x0438


	//----- nvinfo : EIATTR_CBANK_PARAM_SIZE
	.align		4
.L_796:
        /*0018*/ 	.byte	0x03, 0x19
        /*001a*/ 	.short	0x0438


	//----- nvinfo : EIATTR_KPARAM_INFO
	.align		4
        /*001c*/ 	.byte	0x04, 0x17
        /*001e*/ 	.short	(.L_798 - .L_797)
.L_797:
        /*0020*/ 	.word	0x00000000
        /*0024*/ 	.short	0x0000
        /*0026*/ 	.short	0x0000
        /*0028*/ 	.byte	0x00, 0xf0, 0xe1, 0x10


	//----- nvinfo : EIATTR_MAXREG_COUNT
	.align		4
.L_798:
        /*002c*/ 	.byte	0x03, 0x1b
        /*002e*/ 	.short	0x00ff


	//----- nvinfo : EIATTR_NUM_BARRIERS
	.align		4
        /*0030*/ 	.byte	0x02, 0x4c
        /*0032*/ 	.byte	0x06
	.zero		1


	//----- nvinfo : EIATTR_MERCURY_ISA_VERSION
	.align		4
        /*0034*/ 	.byte	0x03, 0x5f
        /*0036*/ 	.short	0x0000


	//----- nvinfo : EIATTR_INT_WARP_WIDE_INSTR_OFFSETS
	.align		4
        /*0038*/ 	.byte	0x04, 0x31
        /*003a*/ 	.short	(.L_800 - .L_799)


	//   ....[0]....
.L_799:
        /*003c*/ 	.word	0x00007f90


	//   ....[1]....
        /*0040*/ 	.word	0x00008030


	//----- nvinfo : EIATTR_COOP_GROUP_MASK_REGIDS
	.align		4
.L_800:
        /*0044*/ 	.byte	0x04, 0x29
        /*0046*/ 	.short	(.L_802 - .L_801)


	//   ....[0]....
.L_801:
        /*0048*/ 	.word	0xffffffff


	//   ....[1]....
        /*004c*/ 	.word	0xffffffff


	//   ....[2]....
        /*0050*/ 	.word	0xffffffff


	//   ....[3]....
        /*0054*/ 	.word	0xffffffff


	//   ....[4]....
        /*0058*/ 	.word	0xffffffff


	//   ....[5]....
        /*005c*/ 	.word	0xffffffff


	//   ....[6]....
        /*0060*/ 	.word	0xffffffff


	//   ....[7]....
        /*0064*/ 	.word	0xffffffff


	//   ....[8]....
        /*0068*/ 	.word	0xffffffff


	//   ....[9]....
        /*006c*/ 	.word	0xffffffff


	//   ....[10]....
        /*0070*/ 	.word	0xffffffff


	//   ....[11]....
        /*0074*/ 	.word	0xffffffff


	//   ....[12]....
        /*0078*/ 	.word	0xffffffff


	//   ....[13]....
        /*007c*/ 	.word	0xffffffff


	//   ....[14]....
        /*0080*/ 	.word	0xffffffff


	//   ....[15]....
        /*0084*/ 	.word	0xffffffff


	//   ....[16]....
        /*0088*/ 	.word	0xffffffff


	//   ....[17]....
        /*008c*/ 	.word	0xffffffff


	//   ....[18]....
        /*0090*/ 	.word	0xffffffff


	//   ....[19]....
        /*0094*/ 	.word	0xffffffff


	//   ....[20]....
        /*0098*/ 	.word	0xffffffff


	//   ....[21]....
        /*009c*/ 	.word	0xffffffff


	//   ....[22]....
        /*00a0*/ 	.word	0xffffffff


	//   ....[23]....
        /*00a4*/ 	.word	0xffffffff


	//   ....[24]....
        /*00a8*/ 	.word	0xffffffff


	//   ....[25]....
        /*00ac*/ 	.word	0xffffffff


	//   ....[26]....
        /*00b0*/ 	.word	0xffffffff


	//   ....[27]....
        /*00b4*/ 	.word	0xffffffff


	//   ....[28]....
        /*00b8*/ 	.word	0xffffffff


	//   ....[29]....
        /*00bc*/ 	.word	0xffffffff


	//   ....[30]....
        /*00c0*/ 	.word	0xffffffff


	//   ....[31]....
        /*00c4*/ 	.word	0xffffffff


	//   ....[32]....
        /*00c8*/ 	.word	0xffffffff


	//   ....[33]....
        /*00cc*/ 	.word	0xffffffff


	//   ....[34]....
        /*00d0*/ 	.word	0xffffffff


	//   ....[35]....
        /*00d4*/ 	.word	0xffffffff


	//   ....[36]....
        /*00d8*/ 	.word	0xffffffff


	//   ....[37]....
        /*00dc*/ 	.word	0xffffffff


	//   ....[38]....
        /*00e0*/ 	.word	0xffffffff


	//   ....[39]....
        /*00e4*/ 	.word	0xffffffff


	//   ....[40]....
        /*00e8*/ 	.word	0xffffffff


	//   ....[41]....
        /*00ec*/ 	.word	0xffffffff


	//   ....[42]....
        /*00f0*/ 	.word	0xffffffff


	//   ....[43]....
        /*00f4*/ 	.word	0xffffffff


	//   ....[44]....
        /*00f8*/ 	.word	0xffffffff


	//   ....[45]....
        /*00fc*/ 	.word	0xffffffff


	//   ....[46]....
        /*0100*/ 	.word	0xffffffff


	//   ....[47]....
        /*0104*/ 	.word	0xffffffff


	//   ....[48]....
        /*0108*/ 	.word	0xffffffff


	//   ....[49]....
        /*010c*/ 	.word	0xffffffff


	//   ....[50]....
        /*0110*/ 	.word	0xffffffff


	//   ....[51]....
        /*0114*/ 	.word	0xffffffff


	//   ....[52]....
        /*0118*/ 	.word	0xffffffff


	//   ....[53]....
        /*011c*/ 	.word	0xffffffff


	//   ....[54]....
        /*0120*/ 	.word	0xffffffff


	//   ....[55]....
        /*0124*/ 	.word	0xffffffff


	//   ....[56]....
        /*0128*/ 	.word	0xffffffff


	//   ....[57]....
        /*012c*/ 	.word	0xffffffff


	//   ....[58]....
        /*0130*/ 	.word	0xffffffff


	//   ....[59]....
        /*0134*/ 	.word	0xffffffff


	//   ....[60]....
        /*0138*/ 	.word	0xffffffff


	//   ....[61]....
        /*013c*/ 	.word	0xffffffff


	//   ....[62]....
        /*0140*/ 	.word	0xffffffff


	//   ....[63]....
        /*0144*/ 	.word	0xffffffff


	//   ....[64]....
        /*0148*/ 	.word	0xffffffff


	//   ....[65]....
        /*014c*/ 	.word	0xffffffff


	//   ....[66]....
        /*0150*/ 	.word	0xffffffff


	//   ....[67]....
        /*0154*/ 	.word	0xffffffff


	//   ....[68]....
        /*0158*/ 	.word	0xffffffff


	//   ....[69]....
        /*015c*/ 	.word	0xffffffff


	//   ....[70]....
        /*0160*/ 	.word	0xffffffff


	//   ....[71]....
        /*0164*/ 	.word	0xffffffff


	//   ....[72]....
        /*0168*/ 	.word	0xffffffff


	//   ....[73]....
        /*016c*/ 	.word	0xffffffff


	//   ....[74]....
        /*0170*/ 	.word	0xffffffff


	//   ....[75]....
        /*0174*/ 	.word	0xffffffff


	//   ....[76]....
        /*0178*/ 	.word	0xffffffff


	//   ....[77]....
        /*017c*/ 	.word	0xffffffff


	//   ....[78]....
        /*0180*/ 	.word	0xffffffff


	//   ....[79]....
        /*0184*/ 	.word	0xffffffff


	//   ....[80]....
        /*0188*/ 	.word	0xffffffff


	//   ....[81]....
        /*018c*/ 	.word	0xffffffff


	//   ....[82]....
        /*0190*/ 	.word	0xffffffff


	//   ....[83]....
        /*0194*/ 	.word	0xffffffff


	//   ....[84]....
        /*0198*/ 	.word	0xffffffff


	//   ....[85]....
        /*019c*/ 	.word	0xffffffff


	//   ....[86]....
        /*01a0*/ 	.word	0xffffffff


	//   ....[87]....
        /*01a4*/ 	.word	0xffffffff


	//   ....[88]....
        /*01a8*/ 	.word	0xffffffff


	//   ....[89]....
        /*01ac*/ 	.word	0xffffffff


	//   ....[90]....
        /*01b0*/ 	.word	0xffffffff


	//   ....[91]....
        /*01b4*/ 	.word	0xffffffff


	//   ....[92]....
        /*01b8*/ 	.word	0xffffffff


	//   ....[93]....
        /*01bc*/ 	.word	0xffffffff


	//   ....[94]....
        /*01c0*/ 	.word	0xffffffff


	//   ....[95]....
        /*01c4*/ 	.word	0xffffffff


	//   ....[96]....
        /*01c8*/ 	.word	0xffffffff


	//   ....[97]....
        /*01cc*/ 	.word	0xffffffff


	//   ....[98]....
        /*01d0*/ 	.word	0xffffffff


	//   ....[99]....
        /*01d4*/ 	.word	0xffffffff


	//   ....[100]....
        /*01d8*/ 	.word	0xffffffff


	//   ....[101]....
        /*01dc*/ 	.word	0xffffffff


	//   ....[102]....
        /*01e0*/ 	.word	0xffffffff


	//   ....[103]....
        /*01e4*/ 	.word	0xffffffff


	//   ....[104]....
        /*01e8*/ 	.word	0xffffffff


	//   ....[105]....
        /*01ec*/ 	.word	0xffffffff


	//   ....[106]....
        /*01f0*/ 	.word	0xffffffff


	//   ....[107]....
        /*01f4*/ 	.word	0xffffffff


	//   ....[108]....
        /*01f8*/ 	.word	0xffffffff


	//   ....[109]....
        /*01fc*/ 	.word	0xffffffff


	//   ....[110]....
        /*0200*/ 	.word	0xffffffff


	//   ....[111]....
        /*0204*/ 	.word	0xffffffff


	//   ....[112]....
        /*0208*/ 	.word	0xffffffff


	//   ....[113]....
        /*020c*/ 	.word	0xffffffff


	//   ....[114]....
        /*0210*/ 	.word	0xffffffff


	//   ....[115]....
        /*0214*/ 	.word	0xffffffff


	//   ....[116]....
        /*0218*/ 	.word	0xffffffff


	//   ....[117]....
        /*021c*/ 	.word	0xffffffff


	//   ....[118]....
        /*0220*/ 	.word	0xffffffff


	//   ....[119]....
        /*0224*/ 	.word	0xffffffff


	//   ....[120]....
        /*0228*/ 	.word	0xffffffff


	//   ....[121]....
        /*022c*/ 	.word	0xffffffff


	//   ....[122]....
        /*0230*/ 	.word	0xffffffff


	//   ....[123]....
        /*0234*/ 	.word	0xffffffff


	//   ....[124]....
        /*0238*/ 	.word	0xffffffff


	//   ....[125]....
        /*023c*/ 	.word	0xffffffff


	//   ....[126]....
        /*0240*/ 	.word	0xffffffff


	//   ....[127]....
        /*0244*/ 	.word	0xffffffff


	//   ....[128]....
        /*0248*/ 	.word	0xffffffff


	//   ....[129]....
        /*024c*/ 	.word	0xffffffff


	//   ....[130]....
        /*0250*/ 	.word	0xffffffff


	//   ....[131]....
        /*0254*/ 	.word	0xffffffff


	//   ....[132]....
        /*0258*/ 	.word	0xffffffff


	//   ....[133]....
        /*025c*/ 	.word	0xffffffff


	//   ....[134]....
        /*0260*/ 	.word	0xffffffff


	//   ....[135]....
        /*0264*/ 	.word	0xffffffff


	//   ....[136]....
        /*0268*/ 	.word	0xffffffff


	//   ....[137]....
        /*026c*/ 	.word	0xffffffff


	//   ....[138]....
        /*0270*/ 	.word	0xffffffff


	//----- nvinfo : EIATTR_COOP_GROUP_INSTR_OFFSETS
	.align		4
.L_802:
        /*0274*/ 	.byte	0x04, 0x28
        /*0276*/ 	.short	(.L_804 - .L_803)


	//   ....[0]....
.L_803:
        /*0278*/ 	.word	0x00000080


	//   ....[1]....
        /*027c*/ 	.word	0x00000210


	//   ....[2]....
        /*0280*/ 	.word	0x00000240


	//   ....[3]....
        /*0284*/ 	.word	0x00000270


	//   ....[4]....
        /*0288*/ 	.word	0x000002a0


	//   ....[5]....
        /*028c*/ 	.word	0x000002d0


	//   ....[6]....
        /*0290*/ 	.word	0x00000300


	//   ....[7]....
        /*0294*/ 	.word	0x00000460


	//   ....[8]....
        /*0298*/ 	.word	0x000004a0


	//   ....[9]....
        /*029c*/ 	.word	0x000004d0


	//   ....[10]....
        /*02a0*/ 	.word	0x00000500


	//   ....[11]....
        /*02a4*/ 	.word	0x00000530


	//   ....[12]....
        /*02a8*/ 	.word	0x00000560


	//   ....[13]....
        /*02ac*/ 	.word	0x000005f0


	//   ....[14]....
        /*02b0*/ 	.word	0x00000620


	//   ....[15]....
        /*02b4*/ 	.word	0x00000640


	//   ....[16]....
        /*02b8*/ 	.word	0x000006a0


	//   ....[17]....
        /*02bc*/ 	.word	0x000022a0


	//   ....[18]....
        /*02c0*/ 	.word	0x000022c0


	//   ....[19]....
        /*02c4*/ 	.word	0x000023f0


	//   ....[20]....
        /*02c8*/ 	.word	0x00002400


	//   ....[21]....
        /*02cc*/ 	.word	0x00002530


	//   ....[22]....
        /*02d0*/ 	.word	0x00002550


	//   ....[23]....
        /*02d4*/ 	.word	0x00002680


	//   ....[24]....
        /*02d8*/ 	.word	0x00002690


	//   ....[25]....
        /*02dc*/ 	.word	0x00003d60


	//   ....[26]....
        /*02e0*/ 	.word	0x00003d90


	//   ....[27]....
        /*02e4*/ 	.word	0x00003db0


	//   ....[28]....
        /*02e8*/ 	.word	0x00003dd0


	//   ....[29]....
        /*02ec*/ 	.word	0x00005d30


	//   ....[30]....
        /*02f0*/ 	.word	0x00005d50


	//   ....[31]....
        /*02f4*/ 	.word	0x00005d70


	//   ....[32]....
        /*02f8*/ 	.word	0x00005d90


	//   ....[33]....
        /*02fc*/ 	.word	0x000077a0


	//   ....[34]....
        /*0300*/ 	.word	0x000077b0


	//   ....[35]....
        /*0304*/ 	.word	0x000077e0


	//   ....[36]....
        /*0308*/ 	.word	0x000077f0


	//   ....[37]....
        /*030c*/ 	.word	0x00008b00


	//   ....[38]....
        /*0310*/ 	.word	0x00008b20


	//   ....[39]....
        /*0314*/ 	.word	0x00008b40


	//   ....[40]....
        /*0318*/ 	.word	0x00008b50


	//   ....[41]....
        /*031c*/ 	.word	0x00008ea0


	//   ....[42]....
        /*0320*/ 	.word	0x00008ec0


	//   ....[43]....
        /*0324*/ 	.word	0x00008fe0


	//   ....[44]....
        /*0328*/ 	.word	0x00008ff0


	//   ....[45]....
        /*032c*/ 	.word	0x00009120


	//   ....[46]....
        /*0330*/ 	.word	0x00009140


	//   ....[47]....
        /*0334*/ 	.word	0x00009270


	//   ....[48]....
        /*0338*/ 	.word	0x00009280


	//   ....[49]....
        /*033c*/ 	.word	0x000095c0


	//   ....[50]....
        /*0340*/ 	.word	0x000095e0


	//   ....[51]....
        /*0344*/ 	.word	0x00009e30


	//   ....[52]....
        /*0348*/ 	.word	0x00009e40


	//   ....[53]....
        /*034c*/ 	.word	0x0000ab50


	//   ....[54]....
        /*0350*/ 	.word	0x0000ab70


	//   ....[55]....
        /*0354*/ 	.word	0x0000aca0


	//   ....[56]....
        /*0358*/ 	.word	0x0000acb0


	//   ....[57]....
        /*035c*/ 	.word	0x0000ade0


	//   ....[58]....
        /*0360*/ 	.word	0x0000ae00


	//   ....[59]....
        /*0364*/ 	.word	0x0000af30


	//   ....[60]....
        /*0368*/ 	.word	0x0000af40


	//   ....[61]....
        /*036c*/ 	.word	0x0000b0f0


	//   ....[62]....
        /*0370*/ 	.word	0x0000b110


	//   ....[63]....
        /*0374*/ 	.word	0x0000b230


	//   ....[64]....
        /*0378*/ 	.word	0x0000b270


	//   ....[65]....
        /*037c*/ 	.word	0x0000b2a0


	//   ....[66]....
        /*0380*/ 	.word	0x0000b2d0


	//   ....[67]....
        /*0384*/ 	.word	0x0000b300


	//   ....[68]....
        /*0388*/ 	.word	0x0000b330


	//   ....[69]....
        /*038c*/ 	.word	0x0000b470


	//   ....[70]....
        /*0390*/ 	.word	0x0000b4b0


	//   ....[71]....
        /*0394*/ 	.word	0x0000b4e0


	//   ....[72]....
        /*0398*/ 	.word	0x0000b510


	//   ....[73]....
        /*039c*/ 	.word	0x0000b540


	//   ....[74]....
        /*03a0*/ 	.word	0x0000b570


	//   ....[75]....
        /*03a4*/ 	.word	0x0000b600


	//   ....[76]....
        /*03a8*/ 	.word	0x0000b630


	//   ....[77]....
        /*03ac*/ 	.word	0x0000b640


	//   ....[78]....
        /*03b0*/ 	.word	0x0000b6a0


	//   ....[79]....
        /*03b4*/ 	.word	0x0000bb70


	//   ....[80]....
        /*03b8*/ 	.word	0x0000bbd0


	//   ....[81]....
        /*03bc*/ 	.word	0x0000bc30


	//   ....[82]....
        /*03c0*/ 	.word	0x0000bc90


	//   ....[83]....
        /*03c4*/ 	.word	0x0000bcf0


	//   ....[84]....
        /*03c8*/ 	.word	0x0000bd60


	//   ....[85]....
        /*03cc*/ 	.word	0x0000bda0


	//   ....[86]....
        /*03d0*/ 	.word	0x0000be00


	//   ....[87]....
        /*03d4*/ 	.word	0x0000be70


	//   ....[88]....
        /*03d8*/ 	.word	0x0000bed0


	//   ....[89]....
        /*03dc*/ 	.word	0x0000bf40


	//   ....[90]....
        /*03e0*/ 	.word	0x0000bfb0


	//   ....[91]....
        /*03e4*/ 	.word	0x0000c020


	//   ....[92]....
        /*03e8*/ 	.word	0x0000c080


	//   ....[93]....
        /*03ec*/ 	.word	0x0000c0e0


	//   ....[94]....
        /*03f0*/ 	.word	0x0000c150


	//   ....[95]....
        /*03f4*/ 	.word	0x0000c1b0


	//   ....[96]....
        /*03f8*/ 	.word	0x0000c210


	//   ....[97]....
        /*03fc*/ 	.word	0x0000c290


	//   ....[98]....
        /*0400*/ 	.word	0x0000c2e0


	//   ....[99]....
        /*0404*/ 	.word	0x0000c330


	//   ....[100]....
        /*0408*/ 	.word	0x0000c380


	//   ....[101]....
        /*040c*/ 	.word	0x0000c3f0


	//   ....[102]....
        /*0410*/ 	.word	0x0000c460


	//   ....[103]....
        /*0414*/ 	.word	0x0000c4d0


	//   ....[104]....
        /*0418*/ 	.word	0x0000c530


	//   ....[105]....
        /*041c*/ 	.word	0x0000c590


	//   ....[106]....
        /*0420*/ 	.word	0x0000c600


	//   ....[107]....
        /*0424*/ 	.word	0x0000c660


	//   ....[108]....
        /*0428*/ 	.word	0x0000c6c0


	//   ....[109]....
        /*042c*/ 	.word	0x0000c730


	//   ....[110]....
        /*0430*/ 	.word	0x0000c7a0


	//   ....[111]....
        /*0434*/ 	.word	0x0000c810


	//   ....[112]....
        /*0438*/ 	.word	0x0000c870


	//   ....[113]....
        /*043c*/ 	.word	0x0000c8e0


	//   ....[114]....
        /*0440*/ 	.word	0x0000c950


	//   ....[115]....
        /*0444*/ 	.word	0x0000c9c0


	//   ....[116]....
        /*0448*/ 	.word	0x0000ca20


	//   ....[117]....
        /*044c*/ 	.word	0x0000ca90


	//   ....[118]....
        /*0450*/ 	.word	0x0000cb00


	//   ....[119]....
        /*0454*/ 	.word	0x0000cb70


	//   ....[120]....
        /*0458*/ 	.word	0x0000cbd0


	//   ....[121]....
        /*045c*/ 	.word	0x0000cc40


	//   ....[122]....
        /*0460*/ 	.word	0x0000ccb0


	//   ....[123]....
        /*0464*/ 	.word	0x0000cd00


	//   ....[124]....
        /*0468*/ 	.word	0x0000cd50


	//   ....[125]....
        /*046c*/ 	.word	0x0000cda0


	//   ....[126]....
        /*0470*/ 	.word	0x0000cdf0


	//   ....[127]....
        /*0474*/ 	.word	0x0000ce40


	//   ....[128]....
        /*0478*/ 	.word	0x0000ceb0


	//   ....[129]....
        /*047c*/ 	.word	0x0000cf10


	//   ....[130]....
        /*0480*/ 	.word	0x0000cf70


	//   ....[131]....
        /*0484*/ 	.word	0x0000cfc0


	//   ....[132]....
        /*0488*/ 	.word	0x0000d010


	//   ....[133]....
        /*048c*/ 	.word	0x0000d060


	//   ....[134]....
        /*0490*/ 	.word	0x0000d0d0


	//   ....[135]....
        /*0494*/ 	.word	0x0000d120


	//   ....[136]....
        /*0498*/ 	.word	0x0000d180


	//   ....[137]....
        /*049c*/ 	.word	0x0000d1e0


	//   ....[138]....
        /*04a0*/ 	.word	0x0000d240


	//----- nvinfo : EIATTR_EXIT_INSTR_OFFSETS
	.align		4
.L_804:
        /*04a4*/ 	.byte	0x04, 0x1c
        /*04a6*/ 	.short	(.L_806 - .L_805)


	//   ....[0]....
.L_805:
        /*04a8*/ 	.word	0x00000b00


	//   ....[1]....
        /*04ac*/ 	.word	0x0000bb30


	//----- nvinfo : EIATTR_MAX_THREADS
	.align		4
.L_806:
        /*04b0*/ 	.byte	0x04, 0x05
        /*04b2*/ 	.short	(.L_808 - .L_807)
.L_807:
        /*04b4*/ 	.word	0x00000100
        /*04b8*/ 	.word	0x00000001
        /*04bc*/ 	.word	0x00000001


	//----- nvinfo : EIATTR_CRS_STACK_SIZE
	.align		4
.L_808:
        /*04c0*/ 	.byte	0x04, 0x1e
        /*04c2*/ 	.short	(.L_810 - .L_809)
.L_809:
        /*04c4*/ 	.word	0x00000000
.L_810:


//--------------------- .nv.info._ZN7cutlass13device_kernelIN5flash19enable_sm80_to_sm89INS1_16FlashAttnFwdSm80INS1_25CollectiveMainloopFwdSm80ILi8ELi1ELb0EN4cute5tupleIJNS5_1CILi128EEENS7_ILi64EEENS7_ILi192EEEEEELi192ENS_6half_tEfNS_4arch4Sm80ELb0ELb0ELb0ELb1ELb0ELb1ELb1ELb1EEENS1_21CollectiveEpilogueFwdINS6_IJS8_SA_S9_EEENS6_IJNS7_ILi1EEESI_SI_EEESC_SE_Li256ELb1ELb1ELb1ELb0EEENS1_36VarlenDynamicPersistentTileSchedulerILi128ELi64ELi256ELi256ELb1ELb1ELb0ELb0ELb1ELb1EEEEEEEEEvNT_6ParamsE --------------------------
	.section	.nv.info._ZN7cutlass13device_kernelIN5flash19enable_sm80_to_sm89INS1_16FlashAttnFwdSm80INS1_25CollectiveMainloopFwdSm80ILi8ELi1ELb0EN4cute5tupleIJNS5_1CILi128EEENS7_ILi64EEENS7_ILi192EEEEEELi192ENS_6half_tEfNS_4arch4Sm80ELb0ELb0ELb0ELb1ELb0ELb1ELb1ELb1EEENS1_21CollectiveEpilogueFwdINS6_IJS8_SA_S9_EEENS6_IJNS7_ILi1EEESI_SI_EEESC_SE_Li256ELb1ELb1ELb1ELb0EEENS1_36VarlenDynamicPersistentTileSchedulerILi128ELi64ELi256ELi256ELb1ELb1ELb0ELb0ELb1ELb1EEEEEEEEEvNT_6ParamsE,"",@"SHT_CUDA_INFO"
	.sectionflags	@""
	.align	4


	//----- nvinfo : EIATTR_CUDA_API_VERSION
	.align		4
        /*0000*/ 	.byte	0x04, 0x37
        /*0002*/ 	.short	(.L_812 - .L_811)
.L_811:
        /*0004*/ 	.word	0x00000082


	//----- nvinfo : EIATTR_SW2861232_WAR
	.align		4
.L_812:
        /*0008*/ 	.byte	0x01, 0x35
	.zero		2


	//----- nvinfo : EIATTR_PARAM_CBANK
	.align		4
        /*000c*/ 	.byte	0x04, 0x0a
        /*000e*/ 	.short	(.L_814 - .L_813)
	.align		4
.L_813:
        /*0010*/ 	.word	index@(.nv.constant0._ZN7cutlass13device_kernelIN5flash19enable_sm80_to_sm89INS1_16FlashAttnFwdSm80INS1_25CollectiveMainloopFwdSm80ILi8ELi1ELb0EN4cute5tupleIJNS5_1CILi128EEENS7_ILi64EEENS7_ILi192EEEEEELi192ENS_6half_tEfNS_4arch4Sm80ELb0ELb0ELb0ELb1ELb0ELb1ELb1ELb1EEENS1_21CollectiveEpilogueFwdINS6_IJS8_SA_S9_EEENS6_IJNS7_ILi1EEESI_SI_EEESC_SE_Li256ELb1ELb1ELb1ELb0EEENS1_36VarlenDynamicPersistentTileSchedulerILi128ELi64ELi256ELi256ELb1ELb1ELb0ELb0ELb1ELb1EEEEEEEEEvNT_6ParamsE)
        /*0014*/ 	.short	0x0160
        /*0016*/ 	.short	0x0438


	//----- nvinfo : EIATTR_CBANK_PARAM_SIZE
	.align		4
.L_814:
        /*0018*/ 	.byte	0x03, 0x19
        /*001a*/ 	.short	0x0438


	//----- nvinfo : EIATTR_KPARAM_INFO
	.align		4
        /*001c*/ 	.byte	0x04, 0x17
        /*001e*/ 	.short	(.L_816 - .L_815)
.L_815:
        /*0020*/ 	.word	0x00000000
        /*0024*/ 	.short	0x0000
        /*0026*/ 	.short	0x0000
        /*0028*/ 	.byte	0x00, 0xf0, 0xe1, 0x10


	//----- nvinfo : EIATTR_MAXREG_COUNT
	.align		4
.L_816:
        /*002c*/ 	.byte	0x03, 0x1b
        /*002e*/ 	.short	0x00ff


	//----- nvinfo : EIATTR_NUM_BARRIERS
	.align		4
        /*0030*/ 	.byte	0x02, 0x4c
        /*0032*/ 	.byte	0x06
	.zero		1


	//----- nvinfo : EIATTR_ANNOTATIONS
	.align		4
        /*0034*/ 	.byte	0x04, 0x55
        /*0036*/ 	.short	(.L_818 - .L_817)


	//   ....[0]....
.L_817:
        /*0038*/ 	.word	0x00000001
        /*003c*/ 	.byte	0x40, 0x76, 0x00, 0x00, 0x01, 0x00, 0x00, 0x00, 0x70, 0x76, 0x00, 0x00, 0x01, 0x00, 0x00, 0x00
        /*004c*/ 	.byte	0x10, 0x7b, 0x00, 0x00, 0x01, 0x00, 0x00, 0x00, 0x10, 0xd5, 0x00, 0x00, 0x01, 0x00, 0x00, 0x00
        /*005c*/ 	.byte	0x90, 0xf9, 0x00, 0x00, 0x01, 0x00, 0x00, 0x00, 0xc0, 0x05, 0x01, 0x00


	//----- nvinfo : EIATTR_MERCURY_ISA_VERSION
	.align		4
.L_818:
        /*0068*/ 	.byte	0x03, 0x5f
        /*006a*/ 	.short	0x0000


	//----- nvinfo : EIATTR_INT_WARP_WIDE_INSTR_OFFSETS
	.align		4
        /*006c*/ 	.byte	0x04, 0x31
        /*006e*/ 	.short	(.L_820 - .L_819)


	//   ....[0]....
.L_819:
        /*0070*/ 	.word	0x00012b80


	//   ....[1]....
        /*0074*/ 	.word	0x00012c20


	//----- nvinfo : EIATTR_COOP_GROUP_MASK_REGIDS
	.align		4
.L_820:
        /*0078*/ 	.byte	0x04, 0x29
        /*007a*/ 	.short	(.L_822 - .L_821)


	//   ....[0]....
.L_821:
        /*007c*/ 	.word	0xffffffff


	//   ....[1]....
        /*0080*/ 	.word	0xffffffff


	//   ....[2]....
        /*0084*/ 	.word	0xffffffff


	//   ....[3]....
        /*0088*/ 	.word	0xffffffff


	//   ....[4]....
        /*008c*/ 	.word	0xffffffff


	//   ....[5]....
        /*0090*/ 	.word	0xffffffff


	//   ....[6]....
        /*0094*/ 	.word	0xffffffff


	//   ....[7]....
        /*0098*/ 	.word	0xffffffff


	//   ....[8]....
        /*009c*/ 	.word	0xffffffff


	//   ....[9]....
        /*00a0*/ 	.word	0xffffffff


	//   ....[10]....
        /*00a4*/ 	.word	0xffffffff


	//   ....[11]....
        /*00a8*/ 	.word	0xffffffff


	//   ....[12]....
        /*00ac*/ 	.word	0xffffffff


	//   ....[13]....
        /*00b0*/ 	.word	0xffffffff


	//   ....[14]....
        /*00b4*/ 	.word	0xffffffff


	//   ....[15]....
        /*00b8*/ 	.word	0xffffffff


	//   ....[16]....
        /*00bc*/ 	.word	0xffffffff


	//   ....[17]....
        /*00c0*/ 	.word	0xffffffff


	//   ....[18]....
        /*00c4*/ 	.word	0xffffffff


	//   ....[19]....
        /*00c8*/ 	.word	0xffffffff


	//   ....[20]....
        /*00cc*/ 	.word	0xffffffff


	//   ....[21]....
        /*00d0*/ 	.word	0xffffffff


	//   ....[22]....
        /*00d4*/ 	.word	0xffffffff


	//   ....[23]....
        /*00d8*/ 	.word	0xffffffff


	//   ....[24]....
        /*00dc*/ 	.word	0xffffffff


	//   ....[25]....
        /*00e0*/ 	.word	0xffffffff


	//   ....[26]....
        /*00e4*/ 	.word	0xffffffff


	//   ....[27]....
        /*00e8*/ 	.word	0xffffffff


	//   ....[28]....
        /*00ec*/ 	.word	0xffffffff


	//   ....[29]....
        /*00f0*/ 	.word	0xffffffff


	//   ....[30]....
        /*00f4*/ 	.word	0xffffffff


	//   ....[31]....
        /*00f8*/ 	.word	0xffffffff


	//   ....[32]....
        /*00fc*/ 	.word	0xffffffff


	//   ....[33]....
        /*0100*/ 	.word	0xffffffff


	//   ....[34]....
        /*0104*/ 	.word	0xffffffff


	//   ....[35]....
        /*0108*/ 	.word	0xffffffff


	//   ....[36]....
        /*010c*/ 	.word	0xffffffff


	//   ....[37]....
        /*0110*/ 	.word	0xffffffff


	//   ....[38]....
        /*0114*/ 	.word	0xffffffff


	//   ....[39]....
        /*0118*/ 	.word	0xffffffff


	//   ....[40]....
        /*011c*/ 	.word	0xffffffff


	//   ....[41]....
        /*0120*/ 	.word	0xffffffff


	//   ....[42]....
        /*0124*/ 	.word	0xffffffff


	//   ....[43]....
        /*0128*/ 	.word	0xffffffff


	//   ....[44]....
        /*012c*/ 	.word	0xffffffff


	//   ....[45]....
        /*0130*/ 	.word	0xffffffff


	//   ....[46]....
        /*0134*/ 	.word	0xffffffff


	//   ....[47]....
        /*0138*/ 	.word	0xffffffff


	//   ....[48]....
        /*013c*/ 	.word	0xffffffff


	//   ....[49]....
        /*0140*/ 	.word	0xffffffff


	//   ....[50]....
        /*0144*/ 	.word	0xffffffff


	//   ....[51]....
        /*0148*/ 	.word	0xffffffff


	//   ....[52]....
        /*014c*/ 	.word	0xffffffff


	//   ....[53]....
        /*0150*/ 	.word	0xffffffff


	//   ....[54]....
        /*0154*/ 	.word	0xffffffff


	//   ....[55]....
        /*0158*/ 	.word	0xffffffff


	//   ....[56]....
        /*015c*/ 	.word	0xffffffff


	//   ....[57]....
        /*0160*/ 	.word	0xffffffff


	//   ....[58]....
        /*0164*/ 	.word	0xffffffff


	//   ....[59]....
        /*0168*/ 	.word	0xffffffff


	//   ....[60]....
        /*016c*/ 	.word	0xffffffff


	//   ....[61]....
        /*0170*/ 	.word	0xffffffff


	//   ....[62]....
        /*0174*/ 	.word	0xffffffff


	//   ....[63]....
        /*0178*/ 	.word	0xffffffff


	//   ....[64]....
        /*017c*/ 	.word	0xffffffff


	//   ....[65]....
        /*0180*/ 	.word	0xffffffff


	//   ....[66]....
        /*0184*/ 	.word	0xffffffff


	//   ....[67]....
        /*0188*/ 	.word	0xffffffff


	//   ....[68]....
        /*018c*/ 	.word	0xffffffff


	//   ....[69]....
        /*0190*/ 	.word	0xffffffff


	//   ....[70]....
        /*0194*/ 	.word	0xffffffff


	//   ....[71]....
        /*0198*/ 	.word	0xffffffff


	//   ....[72]....
        /*019c*/ 	.word	0xffffffff


	//   ....[73]....
        /*01a0*/ 	.word	0xffffffff


	//   ....[74]....
        /*01a4*/ 	.word	0xffffffff


	//   ....[75]....
        /*01a8*/ 	.word	0xffffffff


	//   ....[76]....
        /*01ac*/ 	.word	0xffffffff


	//   ....[77]....
        /*01b0*/ 	.word	0xffffffff


	//   ....[78]....
        /*01b4*/ 	.word	0xffffffff


	//   ....[79]....
        /*01b8*/ 	.word	0xffffffff


	//   ....[80]....
        /*01bc*/ 	.word	0xffffffff


	//   ....[81]....
        /*01c0*/ 	.word	0xffffffff


	//   ....[82]....
        /*01c4*/ 	.word	0xffffffff


	//   ....[83]....
        /*01c8*/ 	.word	0xffffffff


	//   ....[84]....
        /*01cc*/ 	.word	0xffffffff


	//   ....[85]....
        /*01d0*/ 	.word	0xffffffff


	//   ....[86]....
        /*01d4*/ 	.word	0xffffffff


	//   ....[87]....
        /*01d8*/ 	.word	0xffffffff


	//   ....[88]....
        /*01dc*/ 	.word	0xffffffff


	//   ....[89]....
        /*01e0*/ 	.word	0xffffffff


	//   ....[90]....
        /*01e4*/ 	.word	0xffffffff


	//   ....[91]....
        /*01e8*/ 	.word	0xffffffff


	//   ....[92]....
        /*01ec*/ 	.word	0xffffffff


	//   ....[93]....
        /*01f0*/ 	.word	0xffffffff


	//   ....[94]....
        /*01f4*/ 	.word	0xffffffff


	//   ....[95]....
        /*01f8*/ 	.word	0xffffffff


	//   ....[96]....
        /*01fc*/ 	.word	0xffffffff


	//   ....[97]....
        /*0200*/ 	.word	0xffffffff


	//   ....[98]....
        /*0204*/ 	.word	0xffffffff


	//   ....[99]....
        /*0208*/ 	.word	0xffffffff


	//   ....[100]....
        /*020c*/ 	.word	0xffffffff


	//   ....[101]....
        /*0210*/ 	.word	0xffffffff


	//   ....[102]....
        /*0214*/ 	.word	0xffffffff


	//   ....[103]....
        /*0218*/ 	.word	0xffffffff


	//   ....[104]....
        /*021c*/ 	.word	0xffffffff


	//   ....[105]....
        /*0220*/ 	.word	0xffffffff


	//   ....[106]....
        /*0224*/ 	.word	0xffffffff


	//   ....[107]....
        /*0228*/ 	.word	0xffffffff


	//   ....[108]....
        /*022c*/ 	.word	0xffffffff


	//   ....[109]....
        /*0230*/ 	.word	0xffffffff


	//   ....[110]....
        /*0234*/ 	.word	0xffffffff


	//   ....[111]....
        /*0238*/ 	.word	0xffffffff


	//   ....[112]....
        /*023c*/ 	.word	0xffffffff


	//   ....[113]....
        /*0240*/ 	.word	0xffffffff


	//   ....[114]....
        /*0244*/ 	.word	0xffffffff


	//   ....[115]....
        /*0248*/ 	.word	0xffffffff


	//   ....[116]....
        /*024c*/ 	.word	0xffffffff


	//   ....[117]....
        /*0250*/ 	.word	0xffffffff


	//   ....[118]....
        /*0254*/ 	.word	0xffffffff


	//   ....[119]....
        /*0258*/ 	.word	0xffffffff


	//   ....[120]....
        /*025c*/ 	.word	0xffffffff


	//   ....[121]....
        /*0260*/ 	.word	0xffffffff


	//   ....[122]....
        /*0264*/ 	.word	0xffffffff


	//   ....[123]....
        /*0268*/ 	.word	0xffffffff


	//   ....[124]....
        /*026c*/ 	.word	0xffffffff


	//   ....[125]....
        /*0270*/ 	.word	0xffffffff


	//   ....[126]....
        /*0274*/ 	.word	0xffffffff


	//   ....[127]....
        /*0278*/ 	.word	0xffffffff


	//   ....[128]....
        /*027c*/ 	.word	0xffffffff


	//   ....[129]....
        /*0280*/ 	.word	0xffffffff


	//   ....[130]....
        /*0284*/ 	.word	0xffffffff


	//   ....[131]....
        /*0288*/ 	.word	0xffffffff


	//   ....[132]....
        /*028c*/ 	.word	0xffffffff


	//   ....[133]....
        /*0290*/ 	.word	0xffffffff


	//   ....[134]....
        /*0294*/ 	.word	0xffffffff


	//   ....[135]....
        /*0298*/ 	.word	0xffffffff


	//   ....[136]....
        /*029c*/ 	.word	0xffffffff


	//   ....[137]....
        /*02a0*/ 	.word	0xffffffff


	//   ....[138]....
        /*02a4*/ 	.word	0xffffffff


	//   ....[139]....
        /*02a8*/ 	.word	0xffffffff


	//   ....[140]....
        /*02ac*/ 	.word	0xffffffff


	//   ....[141]....
        /*02b0*/ 	.word	0xffffffff


	//   ....[142]....
        /*02b4*/ 	.word	0xffffffff


	//   ....[143]....
        /*02b8*/ 	.word	0xffffffff


	//   ....[144]....
        /*02bc*/ 	.word	0xffffffff


	//   ....[145]....
        /*02c0*/ 	.word	0xffffffff


	//   ....[146]....
        /*02c4*/ 	.word	0xffffffff


	//----- nvinfo : EIATTR_COOP_GROUP_INSTR_OFFSETS
	.align		4
.L_822:
        /*02c8*/ 	.byte	0x04, 0x28
        /*02ca*/ 	.short	(.L_824 - .L_823)


	//   ....[0]....
.L_823:
        /*02cc*/ 	.word	0x00000090


	//   ....[1]....
        /*02d0*/ 	.word	0x00000210


	//   ....[2]....
        /*02d4*/ 	.word	0x00000240


	//   ....[3]....
        /*02d8*/ 	.word	0x00000270


	//   ....[4]....
        /*02dc*/ 	.word	0x000002a0


	//   ....[5]....
        /*02e0*/ 	.word	0x000002d0


	//   ....[6]....
        /*02e4*/ 	.word	0x00000300


	//   ....[7]....
        /*02e8*/ 	.word	0x00000450


	//   ....[8]....
        /*02ec*/ 	.word	0x00000490


	//   ....[9]....
        /*02f0*/ 	.word	0x000004c0


	//   ....[10]....
        /*02f4*/ 	.word	0x000004f0


	//   ....[11]....
        /*02f8*/ 	.word	0x00000520


	//   ....[12]....
        /*02fc*/ 	.word	0x00000550


	//   ....[13]....
        /*0300*/ 	.word	0x000005e0


	//   ....[14]....
        /*0304*/ 	.word	0x00000610


	//   ....[15]....
        /*0308*/ 	.word	0x00000630


	//   ....[16]....
        /*030c*/ 	.word	0x00000690


	//   ....[17]....
        /*0310*/ 	.word	0x000076f0


	//   ....[18]....
        /*0314*/ 	.word	0x00007710


	//   ....[19]....
        /*0318*/ 	.word	0x00007860


	//   ....[20]....
        /*031c*/ 	.word	0x00007870


	//   ....[21]....
        /*0320*/ 	.word	0x000079a0


	//   ....[22]....
        /*0324*/ 	.word	0x000079c0


	//   ....[23]....
        /*0328*/ 	.word	0x00007af0


	//   ....[24]....
        /*032c*/ 	.word	0x00007b00


	//   ....[25]....
        /*0330*/ 	.word	0x00007fa0


	//   ....[26]....
        /*0334*/ 	.word	0x00007fe0


	//   ....[27]....
        /*0338*/ 	.word	0x00008020


	//   ....[28]....
        /*033c*/ 	.word	0x00008060


	//   ....[29]....
        /*0340*/ 	.word	0x0000a990


	//   ....[30]....
        /*0344*/ 	.word	0x0000a9e0


	//   ....[31]....
        /*0348*/ 	.word	0x0000aa20


	//   ....[32]....
        /*034c*/ 	.word	0x0000aa60


	//   ....[33]....
        /*0350*/ 	.word	0x0000e8a0


	//   ....[34]....
        /*0354*/ 	.word	0x0000e930


	//   ....[35]....
        /*0358*/ 	.word	0x0000e950


	//   ....[36]....
        /*035c*/ 	.word	0x0000e970


	//   ....[37]....
        /*0360*/ 	.word	0x00010930


	//   ....[38]....
        /*0364*/ 	.word	0x00010950


	//   ....[39]....
        /*0368*/ 	.word	0x00010970


	//   ....[40]....
        /*036c*/ 	.word	0x00010990


	//   ....[41]....
        /*0370*/ 	.word	0x00012390


	//   ....[42]....
        /*0374*/ 	.word	0x000123a0


	//   ....[43]....
        /*0378*/ 	.word	0x000123d0


	//   ....[44]....
        /*037c*/ 	.word	0x000123e0


	//   ....[45]....
        /*0380*/ 	.word	0x000137d0


	//   ....[46]....
        /*0384*/ 	.word	0x000137f0


	//   ....[47]....
        /*0388*/ 	.word	0x00013800


	//   ....[48]....
        /*038c*/ 	.word	0x00013810


	//   ....[49]....
        /*0390*/ 	.word	0x00013b80


	//   ....[50]....
        /*0394*/ 	.word	0x00013ba0


	//   ....[51]....
        /*0398*/ 	.word	0x00013cf0


	//   ....[52]....
        /*039c*/ 	.word	0x00013d00


	//   ....[53]....
        /*03a0*/ 	.word	0x00013e30


	//   ....[54]....
        /*03a4*/ 	.word	0x00013e50


	//   ....[55]....
        /*03a8*/ 	.word	0x00013f80


	//   ....[56]....
        /*03ac*/ 	.word	0x00013f90


	//   ....[57]....
        /*03b0*/ 	.word	0x000142c0


	//   ....[58]....
        /*03b4*/ 	.word	0x000142e0


	//   ....[59]....
        /*03b8*/ 	.word	0x00014c70


	//   ....[60]....
        /*03bc*/ 	.word	0x00014c80


	//   ....[61]....
        /*03c0*/ 	.word	0x000159b0


	//   ....[62]....
        /*03c4*/ 	.word	0x000159d0


	//   ....[63]....
        /*03c8*/ 	.word	0x00015b30


	//   ....[64]....
        /*03cc*/ 	.word	0x00015b40


	//   ....[65]....
        /*03d0*/ 	.word	0x00015c70


	//   ....[66]....
        /*03d4*/ 	.word	0x00015c90


	//   ....[67]....
        /*03d8*/ 	.word	0x00015dc0


	//   ....[68]....
        /*03dc*/ 	.word	0x00015dd0


	//   ....[69]....
        /*03e0*/ 	.word	0x00015f80


	//   ....[70]....
        /*03e4*/ 	.word	0x00015fa0


	//   ....[71]....
        /*03e8*/ 	.word	0x000160c0


	//   ....[72]....
        /*03ec*/ 	.word	0x00016100


	//   ....[73]....
        /*03f0*/ 	.word	0x00016130


	//   ....[74]....
        /*03f4*/ 	.word	0x00016160


	//   ....[75]....
        /*03f8*/ 	.word	0x00016190


	//   ....[76]....
        /*03fc*/ 	.word	0x000161c0


	//   ....[77]....
        /*0400*/ 	.word	0x00016310


	//   ....[78]....
        /*0404*/ 	.word	0x00016350


	//   ....[79]....
        /*0408*/ 	.word	0x00016380


	//   ....[80]....
        /*040c*/ 	.word	0x000163b0


	//   ....[81]....
        /*0410*/ 	.word	0x000163e0


	//   ....[82]....
        /*0414*/ 	.word	0x00016410


	//   ....[83]....
        /*0418*/ 	.word	0x000164a0


	//   ....[84]....
        /*041c*/ 	.word	0x000164d0


	//   ....[85]....
        /*0420*/ 	.word	0x000164e0


	//   ....[86]....
        /*0424*/ 	.word	0x00016540


	//   ....[87]....
        /*0428*/ 	.word	0x00016a20


	//   ....[88]....
        /*042c*/ 	.word	0x00016a80


	//   ....[89]....
        /*0430*/ 	.word	0x00016ae0


	//   ....[90]....
        /*0434*/ 	.word	0x00016b40


	//   ....[91]....
        /*0438*/ 	.word	0x00016ba0


	//   ....[92]....
        /*043c*/ 	.word	0x00016c10


	//   ....[93]....
        /*0440*/ 	.word	0x00016c50


	//   ....[94]....
        /*0444*/ 	.word	0x00016cb0


	//   ....[95]....
        /*0448*/ 	.word	0x00016d20


	//   ....[96]....
        /*044c*/ 	.word	0x00016d90


	//   ....[97]....
        /*0450*/ 	.word	0x00016e00


	//   ....[98]....
        /*0454*/ 	.word	0x00016e70


	//   ....[99]....
        /*0458*/ 	.word	0x00016ee0


	//   ....[100]....
        /*045c*/ 	.word	0x00016f40


	//   ....[101]....
        /*0460*/ 	.word	0x00016fa0


	//   ....[102]....
        /*0464*/ 	.word	0x00017010


	//   ....[103]....
        /*0468*/ 	.word	0x00017070


	//   ....[104]....
        /*046c*/ 	.word	0x000170d0


	//   ....[105]....
        /*0470*/ 	.word	0x00017150


	//   ....[106]....
        /*0474*/ 	.word	0x000171a0


	//   ....[107]....
        /*0478*/ 	.word	0x000171f0


	//   ....[108]....
        /*047c*/ 	.word	0x00017240


	//   ....[109]....
        /*0480*/ 	.word	0x000172b0


	//   ....[110]....
        /*0484*/ 	.word	0x00017320


	//   ....[111]....
        /*0488*/ 	.word	0x00017390


	//   ....[112]....
        /*048c*/ 	.word	0x000173f0


	//   ....[113]....
        /*0490*/ 	.word	0x00017450


	//   ....[114]....
        /*0494*/ 	.word	0x000174c0


	//   ....[115]....
        /*0498*/ 	.word	0x00017520


	//   ....[116]....
        /*049c*/ 	.word	0x00017580


	//   ....[117]....
        /*04a0*/ 	.word	0x000175f0


	//   ....[118]....
        /*04a4*/ 	.word	0x00017660


	//   ....[119]....
        /*04a8*/ 	.word	0x000176d0


	//   ....[120]....
        /*04ac*/ 	.word	0x00017730


	//   ....[121]....
        /*04b0*/ 	.word	0x000177a0


	//   ....[122]....
        /*04b4*/ 	.word	0x00017810


	//   ....[123]....
        /*04b8*/ 	.word	0x00017880


	//   ....[124]....
        /*04bc*/ 	.word	0x000178e0


	//   ....[125]....
        /*04c0*/ 	.word	0x00017940


	//   ....[126]....
        /*04c4*/ 	.word	0x000179b0


	//   ....[127]....
        /*04c8*/ 	.word	0x00017a10


	//   ....[128]....
        /*04cc*/ 	.word	0x00017a70


	//   ....[129]....
        /*04d0*/ 	.word	0x00017ae0


	//   ....[130]....
        /*04d4*/ 	.word	0x00017b50


	//   ....[131]....
        /*04d8*/ 	.word	0x00017ba0


	//   ....[132]....
        /*04dc*/ 	.word	0x00017bf0


	//   ....[133]....
        /*04e0*/ 	.word	0x00017c40


	//   ....[134]....
        /*04e4*/ 	.word	0x00017c90


	//   ....[135]....
        /*04e8*/ 	.word	0x00017ce0


	//   ....[136]....
        /*04ec*/ 	.word	0x00017d50


	//   ....[137]....
        /*04f0*/ 	.word	0x00017db0


	//   ....[138]....
        /*04f4*/ 	.word	0x00017e10


	//   ....[139]....
        /*04f8*/ 	.word	0x00017e60


	//   ....[140]....
        /*04fc*/ 	.word	0x00017eb0


	//   ....[141]....
        /*0500*/ 	.word	0x00017f00


	//   ....[142]....
        /*0504*/ 	.word	0x00017f70


	//   ....[143]....
        /*0508*/ 	.word	0x00017fc0


	//   ....[144]....
        /*050c*/ 	.word	0x00018020


	//   ....[145]....
        /*0510*/ 	.word	0x00018080


	//   ....[146]....
        /*0514*/ 	.word	0x000180f0


	//----- nvinfo : EIATTR_EXIT_INSTR_OFFSETS
	.align		4
.L_824:
        /*0518*/ 	.byte	0x04, 0x1c
        /*051a*/ 	.short	(.L_826 - .L_825)


	//   ....[0]....
.L_825:
        /*051c*/ 	.word	0x00000ae0


	//   ....[1]....
        /*0520*/ 	.word	0x000169e0


	//----- nvinfo : EIATTR_MAX_THREADS
	.align		4
.L_826:
        /*0524*/ 	.byte	0x04, 0x05
        /*0526*/ 	.short	(.L_828 - .L_827)
.L_827:
        /*0528*/ 	.word	0x00000100
        /*052c*/ 	.word	0x00000001
        /*0530*/ 	.word	0x00000001


	//----- nvinfo : EIATTR_CRS_STACK_SIZE
	.align		4
.L_828:
        /*0534*/ 	.byte	0x04, 0x1e
        /*0536*/ 	.short	(.L_830 - .L_829)
.L_829:
        /*0538*/ 	.word	0x00000000
.L_830:


//--------------------- .nv.info._ZN7cutlass13device_kernelIN5flash19enable_sm80_to_sm89INS1_16FlashAttnFwdSm80INS1_25CollectiveMainloopFwdSm80ILi8ELi1ELb0EN4cute5tupleIJNS5_1CILi128EEENS7_ILi64EEENS7_ILi192EEEEEELi192ENS_6half_tEfNS_4arch4Sm80ELb0ELb1ELb0ELb0ELb0ELb0ELb1ELb1EEENS1_21CollectiveEpilogueFwdINS6_IJS8_SA_S9_EEENS6_IJNS7_ILi1EEESI_SI_EEESC_SE_Li256ELb0ELb1ELb1ELb0EEENS1_19SingleTileSchedulerILb0ELb1ELb1ELi128EEEEEEEEEvNT_6ParamsE --------------------------
	.section	.nv.info._ZN7cutlass13device_kernelIN5flash19enable_sm80_to_sm89INS1_16FlashAttnFwdSm80INS1_25CollectiveMainloopFwdSm80ILi8ELi1ELb0EN4cute5tupleIJNS5_1CILi128EEENS7_ILi64EEENS7_ILi192EEEEEELi192ENS_6half_tEfNS_4arch4Sm80ELb0ELb1ELb0ELb0ELb0ELb0ELb1ELb1EEENS1_21CollectiveEpilogueFwdINS6_IJS8_SA_S9_EEENS6_IJNS7_ILi1EEESI_SI_EEESC_SE_Li256ELb0ELb1ELb1ELb0EEENS1_19SingleTileSchedulerILb0ELb1ELb1ELi128EEEEEEEEEvNT_6ParamsE,"",@"SHT_CUDA_INFO"
	.sectionflags	@""
	.align	4


	//----- nvinfo : EIATTR_CUDA_API_VERSION
	.align		4
        /*0000*/ 	.byte	0x04, 0x37
        /*0002*/ 	.short	(.L_832 - .L_831)
.L_831:
        /*0004*/ 	.word	0x00000082


	//----- nvinfo : EIATTR_SW2861232_WAR
	.align		4
.L_832:
        /*0008*/ 	.byte	0x01, 0x35
	.zero		2


	//----- nvinfo : EIATTR_PARAM_CBANK
	.align		4
        /*000c*/ 	.byte	0x04, 0x0a
        /*000e*/ 	.short	(.L_834 - .L_833)
	.align		4
.L_833:
        /*0010*/ 	.word	index@(.nv.constant0._ZN7cutlass13device_kernelIN5flash19enable_sm80_to_sm89INS1_16FlashAttnFwdSm80INS1_25CollectiveMainloopFwdSm80ILi8ELi1ELb0EN4cute5tupleIJNS5_1CILi128EEENS7_ILi64EEENS7_ILi192EEEEEELi192ENS_6half_tEfNS_4arch4Sm80ELb0ELb1ELb0ELb0ELb0ELb0ELb1ELb1EEENS1_21CollectiveEpilogueFwdINS6_IJS8_SA_S9_EEENS6_IJNS7_ILi1EEESI_SI_EEESC_SE_Li256ELb0ELb1ELb1ELb0EEENS1_19SingleTileSchedulerILb0ELb1ELb1ELi128EEEEEEEEEvNT_6ParamsE)
        /*0014*/ 	.short	0x0160
        /*0016*/ 	.short	0x0418


	//----- nvinfo : EIATTR_CBANK_PARAM_SIZE
	.align		4
.L_834:
        /*0018*/ 	.byte	0x03, 0x19
        /*001a*/ 	.short	0x0418


	//----- nvinfo : EIATTR_KPARAM_INFO
	.align		4
        /*001c*/ 	.byte	0x04, 0x17
        /*001e*/ 	.short	(.L_836 - .L_835)
.L_835:
        /*0020*/ 	.word	0x00000000
        /*0024*/ 	.short	0x0000
        /*0026*/ 	.short	0x0000
        /*0028*/ 	.byte	0x00, 0xf0, 0x61, 0x10


	//----- nvinfo : EIATTR_MAXREG_COUNT
	.align		4
.L_836:
        /*002c*/ 	.byte	0x03, 0x1b
        /*002e*/ 	.short	0x00ff


	//----- nvinfo : EIATTR_NUM_BARRIERS
	.align		4
        /*0030*/ 	.byte	0x02, 0x4c
        /*0032*/ 	.byte	0x02
	.zero		1


	//----- nvinfo : EIATTR_MERCURY_ISA_VERSION
	.align		4
        /*0034*/ 	.byte	0x03, 0x5f
        /*0036*/ 	.short	0x0000


	//----- nvinfo : EIATTR_COOP_GROUP_MASK_REGIDS
	.align		4
        /*0038*/ 	.byte	0x04, 0x29
        /*003a*/ 	.short	(.L_838 - .L_837)


	//   ....[0]....
.L_837:
        /*003c*/ 	.word	0xffffffff


	//   ....[1]....
        /*0040*/ 	.word	0xffffffff


	//   ....[2]....
        /*0044*/ 	.word	0xffffffff


	//   ....[3]....
        /*0048*/ 	.word	0xffffffff


	//   ....[4]....
        /*004c*/ 	.word	0xffffffff


	//   ....[5]....
        /*0050*/ 	.word	0xffffffff


	//   ....[6]....
        /*0054*/ 	.word	0xffffffff


	//   ....[7]....
        /*0058*/ 	.word	0xffffffff


	//   ....[8]....
        /*005c*/ 	.word	0xffffffff


	//   ....[9]....
        /*0060*/ 	.word	0xffffffff


	//   ....[10]....
        /*0064*/ 	.word	0xffffffff


	//   ....[11]....
        /*0068*/ 	.word	0xffffffff


	//   ....[12]....
        /*006c*/ 	.word	0xffffffff


	//   ....[13]....
        /*0070*/ 	.word	0xffffffff


	//   ....[14]....
        /*0074*/ 	.word	0xffffffff


	//   ....[15]....
        /*0078*/ 	.word	0xffffffff


	//   ....[16]....
        /*007c*/ 	.word	0xffffffff


	//   ....[17]....
        /*0080*/ 	.word	0xffffffff


	//   ....[18]....
        /*0084*/ 	.word	0xffffffff


	//   ....[19]....
        /*0088*/ 	.word	0xffffffff


	//   ....[20]....
        /*008c*/ 	.word	0xffffffff


	//   ....[21]....
        /*0090*/ 	.word	0xffffffff


	//   ....[22]....
        /*0094*/ 	.word	0xffffffff


	//   ....[23]....
        /*0098*/ 	.word	0xffffffff


	//   ....[24]....
        /*009c*/ 	.word	0xffffffff


	//   ....[25]....
        /*00a0*/ 	.word	0xffffffff


	//   ....[26]....
        /*00a4*/ 	.word	0xffffffff


	//   ....[27]....
        /*00a8*/ 	.word	0xffffffff


	//   ....[28]....
        /*00ac*/ 	.word	0xffffffff


	//   ....[29]....
        /*00b0*/ 	.word	0xffffffff


	//   ....[30]....
        /*00b4*/ 	.word	0xffffffff


	//   ....[31]....
        /*00b8*/ 	.word	0xffffffff


	//   ....[32]....
        /*00bc*/ 	.word	0xffffffff


	//   ....[33]....
        /*00c0*/ 	.word	0xffffffff


	//   ....[34]....
        /*00c4*/ 	.word	0xffffffff


	//   ....[35]....
        /*00c8*/ 	.word	0xffffffff


	//   ....[36]....
        /*00cc*/ 	.word	0xffffffff


	//   ....[37]....
        /*00d0*/ 	.word	0xffffffff


	//   ....[38]....
        /*00d4*/ 	.word	0xffffffff


	//   ....[39]....
        /*00d8*/ 	.word	0xffffffff


	//   ....[40]....
        /*00dc*/ 	.word	0xffffffff


	//   ....[41]....
        /*00e0*/ 	.word	0xffffffff


	//   ....[42]....
        /*00e4*/ 	.word	0xffffffff


	//----- nvinfo : EIATTR_COOP_GROUP_INSTR_OFFSETS
	.align		4
.L_838:
        /*00e8*/ 	.byte	0x04, 0x28
        /*00ea*/ 	.short	(.L_840 - .L_839)


	//   ....[0]....
.L_839:
        /*00ec*/ 	.word	0x00000050


	//   ....[1]....
        /*00f0*/ 	.word	0x00001350


	//   ....[2]....
        /*00f4*/ 	.word	0x000013d0


	//   ....[3]....
        /*00f8*/ 	.word	0x00001700


	//   ....[4]....
        /*00fc*/ 	.word	0x00001730


	//   ....[5]....
        /*0100*/ 	.word	0x00001870


	//   ....[6]....
        /*0104*/ 	.word	0x000018a0


	//   ....[7]....
        /*0108*/ 	.word	0x000019d0


	//   ....[8]....
        /*010c*/ 	.word	0x00001a10


	//   ....[9]....
        /*0110*/ 	.word	0x00002f00


	//   ....[10]....
        /*0114*/ 	.word	0x000031d0


	//   ....[11]....
        /*0118*/ 	.word	0x00003d10


	//   ....[12]....
        /*011c*/ 	.word	0x00003d40


	//   ....[13]....
        /*0120*/ 	.word	0x00003d60


	//   ....[14]....
        /*0124*/ 	.word	0x00003d80


	//   ....[15]....
        /*0128*/ 	.word	0x00005830


	//   ....[16]....
        /*012c*/ 	.word	0x000062b0


	//   ....[17]....
        /*0130*/ 	.word	0x00006a70


	//   ....[18]....
        /*0134*/ 	.word	0x00006c80


	//   ....[19]....
        /*0138*/ 	.word	0x00006cb0


	//   ....[20]....
        /*013c*/ 	.word	0x00006d20


	//   ....[21]....
        /*0140*/ 	.word	0x000096f0


	//   ....[22]....
        /*0144*/ 	.word	0x00009710


	//   ....[23]....
        /*0148*/ 	.word	0x00009730


	//   ....[24]....
        /*014c*/ 	.word	0x00009750


	//   ....[25]....
        /*0150*/ 	.word	0x0000c170


	//   ....[26]....
        /*0154*/ 	.word	0x0000c4b0


	//   ....[27]....
        /*0158*/ 	.word	0x0000cde0


	//   ....[28]....
        /*015c*/ 	.word	0x0000ce30


	//   ....[29]....
        /*0160*/ 	.word	0x0000ce50


	//   ....[30]....
        /*0164*/ 	.word	0x0000ce70


	//   ....[31]....
        /*0168*/ 	.word	0x0000e5a0


	//   ....[32]....
        /*016c*/ 	.word	0x0000e5d0


	//   ....[33]....
        /*0170*/ 	.word	0x0000e610


	//   ....[34]....
        /*0174*/ 	.word	0x0000e620


	//   ....[35]....
        /*0178*/ 	.word	0x0000f330


	//   ....[36]....
        /*017c*/ 	.word	0x0000f370


	//   ....[37]....
        /*0180*/ 	.word	0x0000f390


	//   ....[38]....
        /*0184*/ 	.word	0x0000f3c0


	//   ....[39]....
        /*0188*/ 	.word	0x0000f430


	//   ....[40]....
        /*018c*/ 	.word	0x0000f4a0


	//   ....[41]....
        /*0190*/ 	.word	0x0000fdb0


	//   ....[42]....
        /*0194*/ 	.word	0x0000fdc0


	//----- nvinfo : EIATTR_EXIT_INSTR_OFFSETS
	.align		4
.L_840:
        /*0198*/ 	.byte	0x04, 0x1c
        /*019a*/ 	.short	(.L_842 - .L_841)


	//   ....[0]....
.L_841:
        /*019c*/ 	.word	0x000001b0


	//   ....[1]....
        /*01a0*/ 	.word	0x0000fdd0


	//   ....[2]....
        /*01a4*/ 	.word	0x00010670


	//   ....[3]....
        /*01a8*/ 	.word	0x000106c0


	//   ....[4]....
        /*01ac*/ 	.word	0x000106f0


	//   ....[5]....
        /*01b0*/ 	.word	0x00010750


	//   ....[6]....
        /*01b4*/ 	.word	0x000109e0


	//----- nvinfo : EIATTR_CTAIDZ_USED
	.align		4
.L_842:
        /*01b8*/ 	.byte	0x01, 0x04
	.zero		2


	//----- nvinfo : EIATTR_MAX_THREADS
	.align		4
        /*01bc*/ 	.byte	0x04, 0x05
        /*01be*/ 	.short	(.L_844 - .L_843)
.L_843:
        /*01c0*/ 	.word	0x00000100
        /*01c4*/ 	.word	0x00000001
        /*01c8*/ 	.word	0x00000001


	//----- nvinfo : EIATTR_CRS_STACK_SIZE
	.align		4
.L_844:
        /*01cc*/ 	.byte	0x04, 0x1e
        /*01ce*/ 	.short	(.L_846 - .L_845)
.L_845:
        /*01d0*/ 	.word	0x00000000
.L_846:


//--------------------- .nv.info._ZN7cutlass13device_kernelIN5flash19enable_sm80_to_sm89INS1_16FlashAttnFwdSm80INS1_25CollectiveMainloopFwdSm80ILi8ELi1ELb0EN4cute5tupleIJNS5_1CILi128EEENS7_ILi64EEENS7_ILi192EEEEEELi192ENS_6half_tEfNS_4arch4Sm80ELb0ELb1ELb0ELb1ELb0ELb0ELb1ELb1EEENS1_21CollectiveEpilogueFwdINS6_IJS8_SA_S9_EEENS6_IJNS7_ILi1EEESI_SI_EEESC_SE_Li256ELb1ELb1ELb1ELb0EEENS1_36VarlenDynamicPersistentTileSchedulerILi128ELi64ELi256ELi256ELb1ELb1ELb0ELb1ELb0ELb1EEEEEEEEEvNT_6ParamsE --------------------------
	.section	.nv.info._ZN7cutlass13device_kernelIN5flash19enable_sm80_to_sm89INS1_16FlashAttnFwdSm80INS1_25CollectiveMainloopFwdSm80ILi8ELi1ELb0EN4cute5tupleIJNS5_1CILi128EEENS7_ILi64EEENS7_ILi192EEEEEELi192ENS_6half_tEfNS_4arch4Sm80ELb0ELb1ELb0ELb1ELb0ELb0ELb1ELb1EEENS1_21CollectiveEpilogueFwdINS6_IJS8_SA_S9_EEENS6_IJNS7_ILi1EEESI_SI_EEESC_SE_Li256ELb1ELb1ELb1ELb0EEENS1_36VarlenDynamicPersistentTileSchedulerILi128ELi64ELi256ELi256ELb1ELb1ELb0ELb1ELb0ELb1EEEEEEEEEvNT_6ParamsE,"",@"SHT_CUDA_INFO"
	.sectionflags	@""
	.align	4


	//----- nvinfo : EIATTR_CUDA_API_VERSION
	.align		4
        /*0000*/ 	.byte	0x04, 0x37
        /*0002*/ 	.short	(.L_848 - .L_847)
.L_847:
        /*0004*/ 	.word	0x00000082


	//----- nvinfo : EIATTR_SW2861232_WAR
	.align		4
.L_848:
        /*0008*/ 	.byte	0x01, 0x35
	.zero		2


	//----- nvinfo : EIATTR_PARAM_CBANK
	.align		4
        /*000c*/ 	.byte	0x04, 0x0a
        /*000e*/ 	.short	(.L_850 - .L_849)
	.align		4
.L_849:
        /*0010*/ 	.word	index@(.nv.constant0._ZN7cutlass13device_kernelIN5flash19enable_sm80_to_sm89INS1_16FlashAttnFwdSm80INS1_25CollectiveMainloopFwdSm80ILi8ELi1ELb0EN4cute5tupleIJNS5_1CILi128EEENS7_ILi64EEENS7_ILi192EEEEEELi192ENS_6half_tEfNS_4arch4Sm80ELb0ELb1ELb0ELb1ELb0ELb0ELb1ELb1EEENS1_21CollectiveEpilogueFwdINS6_IJS8_SA_S9_EEENS6_IJNS7_ILi1EEESI_SI_EEESC_SE_Li256ELb1ELb1ELb1ELb0EEENS1_36VarlenDynamicPersistentTileSchedulerILi128ELi64ELi256ELi256ELb1ELb1ELb0ELb1ELb0ELb1EEEEEEEEEvNT_6ParamsE)
        /*0014*/ 	.short	0x0160
        /*0016*/ 	.short	0x0438


	//----- nvinfo : EIATTR_CBANK_PARAM_SIZE
	.align		4
.L_850:
        /*0018*/ 	.byte	0x03, 0x19
        /*001a*/ 	.short	0x0438


	//----- nvinfo : EIATTR_KPARAM_INFO
	.align		4
        /*001c*/ 	.byte	0x04, 0x17
        /*001e*/ 	.short	(.L_852 - .L_851)
.L_851:
        /*0020*/ 	.word	0x00000000
        /*0024*/ 	.short	0x0000
        /*0026*/ 	.short	0x0000
        /*0028*/ 	.byte	0x00, 0xf0, 0xe1, 0x10


	//----- nvinfo : EIATTR_MAXREG_COUNT
	.align		4
.L_852:
        /*002c*/ 	.byte	0x03, 0x1b
        /*002e*/ 	.short	0x00ff


	//----- nvinfo : EIATTR_NUM_BARRIERS
	.align		4
        /*0030*/ 	.byte	0x02, 0x4c
        /*0032*/ 	.byte	0x06
	.zero		1


	//----- nvinfo : EIATTR_ANNOTATIONS
	.align		4
        /*0034*/ 	.byte	0x04, 0x55
        /*0036*/ 	.short	(.L_854 - .L_853)


	//   ....[0]....
.L_853:
        /* <DEDUP_REMOVED lines=31> */


	//----- nvinfo : EIATTR_MERCURY_ISA_VERSION
	.align		4
.L_854:
        /*0210*/ 	.byte	0x03, 0x5f
        /*0212*/ 	.short	0x0000


	//----- nvinfo : EIATTR_INT_WARP_WIDE_INSTR_OFFSETS
	.align		4
        /*0214*/ 	.byte	0x04, 0x31
        /*0216*/ 	.short	(.L_856 - .L_855)


	//   ....[0]....
.L_855:
        /*0218*/ 	.word	0x0000fec0


	//   ....[1]....
        /*021c*/ 	.word	0x0000ff40


	//----- nvinfo : EIATTR_COOP_GROUP_MASK_REGIDS
	.align		4
.L_856:
        /*0220*/ 	.byte	0x04, 0x29
        /*0222*/ 	.short	(.L_858 - .L_857)


	//   ....[0]....
.L_857:
        /*0224*/ 	.word	0xffffffff


	//   ....[1]....
        /*0228*/ 	.word	0xffffffff


	//   ....[2]....
        /*022c*/ 	.word	0xffffffff


	//   ....[3]....
        /*0230*/ 	.word	0xffffffff


	//   ....[4]....
        /*0234*/ 	.word	0xffffffff


	//   ....[5]....
        /*0238*/ 	.word	0xffffffff


	//   ....[6]....
        /*023c*/ 	.word	0xffffffff


	//   ....[7]....
        /*0240*/ 	.word	0xffffffff


	//   ....[8]....
        /*0244*/ 	.word	0xffffffff


	//   ....[9]....
        /*0248*/ 	.word	0xffffffff


	//   ....[10]....
        /*024c*/ 	.word	0xffffffff


	//   ....[11]....
        /*0250*/ 	.word	0xffffffff


	//   ....[12]....
        /*0254*/ 	.word	0xffffffff


	//   ....[13]....
        /*0258*/ 	.word	0xffffffff


	//   ....[14]....
        /*025c*/ 	.word	0xffffffff


	//   ....[15]....
        /*0260*/ 	.word	0xffffffff


	//   ....[16]....
        /*0264*/ 	.word	0xffffffff


	//   ....[17]....
        /*0268*/ 	.word	0xffffffff


	//   ....[18]....
        /*026c*/ 	.word	0xffffffff


	//   ....[19]....
        /*0270*/ 	.word	0xffffffff


	//   ....[20]....
        /*0274*/ 	.word	0xffffffff


	//   ....[21]....
        /*0278*/ 	.word	0xffffffff


	//   ....[22]....
        /*027c*/ 	.word	0xffffffff


	//   ....[23]....
        /*0280*/ 	.word	0xffffffff


	//   ....[24]....
        /*0284*/ 	.word	0xffffffff


	//   ....[25]....
        /*0288*/ 	.word	0xffffffff


	//   ....[26]....
        /*028c*/ 	.word	0xffffffff


	//   ....[27]....
        /*0290*/ 	.word	0xffffffff


	//   ....[28]....
        /*0294*/ 	.word	0xffffffff


	//   ....[29]....
        /*0298*/ 	.word	0xffffffff


	//   ....[30]....
        /*029c*/ 	.word	0xffffffff


	//   ....[31]....
        /*02a0*/ 	.word	0xffffffff


	//   ....[32]....
        /*02a4*/ 	.word	0xffffffff


	//   ....[33]....
        /*02a8*/ 	.word	0xffffffff


	//   ....[34]....
        /*02ac*/ 	.word	0xffffffff


	//   ....[35]....
        /*02b0*/ 	.word	0xffffffff


	//   ....[36]....
        /*02b4*/ 	.word	0xffffffff


	//   ....[37]....
        /*02b8*/ 	.word	0xffffffff


	//   ....[38]....
        /*02bc*/ 	.word	0xffffffff


	//   ....[39]....
        /*02c0*/ 	.word	0xffffffff


	//   ....[40]....
        /*02c4*/ 	.word	0xffffffff


	//   ....[41]....
        /*02c8*/ 	.word	0xffffffff


	//   ....[42]....
        /*02cc*/ 	.word	0xffffffff


	//   ....[43]....
        /*02d0*/ 	.word	0xffffffff


	//   ....[44]....
        /*02d4*/ 	.word	0xffffffff


	//   ....[45]....
        /*02d8*/ 	.word	0xffffffff


	//   ....[46]....
        /*02dc*/ 	.word	0xffffffff


	//   ....[47]....
        /*02e0*/ 	.word	0xffffffff


	//   ....[48]....
        /*02e4*/ 	.word	0xffffffff


	//   ....[49]....
        /*02e8*/ 	.word	0xffffffff


	//   ....[50]....
        /*02ec*/ 	.word	0xffffffff


	//   ....[51]....
        /*02f0*/ 	.word	0xffffffff


	//   ....[52]....
        /*02f4*/ 	.word	0xffffffff


	//   ....[53]....
        /*02f8*/ 	.word	0xffffffff


	//   ....[54]....
        /*02fc*/ 	.word	0xffffffff


	//   ....[55]....
        /*0300*/ 	.word	0xffffffff


	//   ....[56]....
        /*0304*/ 	.word	0xffffffff


	//   ....[57]....
        /*0308*/ 	.word	0xffffffff


	//   ....[58]....
        /*030c*/ 	.word	0xffffffff


	//   ....[59]....
        /*0310*/ 	.word	0xffffffff


	//   ....[60]....
        /*0314*/ 	.word	0xffffffff


	//   ....[61]....
        /*0318*/ 	.word	0xffffffff


	//   ....[62]....
        /*031c*/ 	.word	0xffffffff


	//   ....[63]....
        /*0320*/ 	.word	0xffffffff


	//   ....[64]....
        /*0324*/ 	.word	0xffffffff


	//   ....[65]....
        /*0328*/ 	.word	0xffffffff


	//   ....[66]....
        /*032c*/ 	.word	0xffffffff


	//   ....[67]....
        /*0330*/ 	.word	0xffffffff


	//   ....[68]....
        /*0334*/ 	.word	0xffffffff


	//   ....[69]....
        /*0338*/ 	.word	0xffffffff


	//   ....[70]....
        /*033c*/ 	.word	0xffffffff


	//   ....[71]....
        /*0340*/ 	.word	0xffffffff


	//   ....[72]....
        /*0344*/ 	.word	0xffffffff


	//   ....[73]....
        /*0348*/ 	.word	0xffffffff


	//   ....[74]....
        /*034c*/ 	.word	0xffffffff


	//   ....[75]....
        /*0350*/ 	.word	0xffffffff


	//   ....[76]....
        /*0354*/ 	.word	0xffffffff


	//   ....[77]....
        /*0358*/ 	.word	0xffffffff


	//   ....[78]....
        /*035c*/ 	.word	0xffffffff


	//   ....[79]....
        /*0360*/ 	.word	0xffffffff


	//   ....[80]....
        /*0364*/ 	.word	0xffffffff


	//   ....[81]....
        /*0368*/ 	.word	0xffffffff


	//   ....[82]....
        /*036c*/ 	.word	0xffffffff


	//   ....[83]....
        /*0370*/ 	.word	0xffffffff


	//   ....[84]....
        /*0374*/ 	.word	0xffffffff


	//   ....[85]....
        /*0378*/ 	.word	0xffffffff


	//   ....[86]....
        /*037c*/ 	.word	0xffffffff


	//   ....[87]....
        /*0380*/ 	.word	0xffffffff


	//   ....[88]....
        /*0384*/ 	.word	0xffffffff


	//   ....[89]....
        /*0388*/ 	.word	0xffffffff


	//   ....[90]....
        /*038c*/ 	.word	0xffffffff


	//   ....[91]....
        /*0390*/ 	.word	0xffffffff


	//   ....[92]....
        /*0394*/ 	.word	0xffffffff


	//   ....[93]....
        /*0398*/ 	.word	0xffffffff


	//   ....[94]....
        /*039c*/ 	.word	0xffffffff


	//   ....[95]....
        /*03a0*/ 	.word	0xffffffff


	//   ....[96]....
        /*03a4*/ 	.word	0xffffffff


	//   ....[97]....
        /*03a8*/ 	.word	0xffffffff


	//   ....[98]....
        /*03ac*/ 	.word	0xffffffff


	//   ....[99]....
        /*03b0*/ 	.word	0xffffffff


	//   ....[100]....
        /*03b4*/ 	.word	0xffffffff


	//   ....[101]....
        /*03b8*/ 	.word	0xffffffff


	//   ....[102]....
        /*03bc*/ 	.word	0xffffffff


	//   ....[103]....
        /*03c0*/ 	.word	0xffffffff


	//   ....[104]....
        /*03c4*/ 	.word	0xffffffff


	//   ....[105]....
        /*03c8*/ 	.word	0xffffffff


	//   ....[106]....
        /*03cc*/ 	.word	0xffffffff


	//   ....[107]....
        /*03d0*/ 	.word	0xffffffff


	//   ....[108]....
        /*03d4*/ 	.word	0xffffffff


	//   ....[109]....
        /*03d8*/ 	.word	0xffffffff


	//   ....[110]....
        /*03dc*/ 	.word	0xffffffff


	//   ....[111]....
        /*03e0*/ 	.word	0xffffffff


	//   ....[112]....
        /*03e4*/ 	.word	0xffffffff


	//   ....[113]....
        /*03e8*/ 	.word	0xffffffff


	//   ....[114]....
        /*03ec*/ 	.word	0xffffffff


	//   ....[115]....
        /*03f0*/ 	.word	0xffffffff


	//   ....[116]....
        /*03f4*/ 	.word	0xffffffff


	//   ....[117]....
        /*03f8*/ 	.word	0xffffffff


	//   ....[118]....
        /*03fc*/ 	.word	0xffffffff


	//   ....[119]....
        /*0400*/ 	.word	0xffffffff


	//   ....[120]....
        /*0404*/ 	.word	0xffffffff


	//   ....[121]....
        /*0408*/ 	.word	0xffffffff


	//   ....[122]....
        /*040c*/ 	.word	0xffffffff


	//   ....[123]....
        /*0410*/ 	.word	0xffffffff


	//   ....[124]....
        /*0414*/ 	.word	0xffffffff


	//   ....[125]....
        /*0418*/ 	.word	0xffffffff


	//   ....[126]....
        /*041c*/ 	.word	0xffffffff


	//   ....[127]....
        /*0420*/ 	.word	0xffffffff


	//   ....[128]....
        /*0424*/ 	.word	0xffffffff


	//   ....[129]....
        /*0428*/ 	.word	0xffffffff


	//   ....[130]....
        /*042c*/ 	.word	0xffffffff


	//   ....[131]....
        /*0430*/ 	.word	0xffffffff


	//   ....[132]....
        /*0434*/ 	.word	0xffffffff


	//   ....[133]....
        /*0438*/ 	.word	0xffffffff


	//   ....[134]....
        /*043c*/ 	.word	0xffffffff


	//   ....[135]....
        /*0440*/ 	.word	0xffffffff


	//   ....[136]....
        /*0444*/ 	.word	0xffffffff


	//   ....[137]....
        /*0448*/ 	.word	0xffffffff


	//   ....[138]....
        /*044c*/ 	.word	0xffffffff


	//   ....[139]....
        /*0450*/ 	.word	0xffffffff


	//   ....[140]....
        /*0454*/ 	.word	0xffffffff


	//   ....[141]....
        /*0458*/ 	.word	0xffffffff


	//   ....[142]....
        /*045c*/ 	.word	0xffffffff


	//   ....[143]....
        /*0460*/ 	.word	0xffffffff


	//   ....[144]....
        /*0464*/ 	.word	0xffffffff


	//   ....[145]....
        /*0468*/ 	.word	0xffffffff


	//   ....[146]....
        /*046c*/ 	.word	0xffffffff


	//   ....[147]....
        /*0470*/ 	.word	0xffffffff


	//   ....[148]....
        /*0474*/ 	.word	0xffffffff


	//   ....[149]....
        /*0478*/ 	.word	0xffffffff


	//   ....[150]....
        /*047c*/ 	.word	0xffffffff


	//   ....[151]....
        /*0480*/ 	.word	0xffffffff


	//   ....[152]....
        /*0484*/ 	.word	0xffffffff


	//----- nvinfo : EIATTR_COOP_GROUP_INSTR_OFFSETS
	.align		4
.L_858:
        /*0488*/ 	.byte	0x04, 0x28
        /*048a*/ 	.short	(.L_860 - .L_859)


	//   ....[0]....
.L_859:
        /*048c*/ 	.word	0x00000050


	//   ....[1]....
        /*0490*/ 	.word	0x000001e0


	//   ....[2]....
        /*0494*/ 	.word	0x00000210


	//   ....[3]....
        /*0498*/ 	.word	0x00000240


	//   ....[4]....
        /*049c*/ 	.word	0x00000270


	//   ....[5]....
        /*04a0*/ 	.word	0x000002a0


	//   ....[6]....
        /*04a4*/ 	.word	0x000002d0


	//   ....[7]....
        /*04a8*/ 	.word	0x00000430


	//   ....[8]....
        /*04ac*/ 	.word	0x00000470


	//   ....[9]....
        /*04b0*/ 	.word	0x000004a0


	//   ....[10]....
        /*04b4*/ 	.word	0x000004d0


	//   ....[11]....
        /*04b8*/ 	.word	0x00000500


	//   ....[12]....
        /*04bc*/ 	.word	0x00000530


	//   ....[13]....
        /*04c0*/ 	.word	0x000005c0


	//   ....[14]....
        /*04c4*/ 	.word	0x00000600


	//   ....[15]....
        /*04c8*/ 	.word	0x00000620


	//   ....[16]....
        /*04cc*/ 	.word	0x00000680


	//   ....[17]....
        /*04d0*/ 	.word	0x00002bd0


	//   ....[18]....
        /*04d4*/ 	.word	0x00002bf0


	//   ....[19]....
        /*04d8*/ 	.word	0x00002d90


	//   ....[20]....
        /*04dc*/ 	.word	0x00002da0


	//   ....[21]....
        /*04e0*/ 	.word	0x00002f40


	//   ....[22]....
        /*04e4*/ 	.word	0x00002f60


	//   ....[23]....
        /*04e8*/ 	.word	0x00003100


	//   ....[24]....
        /*04ec*/ 	.word	0x00003110


	//   ....[25]....
        /*04f0*/ 	.word	0x00004360


	//   ....[26]....
        /*04f4*/ 	.word	0x00004540


	//   ....[27]....
        /*04f8*/ 	.word	0x00004c60


	//   ....[28]....
        /*04fc*/ 	.word	0x00004f30


	//   ....[29]....
        /*0500*/ 	.word	0x00004f40


	//   ....[30]....
        /*0504*/ 	.word	0x00004f90


	//   ....[31]....
        /*0508*/ 	.word	0x000072a0


	//   ....[32]....
        /*050c*/ 	.word	0x000074a0


	//   ....[33]....
        /*0510*/ 	.word	0x00007cf0


	//   ....[34]....
        /*0514*/ 	.word	0x00007ea0


	//   ....[35]....
        /*0518*/ 	.word	0x00007ed0


	//   ....[36]....
        /*051c*/ 	.word	0x00007f20


	//   ....[37]....
        /*0520*/ 	.word	0x0000a7e0


	//   ....[38]....
        /*0524*/ 	.word	0x0000a800


	//   ....[39]....
        /*0528*/ 	.word	0x0000a830


	//   ....[40]....
        /*052c*/ 	.word	0x0000a860


	//   ....[41]....
        /*0530*/ 	.word	0x0000d2e0


	//   ....[42]....
        /*0534*/ 	.word	0x0000d4e0


	//   ....[43]....
        /*0538*/ 	.word	0x0000dd20


	//   ....[44]....
        /*053c*/ 	.word	0x0000dee0


	//   ....[45]....
        /*0540*/ 	.word	0x0000df10


	//   ....[46]....
        /*0544*/ 	.word	0x0000df60


	//   ....[47]....
        /*0548*/ 	.word	0x0000f6a0


	//   ....[48]....
        /*054c*/ 	.word	0x0000f6d0


	//   ....[49]....
        /*0550*/ 	.word	0x0000f6e0


	//   ....[50]....
        /*0554*/ 	.word	0x0000f710


	//   ....[51]....
        /*0558*/ 	.word	0x00010b30


	//   ....[52]....
        /*055c*/ 	.word	0x00010b50


	//   ....[53]....
        /*0560*/ 	.word	0x00010b60


	//   ....[54]....
        /*0564*/ 	.word	0x00010b70


	//   ....[55]....
        /*0568*/ 	.word	0x00010f30


	//   ....[56]....
        /*056c*/ 	.word	0x00010f50


	//   ....[57]....
        /*0570*/ 	.word	0x00011090


	//   ....[58]....
        /*0574*/ 	.word	0x000110a0


	//   ....[59]....
        /*0578*/ 	.word	0x000111f0


	//   ....[60]....
        /*057c*/ 	.word	0x00011210


	//   ....[61]....
        /*0580*/ 	.word	0x00011360


	//   ....[62]....
        /*0584*/ 	.word	0x00011370


	//   ....[63]....
        /*0588*/ 	.word	0x000116b0


	//   ....[64]....
        /*058c*/ 	.word	0x000116d0


	//   ....[65]....
        /*0590*/ 	.word	0x00012030


	//   ....[66]....
        /*0594*/ 	.word	0x00012040


	//   ....[67]....
        /*0598*/ 	.word	0x00012e20


	//   ....[68]....
        /*059c*/ 	.word	0x00012e40


	//   ....[69]....
        /*05a0*/ 	.word	0x00012f90


	//   ....[70]....
        /*05a4*/ 	.word	0x00012fa0


	//   ....[71]....
        /*05a8*/ 	.word	0x000130f0


	//   ....[72]....
        /*05ac*/ 	.word	0x00013110


	//   ....[73]....
        /*05b0*/ 	.word	0x00013260


	//   ....[74]....
        /*05b4*/ 	.word	0x00013270


	//   ....[75]....
        /*05b8*/ 	.word	0x00013460


	//   ....[76]....
        /*05bc*/ 	.word	0x00013480


	//   ....[77]....
        /*05c0*/ 	.word	0x000135a0


	//   ....[78]....
        /*05c4*/ 	.word	0x000135e0


	//   ....[79]....
        /*05c8*/ 	.word	0x00013610


	//   ....[80]....
        /*05cc*/ 	.word	0x00013640


	//   ....[81]....
        /*05d0*/ 	.word	0x00013670


	//   ....[82]....
        /*05d4*/ 	.word	0x000136a0


	//   ....[83]....
        /*05d8*/ 	.word	0x000137f0


	//   ....[84]....
        /*05dc*/ 	.word	0x00013830


	//   ....[85]....
        /*05e0*/ 	.word	0x00013860


	//   ....[86]....
        /*05e4*/ 	.word	0x00013890


	//   ....[87]....
        /*05e8*/ 	.word	0x000138c0


	//   ....[88]....
        /*05ec*/ 	.word	0x000138f0


	//   ....[89]....
        /*05f0*/ 	.word	0x00013980


	//   ....[90]....
        /*05f4*/ 	.word	0x000139c0


	//   ....[91]....
        /*05f8*/ 	.word	0x000139d0


	//   ....[92]....
        /*05fc*/ 	.word	0x00013a30


	//   ....[93]....
        /*0600*/ 	.word	0x000143e0


	//   ....[94]....
        /*0604*/ 	.word	0x00014440


	//   ....[95]....
        /*0608*/ 	.word	0x00014490


	//   ....[96]....
        /*060c*/ 	.word	0x000144e0


	//   ....[97]....
        /*0610*/ 	.word	0x00014530


	//   ....[98]....
        /*0614*/ 	.word	0x000145a0


	//   ....[99]....
        /*0618*/ 	.word	0x000145e0


	//   ....[100]....
        /*061c*/ 	.word	0x00014650


	//   ....[101]....
        /*0620*/ 	.word	0x000146c0


	//   ....[102]....
        /*0624*/ 	.word	0x00014720


	//   ....[103]....
        /*0628*/ 	.word	0x00014790


	//   ....[104]....
        /*062c*/ 	.word	0x00014800


	//   ....[105]....
        /*0630*/ 	.word	0x00014860


	//   ....[106]....
        /*0634*/ 	.word	0x000148c0


	//   ....[107]....
        /*0638*/ 	.word	0x00014920


	//   ....[108]....
        /*063c*/ 	.word	0x00014990


	//   ....[109]....
        /*0640*/ 	.word	0x000149f0


	//   ....[110]....
        /*0644*/ 	.word	0x00014a50


	//   ....[111]....
        /*0648*/ 	.word	0x00014aa0


	//   ....[112]....
        /*064c*/ 	.word	0x00014b00


	//   ....[113]....
        /*0650*/ 	.word	0x00014b50


	//   ....[114]....
        /*0654*/ 	.word	0x00014ba0


	//   ....[115]....
        /*0658*/ 	.word	0x00014c10


	//   ....[116]....
        /*065c*/ 	.word	0x00014c80


	//   ....[117]....
        /*0660*/ 	.word	0x00014ce0


	//   ....[118]....
        /*0664*/ 	.word	0x00014d40


	//   ....[119]....
        /*0668*/ 	.word	0x00014da0


	//   ....[120]....
        /*066c*/ 	.word	0x00014e10


	//   ....[121]....
        /*0670*/ 	.word	0x00014e70


	//   ....[122]....
        /*0674*/ 	.word	0x00014ed0


	//   ....[123]....
        /*0678*/ 	.word	0x00014f30


	//   ....[124]....
        /*067c*/ 	.word	0x00014fa0


	//   ....[125]....
        /*0680*/ 	.word	0x00015000


	//   ....[126]....
        /*0684*/ 	.word	0x00015060


	//   ....[127]....
        /*0688*/ 	.word	0x000150c0


	//   ....[128]....
        /*068c*/ 	.word	0x00015130


	//   ....[129]....
        /*0690*/ 	.word	0x00015190


	//   ....[130]....
        /*0694*/ 	.word	0x000151f0


	//   ....[131]....
        /*0698*/ 	.word	0x00015250


	//   ....[132]....
        /*069c*/ 	.word	0x000152c0


	//   ....[133]....
        /*06a0*/ 	.word	0x00015320


	//   ....[134]....
        /*06a4*/ 	.word	0x00015380


	//   ....[135]....
        /*06a8*/ 	.word	0x000153e0


	//   ....[136]....
        /*06ac*/ 	.word	0x00015450


	//   ....[137]....
        /*06b0*/ 	.word	0x000154a0


	//   ....[138]....
        /*06b4*/ 	.word	0x000154e0


	//   ....[139]....
        /*06b8*/ 	.word	0x00015530


	//   ....[140]....
        /*06bc*/ 	.word	0x00015580


	//   ....[141]....
        /*06c0*/ 	.word	0x000155d0


	//   ....[142]....
        /*06c4*/ 	.word	0x00015640


	//   ....[143]....
        /*06c8*/ 	.word	0x00015680


	//   ....[144]....
        /*06cc*/ 	.word	0x000156d0


	//   ....[145]....
        /*06d0*/ 	.word	0x00015720


	//   ....[146]....
        /*06d4*/ 	.word	0x00015770


	//   ....[147]....
        /*06d8*/ 	.word	0x000157c0


	//   ....[148]....
        /*06dc*/ 	.word	0x00015830


	//   ....[149]....
        /*06e0*/ 	.word	0x00015870


	//   ....[150]....
        /*06e4*/ 	.word	0x000158e0


	//   ....[151]....
        /*06e8*/ 	.word	0x00015940


	//   ....[152]....
        /*06ec*/ 	.word	0x000159a0


	//----- nvinfo : EIATTR_EXIT_INSTR_OFFSETS
	.align		4
.L_860:
        /*06f0*/ 	.byte	0x04, 0x1c
        /*06f2*/ 	.short	(.L_862 - .L_861)


	//   ....[0]....
.L_861:
        /*06f4*/ 	.word	0x00000fe0


	//   ....[1]....
        /*06f8*/ 	.word	0x000143a0


	//----- nvinfo : EIATTR_MAX_THREADS
	.align		4
.L_862:
        /*06fc*/ 	.byte	0x04, 0x05
        /*06fe*/ 	.short	(.L_864 - .L_863)
.L_863:
        /*0700*/ 	.word	0x00000100
        /*0704*/ 	.word	0x00000001
        /*0708*/ 	.word	0x00000001


	//----- nvinfo : EIATTR_CRS_STACK_SIZE
	.align		4
.L_864:
        /*070c*/ 	.byte	0x04, 0x1e
        /*070e*/ 	.short	(.L_866 - .L_865)
.L_865:
        /*0710*/ 	.word	0x00000000
.L_866:


//--------------------- .nv.info._ZN7cutlass13device_kernelIN5flash19enable_sm80_to_sm89INS1_16FlashAttnFwdSm80INS1_25CollectiveMainloopFwdSm80ILi8ELi1ELb0EN4cute5tupleIJNS5_1CILi128EEENS7_ILi64EEENS7_ILi192EEEEEELi192ENS_6half_tEfNS_4arch4Sm80ELb0ELb1ELb0ELb1ELb0ELb1ELb1ELb1EEENS1_21CollectiveEpilogueFwdINS6_IJS8_SA_S9_EEENS6_IJNS7_ILi1EEESI_SI_EEESC_SE_Li256ELb1ELb1ELb1ELb0EEENS1_36VarlenDynamicPersistentTileSchedulerILi128ELi64ELi256ELi256ELb1ELb1ELb0ELb1ELb0ELb1EEEEEEEEEvNT_6ParamsE --------------------------
	.section	.nv.info._ZN7cutlass13device_kernelIN5flash19enable_sm80_to_sm89INS1_16FlashAttnFwdSm80INS1_25CollectiveMainloopFwdSm80ILi8ELi1ELb0EN4cute5tupleIJNS5_1CILi128EEENS7_ILi64EEENS7_ILi192EEEEEELi192ENS_6half_tEfNS_4arch4Sm80ELb0ELb1ELb0ELb1ELb0ELb1ELb1ELb1EEENS1_21CollectiveEpilogueFwdINS6_IJS8_SA_S9_EEENS6_IJNS7_ILi1EEESI_SI_EEESC_SE_Li256ELb1ELb1ELb1ELb0EEENS1_36VarlenDynamicPersistentTileSchedulerILi128ELi64ELi256ELi256ELb1ELb1ELb0ELb1ELb0ELb1EEEEEEEEEvNT_6ParamsE,"",@"SHT_CUDA_INFO"
	.sectionflags	@""
	.align	4


	//----- nvinfo : EIATTR_CUDA_API_VERSION
	.align		4
        /*0000*/ 	.byte	0x04, 0x37
        /*0002*/ 	.short	(.L_868 - .L_867)
.L_867:
        /*0004*/ 	.word	0x00000082


	//----- nvinfo : EIATTR_SW2861232_WAR
	.align		4
.L_868:
        /*0008*/ 	.byte	0x01, 0x35
	.zero		2


	//----- nvinfo : EIATTR_PARAM_CBANK
	.align		4
        /*000c*/ 	.byte	0x04, 0x0a
        /*000e*/ 	.short	(.L_870 - .L_869)
	.align		4
.L_869:
        /*0010*/ 	.word	index@(.nv.constant0._ZN7cutlass13device_kernelIN5flash19enable_sm80_to_sm89INS1_16FlashAttnFwdSm80INS1_25CollectiveMainloopFwdSm80ILi8ELi1ELb0EN4cute5tupleIJNS5_1CILi128EEENS7_ILi64EEENS7_ILi192EEEEEELi192ENS_6half_tEfNS_4arch4Sm80ELb0ELb1ELb0ELb1ELb0ELb1ELb1ELb1EEENS1_21CollectiveEpilogueFwdINS6_IJS8_SA_S9_EEENS6_IJNS7_ILi1EEESI_SI_EEESC_SE_Li256ELb1ELb1ELb1ELb0EEENS1_36VarlenDynamicPersistentTileSchedulerILi128ELi64ELi256ELi256ELb1ELb1ELb0ELb1ELb0ELb1EEEEEEEEEvNT_6ParamsE)
        /*0014*/ 	.short	0x0160
        /*0016*/ 	.short	0x0438


	//----- nvinfo : EIATTR_CBANK_PARAM_SIZE
	.align		4
.L_870:
        /*0018*/ 	.byte	0x03, 0x19
        /*001a*/ 	.short	0x0438


	//----- nvinfo : EIATTR_KPARAM_INFO
	.align		4
        /*001c*/ 	.byte	0x04, 0x17
        /*001e*/ 	.short	(.L_872 - .L_871)
.L_871:
        /*0020*/ 	.word	0x00000000
        /*0024*/ 	.short	0x0000
        /*0026*/ 	.short	0x0000
        /*0028*/ 	.byte	0x00, 0xf0, 0xe1, 0x10


	//----- nvinfo : EIATTR_MAXREG_COUNT
	.align		4
.L_872:
        /*002c*/ 	.byte	0x03, 0x1b
        /*002e*/ 	.short	0x00ff


	//----- nvinfo : EIATTR_NUM_BARRIERS
	.align		4
        /*0030*/ 	.byte	0x02, 0x4c
        /*0032*/ 	.byte	0x06
	.zero		1


	//----- nvinfo : EIATTR_ANNOTATIONS
	.align		4
        /*0034*/ 	.byte	0x04, 0x55
        /*0036*/ 	.short	(.L_874 - .L_873)


	//   ....[0]....
.L_873:
        /* <DEDUP_REMOVED lines=28> */


	//----- nvinfo : EIATTR_MERCURY_ISA_VERSION
	.align		4
.L_874:
        /*01e0*/ 	.byte	0x03, 0x5f
        /*01e2*/ 	.short	0x0000


	//----- nvinfo : EIATTR_INT_WARP_WIDE_INSTR_OFFSETS
	.align		4
        /*01e4*/ 	.byte	0x04, 0x31
        /*01e6*/ 	.short	(.L_876 - .L_875)


	//   ....[0]....
.L_875:
        /*01e8*/ 	.word	0x0001c3d0


	//   ....[1]....
        /*01ec*/ 	.word	0x0001c450


	//----- nvinfo : EIATTR_COOP_GROUP_MASK_REGIDS
	.align		4
.L_876:
        /*01f0*/ 	.byte	0x04, 0x29
        /*01f2*/ 	.short	(.L_878 - .L_877)


	//   ....[0]....
.L_877:
        /*01f4*/ 	.word	0xffffffff


	//   ....[1]....
        /*01f8*/ 	.word	0xffffffff


	//   ....[2]....
        /*01fc*/ 	.word	0xffffffff


	//   ....[3]....
        /*0200*/ 	.word	0xffffffff


	//   ....[4]....
        /*0204*/ 	.word	0xffffffff


	//   ....[5]....
        /*0208*/ 	.word	0xffffffff


	//   ....[6]....
        /*020c*/ 	.word	0xffffffff


	//   ....[7]....
        /*0210*/ 	.word	0xffffffff


	//   ....[8]....
        /*0214*/ 	.word	0xffffffff


	//   ....[9]....
        /*0218*/ 	.word	0xffffffff


	//   ....[10]....
        /*021c*/ 	.word	0xffffffff


	//   ....[11]....
        /*0220*/ 	.word	0xffffffff


	//   ....[12]....
        /*0224*/ 	.word	0xffffffff


	//   ....[13]....
        /*0228*/ 	.word	0xffffffff


	//   ....[14]....
        /*022c*/ 	.word	0xffffffff


	//   ....[15]....
        /*0230*/ 	.word	0xffffffff


	//   ....[16]....
        /*0234*/ 	.word	0xffffffff


	//   ....[17]....
        /*0238*/ 	.word	0xffffffff


	//   ....[18]....
        /*023c*/ 	.word	0xffffffff


	//   ....[19]....
        /*0240*/ 	.word	0xffffffff


	//   ....[20]....
        /*0244*/ 	.word	0xffffffff


	//   ....[21]....
        /*0248*/ 	.word	0xffffffff


	//   ....[22]....
        /*024c*/ 	.word	0xffffffff


	//   ....[23]....
        /*0250*/ 	.word	0xffffffff


	//   ....[24]....
        /*0254*/ 	.word	0xffffffff


	//   ....[25]....
        /*0258*/ 	.word	0xffffffff


	//   ....[26]....
        /*025c*/ 	.word	0xffffffff


	//   ....[27]....
        /*0260*/ 	.word	0xffffffff


	//   ....[28]....
        /*0264*/ 	.word	0xffffffff


	//   ....[29]....
        /*0268*/ 	.word	0xffffffff


	//   ....[30]....
        /*026c*/ 	.word	0xffffffff


	//   ....[31]....
        /*0270*/ 	.word	0xffffffff


	//   ....[32]....
        /*0274*/ 	.word	0xffffffff


	//   ....[33]....
        /*0278*/ 	.word	0xffffffff


	//   ....[34]....
        /*027c*/ 	.word	0xffffffff


	//   ....[35]....
        /*0280*/ 	.word	0xffffffff


	//   ....[36]....
        /*0284*/ 	.word	0xffffffff


	//   ....[37]....
        /*0288*/ 	.word	0xffffffff


	//   ....[38]....
        /*028c*/ 	.word	0xffffffff


	//   ....[39]....
        /*0290*/ 	.word	0xffffffff


	//   ....[40]....
        /*0294*/ 	.word	0xffffffff


	//   ....[41]....
        /*0298*/ 	.word	0xffffffff


	//   ....[42]....
        /*029c*/ 	.word	0xffffffff


	//   ....[43]....
        /*02a0*/ 	.word	0xffffffff


	//   ....[44]....
        /*02a4*/ 	.word	0xffffffff


	//   ....[45]....
        /*02a8*/ 	.word	0xffffffff


	//   ....[46]....
        /*02ac*/ 	.word	0xffffffff


	//   ....[47]....
        /*02b0*/ 	.word	0xffffffff


	//   ....[48]....
        /*02b4*/ 	.word	0xffffffff


	//   ....[49]....
        /*02b8*/ 	.word	0xffffffff


	//   ....[50]....
        /*02bc*/ 	.word	0xffffffff


	//   ....[51]....
        /*02c0*/ 	.word	0xffffffff


	//   ....[52]....
        /*02c4*/ 	.word	0xffffffff


	//   ....[53]....
        /*02c8*/ 	.word	0xffffffff


	//   ....[54]....
        /*02cc*/ 	.word	0xffffffff


	//   ....[55]....
        /*02d0*/ 	.word	0xffffffff


	//   ....[56]....
        /*02d4*/ 	.word	0xffffffff


	//   ....[57]....
        /*02d8*/ 	.word	0xffffffff


	//   ....[58]....
        /*02dc*/ 	.word	0xffffffff


	//   ....[59]....
        /*02e0*/ 	.word	0xffffffff


	//   ....[60]....
        /*02e4*/ 	.word	0xffffffff


	//   ....[61]....
        /*02e8*/ 	.word	0xffffffff


	//   ....[62]....
        /*02ec*/ 	.word	0xffffffff


	//   ....[63]....
        /*02f0*/ 	.word	0xffffffff


	//   ....[64]....
        /*02f4*/ 	.word	0xffffffff


	//   ....[65]....
        /*02f8*/ 	.word	0xffffffff


	//   ....[66]....
        /*02fc*/ 	.word	0xffffffff


	//   ....[67]....
        /*0300*/ 	.word	0xffffffff


	//   ....[68]....
        /*0304*/ 	.word	0xffffffff


	//   ....[69]....
        /*0308*/ 	.word	0xffffffff


	//   ....[70]....
        /*030c*/ 	.word	0xffffffff


	//   ....[71]....
        /*0310*/ 	.word	0xffffffff


	//   ....[72]....
        /*0314*/ 	.word	0xffffffff


	//   ....[73]....
        /*0318*/ 	.word	0xffffffff


	//   ....[74]....
        /*031c*/ 	.word	0xffffffff


	//   ....[75]....
        /*0320*/ 	.word	0xffffffff


	//   ....[76]....
        /*0324*/ 	.word	0xffffffff


	//   ....[77]....
        /*0328*/ 	.word	0xffffffff


	//   ....[78]....
        /*032c*/ 	.word	0xffffffff


	//   ....[79]....
        /*0330*/ 	.word	0xffffffff


	//   ....[80]....
        /*0334*/ 	.word	0xffffffff


	//   ....[81]....
        /*0338*/ 	.word	0xffffffff


	//   ....[82]....
        /*033c*/ 	.word	0xffffffff


	//   ....[83]....
        /*0340*/ 	.word	0xffffffff


	//   ....[84]....
        /*0344*/ 	.word	0xffffffff


	//   ....[85]....
        /*0348*/ 	.word	0xffffffff


	//   ....[86]....
        /*034c*/ 	.word	0xffffffff


	//   ....[87]....
        /*0350*/ 	.word	0xffffffff


	//   ....[88]....
        /*0354*/ 	.word	0xffffffff


	//   ....[89]....
        /*0358*/ 	.word	0xffffffff


	//   ....[90]....
        /*035c*/ 	.word	0xffffffff


	//   ....[91]....
        /*0360*/ 	.word	0xffffffff


	//   ....[92]....
        /*0364*/ 	.word	0xffffffff


	//   ....[93]....
        /*0368*/ 	.word	0xffffffff


	//   ....[94]....
        /*036c*/ 	.word	0xffffffff


	//   ....[95]....
        /*0370*/ 	.word	0xffffffff


	//   ....[96]....
        /*0374*/ 	.word	0xffffffff


	//   ....[97]....
        /*0378*/ 	.word	0xffffffff


	//   ....[98]....
        /*037c*/ 	.word	0xffffffff


	//   ....[99]....
        /*0380*/ 	.word	0xffffffff


	//   ....[100]....
        /*0384*/ 	.word	0xffffffff


	//   ....[101]....
        /*0388*/ 	.word	0xffffffff


	//   ....[102]....
        /*038c*/ 	.word	0xffffffff


	//   ....[103]....
        /*0390*/ 	.word	0xffffffff


	//   ....[104]....
        /*0394*/ 	.word	0xffffffff


	//   ....[105]....
        /*0398*/ 	.word	0xffffffff


	//   ....[106]....
        /*039c*/ 	.word	0xffffffff


	//   ....[107]....
        /*03a0*/ 	.word	0xffffffff


	//   ....[108]....
        /*03a4*/ 	.word	0xffffffff


	//   ....[109]....
        /*03a8*/ 	.word	0xffffffff


	//   ....[110]....
        /*03ac*/ 	.word	0xffffffff


	//   ....[111]....
        /*03b0*/ 	.word	0xffffffff


	//   ....[112]....
        /*03b4*/ 	.word	0xffffffff


	//   ....[113]....
        /*03b8*/ 	.word	0xffffffff


	//   ....[114]....
        /*03bc*/ 	.word	0xffffffff


	//   ....[115]....
        /*03c0*/ 	.word	0xffffffff


	//   ....[116]....
        /*03c4*/ 	.word	0xffffffff


	//   ....[117]....
        /*03c8*/ 	.word	0xffffffff


	//   ....[118]....
        /*03cc*/ 	.word	0xffffffff


	//   ....[119]....
        /*03d0*/ 	.word	0xffffffff


	//   ....[120]....
        /*03d4*/ 	.word	0xffffffff


	//   ....[121]....
        /*03d8*/ 	.word	0xffffffff


	//   ....[122]....
        /*03dc*/ 	.word	0xffffffff


	//   ....[123]....
        /*03e0*/ 	.word	0xffffffff


	//   ....[124]....
        /*03e4*/ 	.word	0xffffffff


	//   ....[125]....
        /*03e8*/ 	.word	0xffffffff


	//   ....[126]....
        /*03ec*/ 	.word	0xffffffff


	//   ....[127]....
        /*03f0*/ 	.word	0xffffffff


	//   ....[128]....
        /*03f4*/ 	.word	0xffffffff


	//   ....[129]....
        /*03f8*/ 	.word	0xffffffff


	//   ....[130]....
        /*03fc*/ 	.word	0xffffffff


	//   ....[131]....
        /*0400*/ 	.word	0xffffffff


	//   ....[132]....
        /*0404*/ 	.word	0xffffffff


	//   ....[133]....
        /*0408*/ 	.word	0xffffffff


	//   ....[134]....
        /*040c*/ 	.word	0xffffffff


	//   ....[135]....
        /*0410*/ 	.word	0xffffffff


	//   ....[136]....
        /*0414*/ 	.word	0xffffffff


	//   ....[137]....
        /*0418*/ 	.word	0xffffffff


	//   ....[138]....
        /*041c*/ 	.word	0xffffffff


	//   ....[139]....
        /*0420*/ 	.word	0xffffffff


	//   ....[140]....
        /*0424*/ 	.word	0xffffffff


	//   ....[141]....
        /*0428*/ 	.word	0xffffffff


	//   ....[142]....
        /*042c*/ 	.word	0xffffffff


	//   ....[143]....
        /*0430*/ 	.word	0xffffffff


	//   ....[144]....
        /*0434*/ 	.word	0xffffffff


	//   ....[145]....
        /*0438*/ 	.word	0xffffffff


	//   ....[146]....
        /*043c*/ 	.word	0xffffffff


	//   ....[147]....
        /*0440*/ 	.word	0xffffffff


	//   ....[148]....
        /*0444*/ 	.word	0xffffffff


	//   ....[149]....
        /*0448*/ 	.word	0xffffffff


	//   ....[150]....
        /*044c*/ 	.word	0xffffffff


	//   ....[151]....
        /*0450*/ 	.word	0xffffffff


	//   ....[152]....
        /*0454*/ 	.word	0xffffffff


	//   ....[153]....
        /*0458*/ 	.word	0xffffffff


	//   ....[154]....
        /*045c*/ 	.word	0xffffffff


	//   ....[155]....
        /*0460*/ 	.word	0xffffffff


	//   ....[156]....
        /*0464*/ 	.word	0xffffffff


	//   ....[157]....
        /*0468*/ 	.word	0xffffffff


	//   ....[158]....
        /*046c*/ 	.word	0xffffffff


	//   ....[159]....
        /*0470*/ 	.word	0xffffffff


	//   ....[160]....
        /*0474*/ 	.word	0xffffffff


	//   ....[161]....
        /*0478*/ 	.word	0xffffffff


	//   ....[162]....
        /*047c*/ 	.word	0xffffffff


	//   ....[163]....
        /*0480*/ 	.word	0xffffffff


	//   ....[164]....
        /*0484*/ 	.word	0xffffffff


	//   ....[165]....
        /*0488*/ 	.word	0xffffffff


	//   ....[166]....
        /*048c*/ 	.word	0xffffffff


	//   ....[167]....
        /*0490*/ 	.word	0xffffffff


	//   ....[168]....
        /*0494*/ 	.word	0xffffffff


	//----- nvinfo : EIATTR_COOP_GROUP_INSTR_OFFSETS
	.align		4
.L_878:
        /*0498*/ 	.byte	0x04, 0x28
        /*049a*/ 	.short	(.L_880 - .L_879)


	//   ....[0]....
.L_879:
        /*049c*/ 	.word	0x00000050


	//   ....[1]....
        /*04a0*/ 	.word	0x000001f0


	//   ....[2]....
        /*04a4*/ 	.word	0x00000220


	//   ....[3]....
        /*04a8*/ 	.word	0x00000250


	//   ....[4]....
        /*04ac*/ 	.word	0x00000280


	//   ....[5]....
        /*04b0*/ 	.word	0x000002b0


	//   ....[6]....
        /*04b4*/ 	.word	0x000002e0


	//   ....[7]....
        /*04b8*/ 	.word	0x00000450


	//   ....[8]....
        /*04bc*/ 	.word	0x00000490


	//   ....[9]....
        /*04c0*/ 	.word	0x000004c0


	//   ....[10]....
        /*04c4*/ 	.word	0x000004f0


	//   ....[11]....
        /*04c8*/ 	.word	0x00000520


	//   ....[12]....
        /*04cc*/ 	.word	0x00000550


	//   ....[13]....
        /*04d0*/ 	.word	0x000005e0


	//   ....[14]....
        /*04d4*/ 	.word	0x00000620


	//   ....[15]....
        /*04d8*/ 	.word	0x00000640


	//   ....[16]....
        /*04dc*/ 	.word	0x000006a0


	//   ....[17]....
        /*04e0*/ 	.word	0x00008410


	//   ....[18]....
        /*04e4*/ 	.word	0x00008430


	//   ....[19]....
        /*04e8*/ 	.word	0x000085a0


	//   ....[20]....
        /*04ec*/ 	.word	0x000085b0


	//   ....[21]....
        /*04f0*/ 	.word	0x00008700


	//   ....[22]....
        /*04f4*/ 	.word	0x00008720


	//   ....[23]....
        /*04f8*/ 	.word	0x00008870


	//   ....[24]....
        /*04fc*/ 	.word	0x00008880


	//   ....[25]....
        /*0500*/ 	.word	0x00008fd0


	//   ....[26]....
        /*0504*/ 	.word	0x00008ff0


	//   ....[27]....
        /*0508*/ 	.word	0x00009000


	//   ....[28]....
        /*050c*/ 	.word	0x00009010


	//   ....[29]....
        /*0510*/ 	.word	0x00009480


	//   ....[30]....
        /*0514*/ 	.word	0x000096f0


	//   ....[31]....
        /*0518*/ 	.word	0x00009730


	//   ....[32]....
        /*051c*/ 	.word	0x00009750


	//   ....[33]....
        /*0520*/ 	.word	0x0000c2e0


	//   ....[34]....
        /*0524*/ 	.word	0x0000c380


	//   ....[35]....
        /*0528*/ 	.word	0x0000c3a0


	//   ....[36]....
        /*052c*/ 	.word	0x0000c3b0


	//   ....[37]....
        /*0530*/ 	.word	0x0000c6d0


	//   ....[38]....
        /*0534*/ 	.word	0x0000c8a0


	//   ....[39]....
        /*0538*/ 	.word	0x0000c8e0


	//   ....[40]....
        /*053c*/ 	.word	0x0000c920


	//   ....[41]....
        /*0540*/ 	.word	0x000105c0


	//   ....[42]....
        /*0544*/ 	.word	0x000107a0


	//   ....[43]....
        /*0548*/ 	.word	0x00011020


	//   ....[44]....
        /*054c*/ 	.word	0x00011190


	//   ....[45]....
        /*0550*/ 	.word	0x000111a0


	//   ....[46]....
        /*0554*/ 	.word	0x000111f0


	//   ....[47]....
        /*0558*/ 	.word	0x00013720


	//   ....[48]....
        /*055c*/ 	.word	0x00013920


	//   ....[49]....
        /*0560*/ 	.word	0x00014170


	//   ....[50]....
        /*0564*/ 	.word	0x000142e0


	//   ....[51]....
        /*0568*/ 	.word	0x00014340


	//   ....[52]....
        /*056c*/ 	.word	0x000143d0


	//   ....[53]....
        /*0570*/ 	.word	0x00016ca0


	//   ....[54]....
        /*0574*/ 	.word	0x00016cc0


	//   ....[55]....
        /*0578*/ 	.word	0x00016cf0


	//   ....[56]....
        /*057c*/ 	.word	0x00016d20


	//   ....[57]....
        /*0580*/ 	.word	0x000197e0


	//   ....[58]....
        /*0584*/ 	.word	0x000199f0


	//   ....[59]....
        /*0588*/ 	.word	0x0001a230


	//   ....[60]....
        /*058c*/ 	.word	0x0001a3f0


	//   ....[61]....
        /*0590*/ 	.word	0x0001a420


	//   ....[62]....
        /*0594*/ 	.word	0x0001a470


	//   ....[63]....
        /*0598*/ 	.word	0x0001bbb0


	//   ....[64]....
        /*059c*/ 	.word	0x0001bbe0


	//   ....[65]....
        /*05a0*/ 	.word	0x0001bbf0


	//   ....[66]....
        /*05a4*/ 	.word	0x0001bc20


	//   ....[67]....
        /*05a8*/ 	.word	0x0001d130


	//   ....[68]....
        /*05ac*/ 	.word	0x0001d140


	//   ....[69]....
        /*05b0*/ 	.word	0x0001d160


	//   ....[70]....
        /*05b4*/ 	.word	0x0001d180


	//   ....[71]....
        /*05b8*/ 	.word	0x0001d540


	//   ....[72]....
        /*05bc*/ 	.word	0x0001d560


	//   ....[73]....
        /*05c0*/ 	.word	0x0001d6b0


	//   ....[74]....
        /*05c4*/ 	.word	0x0001d6c0


	//   ....[75]....
        /*05c8*/ 	.word	0x0001d7f0


	//   ....[76]....
        /*05cc*/ 	.word	0x0001d810


	//   ....[77]....
        /*05d0*/ 	.word	0x0001d940


	//   ....[78]....
        /*05d4*/ 	.word	0x0001d950


	//   ....[79]....
        /*05d8*/ 	.word	0x0001dc80


	//   ....[80]....
        /*05dc*/ 	.word	0x0001dca0


	//   ....[81]....
        /*05e0*/ 	.word	0x0001e5e0


	//   ....[82]....
        /*05e4*/ 	.word	0x0001e5f0


	//   ....[83]....
        /*05e8*/ 	.word	0x0001f3a0


	//   ....[84]....
        /*05ec*/ 	.word	0x0001f3c0


	//   ....[85]....
        /*05f0*/ 	.word	0x0001f520


	//   ....[86]....
        /*05f4*/ 	.word	0x0001f530


	//   ....[87]....
        /*05f8*/ 	.word	0x0001f660


	//   ....[88]....
        /*05fc*/ 	.word	0x0001f680


	//   ....[89]....
        /*0600*/ 	.word	0x0001f7b0


	//   ....[90]....
        /*0604*/ 	.word	0x0001f7c0


	//   ....[91]....
        /*0608*/ 	.word	0x0001f990


	//   ....[92]....
        /*060c*/ 	.word	0x0001f9b0


	//   ....[93]....
        /*0610*/ 	.word	0x0001fad0


	//   ....[94]....
        /*0614*/ 	.word	0x0001fb10


	//   ....[95]....
        /*0618*/ 	.word	0x0001fb40


	//   ....[96]....
        /*061c*/ 	.word	0x0001fb70


	//   ....[97]....
        /*0620*/ 	.word	0x0001fba0


	//   ....[98]....
        /*0624*/ 	.word	0x0001fbd0


	//   ....[99]....
        /*0628*/ 	.word	0x0001fd20


	//   ....[100]....
        /*062c*/ 	.word	0x0001fd60


	//   ....[101]....
        /*0630*/ 	.word	0x0001fd90


	//   ....[102]....
        /*0634*/ 	.word	0x0001fdc0


	//   ....[103]....
        /*0638*/ 	.word	0x0001fdf0


	//   ....[104]....
        /*063c*/ 	.word	0x0001fe20


	//   ....[105]....
        /*0640*/ 	.word	0x0001feb0


	//   ....[106]....
        /*0644*/ 	.word	0x0001fef0


	//   ....[107]....
        /*0648*/ 	.word	0x0001ff00


	//   ....[108]....
        /*064c*/ 	.word	0x0001ff60


	//   ....[109]....
        /*0650*/ 	.word	0x00020900


	//   ....[110]....
        /*0654*/ 	.word	0x00020960


	//   ....[111]....
        /*0658*/ 	.word	0x000209c0


	//   ....[112]....
        /*065c*/ 	.word	0x00020a20


	//   ....[113]....
        /*0660*/ 	.word	0x00020a80


	//   ....[114]....
        /*0664*/ 	.word	0x00020af0


	//   ....[115]....
        /*0668*/ 	.word	0x00020b40


	//   ....[116]....
        /*066c*/ 	.word	0x00020bb0


	//   ....[117]....
        /*0670*/ 	.word	0x00020c20


	//   ....[118]....
        /*0674*/ 	.word	0x00020c80


	//   ....[119]....
        /*0678*/ 	.word	0x00020cf0


	//   ....[120]....
        /*067c*/ 	.word	0x00020d60


	//   ....[121]....
        /*0680*/ 	.word	0x00020dd0


	//   ....[122]....
        /*0684*/ 	.word	0x00020e30


	//   ....[123]....
        /*0688*/ 	.word	0x00020ea0


	//   ....[124]....
        /*068c*/ 	.word	0x00020f10


	//   ....[125]....
        /*0690*/ 	.word	0x00020f80


	//   ....[126]....
        /*0694*/ 	.word	0x00020fe0


	//   ....[127]....
        /*0698*/ 	.word	0x00021040


	//   ....[128]....
        /*069c*/ 	.word	0x000210a0


	//   ....[129]....
        /*06a0*/ 	.word	0x000210f0


	//   ....[130]....
        /*06a4*/ 	.word	0x00021140


	//   ....[131]....
        /*06a8*/ 	.word	0x000211b0


	//   ....[132]....
        /*06ac*/ 	.word	0x00021220


	//   ....[133]....
        /*06b0*/ 	.word	0x00021290


	//   ....[134]....
        /*06b4*/ 	.word	0x000212f0


	//   ....[135]....
        /*06b8*/ 	.word	0x00021360


	//   ....[136]....
        /*06bc*/ 	.word	0x000213d0


	//   ....[137]....
        /*06c0*/ 	.word	0x00021440


	//   ....[138]....
        /*06c4*/ 	.word	0x000214a0


	//   ....[139]....
        /*06c8*/ 	.word	0x00021510


	//   ....[140]....
        /*06cc*/ 	.word	0x00021580


	//   ....[141]....
        /*06d0*/ 	.word	0x000215f0


	//   ....[142]....
        /*06d4*/ 	.word	0x00021650


	//   ....[143]....
        /*06d8*/ 	.word	0x000216c0


	//   ....[144]....
        /*06dc*/ 	.word	0x00021730


	//   ....[145]....
        /*06e0*/ 	.word	0x000217a0


	//   ....[146]....
        /*06e4*/ 	.word	0x00021800


	//   ....[147]....
        /*06e8*/ 	.word	0x00021870


	//   ....[148]....
        /*06ec*/ 	.word	0x000218e0


	//   ....[149]....
        /*06f0*/ 	.word	0x00021950


	//   ....[150]....
        /*06f4*/ 	.word	0x000219b0


	//   ....[151]....
        /*06f8*/ 	.word	0x00021a20


	//   ....[152]....
        /*06fc*/ 	.word	0x00021a90


	//   ....[153]....
        /*0700*/ 	.word	0x00021af0


	//   ....[154]....
        /*0704*/ 	.word	0x00021b40


	//   ....[155]....
        /*0708*/ 	.word	0x00021ba0


	//   ....[156]....
        /*070c*/ 	.word	0x00021c00


	//   ....[157]....
        /*0710*/ 	.word	0x00021c60


	//   ....[158]....
        /*0714*/ 	.word	0x00021cd0


	//   ....[159]....
        /*0718*/ 	.word	0x00021d20


	//   ....[160]....
        /*071c*/ 	.word	0x00021d70


	//   ....[161]....
        /*0720*/ 	.word	0x00021dc0


	//   ....[162]....
        /*0724*/ 	.word	0x00021e20


	//   ....[163]....
        /*0728*/ 	.word	0x00021e80


	//   ....[164]....
        /*072c*/ 	.word	0x00021ef0


	//   ....[165]....
        /*0730*/ 	.word	0x00021f40


	//   ....[166]....
        /*0734*/ 	.word	0x00021fb0


	//   ....[167]....
        /*0738*/ 	.word	0x00022010


	//   ....[168]....
        /*073c*/ 	.word	0x00022080


	//----- nvinfo : EIATTR_EXIT_INSTR_OFFSETS
	.align		4
.L_880:
        /*0740*/ 	.byte	0x04, 0x1c
        /*0742*/ 	.short	(.L_882 - .L_881)


	//   ....[0]....
.L_881:
        /*0744*/ 	.word	0x00001000


	//   ....[1]....
        /*0748*/ 	.word	0x000208c0


	//----- nvinfo : EIATTR_MAX_THREADS
	.align		4
.L_882:
        /*074c*/ 	.byte	0x04, 0x05
        /*074e*/ 	.short	(.L_884 - .L_883)
.L_883:
        /*0750*/ 	.word	0x00000100
        /*0754*/ 	.word	0x00000001
        /*0758*/ 	.word	0x00000001


	//----- nvinfo : EIATTR_CRS_STACK_SIZE
	.align		4
.L_884:
        /*075c*/ 	.byte	0x04, 0x1e
        /*075e*/ 	.short	(.L_886 - .L_885)
.L_885:
        /*0760*/ 	.word	0x00000000
.L_886:


//--------------------- .nv.info._ZN7cutlass13device_kernelIN5flash19enable_sm80_to_sm89INS1_16FlashAttnFwdSm80INS1_25CollectiveMainloopFwdSm80ILi8ELi1ELb1EN4cute5tupleIJNS5_1CILi128EEENS7_ILi96EEENS7_ILi192EEEEEELi192ENS_6half_tEfNS_4arch4Sm80ELb1ELb0ELb0ELb0ELb0ELb0ELb1ELb1EEENS1_21CollectiveEpilogueFwdINS6_IJS8_SA_S9_EEENS6_IJNS7_ILi1EEESI_SI_EEESC_SE_Li256ELb0ELb1ELb1ELb0EEENS1_30DynamicPersistentTileSchedulerILi256ELi256ELb1ELb1ELb0EEEEEEEEEvNT_6ParamsE --------------------------
	.section	.nv.info._ZN7cutlass13device_kernelIN5flash19enable_sm80_to_sm89INS1_16FlashAttnFwdSm80INS1_25CollectiveMainloopFwdSm80ILi8ELi1ELb1EN4cute5tupleIJNS5_1CILi128EEENS7_ILi96EEENS7_ILi192EEEEEELi192ENS_6half_tEfNS_4arch4Sm80ELb1ELb0ELb0ELb0ELb0ELb0ELb1ELb1EEENS1_21CollectiveEpilogueFwdINS6_IJS8_SA_S9_EEENS6_IJNS7_ILi1EEESI_SI_EEESC_SE_Li256ELb0ELb1ELb1ELb0EEENS1_30DynamicPersistentTileSchedulerILi256ELi256ELb1ELb1ELb0EEEEEEEEEvNT_6ParamsE,"",@"SHT_CUDA_INFO"
	.sectionflags	@""
	.align	4


	//----- nvinfo : EIATTR_CUDA_API_VERSION
	.align		4
        /*0000*/ 	.byte	0x04, 0x37
        /*0002*/ 	.short	(.L_888 - .L_887)
.L_887:
        /*0004*/ 	.word	0x00000082


	//----- nvinfo : EIATTR_SW2861232_WAR
	.align		4
.L_888:
        /*0008*/ 	.byte	0x01, 0x35
	.zero		2


	//----- nvinfo : EIATTR_PARAM_CBANK
	.align		4
        /*000c*/ 	.byte	0x04, 0x0a
        /*000e*/ 	.short	(.L_890 - .L_889)
	.align		4
.L_889:
        /*0010*/ 	.word	index@(.nv.constant0._ZN7cutlass13device_kernelIN5flash19enable_sm80_to_sm89INS1_16FlashAttnFwdSm80INS1_25CollectiveMainloopFwdSm80ILi8ELi1ELb1EN4cute5tupleIJNS5_1CILi128EEENS7_ILi96EEENS7_ILi192EEEEEELi192ENS_6half_tEfNS_4arch4Sm80ELb1ELb0ELb0ELb0ELb0ELb0ELb1ELb1EEENS1_21CollectiveEpilogueFwdINS6_IJS8_SA_S9_EEENS6_IJNS7_ILi1EEESI_SI_EEESC_SE_Li256ELb0ELb1ELb1ELb0EEENS1_30DynamicPersistentTileSchedulerILi256ELi256ELb1ELb1ELb0EEEEEEEEEvNT_6ParamsE)
        /*0014*/ 	.short	0x0160
        /*0016*/ 	.short	0x0428


	//----- nvinfo : EIATTR_CBANK_PARAM_SIZE
	.align		4
.L_890:
        /*0018*/ 	.byte	0x03, 0x19
        /*001a*/ 	.short	0x0428


	//----- nvinfo : EIATTR_KPARAM_INFO
	.align		4
        /*001c*/ 	.byte	0x04, 0x17
        /*001e*/ 	.short	(.L_892 - .L_891)
.L_891:
        /*0020*/ 	.word	0x00000000
        /*0024*/ 	.short	0x0000
        /*0026*/ 	.short	0x0000
        /*0028*/ 	.byte	0x00, 0xf0, 0xa1, 0x10


	//----- nvinfo : EIATTR_MAXREG_COUNT
	.align		4
.L_892:
        /*002c*/ 	.byte	0x03, 0x1b
        /*002e*/ 	.short	0x00ff


	//----- nvinfo : EIATTR_NUM_BARRIERS
	.align		4
        /*0030*/ 	.byte	0x02, 0x4c
        /*0032*/ 	.byte	0x06
	.zero		1


	//----- nvinfo : EIATTR_ANNOTATIONS
	.align		4
        /*0034*/ 	.byte	0x04, 0x55
        /*0036*/ 	.short	(.L_894 - .L_893)


	//   ....[0]....
.L_893:
        /* <DEDUP_REMOVED lines=51> */


	//----- nvinfo : EIATTR_MERCURY_ISA_VERSION
	.align		4
.L_894:
        /*0358*/ 	.byte	0x03, 0x5f
        /*035a*/ 	.short	0x0000


	//----- nvinfo : EIATTR_INT_WARP_WIDE_INSTR_OFFSETS
	.align		4
        /*035c*/ 	.byte	0x04, 0x31
        /*035e*/ 	.short	(.L_896 - .L_895)


	//   ....[0]....
.L_895:
        /*0360*/ 	.word	0x0000e870


	//   ....[1]....
        /*0364*/ 	.word	0x0000e8f0


	//----- nvinfo : EIATTR_COOP_GROUP_MASK_REGIDS
	.align		4
.L_896:
        /*0368*/ 	.byte	0x04, 0x29
        /*036a*/ 	.short	(.L_898 - .L_897)


	//   ....[0]....
.L_897:
        /*036c*/ 	.word	0xffffffff


	//   ....[1]....
        /*0370*/ 	.word	0xffffffff


	//   ....[2]....
        /*0374*/ 	.word	0xffffffff


	//   ....[3]....
        /*0378*/ 	.word	0xffffffff


	//   ....[4]....
        /*037c*/ 	.word	0xffffffff


	//   ....[5]....
        /*0380*/ 	.word	0xffffffff


	//   ....[6]....
        /*0384*/ 	.word	0xffffffff


	//   ....[7]....
        /*0388*/ 	.word	0xffffffff


	//   ....[8]....
        /*038c*/ 	.word	0xffffffff


	//   ....[9]....
        /*0390*/ 	.word	0xffffffff


	//   ....[10]....
        /*0394*/ 	.word	0xffffffff


	//   ....[11]....
        /*0398*/ 	.word	0xffffffff


	//   ....[12]....
        /*039c*/ 	.word	0xffffffff


	//   ....[13]....
        /*03a0*/ 	.word	0xffffffff


	//   ....[14]....
        /*03a4*/ 	.word	0xffffffff


	//   ....[15]....
        /*03a8*/ 	.word	0xffffffff


	//   ....[16]....
        /*03ac*/ 	.word	0xffffffff


	//   ....[17]....
        /*03b0*/ 	.word	0xffffffff


	//   ....[18]....
        /*03b4*/ 	.word	0xffffffff


	//   ....[19]....
        /*03b8*/ 	.word	0xffffffff


	//   ....[20]....
        /*03bc*/ 	.word	0xffffffff


	//   ....[21]....
        /*03c0*/ 	.word	0xffffffff


	//   ....[22]....
        /*03c4*/ 	.word	0xffffffff


	//   ....[23]....
        /*03c8*/ 	.word	0xffffffff


	//   ....[24]....
        /*03cc*/ 	.word	0xffffffff


	//   ....[25]....
        /*03d0*/ 	.word	0xffffffff


	//   ....[26]....
        /*03d4*/ 	.word	0xffffffff


	//   ....[27]....
        /*03d8*/ 	.word	0xffffffff


	//   ....[28]....
        /*03dc*/ 	.word	0xffffffff


	//   ....[29]....
        /*03e0*/ 	.word	0xffffffff


	//   ....[30]....
        /*03e4*/ 	.word	0xffffffff


	//   ....[31]....
        /*03e8*/ 	.word	0xffffffff


	//   ....[32]....
        /*03ec*/ 	.word	0xffffffff


	//   ....[33]....
        /*03f0*/ 	.word	0xffffffff


	//   ....[34]....
        /*03f4*/ 	.word	0xffffffff


	//   ....[35]....
        /*03f8*/ 	.word	0xffffffff


	//   ....[36]....
        /*03fc*/ 	.word	0xffffffff


	//   ....[37]....
        /*0400*/ 	.word	0xffffffff


	//   ....[38]....
        /*0404*/ 	.word	0xffffffff


	//   ....[39]....
        /*0408*/ 	.word	0xffffffff


	//   ....[40]....
        /*040c*/ 	.word	0xffffffff


	//   ....[41]....
        /*0410*/ 	.word	0xffffffff


	//   ....[42]....
        /*0414*/ 	.word	0xffffffff


	//   ....[43]....
        /*0418*/ 	.word	0xffffffff


	//----- nvinfo : EIATTR_COOP_GROUP_INSTR_OFFSETS
	.align		4
.L_898:
        /*041c*/ 	.byte	0x04, 0x28
        /*041e*/ 	.short	(.L_900 - .L_899)


	//   ....[0]....
.L_899:
        /*0420*/ 	.word	0x00000050


	//   ....[1]....
        /*0424*/ 	.word	0x00001900


	//   ....[2]....
        /*0428*/ 	.word	0x00001910


	//   ....[3]....
        /*042c*/ 	.word	0x000019d0


	//   ....[4]....
        /*0430*/ 	.word	0x000019f0


	//   ....[5]....
        /*0434*/ 	.word	0x00001a00


	//   ....[6]....
        /*0438*/ 	.word	0x00001a10


	//   ....[7]....
        /*043c*/ 	.word	0x00001a20


	//   ....[8]....
        /*0440*/ 	.word	0x00001a40


	//   ....[9]....
        /*0444*/ 	.word	0x000033d0


	//   ....[10]....
        /*0448*/ 	.word	0x000033e0


	//   ....[11]....
        /*044c*/ 	.word	0x00003cb0


	//   ....[12]....
        /*0450*/ 	.word	0x00003df0


	//   ....[13]....
        /*0454*/ 	.word	0x00003e00


	//   ....[14]....
        /*0458*/ 	.word	0x00003e50


	//   ....[15]....
        /*045c*/ 	.word	0x00006c40


	//   ....[16]....
        /*0460*/ 	.word	0x00007700


	//   ....[17]....
        /*0464*/ 	.word	0x00007bc0


	//   ....[18]....
        /*0468*/ 	.word	0x00007cf0


	//   ....[19]....
        /*046c*/ 	.word	0x000080c0


	//   ....[20]....
        /*0470*/ 	.word	0x00008160


	//   ....[21]....
        /*0474*/ 	.word	0x0000bbc0


	//   ....[22]....
        /*0478*/ 	.word	0x0000bc10


	//   ....[23]....
        /*047c*/ 	.word	0x0000bc30


	//   ....[24]....
        /*0480*/ 	.word	0x0000bc50


	//   ....[25]....
        /*0484*/ 	.word	0x0000e020


	//   ....[26]....
        /*0488*/ 	.word	0x0000e070


	//   ....[27]....
        /*048c*/ 	.word	0x0000e090


	//   ....[28]....
        /*0490*/ 	.word	0x0000e0b0


	//   ....[29]....
        /*0494*/ 	.word	0x0000ea40


	//   ....[30]....
        /*0498*/ 	.word	0x0000eec0


	//   ....[31]....
        /*049c*/ 	.word	0x0000eed0


	//   ....[32]....
        /*04a0*/ 	.word	0x0000ef00


	//   ....[33]....
        /*04a4*/ 	.word	0x0000ef20


	//   ....[34]....
        /*04a8*/ 	.word	0x0000f020


	//   ....[35]....
        /*04ac*/ 	.word	0x0000f080


	//   ....[36]....
        /*04b0*/ 	.word	0x0000f900


	//   ....[37]....
        /*04b4*/ 	.word	0x0000f910


	//   ....[38]....
        /*04b8*/ 	.word	0x000102a0


	//   ....[39]....
        /*04bc*/ 	.word	0x00010380


	//   ....[40]....
        /*04c0*/ 	.word	0x000103e0


	//   ....[41]....
        /*04c4*/ 	.word	0x00010430


	//   ....[42]....
        /*04c8*/ 	.word	0x00010490


	//   ....[43]....
        /*04cc*/ 	.word	0x000104e0


	//----- nvinfo : EIATTR_EXIT_INSTR_OFFSETS
	.align		4
.L_900:
        /*04d0*/ 	.byte	0x04, 0x1c
        /*04d2*/ 	.short	(.L_902 - .L_901)


	//   ....[0]....
.L_901:
        /*04d4*/ 	.word	0x000000a0


	//   ....[1]....
        /*04d8*/ 	.word	0x00010340


	//----- nvinfo : EIATTR_MAX_THREADS
	.align		4
.L_902:
        /*04dc*/ 	.byte	0x04, 0x05
        /*04de*/ 	.short	(.L_904 - .L_903)
.L_903:
        /*04e0*/ 	.word	0x00000100
        /*04e4*/ 	.word	0x00000001
        /*04e8*/ 	.word	0x00000001


	//----- nvinfo : EIATTR_CRS_STACK_SIZE
	.align		4
.L_904:
        /*04ec*/ 	.byte	0x04, 0x1e
        /*04ee*/ 	.short	(.L_906 - .L_905)
.L_905:
        /*04f0*/ 	.word	0x00000000
.L_906:


//--------------------- .nv.info._ZN7cutlass13device_kernelIN5flash19enable_sm80_to_sm89INS1_16FlashAttnFwdSm80INS1_25CollectiveMainloopFwdSm80ILi8ELi1ELb0EN4cute5tupleIJNS5_1CILi128EEENS7_ILi64EEENS7_ILi192EEEEEELi192ENS_6half_tEfNS_4arch4Sm80ELb1ELb0ELb0ELb1ELb0ELb0ELb1ELb1EEENS1_21CollectiveEpilogueFwdINS6_IJS8_SA_S9_EEENS6_IJNS7_ILi1EEESI_SI_EEESC_SE_Li256ELb1ELb1ELb1ELb0EEENS1_36VarlenDynamicPersistentTileSchedulerILi128ELi64ELi256ELi256ELb1ELb1ELb0ELb1ELb1ELb1EEEEEEEEEvNT_6ParamsE --------------------------
	.section	.nv.info._ZN7cutlass13device_kernelIN5flash19enable_sm80_to_sm89INS1_16FlashAttnFwdSm80INS1_25CollectiveMainloopFwdSm80ILi8ELi1ELb0EN4cute5tupleIJNS5_1CILi128EEENS7_ILi64EEENS7_ILi192EEEEEELi192ENS_6half_tEfNS_4arch4Sm80ELb1ELb0ELb0ELb1ELb0ELb0ELb1ELb1EEENS1_21CollectiveEpilogueFwdINS6_IJS8_SA_S9_EEENS6_IJNS7_ILi1EEESI_SI_EEESC_SE_Li256ELb1ELb1ELb1ELb0EEENS1_36VarlenDynamicPersistentTileSchedulerILi128ELi64ELi256ELi256ELb1ELb1ELb0ELb1ELb1ELb1EEEEEEEEEvNT_6ParamsE,"",@"SHT_CUDA_INFO"
	.sectionflags	@""
	.align	4


	//----- nvinfo : EIATTR_CUDA_API_VERSION
	.align		4
        /*0000*/ 	.byte	0x04, 0x37
        /*0002*/ 	.short	(.L_908 - .L_907)
.L_907:
        /*0004*/ 	.word	0x00000082


	//----- nvinfo : EIATTR_SW2861232_WAR
	.align		4
.L_908:
        /*0008*/ 	.byte	0x01, 0x35
	.zero		2


	//----- nvinfo : EIATTR_PARAM_CBANK
	.align		4
        /*000c*/ 	.byte	0x04, 0x0a
        /*000e*/ 	.short	(.L_910 - .L_909)
	.align		4
.L_909:
        /*0010*/ 	.word	index@(.nv.constant0._ZN7cutlass13device_kernelIN5flash19enable_sm80_to_sm89INS1_16FlashAttnFwdSm80INS1_25CollectiveMainloopFwdSm80ILi8ELi1ELb0EN4cute5tupleIJNS5_1CILi128EEENS7_ILi64EEENS7_ILi192EEEEEELi192ENS_6half_tEfNS_4arch4Sm80ELb1ELb0ELb0ELb1ELb0ELb0ELb1ELb1EEENS1_21CollectiveEpilogueFwdINS6_IJS8_SA_S9_EEENS6_IJNS7_ILi1EEESI_SI_EEESC_SE_Li256ELb1ELb1ELb1ELb0EEENS1_36VarlenDynamicPersistentTileSchedulerILi128ELi64ELi256ELi256ELb1ELb1ELb0ELb1ELb1ELb1EEEEEEEEEvNT_6ParamsE)
        /*0014*/ 	.short	0x0160
        /*0016*/ 	.short	0x0438


	//----- nvinfo : EIATTR_CBANK_PARAM_SIZE
	.align		4
.L_910:
        /*0018*/ 	.byte	0x03, 0x19
        /*001a*/ 	.short	0x0438


	//----- nvinfo : EIATTR_KPARAM_INFO
	.align		4
        /*001c*/ 	.byte	0x04, 0x17
        /*001e*/ 	.short	(.L_912 - .L_911)
.L_911:
        /*0020*/ 	.word	0x00000000
        /*0024*/ 	.short	0x0000
        /*0026*/ 	.short	0x0000
        /*0028*/ 	.byte	0x00, 0xf0, 0xe1, 0x10


	//----- nvinfo : EIATTR_MAXREG_COUNT
	.align		4
.L_912:
        /*002c*/ 	.byte	0x03, 0x1b
        /*002e*/ 	.short	0x00ff


	//----- nvinfo : EIATTR_NUM_BARRIERS
	.align		4
        /*0030*/ 	.byte	0x02, 0x4c
        /*0032*/ 	.byte	0x06
	.zero		1


	//----- nvinfo : EIATTR_ANNOTATIONS
	.align		4
        /*0034*/ 	.byte	0x04, 0x55
        /*0036*/ 	.short	(.L_914 - .L_913)


	//   ....[0]....
.L_913:
        /* <DEDUP_REMOVED lines=37> */


	//----- nvinfo : EIATTR_MERCURY_ISA_VERSION
	.align		4
.L_914:
        /*0270*/ 	.byte	0x03, 0x5f
        /*0272*/ 	.short	0x0000


	//----- nvinfo : EIATTR_INT_WARP_WIDE_INSTR_OFFSETS
	.align		4
        /*0274*/ 	.byte	0x04, 0x31
        /*0276*/ 	.short	(.L_916 - .L_915)


	//   ....[0]....
.L_915:
        /*0278*/ 	.word	0x0000b9f0


	//   ....[1]....
        /*027c*/ 	.word	0x0000ba70


	//----- nvinfo : EIATTR_COOP_GROUP_MASK_REGIDS
	.align		4
.L_916:
        /*0280*/ 	.byte	0x04, 0x29
        /*0282*/ 	.short	(.L_918 - .L_917)


	//   ....[0]....
.L_917:
        /*0284*/ 	.word	0xffffffff


	//   ....[1]....
        /*0288*/ 	.word	0xffffffff


	//   ....[2]....
        /*028c*/ 	.word	0xffffffff


	//   ....[3]....
        /*0290*/ 	.word	0xffffffff


	//   ....[4]....
        /*0294*/ 	.word	0xffffffff


	//   ....[5]....
        /*0298*/ 	.word	0xffffffff


	//   ....[6]....
        /*029c*/ 	.word	0xffffffff


	//   ....[7]....
        /*02a0*/ 	.word	0xffffffff


	//   ....[8]....
        /*02a4*/ 	.word	0xffffffff


	//   ....[9]....
        /*02a8*/ 	.word	0xffffffff


	//   ....[10]....
        /*02ac*/ 	.word	0xffffffff


	//   ....[11]....
        /*02b0*/ 	.word	0xffffffff


	//   ....[12]....
        /*02b4*/ 	.word	0xffffffff


	//   ....[13]....
        /*02b8*/ 	.word	0xffffffff


	//   ....[14]....
        /*02bc*/ 	.word	0xffffffff


	//   ....[15]....
        /*02c0*/ 	.word	0xffffffff


	//   ....[16]....
        /*02c4*/ 	.word	0xffffffff


	//   ....[17]....
        /*02c8*/ 	.word	0xffffffff


	//   ....[18]....
        /*02cc*/ 	.word	0xffffffff


	//   ....[19]....
        /*02d0*/ 	.word	0xffffffff


	//   ....[20]....
        /*02d4*/ 	.word	0xffffffff


	//   ....[21]....
        /*02d8*/ 	.word	0xffffffff


	//   ....[22]....
        /*02dc*/ 	.word	0xffffffff


	//   ....[23]....
        /*02e0*/ 	.word	0xffffffff


	//   ....[24]....
        /*02e4*/ 	.word	0xffffffff


	//   ....[25]....
        /*02e8*/ 	.word	0xffffffff


	//   ....[26]....
        /*02ec*/ 	.word	0xffffffff


	//   ....[27]....
        /*02f0*/ 	.word	0xffffffff


	//   ....[28]....
        /*02f4*/ 	.word	0xffffffff


	//   ....[29]....
        /*02f8*/ 	.word	0xffffffff


	//   ....[30]....
        /*02fc*/ 	.word	0xffffffff


	//   ....[31]....
        /*0300*/ 	.word	0xffffffff


	//   ....[32]....
        /*0304*/ 	.word	0xffffffff


	//   ....[33]....
        /*0308*/ 	.word	0xffffffff


	//   ....[34]....
        /*030c*/ 	.word	0xffffffff


	//   ....[35]....
        /*0310*/ 	.word	0xffffffff


	//   ....[36]....
        /*0314*/ 	.word	0xffffffff


	//   ....[37]....
        /*0318*/ 	.word	0xffffffff


	//   ....[38]....
        /*031c*/ 	.word	0xffffffff


	//   ....[39]....
        /*0320*/ 	.word	0xffffffff


	//   ....[40]....
        /*0324*/ 	.word	0xffffffff


	//   ....[41]....
        /*0328*/ 	.word	0xffffffff


	//   ....[42]....
        /*032c*/ 	.word	0xffffffff


	//   ....[43]....
        /*0330*/ 	.word	0xffffffff


	//   ....[44]....
        /*0334*/ 	.word	0xffffffff


	//   ....[45]....
        /*0338*/ 	.word	0xffffffff


	//   ....[46]....
        /*033c*/ 	.word	0xffffffff


	//   ....[47]....
        /*0340*/ 	.word	0xffffffff


	//   ....[48]....
        /*0344*/ 	.word	0xffffffff


	//   ....[49]....
        /*0348*/ 	.word	0xffffffff


	//   ....[50]....
        /*034c*/ 	.word	0xffffffff


	//   ....[51]....
        /*0350*/ 	.word	0xffffffff


	//   ....[52]....
        /*0354*/ 	.word	0xffffffff


	//   ....[53]....
        /*0358*/ 	.word	0xffffffff


	//   ....[54]....
        /*035c*/ 	.word	0xffffffff


	//   ....[55]....
        /*0360*/ 	.word	0xffffffff


	//   ....[56]....
        /*0364*/ 	.word	0xffffffff


	//   ....[57]....
        /*0368*/ 	.word	0xffffffff


	//   ....[58]....
        /*036c*/ 	.word	0xffffffff


	//   ....[59]....
        /*0370*/ 	.word	0xffffffff


	//   ....[60]....
        /*0374*/ 	.word	0xffffffff


	//   ....[61]....
        /*0378*/ 	.word	0xffffffff


	//   ....[62]....
        /*037c*/ 	.word	0xffffffff


	//   ....[63]....
        /*0380*/ 	.word	0xffffffff


	//   ....[64]....
        /*0384*/ 	.word	0xffffffff


	//   ....[65]....
        /*0388*/ 	.word	0xffffffff


	//   ....[66]....
        /*038c*/ 	.word	0xffffffff


	//   ....[67]....
        /*0390*/ 	.word	0xffffffff


	//   ....[68]....
        /*0394*/ 	.word	0xffffffff


	//   ....[69]....
        /*0398*/ 	.word	0xffffffff


	//   ....[70]....
        /*039c*/ 	.word	0xffffffff


	//   ....[71]....
        /*03a0*/ 	.word	0xffffffff


	//   ....[72]....
        /*03a4*/ 	.word	0xffffffff


	//   ....[73]....
        /*03a8*/ 	.word	0xffffffff


	//   ....[74]....
        /*03ac*/ 	.word	0xffffffff


	//   ....[75]....
        /*03b0*/ 	.word	0xffffffff


	//   ....[76]....
        /*03b4*/ 	.word	0xffffffff


	//   ....[77]....
        /*03b8*/ 	.word	0xffffffff


	//   ....[78]....
        /*03bc*/ 	.word	0xffffffff


	//   ....[79]....
        /*03c0*/ 	.word	0xffffffff


	//   ....[80]....
        /*03c4*/ 	.word	0xffffffff


	//   ....[81]....
        /*03c8*/ 	.word	0xffffffff


	//   ....[82]....
        /*03cc*/ 	.word	0xffffffff


	//   ....[83]....
        /*03d0*/ 	.word	0xffffffff


	//   ....[84]....
        /*03d4*/ 	.word	0xffffffff


	//   ....[85]....
        /*03d8*/ 	.word	0xffffffff


	//   ....[86]....
        /*03dc*/ 	.word	0xffffffff


	//   ....[87]....
        /*03e0*/ 	.word	0xffffffff


	//   ....[88]....
        /*03e4*/ 	.word	0xffffffff


	//   ....[89]....
        /*03e8*/ 	.word	0xffffffff


	//   ....[90]....
        /*03ec*/ 	.word	0xffffffff


	//   ....[91]....
        /*03f0*/ 	.word	0xffffffff


	//   ....[92]....
        /*03f4*/ 	.word	0xffffffff


	//   ....[93]....
        /*03f8*/ 	.word	0xffffffff


	//   ....[94]....
        /*03fc*/ 	.word	0xffffffff


	//   ....[95]....
        /*0400*/ 	.word	0xffffffff


	//   ....[96]....
        /*0404*/ 	.word	0xffffffff


	//   ....[97]....
        /*0408*/ 	.word	0xffffffff


	//   ....[98]....
        /*040c*/ 	.word	0xffffffff


	//   ....[99]....
        /*0410*/ 	.word	0xffffffff


	//   ....[100]....
        /*0414*/ 	.word	0xffffffff


	//   ....[101]....
        /*0418*/ 	.word	0xffffffff


	//   ....[102]....
        /*041c*/ 	.word	0xffffffff


	//   ....[103]....
        /*0420*/ 	.word	0xffffffff


	//   ....[104]....
        /*0424*/ 	.word	0xffffffff


	//   ....[105]....
        /*0428*/ 	.word	0xffffffff


	//   ....[106]....
        /*042c*/ 	.word	0xffffffff


	//   ....[107]....
        /*0430*/ 	.word	0xffffffff


	//   ....[108]....
        /*0434*/ 	.word	0xffffffff


	//   ....[109]....
        /*0438*/ 	.word	0xffffffff


	//   ....[110]....
        /*043c*/ 	.word	0xffffffff


	//   ....[111]....
        /*0440*/ 	.word	0xffffffff


	//   ....[112]....
        /*0444*/ 	.word	0xffffffff


	//   ....[113]....
        /*0448*/ 	.word	0xffffffff


	//   ....[114]....
        /*044c*/ 	.word	0xffffffff


	//   ....[115]....
        /*0450*/ 	.word	0xffffffff


	//   ....[116]....
        /*0454*/ 	.word	0xffffffff


	//   ....[117]....
        /*0458*/ 	.word	0xffffffff


	//   ....[118]....
        /*045c*/ 	.word	0xffffffff


	//   ....[119]....
        /*0460*/ 	.word	0xffffffff


	//   ....[120]....
        /*0464*/ 	.word	0xffffffff


	//   ....[121]....
        /*0468*/ 	.word	0xffffffff


	//   ....[122]....
        /*046c*/ 	.word	0xffffffff


	//   ....[123]....
        /*0470*/ 	.word	0xffffffff


	//   ....[124]....
        /*0474*/ 	.word	0xffffffff


	//   ....[125]....
        /*0478*/ 	.word	0xffffffff


	//   ....[126]....
        /*047c*/ 	.word	0xffffffff


	//   ....[127]....
        /*0480*/ 	.word	0xffffffff


	//   ....[128]....
        /*0484*/ 	.word	0xffffffff


	//   ....[129]....
        /*0488*/ 	.word	0xffffffff


	//   ....[130]....
        /*048c*/ 	.word	0xffffffff


	//   ....[131]....
        /*0490*/ 	.word	0xffffffff


	//   ....[132]....
        /*0494*/ 	.word	0xffffffff


	//   ....[133]....
        /*0498*/ 	.word	0xffffffff


	//   ....[134]....
        /*049c*/ 	.word	0xffffffff


	//   ....[135]....
        /*04a0*/ 	.word	0xffffffff


	//   ....[136]....
        /*04a4*/ 	.word	0xffffffff


	//   ....[137]....
        /*04a8*/ 	.word	0xffffffff


	//   ....[138]....
        /*04ac*/ 	.word	0xffffffff


	//   ....[139]....
        /*04b0*/ 	.word	0xffffffff


	//   ....[140]....
        /*04b4*/ 	.word	0xffffffff


	//   ....[141]....
        /*04b8*/ 	.word	0xffffffff


	//   ....[142]....
        /*04bc*/ 	.word	0xffffffff


	//   ....[143]....
        /*04c0*/ 	.word	0xffffffff


	//   ....[144]....
        /*04c4*/ 	.word	0xffffffff


	//   ....[145]....
        /*04c8*/ 	.word	0xffffffff


	//   ....[146]....
        /*04cc*/ 	.word	0xffffffff


	//----- nvinfo : EIATTR_COOP_GROUP_INSTR_OFFSETS
	.align		4
.L_918:
        /*04d0*/ 	.byte	0x04, 0x28
        /*04d2*/ 	.short	(.L_920 - .L_919)


	//   ....[0]....
.L_919:
        /*04d4*/ 	.word	0x00000050


	//   ....[1]....
        /*04d8*/ 	.word	0x000001e0


	//   ....[2]....
        /*04dc*/ 	.word	0x00000210


	//   ....[3]....
        /*04e0*/ 	.word	0x00000240


	//   ....[4]....
        /*04e4*/ 	.word	0x00000270


	//   ....[5]....
        /*04e8*/ 	.word	0x000002a0


	//   ....[6]....
        /*04ec*/ 	.word	0x000002d0


	//   ....[7]....
        /*04f0*/ 	.word	0x00000430


	//   ....[8]....
        /*04f4*/ 	.word	0x00000470


	//   ....[9]....
        /*04f8*/ 	.word	0x000004a0


	//   ....[10]....
        /*04fc*/ 	.word	0x000004d0


	//   ....[11]....
        /*0500*/ 	.word	0x00000500


	//   ....[12]....
        /*0504*/ 	.word	0x00000530


	//   ....[13]....
        /*0508*/ 	.word	0x000005c0


	//   ....[14]....
        /*050c*/ 	.word	0x00000600


	//   ....[15]....
        /*0510*/ 	.word	0x00000620


	//   ....[16]....
        /*0514*/ 	.word	0x00000680


	//   ....[17]....
        /*0518*/ 	.word	0x00002900


	//   ....[18]....
        /*051c*/ 	.word	0x00002920


	//   ....[19]....
        /*0520*/ 	.word	0x00002a90


	//   ....[20]....
        /*0524*/ 	.word	0x00002aa0


	//   ....[21]....
        /*0528*/ 	.word	0x00002c10


	//   ....[22]....
        /*052c*/ 	.word	0x00002c30


	//   ....[23]....
        /*0530*/ 	.word	0x00002da0


	//   ....[24]....
        /*0534*/ 	.word	0x00002db0


	//   ....[25]....
        /*0538*/ 	.word	0x00003fb0


	//   ....[26]....
        /*053c*/ 	.word	0x00003fc0


	//   ....[27]....
        /*0540*/ 	.word	0x000045c0


	//   ....[28]....
        /*0544*/ 	.word	0x000046a0


	//   ....[29]....
        /*0548*/ 	.word	0x000046b0


	//   ....[30]....
        /*054c*/ 	.word	0x000046e0


	//   ....[31]....
        /*0550*/ 	.word	0x000062f0


	//   ....[32]....
        /*0554*/ 	.word	0x00006330


	//   ....[33]....
        /*0558*/ 	.word	0x00006c30


	//   ....[34]....
        /*055c*/ 	.word	0x00006e00


	//   ....[35]....
        /*0560*/ 	.word	0x00006e50


	//   ....[36]....
        /*0564*/ 	.word	0x00006f70


	//   ....[37]....
        /*0568*/ 	.word	0x00009780


	//   ....[38]....
        /*056c*/ 	.word	0x000097a0


	//   ....[39]....
        /*0570*/ 	.word	0x000097c0


	//   ....[40]....
        /*0574*/ 	.word	0x000097e0


	//   ....[41]....
        /*0578*/ 	.word	0x0000b1d0


	//   ....[42]....
        /*057c*/ 	.word	0x0000b200


	//   ....[43]....
        /*0580*/ 	.word	0x0000b210


	//   ....[44]....
        /*0584*/ 	.word	0x0000b240


	//   ....[45]....
        /*0588*/ 	.word	0x0000c680


	//   ....[46]....
        /*058c*/ 	.word	0x0000c6a0


	//   ....[47]....
        /*0590*/ 	.word	0x0000c6c0


	//   ....[48]....
        /*0594*/ 	.word	0x0000c6d0


	//   ....[49]....
        /*0598*/ 	.word	0x0000ca90


	//   ....[50]....
        /*059c*/ 	.word	0x0000cab0


	//   ....[51]....
        /*05a0*/ 	.word	0x0000cbf0


	//   ....[52]....
        /*05a4*/ 	.word	0x0000cc00


	//   ....[53]....
        /*05a8*/ 	.word	0x0000cd50


	//   ....[54]....
        /*05ac*/ 	.word	0x0000cd70


	//   ....[55]....
        /*05b0*/ 	.word	0x0000cec0


	//   ....[56]....
        /*05b4*/ 	.word	0x0000ced0


	//   ....[57]....
        /*05b8*/ 	.word	0x0000d220


	//   ....[58]....
        /*05bc*/ 	.word	0x0000d240


	//   ....[59]....
        /*05c0*/ 	.word	0x0000dba0


	//   ....[60]....
        /*05c4*/ 	.word	0x0000dbb0


	//   ....[61]....
        /*05c8*/ 	.word	0x0000e9e0


	//   ....[62]....
        /*05cc*/ 	.word	0x0000ea00


	//   ....[63]....
        /*05d0*/ 	.word	0x0000eb50


	//   ....[64]....
        /*05d4*/ 	.word	0x0000eb60


	//   ....[65]....
        /*05d8*/ 	.word	0x0000ecb0


	//   ....[66]....
        /*05dc*/ 	.word	0x0000ecd0


	//   ....[67]....
        /*05e0*/ 	.word	0x0000ee20


	//   ....[68]....
        /*05e4*/ 	.word	0x0000ee30


	//   ....[69]....
        /*05e8*/ 	.word	0x0000f020


	//   ....[70]....
        /*05ec*/ 	.word	0x0000f040


	//   ....[71]....
        /*05f0*/ 	.word	0x0000f160


	//   ....[72]....
        /*05f4*/ 	.word	0x0000f1a0


	//   ....[73]....
        /*05f8*/ 	.word	0x0000f1d0


	//   ....[74]....
        /*05fc*/ 	.word	0x0000f200


	//   ....[75]....
        /*0600*/ 	.word	0x0000f230


	//   ....[76]....
        /*0604*/ 	.word	0x0000f260


	//   ....[77]....
        /*0608*/ 	.word	0x0000f3b0


	//   ....[78]....
        /*060c*/ 	.word	0x0000f3f0


	//   ....[79]....
        /*0610*/ 	.word	0x0000f420


	//   ....[80]....
        /*0614*/ 	.word	0x0000f450


	//   ....[81]....
        /*0618*/ 	.word	0x0000f480


	//   ....[82]....
        /*061c*/ 	.word	0x0000f4b0


	//   ....[83]....
        /*0620*/ 	.word	0x0000f540


	//   ....[84]....
        /*0624*/ 	.word	0x0000f580


	//   ....[85]....
        /*0628*/ 	.word	0x0000f590


	//   ....[86]....
        /*062c*/ 	.word	0x0000f5f0


	//   ....[87]....
        /*0630*/ 	.word	0x0000ffa0


	//   ....[88]....
        /*0634*/ 	.word	0x00010000


	//   ....[89]....
        /*0638*/ 	.word	0x00010050


	//   ....[90]....
        /*063c*/ 	.word	0x000100a0


	//   ....[91]....
        /*0640*/ 	.word	0x000100f0


	//   ....[92]....
        /*0644*/ 	.word	0x00010160


	//   ....[93]....
        /*0648*/ 	.word	0x000101a0


	//   ....[94]....
        /*064c*/ 	.word	0x00010210


	//   ....[95]....
        /*0650*/ 	.word	0x00010280


	//   ....[96]....
        /*0654*/ 	.word	0x000102e0


	//   ....[97]....
        /*0658*/ 	.word	0x00010350


	//   ....[98]....
        /*065c*/ 	.word	0x000103c0


	//   ....[99]....
        /*0660*/ 	.word	0x00010420


	//   ....[100]....
        /*0664*/ 	.word	0x00010480


	//   ....[101]....
        /*0668*/ 	.word	0x000104e0


	//   ....[102]....
        /*066c*/ 	.word	0x00010550


	//   ....[103]....
        /*0670*/ 	.word	0x000105b0


	//   ....[104]....
        /*0674*/ 	.word	0x00010610


	//   ....[105]....
        /*0678*/ 	.word	0x00010660


	//   ....[106]....
        /*067c*/ 	.word	0x000106c0


	//   ....[107]....
        /*0680*/ 	.word	0x00010710


	//   ....[108]....
        /*0684*/ 	.word	0x00010760


	//   ....[109]....
        /*0688*/ 	.word	0x000107d0


	//   ....[110]....
        /*068c*/ 	.word	0x00010840


	//   ....[111]....
        /*0690*/ 	.word	0x000108a0


	//   ....[112]....
        /*0694*/ 	.word	0x00010900


	//   ....[113]....
        /*0698*/ 	.word	0x00010960


	//   ....[114]....
        /*069c*/ 	.word	0x000109d0


	//   ....[115]....
        /*06a0*/ 	.word	0x00010a30


	//   ....[116]....
        /*06a4*/ 	.word	0x00010a90


	//   ....[117]....
        /*06a8*/ 	.word	0x00010af0


	//   ....[118]....
        /*06ac*/ 	.word	0x00010b60


	//   ....[119]....
        /*06b0*/ 	.word	0x00010bc0


	//   ....[120]....
        /*06b4*/ 	.word	0x00010c20


	//   ....[121]....
        /*06b8*/ 	.word	0x00010c80


	//   ....[122]....
        /*06bc*/ 	.word	0x00010cf0


	//   ....[123]....
        /*06c0*/ 	.word	0x00010d50


	//   ....[124]....
        /*06c4*/ 	.word	0x00010db0


	//   ....[125]....
        /*06c8*/ 	.word	0x00010e10


	//   ....[126]....
        /*06cc*/ 	.word	0x00010e80


	//   ....[127]....
        /*06d0*/ 	.word	0x00010ee0


	//   ....[128]....
        /*06d4*/ 	.word	0x00010f40


	//   ....[129]....
        /*06d8*/ 	.word	0x00010fa0


	//   ....[130]....
        /*06dc*/ 	.word	0x00011010


	//   ....[131]....
        /*06e0*/ 	.word	0x00011060


	//   ....[132]....
        /*06e4*/ 	.word	0x000110a0


	//   ....[133]....
        /*06e8*/ 	.word	0x000110f0


	//   ....[134]....
        /*06ec*/ 	.word	0x00011140


	//   ....[135]....
        /*06f0*/ 	.word	0x00011190


	//   ....[136]....
        /*06f4*/ 	.word	0x00011200


	//   ....[137]....
        /*06f8*/ 	.word	0x00011240


	//   ....[138]....
        /*06fc*/ 	.word	0x00011290


	//   ....[139]....
        /*0700*/ 	.word	0x000112e0


	//   ....[140]....
        /*0704*/ 	.word	0x00011330


	//   ....[141]....
        /*0708*/ 	.word	0x00011380


	//   ....[142]....
        /*070c*/ 	.word	0x000113f0


	//   ....[143]....
        /*0710*/ 	.word	0x00011430


	//   ....[144]....
        /*0714*/ 	.word	0x000114a0


	//   ....[145]....
        /*0718*/ 	.word	0x00011500


	//   ....[146]....
        /*071c*/ 	.word	0x00011560


	//----- nvinfo : EIATTR_EXIT_INSTR_OFFSETS
	.align		4
.L_920:
        /*0720*/ 	.byte	0x04, 0x1c
        /*0722*/ 	.short	(.L_922 - .L_921)


	//   ....[0]....
.L_921:
        /*0724*/ 	.word	0x00000fe0


	//   ....[1]....
        /*0728*/ 	.word	0x0000ff60


	//----- nvinfo : EIATTR_MAX_THREADS
	.align		4
.L_922:
        /*072c*/ 	.byte	0x04, 0x05
        /*072e*/ 	.short	(.L_924 - .L_923)
.L_923:
        /*0730*/ 	.word	0x00000100
        /*0734*/ 	.word	0x00000001
        /*0738*/ 	.word	0x00000001


	//----- nvinfo : EIATTR_CRS_STACK_SIZE
	.align		4
.L_924:
        /*073c*/ 	.byte	0x04, 0x1e
        /*073e*/ 	.short	(.L_926 - .L_925)
.L_925:
        /*0740*/ 	.word	0x00000000
.L_926:


//--------------------- .nv.info._ZN7cutlass13device_kernelIN5flash19enable_sm80_to_sm89INS1_16FlashAttnFwdSm80INS1_25CollectiveMainloopFwdSm80ILi8ELi1ELb0EN4cute5tupleIJNS5_1CILi128EEENS7_ILi64EEENS7_ILi192EEEEEELi192ENS_6half_tEfNS_4arch4Sm80ELb1ELb0ELb0ELb1ELb0ELb1ELb1ELb1EEENS1_21CollectiveEpilogueFwdINS6_IJS8_SA_S9_EEENS6_IJNS7_ILi1EEESI_SI_EEESC_SE_Li256ELb1ELb1ELb1ELb0EEENS1_36VarlenDynamicPersistentTileSchedulerILi128ELi64ELi256ELi256ELb1ELb1ELb0ELb1ELb1ELb1EEEEEEEEEvNT_6ParamsE --------------------------
	.section	.nv.info._ZN7cutlass13device_kernelIN5flash19enable_sm80_to_sm89INS1_16FlashAttnFwdSm80INS1_25CollectiveMainloopFwdSm80ILi8ELi1ELb0EN4cute5tupleIJNS5_1CILi128EEENS7_ILi64EEENS7_ILi192EEEEEELi192ENS_6half_tEfNS_4arch4Sm80ELb1ELb0ELb0ELb1ELb0ELb1ELb1ELb1EEENS1_21CollectiveEpilogueFwdINS6_IJS8_SA_S9_EEENS6_IJNS7_ILi1EEESI_SI_EEESC_SE_Li256ELb1ELb1ELb1ELb0EEENS1_36VarlenDynamicPersistentTileSchedulerILi128ELi64ELi256ELi256ELb1ELb1ELb0ELb1ELb1ELb1EEEEEEEEEvNT_6ParamsE,"",@"SHT_CUDA_INFO"
	.sectionflags	@""
	.align	4


	//----- nvinfo : EIATTR_CUDA_API_VERSION
	.align		4
        /*0000*/ 	.byte	0x04, 0x37
        /*0002*/ 	.short	(.L_928 - .L_927)
.L_927:
        /*0004*/ 	.word	0x00000082


	//----- nvinfo : EIATTR_SW2861232_WAR
	.align		4
.L_928:
        /*0008*/ 	.byte	0x01, 0x35
	.zero		2


	//----- nvinfo : EIATTR_PARAM_CBANK
	.align		4
        /*000c*/ 	.byte	0x04, 0x0a
        /*000e*/ 	.short	(.L_930 - .L_929)
	.align		4
.L_929:
        /*0010*/ 	.word	index@(.nv.constant0._ZN7cutlass13device_kernelIN5flash19enable_sm80_to_sm89INS1_16FlashAttnFwdSm80INS1_25CollectiveMainloopFwdSm80ILi8ELi1ELb0EN4cute5tupleIJNS5_1CILi128EEENS7_ILi64EEENS7_ILi192EEEEEELi192ENS_6half_tEfNS_4arch4Sm80ELb1ELb0ELb0ELb1ELb0ELb1ELb1ELb1EEENS1_21CollectiveEpilogueFwdINS6_IJS8_SA_S9_EEENS6_IJNS7_ILi1EEESI_SI_EEESC_SE_Li256ELb1ELb1ELb1ELb0EEENS1_36VarlenDynamicPersistentTileSchedulerILi128ELi64ELi256ELi256ELb1ELb1ELb0ELb1ELb1ELb1EEEEEEEEEvNT_6ParamsE)
        /*0014*/ 	.short	0x0160
        /*0016*/ 	.short	0x0438


	//----- nvinfo : EIATTR_CBANK_PARAM_SIZE
	.align		4
.L_930:
        /*0018*/ 	.byte	0x03, 0x19
        /*001a*/ 	.short	0x0438


	//----- nvinfo : EIATTR_KPARAM_INFO
	.align		4
        /*001c*/ 	.byte	0x04, 0x17
        /*001e*/ 	.short	(.L_932 - .L_931)
.L_931:
        /*0020*/ 	.word	0x00000000
        /*0024*/ 	.short	0x0000
        /*0026*/ 	.short	0x0000
        /*0028*/ 	.byte	0x00, 0xf0, 0xe1, 0x10


	//----- nvinfo : EIATTR_MAXREG_COUNT
	.align		4
.L_932:
        /*002c*/ 	.byte	0x03, 0x1b
        /*002e*/ 	.short	0x00ff


	//----- nvinfo : EIATTR_NUM_BARRIERS
	.align		4
        /*0030*/ 	.byte	0x02, 0x4c
        /*0032*/ 	.byte	0x06
	.zero		1


	//----- nvinfo : EIATTR_ANNOTATIONS
	.align		4
        /*0034*/ 	.byte	0x04, 0x55
        /*0036*/ 	.short	(.L_934 - .L_933)


	//   ....[0]....
.L_933:
        /* <DEDUP_REMOVED lines=32> */


	//----- nvinfo : EIATTR_MERCURY_ISA_VERSION
	.align		4
.L_934:
        /*0228*/ 	.byte	0x03, 0x5f
        /*022a*/ 	.short	0x0000


	//----- nvinfo : EIATTR_INT_WARP_WIDE_INSTR_OFFSETS
	.align		4
        /*022c*/ 	.byte	0x04, 0x31
        /*022e*/ 	.short	(.L_936 - .L_935)


	//   ....[0]....
.L_935:
        /*0230*/ 	.word	0x00017bc0


	//   ....[1]....
        /*0234*/ 	.word	0x00017c40


	//----- nvinfo : EIATTR_COOP_GROUP_MASK_REGIDS
	.align		4
.L_936:
        /*0238*/ 	.byte	0x04, 0x29
        /*023a*/ 	.short	(.L_938 - .L_937)


	//   ....[0]....
.L_937:
        /*023c*/ 	.word	0xffffffff


	//   ....[1]....
        /*0240*/ 	.word	0xffffffff


	//   ....[2]....
        /*0244*/ 	.word	0xffffffff


	//   ....[3]....
        /*0248*/ 	.word	0xffffffff


	//   ....[4]....
        /*024c*/ 	.word	0xffffffff


	//   ....[5]....
        /*0250*/ 	.word	0xffffffff


	//   ....[6]....
        /*0254*/ 	.word	0xffffffff


	//   ....[7]....
        /*0258*/ 	.word	0xffffffff


	//   ....[8]....
        /*025c*/ 	.word	0xffffffff


	//   ....[9]....
        /*0260*/ 	.word	0xffffffff


	//   ....[10]....
        /*0264*/ 	.word	0xffffffff


	//   ....[11]....
        /*0268*/ 	.word	0xffffffff


	//   ....[12]....
        /*026c*/ 	.word	0xffffffff


	//   ....[13]....
        /*0270*/ 	.word	0xffffffff


	//   ....[14]....
        /*0274*/ 	.word	0xffffffff


	//   ....[15]....
        /*0278*/ 	.word	0xffffffff


	//   ....[16]....
        /*027c*/ 	.word	0xffffffff


	//   ....[17]....
        /*0280*/ 	.word	0xffffffff


	//   ....[18]....
        /*0284*/ 	.word	0xffffffff


	//   ....[19]....
        /*0288*/ 	.word	0xffffffff


	//   ....[20]....
        /*028c*/ 	.word	0xffffffff


	//   ....[21]....
        /*0290*/ 	.word	0xffffffff


	//   ....[22]....
        /*0294*/ 	.word	0xffffffff


	//   ....[23]....
        /*0298*/ 	.word	0xffffffff


	//   ....[24]....
        /*029c*/ 	.word	0xffffffff


	//   ....[25]....
        /*02a0*/ 	.word	0xffffffff


	//   ....[26]....
        /*02a4*/ 	.word	0xffffffff


	//   ....[27]....
        /*02a8*/ 	.word	0xffffffff


	//   ....[28]....
        /*02ac*/ 	.word	0xffffffff


	//   ....[29]....
        /*02b0*/ 	.word	0xffffffff


	//   ....[30]....
        /*02b4*/ 	.word	0xffffffff


	//   ....[31]....
        /*02b8*/ 	.word	0xffffffff


	//   ....[32]....
        /*02bc*/ 	.word	0xffffffff


	//   ....[33]....
        /*02c0*/ 	.word	0xffffffff


	//   ....[34]....
        /*02c4*/ 	.word	0xffffffff


	//   ....[35]....
        /*02c8*/ 	.word	0xffffffff


	//   ....[36]....
        /*02cc*/ 	.word	0xffffffff


	//   ....[37]....
        /*02d0*/ 	.word	0xffffffff


	//   ....[38]....
        /*02d4*/ 	.word	0xffffffff


	//   ....[39]....
        /*02d8*/ 	.word	0xffffffff


	//   ....[40]....
        /*02dc*/ 	.word	0xffffffff


	//   ....[41]....
        /*02e0*/ 	.word	0xffffffff


	//   ....[42]....
        /*02e4*/ 	.word	0xffffffff


	//   ....[43]....
        /*02e8*/ 	.word	0xffffffff


	//   ....[44]....
        /*02ec*/ 	.word	0xffffffff


	//   ....[45]....
        /*02f0*/ 	.word	0xffffffff


	//   ....[46]....
        /*02f4*/ 	.word	0xffffffff


	//   ....[47]....
        /*02f8*/ 	.word	0xffffffff


	//   ....[48]....
        /*02fc*/ 	.word	0xffffffff


	//   ....[49]....
        /*0300*/ 	.word	0xffffffff


	//   ....[50]....
        /*0304*/ 	.word	0xffffffff


	//   ....[51]....
        /*0308*/ 	.word	0xffffffff


	//   ....[52]....
        /*030c*/ 	.word	0xffffffff


	//   ....[53]....
        /*0310*/ 	.word	0xffffffff


	//   ....[54]....
        /*0314*/ 	.word	0xffffffff


	//   ....[55]....
        /*0318*/ 	.word	0xffffffff


	//   ....[56]....
        /*031c*/ 	.word	0xffffffff


	//   ....[57]....
        /*0320*/ 	.word	0xffffffff


	//   ....[58]....
        /*0324*/ 	.word	0xffffffff


	//   ....[59]....
        /*0328*/ 	.word	0xffffffff


	//   ....[60]....
        /*032c*/ 	.word	0xffffffff


	//   ....[61]....
        /*0330*/ 	.word	0xffffffff


	//   ....[62]....
        /*0334*/ 	.word	0xffffffff


	//   ....[63]....
        /*0338*/ 	.word	0xffffffff


	//   ....[64]....
        /*033c*/ 	.word	0xffffffff


	//   ....[65]....
        /*0340*/ 	.word	0xffffffff


	//   ....[66]....
        /*0344*/ 	.word	0xffffffff


	//   ....[67]....
        /*0348*/ 	.word	0xffffffff


	//   ....[68]....
        /*034c*/ 	.word	0xffffffff


	//   ....[69]....
        /*0350*/ 	.word	0xffffffff


	//   ....[70]....
        /*0354*/ 	.word	0xffffffff


	//   ....[71]....
        /*0358*/ 	.word	0xffffffff


	//   ....[72]....
        /*035c*/ 	.word	0xffffffff


	//   ....[73]....
        /*0360*/ 	.word	0xffffffff


	//   ....[74]....
        /*0364*/ 	.word	0xffffffff


	//   ....[75]....
        /*0368*/ 	.word	0xffffffff


	//   ....[76]....
        /*036c*/ 	.word	0xffffffff


	//   ....[77]....
        /*0370*/ 	.word	0xffffffff


	//   ....[78]....
        /*0374*/ 	.word	0xffffffff


	//   ....[79]....
        /*0378*/ 	.word	0xffffffff


	//   ....[80]....
        /*037c*/ 	.word	0xffffffff


	//   ....[81]....
        /*0380*/ 	.word	0xffffffff


	//   ....[82]....
        /*0384*/ 	.word	0xffffffff


	//   ....[83]....
        /*0388*/ 	.word	0xffffffff


	//   ....[84]....
        /*038c*/ 	.word	0xffffffff


	//   ....[85]....
        /*0390*/ 	.word	0xffffffff


	//   ....[86]....
        /*0394*/ 	.word	0xffffffff


	//   ....[87]....
        /*0398*/ 	.word	0xffffffff


	//   ....[88]....
        /*039c*/ 	.word	0xffffffff


	//   ....[89]....
        /*03a0*/ 	.word	0xffffffff


	//   ....[90]....
        /*03a4*/ 	.word	0xffffffff


	//   ....[91]....
        /*03a8*/ 	.word	0xffffffff


	//   ....[92]....
        /*03ac*/ 	.word	0xffffffff


	//   ....[93]....
        /*03b0*/ 	.word	0xffffffff


	//   ....[94]....
        /*03b4*/ 	.word	0xffffffff


	//   ....[95]....
        /*03b8*/ 	.word	0xffffffff


	//   ....[96]....
        /*03bc*/ 	.word	0xffffffff


	//   ....[97]....
        /*03c0*/ 	.word	0xffffffff


	//   ....[98]....
        /*03c4*/ 	.word	0xffffffff


	//   ....[99]....
        /*03c8*/ 	.word	0xffffffff


	//   ....[100]....
        /*03cc*/ 	.word	0xffffffff


	//   ....[101]....
        /*03d0*/ 	.word	0xffffffff


	//   ....[102]....
        /*03d4*/ 	.word	0xffffffff


	//   ....[103]....
        /*03d8*/ 	.word	0xffffffff


	//   ....[104]....
        /*03dc*/ 	.word	0xffffffff


	//   ....[105]....
        /*03e0*/ 	.word	0xffffffff


	//   ....[106]....
        /*03e4*/ 	.word	0xffffffff


	//   ....[107]....
        /*03e8*/ 	.word	0xffffffff


	//   ....[108]....
        /*03ec*/ 	.word	0xffffffff


	//   ....[109]....
        /*03f0*/ 	.word	0xffffffff


	//   ....[110]....
        /*03f4*/ 	.word	0xffffffff


	//   ....[111]....
        /*03f8*/ 	.word	0xffffffff


	//   ....[112]....
        /*03fc*/ 	.word	0xffffffff


	//   ....[113]....
        /*0400*/ 	.word	0xffffffff


	//   ....[114]....
        /*0404*/ 	.word	0xffffffff


	//   ....[115]....
        /*0408*/ 	.word	0xffffffff


	//   ....[116]....
        /*040c*/ 	.word	0xffffffff


	//   ....[117]....
        /*0410*/ 	.word	0xffffffff


	//   ....[118]....
        /*0414*/ 	.word	0xffffffff


	//   ....[119]....
        /*0418*/ 	.word	0xffffffff


	//   ....[120]....
        /*041c*/ 	.word	0xffffffff


	//   ....[121]....
        /*0420*/ 	.word	0xffffffff


	//   ....[122]....
        /*0424*/ 	.word	0xffffffff


	//   ....[123]....
        /*0428*/ 	.word	0xffffffff


	//   ....[124]....
        /*042c*/ 	.word	0xffffffff


	//   ....[125]....
        /*0430*/ 	.word	0xffffffff


	//   ....[126]....
        /*0434*/ 	.word	0xffffffff


	//   ....[127]....
        /*0438*/ 	.word	0xffffffff


	//   ....[128]....
        /*043c*/ 	.word	0xffffffff


	//   ....[129]....
        /*0440*/ 	.word	0xffffffff


	//   ....[130]....
        /*0444*/ 	.word	0xffffffff


	//   ....[131]....
        /*0448*/ 	.word	0xffffffff


	//   ....[132]....
        /*044c*/ 	.word	0xffffffff


	//   ....[133]....
        /*0450*/ 	.word	0xffffffff


	//   ....[134]....
        /*0454*/ 	.word	0xffffffff


	//   ....[135]....
        /*0458*/ 	.word	0xffffffff


	//   ....[136]....
        /*045c*/ 	.word	0xffffffff


	//   ....[137]....
        /*0460*/ 	.word	0xffffffff


	//   ....[138]....
        /*0464*/ 	.word	0xffffffff


	//   ....[139]....
        /*0468*/ 	.word	0xffffffff


	//   ....[140]....
        /*046c*/ 	.word	0xffffffff


	//   ....[141]....
        /*0470*/ 	.word	0xffffffff


	//   ....[142]....
        /*0474*/ 	.word	0xffffffff


	//   ....[143]....
        /*0478*/ 	.word	0xffffffff


	//   ....[144]....
        /*047c*/ 	.word	0xffffffff


	//   ....[145]....
        /*0480*/ 	.word	0xffffffff


	//   ....[146]....
        /*0484*/ 	.word	0xffffffff


	//   ....[147]....
        /*0488*/ 	.word	0xffffffff


	//   ....[148]....
        /*048c*/ 	.word	0xffffffff


	//   ....[149]....
        /*0490*/ 	.word	0xffffffff


	//   ....[150]....
        /*0494*/ 	.word	0xffffffff


	//   ....[151]....
        /*0498*/ 	.word	0xffffffff


	//   ....[152]....
        /*049c*/ 	.word	0xffffffff


	//   ....[153]....
        /*04a0*/ 	.word	0xffffffff


	//   ....[154]....
        /*04a4*/ 	.word	0xffffffff


	//   ....[155]....
        /*04a8*/ 	.word	0xffffffff


	//   ....[156]....
        /*04ac*/ 	.word	0xffffffff


	//   ....[157]....
        /*04b0*/ 	.word	0xffffffff


	//   ....[158]....
        /*04b4*/ 	.word	0xffffffff


	//   ....[159]....
        /*04b8*/ 	.word	0xffffffff


	//   ....[160]....
        /*04bc*/ 	.word	0xffffffff


	//   ....[161]....
        /*04c0*/ 	.word	0xffffffff


	//   ....[162]....
        /*04c4*/ 	.word	0xffffffff


	//----- nvinfo : EIATTR_COOP_GROUP_INSTR_OFFSETS
	.align		4
.L_938:
        /*04c8*/ 	.byte	0x04, 0x28
        /*04ca*/ 	.short	(.L_940 - .L_939)


	//   ....[0]....
.L_939:
        /*04cc*/ 	.word	0x00000050


	//   ....[1]....
        /*04d0*/ 	.word	0x000001f0


	//   ....[2]....
        /*04d4*/ 	.word	0x00000220


	//   ....[3]....
        /*04d8*/ 	.word	0x00000250


	//   ....[4]....
        /*04dc*/ 	.word	0x00000280


	//   ....[5]....
        /*04e0*/ 	.word	0x000002b0


	//   ....[6]....
        /*04e4*/ 	.word	0x000002e0


	//   ....[7]....
        /*04e8*/ 	.word	0x00000450


	//   ....[8]....
        /*04ec*/ 	.word	0x00000490


	//   ....[9]....
        /*04f0*/ 	.word	0x000004c0


	//   ....[10]....
        /*04f4*/ 	.word	0x000004f0


	//   ....[11]....
        /*04f8*/ 	.word	0x00000520


	//   ....[12]....
        /*04fc*/ 	.word	0x00000550


	//   ....[13]....
        /*0500*/ 	.word	0x000005e0


	//   ....[14]....
        /*0504*/ 	.word	0x00000620


	//   ....[15]....
        /*0508*/ 	.word	0x00000640


	//   ....[16]....
        /*050c*/ 	.word	0x000006a0


	//   ....[17]....
        /*0510*/ 	.word	0x00007ee0


	//   ....[18]....
        /*0514*/ 	.word	0x00007f00


	//   ....[19]....
        /*0518*/ 	.word	0x00008060


	//   ....[20]....
        /*051c*/ 	.word	0x00008070


	//   ....[21]....
        /*0520*/ 	.word	0x000081a0


	//   ....[22]....
        /*0524*/ 	.word	0x000081c0


	//   ....[23]....
        /*0528*/ 	.word	0x000082f0


	//   ....[24]....
        /*052c*/ 	.word	0x00008300


	//   ....[25]....
        /*0530*/ 	.word	0x000089f0


	//   ....[26]....
        /*0534*/ 	.word	0x00008a30


	//   ....[27]....
        /*0538*/ 	.word	0x00008a70


	//   ....[28]....
        /*053c*/ 	.word	0x00008a80


	//   ....[29]....
        /*0540*/ 	.word	0x00008ef0


	//   ....[30]....
        /*0544*/ 	.word	0x00009160


	//   ....[31]....
        /*0548*/ 	.word	0x000091a0


	//   ....[32]....
        /*054c*/ 	.word	0x000091b0


	//   ....[33]....
        /*0550*/ 	.word	0x0000bcc0


	//   ....[34]....
        /*0554*/ 	.word	0x0000bd90


	//   ....[35]....
        /*0558*/ 	.word	0x0000bdd0


	//   ....[36]....
        /*055c*/ 	.word	0x0000be10


	//   ....[37]....
        /*0560*/ 	.word	0x0000c0c0


	//   ....[38]....
        /*0564*/ 	.word	0x0000c330


	//   ....[39]....
        /*0568*/ 	.word	0x0000c370


	//   ....[40]....
        /*056c*/ 	.word	0x0000c3b0


	//   ....[41]....
        /*0570*/ 	.word	0x00010030


	//   ....[42]....
        /*0574*/ 	.word	0x00010040


	//   ....[43]....
        /*0578*/ 	.word	0x00010650


	//   ....[44]....
        /*057c*/ 	.word	0x00010730


	//   ....[45]....
        /*0580*/ 	.word	0x00010740


	//   ....[46]....
        /*0584*/ 	.word	0x00010770


	//   ....[47]....
        /*0588*/ 	.word	0x000123e0


	//   ....[48]....
        /*058c*/ 	.word	0x00012460


	//   ....[49]....
        /*0590*/ 	.word	0x00012dd0


	//   ....[50]....
        /*0594*/ 	.word	0x00012fa0


	//   ....[51]....
        /*0598*/ 	.word	0x00012ff0


	//   ....[52]....
        /*059c*/ 	.word	0x00013110


	//   ....[53]....
        /*05a0*/ 	.word	0x00015940


	//   ....[54]....
        /*05a4*/ 	.word	0x00015960


	//   ....[55]....
        /*05a8*/ 	.word	0x00015980


	//   ....[56]....
        /*05ac*/ 	.word	0x000159a0


	//   ....[57]....
        /*05b0*/ 	.word	0x000173a0


	//   ....[58]....
        /*05b4*/ 	.word	0x000173d0


	//   ....[59]....
        /*05b8*/ 	.word	0x000173e0


	//   ....[60]....
        /*05bc*/ 	.word	0x00017410


	//   ....[61]....
        /*05c0*/ 	.word	0x00018950


	//   ....[62]....
        /*05c4*/ 	.word	0x00018960


	//   ....[63]....
        /*05c8*/ 	.word	0x00018980


	//   ....[64]....
        /*05cc*/ 	.word	0x000189a0


	//   ....[65]....
        /*05d0*/ 	.word	0x00018d60


	//   ....[66]....
        /*05d4*/ 	.word	0x00018d80


	//   ....[67]....
        /*05d8*/ 	.word	0x00018ed0


	//   ....[68]....
        /*05dc*/ 	.word	0x00018ee0


	//   ....[69]....
        /*05e0*/ 	.word	0x00019010


	//   ....[70]....
        /*05e4*/ 	.word	0x00019030


	//   ....[71]....
        /*05e8*/ 	.word	0x00019160


	//   ....[72]....
        /*05ec*/ 	.word	0x00019170


	//   ....[73]....
        /*05f0*/ 	.word	0x000194a0


	//   ....[74]....
        /*05f4*/ 	.word	0x000194c0


	//   ....[75]....
        /*05f8*/ 	.word	0x00019e00


	//   ....[76]....
        /*05fc*/ 	.word	0x00019e10


	//   ....[77]....
        /*0600*/ 	.word	0x0001abf0


	//   ....[78]....
        /*0604*/ 	.word	0x0001ac10


	//   ....[79]....
        /*0608*/ 	.word	0x0001ad70


	//   ....[80]....
        /*060c*/ 	.word	0x0001ad80


	//   ....[81]....
        /*0610*/ 	.word	0x0001aeb0


	//   ....[82]....
        /*0614*/ 	.word	0x0001aed0


	//   ....[83]....
        /*0618*/ 	.word	0x0001b000


	//   ....[84]....
        /*061c*/ 	.word	0x0001b010


	//   ....[85]....
        /*0620*/ 	.word	0x0001b1e0


	//   ....[86]....
        /*0624*/ 	.word	0x0001b200


	//   ....[87]....
        /*0628*/ 	.word	0x0001b320


	//   ....[88]....
        /*062c*/ 	.word	0x0001b360


	//   ....[89]....
        /*0630*/ 	.word	0x0001b390


	//   ....[90]....
        /*0634*/ 	.word	0x0001b3c0


	//   ....[91]....
        /*0638*/ 	.word	0x0001b3f0


	//   ....[92]....
        /*063c*/ 	.word	0x0001b420


	//   ....[93]....
        /*0640*/ 	.word	0x0001b570


	//   ....[94]....
        /*0644*/ 	.word	0x0001b5b0


	//   ....[95]....
        /*0648*/ 	.word	0x0001b5e0


	//   ....[96]....
        /*064c*/ 	.word	0x0001b610


	//   ....[97]....
        /*0650*/ 	.word	0x0001b640


	//   ....[98]....
        /*0654*/ 	.word	0x0001b670


	//   ....[99]....
        /*0658*/ 	.word	0x0001b700


	//   ....[100]....
        /*065c*/ 	.word	0x0001b740


	//   ....[101]....
        /*0660*/ 	.word	0x0001b750


	//   ....[102]....
        /*0664*/ 	.word	0x0001b7b0


	//   ....[103]....
        /*0668*/ 	.word	0x0001c150


	//   ....[104]....
        /*066c*/ 	.word	0x0001c1b0


	//   ....[105]....
        /*0670*/ 	.word	0x0001c210


	//   ....[106]....
        /*0674*/ 	.word	0x0001c270


	//   ....[107]....
        /*0678*/ 	.word	0x0001c2d0


	//   ....[108]....
        /*067c*/ 	.word	0x0001c340


	//   ....[109]....
        /*0680*/ 	.word	0x0001c390


	//   ....[110]....
        /*0684*/ 	.word	0x0001c400


	//   ....[111]....
        /*0688*/ 	.word	0x0001c470


	//   ....[112]....
        /*068c*/ 	.word	0x0001c4d0


	//   ....[113]....
        /*0690*/ 	.word	0x0001c540


	//   ....[114]....
        /*0694*/ 	.word	0x0001c5b0


	//   ....[115]....
        /*0698*/ 	.word	0x0001c620


	//   ....[116]....
        /*069c*/ 	.word	0x0001c680


	//   ....[117]....
        /*06a0*/ 	.word	0x0001c6f0


	//   ....[118]....
        /*06a4*/ 	.word	0x0001c760


	//   ....[119]....
        /*06a8*/ 	.word	0x0001c7d0


	//   ....[120]....
        /*06ac*/ 	.word	0x0001c830


	//   ....[121]....
        /*06b0*/ 	.word	0x0001c890


	//   ....[122]....
        /*06b4*/ 	.word	0x0001c8f0


	//   ....[123]....
        /*06b8*/ 	.word	0x0001c940


	//   ....[124]....
        /*06bc*/ 	.word	0x0001c990


	//   ....[125]....
        /*06c0*/ 	.word	0x0001ca00


	//   ....[126]....
        /*06c4*/ 	.word	0x0001ca70


	//   ....[127]....
        /*06c8*/ 	.word	0x0001cae0


	//   ....[128]....
        /*06cc*/ 	.word	0x0001cb40


	//   ....[129]....
        /*06d0*/ 	.word	0x0001cbb0


	//   ....[130]....
        /*06d4*/ 	.word	0x0001cc20


	//   ....[131]....
        /*06d8*/ 	.word	0x0001cc90


	//   ....[132]....
        /*06dc*/ 	.word	0x0001ccf0


	//   ....[133]....
        /*06e0*/ 	.word	0x0001cd60


	//   ....[134]....
        /*06e4*/ 	.word	0x0001cdd0


	//   ....[135]....
        /*06e8*/ 	.word	0x0001ce40


	//   ....[136]....
        /*06ec*/ 	.word	0x0001cea0


	//   ....[137]....
        /*06f0*/ 	.word	0x0001cf10


	//   ....[138]....
        /*06f4*/ 	.word	0x0001cf80


	//   ....[139]....
        /*06f8*/ 	.word	0x0001cff0


	//   ....[140]....
        /*06fc*/ 	.word	0x0001d050


	//   ....[141]....
        /*0700*/ 	.word	0x0001d0c0


	//   ....[142]....
        /*0704*/ 	.word	0x0001d130


	//   ....[143]....
        /*0708*/ 	.word	0x0001d1a0


	//   ....[144]....
        /*070c*/ 	.word	0x0001d200


	//   ....[145]....
        /*0710*/ 	.word	0x0001d270


	//   ....[146]....
        /*0714*/ 	.word	0x0001d2e0


	//   ....[147]....
        /*0718*/ 	.word	0x0001d340


	//   ....[148]....
        /*071c*/ 	.word	0x0001d390


	//   ....[149]....
        /*0720*/ 	.word	0x0001d3f0


	//   ....[150]....
        /*0724*/ 	.word	0x0001d450


	//   ....[151]....
        /*0728*/ 	.word	0x0001d4b0


	//   ....[152]....
        /*072c*/ 	.word	0x0001d520


	//   ....[153]....
        /*0730*/ 	.word	0x0001d570


	//   ....[154]....
        /*0734*/ 	.word	0x0001d5c0


	//   ....[155]....
        /*0738*/ 	.word	0x0001d610


	//   ....[156]....
        /*073c*/ 	.word	0x0001d670


	//   ....[157]....
        /*0740*/ 	.word	0x0001d6d0


	//   ....[158]....
        /*0744*/ 	.word	0x0001d740


	//   ....[159]....
        /*0748*/ 	.word	0x0001d790


	//   ....[160]....
        /*074c*/ 	.word	0x0001d800


	//   ....[161]....
        /*0750*/ 	.word	0x0001d860


	//   ....[162]....
        /*0754*/ 	.word	0x0001d8d0


	//----- nvinfo : EIATTR_EXIT_INSTR_OFFSETS
	.align		4
.L_940:
        /*0758*/ 	.byte	0x04, 0x1c
        /*075a*/ 	.short	(.L_942 - .L_941)


	//   ....[0]....
.L_941:
        /*075c*/ 	.word	0x00001000


	//   ....[1]....
        /*0760*/ 	.word	0x0001c110


	//----- nvinfo : EIATTR_MAX_THREADS
	.align		4
.L_942:
        /*0764*/ 	.byte	0x04, 0x05
        /*0766*/ 	.short	(.L_944 - .L_943)
.L_943:
        /*0768*/ 	.word	0x00000100
        /*076c*/ 	.word	0x00000001
        /*0770*/ 	.word	0x00000001


	//----- nvinfo : EIATTR_CRS_STACK_SIZE
	.align		4
.L_944:
        /*0774*/ 	.byte	0x04, 0x1e
        /*0776*/ 	.short	(.L_946 - .L_945)
.L_945:
        /*0778*/ 	.word	0x00000000
.L_946:


//--------------------- .nv.info._ZN7cutlass13device_kernelIN5flash19enable_sm80_to_sm89INS1_16FlashAttnFwdSm80INS1_25CollectiveMainloopFwdSm80ILi8ELi2ELb1EN4cute5tupleIJNS5_1CILi128EEENS7_ILi96EEENS7_ILi192EEEEEELi192ENS_6half_tEfNS_4arch4Sm80ELb0ELb0ELb0ELb0ELb0ELb0ELb1ELb1EEENS1_21CollectiveEpilogueFwdINS6_IJS8_SA_S9_EEENS6_IJNS7_ILi1EEESI_SI_EEESC_SE_Li256ELb0ELb1ELb1ELb0EEENS1_19SingleTileSchedulerILb0ELb1ELb1ELi128EEEEEEEEEvNT_6ParamsE --------------------------
	.section	.nv.info._ZN7cutlass13device_kernelIN5flash19enable_sm80_to_sm89INS1_16FlashAttnFwdSm80INS1_25CollectiveMainloopFwdSm80ILi8ELi2ELb1EN4cute5tupleIJNS5_1CILi128EEENS7_ILi96EEENS7_ILi192EEEEEELi192ENS_6half_tEfNS_4arch4Sm80ELb0ELb0ELb0ELb0ELb0ELb0ELb1ELb1EEENS1_21CollectiveEpilogueFwdINS6_IJS8_SA_S9_EEENS6_IJNS7_ILi1EEESI_SI_EEESC_SE_Li256ELb0ELb1ELb1ELb0EEENS1_19SingleTileSchedulerILb0ELb1ELb1ELi128EEEEEEEEEvNT_6ParamsE,"",@"SHT_CUDA_INFO"
	.sectionflags	@""
	.align	4


	//----- nvinfo : EIATTR_CUDA_API_VERSION
	.align		4
        /*0000*/ 	.byte	0x04, 0x37
        /*0002*/ 	.short	(.L_948 - .L_947)
.L_947:
        /*0004*/ 	.word	0x00000082


	//----- nvinfo : EIATTR_SW2861232_WAR
	.align		4
.L_948:
        /*0008*/ 	.byte	0x01, 0x35
	.zero		2


	//----- nvinfo : EIATTR_PARAM_CBANK
	.align		4
        /*000c*/ 	.byte	0x04, 0x0a
        /*000e*/ 	.short	(.L_950 - .L_949)
	.align		4
.L_949:
        /*0010*/ 	.word	index@(.nv.constant0._ZN7cutlass13device_kernelIN5flash19enable_sm80_to_sm89INS1_16FlashAttnFwdSm80INS1_25CollectiveMainloopFwdSm80ILi8ELi2ELb1EN4cute5tupleIJNS5_1CILi128EEENS7_ILi96EEENS7_ILi192EEEEEELi192ENS_6half_tEfNS_4arch4Sm80ELb0ELb0ELb0ELb0ELb0ELb0ELb1ELb1EEENS1_21CollectiveEpilogueFwdINS6_IJS8_SA_S9_EEENS6_IJNS7_ILi1EEESI_SI_EEESC_SE_Li256ELb0ELb1ELb1ELb0EEENS1_19SingleTileSchedulerILb0ELb1ELb1ELi128EEEEEEEEEvNT_6ParamsE)
        /*0014*/ 	.short	0x0160
        /*0016*/ 	.short	0x0418


	//----- nvinfo : EIATTR_CBANK_PARAM_SIZE
	.align		4
.L_950:
        /*0018*/ 	.byte	0x03, 0x19
        /*001a*/ 	.short	0x0418


	//----- nvinfo : EIATTR_KPARAM_INFO
	.align		4
        /*001c*/ 	.byte	0x04, 0x17
        /*001e*/ 	.short	(.L_952 - .L_951)
.L_951:
        /*0020*/ 	.word	0x00000000
        /*0024*/ 	.short	0x0000
        /*0026*/ 	.short	0x0000
        /*0028*/ 	.byte	0x00, 0xf0, 0x61, 0x10


	//----- nvinfo : EIATTR_MAXREG_COUNT
	.align		4
.L_952:
        /*002c*/ 	.byte	0x03, 0x1b
        /*002e*/ 	.short	0x00ff


	//----- nvinfo : EIATTR_NUM_BARRIERS
	.align		4
        /*0030*/ 	.byte	0x02, 0x4c
        /*0032*/ 	.byte	0x02
	.zero		1


	//----- nvinfo : EIATTR_ANNOTATIONS
	.align		4
        /*0034*/ 	.byte	0x04, 0x55
        /*0036*/ 	.short	(.L_954 - .L_953)


	//   ....[0]....
.L_953:
        /*0038*/ 	.word	0x00000001
        /*003c*/ 	.byte	0xf0, 0x11, 0x00, 0x00, 0x01, 0x00, 0x00, 0x00, 0x20, 0x14, 0x00, 0x00, 0x01, 0x00, 0x00, 0x00
        /*004c*/ 	.byte	0x40, 0x16, 0x00, 0x00, 0x01, 0x00, 0x00, 0x00, 0xf0, 0x16, 0x00, 0x00, 0x01, 0x00, 0x00, 0x00
        /*005c*/ 	.byte	0x80, 0x5a, 0x00, 0x00, 0x01, 0x00, 0x00, 0x00, 0x80, 0x5d, 0x00, 0x00, 0x01, 0x00, 0x00, 0x00
        /*006c*/ 	.byte	0xb0, 0x5d, 0x00, 0x00, 0x01, 0x00, 0x00, 0x00, 0x40, 0x88, 0x00, 0x00, 0x01, 0x00, 0x00, 0x00
        /*007c*/ 	.byte	0x60, 0x88, 0x00, 0x00


	//----- nvinfo : EIATTR_MERCURY_ISA_VERSION
	.align		4
.L_954:
        /*0080*/ 	.byte	0x03, 0x5f
        /*0082*/ 	.short	0x0000


	//----- nvinfo : EIATTR_COOP_GROUP_MASK_REGIDS
	.align		4
        /*0084*/ 	.byte	0x04, 0x29
        /*0086*/ 	.short	(.L_956 - .L_955)


	//   ....[0]....
.L_955:
        /*0088*/ 	.word	0xffffffff


	//   ....[1]....
        /*008c*/ 	.word	0xffffffff


	//   ....[2]....
        /*0090*/ 	.word	0xffffffff


	//   ....[3]....
        /*0094*/ 	.word	0xffffffff


	//   ....[4]....
        /*0098*/ 	.word	0xffffffff


	//   ....[5]....
        /*009c*/ 	.word	0xffffffff


	//   ....[6]....
        /*00a0*/ 	.word	0xffffffff


	//   ....[7]....
        /*00a4*/ 	.word	0xffffffff


	//   ....[8]....
        /*00a8*/ 	.word	0xffffffff


	//   ....[9]....
        /*00ac*/ 	.word	0xffffffff


	//   ....[10]....
        /*00b0*/ 	.word	0xffffffff


	//   ....[11]....
        /*00b4*/ 	.word	0xffffffff


	//   ....[12]....
        /*00b8*/ 	.word	0xffffffff


	//   ....[13]....
        /*00bc*/ 	.word	0xffffffff


	//   ....[14]....
        /*00c0*/ 	.word	0xffffffff


	//   ....[15]....
        /*00c4*/ 	.word	0xffffffff


	//   ....[16]....
        /*00c8*/ 	.word	0xffffffff


	//   ....[17]....
        /*00cc*/ 	.word	0xffffffff


	//   ....[18]....
        /*00d0*/ 	.word	0xffffffff


	//   ....[19]....
        /*00d4*/ 	.word	0xffffffff


	//   ....[20]....
        /*00d8*/ 	.word	0xffffffff


	//   ....[21]....
        /*00dc*/ 	.word	0xffffffff


	//   ....[22]....
        /*00e0*/ 	.word	0xffffffff


	//   ....[23]....
        /*00e4*/ 	.word	0xffffffff


	//   ....[24]....
        /*00e8*/ 	.word	0xffffffff


	//   ....[25]....
        /*00ec*/ 	.word	0xffffffff


	//   ....[26]....
        /*00f0*/ 	.word	0xffffffff


	//   ....[27]....
        /*00f4*/ 	.word	0xffffffff


	//   ....[28]....
        /*00f8*/ 	.word	0xffffffff


	//----- nvinfo : EIATTR_COOP_GROUP_INSTR_OFFSETS
	.align		4
.L_956:
        /*00fc*/ 	.byte	0x04, 0x28
        /*00fe*/ 	.short	(.L_958 - .L_957)


	//   ....[0]....
.L_957:
        /*0100*/ 	.word	0x00000060


	//   ....[1]....
        /*0104*/ 	.word	0x00000eb0


	//   ....[2]....
        /*0108*/ 	.word	0x00000ee0


	//   ....[3]....
        /*010c*/ 	.word	0x00000f60


	//   ....[4]....
        /*0110*/ 	.word	0x00001090


	//   ....[5]....
        /*0114*/ 	.word	0x00001170


	//   ....[6]....
        /*0118*/ 	.word	0x000011b0


	//   ....[7]....
        /*011c*/ 	.word	0x00001280


	//   ....[8]....
        /*0120*/ 	.word	0x00001300


	//   ....[9]....
        /*0124*/ 	.word	0x00003730


	//   ....[10]....
        /*0128*/ 	.word	0x000037f0


	//   ....[11]....
        /*012c*/ 	.word	0x00003800


	//   ....[12]....
        /*0130*/ 	.word	0x00003830


	//   ....[13]....
        /*0134*/ 	.word	0x00007230


	//   ....[14]....
        /*0138*/ 	.word	0x00007260


	//   ....[15]....
        /*013c*/ 	.word	0x00007280


	//   ....[16]....
        /*0140*/ 	.word	0x000072a0


	//   ....[17]....
        /*0144*/ 	.word	0x00009470


	//   ....[18]....
        /*0148*/ 	.word	0x000094a0


	//   ....[19]....
        /*014c*/ 	.word	0x000094f0


	//   ....[20]....
        /*0150*/ 	.word	0x00009500


	//   ....[21]....
        /*0154*/ 	.word	0x0000a1e0


	//   ....[22]....
        /*0158*/ 	.word	0x0000a220


	//   ....[23]....
        /*015c*/ 	.word	0x0000a250


	//   ....[24]....
        /*0160*/ 	.word	0x0000a280


	//   ....[25]....
        /*0164*/ 	.word	0x0000a370


	//   ....[26]....
        /*0168*/ 	.word	0x0000a380


	//   ....[27]....
        /*016c*/ 	.word	0x0000ac90


	//   ....[28]....
        /*0170*/ 	.word	0x0000aca0


	//----- nvinfo : EIATTR_EXIT_INSTR_OFFSETS
	.align		4
.L_958:
        /*0174*/ 	.byte	0x04, 0x1c
        /*0176*/ 	.short	(.L_960 - .L_959)


	//   ....[0]....
.L_959:
        /*0178*/ 	.word	0x000001c0


	//   ....[1]....
        /*017c*/ 	.word	0x0000acb0


	//   ....[2]....
        /*0180*/ 	.word	0x0000b550


	//   ....[3]....
        /*0184*/ 	.word	0x0000b5a0


	//   ....[4]....
        /*0188*/ 	.word	0x0000b5d0


	//   ....[5]....
        /*018c*/ 	.word	0x0000b630


	//   ....[6]....
        /*0190*/ 	.word	0x0000b8c0


	//----- nvinfo : EIATTR_CTAIDZ_USED
	.align		4
.L_960:
        /*0194*/ 	.byte	0x01, 0x04
	.zero		2


	//----- nvinfo : EIATTR_MAX_THREADS
	.align		4
        /*0198*/ 	.byte	0x04, 0x05
        /*019a*/ 	.short	(.L_962 - .L_961)
.L_961:
        /*019c*/ 	.word	0x00000100
        /*01a0*/ 	.word	0x00000001
        /*01a4*/ 	.word	0x00000001


	//----- nvinfo : EIATTR_CRS_STACK_SIZE
	.align		4
.L_962:
        /*01a8*/ 	.byte	0x04, 0x1e
        /*01aa*/ 	.short	(.L_964 - .L_963)
.L_963:
        /*01ac*/ 	.word	0x00000000
.L_964:


//--------------------- .nv.info._ZN7cutlass13device_kernelIN5flash19enable_sm80_to_sm89INS1_16FlashAttnFwdSm80INS1_25CollectiveMainloopFwdSm80ILi8ELi2ELb0EN4cute5tupleIJNS5_1CILi128EEENS7_ILi64EEENS7_ILi192EEEEEELi192ENS_6half_tEfNS_4arch4Sm80ELb0ELb0ELb0ELb1ELb0ELb0ELb1ELb1EEENS1_21CollectiveEpilogueFwdINS6_IJS8_SA_S9_EEENS6_IJNS7_ILi1EEESI_SI_EEESC_SE_Li256ELb1ELb1ELb1ELb0EEENS1_36VarlenDynamicPersistentTileSchedulerILi128ELi64ELi256ELi256ELb1ELb1ELb0ELb0ELb1ELb1EEEEEEEEEvNT_6ParamsE --------------------------
	.section	.nv.info._ZN7cutlass13device_kernelIN5flash19enable_sm80_to_sm89INS1_16FlashAttnFwdSm80INS1_25CollectiveMainloopFwdSm80ILi8ELi2ELb0EN4cute5tupleIJNS5_1CILi128EEENS7_ILi64EEENS7_ILi192EEEEEELi192ENS_6half_tEfNS_4arch4Sm80ELb0ELb0ELb0ELb1ELb0ELb0ELb1ELb1EEENS1_21CollectiveEpilogueFwdINS6_IJS8_SA_S9_EEENS6_IJNS7_ILi1EEESI_SI_EEESC_SE_Li256ELb1ELb1ELb1ELb0EEENS1_36VarlenDynamicPersistentTileSchedulerILi128ELi64ELi256ELi256ELb1ELb1ELb0ELb0ELb1ELb1EEEEEEEEEvNT_6ParamsE,"",@"SHT_CUDA_INFO"
	.sectionflags	@""
	.align	4


	//----- nvinfo : EIATTR_CUDA_API_VERSION
	.align		4
        /*0000*/ 	.byte	0x04, 0x37
        /*0002*/ 	.short	(.L_966 - .L_965)
.L_965:
        /*0004*/ 	.word	0x00000082


	//----- nvinfo : EIATTR_SW2861232_WAR
	.align		4
.L_966:
        /*0008*/ 	.byte	0x01, 0x35
	.zero		2


	//----- nvinfo : EIATTR_PARAM_CBANK
	.align		4
        /*000c*/ 	.byte	0x04, 0x0a
        /*000e*/ 	.short	(.L_968 - .L_967)
	.align		4
.L_967:
        /*0010*/ 	.word	index@(.nv.constant0._ZN7cutlass13device_kernelIN5flash19enable_sm80_to_sm89INS1_16FlashAttnFwdSm80INS1_25CollectiveMainloopFwdSm80ILi8ELi2ELb0EN4cute5tupleIJNS5_1CILi128EEENS7_ILi64EEENS7_ILi192EEEEEELi192ENS_6half_tEfNS_4arch4Sm80ELb0ELb0ELb0ELb1ELb0ELb0ELb1ELb1EEENS1_21CollectiveEpilogueFwdINS6_IJS8_SA_S9_EEENS6_IJNS7_ILi1EEESI_SI_EEESC_SE_Li256ELb1ELb1ELb1ELb0EEENS1_36VarlenDynamicPersistentTileSchedulerILi128ELi64ELi256ELi256ELb1ELb1ELb0ELb0ELb1ELb1EEEEEEEEEvNT_6ParamsE)
        /*0014*/ 	.short	0x0160
        /*0016*/ 	.short	0x0438


	//----- nvinfo : EIATTR_CBANK_PARAM_SIZE
	.align		4
.L_968:
        /*0018*/ 	.byte	0x03, 0x19
        /*001a*/ 	.short	0x0438


	//----- nvinfo : EIATTR_KPARAM_INFO
	.align		4
        /*001c*/ 	.byte	0x04, 0x17
        /*001e*/ 	.short	(.L_970 - .L_969)
.L_969:
        /*0020*/ 	.word	0x00000000
        /*0024*/ 	.short	0x0000
        /*0026*/ 	.short	0x0000
        /*0028*/ 	.byte	0x00, 0xf0, 0xe1, 0x10


	//----- nvinfo : EIATTR_MAXREG_COUNT
	.align		4
.L_970:
        /*002c*/ 	.byte	0x03, 0x1b
        /*002e*/ 	.short	0x00ff


	//----- nvinfo : EIATTR_NUM_BARRIERS
	.align		4
        /*0030*/ 	.byte	0x02, 0x4c
        /*0032*/ 	.byte	0x06
	.zero		1


	//----- nvinfo : EIATTR_MERCURY_ISA_VERSION
	.align		4
        /*0034*/ 	.byte	0x03, 0x5f
        /*0036*/ 	.short	0x0000


	//----- nvinfo : EIATTR_INT_WARP_WIDE_INSTR_OFFSETS
	.align		4
        /*0038*/ 	.byte	0x04, 0x31
        /*003a*/ 	.short	(.L_972 - .L_971)


	//   ....[0]....
.L_971:
        /*003c*/ 	.word	0x00008000


	//   ....[1]....
        /*0040*/ 	.word	0x000080a0


	//----- nvinfo : EIATTR_COOP_GROUP_MASK_REGIDS
	.align		4
.L_972:
        /*0044*/ 	.byte	0x04, 0x29
        /*0046*/ 	.short	(.L_974 - .L_973)


	//   ....[0]....
.L_973:
        /*0048*/ 	.word	0xffffffff


	//   ....[1]....
        /*004c*/ 	.word	0xffffffff


	//   ....[2]....
        /*0050*/ 	.word	0xffffffff


	//   ....[3]....
        /*0054*/ 	.word	0xffffffff


	//   ....[4]....
        /*0058*/ 	.word	0xffffffff


	//   ....[5]....
        /*005c*/ 	.word	0xffffffff


	//   ....[6]....
        /*0060*/ 	.word	0xffffffff


	//   ....[7]....
        /*0064*/ 	.word	0xffffffff


	//   ....[8]....
        /*0068*/ 	.word	0xffffffff


	//   ....[9]....
        /*006c*/ 	.word	0xffffffff


	//   ....[10]....
        /*0070*/ 	.word	0xffffffff


	//   ....[11]....
        /*0074*/ 	.word	0xffffffff


	//   ....[12]....
        /*0078*/ 	.word	0xffffffff


	//   ....[13]....
        /*007c*/ 	.word	0xffffffff


	//   ....[14]....
        /*0080*/ 	.word	0xffffffff


	//   ....[15]....
        /*0084*/ 	.word	0xffffffff


	//   ....[16]....
        /*0088*/ 	.word	0xffffffff


	//   ....[17]....
        /*008c*/ 	.word	0xffffffff


	//   ....[18]....
        /*0090*/ 	.word	0xffffffff


	//   ....[19]....
        /*0094*/ 	.word	0xffffffff


	//   ....[20]....
        /*0098*/ 	.word	0xffffffff


	//   ....[21]....
        /*009c*/ 	.word	0xffffffff


	//   ....[22]....
        /*00a0*/ 	.word	0xffffffff


	//   ....[23]....
        /*00a4*/ 	.word	0xffffffff


	//   ....[24]....
        /*00a8*/ 	.word	0xffffffff


	//   ....[25]....
        /*00ac*/ 	.word	0xffffffff


	//   ....[26]....
        /*00b0*/ 	.word	0xffffffff


	//   ....[27]....
        /*00b4*/ 	.word	0xffffffff


	//   ....[28]....
        /*00b8*/ 	.word	0xffffffff


	//   ....[29]....
        /*00bc*/ 	.word	0xffffffff


	//   ....[30]....
        /*00c0*/ 	.word	0xffffffff


	//   ....[31]....
        /*00c4*/ 	.word	0xffffffff


	//   ....[32]....
        /*00c8*/ 	.word	0xffffffff


	//   ....[33]....
        /*00cc*/ 	.word	0xffffffff


	//   ....[34]....
        /*00d0*/ 	.word	0xffffffff


	//   ....[35]....
        /*00d4*/ 	.word	0xffffffff


	//   ....[36]....
        /*00d8*/ 	.word	0xffffffff


	//   ....[37]....
        /*00dc*/ 	.word	0xffffffff


	//   ....[38]....
        /*00e0*/ 	.word	0xffffffff


	//   ....[39]....
        /*00e4*/ 	.word	0xffffffff


	//   ....[40]....
        /*00e8*/ 	.word	0xffffffff


	//   ....[41]....
        /*00ec*/ 	.word	0xffffffff


	//   ....[42]....
        /*00f0*/ 	.word	0xffffffff


	//   ....[43]....
        /*00f4*/ 	.word	0xffffffff


	//   ....[44]....
        /*00f8*/ 	.word	0xffffffff


	//   ....[45]....
        /*00fc*/ 	.word	0xffffffff


	//   ....[46]....
        /*0100*/ 	.word	0xffffffff


	//   ....[47]....
        /*0104*/ 	.word	0xffffffff


	//   ....[48]....
        /*0108*/ 	.word	0xffffffff


	//   ....[49]....
        /*010c*/ 	.word	0xffffffff


	//   ....[50]....
        /*0110*/ 	.word	0xffffffff


	//   ....[51]....
        /*0114*/ 	.word	0xffffffff


	//   ....[52]....
        /*0118*/ 	.word	0xffffffff


	//   ....[53]....
        /*011c*/ 	.word	0xffffffff


	//   ....[54]....
        /*0120*/ 	.word	0xffffffff


	//   ....[55]....
        /*0124*/ 	.word	0xffffffff


	//   ....[56]....
        /*0128*/ 	.word	0xffffffff


	//   ....[57]....
        /*012c*/ 	.word	0xffffffff


	//   ....[58]....
        /*0130*/ 	.word	0xffffffff


	//   ....[59]....
        /*0134*/ 	.word	0xffffffff


	//   ....[60]....
        /*0138*/ 	.word	0xffffffff


	//   ....[61]....
        /*013c*/ 	.word	0xffffffff


	//   ....[62]....
        /*0140*/ 	.word	0xffffffff


	//   ....[63]....
        /*0144*/ 	.word	0xffffffff


	//   ....[64]....
        /*0148*/ 	.word	0xffffffff


	//   ....[65]....
        /*014c*/ 	.word	0xffffffff


	//   ....[66]....
        /*0150*/ 	.word	0xffffffff


	//   ....[67]....
        /*0154*/ 	.word	0xffffffff


	//   ....[68]....
        /*0158*/ 	.word	0xffffffff


	//   ....[69]....
        /*015c*/ 	.word	0xffffffff


	//   ....[70]....
        /*0160*/ 	.word	0xffffffff


	//   ....[71]....
        /*0164*/ 	.word	0xffffffff


	//   ....[72]....
        /*0168*/ 	.word	0xffffffff


	//   ....[73]....
        /*016c*/ 	.word	0xffffffff


	//   ....[74]....
        /*0170*/ 	.word	0xffffffff


	//   ....[75]....
        /*0174*/ 	.word	0xffffffff


	//   ....[76]....
        /*0178*/ 	.word	0xffffffff


	//   ....[77]....
        /*017c*/ 	.word	0xffffffff


	//   ....[78]....
        /*0180*/ 	.word	0xffffffff


	//   ....[79]....
        /*0184*/ 	.word	0xffffffff


	//   ....[80]....
        /*0188*/ 	.word	0xffffffff


	//   ....[81]....
        /*018c*/ 	.word	0xffffffff


	//   ....[82]....
        /*0190*/ 	.word	0xffffffff


	//   ....[83]....
        /*0194*/ 	.word	0xffffffff


	//   ....[84]....
        /*0198*/ 	.word	0xffffffff


	//   ....[85]....
        /*019c*/ 	.word	0xffffffff


	//   ....[86]....
        /*01a0*/ 	.word	0xffffffff


	//   ....[87]....
        /*01a4*/ 	.word	0xffffffff


	//   ....[88]....
        /*01a8*/ 	.word	0xffffffff


	//   ....[89]....
        /*01ac*/ 	.word	0xffffffff


	//   ....[90]....
        /*01b0*/ 	.word	0xffffffff


	//   ....[91]....
        /*01b4*/ 	.word	0xffffffff


	//   ....[92]....
        /*01b8*/ 	.word	0xffffffff


	//   ....[93]....
        /*01bc*/ 	.word	0xffffffff


	//   ....[94]....
        /*01c0*/ 	.word	0xffffffff


	//   ....[95]....
        /*01c4*/ 	.word	0xffffffff


	//   ....[96]....
        /*01c8*/ 	.word	0xffffffff


	//   ....[97]....
        /*01cc*/ 	.word	0xffffffff


	//   ....[98]....
        /*01d0*/ 	.word	0xffffffff


	//   ....[99]....
        /*01d4*/ 	.word	0xffffffff


	//   ....[100]....
        /*01d8*/ 	.word	0xffffffff


	//   ....[101]....
        /*01dc*/ 	.word	0xffffffff


	//   ....[102]....
        /*01e0*/ 	.word	0xffffffff


	//   ....[103]....
        /*01e4*/ 	.word	0xffffffff


	//   ....[104]....
        /*01e8*/ 	.word	0xffffffff


	//   ....[105]....
        /*01ec*/ 	.word	0xffffffff


	//   ....[106]....
        /*01f0*/ 	.word	0xffffffff


	//   ....[107]....
        /*01f4*/ 	.word	0xffffffff


	//   ....[108]....
        /*01f8*/ 	.word	0xffffffff


	//   ....[109]....
        /*01fc*/ 	.word	0xffffffff


	//   ....[110]....
        /*0200*/ 	.word	0xffffffff


	//   ....[111]....
        /*0204*/ 	.word	0xffffffff


	//   ....[112]....
        /*0208*/ 	.word	0xffffffff


	//   ....[113]....
        /*020c*/ 	.word	0xffffffff


	//   ....[114]....
        /*0210*/ 	.word	0xffffffff


	//   ....[115]....
        /*0214*/ 	.word	0xffffffff


	//   ....[116]....
        /*0218*/ 	.word	0xffffffff


	//   ....[117]....
        /*021c*/ 	.word	0xffffffff


	//   ....[118]....
        /*0220*/ 	.word	0xffffffff


	//   ....[119]....
        /*0224*/ 	.word	0xffffffff


	//   ....[120]....
        /*0228*/ 	.word	0xffffffff


	//   ....[121]....
        /*022c*/ 	.word	0xffffffff


	//   ....[122]....
        /*0230*/ 	.word	0xffffffff


	//   ....[123]....
        /*0234*/ 	.word	0xffffffff


	//   ....[124]....
        /*0238*/ 	.word	0xffffffff


	//   ....[125]....
        /*023c*/ 	.word	0xffffffff


	//   ....[126]....
        /*0240*/ 	.word	0xffffffff


	//   ....[127]....
        /*0244*/ 	.word	0xffffffff


	//   ....[128]....
        /*0248*/ 	.word	0xffffffff


	//   ....[129]....
        /*024c*/ 	.word	0xffffffff


	//   ....[130]....
        /*0250*/ 	.word	0xffffffff


	//   ....[131]....
        /*0254*/ 	.word	0xffffffff


	//   ....[132]....
        /*0258*/ 	.word	0xffffffff


	//   ....[133]....
        /*025c*/ 	.word	0xffffffff


	//   ....[134]....
        /*0260*/ 	.word	0xffffffff


	//   ....[135]....
        /*0264*/ 	.word	0xffffffff


	//   ....[136]....
        /*0268*/ 	.word	0xffffffff


	//   ....[137]....
        /*026c*/ 	.word	0xffffffff


	//   ....[138]....
        /*0270*/ 	.word	0xffffffff


	//----- nvinfo : EIATTR_COOP_GROUP_INSTR_OFFSETS
	.align		4
.L_974:
        /*0274*/ 	.byte	0x04, 0x28
        /*0276*/ 	.short	(.L_976 - .L_975)


	//   ....[0]....
.L_975:
        /*0278*/ 	.word	0x00000080


	//   ....[1]....
        /*027c*/ 	.word	0x00000200


	//   ....[2]....
        /*0280*/ 	.word	0x00000230


	//   ....[3]....
        /*0284*/ 	.word	0x00000260


	//   ....[4]....
        /*0288*/ 	.word	0x00000290


	//   ....[5]....
        /*028c*/ 	.word	0x000002c0


	//   ....[6]....
        /*0290*/ 	.word	0x000002f0


	//   ....[7]....
        /*0294*/ 	.word	0x00000450


	//   ....[8]....
        /*0298*/ 	.word	0x00000490


	//   ....[9]....
        /*029c*/ 	.word	0x000004c0


	//   ....[10]....
        /*02a0*/ 	.word	0x000004f0


	//   ....[11]....
        /*02a4*/ 	.word	0x00000520


	//   ....[12]....
        /*02a8*/ 	.word	0x00000550


	//   ....[13]....
        /*02ac*/ 	.word	0x000005e0


	//   ....[14]....
        /*02b0*/ 	.word	0x00000610


	//   ....[15]....
        /*02b4*/ 	.word	0x00000630


	//   ....[16]....
        /*02b8*/ 	.word	0x00000690


	//   ....[17]....
        /*02bc*/ 	.word	0x00002010


	//   ....[18]....
        /*02c0*/ 	.word	0x00002030


	//   ....[19]....
        /*02c4*/ 	.word	0x00002160


	//   ....[20]....
        /*02c8*/ 	.word	0x00002170


	//   ....[21]....
        /*02cc*/ 	.word	0x000022a0


	//   ....[22]....
        /*02d0*/ 	.word	0x000022c0


	//   ....[23]....
        /*02d4*/ 	.word	0x000023f0


	//   ....[24]....
        /*02d8*/ 	.word	0x00002400


	//   ....[25]....
        /*02dc*/ 	.word	0x00003cb0


	//   ....[26]....
        /*02e0*/ 	.word	0x00003ce0


	//   ....[27]....
        /*02e4*/ 	.word	0x00003d00


	//   ....[28]....
        /*02e8*/ 	.word	0x00003d20


	//   ....[29]....
        /*02ec*/ 	.word	0x00005e40


	//   ....[30]....
        /*02f0*/ 	.word	0x00005e60


	//   ....[31]....
        /*02f4*/ 	.word	0x00005e80


	//   ....[32]....
        /*02f8*/ 	.word	0x00005ea0


	//   ....[33]....
        /*02fc*/ 	.word	0x00007800


	//   ....[34]....
        /*0300*/ 	.word	0x00007830


	//   ....[35]....
        /*0304*/ 	.word	0x00007840


	//   ....[36]....
        /*0308*/ 	.word	0x00007870


	//   ....[37]....
        /*030c*/ 	.word	0x00008b70


	//   ....[38]....
        /*0310*/ 	.word	0x00008b90


	//   ....[39]....
        /*0314*/ 	.word	0x00008bc0


	//   ....[40]....
        /*0318*/ 	.word	0x00008be0


	//   ....[41]....
        /*031c*/ 	.word	0x00008f30


	//   ....[42]....
        /*0320*/ 	.word	0x00008f50


	//   ....[43]....
        /*0324*/ 	.word	0x00009070


	//   ....[44]....
        /*0328*/ 	.word	0x00009080


	//   ....[45]....
        /*032c*/ 	.word	0x000091b0


	//   ....[46]....
        /*0330*/ 	.word	0x000091d0


	//   ....[47]....
        /*0334*/ 	.word	0x00009300


	//   ....[48]....
        /*0338*/ 	.word	0x00009310


	//   ....[49]....
        /*033c*/ 	.word	0x00009620


	//   ....[50]....
        /*0340*/ 	.word	0x00009640


	//   ....[51]....
        /*0344*/ 	.word	0x00009f10


	//   ....[52]....
        /*0348*/ 	.word	0x00009f20


	//   ....[53]....
        /*034c*/ 	.word	0x0000ac20


	//   ....[54]....
        /*0350*/ 	.word	0x0000ac40


	//   ....[55]....
        /*0354*/ 	.word	0x0000ad70


	//   ....[56]....
        /*0358*/ 	.word	0x0000ad80


	//   ....[57]....
        /*035c*/ 	.word	0x0000aeb0


	//   ....[58]....
        /*0360*/ 	.word	0x0000aed0


	//   ....[59]....
        /*0364*/ 	.word	0x0000b000


	//   ....[60]....
        /*0368*/ 	.word	0x0000b010


	//   ....[61]....
        /*036c*/ 	.word	0x0000b1c0


	//   ....[62]....
        /*0370*/ 	.word	0x0000b1e0


	//   ....[63]....
        /*0374*/ 	.word	0x0000b300


	//   ....[64]....
        /*0378*/ 	.word	0x0000b340


	//   ....[65]....
        /*037c*/ 	.word	0x0000b370


	//   ....[66]....
        /*0380*/ 	.word	0x0000b3a0


	//   ....[67]....
        /*0384*/ 	.word	0x0000b3d0


	//   ....[68]....
        /*0388*/ 	.word	0x0000b400


	//   ....[69]....
        /*038c*/ 	.word	0x0000b550


	//   ....[70]....
        /*0390*/ 	.word	0x0000b590


	//   ....[71]....
        /*0394*/ 	.word	0x0000b5c0


	//   ....[72]....
        /*0398*/ 	.word	0x0000b5f0


	//   ....[73]....
        /*039c*/ 	.word	0x0000b620


	//   ....[74]....
        /*03a0*/ 	.word	0x0000b650


	//   ....[75]....
        /*03a4*/ 	.word	0x0000b6e0


	//   ....[76]....
        /*03a8*/ 	.word	0x0000b710


	//   ....[77]....
        /*03ac*/ 	.word	0x0000b720


	//   ....[78]....
        /*03b0*/ 	.word	0x0000b780


	//   ....[79]....
        /*03b4*/ 	.word	0x0000bc40


	//   ....[80]....
        /*03b8*/ 	.word	0x0000bc80


	//   ....[81]....
        /*03bc*/ 	.word	0x0000bcd0


	//   ....[82]....
        /*03c0*/ 	.word	0x0000bd20


	//   ....[83]....
        /*03c4*/ 	.word	0x0000bd70


	//   ....[84]....
        /*03c8*/ 	.word	0x0000bde0


	//   ....[85]....
        /*03cc*/ 	.word	0x0000be20


	//   ....[86]....
        /*03d0*/ 	.word	0x0000be80


	//   ....[87]....
        /*03d4*/ 	.word	0x0000bef0


	//   ....[88]....
        /*03d8*/ 	.word	0x0000bf50


	//   ....[89]....
        /*03dc*/ 	.word	0x0000bfc0


	//   ....[90]....
        /*03e0*/ 	.word	0x0000c030


	//   ....[91]....
        /*03e4*/ 	.word	0x0000c090


	//   ....[92]....
        /*03e8*/ 	.word	0x0000c0f0


	//   ....[93]....
        /*03ec*/ 	.word	0x0000c150


	//   ....[94]....
        /*03f0*/ 	.word	0x0000c1c0


	//   ....[95]....
        /*03f4*/ 	.word	0x0000c220


	//   ....[96]....
        /*03f8*/ 	.word	0x0000c280


	//   ....[97]....
        /*03fc*/ 	.word	0x0000c2c0


	//   ....[98]....
        /*0400*/ 	.word	0x0000c300


	//   ....[99]....
        /*0404*/ 	.word	0x0000c350


	//   ....[100]....
        /*0408*/ 	.word	0x0000c3a0


	//   ....[101]....
        /*040c*/ 	.word	0x0000c400


	//   ....[102]....
        /*0410*/ 	.word	0x0000c470


	//   ....[103]....
        /*0414*/ 	.word	0x0000c4d0


	//   ....[104]....
        /*0418*/ 	.word	0x0000c530


	//   ....[105]....
        /*041c*/ 	.word	0x0000c590


	//   ....[106]....
        /*0420*/ 	.word	0x0000c600


	//   ....[107]....
        /*0424*/ 	.word	0x0000c660


	//   ....[108]....
        /*0428*/ 	.word	0x0000c6c0


	//   ....[109]....
        /*042c*/ 	.word	0x0000c720


	//   ....[110]....
        /*0430*/ 	.word	0x0000c790


	//   ....[111]....
        /*0434*/ 	.word	0x0000c7f0


	//   ....[112]....
        /*0438*/ 	.word	0x0000c850


	//   ....[113]....
        /*043c*/ 	.word	0x0000c8b0


	//   ....[114]....
        /*0440*/ 	.word	0x0000c920


	//   ....[115]....
        /*0444*/ 	.word	0x0000c980


	//   ....[116]....
        /*0448*/ 	.word	0x0000c9e0


	//   ....[117]....
        /*044c*/ 	.word	0x0000ca40


	//   ....[118]....
        /*0450*/ 	.word	0x0000cab0


	//   ....[119]....
        /*0454*/ 	.word	0x0000cb10


	//   ....[120]....
        /*0458*/ 	.word	0x0000cb70


	//   ....[121]....
        /*045c*/ 	.word	0x0000cbd0


	//   ....[122]....
        /*0460*/ 	.word	0x0000cc40


	//   ....[123]....
        /*0464*/ 	.word	0x0000cc90


	//   ....[124]....
        /*0468*/ 	.word	0x0000ccd0


	//   ....[125]....
        /*046c*/ 	.word	0x0000cd20


	//   ....[126]....
        /*0470*/ 	.word	0x0000cd70


	//   ....[127]....
        /*0474*/ 	.word	0x0000cdc0


	//   ....[128]....
        /*0478*/ 	.word	0x0000ce30


	//   ....[129]....
        /*047c*/ 	.word	0x0000ce80


	//   ....[130]....
        /*0480*/ 	.word	0x0000ced0


	//   ....[131]....
        /*0484*/ 	.word	0x0000cf20


	//   ....[132]....
        /*0488*/ 	.word	0x0000cf70


	//   ....[133]....
        /*048c*/ 	.word	0x0000cfc0


	//   ....[134]....
        /*0490*/ 	.word	0x0000d030


	//   ....[135]....
        /*0494*/ 	.word	0x0000d070


	//   ....[136]....
        /*0498*/ 	.word	0x0000d0d0


	//   ....[137]....
        /*049c*/ 	.word	0x0000d130


	//   ....[138]....
        /*04a0*/ 	.word	0x0000d190


	//----- nvinfo : EIATTR_EXIT_INSTR_OFFSETS
	.align		4
.L_976:
        /*04a4*/ 	.byte	0x04, 0x1c
        /*04a6*/ 	.short	(.L_978 - .L_977)


	//   ....[0]....
.L_977:
        /*04a8*/ 	.word	0x00000ae0


	//   ....[1]....
        /*04ac*/ 	.word	0x0000bc10


	//----- nvinfo : EIATTR_MAX_THREADS
	.align		4
.L_978:
        /*04b0*/ 	.byte	0x04, 0x05
        /*04b2*/ 	.short	(.L_980 - .L_979)
.L_979:
        /*04b4*/ 	.word	0x00000100
        /*04b8*/ 	.word	0x00000001
        /*04bc*/ 	.word	0x00000001


	//----- nvinfo : EIATTR_CRS_STACK_SIZE
	.align		4
.L_980:
        /*04c0*/ 	.byte	0x04, 0x1e
        /*04c2*/ 	.short	(.L_982 - .L_981)
.L_981:
        /*04c4*/ 	.word	0x00000000
.L_982:


//--------------------- .nv.info._ZN7cutlass13device_kernelIN5flash19enable_sm80_to_sm89INS1_16FlashAttnFwdSm80INS1_25CollectiveMainloopFwdSm80ILi8ELi2ELb0EN4cute5tupleIJNS5_1CILi128EEENS7_ILi64EEENS7_ILi192EEEEEELi192ENS_6half_tEfNS_4arch4Sm80ELb0ELb0ELb0ELb1ELb0ELb1ELb1ELb1EEENS1_21CollectiveEpilogueFwdINS6_IJS8_SA_S9_EEENS6_IJNS7_ILi1EEESI_SI_EEESC_SE_Li256ELb1ELb1ELb1ELb0EEENS1_36VarlenDynamicPersistentTileSchedulerILi128ELi64ELi256ELi256ELb1ELb1ELb0ELb0ELb1ELb1EEEEEEEEEvNT_6ParamsE --------------------------
	.section	.nv.info._ZN7cutlass13device_kernelIN5flash19enable_sm80_to_sm89INS1_16FlashAttnFwdSm80INS1_25CollectiveMainloopFwdSm80ILi8ELi2ELb0EN4cute5tupleIJNS5_1CILi128EEENS7_ILi64EEENS7_ILi192EEEEEELi192ENS_6half_tEfNS_4arch4Sm80ELb0ELb0ELb0ELb1ELb0ELb1ELb1ELb1EEENS1_21CollectiveEpilogueFwdINS6_IJS8_SA_S9_EEENS6_IJNS7_ILi1EEESI_SI_EEESC_SE_Li256ELb1ELb1ELb1ELb0EEENS1_36VarlenDynamicPersistentTileSchedulerILi128ELi64ELi256ELi256ELb1ELb1ELb0ELb0ELb1ELb1EEEEEEEEEvNT_6ParamsE,"",@"SHT_CUDA_INFO"
	.sectionflags	@""
	.align	4


	//----- nvinfo : EIATTR_CUDA_API_VERSION
	.align		4
        /*0000*/ 	.byte	0x04, 0x37
        /*0002*/ 	.short	(.L_984 - .L_983)
.L_983:
        /*0004*/ 	.word	0x00000082


	//----- nvinfo : EIATTR_SW2861232_WAR
	.align		4
.L_984:
        /*0008*/ 	.byte	0x01, 0x35
	.zero		2


	//----- nvinfo : EIATTR_PARAM_CBANK
	.align		4
        /*000c*/ 	.byte	0x04, 0x0a
        /*000e*/ 	.short	(.L_986 - .L_985)
	.align		4
.L_985:
        /*0010*/ 	.word	index@(.nv.constant0._ZN7cutlass13device_kernelIN5flash19enable_sm80_to_sm89INS1_16FlashAttnFwdSm80INS1_25CollectiveMainloopFwdSm80ILi8ELi2ELb0EN4cute5tupleIJNS5_1CILi128EEENS7_ILi64EEENS7_ILi192EEEEEELi192ENS_6half_tEfNS_4arch4Sm80ELb0ELb0ELb0ELb1ELb0ELb1ELb1ELb1EEENS1_21CollectiveEpilogueFwdINS6_IJS8_SA_S9_EEENS6_IJNS7_ILi1EEESI_SI_EEESC_SE_Li256ELb1ELb1ELb1ELb0EEENS1_36VarlenDynamicPersistentTileSchedulerILi128ELi64ELi256ELi256ELb1ELb1ELb0ELb0ELb1ELb1EEEEEEEEEvNT_6ParamsE)
        /*0014*/ 	.short	0x0160
        /*0016*/ 	.short	0x0438


	//----- nvinfo : EIATTR_CBANK_PARAM_SIZE
	.align		4
.L_986:
        /*0018*/ 	.byte	0x03, 0x19
        /*001a*/ 	.short	0x0438


	//----- nvinfo : EIATTR_KPARAM_INFO
	.align		4
        /*001c*/ 	.byte	0x04, 0x17
        /*001e*/ 	.short	(.L_988 - .L_987)
.L_987:
        /*0020*/ 	.word	0x00000000
        /*0024*/ 	.short	0x0000
        /*0026*/ 	.short	0x0000
        /*0028*/ 	.byte	0x00, 0xf0, 0xe1, 0x10


	//----- nvinfo : EIATTR_MAXREG_COUNT
	.align		4
.L_988:
        /*002c*/ 	.byte	0x03, 0x1b
        /*002e*/ 	.short	0x00ff


	//----- nvinfo : EIATTR_NUM_BARRIERS
	.align		4
        /*0030*/ 	.byte	0x02, 0x4c
        /*0032*/ 	.byte	0x06
	.zero		1


	//----- nvinfo : EIATTR_MERCURY_ISA_VERSION
	.align		4
        /*0034*/ 	.byte	0x03, 0x5f
        /*0036*/ 	.short	0x0000


	//----- nvinfo : EIATTR_INT_WARP_WIDE_INSTR_OFFSETS
	.align		4
        /*0038*/ 	.byte	0x04, 0x31
        /*003a*/ 	.short	(.L_990 - .L_989)


	//   ....[0]....
.L_989:
        /*003c*/ 	.word	0x000130d0


	//   ....[1]....
        /*0040*/ 	.word	0x00013170


	//----- nvinfo : EIATTR_COOP_GROUP_MASK_REGIDS
	.align		4
.L_990:
        /*0044*/ 	.byte	0x04, 0x29
        /*0046*/ 	.short	(.L_992 - .L_991)


	//   ....[0]....
.L_991:
        /*0048*/ 	.word	0xffffffff


	//   ....[1]....
        /*004c*/ 	.word	0xffffffff


	//   ....[2]....
        /*0050*/ 	.word	0xffffffff


	//   ....[3]....
        /*0054*/ 	.word	0xffffffff


	//   ....[4]....
        /*0058*/ 	.word	0xffffffff


	//   ....[5]....
        /*005c*/ 	.word	0xffffffff


	//   ....[6]....
        /*0060*/ 	.word	0xffffffff


	//   ....[7]....
        /*0064*/ 	.word	0xffffffff


	//   ....[8]....
        /*0068*/ 	.word	0xffffffff


	//   ....[9]....
        /*006c*/ 	.word	0xffffffff


	//   ....[10]....
        /*0070*/ 	.word	0xffffffff


	//   ....[11]....
        /*0074*/ 	.word	0xffffffff


	//   ....[12]....
        /*0078*/ 	.word	0xffffffff


	//   ....[13]....
        /*007c*/ 	.word	0xffffffff


	//   ....[14]....
        /*0080*/ 	.word	0xffffffff


	//   ....[15]....
        /*0084*/ 	.word	0xffffffff


	//   ....[16]....
        /*0088*/ 	.word	0xffffffff


	//   ....[17]....
        /*008c*/ 	.word	0xffffffff


	//   ....[18]....
        /*0090*/ 	.word	0xffffffff


	//   ....[19]....
        /*0094*/ 	.word	0xffffffff


	//   ....[20]....
        /*0098*/ 	.word	0xffffffff


	//   ....[21]....
        /*009c*/ 	.word	0xffffffff


	//   ....[22]....
        /*00a0*/ 	.word	0xffffffff


	//   ....[23]....
        /*00a4*/ 	.word	0xffffffff


	//   ....[24]....
        /*00a8*/ 	.word	0xffffffff


	//   ....[25]....
        /*00ac*/ 	.word	0xffffffff


	//   ....[26]....
        /*00b0*/ 	.word	0xffffffff


	//   ....[27]....
        /*00b4*/ 	.word	0xffffffff


	//   ....[28]....
        /*00b8*/ 	.word	0xffffffff


	//   ....[29]....
        /*00bc*/ 	.word	0xffffffff


	//   ....[30]....
        /*00c0*/ 	.word	0xffffffff


	//   ....[31]....
        /*00c4*/ 	.word	0xffffffff


	//   ....[32]....
        /*00c8*/ 	.word	0xffffffff


	//   ....[33]....
        /*00cc*/ 	.word	0xffffffff


	//   ....[34]....
        /*00d0*/ 	.word	0xffffffff


	//   ....[35]....
        /*00d4*/ 	.word	0xffffffff


	//   ....[36]....
        /*00d8*/ 	.word	0xffffffff


	//   ....[37]....
        /*00dc*/ 	.word	0xffffffff


	//   ....[38]....
        /*00e0*/ 	.word	0xffffffff


	//   ....[39]....
        /*00e4*/ 	.word	0xffffffff


	//   ....[40]....
        /*00e8*/ 	.word	0xffffffff


	//   ....[41]....
        /*00ec*/ 	.word	0xffffffff


	//   ....[42]....
        /*00f0*/ 	.word	0xffffffff


	//   ....[43]....
        /*00f4*/ 	.word	0xffffffff


	//   ....[44]....
        /*00f8*/ 	.word	0xffffffff


	//   ....[45]....
        /*00fc*/ 	.word	0xffffffff


	//   ....[46]....
        /*0100*/ 	.word	0xffffffff


	//   ....[47]....
        /*0104*/ 	.word	0xffffffff


	//   ....[48]....
        /*0108*/ 	.word	0xffffffff


	//   ....[49]....
        /*010c*/ 	.word	0xffffffff


	//   ....[50]....
        /*0110*/ 	.word	0xffffffff


	//   ....[51]....
        /*0114*/ 	.word	0xffffffff


	//   ....[52]....
        /*0118*/ 	.word	0xffffffff


	//   ....[53]....
        /*011c*/ 	.word	0xffffffff


	//   ....[54]....
        /*0120*/ 	.word	0xffffffff


	//   ....[55]....
        /*0124*/ 	.word	0xffffffff


	//   ....[56]....
        /*0128*/ 	.word	0xffffffff


	//   ....[57]....
        /*012c*/ 	.word	0xffffffff


	//   ....[58]....
        /*0130*/ 	.word	0xffffffff


	//   ....[59]....
        /*0134*/ 	.word	0xffffffff


	//   ....[60]....
        /*0138*/ 	.word	0xffffffff


	//   ....[61]....
        /*013c*/ 	.word	0xffffffff


	//   ....[62]....
        /*0140*/ 	.word	0xffffffff


	//   ....[63]....
        /*0144*/ 	.word	0xffffffff


	//   ....[64]....
        /*0148*/ 	.word	0xffffffff


	//   ....[65]....
        /*014c*/ 	.word	0xffffffff


	//   ....[66]....
        /*0150*/ 	.word	0xffffffff


	//   ....[67]....
        /*0154*/ 	.word	0xffffffff


	//   ....[68]....
        /*0158*/ 	.word	0xffffffff


	//   ....[69]....
        /*015c*/ 	.word	0xffffffff


	//   ....[70]....
        /*0160*/ 	.word	0xffffffff


	//   ....[71]....
        /*0164*/ 	.word	0xffffffff


	//   ....[72]....
        /*0168*/ 	.word	0xffffffff


	//   ....[73]....
        /*016c*/ 	.word	0xffffffff


	//   ....[74]....
        /*0170*/ 	.word	0xffffffff


	//   ....[75]....
        /*0174*/ 	.word	0xffffffff


	//   ....[76]....
        /*0178*/ 	.word	0xffffffff


	//   ....[77]....
        /*017c*/ 	.word	0xffffffff


	//   ....[78]....
        /*0180*/ 	.word	0xffffffff


	//   ....[79]....
        /*0184*/ 	.word	0xffffffff


	//   ....[80]....
        /*0188*/ 	.word	0xffffffff


	//   ....[81]....
        /*018c*/ 	.word	0xffffffff


	//   ....[82]....
        /*0190*/ 	.word	0xffffffff


	//   ....[83]....
        /*0194*/ 	.word	0xffffffff


	//   ....[84]....
        /*0198*/ 	.word	0xffffffff


	//   ....[85]....
        /*019c*/ 	.word	0xffffffff


	//   ....[86]....
        /*01a0*/ 	.word	0xffffffff


	//   ....[87]....
        /*01a4*/ 	.word	0xffffffff


	//   ....[88]....
        /*01a8*/ 	.word	0xffffffff


	//   ....[89]....
        /*01ac*/ 	.word	0xffffffff


	//   ....[90]....
        /*01b0*/ 	.word	0xffffffff


	//   ....[91]....
        /*01b4*/ 	.word	0xffffffff


	//   ....[92]....
        /*01b8*/ 	.word	0xffffffff


	//   ....[93]....
        /*01bc*/ 	.word	0xffffffff


	//   ....[94]....
        /*01c0*/ 	.word	0xffffffff


	//   ....[95]....
        /*01c4*/ 	.word	0xffffffff


	//   ....[96]....
        /*01c8*/ 	.word	0xffffffff


	//   ....[97]....
        /*01cc*/ 	.word	0xffffffff


	//   ....[98]....
        /*01d0*/ 	.word	0xffffffff


	//   ....[99]....
        /*01d4*/ 	.word	0xffffffff


	//   ....[100]....
        /*01d8*/ 	.word	0xffffffff


	//   ....[101]....
        /*01dc*/ 	.word	0xffffffff


	//   ....[102]....
        /*01e0*/ 	.word	0xffffffff


	//   ....[103]....
        /*01e4*/ 	.word	0xffffffff


	//   ....[104]....
        /*01e8*/ 	.word	0xffffffff


	//   ....[105]....
        /*01ec*/ 	.word	0xffffffff


	//   ....[106]....
        /*01f0*/ 	.word	0xffffffff


	//   ....[107]....
        /*01f4*/ 	.word	0xffffffff


	//   ....[108]....
        /*01f8*/ 	.word	0xffffffff


	//   ....[109]....
        /*01fc*/ 	.word	0xffffffff


	//   ....[110]....
        /*0200*/ 	.word	0xffffffff


	//   ....[111]....
        /*0204*/ 	.word	0xffffffff


	//   ....[112]....
        /*0208*/ 	.word	0xffffffff


	//   ....[113]....
        /*020c*/ 	.word	0xffffffff


	//   ....[114]....
        /*0210*/ 	.word	0xffffffff


	//   ....[115]....
        /*0214*/ 	.word	0xffffffff


	//   ....[116]....
        /*0218*/ 	.word	0xffffffff


	//   ....[117]....
        /*021c*/ 	.word	0xffffffff


	//   ....[118]....
        /*0220*/ 	.word	0xffffffff


	//   ....[119]....
        /*0224*/ 	.word	0xffffffff


	//   ....[120]....
        /*0228*/ 	.word	0xffffffff


	//   ....[121]....
        /*022c*/ 	.word	0xffffffff


	//   ....[122]....
        /*0230*/ 	.word	0xffffffff


	//   ....[123]....
        /*0234*/ 	.word	0xffffffff


	//   ....[124]....
        /*0238*/ 	.word	0xffffffff


	//   ....[125]....
        /*023c*/ 	.word	0xffffffff


	//   ....[126]....
        /*0240*/ 	.word	0xffffffff


	//   ....[127]....
        /*0244*/ 	.word	0xffffffff


	//   ....[128]....
        /*0248*/ 	.word	0xffffffff


	//   ....[129]....
        /*024c*/ 	.word	0xffffffff


	//   ....[130]....
        /*0250*/ 	.word	0xffffffff


	//   ....[131]....
        /*0254*/ 	.word	0xffffffff


	//   ....[132]....
        /*0258*/ 	.word	0xffffffff


	//   ....[133]....
        /*025c*/ 	.word	0xffffffff


	//   ....[134]....
        /*0260*/ 	.word	0xffffffff


	//   ....[135]....
        /*0264*/ 	.word	0xffffffff


	//   ....[136]....
        /*0268*/ 	.word	0xffffffff


	//   ....[137]....
        /*026c*/ 	.word	0xffffffff


	//   ....[138]....
        /*0270*/ 	.word	0xffffffff


	//   ....[139]....
        /*0274*/ 	.word	0xffffffff


	//   ....[140]....
        /*0278*/ 	.word	0xffffffff


	//   ....[141]....
        /*027c*/ 	.word	0xffffffff


	//   ....[142]....
        /*0280*/ 	.word	0xffffffff


	//   ....[143]....
        /*0284*/ 	.word	0xffffffff


	//   ....[144]....
        /*0288*/ 	.word	0xffffffff


	//   ....[145]....
        /*028c*/ 	.word	0xffffffff


	//   ....[146]....
        /*0290*/ 	.word	0xffffffff


	//----- nvinfo : EIATTR_COOP_GROUP_INSTR_OFFSETS
	.align		4
.L_992:
        /*0294*/ 	.byte	0x04, 0x28
        /*0296*/ 	.short	(.L_994 - .L_993)


	//   ....[0]....
.L_993:
        /*0298*/ 	.word	0x00000080


	//   ....[1]....
        /*029c*/ 	.word	0x00000200


	//   ....[2]....
        /*02a0*/ 	.word	0x00000230


	//   ....[3]....
        /*02a4*/ 	.word	0x00000260


	//   ....[4]....
        /*02a8*/ 	.word	0x00000290


	//   ....[5]....
        /*02ac*/ 	.word	0x000002c0


	//   ....[6]....
        /*02b0*/ 	.word	0x000002f0


	//   ....[7]....
        /*02b4*/ 	.word	0x00000450


	//   ....[8]....
        /*02b8*/ 	.word	0x00000490


	//   ....[9]....
        /*02bc*/ 	.word	0x000004c0


	//   ....[10]....
        /*02c0*/ 	.word	0x000004f0


	//   ....[11]....
        /*02c4*/ 	.word	0x00000520


	//   ....[12]....
        /*02c8*/ 	.word	0x00000550


	//   ....[13]....
        /*02cc*/ 	.word	0x000005e0


	//   ....[14]....
        /*02d0*/ 	.word	0x00000610


	//   ....[15]....
        /*02d4*/ 	.word	0x00000630


	//   ....[16]....
        /*02d8*/ 	.word	0x00000690


	//   ....[17]....
        /*02dc*/ 	.word	0x00007600


	//   ....[18]....
        /*02e0*/ 	.word	0x00007620


	//   ....[19]....
        /*02e4*/ 	.word	0x00007770


	//   ....[20]....
        /*02e8*/ 	.word	0x00007780


	//   ....[21]....
        /*02ec*/ 	.word	0x000078b0


	//   ....[22]....
        /*02f0*/ 	.word	0x000078d0


	//   ....[23]....
        /*02f4*/ 	.word	0x00007a00


	//   ....[24]....
        /*02f8*/ 	.word	0x00007a10


	//   ....[25]....
        /*02fc*/ 	.word	0x00008290


	//   ....[26]....
        /*0300*/ 	.word	0x000082d0


	//   ....[27]....
        /*0304*/ 	.word	0x00008310


	//   ....[28]....
        /*0308*/ 	.word	0x00008350


	//   ....[29]....
        /*030c*/ 	.word	0x0000acf0


	//   ....[30]....
        /*0310*/ 	.word	0x0000ad40


	//   ....[31]....
        /*0314*/ 	.word	0x0000ad80


	//   ....[32]....
        /*0318*/ 	.word	0x0000adc0


	//   ....[33]....
        /*031c*/ 	.word	0x0000ed20


	//   ....[34]....
        /*0320*/ 	.word	0x0000ed50


	//   ....[35]....
        /*0324*/ 	.word	0x0000ed70


	//   ....[36]....
        /*0328*/ 	.word	0x0000ed90


	//   ....[37]....
        /*032c*/ 	.word	0x00010e80


	//   ....[38]....
        /*0330*/ 	.word	0x00010ea0


	//   ....[39]....
        /*0334*/ 	.word	0x00010ec0


	//   ....[40]....
        /*0338*/ 	.word	0x00010ee0


	//   ....[41]....
        /*033c*/ 	.word	0x000128c0


	//   ....[42]....
        /*0340*/ 	.word	0x000128f0


	//   ....[43]....
        /*0344*/ 	.word	0x00012900


	//   ....[44]....
        /*0348*/ 	.word	0x00012930


	//   ....[45]....
        /*034c*/ 	.word	0x00013ed0


	//   ....[46]....
        /*0350*/ 	.word	0x00013ef0


	//   ....[47]....
        /*0354*/ 	.word	0x00013f20


	//   ....[48]....
        /*0358*/ 	.word	0x00013f40


	//   ....[49]....
        /*035c*/ 	.word	0x000142a0


	//   ....[50]....
        /*0360*/ 	.word	0x000142c0


	//   ....[51]....
        /*0364*/ 	.word	0x00014410


	//   ....[52]....
        /*0368*/ 	.word	0x00014420


	//   ....[53]....
        /*036c*/ 	.word	0x00014550


	//   ....[54]....
        /*0370*/ 	.word	0x00014570


	//   ....[55]....
        /*0374*/ 	.word	0x000146a0


	//   ....[56]....
        /*0378*/ 	.word	0x000146b0


	//   ....[57]....
        /*037c*/ 	.word	0x000149c0


	//   ....[58]....
        /*0380*/ 	.word	0x000149e0


	//   ....[59]....
        /*0384*/ 	.word	0x00015350


	//   ....[60]....
        /*0388*/ 	.word	0x00015360


	//   ....[61]....
        /*038c*/ 	.word	0x000160c0


	//   ....[62]....
        /*0390*/ 	.word	0x000160e0


	//   ....[63]....
        /*0394*/ 	.word	0x00016240


	//   ....[64]....
        /*0398*/ 	.word	0x00016250


	//   ....[65]....
        /*039c*/ 	.word	0x00016380


	//   ....[66]....
        /*03a0*/ 	.word	0x000163a0


	//   ....[67]....
        /*03a4*/ 	.word	0x000164d0


	//   ....[68]....
        /*03a8*/ 	.word	0x000164e0


	//   ....[69]....
        /*03ac*/ 	.word	0x00016690


	//   ....[70]....
        /*03b0*/ 	.word	0x000166b0


	//   ....[71]....
        /*03b4*/ 	.word	0x000167d0


	//   ....[72]....
        /*03b8*/ 	.word	0x00016810


	//   ....[73]....
        /*03bc*/ 	.word	0x00016840


	//   ....[74]....
        /*03c0*/ 	.word	0x00016870


	//   ....[75]....
        /*03c4*/ 	.word	0x000168a0


	//   ....[76]....
        /*03c8*/ 	.word	0x000168d0


	//   ....[77]....
        /*03cc*/ 	.word	0x00016a20


	//   ....[78]....
        /*03d0*/ 	.word	0x00016a60


	//   ....[79]....
        /*03d4*/ 	.word	0x00016a90


	//   ....[80]....
        /*03d8*/ 	.word	0x00016ac0


	//   ....[81]....
        /*03dc*/ 	.word	0x00016af0


	//   ....[82]....
        /*03e0*/ 	.word	0x00016b20


	//   ....[83]....
        /*03e4*/ 	.word	0x00016bb0


	//   ....[84]....
        /*03e8*/ 	.word	0x00016be0


	//   ....[85]....
        /*03ec*/ 	.word	0x00016bf0


	//   ....[86]....
        /*03f0*/ 	.word	0x00016c50


	//   ....[87]....
        /*03f4*/ 	.word	0x00017120


	//   ....[88]....
        /*03f8*/ 	.word	0x00017160


	//   ....[89]....
        /*03fc*/ 	.word	0x000171b0


	//   ....[90]....
        /*0400*/ 	.word	0x00017200


	//   ....[91]....
        /*0404*/ 	.word	0x00017250


	//   ....[92]....
        /*0408*/ 	.word	0x000172c0


	//   ....[93]....
        /*040c*/ 	.word	0x00017300


	//   ....[94]....
        /*0410*/ 	.word	0x00017360


	//   ....[95]....
        /*0414*/ 	.word	0x000173d0


	//   ....[96]....
        /*0418*/ 	.word	0x00017430


	//   ....[97]....
        /*041c*/ 	.word	0x000174a0


	//   ....[98]....
        /*0420*/ 	.word	0x00017510


	//   ....[99]....
        /*0424*/ 	.word	0x00017570


	//   ....[100]....
        /*0428*/ 	.word	0x000175d0


	//   ....[101]....
        /*042c*/ 	.word	0x00017640


	//   ....[102]....
        /*0430*/ 	.word	0x000176b0


	//   ....[103]....
        /*0434*/ 	.word	0x00017720


	//   ....[104]....
        /*0438*/ 	.word	0x00017780


	//   ....[105]....
        /*043c*/ 	.word	0x000177c0


	//   ....[106]....
        /*0440*/ 	.word	0x00017800


	//   ....[107]....
        /*0444*/ 	.word	0x00017850


	//   ....[108]....
        /*0448*/ 	.word	0x000178a0


	//   ....[109]....
        /*044c*/ 	.word	0x00017900


	//   ....[110]....
        /*0450*/ 	.word	0x00017970


	//   ....[111]....
        /*0454*/ 	.word	0x000179d0


	//   ....[112]....
        /*0458*/ 	.word	0x00017a30


	//   ....[113]....
        /*045c*/ 	.word	0x00017a90


	//   ....[114]....
        /*0460*/ 	.word	0x00017b00


	//   ....[115]....
        /*0464*/ 	.word	0x00017b60


	//   ....[116]....
        /*0468*/ 	.word	0x00017bc0


	//   ....[117]....
        /*046c*/ 	.word	0x00017c20


	//   ....[118]....
        /*0470*/ 	.word	0x00017c90


	//   ....[119]....
        /*0474*/ 	.word	0x00017cf0


	//   ....[120]....
        /*0478*/ 	.word	0x00017d50


	//   ....[121]....
        /*047c*/ 	.word	0x00017db0


	//   ....[122]....
        /*0480*/ 	.word	0x00017e20


	//   ....[123]....
        /*0484*/ 	.word	0x00017e80


	//   ....[124]....
        /*0488*/ 	.word	0x00017ee0


	//   ....[125]....
        /*048c*/ 	.word	0x00017f40


	//   ....[126]....
        /*0490*/ 	.word	0x00017fb0


	//   ....[127]....
        /*0494*/ 	.word	0x00018010


	//   ....[128]....
        /*0498*/ 	.word	0x00018070


	//   ....[129]....
        /*049c*/ 	.word	0x000180d0


	//   ....[130]....
        /*04a0*/ 	.word	0x00018140


	//   ....[131]....
        /*04a4*/ 	.word	0x00018190


	//   ....[132]....
        /*04a8*/ 	.word	0x000181d0


	//   ....[133]....
        /*04ac*/ 	.word	0x00018220


	//   ....[134]....
        /*04b0*/ 	.word	0x00018270


	//   ....[135]....
        /*04b4*/ 	.word	0x000182c0


	//   ....[136]....
        /*04b8*/ 	.word	0x00018330


	//   ....[137]....
        /*04bc*/ 	.word	0x00018380


	//   ....[138]....
        /*04c0*/ 	.word	0x000183d0


	//   ....[139]....
        /*04c4*/ 	.word	0x00018420


	//   ....[140]....
        /*04c8*/ 	.word	0x00018470


	//   ....[141]....
        /*04cc*/ 	.word	0x000184c0


	//   ....[142]....
        /*04d0*/ 	.word	0x00018530


	//   ....[143]....
        /*04d4*/ 	.word	0x00018570


	//   ....[144]....
        /*04d8*/ 	.word	0x000185d0


	//   ....[145]....
        /*04dc*/ 	.word	0x00018630


	//   ....[146]....
        /*04e0*/ 	.word	0x00018690


	//----- nvinfo : EIATTR_EXIT_INSTR_OFFSETS
	.align		4
.L_994:
        /*04e4*/ 	.byte	0x04, 0x1c
        /*04e6*/ 	.short	(.L_996 - .L_995)


	//   ....[0]....
.L_995:
        /*04e8*/ 	.word	0x00000af0


	//   ....[1]....
        /*04ec*/ 	.word	0x000170f0


	//----- nvinfo : EIATTR_MAX_THREADS
	.align		4
.L_996:
        /*04f0*/ 	.byte	0x04, 0x05
        /*04f2*/ 	.short	(.L_998 - .L_997)
.L_997:
        /*04f4*/ 	.word	0x00000100
        /*04f8*/ 	.word	0x00000001
        /*04fc*/ 	.word	0x00000001


	//----- nvinfo : EIATTR_CRS_STACK_SIZE
	.align		4
.L_998:
        /*0500*/ 	.byte	0x04, 0x1e
        /*0502*/ 	.short	(.L_1000 - .L_999)
.L_999:
        /*0504*/ 	.word	0x00000000
.L_1000:


//--------------------- .nv.info._ZN7cutlass13device_kernelIN5flash19enable_sm80_to_sm89INS1_16FlashAttnFwdSm80INS1_25CollectiveMainloopFwdSm80ILi8ELi2ELb0EN4cute5tupleIJNS5_1CILi128EEENS7_ILi64EEENS7_ILi192EEEEEELi192ENS_6half_tEfNS_4arch4Sm80ELb0ELb1ELb0ELb0ELb0ELb0ELb1ELb1EEENS1_21CollectiveEpilogueFwdINS6_IJS8_SA_S9_EEENS6_IJNS7_ILi1EEESI_SI_EEESC_SE_Li256ELb0ELb1ELb1ELb0EEENS1_19SingleTileSchedulerILb0ELb1ELb1ELi128EEEEEEEEEvNT_6ParamsE --------------------------
	.section	.nv.info._ZN7cutlass13device_kernelIN5flash19enable_sm80_to_sm89INS1_16FlashAttnFwdSm80INS1_25CollectiveMainloopFwdSm80ILi8ELi2ELb0EN4cute5tupleIJNS5_1CILi128EEENS7_ILi64EEENS7_ILi192EEEEEELi192ENS_6half_tEfNS_4arch4Sm80ELb0ELb1ELb0ELb0ELb0ELb0ELb1ELb1EEENS1_21CollectiveEpilogueFwdINS6_IJS8_SA_S9_EEENS6_IJNS7_ILi1EEESI_SI_EEESC_SE_Li256ELb0ELb1ELb1ELb0EEENS1_19SingleTileSchedulerILb0ELb1ELb1ELi128EEEEEEEEEvNT_6ParamsE,"",@"SHT_CUDA_INFO"
	.sectionflags	@""
	.align	4


	//----- nvinfo : EIATTR_CUDA_API_VERSION
	.align		4
        /*0000*/ 	.byte	0x04, 0x37
        /*0002*/ 	.short	(.L_1002 - .L_1001)
.L_1001:
        /*0004*/ 	.word	0x00000082


	//----- nvinfo : EIATTR_SW2861232_WAR
	.align		4
.L_1002:
        /*0008*/ 	.byte	0x01, 0x35
	.zero		2


	//----- nvinfo : EIATTR_PARAM_CBANK
	.align		4
        /*000c*/ 	.byte	0x04, 0x0a
        /*000e*/ 	.short	(.L_1004 - .L_1003)
	.align		4
.L_1003:
        /*0010*/ 	.word	index@(.nv.constant0._ZN7cutlass13device_kernelIN5flash19enable_sm80_to_sm89INS1_16FlashAttnFwdSm80INS1_25CollectiveMainloopFwdSm80ILi8ELi2ELb0EN4cute5tupleIJNS5_1CILi128EEENS7_ILi64EEENS7_ILi192EEEEEELi192ENS_6half_tEfNS_4arch4Sm80ELb0ELb1ELb0ELb0ELb0ELb0ELb1ELb1EEENS1_21CollectiveEpilogueFwdINS6_IJS8_SA_S9_EEENS6_IJNS7_ILi1EEESI_SI_EEESC_SE_Li256ELb0ELb1ELb1ELb0EEENS1_19SingleTileSchedulerILb0ELb1ELb1ELi128EEEEEEEEEvNT_6ParamsE)
        /*0014*/ 	.short	0x0160
        /*0016*/ 	.short	0x0418


	//----- nvinfo : EIATTR_CBANK_PARAM_SIZE
	.align		4
.L_1004:
        /*0018*/ 	.byte	0x03, 0x19
        /*001a*/ 	.short	0x0418


	//----- nvinfo : EIATTR_KPARAM_INFO
	.align		4
        /*001c*/ 	.byte	0x04, 0x17
        /*001e*/ 	.short	(.L_1006 - .L_1005)
.L_1005:
        /*0020*/ 	.word	0x00000000
        /*0024*/ 	.short	0x0000
        /*0026*/ 	.short	0x0000
        /*0028*/ 	.byte	0x00, 0xf0, 0x61, 0x10


	//----- nvinfo : EIATTR_MAXREG_COUNT
	.align		4
.L_1006:
        /*002c*/ 	.byte	0x03, 0x1b
        /*002e*/ 	.short	0x00ff


	//----- nvinfo : EIATTR_NUM_BARRIERS
	.align		4
        /*0030*/ 	.byte	0x02, 0x4c
        /*0032*/ 	.byte	0x02
	.zero		1


	//----- nvinfo : EIATTR_MERCURY_ISA_VERSION
	.align		4
        /*0034*/ 	.byte	0x03, 0x5f
        /*0036*/ 	.short	0x0000


	//----- nvinfo : EIATTR_COOP_GROUP_MASK_REGIDS
	.align		4
        /*0038*/ 	.byte	0x04, 0x29
        /*003a*/ 	.short	(.L_1008 - .L_1007)


	//   ....[0]....
.L_1007:
        /*003c*/ 	.word	0xffffffff


	//   ....[1]....
        /*0040*/ 	.word	0xffffffff


	//   ....[2]....
        /*0044*/ 	.word	0xffffffff


	//   ....[3]....
        /*0048*/ 	.word	0xffffffff


	//   ....[4]....
        /*004c*/ 	.word	0xffffffff


	//   ....[5]....
        /*0050*/ 	.word	0xffffffff


	//   ....[6]....
        /*0054*/ 	.word	0xffffffff


	//   ....[7]....
        /*0058*/ 	.word	0xffffffff


	//   ....[8]....
        /*005c*/ 	.word	0xffffffff


	//   ....[9]....
        /*0060*/ 	.word	0xffffffff


	//   ....[10]....
        /*0064*/ 	.word	0xffffffff


	//   ....[11]....
        /*0068*/ 	.word	0xffffffff


	//   ....[12]....
        /*006c*/ 	.word	0xffffffff


	//   ....[13]....
        /*0070*/ 	.word	0xffffffff


	//   ....[14]....
        /*0074*/ 	.word	0xffffffff


	//   ....[15]....
        /*0078*/ 	.word	0xffffffff


	//   ....[16]....
        /*007c*/ 	.word	0xffffffff


	//   ....[17]....
        /*0080*/ 	.word	0xffffffff


	//   ....[18]....
        /*0084*/ 	.word	0xffffffff


	//   ....[19]....
        /*0088*/ 	.word	0xffffffff


	//   ....[20]....
        /*008c*/ 	.word	0xffffffff


	//   ....[21]....
        /*0090*/ 	.word	0xffffffff


	//   ....[22]....
        /*0094*/ 	.word	0xffffffff


	//   ....[23]....
        /*0098*/ 	.word	0xffffffff


	//   ....[24]....
        /*009c*/ 	.word	0xffffffff


	//   ....[25]....
        /*00a0*/ 	.word	0xffffffff


	//   ....[26]....
        /*00a4*/ 	.word	0xffffffff


	//   ....[27]....
        /*00a8*/ 	.word	0xffffffff


	//   ....[28]....
        /*00ac*/ 	.word	0xffffffff


	//   ....[29]....
        /*00b0*/ 	.word	0xffffffff


	//   ....[30]....
        /*00b4*/ 	.word	0xffffffff


	//   ....[31]....
        /*00b8*/ 	.word	0xffffffff


	//   ....[32]....
        /*00bc*/ 	.word	0xffffffff


	//   ....[33]....
        /*00c0*/ 	.word	0xffffffff


	//   ....[34]....
        /*00c4*/ 	.word	0xffffffff


	//   ....[35]....
        /*00c8*/ 	.word	0xffffffff


	//   ....[36]....
        /*00cc*/ 	.word	0xffffffff


	//   ....[37]....
        /*00d0*/ 	.word	0xffffffff


	//   ....[38]....
        /*00d4*/ 	.word	0xffffffff


	//   ....[39]....
        /*00d8*/ 	.word	0xffffffff


	//   ....[40]....
        /*00dc*/ 	.word	0xffffffff


	//   ....[41]....
        /*00e0*/ 	.word	0xffffffff


	//   ....[42]....
        /*00e4*/ 	.word	0xffffffff


	//----- nvinfo : EIATTR_COOP_GROUP_INSTR_OFFSETS
	.align		4
.L_1008:
        /*00e8*/ 	.byte	0x04, 0x28
        /*00ea*/ 	.short	(.L_1010 - .L_1009)


	//   ....[0]....
.L_1009:
        /*00ec*/ 	.word	0x00000050


	//   ....[1]....
        /*00f0*/ 	.word	0x000013d0


	//   ....[2]....
        /*00f4*/ 	.word	0x00001410


	//   ....[3]....
        /*00f8*/ 	.word	0x00001730


	//   ....[4]....
        /*00fc*/ 	.word	0x00001760


	//   ....[5]....
        /*0100*/ 	.word	0x000018b0


	//   ....[6]....
        /*0104*/ 	.word	0x000018e0


	//   ....[7]....
        /*0108*/ 	.word	0x00001a20


	//   ....[8]....
        /*010c*/ 	.word	0x00001a60


	//   ....[9]....
        /*0110*/ 	.word	0x00002f30


	//   ....[10]....
        /*0114*/ 	.word	0x00003100


	//   ....[11]....
        /*0118*/ 	.word	0x00003c10


	//   ....[12]....
        /*011c*/ 	.word	0x00003c30


	//   ....[13]....
        /*0120*/ 	.word	0x00003c60


	//   ....[14]....
        /*0124*/ 	.word	0x00003c80


	//   ....[15]....
        /*0128*/ 	.word	0x000056b0


	//   ....[16]....
        /*012c*/ 	.word	0x00006030


	//   ....[17]....
        /*0130*/ 	.word	0x000069e0


	//   ....[18]....
        /*0134*/ 	.word	0x00006aa0


	//   ....[19]....
        /*0138*/ 	.word	0x00006ac0


	//   ....[20]....
        /*013c*/ 	.word	0x00006ae0


	//   ....[21]....
        /*0140*/ 	.word	0x00009840


	//   ....[22]....
        /*0144*/ 	.word	0x00009860


	//   ....[23]....
        /*0148*/ 	.word	0x00009880


	//   ....[24]....
        /*014c*/ 	.word	0x000098a0


	//   ....[25]....
        /*0150*/ 	.word	0x0000c0e0


	//   ....[26]....
        /*0154*/ 	.word	0x0000c4a0


	//   ....[27]....
        /*0158*/ 	.word	0x0000cc20


	//   ....[28]....
        /*015c*/ 	.word	0x0000ce30


	//   ....[29]....
        /*0160*/ 	.word	0x0000ce60


	//   ....[30]....
        /*0164*/ 	.word	0x0000ced0


	//   ....[31]....
        /*0168*/ 	.word	0x0000e900


	//   ....[32]....
        /*016c*/ 	.word	0x0000e930


	//   ....[33]....
        /*0170*/ 	.word	0x0000e970


	//   ....[34]....
        /*0174*/ 	.word	0x0000e980


	//   ....[35]....
        /*0178*/ 	.word	0x0000f6a0


	//   ....[36]....
        /*017c*/ 	.word	0x0000f6f0


	//   ....[37]....
        /*0180*/ 	.word	0x0000f720


	//   ....[38]....
        /*0184*/ 	.word	0x0000f750


	//   ....[39]....
        /*0188*/ 	.word	0x0000f7c0


	//   ....[40]....
        /*018c*/ 	.word	0x0000f810


	//   ....[41]....
        /*0190*/ 	.word	0x00010110


	//   ....[42]....
        /*0194*/ 	.word	0x00010120


	//----- nvinfo : EIATTR_EXIT_INSTR_OFFSETS
	.align		4
.L_1010:
        /*0198*/ 	.byte	0x04, 0x1c
        /*019a*/ 	.short	(.L_1012 - .L_1011)


	//   ....[0]....
.L_1011:
        /*019c*/ 	.word	0x000001b0


	//   ....[1]....
        /*01a0*/ 	.word	0x00010130


	//   ....[2]....
        /*01a4*/ 	.word	0x000109d0


	//   ....[3]....
        /*01a8*/ 	.word	0x00010a20


	//   ....[4]....
        /*01ac*/ 	.word	0x00010a50


	//   ....[5]....
        /*01b0*/ 	.word	0x00010ab0


	//   ....[6]....
        /*01b4*/ 	.word	0x00010d40


	//----- nvinfo : EIATTR_CTAIDZ_USED
	.align		4
.L_1012:
        /*01b8*/ 	.byte	0x01, 0x04
	.zero		2


	//----- nvinfo : EIATTR_MAX_THREADS
	.align		4
        /*01bc*/ 	.byte	0x04, 0x05
        /*01be*/ 	.short	(.L_1014 - .L_1013)
.L_1013:
        /*01c0*/ 	.word	0x00000100
        /*01c4*/ 	.word	0x00000001
        /*01c8*/ 	.word	0x00000001


	//----- nvinfo : EIATTR_CRS_STACK_SIZE
	.align		4
.L_1014:
        /*01cc*/ 	.byte	0x04, 0x1e
        /*01ce*/ 	.short	(.L_1016 - .L_1015)
.L_1015:
        /*01d0*/ 	.word	0x00000000
.L_1016:


//--------------------- .nv.info._ZN7cutlass13device_kernelIN5flash19enable_sm80_to_sm89INS1_16FlashAttnFwdSm80INS1_25CollectiveMainloopFwdSm80ILi8ELi2ELb0EN4cute5tupleIJNS5_1CILi128EEENS7_ILi64EEENS7_ILi192EEEEEELi192ENS_6half_tEfNS_4arch4Sm80ELb0ELb1ELb0ELb1ELb0ELb0ELb1ELb1EEENS1_21CollectiveEpilogueFwdINS6_IJS8_SA_S9_EEENS6_IJNS7_ILi1EEESI_SI_EEESC_SE_Li256ELb1ELb1ELb1ELb0EEENS1_36VarlenDynamicPersistentTileSchedulerILi128ELi64ELi256ELi256ELb1ELb1ELb0ELb1ELb0ELb1EEEEEEEEEvNT_6ParamsE --------------------------
	.section	.nv.info._ZN7cutlass13device_kernelIN5flash19enable_sm80_to_sm89INS1_16FlashAttnFwdSm80INS1_25CollectiveMainloopFwdSm80ILi8ELi2ELb0EN4cute5tupleIJNS5_1CILi128EEENS7_ILi64EEENS7_ILi192EEEEEELi192ENS_6half_tEfNS_4arch4Sm80ELb0ELb1ELb0ELb1ELb0ELb0ELb1ELb1EEENS1_21CollectiveEpilogueFwdINS6_IJS8_SA_S9_EEENS6_IJNS7_ILi1EEESI_SI_EEESC_SE_Li256ELb1ELb1ELb1ELb0EEENS1_36VarlenDynamicPersistentTileSchedulerILi128ELi64ELi256ELi256ELb1ELb1ELb0ELb1ELb0ELb1EEEEEEEEEvNT_6ParamsE,"",@"SHT_CUDA_INFO"
	.sectionflags	@""
	.align	4


	//----- nvinfo : EIATTR_CUDA_API_VERSION
	.align		4
        /*0000*/ 	.byte	0x04, 0x37
        /*0002*/ 	.short	(.L_1018 - .L_1017)
.L_1017:
        /*0004*/ 	.word	0x00000082


	//----- nvinfo : EIATTR_SW2861232_WAR
	.align		4
.L_1018:
        /*0008*/ 	.byte	0x01, 0x35
	.zero		2


	//----- nvinfo : EIATTR_PARAM_CBANK
	.align		4
        /*000c*/ 	.byte	0x04, 0x0a
        /*000e*/ 	.short	(.L_1020 - .L_1019)
	.align		4
.L_1019:
        /*0010*/ 	.word	index@(.nv.constant0._ZN7cutlass13device_kernelIN5flash19enable_sm80_to_sm89INS1_16FlashAttnFwdSm80INS1_25CollectiveMainloopFwdSm80ILi8ELi2ELb0EN4cute5tupleIJNS5_1CILi128EEENS7_ILi64EEENS7_ILi192EEEEEELi192ENS_6half_tEfNS_4arch4Sm80ELb0ELb1ELb0ELb1ELb0ELb0ELb1ELb1EEENS1_21CollectiveEpilogueFwdINS6_IJS8_SA_S9_EEENS6_IJNS7_ILi1EEESI_SI_EEESC_SE_Li256ELb1ELb1ELb1ELb0EEENS1_36VarlenDynamicPersistentTileSchedulerILi128ELi64ELi256ELi256ELb1ELb1ELb0ELb1ELb0ELb1EEEEEEEEEvNT_6ParamsE)
        /*0014*/ 	.short	0x0160
        /*0016*/ 	.short	0x0438


	//----- nvinfo : EIATTR_CBANK_PARAM_SIZE
	.align		4
.L_1020:
        /*0018*/ 	.byte	0x03, 0x19
        /*001a*/ 	.short	0x0438


	//----- nvinfo : EIATTR_KPARAM_INFO
	.align		4
        /*001c*/ 	.byte	0x04, 0x17
        /*001e*/ 	.short	(.L_1022 - .L_1021)
.L_1021:
        /*0020*/ 	.word	0x00000000
        /*0024*/ 	.short	0x0000
        /*0026*/ 	.short	0x0000
        /*0028*/ 	.byte	0x00, 0xf0, 0xe1, 0x10


	//----- nvinfo : EIATTR_MAXREG_COUNT
	.align		4
.L_1022:
        /*002c*/ 	.byte	0x03, 0x1b
        /*002e*/ 	.short	0x00ff


	//----- nvinfo : EIATTR_NUM_BARRIERS
	.align		4
        /*0030*/ 	.byte	0x02, 0x4c
        /*0032*/ 	.byte	0x06
	.zero		1


	//----- nvinfo : EIATTR_MERCURY_ISA_VERSION
	.align		4
        /*0034*/ 	.byte	0x03, 0x5f
        /*0036*/ 	.short	0x0000


	//----- nvinfo : EIATTR_INT_WARP_WIDE_INSTR_OFFSETS
	.align		4
        /*0038*/ 	.byte	0x04, 0x31
        /*003a*/ 	.short	(.L_1024 - .L_1023)


	//   ....[0]....
.L_1023:
        /*003c*/ 	.word	0x0000f900


	//   ....[1]....
        /*0040*/ 	.word	0x0000f9a0


	//----- nvinfo : EIATTR_COOP_GROUP_MASK_REGIDS
	.align		4
.L_1024:
        /*0044*/ 	.byte	0x04, 0x29
        /*0046*/ 	.short	(.L_1026 - .L_1025)


	//   ....[0]....
.L_1025:
        /*0048*/ 	.word	0xffffffff


	//   ....[1]....
        /*004c*/ 	.word	0xffffffff


	//   ....[2]....
        /*0050*/ 	.word	0xffffffff


	//   ....[3]....
        /*0054*/ 	.word	0xffffffff


	//   ....[4]....
        /*0058*/ 	.word	0xffffffff


	//   ....[5]....
        /*005c*/ 	.word	0xffffffff


	//   ....[6]....
        /*0060*/ 	.word	0xffffffff


	//   ....[7]....
        /*0064*/ 	.word	0xffffffff


	//   ....[8]....
        /*0068*/ 	.word	0xffffffff


	//   ....[9]....
        /*006c*/ 	.word	0xffffffff


	//   ....[10]....
        /*0070*/ 	.word	0xffffffff


	//   ....[11]....
        /*0074*/ 	.word	0xffffffff


	//   ....[12]....
        /*0078*/ 	.word	0xffffffff


	//   ....[13]....
        /*007c*/ 	.word	0xffffffff


	//   ....[14]....
        /*0080*/ 	.word	0xffffffff


	//   ....[15]....
        /*0084*/ 	.word	0xffffffff


	//   ....[16]....
        /*0088*/ 	.word	0xffffffff


	//   ....[17]....
        /*008c*/ 	.word	0xffffffff


	//   ....[18]....
        /*0090*/ 	.word	0xffffffff


	//   ....[19]....
        /*0094*/ 	.word	0xffffffff


	//   ....[20]....
        /*0098*/ 	.word	0xffffffff


	//   ....[21]....
        /*009c*/ 	.word	0xffffffff


	//   ....[22]....
        /*00a0*/ 	.word	0xffffffff


	//   ....[23]....
        /*00a4*/ 	.word	0xffffffff


	//   ....[24]....
        /*00a8*/ 	.word	0xffffffff


	//   ....[25]....
        /*00ac*/ 	.word	0xffffffff


	//   ....[26]....
        /*00b0*/ 	.word	0xffffffff


	//   ....[27]....
        /*00b4*/ 	.word	0xffffffff


	//   ....[28]....
        /*00b8*/ 	.word	0xffffffff


	//   ....[29]....
        /*00bc*/ 	.word	0xffffffff


	//   ....[30]....
        /*00c0*/ 	.word	0xffffffff


	//   ....[31]....
        /*00c4*/ 	.word	0xffffffff


	//   ....[32]....
        /*00c8*/ 	.word	0xffffffff


	//   ....[33]....
        /*00cc*/ 	.word	0xffffffff


	//   ....[34]....
        /*00d0*/ 	.word	0xffffffff


	//   ....[35]....
        /*00d4*/ 	.word	0xffffffff


	//   ....[36]....
        /*00d8*/ 	.word	0xffffffff


	//   ....[37]....
        /*00dc*/ 	.word	0xffffffff


	//   ....[38]....
        /*00e0*/ 	.word	0xffffffff


	//   ....[39]....
        /*00e4*/ 	.word	0xffffffff


	//   ....[40]....
        /*00e8*/ 	.word	0xffffffff


	//   ....[41]....
        /*00ec*/ 	.word	0xffffffff


	//   ....[42]....
        /*00f0*/ 	.word	0xffffffff


	//   ....[43]....
        /*00f4*/ 	.word	0xffffffff


	//   ....[44]....
        /*00f8*/ 	.word	0xffffffff


	//   ....[45]....
        /*00fc*/ 	.word	0xffffffff


	//   ....[46]....
        /*0100*/ 	.word	0xffffffff


	//   ....[47]....
        /*0104*/ 	.word	0xffffffff


	//   ....[48]....
        /*0108*/ 	.word	0xffffffff


	//   ....[49]....
        /*010c*/ 	.word	0xffffffff


	//   ....[50]....
        /*0110*/ 	.word	0xffffffff


	//   ....[51]....
        /*0114*/ 	.word	0xffffffff


	//   ....[52]....
        /*0118*/ 	.word	0xffffffff


	//   ....[53]....
        /*011c*/ 	.word	0xffffffff


	//   ....[54]....
        /*0120*/ 	.word	0xffffffff


	//   ....[55]....
        /*0124*/ 	.word	0xffffffff


	//   ....[56]....
        /*0128*/ 	.word	0xffffffff


	//   ....[57]....
        /*012c*/ 	.word	0xffffffff


	//   ....[58]....
        /*0130*/ 	.word	0xffffffff


	//   ....[59]....
        /*0134*/ 	.word	0xffffffff


	//   ....[60]....
        /*0138*/ 	.word	0xffffffff


	//   ....[61]....
        /*013c*/ 	.word	0xffffffff


	//   ....[62]....
        /*0140*/ 	.word	0xffffffff


	//   ....[63]....
        /*0144*/ 	.word	0xffffffff


	//   ....[64]....
        /*0148*/ 	.word	0xffffffff


	//   ....[65]....
        /*014c*/ 	.word	0xffffffff


	//   ....[66]....
        /*0150*/ 	.word	0xffffffff


	//   ....[67]....
        /*0154*/ 	.word	0xffffffff


	//   ....[68]....
        /*0158*/ 	.word	0xffffffff


	//   ....[69]....
        /*015c*/ 	.word	0xffffffff


	//   ....[70]....
        /*0160*/ 	.word	0xffffffff


	//   ....[71]....
        /*0164*/ 	.word	0xffffffff


	//   ....[72]....
        /*0168*/ 	.word	0xffffffff


	//   ....[73]....
        /*016c*/ 	.word	0xffffffff


	//   ....[74]....
        /*0170*/ 	.word	0xffffffff


	//   ....[75]....
        /*0174*/ 	.word	0xffffffff


	//   ....[76]....
        /*0178*/ 	.word	0xffffffff


	//   ....[77]....
        /*017c*/ 	.word	0xffffffff


	//   ....[78]....
        /*0180*/ 	.word	0xffffffff


	//   ....[79]....
        /*0184*/ 	.word	0xffffffff


	//   ....[80]....
        /*0188*/ 	.word	0xffffffff


	//   ....[81]....
        /*018c*/ 	.word	0xffffffff


	//   ....[82]....
        /*0190*/ 	.word	0xffffffff


	//   ....[83]....
        /*0194*/ 	.word	0xffffffff


	//   ....[84]....
        /*0198*/ 	.word	0xffffffff


	//   ....[85]....
        /*019c*/ 	.word	0xffffffff


	//   ....[86]....
        /*01a0*/ 	.word	0xffffffff


	//   ....[87]....
        /*01a4*/ 	.word	0xffffffff


	//   ....[88]....
        /*01a8*/ 	.word	0xffffffff


	//   ....[89]....
        /*01ac*/ 	.word	0xffffffff


	//   ....[90]....
        /*01b0*/ 	.word	0xffffffff


	//   ....[91]....
        /*01b4*/ 	.word	0xffffffff


	//   ....[92]....
        /*01b8*/ 	.word	0xffffffff


	//   ....[93]....
        /*01bc*/ 	.word	0xffffffff


	//   ....[94]....
        /*01c0*/ 	.word	0xffffffff


	//   ....[95]....
        /*01c4*/ 	.word	0xffffffff


	//   ....[96]....
        /*01c8*/ 	.word	0xffffffff


	//   ....[97]....
        /*01cc*/ 	.word	0xffffffff


	//   ....[98]....
        /*01d0*/ 	.word	0xffffffff


	//   ....[99]....
        /*01d4*/ 	.word	0xffffffff


	//   ....[100]....
        /*01d8*/ 	.word	0xffffffff


	//   ....[101]....
        /*01dc*/ 	.word	0xffffffff


	//   ....[102]....
        /*01e0*/ 	.word	0xffffffff


	//   ....[103]....
        /*01e4*/ 	.word	0xffffffff


	//   ....[104]....
        /*01e8*/ 	.word	0xffffffff


	//   ....[105]....
        /*01ec*/ 	.word	0xffffffff


	//   ....[106]....
        /*01f0*/ 	.word	0xffffffff


	//   ....[107]....
        /*01f4*/ 	.word	0xffffffff


	//   ....[108]....
        /*01f8*/ 	.word	0xffffffff


	//   ....[109]....
        /*01fc*/ 	.word	0xffffffff


	//   ....[110]....
        /*0200*/ 	.word	0xffffffff


	//   ....[111]....
        /*0204*/ 	.word	0xffffffff


	//   ....[112]....
        /*0208*/ 	.word	0xffffffff


	//   ....[113]....
        /*020c*/ 	.word	0xffffffff


	//   ....[114]....
        /*0210*/ 	.word	0xffffffff


	//   ....[115]....
        /*0214*/ 	.word	0xffffffff


	//   ....[116]....
        /*0218*/ 	.word	0xffffffff


	//   ....[117]....
        /*021c*/ 	.word	0xffffffff


	//   ....[118]....
        /*0220*/ 	.word	0xffffffff


	//   ....[119]....
        /*0224*/ 	.word	0xffffffff


	//   ....[120]....
        /*0228*/ 	.word	0xffffffff


	//   ....[121]....
        /*022c*/ 	.word	0xffffffff


	//   ....[122]....
        /*0230*/ 	.word	0xffffffff


	//   ....[123]....
        /*0234*/ 	.word	0xffffffff


	//   ....[124]....
        /*0238*/ 	.word	0xffffffff


	//   ....[125]....
        /*023c*/ 	.word	0xffffffff


	//   ....[126]....
        /*0240*/ 	.word	0xffffffff


	//   ....[127]....
        /*0244*/ 	.word	0xffffffff


	//   ....[128]....
        /*0248*/ 	.word	0xffffffff


	//   ....[129]....
        /*024c*/ 	.word	0xffffffff


	//   ....[130]....
        /*0250*/ 	.word	0xffffffff


	//   ....[131]....
        /*0254*/ 	.word	0xffffffff


	//   ....[132]....
        /*0258*/ 	.word	0xffffffff


	//   ....[133]....
        /*025c*/ 	.word	0xffffffff


	//   ....[134]....
        /*0260*/ 	.word	0xffffffff


	//   ....[135]....
        /*0264*/ 	.word	0xffffffff


	//   ....[136]....
        /*0268*/ 	.word	0xffffffff


	//   ....[137]....
        /*026c*/ 	.word	0xffffffff


	//   ....[138]....
        /*0270*/ 	.word	0xffffffff


	//   ....[139]....
        /*0274*/ 	.word	0xffffffff


	//   ....[140]....
        /*0278*/ 	.word	0xffffffff


	//   ....[141]....
        /*027c*/ 	.word	0xffffffff


	//   ....[142]....
        /*0280*/ 	.word	0xffffffff


	//   ....[143]....
        /*0284*/ 	.word	0xffffffff


	//   ....[144]....
        /*0288*/ 	.word	0xffffffff


	//   ....[145]....
        /*028c*/ 	.word	0xffffffff


	//   ....[146]....
        /*0290*/ 	.word	0xffffffff


	//   ....[147]....
        /*0294*/ 	.word	0xffffffff


	//   ....[148]....
        /*0298*/ 	.word	0xffffffff


	//   ....[149]....
        /*029c*/ 	.word	0xffffffff


	//   ....[150]....
        /*02a0*/ 	.word	0xffffffff


	//   ....[151]....
        /*02a4*/ 	.word	0xffffffff


	//   ....[152]....
        /*02a8*/ 	.word	0xffffffff


	//----- nvinfo : EIATTR_COOP_GROUP_INSTR_OFFSETS
	.align		4
.L_1026:
        /*02ac*/ 	.byte	0x04, 0x28
        /*02ae*/ 	.short	(.L_1028 - .L_1027)


	//   ....[0]....
.L_1027:
        /*02b0*/ 	.word	0x00000080


	//   ....[1]....
        /*02b4*/ 	.word	0x00000210


	//   ....[2]....
        /*02b8*/ 	.word	0x00000240


	//   ....[3]....
        /*02bc*/ 	.word	0x00000270


	//   ....[4]....
        /*02c0*/ 	.word	0x000002a0


	//   ....[5]....
        /*02c4*/ 	.word	0x000002d0


	//   ....[6]....
        /*02c8*/ 	.word	0x00000300


	//   ....[7]....
        /*02cc*/ 	.word	0x00000460


	//   ....[8]....
        /*02d0*/ 	.word	0x000004a0


	//   ....[9]....
        /*02d4*/ 	.word	0x000004d0


	//   ....[10]....
        /*02d8*/ 	.word	0x00000500


	//   ....[11]....
        /*02dc*/ 	.word	0x00000530


	//   ....[12]....
        /*02e0*/ 	.word	0x00000560


	//   ....[13]....
        /*02e4*/ 	.word	0x000005f0


	//   ....[14]....
        /*02e8*/ 	.word	0x00000630


	//   ....[15]....
        /*02ec*/ 	.word	0x00000650


	//   ....[16]....
        /*02f0*/ 	.word	0x000006b0


	//   ....[17]....
        /*02f4*/ 	.word	0x00002750


	//   ....[18]....
        /*02f8*/ 	.word	0x00002770


	//   ....[19]....
        /*02fc*/ 	.word	0x000028b0


	//   ....[20]....
        /*0300*/ 	.word	0x000028c0


	//   ....[21]....
        /*0304*/ 	.word	0x00002a00


	//   ....[22]....
        /*0308*/ 	.word	0x00002a20


	//   ....[23]....
        /*030c*/ 	.word	0x00002b60


	//   ....[24]....
        /*0310*/ 	.word	0x00002b70


	//   ....[25]....
        /*0314*/ 	.word	0x00003e60


	//   ....[26]....
        /*0318*/ 	.word	0x000040d0


	//   ....[27]....
        /*031c*/ 	.word	0x00004b60


	//   ....[28]....
        /*0320*/ 	.word	0x00004b80


	//   ....[29]....
        /*0324*/ 	.word	0x00004ba0


	//   ....[30]....
        /*0328*/ 	.word	0x00004bc0


	//   ....[31]....
        /*032c*/ 	.word	0x00006bf0


	//   ....[32]....
        /*0330*/ 	.word	0x00006ef0


	//   ....[33]....
        /*0334*/ 	.word	0x000076f0


	//   ....[34]....
        /*0338*/ 	.word	0x000078a0


	//   ....[35]....
        /*033c*/ 	.word	0x000078e0


	//   ....[36]....
        /*0340*/ 	.word	0x00007970


	//   ....[37]....
        /*0344*/ 	.word	0x0000a3a0


	//   ....[38]....
        /*0348*/ 	.word	0x0000a3b0


	//   ....[39]....
        /*034c*/ 	.word	0x0000a3d0


	//   ....[40]....
        /*0350*/ 	.word	0x0000a3f0


	//   ....[41]....
        /*0354*/ 	.word	0x0000ca10


	//   ....[42]....
        /*0358*/ 	.word	0x0000cdf0


	//   ....[43]....
        /*035c*/ 	.word	0x0000d550


	//   ....[44]....
        /*0360*/ 	.word	0x0000d6c0


	//   ....[45]....
        /*0364*/ 	.word	0x0000d6f0


	//   ....[46]....
        /*0368*/ 	.word	0x0000d780


	//   ....[47]....
        /*036c*/ 	.word	0x0000f100


	//   ....[48]....
        /*0370*/ 	.word	0x0000f130


	//   ....[49]....
        /*0374*/ 	.word	0x0000f140


	//   ....[50]....
        /*0378*/ 	.word	0x0000f170


	//   ....[51]....
        /*037c*/ 	.word	0x00010470


	//   ....[52]....
        /*0380*/ 	.word	0x000104a0


	//   ....[53]....
        /*0384*/ 	.word	0x000104c0


	//   ....[54]....
        /*0388*/ 	.word	0x000104f0


	//   ....[55]....
        /*038c*/ 	.word	0x00010820


	//   ....[56]....
        /*0390*/ 	.word	0x00010840


	//   ....[57]....
        /*0394*/ 	.word	0x00010960


	//   ....[58]....
        /*0398*/ 	.word	0x00010970


	//   ....[59]....
        /*039c*/ 	.word	0x00010aa0


	//   ....[60]....
        /*03a0*/ 	.word	0x00010ac0


	//   ....[61]....
        /*03a4*/ 	.word	0x00010bf0


	//   ....[62]....
        /*03a8*/ 	.word	0x00010c00


	//   ....[63]....
        /*03ac*/ 	.word	0x00010f10


	//   ....[64]....
        /*03b0*/ 	.word	0x00010f30


	//   ....[65]....
        /*03b4*/ 	.word	0x00011870


	//   ....[66]....
        /*03b8*/ 	.word	0x00011880


	//   ....[67]....
        /*03bc*/ 	.word	0x00012580


	//   ....[68]....
        /*03c0*/ 	.word	0x000125a0


	//   ....[69]....
        /*03c4*/ 	.word	0x000126d0


	//   ....[70]....
        /*03c8*/ 	.word	0x000126e0


	//   ....[71]....
        /*03cc*/ 	.word	0x00012810


	//   ....[72]....
        /*03d0*/ 	.word	0x00012830


	//   ....[73]....
        /*03d4*/ 	.word	0x00012960


	//   ....[74]....
        /*03d8*/ 	.word	0x00012970


	//   ....[75]....
        /*03dc*/ 	.word	0x00012b20


	//   ....[76]....
        /*03e0*/ 	.word	0x00012b40


	//   ....[77]....
        /*03e4*/ 	.word	0x00012c60


	//   ....[78]....
        /*03e8*/ 	.word	0x00012ca0


	//   ....[79]....
        /*03ec*/ 	.word	0x00012cd0


	//   ....[80]....
        /*03f0*/ 	.word	0x00012d00


	//   ....[81]....
        /*03f4*/ 	.word	0x00012d30


	//   ....[82]....
        /*03f8*/ 	.word	0x00012d60


	//   ....[83]....
        /*03fc*/ 	.word	0x00012eb0


	//   ....[84]....
        /*0400*/ 	.word	0x00012ef0


	//   ....[85]....
        /*0404*/ 	.word	0x00012f20


	//   ....[86]....
        /*0408*/ 	.word	0x00012f50


	//   ....[87]....
        /*040c*/ 	.word	0x00012f80


	//   ....[88]....
        /*0410*/ 	.word	0x00012fb0


	//   ....[89]....
        /*0414*/ 	.word	0x00013040


	//   ....[90]....
        /*0418*/ 	.word	0x00013080


	//   ....[91]....
        /*041c*/ 	.word	0x00013090


	//   ....[92]....
        /*0420*/ 	.word	0x000130f0


	//   ....[93]....
        /*0424*/ 	.word	0x000139d0


	//   ....[94]....
        /*0428*/ 	.word	0x00013a10


	//   ....[95]....
        /*042c*/ 	.word	0x00013a60


	//   ....[96]....
        /*0430*/ 	.word	0x00013ab0


	//   ....[97]....
        /*0434*/ 	.word	0x00013b00


	//   ....[98]....
        /*0438*/ 	.word	0x00013b70


	//   ....[99]....
        /*043c*/ 	.word	0x00013bb0


	//   ....[100]....
        /*0440*/ 	.word	0x00013c10


	//   ....[101]....
        /*0444*/ 	.word	0x00013c80


	//   ....[102]....
        /*0448*/ 	.word	0x00013ce0


	//   ....[103]....
        /*044c*/ 	.word	0x00013d50


	//   ....[104]....
        /*0450*/ 	.word	0x00013dc0


	//   ....[105]....
        /*0454*/ 	.word	0x00013e20


	//   ....[106]....
        /*0458*/ 	.word	0x00013e80


	//   ....[107]....
        /*045c*/ 	.word	0x00013ee0


	//   ....[108]....
        /*0460*/ 	.word	0x00013f50


	//   ....[109]....
        /*0464*/ 	.word	0x00013fb0


	//   ....[110]....
        /*0468*/ 	.word	0x00014010


	//   ....[111]....
        /*046c*/ 	.word	0x00014060


	//   ....[112]....
        /*0470*/ 	.word	0x000140b0


	//   ....[113]....
        /*0474*/ 	.word	0x00014100


	//   ....[114]....
        /*0478*/ 	.word	0x00014140


	//   ....[115]....
        /*047c*/ 	.word	0x000141a0


	//   ....[116]....
        /*0480*/ 	.word	0x00014210


	//   ....[117]....
        /*0484*/ 	.word	0x00014270


	//   ....[118]....
        /*0488*/ 	.word	0x000142d0


	//   ....[119]....
        /*048c*/ 	.word	0x00014330


	//   ....[120]....
        /*0490*/ 	.word	0x000143a0


	//   ....[121]....
        /*0494*/ 	.word	0x00014400


	//   ....[122]....
        /*0498*/ 	.word	0x00014460


	//   ....[123]....
        /*049c*/ 	.word	0x000144c0


	//   ....[124]....
        /*04a0*/ 	.word	0x00014530


	//   ....[125]....
        /*04a4*/ 	.word	0x00014590


	//   ....[126]....
        /*04a8*/ 	.word	0x000145f0


	//   ....[127]....
        /*04ac*/ 	.word	0x00014650


	//   ....[128]....
        /*04b0*/ 	.word	0x000146c0


	//   ....[129]....
        /*04b4*/ 	.word	0x00014720


	//   ....[130]....
        /*04b8*/ 	.word	0x00014780


	//   ....[131]....
        /*04bc*/ 	.word	0x000147e0


	//   ....[132]....
        /*04c0*/ 	.word	0x00014850


	//   ....[133]....
        /*04c4*/ 	.word	0x000148b0


	//   ....[134]....
        /*04c8*/ 	.word	0x00014910


	//   ....[135]....
        /*04cc*/ 	.word	0x00014970


	//   ....[136]....
        /*04d0*/ 	.word	0x000149e0


	//   ....[137]....
        /*04d4*/ 	.word	0x00014a30


	//   ....[138]....
        /*04d8*/ 	.word	0x00014a70


	//   ....[139]....
        /*04dc*/ 	.word	0x00014ac0


	//   ....[140]....
        /*04e0*/ 	.word	0x00014b10


	//   ....[141]....
        /*04e4*/ 	.word	0x00014b60


	//   ....[142]....
        /*04e8*/ 	.word	0x00014bd0


	//   ....[143]....
        /*04ec*/ 	.word	0x00014c20


	//   ....[144]....
        /*04f0*/ 	.word	0x00014c70


	//   ....[145]....
        /*04f4*/ 	.word	0x00014cc0


	//   ....[146]....
        /*04f8*/ 	.word	0x00014d10


	//   ....[147]....
        /*04fc*/ 	.word	0x00014d60


	//   ....[148]....
        /*0500*/ 	.word	0x00014dd0


	//   ....[149]....
        /*0504*/ 	.word	0x00014e10


	//   ....[150]....
        /*0508*/ 	.word	0x00014e70


	//   ....[151]....
        /*050c*/ 	.word	0x00014ed0


	//   ....[152]....
        /*0510*/ 	.word	0x00014f30


	//----- nvinfo : EIATTR_EXIT_INSTR_OFFSETS
	.align		4
.L_1028:
        /*0514*/ 	.byte	0x04, 0x1c
        /*0516*/ 	.short	(.L_1030 - .L_1029)


	//   ....[0]....
.L_1029:
        /*0518*/ 	.word	0x00000f30


	//   ....[1]....
        /*051c*/ 	.word	0x000139a0


	//----- nvinfo : EIATTR_MAX_THREADS
	.align		4
.L_1030:
        /*0520*/ 	.byte	0x04, 0x05
        /*0522*/ 	.short	(.L_1032 - .L_1031)
.L_1031:
        /*0524*/ 	.word	0x00000100
        /*0528*/ 	.word	0x00000001
        /*052c*/ 	.word	0x00000001


	//----- nvinfo : EIATTR_CRS_STACK_SIZE
	.align		4
.L_1032:
        /*0530*/ 	.byte	0x04, 0x1e
        /*0532*/ 	.short	(.L_1034 - .L_1033)
.L_1033:
        /*0534*/ 	.word	0x00000000
.L_1034:


//--------------------- .nv.info._ZN7cutlass13device_kernelIN5flash19enable_sm80_to_sm89INS1_16FlashAttnFwdSm80INS1_25CollectiveMainloopFwdSm80ILi8ELi2ELb0EN4cute5tupleIJNS5_1CILi128EEENS7_ILi64EEENS7_ILi192EEEEEELi192ENS_6half_tEfNS_4arch4Sm80ELb0ELb1ELb0ELb1ELb0ELb1ELb1ELb1EEENS1_21CollectiveEpilogueFwdINS6_IJS8_SA_S9_EEENS6_IJNS7_ILi1EEESI_SI_EEESC_SE_Li256ELb1ELb1ELb1ELb0EEENS1_36VarlenDynamicPersistentTileSchedulerILi128ELi64ELi256ELi256ELb1ELb1ELb0ELb1ELb0ELb1EEEEEEEEEvNT_6ParamsE --------------------------
	.section	.nv.info._ZN7cutlass13device_kernelIN5flash19enable_sm80_to_sm89INS1_16FlashAttnFwdSm80INS1_25CollectiveMainloopFwdSm80ILi8ELi2ELb0EN4cute5tupleIJNS5_1CILi128EEENS7_ILi64EEENS7_ILi192EEEEEELi192ENS_6half_tEfNS_4arch4Sm80ELb0ELb1ELb0ELb1ELb0ELb1ELb1ELb1EEENS1_21CollectiveEpilogueFwdINS6_IJS8_SA_S9_EEENS6_IJNS7_ILi1EEESI_SI_EEESC_SE_Li256ELb1ELb1ELb1ELb0EEENS1_36VarlenDynamicPersistentTileSchedulerILi128ELi64ELi256ELi256ELb1ELb1ELb0ELb1ELb0ELb1EEEEEEEEEvNT_6ParamsE,"",@"SHT_CUDA_INFO"
	.sectionflags	@""
	.align	4


	//----- nvinfo : EIATTR_CUDA_API_VERSION
	.align		4
        /*0000*/ 	.byte	0x04, 0x37
        /*0002*/ 	.short	(.L_1036 - .L_1035)
.L_1035:
        /*0004*/ 	.word	0x00000082


	//----- nvinfo : EIATTR_SW2861232_WAR
	.align		4
.L_1036:
        /*0008*/ 	.byte	0x01, 0x35
	.zero		2


	//----- nvinfo : EIATTR_PARAM_CBANK
	.align		4
        /*000c*/ 	.byte	0x04, 0x0a
        /*000e*/ 	.short	(.L_1038 - .L_1037)
	.align		4
.L_1037:
        /*0010*/ 	.word	index@(.nv.constant0._ZN7cutlass13device_kernelIN5flash19enable_sm80_to_sm89INS1_16FlashAttnFwdSm80INS1_25CollectiveMainloopFwdSm80ILi8ELi2ELb0EN4cute5tupleIJNS5_1CILi128EEENS7_ILi64EEENS7_ILi192EEEEEELi192ENS_6half_tEfNS_4arch4Sm80ELb0ELb1ELb0ELb1ELb0ELb1ELb1ELb1EEENS1_21CollectiveEpilogueFwdINS6_IJS8_SA_S9_EEENS6_IJNS7_ILi1EEESI_SI_EEESC_SE_Li256ELb1ELb1ELb1ELb0EEENS1_36VarlenDynamicPersistentTileSchedulerILi128ELi64ELi256ELi256ELb1ELb1ELb0ELb1ELb0ELb1EEEEEEEEEvNT_6ParamsE)
        /*0014*/ 	.short	0x0160
        /*0016*/ 	.short	0x0438


	//----- nvinfo : EIATTR_CBANK_PARAM_SIZE
	.align		4
.L_1038:
        /*0018*/ 	.byte	0x03, 0x19
        /*001a*/ 	.short	0x0438


	//----- nvinfo : EIATTR_KPARAM_INFO
	.align		4
        /*001c*/ 	.byte	0x04, 0x17
        /*001e*/ 	.short	(.L_1040 - .L_1039)
.L_1039:
        /*0020*/ 	.word	0x00000000
        /*0024*/ 	.short	0x0000
        /*0026*/ 	.short	0x0000
        /*0028*/ 	.byte	0x00, 0xf0, 0xe1, 0x10


	//----- nvinfo : EIATTR_MAXREG_COUNT
	.align		4
.L_1040:
        /*002c*/ 	.byte	0x03, 0x1b
        /*002e*/ 	.short	0x00ff


	//----- nvinfo : EIATTR_NUM_BARRIERS
	.align		4
        /*0030*/ 	.byte	0x02, 0x4c
        /*0032*/ 	.byte	0x06
	.zero		1


	//----- nvinfo : EIATTR_MERCURY_ISA_VERSION
	.align		4
        /*0034*/ 	.byte	0x03, 0x5f
        /*0036*/ 	.short	0x0000


	//----- nvinfo : EIATTR_INT_WARP_WIDE_INSTR_OFFSETS
	.align		4
        /*0038*/ 	.byte	0x04, 0x31
        /*003a*/ 	.short	(.L_1042 - .L_1041)


	//   ....[0]....
.L_1041:
        /*003c*/ 	.word	0x0001bed0


	//   ....[1]....
        /*0040*/ 	.word	0x0001bf70


	//----- nvinfo : EIATTR_COOP_GROUP_MASK_REGIDS
	.align		4
.L_1042:
        /*0044*/ 	.byte	0x04, 0x29
        /*0046*/ 	.short	(.L_1044 - .L_1043)


	//   ....[0]....
.L_1043:
        /*0048*/ 	.word	0xffffffff


	//   ....[1]....
        /*004c*/ 	.word	0xffffffff


	//   ....[2]....
        /*0050*/ 	.word	0xffffffff


	//   ....[3]....
        /*0054*/ 	.word	0xffffffff


	//   ....[4]....
        /*0058*/ 	.word	0xffffffff


	//   ....[5]....
        /*005c*/ 	.word	0xffffffff


	//   ....[6]....
        /*0060*/ 	.word	0xffffffff


	//   ....[7]....
        /*0064*/ 	.word	0xffffffff


	//   ....[8]....
        /*0068*/ 	.word	0xffffffff


	//   ....[9]....
        /*006c*/ 	.word	0xffffffff


	//   ....[10]....
        /*0070*/ 	.word	0xffffffff


	//   ....[11]....
        /*0074*/ 	.word	0xffffffff


	//   ....[12]....
        /*0078*/ 	.word	0xffffffff


	//   ....[13]....
        /*007c*/ 	.word	0xffffffff


	//   ....[14]....
        /*0080*/ 	.word	0xffffffff


	//   ....[15]....
        /*0084*/ 	.word	0xffffffff


	//   ....[16]....
        /*0088*/ 	.word	0xffffffff


	//   ....[17]....
        /*008c*/ 	.word	0xffffffff


	//   ....[18]....
        /*0090*/ 	.word	0xffffffff


	//   ....[19]....
        /*0094*/ 	.word	0xffffffff


	//   ....[20]....
        /*0098*/ 	.word	0xffffffff


	//   ....[21]....
        /*009c*/ 	.word	0xffffffff


	//   ....[22]....
        /*00a0*/ 	.word	0xffffffff


	//   ....[23]....
        /*00a4*/ 	.word	0xffffffff


	//   ....[24]....
        /*00a8*/ 	.word	0xffffffff


	//   ....[25]....
        /*00ac*/ 	.word	0xffffffff


	//   ....[26]....
        /*00b0*/ 	.word	0xffffffff


	//   ....[27]....
        /*00b4*/ 	.word	0xffffffff


	//   ....[28]....
        /*00b8*/ 	.word	0xffffffff


	//   ....[29]....
        /*00bc*/ 	.word	0xffffffff


	//   ....[30]....
        /*00c0*/ 	.word	0xffffffff


	//   ....[31]....
        /*00c4*/ 	.word	0xffffffff


	//   ....[32]....
        /*00c8*/ 	.word	0xffffffff


	//   ....[33]....
        /*00cc*/ 	.word	0xffffffff


	//   ....[34]....
        /*00d0*/ 	.word	0xffffffff


	//   ....[35]....
        /*00d4*/ 	.word	0xffffffff


	//   ....[36]....
        /*00d8*/ 	.word	0xffffffff


	//   ....[37]....
        /*00dc*/ 	.word	0xffffffff


	//   ....[38]....
        /*00e0*/ 	.word	0xffffffff


	//   ....[39]....
        /*00e4*/ 	.word	0xffffffff


	//   ....[40]....
        /*00e8*/ 	.word	0xffffffff


	//   ....[41]....
        /*00ec*/ 	.word	0xffffffff


	//   ....[42]....
        /*00f0*/ 	.word	0xffffffff


	//   ....[43]....
        /*00f4*/ 	.word	0xffffffff


	//   ....[44]....
        /*00f8*/ 	.word	0xffffffff


	//   ....[45]....
        /*00fc*/ 	.word	0xffffffff


	//   ....[46]....
        /*0100*/ 	.word	0xffffffff


	//   ....[47]....
        /*0104*/ 	.word	0xffffffff


	//   ....[48]....
        /*0108*/ 	.word	0xffffffff


	//   ....[49]....
        /*010c*/ 	.word	0xffffffff


	//   ....[50]....
        /*0110*/ 	.word	0xffffffff


	//   ....[51]....
        /*0114*/ 	.word	0xffffffff


	//   ....[52]....
        /*0118*/ 	.word	0xffffffff


	//   ....[53]....
        /*011c*/ 	.word	0xffffffff


	//   ....[54]....
        /*0120*/ 	.word	0xffffffff


	//   ....[55]....
        /*0124*/ 	.word	0xffffffff


	//   ....[56]....
        /*0128*/ 	.word	0xffffffff


	//   ....[57]....
        /*012c*/ 	.word	0xffffffff


	//   ....[58]....
        /*0130*/ 	.word	0xffffffff


	//   ....[59]....
        /*0134*/ 	.word	0xffffffff


	//   ....[60]....
        /*0138*/ 	.word	0xffffffff


	//   ....[61]....
        /*013c*/ 	.word	0xffffffff


	//   ....[62]....
        /*0140*/ 	.word	0xffffffff


	//   ....[63]....
        /*0144*/ 	.word	0xffffffff


	//   ....[64]....
        /*0148*/ 	.word	0xffffffff


	//   ....[65]....
        /*014c*/ 	.word	0xffffffff


	//   ....[66]....
        /*0150*/ 	.word	0xffffffff


	//   ....[67]....
        /*0154*/ 	.word	0xffffffff


	//   ....[68]....
        /*0158*/ 	.word	0xffffffff


	//   ....[69]....
        /*015c*/ 	.word	0xffffffff


	//   ....[70]....
        /*0160*/ 	.word	0xffffffff


	//   ....[71]....
        /*0164*/ 	.word	0xffffffff


	//   ....[72]....
        /*0168*/ 	.word	0xffffffff


	//   ....[73]....
        /*016c*/ 	.word	0xffffffff


	//   ....[74]....
        /*0170*/ 	.word	0xffffffff


	//   ....[75]....
        /*0174*/ 	.word	0xffffffff


	//   ....[76]....
        /*0178*/ 	.word	0xffffffff


	//   ....[77]....
        /*017c*/ 	.word	0xffffffff


	//   ....[78]....
        /*0180*/ 	.word	0xffffffff


	//   ....[79]....
        /*0184*/ 	.word	0xffffffff


	//   ....[80]....
        /*0188*/ 	.word	0xffffffff


	//   ....[81]....
        /*018c*/ 	.word	0xffffffff


	//   ....[82]....
        /*0190*/ 	.word	0xffffffff


	//   ....[83]....
        /*0194*/ 	.word	0xffffffff


	//   ....[84]....
        /*0198*/ 	.word	0xffffffff


	//   ....[85]....
        /*019c*/ 	.word	0xffffffff


	//   ....[86]....
        /*01a0*/ 	.word	0xffffffff


	//   ....[87]....
        /*01a4*/ 	.word	0xffffffff


	//   ....[88]....
        /*01a8*/ 	.word	0xffffffff


	//   ....[89]....
        /*01ac*/ 	.word	0xffffffff


	//   ....[90]....
        /*01b0*/ 	.word	0xffffffff


	//   ....[91]....
        /*01b4*/ 	.word	0xffffffff


	//   ....[92]....
        /*01b8*/ 	.word	0xffffffff


	//   ....[93]....
        /*01bc*/ 	.word	0xffffffff


	//   ....[94]....
        /*01c0*/ 	.word	0xffffffff


	//   ....[95]....
        /*01c4*/ 	.word	0xffffffff


	//   ....[96]....
        /*01c8*/ 	.word	0xffffffff


	//   ....[97]....
        /*01cc*/ 	.word	0xffffffff


	//   ....[98]....
        /*01d0*/ 	.word	0xffffffff


	//   ....[99]....
        /*01d4*/ 	.word	0xffffffff


	//   ....[100]....
        /*01d8*/ 	.word	0xffffffff


	//   ....[101]....
        /*01dc*/ 	.word	0xffffffff


	//   ....[102]....
        /*01e0*/ 	.word	0xffffffff


	//   ....[103]....
        /*01e4*/ 	.word	0xffffffff


	//   ....[104]....
        /*01e8*/ 	.word	0xffffffff


	//   ....[105]....
        /*01ec*/ 	.word	0xffffffff


	//   ....[106]....
        /*01f0*/ 	.word	0xffffffff


	//   ....[107]....
        /*01f4*/ 	.word	0xffffffff


	//   ....[108]....
        /*01f8*/ 	.word	0xffffffff


	//   ....[109]....
        /*01fc*/ 	.word	0xffffffff


	//   ....[110]....
        /*0200*/ 	.word	0xffffffff


	//   ....[111]....
        /*0204*/ 	.word	0xffffffff


	//   ....[112]....
        /*0208*/ 	.word	0xffffffff


	//   ....[113]....
        /*020c*/ 	.word	0xffffffff


	//   ....[114]....
        /*0210*/ 	.word	0xffffffff


	//   ....[115]....
        /*0214*/ 	.word	0xffffffff


	//   ....[116]....
        /*0218*/ 	.word	0xffffffff


	//   ....[117]....
        /*021c*/ 	.word	0xffffffff


	//   ....[118]....
        /*0220*/ 	.word	0xffffffff


	//   ....[119]....
        /*0224*/ 	.word	0xffffffff


	//   ....[120]....
        /*0228*/ 	.word	0xffffffff


	//   ....[121]....
        /*022c*/ 	.word	0xffffffff


	//   ....[122]....
        /*0230*/ 	.word	0xffffffff


	//   ....[123]....
        /*0234*/ 	.word	0xffffffff


	//   ....[124]....
        /*0238*/ 	.word	0xffffffff


	//   ....[125]....
        /*023c*/ 	.word	0xffffffff


	//   ....[126]....
        /*0240*/ 	.word	0xffffffff


	//   ....[127]....
        /*0244*/ 	.word	0xffffffff


	//   ....[128]....
        /*0248*/ 	.word	0xffffffff


	//   ....[129]....
        /*024c*/ 	.word	0xffffffff


	//   ....[130]....
        /*0250*/ 	.word	0xffffffff


	//   ....[131]....
        /*0254*/ 	.word	0xffffffff


	//   ....[132]....
        /*0258*/ 	.word	0xffffffff


	//   ....[133]....
        /*025c*/ 	.word	0xffffffff


	//   ....[134]....
        /*0260*/ 	.word	0xffffffff


	//   ....[135]....
        /*0264*/ 	.word	0xffffffff


	//   ....[136]....
        /*0268*/ 	.word	0xffffffff


	//   ....[137]....
        /*026c*/ 	.word	0xffffffff


	//   ....[138]....
        /*0270*/ 	.word	0xffffffff


	//   ....[139]....
        /*0274*/ 	.word	0xffffffff


	//   ....[140]....
        /*0278*/ 	.word	0xffffffff


	//   ....[141]....
        /*027c*/ 	.word	0xffffffff


	//   ....[142]....
        /*0280*/ 	.word	0xffffffff


	//   ....[143]....
        /*0284*/ 	.word	0xffffffff


	//   ....[144]....
        /*0288*/ 	.word	0xffffffff


	//   ....[145]....
        /*028c*/ 	.word	0xffffffff


	//   ....[146]....
        /*0290*/ 	.word	0xffffffff


	//   ....[147]....
        /*0294*/ 	.word	0xffffffff


	//   ....[148]....
        /*0298*/ 	.word	0xffffffff


	//   ....[149]....
        /*029c*/ 	.word	0xffffffff


	//   ....[150]....
        /*02a0*/ 	.word	0xffffffff


	//   ....[151]....
        /*02a4*/ 	.word	0xffffffff


	//   ....[152]....
        /*02a8*/ 	.word	0xffffffff


	//   ....[153]....
        /*02ac*/ 	.word	0xffffffff


	//   ....[154]....
        /*02b0*/ 	.word	0xffffffff


	//   ....[155]....
        /*02b4*/ 	.word	0xffffffff


	//   ....[156]....
        /*02b8*/ 	.word	0xffffffff


	//   ....[157]....
        /*02bc*/ 	.word	0xffffffff


	//   ....[158]....
        /*02c0*/ 	.word	0xffffffff


	//   ....[159]....
        /*02c4*/ 	.word	0xffffffff


	//   ....[160]....
        /*02c8*/ 	.word	0xffffffff


	//   ....[161]....
        /*02cc*/ 	.word	0xffffffff


	//   ....[162]....
        /*02d0*/ 	.word	0xffffffff


	//   ....[163]....
        /*02d4*/ 	.word	0xffffffff


	//   ....[164]....
        /*02d8*/ 	.word	0xffffffff


	//   ....[165]....
        /*02dc*/ 	.word	0xffffffff


	//   ....[166]....
        /*02e0*/ 	.word	0xffffffff


	//   ....[167]....
        /*02e4*/ 	.word	0xffffffff


	//   ....[168]....
        /*02e8*/ 	.word	0xffffffff


	//----- nvinfo : EIATTR_COOP_GROUP_INSTR_OFFSETS
	.align		4
.L_1044:
        /*02ec*/ 	.byte	0x04, 0x28
        /*02ee*/ 	.short	(.L_1046 - .L_1045)


	//   ....[0]....
.L_1045:
        /*02f0*/ 	.word	0x00000080


	//   ....[1]....
        /*02f4*/ 	.word	0x00000210


	//   ....[2]....
        /*02f8*/ 	.word	0x00000240


	//   ....[3]....
        /*02fc*/ 	.word	0x00000270


	//   ....[4]....
        /*0300*/ 	.word	0x000002a0


	//   ....[5]....
        /*0304*/ 	.word	0x000002d0


	//   ....[6]....
        /*0308*/ 	.word	0x00000300


	//   ....[7]....
        /*030c*/ 	.word	0x00000460


	//   ....[8]....
        /*0310*/ 	.word	0x000004a0


	//   ....[9]....
        /*0314*/ 	.word	0x000004d0


	//   ....[10]....
        /*0318*/ 	.word	0x00000500


	//   ....[11]....
        /*031c*/ 	.word	0x00000530


	//   ....[12]....
        /*0320*/ 	.word	0x00000560


	//   ....[13]....
        /*0324*/ 	.word	0x000005f0


	//   ....[14]....
        /*0328*/ 	.word	0x00000630


	//   ....[15]....
        /*032c*/ 	.word	0x00000650


	//   ....[16]....
        /*0330*/ 	.word	0x000006b0


	//   ....[17]....
        /*0334*/ 	.word	0x000081f0


	//   ....[18]....
        /*0338*/ 	.word	0x00008210


	//   ....[19]....
        /*033c*/ 	.word	0x00008360


	//   ....[20]....
        /*0340*/ 	.word	0x00008370


	//   ....[21]....
        /*0344*/ 	.word	0x000084a0


	//   ....[22]....
        /*0348*/ 	.word	0x000084c0


	//   ....[23]....
        /*034c*/ 	.word	0x000085f0


	//   ....[24]....
        /*0350*/ 	.word	0x00008600


	//   ....[25]....
        /*0354*/ 	.word	0x00008f80


	//   ....[26]....
        /*0358*/ 	.word	0x00009040


	//   ....[27]....
        /*035c*/ 	.word	0x00009090


	//   ....[28]....
        /*0360*/ 	.word	0x000090d0


	//   ....[29]....
        /*0364*/ 	.word	0x00009530


	//   ....[30]....
        /*0368*/ 	.word	0x00009570


	//   ....[31]....
        /*036c*/ 	.word	0x000095c0


	//   ....[32]....
        /*0370*/ 	.word	0x00009630


	//   ....[33]....
        /*0374*/ 	.word	0x0000c450


	//   ....[34]....
        /*0378*/ 	.word	0x0000c490


	//   ....[35]....
        /*037c*/ 	.word	0x0000c4e0


	//   ....[36]....
        /*0380*/ 	.word	0x0000c520


	//   ....[37]....
        /*0384*/ 	.word	0x0000c790


	//   ....[38]....
        /*0388*/ 	.word	0x0000c7d0


	//   ....[39]....
        /*038c*/ 	.word	0x0000c890


	//   ....[40]....
        /*0390*/ 	.word	0x0000c910


	//   ....[41]....
        /*0394*/ 	.word	0x00010380


	//   ....[42]....
        /*0398*/ 	.word	0x00010610


	//   ....[43]....
        /*039c*/ 	.word	0x000110b0


	//   ....[44]....
        /*03a0*/ 	.word	0x000110d0


	//   ....[45]....
        /*03a4*/ 	.word	0x000110f0


	//   ....[46]....
        /*03a8*/ 	.word	0x00011110


	//   ....[47]....
        /*03ac*/ 	.word	0x000131d0


	//   ....[48]....
        /*03b0*/ 	.word	0x00013550


	//   ....[49]....
        /*03b4*/ 	.word	0x00013c70


	//   ....[50]....
        /*03b8*/ 	.word	0x00013e20


	//   ....[51]....
        /*03bc*/ 	.word	0x00013e60


	//   ....[52]....
        /*03c0*/ 	.word	0x00013ef0


	//   ....[53]....
        /*03c4*/ 	.word	0x00016950


	//   ....[54]....
        /*03c8*/ 	.word	0x00016960


	//   ....[55]....
        /*03cc*/ 	.word	0x00016980


	//   ....[56]....
        /*03d0*/ 	.word	0x000169a0


	//   ....[57]....
        /*03d4*/ 	.word	0x00019000


	//   ....[58]....
        /*03d8*/ 	.word	0x000193c0


	//   ....[59]....
        /*03dc*/ 	.word	0x00019ae0


	//   ....[60]....
        /*03e0*/ 	.word	0x00019c90


	//   ....[61]....
        /*03e4*/ 	.word	0x00019cc0


	//   ....[62]....
        /*03e8*/ 	.word	0x00019d50


	//   ....[63]....
        /*03ec*/ 	.word	0x0001b6d0


	//   ....[64]....
        /*03f0*/ 	.word	0x0001b700


	//   ....[65]....
        /*03f4*/ 	.word	0x0001b710


	//   ....[66]....
        /*03f8*/ 	.word	0x0001b740


	//   ....[67]....
        /*03fc*/ 	.word	0x0001cc90


	//   ....[68]....
        /*0400*/ 	.word	0x0001ccc0


	//   ....[69]....
        /*0404*/ 	.word	0x0001cce0


	//   ....[70]....
        /*0408*/ 	.word	0x0001cd00


	//   ....[71]....
        /*040c*/ 	.word	0x0001d0a0


	//   ....[72]....
        /*0410*/ 	.word	0x0001d0c0


	//   ....[73]....
        /*0414*/ 	.word	0x0001d210


	//   ....[74]....
        /*0418*/ 	.word	0x0001d220


	//   ....[75]....
        /*041c*/ 	.word	0x0001d350


	//   ....[76]....
        /*0420*/ 	.word	0x0001d370


	//   ....[77]....
        /*0424*/ 	.word	0x0001d4a0


	//   ....[78]....
        /*0428*/ 	.word	0x0001d4b0


	//   ....[79]....
        /*042c*/ 	.word	0x0001d7c0


	//   ....[80]....
        /*0430*/ 	.word	0x0001d7e0


	//   ....[81]....
        /*0434*/ 	.word	0x0001e120


	//   ....[82]....
        /*0438*/ 	.word	0x0001e130


	//   ....[83]....
        /*043c*/ 	.word	0x0001ee90


	//   ....[84]....
        /*0440*/ 	.word	0x0001eeb0


	//   ....[85]....
        /*0444*/ 	.word	0x0001f010


	//   ....[86]....
        /*0448*/ 	.word	0x0001f020


	//   ....[87]....
        /*044c*/ 	.word	0x0001f150


	//   ....[88]....
        /*0450*/ 	.word	0x0001f170


	//   ....[89]....
        /*0454*/ 	.word	0x0001f2a0


	//   ....[90]....
        /*0458*/ 	.word	0x0001f2b0


	//   ....[91]....
        /*045c*/ 	.word	0x0001f460


	//   ....[92]....
        /*0460*/ 	.word	0x0001f480


	//   ....[93]....
        /*0464*/ 	.word	0x0001f5a0


	//   ....[94]....
        /*0468*/ 	.word	0x0001f5e0


	//   ....[95]....
        /*046c*/ 	.word	0x0001f610


	//   ....[96]....
        /*0470*/ 	.word	0x0001f640


	//   ....[97]....
        /*0474*/ 	.word	0x0001f670


	//   ....[98]....
        /*0478*/ 	.word	0x0001f6a0


	//   ....[99]....
        /*047c*/ 	.word	0x0001f7f0


	//   ....[100]....
        /*0480*/ 	.word	0x0001f830


	//   ....[101]....
        /*0484*/ 	.word	0x0001f860


	//   ....[102]....
        /*0488*/ 	.word	0x0001f890


	//   ....[103]....
        /*048c*/ 	.word	0x0001f8c0


	//   ....[104]....
        /*0490*/ 	.word	0x0001f8f0


	//   ....[105]....
        /*0494*/ 	.word	0x0001f980


	//   ....[106]....
        /*0498*/ 	.word	0x0001f9c0


	//   ....[107]....
        /*049c*/ 	.word	0x0001f9d0


	//   ....[108]....
        /*04a0*/ 	.word	0x0001fa30


	//   ....[109]....
        /*04a4*/ 	.word	0x00020310


	//   ....[110]....
        /*04a8*/ 	.word	0x00020350


	//   ....[111]....
        /*04ac*/ 	.word	0x000203a0


	//   ....[112]....
        /*04b0*/ 	.word	0x000203f0


	//   ....[113]....
        /*04b4*/ 	.word	0x00020440


	//   ....[114]....
        /*04b8*/ 	.word	0x000204b0


	//   ....[115]....
        /*04bc*/ 	.word	0x000204f0


	//   ....[116]....
        /*04c0*/ 	.word	0x00020550


	//   ....[117]....
        /*04c4*/ 	.word	0x000205c0


	//   ....[118]....
        /*04c8*/ 	.word	0x00020620


	//   ....[119]....
        /*04cc*/ 	.word	0x00020690


	//   ....[120]....
        /*04d0*/ 	.word	0x00020700


	//   ....[121]....
        /*04d4*/ 	.word	0x00020760


	//   ....[122]....
        /*04d8*/ 	.word	0x000207c0


	//   ....[123]....
        /*04dc*/ 	.word	0x00020820


	//   ....[124]....
        /*04e0*/ 	.word	0x00020890


	//   ....[125]....
        /*04e4*/ 	.word	0x000208f0


	//   ....[126]....
        /*04e8*/ 	.word	0x00020950


	//   ....[127]....
        /*04ec*/ 	.word	0x000209a0


	//   ....[128]....
        /*04f0*/ 	.word	0x000209e0


	//   ....[129]....
        /*04f4*/ 	.word	0x00020a30


	//   ....[130]....
        /*04f8*/ 	.word	0x00020a80


	//   ....[131]....
        /*04fc*/ 	.word	0x00020ae0


	//   ....[132]....
        /*0500*/ 	.word	0x00020b50


	//   ....[133]....
        /*0504*/ 	.word	0x00020bb0


	//   ....[134]....
        /*0508*/ 	.word	0x00020c10


	//   ....[135]....
        /*050c*/ 	.word	0x00020c80


	//   ....[136]....
        /*0510*/ 	.word	0x00020cf0


	//   ....[137]....
        /*0514*/ 	.word	0x00020d60


	//   ....[138]....
        /*0518*/ 	.word	0x00020dc0


	//   ....[139]....
        /*051c*/ 	.word	0x00020e20


	//   ....[140]....
        /*0520*/ 	.word	0x00020e90


	//   ....[141]....
        /*0524*/ 	.word	0x00020ef0


	//   ....[142]....
        /*0528*/ 	.word	0x00020f50


	//   ....[143]....
        /*052c*/ 	.word	0x00020fb0


	//   ....[144]....
        /*0530*/ 	.word	0x00021020


	//   ....[145]....
        /*0534*/ 	.word	0x00021080


	//   ....[146]....
        /*0538*/ 	.word	0x000210e0


	//   ....[147]....
        /*053c*/ 	.word	0x00021140


	//   ....[148]....
        /*0540*/ 	.word	0x000211b0


	//   ....[149]....
        /*0544*/ 	.word	0x00021210


	//   ....[150]....
        /*0548*/ 	.word	0x00021270


	//   ....[151]....
        /*054c*/ 	.word	0x000212d0


	//   ....[152]....
        /*0550*/ 	.word	0x00021340


	//   ....[153]....
        /*0554*/ 	.word	0x00021390


	//   ....[154]....
        /*0558*/ 	.word	0x000213d0


	//   ....[155]....
        /*055c*/ 	.word	0x00021420


	//   ....[156]....
        /*0560*/ 	.word	0x00021470


	//   ....[157]....
        /*0564*/ 	.word	0x000214c0


	//   ....[158]....
        /*0568*/ 	.word	0x00021530


	//   ....[159]....
        /*056c*/ 	.word	0x00021580


	//   ....[160]....
        /*0570*/ 	.word	0x000215d0


	//   ....[161]....
        /*0574*/ 	.word	0x00021620


	//   ....[162]....
        /*0578*/ 	.word	0x00021670


	//   ....[163]....
        /*057c*/ 	.word	0x000216c0


	//   ....[164]....
        /*0580*/ 	.word	0x00021730


	//   ....[165]....
        /*0584*/ 	.word	0x00021770


	//   ....[166]....
        /*0588*/ 	.word	0x000217d0


	//   ....[167]....
        /*058c*/ 	.word	0x00021830


	//   ....[168]....
        /*0590*/ 	.word	0x00021890


	//----- nvinfo : EIATTR_EXIT_INSTR_OFFSETS
	.align		4
.L_1046:
        /*0594*/ 	.byte	0x04, 0x1c
        /*0596*/ 	.short	(.L_1048 - .L_1047)


	//   ....[0]....
.L_1047:
        /*0598*/ 	.word	0x00000f20


	//   ....[1]....
        /*059c*/ 	.word	0x000202e0


	//----- nvinfo : EIATTR_MAX_THREADS
	.align		4
.L_1048:
        /*05a0*/ 	.byte	0x04, 0x05
        /*05a2*/ 	.short	(.L_1050 - .L_1049)
.L_1049:
        /*05a4*/ 	.word	0x00000100
        /*05a8*/ 	.word	0x00000001
        /*05ac*/ 	.word	0x00000001


	//----- nvinfo : EIATTR_CRS_STACK_SIZE
	.align		4
.L_1050:
        /*05b0*/ 	.byte	0x04, 0x1e
        /*05b2*/ 	.short	(.L_1052 - .L_1051)
.L_1051:
        /*05b4*/ 	.word	0x00000000
.L_1052:


//--------------------- .nv.info._ZN7cutlass13device_kernelIN5flash19enable_sm80_to_sm89INS1_16FlashAttnFwdSm80INS1_25CollectiveMainloopFwdSm80ILi8ELi2ELb1EN4cute5tupleIJNS5_1CILi128EEENS7_ILi96EEENS7_ILi192EEEEEELi192ENS_6half_tEfNS_4arch4Sm80ELb1ELb0ELb0ELb0ELb0ELb0ELb1ELb1EEENS1_21CollectiveEpilogueFwdINS6_IJS8_SA_S9_EEENS6_IJNS7_ILi1EEESI_SI_EEESC_SE_Li256ELb0ELb1ELb1ELb0EEENS1_30DynamicPersistentTileSchedulerILi256ELi256ELb1ELb1ELb0EEEEEEEEEvNT_6ParamsE --------------------------
	.section	.nv.info._ZN7cutlass13device_kernelIN5flash19enable_sm80_to_sm89INS1_16FlashAttnFwdSm80INS1_25CollectiveMainloopFwdSm80ILi8ELi2ELb1EN4cute5tupleIJNS5_1CILi128EEENS7_ILi96EEENS7_ILi192EEEEEELi192ENS_6half_tEfNS_4arch4Sm80ELb1ELb0ELb0ELb0ELb0ELb0ELb1ELb1EEENS1_21CollectiveEpilogueFwdINS6_IJS8_SA_S9_EEENS6_IJNS7_ILi1EEESI_SI_EEESC_SE_Li256ELb0ELb1ELb1ELb0EEENS1_30DynamicPersistentTileSchedulerILi256ELi256ELb1ELb1ELb0EEEEEEEEEvNT_6ParamsE,"",@"SHT_CUDA_INFO"
	.sectionflags	@""
	.align	4


	//----- nvinfo : EIATTR_CUDA_API_VERSION
	.align		4
        /*0000*/ 	.byte	0x04, 0x37
        /*0002*/ 	.short	(.L_1054 - .L_1053)
.L_1053:
        /*0004*/ 	.word	0x00000082


	//----- nvinfo : EIATTR_SW2861232_WAR
	.align		4
.L_1054:
        /*0008*/ 	.byte	0x01, 0x35
	.zero		2


	//----- nvinfo : EIATTR_PARAM_CBANK
	.align		4
        /*000c*/ 	.byte	0x04, 0x0a
        /*000e*/ 	.short	(.L_1056 - .L_1055)
	.align		4
.L_1055:
        /*0010*/ 	.word	index@(.nv.constant0._ZN7cutlass13device_kernelIN5flash19enable_sm80_to_sm89INS1_16FlashAttnFwdSm80INS1_25CollectiveMainloopFwdSm80ILi8ELi2ELb1EN4cute5tupleIJNS5_1CILi128EEENS7_ILi96EEENS7_ILi192EEEEEELi192ENS_6half_tEfNS_4arch4Sm80ELb1ELb0ELb0ELb0ELb0ELb0ELb1ELb1EEENS1_21CollectiveEpilogueFwdINS6_IJS8_SA_S9_EEENS6_IJNS7_ILi1EEESI_SI_EEESC_SE_Li256ELb0ELb1ELb1ELb0EEENS1_30DynamicPersistentTileSchedulerILi256ELi256ELb1ELb1ELb0EEEEEEEEEvNT_6ParamsE)
        /*0014*/ 	.short	0x0160
        /*0016*/ 	.short	0x0428


	//----- nvinfo : EIATTR_CBANK_PARAM_SIZE
	.align		4
.L_1056:
        /*0018*/ 	.byte	0x03, 0x19
        /*001a*/ 	.short	0x0428


	//----- nvinfo : EIATTR_KPARAM_INFO
	.align		4
        /*001c*/ 	.byte	0x04, 0x17
        /*001e*/ 	.short	(.L_1058 - .L_1057)
.L_1057:
        /*0020*/ 	.word	0x00000000
        /*0024*/ 	.short	0x0000
        /*0026*/ 	.short	0x0000
        /*0028*/ 	.byte	0x00, 0xf0, 0xa1, 0x10


	//----- nvinfo : EIATTR_MAXREG_COUNT
	.align		4
.L_1058:
        /*002c*/ 	.byte	0x03, 0x1b
        /*002e*/ 	.short	0x00ff


	//----- nvinfo : EIATTR_NUM_BARRIERS
	.align		4
        /*0030*/ 	.byte	0x02, 0x4c
        /*0032*/ 	.byte	0x06
	.zero		1


	//----- nvinfo : EIATTR_ANNOTATIONS
	.align		4
        /*0034*/ 	.byte	0x04, 0x55
        /*0036*/ 	.short	(.L_1060 - .L_1059)


	//   ....[0]....
.L_1059:
        /* <DEDUP_REMOVED lines=61> */


	//----- nvinfo : EIATTR_MERCURY_ISA_VERSION
	.align		4
.L_1060:
        /*03f0*/ 	.byte	0x03, 0x5f
        /*03f2*/ 	.short	0x0000


	//----- nvinfo : EIATTR_INT_WARP_WIDE_INSTR_OFFSETS
	.align		4
        /*03f4*/ 	.byte	0x04, 0x31
        /*03f6*/ 	.short	(.L_1062 - .L_1061)


	//   ....[0]....
.L_1061:
        /*03f8*/ 	.word	0x0000dec0


	//   ....[1]....
        /*03fc*/ 	.word	0x0000df40


	//----- nvinfo : EIATTR_COOP_GROUP_MASK_REGIDS
	.align		4
.L_1062:
        /*0400*/ 	.byte	0x04, 0x29
        /*0402*/ 	.short	(.L_1064 - .L_1063)


	//   ....[0]....
.L_1063:
        /*0404*/ 	.word	0xffffffff


	//   ....[1]....
        /*0408*/ 	.word	0xffffffff


	//   ....[2]....
        /*040c*/ 	.word	0xffffffff


	//   ....[3]....
        /*0410*/ 	.word	0xffffffff


	//   ....[4]....
        /*0414*/ 	.word	0xffffffff


	//   ....[5]....
        /*0418*/ 	.word	0xffffffff


	//   ....[6]....
        /*041c*/ 	.word	0xffffffff


	//   ....[7]....
        /*0420*/ 	.word	0xffffffff


	//   ....[8]....
        /*0424*/ 	.word	0xffffffff


	//   ....[9]....
        /*0428*/ 	.word	0xffffffff


	//   ....[10]....
        /*042c*/ 	.word	0xffffffff


	//   ....[11]....
        /*0430*/ 	.word	0xffffffff


	//   ....[12]....
        /*0434*/ 	.word	0xffffffff


	//   ....[13]....
        /*0438*/ 	.word	0xffffffff


	//   ....[14]....
        /*043c*/ 	.word	0xffffffff


	//   ....[15]....
        /*0440*/ 	.word	0xffffffff


	//   ....[16]....
        /*0444*/ 	.word	0xffffffff


	//   ....[17]....
        /*0448*/ 	.word	0xffffffff


	//   ....[18]....
        /*044c*/ 	.word	0xffffffff


	//   ....[19]....
        /*0450*/ 	.word	0xffffffff


	//   ....[20]....
        /*0454*/ 	.word	0xffffffff


	//   ....[21]....
        /*0458*/ 	.word	0xffffffff


	//   ....[22]....
        /*045c*/ 	.word	0xffffffff


	//   ....[23]....
        /*0460*/ 	.word	0xffffffff


	//   ....[24]....
        /*0464*/ 	.word	0xffffffff


	//   ....[25]....
        /*0468*/ 	.word	0xffffffff


	//   ....[26]....
        /*046c*/ 	.word	0xffffffff


	//   ....[27]....
        /*0470*/ 	.word	0xffffffff


	//   ....[28]....
        /*0474*/ 	.word	0xffffffff


	//   ....[29]....
        /*0478*/ 	.word	0xffffffff


	//   ....[30]....
        /*047c*/ 	.word	0xffffffff


	//   ....[31]....
        /*0480*/ 	.word	0xffffffff


	//   ....[32]....
        /*0484*/ 	.word	0xffffffff


	//   ....[33]....
        /*0488*/ 	.word	0xffffffff


	//   ....[34]....
        /*048c*/ 	.word	0xffffffff


	//   ....[35]....
        /*0490*/ 	.word	0xffffffff


	//   ....[36]....
        /*0494*/ 	.word	0xffffffff


	//   ....[37]....
        /*0498*/ 	.word	0xffffffff


	//   ....[38]....
        /*049c*/ 	.word	0xffffffff


	//   ....[39]....
        /*04a0*/ 	.word	0xffffffff


	//   ....[40]....
        /*04a4*/ 	.word	0xffffffff


	//   ....[41]....
        /*04a8*/ 	.word	0xffffffff


	//   ....[42]....
        /*04ac*/ 	.word	0xffffffff


	//   ....[43]....
        /*04b0*/ 	.word	0xffffffff


	//----- nvinfo : EIATTR_COOP_GROUP_INSTR_OFFSETS
	.align		4
.L_1064:
        /*04b4*/ 	.byte	0x04, 0x28
        /*04b6*/ 	.short	(.L_1066 - .L_1065)


	//   ....[0]....
.L_1065:
        /*04b8*/ 	.word	0x00000050


	//   ....[1]....
        /*04bc*/ 	.word	0x00001670


	//   ....[2]....
        /*04c0*/ 	.word	0x00001680


	//   ....[3]....
        /*04c4*/ 	.word	0x000016b0


	//   ....[4]....
        /*04c8*/ 	.word	0x000016e0


	//   ....[5]....
        /*04cc*/ 	.word	0x00001870


	//   ....[6]....
        /*04d0*/ 	.word	0x00001880


	//   ....[7]....
        /*04d4*/ 	.word	0x000018a0


	//   ....[8]....
        /*04d8*/ 	.word	0x000018d0


	//   ....[9]....
        /*04dc*/ 	.word	0x00003390


	//   ....[10]....
        /*04e0*/ 	.word	0x000033a0


	//   ....[11]....
        /*04e4*/ 	.word	0x00003ce0


	//   ....[12]....
        /*04e8*/ 	.word	0x00003e40


	//   ....[13]....
        /*04ec*/ 	.word	0x00003e60


	//   ....[14]....
        /*04f0*/ 	.word	0x00003ec0


	//   ....[15]....
        /*04f4*/ 	.word	0x00006f40


	//   ....[16]....
        /*04f8*/ 	.word	0x00006f70


	//   ....[17]....
        /*04fc*/ 	.word	0x00007930


	//   ....[18]....
        /*0500*/ 	.word	0x00007990


	//   ....[19]....
        /*0504*/ 	.word	0x000079b0


	//   ....[20]....
        /*0508*/ 	.word	0x000079d0


	//   ....[21]....
        /*050c*/ 	.word	0x0000b340


	//   ....[22]....
        /*0510*/ 	.word	0x0000b3d0


	//   ....[23]....
        /*0514*/ 	.word	0x0000b3e0


	//   ....[24]....
        /*0518*/ 	.word	0x0000b450


	//   ....[25]....
        /*051c*/ 	.word	0x0000d670


	//   ....[26]....
        /*0520*/ 	.word	0x0000d6c0


	//   ....[27]....
        /*0524*/ 	.word	0x0000d6e0


	//   ....[28]....
        /*0528*/ 	.word	0x0000d700


	//   ....[29]....
        /*052c*/ 	.word	0x0000e090


	//   ....[30]....
        /*0530*/ 	.word	0x0000e540


	//   ....[31]....
        /*0534*/ 	.word	0x0000e560


	//   ....[32]....
        /*0538*/ 	.word	0x0000e580


	//   ....[33]....
        /*053c*/ 	.word	0x0000e5a0


	//   ....[34]....
        /*0540*/ 	.word	0x0000e6a0


	//   ....[35]....
        /*0544*/ 	.word	0x0000e700


	//   ....[36]....
        /*0548*/ 	.word	0x0000ef60


	//   ....[37]....
        /*054c*/ 	.word	0x0000ef70


	//   ....[38]....
        /*0550*/ 	.word	0x0000f900


	//   ....[39]....
        /*0554*/ 	.word	0x0000f9e0


	//   ....[40]....
        /*0558*/ 	.word	0x0000fa40


	//   ....[41]....
        /*055c*/ 	.word	0x0000fa90


	//   ....[42]....
        /*0560*/ 	.word	0x0000faf0


	//   ....[43]....
        /*0564*/ 	.word	0x0000fb40


	//----- nvinfo : EIATTR_EXIT_INSTR_OFFSETS
	.align		4
.L_1066:
        /*0568*/ 	.byte	0x04, 0x1c
        /*056a*/ 	.short	(.L_1068 - .L_1067)


	//   ....[0]....
.L_1067:
        /*056c*/ 	.word	0x000000a0


	//   ....[1]....
        /*0570*/ 	.word	0x0000f9a0


	//----- nvinfo : EIATTR_MAX_THREADS
	.align		4
.L_1068:
        /*0574*/ 	.byte	0x04, 0x05
        /*0576*/ 	.short	(.L_1070 - .L_1069)
.L_1069:
        /*0578*/ 	.word	0x00000100
        /*057c*/ 	.word	0x00000001
        /*0580*/ 	.word	0x00000001


	//----- nvinfo : EIATTR_CRS_STACK_SIZE
	.align		4
.L_1070:
        /*0584*/ 	.byte	0x04, 0x1e
        /*0586*/ 	.short	(.L_1072 - .L_1071)
.L_1071:
        /*0588*/ 	.word	0x00000000
.L_1072:


//--------------------- .nv.info._ZN7cutlass13device_kernelIN5flash19enable_sm80_to_sm89INS1_16FlashAttnFwdSm80INS1_25CollectiveMainloopFwdSm80ILi8ELi2ELb0EN4cute5tupleIJNS5_1CILi128EEENS7_ILi64EEENS7_ILi192EEEEEELi192ENS_6half_tEfNS_4arch4Sm80ELb1ELb0ELb0ELb1ELb0ELb0ELb1ELb1EEENS1_21CollectiveEpilogueFwdINS6_IJS8_SA_S9_EEENS6_IJNS7_ILi1EEESI_SI_EEESC_SE_Li256ELb1ELb1ELb1ELb0EEENS1_36VarlenDynamicPersistentTileSchedulerILi128ELi64ELi256ELi256ELb1ELb1ELb0ELb1ELb1ELb1EEEEEEEEEvNT_6ParamsE --------------------------
	.section	.nv.info._ZN7cutlass13device_kernelIN5flash19enable_sm80_to_sm89INS1_16FlashAttnFwdSm80INS1_25CollectiveMainloopFwdSm80ILi8ELi2ELb0EN4cute5tupleIJNS5_1CILi128EEENS7_ILi64EEENS7_ILi192EEEEEELi192ENS_6half_tEfNS_4arch4Sm80ELb1ELb0ELb0ELb1ELb0ELb0ELb1ELb1EEENS1_21CollectiveEpilogueFwdINS6_IJS8_SA_S9_EEENS6_IJNS7_ILi1EEESI_SI_EEESC_SE_Li256ELb1ELb1ELb1ELb0EEENS1_36VarlenDynamicPersistentTileSchedulerILi128ELi64ELi256ELi256ELb1ELb1ELb0ELb1ELb1ELb1EEEEEEEEEvNT_6ParamsE,"",@"SHT_CUDA_INFO"
	.sectionflags	@""
	.align	4


	//----- nvinfo : EIATTR_CUDA_API_VERSION
	.align		4
        /*0000*/ 	.byte	0x04, 0x37
        /*0002*/ 	.short	(.L_1074 - .L_1073)
.L_1073:
        /*0004*/ 	.word	0x00000082


	//----- nvinfo : EIATTR_SW2861232_WAR
	.align		4
.L_1074:
        /*0008*/ 	.byte	0x01, 0x35
	.zero		2


	//----- nvinfo : EIATTR_PARAM_CBANK
	.align		4
        /*000c*/ 	.byte	0x04, 0x0a
        /*000e*/ 	.short	(.L_1076 - .L_1075)
	.align		4
.L_1075:
        /*0010*/ 	.word	index@(.nv.constant0._ZN7cutlass13device_kernelIN5flash19enable_sm80_to_sm89INS1_16FlashAttnFwdSm80INS1_25CollectiveMainloopFwdSm80ILi8ELi2ELb0EN4cute5tupleIJNS5_1CILi128EEENS7_ILi64EEENS7_ILi192EEEEEELi192ENS_6half_tEfNS_4arch4Sm80ELb1ELb0ELb0ELb1ELb0ELb0ELb1ELb1EEENS1_21CollectiveEpilogueFwdINS6_IJS8_SA_S9_EEENS6_IJNS7_ILi1EEESI_SI_EEESC_SE_Li256ELb1ELb1ELb1ELb0EEENS1_36VarlenDynamicPersistentTileSchedulerILi128ELi64ELi256ELi256ELb1ELb1ELb0ELb1ELb1ELb1EEEEEEEEEvNT_6ParamsE)
        /*0014*/ 	.short	0x0160
        /*0016*/ 	.short	0x0438


	//----- nvinfo : EIATTR_CBANK_PARAM_SIZE
	.align		4
.L_1076:
        /*0018*/ 	.byte	0x03, 0x19
        /*001a*/ 	.short	0x0438


	//----- nvinfo : EIATTR_KPARAM_INFO
	.align		4
        /*001c*/ 	.byte	0x04, 0x17
        /*001e*/ 	.short	(.L_1078 - .L_1077)
.L_1077:
        /*0020*/ 	.word	0x00000000
        /*0024*/ 	.short	0x0000
        /*0026*/ 	.short	0x0000
        /*0028*/ 	.byte	0x00, 0xf0, 0xe1, 0x10


	//----- nvinfo : EIATTR_MAXREG_COUNT
	.align		4
.L_1078:
        /*002c*/ 	.byte	0x03, 0x1b
        /*002e*/ 	.short	0x00ff


	//----- nvinfo : EIATTR_NUM_BARRIERS
	.align		4
        /*0030*/ 	.byte	0x02, 0x4c
        /*0032*/ 	.byte	0x06
	.zero		1


	//----- nvinfo : EIATTR_MERCURY_ISA_VERSION
	.align		4
        /*0034*/ 	.byte	0x03, 0x5f
        /*0036*/ 	.short	0x0000


	//----- nvinfo : EIATTR_INT_WARP_WIDE_INSTR_OFFSETS
	.align		4
        /*0038*/ 	.byte	0x04, 0x31
        /*003a*/ 	.short	(.L_1080 - .L_1079)


	//   ....[0]....
.L_1079:
        /*003c*/ 	.word	0x0000b5e0


	//   ....[1]....
        /*0040*/ 	.word	0x0000b680


	//----- nvinfo : EIATTR_COOP_GROUP_MASK_REGIDS
	.align		4
.L_1080:
        /*0044*/ 	.byte	0x04, 0x29
        /*0046*/ 	.short	(.L_1082 - .L_1081)


	//   ....[0]....
.L_1081:
        /*0048*/ 	.word	0xffffffff


	//   ....[1]....
        /*004c*/ 	.word	0xffffffff


	//   ....[2]....
        /*0050*/ 	.word	0xffffffff


	//   ....[3]....
        /*0054*/ 	.word	0xffffffff


	//   ....[4]....
        /*0058*/ 	.word	0xffffffff


	//   ....[5]....
        /*005c*/ 	.word	0xffffffff


	//   ....[6]....
        /*0060*/ 	.word	0xffffffff


	//   ....[7]....
        /*0064*/ 	.word	0xffffffff


	//   ....[8]....
        /*0068*/ 	.word	0xffffffff


	//   ....[9]....
        /*006c*/ 	.word	0xffffffff


	//   ....[10]....
        /*0070*/ 	.word	0xffffffff


	//   ....[11]....
        /*0074*/ 	.word	0xffffffff


	//   ....[12]....
        /*0078*/ 	.word	0xffffffff


	//   ....[13]....
        /*007c*/ 	.word	0xffffffff


	//   ....[14]....
        /*0080*/ 	.word	0xffffffff


	//   ....[15]....
        /*0084*/ 	.word	0xffffffff


	//   ....[16]....
        /*0088*/ 	.word	0xffffffff


	//   ....[17]....
        /*008c*/ 	.word	0xffffffff


	//   ....[18]....
        /*0090*/ 	.word	0xffffffff


	//   ....[19]....
        /*0094*/ 	.word	0xffffffff


	//   ....[20]....
        /*0098*/ 	.word	0xffffffff


	//   ....[21]....
        /*009c*/ 	.word	0xffffffff


	//   ....[22]....
        /*00a0*/ 	.word	0xffffffff


	//   ....[23]....
        /*00a4*/ 	.word	0xffffffff


	//   ....[24]....
        /*00a8*/ 	.word	0xffffffff


	//   ....[25]....
        /*00ac*/ 	.word	0xffffffff


	//   ....[26]....
        /*00b0*/ 	.word	0xffffffff


	//   ....[27]....
        /*00b4*/ 	.word	0xffffffff


	//   ....[28]....
        /*00b8*/ 	.word	0xffffffff


	//   ....[29]....
        /*00bc*/ 	.word	0xffffffff


	//   ....[30]....
        /*00c0*/ 	.word	0xffffffff


	//   ....[31]....
        /*00c4*/ 	.word	0xffffffff


	//   ....[32]....
        /*00c8*/ 	.word	0xffffffff


	//   ....[33]....
        /*00cc*/ 	.word	0xffffffff


	//   ....[34]....
        /*00d0*/ 	.word	0xffffffff


	//   ....[35]....
        /*00d4*/ 	.word	0xffffffff


	//   ....[36]....
        /*00d8*/ 	.word	0xffffffff


	//   ....[37]....
        /*00dc*/ 	.word	0xffffffff


	//   ....[38]....
        /*00e0*/ 	.word	0xffffffff


	//   ....[39]....
        /*00e4*/ 	.word	0xffffffff


	//   ....[40]....
        /*00e8*/ 	.word	0xffffffff


	//   ....[41]....
        /*00ec*/ 	.word	0xffffffff


	//   ....[42]....
        /*00f0*/ 	.word	0xffffffff


	//   ....[43]....
        /*00f4*/ 	.word	0xffffffff


	//   ....[44]....
        /*00f8*/ 	.word	0xffffffff


	//   ....[45]....
        /*00fc*/ 	.word	0xffffffff


	//   ....[46]....
        /*0100*/ 	.word	0xffffffff


	//   ....[47]....
        /*0104*/ 	.word	0xffffffff


	//   ....[48]....
        /*0108*/ 	.word	0xffffffff


	//   ....[49]....
        /*010c*/ 	.word	0xffffffff


	//   ....[50]....
        /*0110*/ 	.word	0xffffffff


	//   ....[51]....
        /*0114*/ 	.word	0xffffffff


	//   ....[52]....
        /*0118*/ 	.word	0xffffffff


	//   ....[53]....
        /*011c*/ 	.word	0xffffffff


	//   ....[54]....
        /*0120*/ 	.word	0xffffffff


	//   ....[55]....
        /*0124*/ 	.word	0xffffffff


	//   ....[56]....
        /*0128*/ 	.word	0xffffffff


	//   ....[57]....
        /*012c*/ 	.word	0xffffffff


	//   ....[58]....
        /*0130*/ 	.word	0xffffffff


	//   ....[59]....
        /*0134*/ 	.word	0xffffffff


	//   ....[60]....
        /*0138*/ 	.word	0xffffffff


	//   ....[61]....
        /*013c*/ 	.word	0xffffffff


	//   ....[62]....
        /*0140*/ 	.word	0xffffffff


	//   ....[63]....
        /*0144*/ 	.word	0xffffffff


	//   ....[64]....
        /*0148*/ 	.word	0xffffffff


	//   ....[65]....
        /*014c*/ 	.word	0xffffffff


	//   ....[66]....
        /*0150*/ 	.word	0xffffffff


	//   ....[67]....
        /*0154*/ 	.word	0xffffffff


	//   ....[68]....
        /*0158*/ 	.word	0xffffffff


	//   ....[69]....
        /*015c*/ 	.word	0xffffffff


	//   ....[70]....
        /*0160*/ 	.word	0xffffffff


	//   ....[71]....
        /*0164*/ 	.word	0xffffffff


	//   ....[72]....
        /*0168*/ 	.word	0xffffffff


	//   ....[73]....
        /*016c*/ 	.word	0xffffffff


	//   ....[74]....
        /*0170*/ 	.word	0xffffffff


	//   ....[75]....
        /*0174*/ 	.word	0xffffffff


	//   ....[76]....
        /*0178*/ 	.word	0xffffffff


	//   ....[77]....
        /*017c*/ 	.word	0xffffffff


	//   ....[78]....
        /*0180*/ 	.word	0xffffffff


	//   ....[79]....
        /*0184*/ 	.word	0xffffffff


	//   ....[80]....
        /*0188*/ 	.word	0xffffffff


	//   ....[81]....
        /*018c*/ 	.word	0xffffffff


	//   ....[82]....
        /*0190*/ 	.word	0xffffffff


	//   ....[83]....
        /*0194*/ 	.word	0xffffffff


	//   ....[84]....
        /*0198*/ 	.word	0xffffffff


	//   ....[85]....
        /*019c*/ 	.word	0xffffffff


	//   ....[86]....
        /*01a0*/ 	.word	0xffffffff


	//   ....[87]....
        /*01a4*/ 	.word	0xffffffff


	//   ....[88]....
        /*01a8*/ 	.word	0xffffffff


	//   ....[89]....
        /*01ac*/ 	.word	0xffffffff


	//   ....[90]....
        /*01b0*/ 	.word	0xffffffff


	//   ....[91]....
        /*01b4*/ 	.word	0xffffffff


	//   ....[92]....
        /*01b8*/ 	.word	0xffffffff


	//   ....[93]....
        /*01bc*/ 	.word	0xffffffff


	//   ....[94]....
        /*01c0*/ 	.word	0xffffffff


	//   ....[95]....
        /*01c4*/ 	.word	0xffffffff


	//   ....[96]....
        /*01c8*/ 	.word	0xffffffff


	//   ....[97]....
        /*01cc*/ 	.word	0xffffffff


	//   ....[98]....
        /*01d0*/ 	.word	0xffffffff


	//   ....[99]....
        /*01d4*/ 	.word	0xffffffff


	//   ....[100]....
        /*01d8*/ 	.word	0xffffffff


	//   ....[101]....
        /*01dc*/ 	.word	0xffffffff


	//   ....[102]....
        /*01e0*/ 	.word	0xffffffff


	//   ....[103]....
        /*01e4*/ 	.word	0xffffffff


	//   ....[104]....
        /*01e8*/ 	.word	0xffffffff


	//   ....[105]....
        /*01ec*/ 	.word	0xffffffff


	//   ....[106]....
        /*01f0*/ 	.word	0xffffffff


	//   ....[107]....
        /*01f4*/ 	.word	0xffffffff


	//   ....[108]....
        /*01f8*/ 	.word	0xffffffff


	//   ....[109]....
        /*01fc*/ 	.word	0xffffffff


	//   ....[110]....
        /*0200*/ 	.word	0xffffffff


	//   ....[111]....
        /*0204*/ 	.word	0xffffffff


	//   ....[112]....
        /*0208*/ 	.word	0xffffffff


	//   ....[113]....
        /*020c*/ 	.word	0xffffffff


	//   ....[114]....
        /*0210*/ 	.word	0xffffffff


	//   ....[115]....
        /*0214*/ 	.word	0xffffffff


	//   ....[116]....
        /*0218*/ 	.word	0xffffffff


	//   ....[117]....
        /*021c*/ 	.word	0xffffffff


	//   ....[118]....
        /*0220*/ 	.word	0xffffffff


	//   ....[119]....
        /*0224*/ 	.word	0xffffffff


	//   ....[120]....
        /*0228*/ 	.word	0xffffffff


	//   ....[121]....
        /*022c*/ 	.word	0xffffffff


	//   ....[122]....
        /*0230*/ 	.word	0xffffffff


	//   ....[123]....
        /*0234*/ 	.word	0xffffffff


	//   ....[124]....
        /*0238*/ 	.word	0xffffffff


	//   ....[125]....
        /*023c*/ 	.word	0xffffffff


	//   ....[126]....
        /*0240*/ 	.word	0xffffffff


	//   ....[127]....
        /*0244*/ 	.word	0xffffffff


	//   ....[128]....
        /*0248*/ 	.word	0xffffffff


	//   ....[129]....
        /*024c*/ 	.word	0xffffffff


	//   ....[130]....
        /*0250*/ 	.word	0xffffffff


	//   ....[131]....
        /*0254*/ 	.word	0xffffffff


	//   ....[132]....
        /*0258*/ 	.word	0xffffffff


	//   ....[133]....
        /*025c*/ 	.word	0xffffffff


	//   ....[134]....
        /*0260*/ 	.word	0xffffffff


	//   ....[135]....
        /*0264*/ 	.word	0xffffffff


	//   ....[136]....
        /*0268*/ 	.word	0xffffffff


	//   ....[137]....
        /*026c*/ 	.word	0xffffffff


	//   ....[138]....
        /*0270*/ 	.word	0xffffffff


	//   ....[139]....
        /*0274*/ 	.word	0xffffffff


	//   ....[140]....
        /*0278*/ 	.word	0xffffffff


	//   ....[141]....
        /*027c*/ 	.word	0xffffffff


	//   ....[142]....
        /*0280*/ 	.word	0xffffffff


	//   ....[143]....
        /*0284*/ 	.word	0xffffffff


	//   ....[144]....
        /*0288*/ 	.word	0xffffffff


	//   ....[145]....
        /*028c*/ 	.word	0xffffffff


	//   ....[146]....
        /*0290*/ 	.word	0xffffffff


	//----- nvinfo : EIATTR_COOP_GROUP_INSTR_OFFSETS
	.align		4
.L_1082:
        /*0294*/ 	.byte	0x04, 0x28
        /*0296*/ 	.short	(.L_1084 - .L_1083)


	//   ....[0]....
.L_1083:
        /*0298*/ 	.word	0x00000080


	//   ....[1]....
        /*029c*/ 	.word	0x00000210


	//   ....[2]....
        /*02a0*/ 	.word	0x00000240


	//   ....[3]....
        /*02a4*/ 	.word	0x00000270


	//   ....[4]....
        /*02a8*/ 	.word	0x000002a0


	//   ....[5]....
        /*02ac*/ 	.word	0x000002d0


	//   ....[6]....
        /*02b0*/ 	.word	0x00000300


	//   ....[7]....
        /*02b4*/ 	.word	0x00000460


	//   ....[8]....
        /*02b8*/ 	.word	0x000004a0


	//   ....[9]....
        /*02bc*/ 	.word	0x000004d0


	//   ....[10]....
        /*02c0*/ 	.word	0x00000500


	//   ....[11]....
        /*02c4*/ 	.word	0x00000530


	//   ....[12]....
        /*02c8*/ 	.word	0x00000560


	//   ....[13]....
        /*02cc*/ 	.word	0x000005f0


	//   ....[14]....
        /*02d0*/ 	.word	0x00000630


	//   ....[15]....
        /*02d4*/ 	.word	0x00000650


	//   ....[16]....
        /*02d8*/ 	.word	0x000006b0


	//   ....[17]....
        /*02dc*/ 	.word	0x000024d0


	//   ....[18]....
        /*02e0*/ 	.word	0x000024f0


	//   ....[19]....
        /*02e4*/ 	.word	0x00002620


	//   ....[20]....
        /*02e8*/ 	.word	0x00002630


	//   ....[21]....
        /*02ec*/ 	.word	0x00002760


	//   ....[22]....
        /*02f0*/ 	.word	0x00002780


	//   ....[23]....
        /*02f4*/ 	.word	0x000028b0


	//   ....[24]....
        /*02f8*/ 	.word	0x000028c0


	//   ....[25]....
        /*02fc*/ 	.word	0x00003c00


	//   ....[26]....
        /*0300*/ 	.word	0x00003c10


	//   ....[27]....
        /*0304*/ 	.word	0x00004400


	//   ....[28]....
        /*0308*/ 	.word	0x00004430


	//   ....[29]....
        /*030c*/ 	.word	0x00004450


	//   ....[30]....
        /*0310*/ 	.word	0x00004470


	//   ....[31]....
        /*0314*/ 	.word	0x00006250


	//   ....[32]....
        /*0318*/ 	.word	0x00006290


	//   ....[33]....
        /*031c*/ 	.word	0x00006940


	//   ....[34]....
        /*0320*/ 	.word	0x00006a70


	//   ....[35]....
        /*0324*/ 	.word	0x00006aa0


	//   ....[36]....
        /*0328*/ 	.word	0x00006b20


	//   ....[37]....
        /*032c*/ 	.word	0x00009430


	//   ....[38]....
        /*0330*/ 	.word	0x00009450


	//   ....[39]....
        /*0334*/ 	.word	0x00009470


	//   ....[40]....
        /*0338*/ 	.word	0x00009490


	//   ....[41]....
        /*033c*/ 	.word	0x0000ade0


	//   ....[42]....
        /*0340*/ 	.word	0x0000ae10


	//   ....[43]....
        /*0344*/ 	.word	0x0000ae20


	//   ....[44]....
        /*0348*/ 	.word	0x0000ae50


	//   ....[45]....
        /*034c*/ 	.word	0x0000c160


	//   ....[46]....
        /*0350*/ 	.word	0x0000c180


	//   ....[47]....
        /*0354*/ 	.word	0x0000c1a0


	//   ....[48]....
        /*0358*/ 	.word	0x0000c1b0


	//   ....[49]....
        /*035c*/ 	.word	0x0000c510


	//   ....[50]....
        /*0360*/ 	.word	0x0000c530


	//   ....[51]....
        /*0364*/ 	.word	0x0000c650


	//   ....[52]....
        /*0368*/ 	.word	0x0000c660


	//   ....[53]....
        /*036c*/ 	.word	0x0000c790


	//   ....[54]....
        /*0370*/ 	.word	0x0000c7b0


	//   ....[55]....
        /*0374*/ 	.word	0x0000c8e0


	//   ....[56]....
        /*0378*/ 	.word	0x0000c8f0


	//   ....[57]....
        /*037c*/ 	.word	0x0000cc20


	//   ....[58]....
        /*0380*/ 	.word	0x0000cc40


	//   ....[59]....
        /*0384*/ 	.word	0x0000d580


	//   ....[60]....
        /*0388*/ 	.word	0x0000d590


	//   ....[61]....
        /*038c*/ 	.word	0x0000e2b0


	//   ....[62]....
        /*0390*/ 	.word	0x0000e2d0


	//   ....[63]....
        /*0394*/ 	.word	0x0000e400


	//   ....[64]....
        /*0398*/ 	.word	0x0000e410


	//   ....[65]....
        /*039c*/ 	.word	0x0000e540


	//   ....[66]....
        /*03a0*/ 	.word	0x0000e560


	//   ....[67]....
        /*03a4*/ 	.word	0x0000e690


	//   ....[68]....
        /*03a8*/ 	.word	0x0000e6a0


	//   ....[69]....
        /*03ac*/ 	.word	0x0000e850


	//   ....[70]....
        /*03b0*/ 	.word	0x0000e870


	//   ....[71]....
        /*03b4*/ 	.word	0x0000e990


	//   ....[72]....
        /*03b8*/ 	.word	0x0000e9d0


	//   ....[73]....
        /*03bc*/ 	.word	0x0000ea00


	//   ....[74]....
        /*03c0*/ 	.word	0x0000ea30


	//   ....[75]....
        /*03c4*/ 	.word	0x0000ea60


	//   ....[76]....
        /*03c8*/ 	.word	0x0000ea90


	//   ....[77]....
        /*03cc*/ 	.word	0x0000ebe0


	//   ....[78]....
        /*03d0*/ 	.word	0x0000ec20


	//   ....[79]....
        /*03d4*/ 	.word	0x0000ec50


	//   ....[80]....
        /*03d8*/ 	.word	0x0000ec80


	//   ....[81]....
        /*03dc*/ 	.word	0x0000ecb0


	//   ....[82]....
        /*03e0*/ 	.word	0x0000ece0


	//   ....[83]....
        /*03e4*/ 	.word	0x0000ed70


	//   ....[84]....
        /*03e8*/ 	.word	0x0000edb0


	//   ....[85]....
        /*03ec*/ 	.word	0x0000edc0


	//   ....[86]....
        /*03f0*/ 	.word	0x0000ee20


	//   ....[87]....
        /*03f4*/ 	.word	0x0000f720


	//   ....[88]....
        /*03f8*/ 	.word	0x0000f780


	//   ....[89]....
        /*03fc*/ 	.word	0x0000f7d0


	//   ....[90]....
        /*0400*/ 	.word	0x0000f820


	//   ....[91]....
        /*0404*/ 	.word	0x0000f870


	//   ....[92]....
        /*0408*/ 	.word	0x0000f8e0


	//   ....[93]....
        /*040c*/ 	.word	0x0000f920


	//   ....[94]....
        /*0410*/ 	.word	0x0000f980


	//   ....[95]....
        /*0414*/ 	.word	0x0000f9f0


	//   ....[96]....
        /*0418*/ 	.word	0x0000fa60


	//   ....[97]....
        /*041c*/ 	.word	0x0000fad0


	//   ....[98]....
        /*0420*/ 	.word	0x0000fb40


	//   ....[99]....
        /*0424*/ 	.word	0x0000fbb0


	//   ....[100]....
        /*0428*/ 	.word	0x0000fc10


	//   ....[101]....
        /*042c*/ 	.word	0x0000fc70


	//   ....[102]....
        /*0430*/ 	.word	0x0000fce0


	//   ....[103]....
        /*0434*/ 	.word	0x0000fd40


	//   ....[104]....
        /*0438*/ 	.word	0x0000fda0


	//   ....[105]....
        /*043c*/ 	.word	0x0000fe00


	//   ....[106]....
        /*0440*/ 	.word	0x0000fe60


	//   ....[107]....
        /*0444*/ 	.word	0x0000feb0


	//   ....[108]....
        /*0448*/ 	.word	0x0000ff00


	//   ....[109]....
        /*044c*/ 	.word	0x0000ff70


	//   ....[110]....
        /*0450*/ 	.word	0x0000ffe0


	//   ....[111]....
        /*0454*/ 	.word	0x00010050


	//   ....[112]....
        /*0458*/ 	.word	0x000100b0


	//   ....[113]....
        /*045c*/ 	.word	0x00010110


	//   ....[114]....
        /*0460*/ 	.word	0x00010180


	//   ....[115]....
        /*0464*/ 	.word	0x000101e0


	//   ....[116]....
        /*0468*/ 	.word	0x00010240


	//   ....[117]....
        /*046c*/ 	.word	0x000102b0


	//   ....[118]....
        /*0470*/ 	.word	0x00010320


	//   ....[119]....
        /*0474*/ 	.word	0x00010390


	//   ....[120]....
        /*0478*/ 	.word	0x000103f0


	//   ....[121]....
        /*047c*/ 	.word	0x00010460


	//   ....[122]....
        /*0480*/ 	.word	0x000104d0


	//   ....[123]....
        /*0484*/ 	.word	0x00010540


	//   ....[124]....
        /*0488*/ 	.word	0x000105a0


	//   ....[125]....
        /*048c*/ 	.word	0x00010610


	//   ....[126]....
        /*0490*/ 	.word	0x00010680


	//   ....[127]....
        /*0494*/ 	.word	0x000106f0


	//   ....[128]....
        /*0498*/ 	.word	0x00010750


	//   ....[129]....
        /*049c*/ 	.word	0x000107c0


	//   ....[130]....
        /*04a0*/ 	.word	0x00010830


	//   ....[131]....
        /*04a4*/ 	.word	0x00010880


	//   ....[132]....
        /*04a8*/ 	.word	0x000108d0


	//   ....[133]....
        /*04ac*/ 	.word	0x00010920


	//   ....[134]....
        /*04b0*/ 	.word	0x00010970


	//   ....[135]....
        /*04b4*/ 	.word	0x000109c0


	//   ....[136]....
        /*04b8*/ 	.word	0x00010a30


	//   ....[137]....
        /*04bc*/ 	.word	0x00010a90


	//   ....[138]....
        /*04c0*/ 	.word	0x00010af0


	//   ....[139]....
        /*04c4*/ 	.word	0x00010b40


	//   ....[140]....
        /*04c8*/ 	.word	0x00010b90


	//   ....[141]....
        /*04cc*/ 	.word	0x00010be0


	//   ....[142]....
        /*04d0*/ 	.word	0x00010c50


	//   ....[143]....
        /*04d4*/ 	.word	0x00010ca0


	//   ....[144]....
        /*04d8*/ 	.word	0x00010d00


	//   ....[145]....
        /*04dc*/ 	.word	0x00010d60


	//   ....[146]....
        /*04e0*/ 	.word	0x00010dc0


	//----- nvinfo : EIATTR_EXIT_INSTR_OFFSETS
	.align		4
.L_1084:
        /*04e4*/ 	.byte	0x04, 0x1c
        /*04e6*/ 	.short	(.L_1086 - .L_1085)


	//   ....[0]....
.L_1085:
        /*04e8*/ 	.word	0x00000f40


	//   ....[1]....
        /*04ec*/ 	.word	0x0000f6e0


	//----- nvinfo : EIATTR_MAX_THREADS
	.align		4
.L_1086:
        /*04f0*/ 	.byte	0x04, 0x05
        /*04f2*/ 	.short	(.L_1088 - .L_1087)
.L_1087:
        /*04f4*/ 	.word	0x00000100
        /*04f8*/ 	.word	0x00000001
        /*04fc*/ 	.word	0x00000001


	//----- nvinfo : EIATTR_CRS_STACK_SIZE
	.align		4
.L_1088:
        /*0500*/ 	.byte	0x04, 0x1e
        /*0502*/ 	.short	(.L_1090 - .L_1089)
.L_1089:
        /*0504*/ 	.word	0x00000000
.L_1090:


//--------------------- .nv.info._ZN7cutlass13device_kernelIN5flash19enable_sm80_to_sm89INS1_16FlashAttnFwdSm80INS1_25CollectiveMainloopFwdSm80ILi8ELi2ELb0EN4cute5tupleIJNS5_1CILi128EEENS7_ILi64EEENS7_ILi192EEEEEELi192ENS_6half_tEfNS_4arch4Sm80ELb1ELb0ELb0ELb1ELb0ELb1ELb1ELb1EEENS1_21CollectiveEpilogueFwdINS6_IJS8_SA_S9_EEENS6_IJNS7_ILi1EEESI_SI_EEESC_SE_Li256ELb1ELb1ELb1ELb0EEENS1_36VarlenDynamicPersistentTileSchedulerILi128ELi64ELi256ELi256ELb1ELb1ELb0ELb1ELb1ELb1EEEEEEEEEvNT_6ParamsE --------------------------
	.section	.nv.info._ZN7cutlass13device_kernelIN5flash19enable_sm80_to_sm89INS1_16FlashAttnFwdSm80INS1_25CollectiveMainloopFwdSm80ILi8ELi2ELb0EN4cute5tupleIJNS5_1CILi128EEENS7_ILi64EEENS7_ILi192EEEEEELi192ENS_6half_tEfNS_4arch4Sm80ELb1ELb0ELb0ELb1ELb0ELb1ELb1ELb1EEENS1_21CollectiveEpilogueFwdINS6_IJS8_SA_S9_EEENS6_IJNS7_ILi1EEESI_SI_EEESC_SE_Li256ELb1ELb1ELb1ELb0EEENS1_36VarlenDynamicPersistentTileSchedulerILi128ELi64ELi256ELi256ELb1ELb1ELb0ELb1ELb1ELb1EEEEEEEEEvNT_6ParamsE,"",@"SHT_CUDA_INFO"
	.sectionflags	@""
	.align	4


	//----- nvinfo : EIATTR_CUDA_API_VERSION
	.align		4
        /*0000*/ 	.byte	0x04, 0x37
        /*0002*/ 	.short	(.L_1092 - .L_1091)
.L_1091:
        /*0004*/ 	.word	0x00000082


	//----- nvinfo : EIATTR_SW2861232_WAR
	.align		4
.L_1092:
        /*0008*/ 	.byte	0x01, 0x35
	.zero		2


	//----- nvinfo : EIATTR_PARAM_CBANK
	.align		4
        /*000c*/ 	.byte	0x04, 0x0a
        /*000e*/ 	.short	(.L_1094 - .L_1093)
	.align		4
.L_1093:
        /*0010*/ 	.word	index@(.nv.constant0._ZN7cutlass13device_kernelIN5flash19enable_sm80_to_sm89INS1_16FlashAttnFwdSm80INS1_25CollectiveMainloopFwdSm80ILi8ELi2ELb0EN4cute5tupleIJNS5_1CILi128EEENS7_ILi64EEENS7_ILi192EEEEEELi192ENS_6half_tEfNS_4arch4Sm80ELb1ELb0ELb0ELb1ELb0ELb1ELb1ELb1EEENS1_21CollectiveEpilogueFwdINS6_IJS8_SA_S9_EEENS6_IJNS7_ILi1EEESI_SI_EEESC_SE_Li256ELb1ELb1ELb1ELb0EEENS1_36VarlenDynamicPersistentTileSchedulerILi128ELi64ELi256ELi256ELb1ELb1ELb0ELb1ELb1ELb1EEEEEEEEEvNT_6ParamsE)
        /*0014*/ 	.short	0x0160
        /*0016*/ 	.short	0x0438


	//----- nvinfo : EIATTR_CBANK_PARAM_SIZE
	.align		4
.L_1094:
        /*0018*/ 	.byte	0x03, 0x19
        /*001a*/ 	.short	0x0438


	//----- nvinfo : EIATTR_KPARAM_INFO
	.align		4
        /*001c*/ 	.byte	0x04, 0x17
        /*001e*/ 	.short	(.L_1096 - .L_1095)
.L_1095:
        /*0020*/ 	.word	0x00000000
        /*0024*/ 	.short	0x0000
        /*0026*/ 	.short	0x0000
        /*0028*/ 	.byte	0x00, 0xf0, 0xe1, 0x10


	//----- nvinfo : EIATTR_MAXREG_COUNT
	.align		4
.L_1096:
        /*002c*/ 	.byte	0x03, 0x1b
        /*002e*/ 	.short	0x00ff


	//----- nvinfo : EIATTR_NUM_BARRIERS
	.align		4
        /*0030*/ 	.byte	0x02, 0x4c
        /*0032*/ 	.byte	0x06
	.zero		1


	//----- nvinfo : EIATTR_MERCURY_ISA_VERSION
	.align		4
        /*0034*/ 	.byte	0x03, 0x5f
        /*0036*/ 	.short	0x0000


	//----- nvinfo : EIATTR_INT_WARP_WIDE_INSTR_OFFSETS
	.align		4
        /*0038*/ 	.byte	0x04, 0x31
        /*003a*/ 	.short	(.L_1098 - .L_1097)


	//   ....[0]....
.L_1097:
        /*003c*/ 	.word	0x00017660


	//   ....[1]....
        /*0040*/ 	.word	0x00017700


	//----- nvinfo : EIATTR_COOP_GROUP_MASK_REGIDS
	.align		4
.L_1098:
        /*0044*/ 	.byte	0x04, 0x29
        /*0046*/ 	.short	(.L_1100 - .L_1099)


	//   ....[0]....
.L_1099:
        /*0048*/ 	.word	0xffffffff


	//   ....[1]....
        /*004c*/ 	.word	0xffffffff


	//   ....[2]....
        /*0050*/ 	.word	0xffffffff


	//   ....[3]....
        /*0054*/ 	.word	0xffffffff


	//   ....[4]....
        /*0058*/ 	.word	0xffffffff


	//   ....[5]....
        /*005c*/ 	.word	0xffffffff


	//   ....[6]....
        /*0060*/ 	.word	0xffffffff


	//   ....[7]....
        /*0064*/ 	.word	0xffffffff


	//   ....[8]....
        /*0068*/ 	.word	0xffffffff


	//   ....[9]....
        /*006c*/ 	.word	0xffffffff


	//   ....[10]....
        /*0070*/ 	.word	0xffffffff


	//   ....[11]....
        /*0074*/ 	.word	0xffffffff


	//   ....[12]....
        /*0078*/ 	.word	0xffffffff


	//   ....[13]....
        /*007c*/ 	.word	0xffffffff


	//   ....[14]....
        /*0080*/ 	.word	0xffffffff


	//   ....[15]....
        /*0084*/ 	.word	0xffffffff


	//   ....[16]....
        /*0088*/ 	.word	0xffffffff


	//   ....[17]....
        /*008c*/ 	.word	0xffffffff


	//   ....[18]....
        /*0090*/ 	.word	0xffffffff


	//   ....[19]....
        /*0094*/ 	.word	0xffffffff


	//   ....[20]....
        /*0098*/ 	.word	0xffffffff


	//   ....[21]....
        /*009c*/ 	.word	0xffffffff


	//   ....[22]....
        /*00a0*/ 	.word	0xffffffff


	//   ....[23]....
        /*00a4*/ 	.word	0xffffffff


	//   ....[24]....
        /*00a8*/ 	.word	0xffffffff


	//   ....[25]....
        /*00ac*/ 	.word	0xffffffff


	//   ....[26]....
        /*00b0*/ 	.word	0xffffffff


	//   ....[27]....
        /*00b4*/ 	.word	0xffffffff


	//   ....[28]....
        /*00b8*/ 	.word	0xffffffff


	//   ....[29]....
        /*00bc*/ 	.word	0xffffffff


	//   ....[30]....
        /*00c0*/ 	.word	0xffffffff


	//   ....[31]....
        /*00c4*/ 	.word	0xffffffff


	//   ....[32]....
        /*00c8*/ 	.word	0xffffffff


	//   ....[33]....
        /*00cc*/ 	.word	0xffffffff


	//   ....[34]....
        /*00d0*/ 	.word	0xffffffff


	//   ....[35]....
        /*00d4*/ 	.word	0xffffffff


	//   ....[36]....
        /*00d8*/ 	.word	0xffffffff


	//   ....[37]....
        /*00dc*/ 	.word	0xffffffff


	//   ....[38]....
        /*00e0*/ 	.word	0xffffffff


	//   ....[39]....
        /*00e4*/ 	.word	0xffffffff


	//   ....[40]....
        /*00e8*/ 	.word	0xffffffff


	//   ....[41]....
        /*00ec*/ 	.word	0xffffffff


	//   ....[42]....
        /*00f0*/ 	.word	0xffffffff


	//   ....[43]....
        /*00f4*/ 	.word	0xffffffff


	//   ....[44]....
        /*00f8*/ 	.word	0xffffffff


	//   ....[45]....
        /*00fc*/ 	.word	0xffffffff


	//   ....[46]....
        /*0100*/ 	.word	0xffffffff


	//   ....[47]....
        /*0104*/ 	.word	0xffffffff


	//   ....[48]....
        /*0108*/ 	.word	0xffffffff


	//   ....[49]....
        /*010c*/ 	.word	0xffffffff


	//   ....[50]....
        /*0110*/ 	.word	0xffffffff


	//   ....[51]....
        /*0114*/ 	.word	0xffffffff


	//   ....[52]....
        /*0118*/ 	.word	0xffffffff


	//   ....[53]....
        /*011c*/ 	.word	0xffffffff


	//   ....[54]....
        /*0120*/ 	.word	0xffffffff


	//   ....[55]....
        /*0124*/ 	.word	0xffffffff


	//   ....[56]....
        /*0128*/ 	.word	0xffffffff


	//   ....[57]....
        /*012c*/ 	.word	0xffffffff


	//   ....[58]....
        /*0130*/ 	.word	0xffffffff


	//   ....[59]....
        /*0134*/ 	.word	0xffffffff


	//   ....[60]....
        /*0138*/ 	.word	0xffffffff


	//   ....[61]....
        /*013c*/ 	.word	0xffffffff


	//   ....[62]....
        /*0140*/ 	.word	0xffffffff


	//   ....[63]....
        /*0144*/ 	.word	0xffffffff


	//   ....[64]....
        /*0148*/ 	.word	0xffffffff


	//   ....[65]....
        /*014c*/ 	.word	0xffffffff


	//   ....[66]....
        /*0150*/ 	.word	0xffffffff


	//   ....[67]....
        /*0154*/ 	.word	0xffffffff


	//   ....[68]....
        /*0158*/ 	.word	0xffffffff


	//   ....[69]....
        /*015c*/ 	.word	0xffffffff


	//   ....[70]....
        /*0160*/ 	.word	0xffffffff


	//   ....[71]....
        /*0164*/ 	.word	0xffffffff


	//   ....[72]....
        /*0168*/ 	.word	0xffffffff


	//   ....[73]....
        /*016c*/ 	.word	0xffffffff


	//   ....[74]....
        /*0170*/ 	.word	0xffffffff


	//   ....[75]....
        /*0174*/ 	.word	0xffffffff


	//   ....[76]....
        /*0178*/ 	.word	0xffffffff


	//   ....[77]....
        /*017c*/ 	.word	0xffffffff


	//   ....[78]....
        /*0180*/ 	.word	0xffffffff


	//   ....[79]....
        /*0184*/ 	.word	0xffffffff


	//   ....[80]....
        /*0188*/ 	.word	0xffffffff


	//   ....[81]....
        /*018c*/ 	.word	0xffffffff


	//   ....[82]....
        /*0190*/ 	.word	0xffffffff


	//   ....[83]....
        /*0194*/ 	.word	0xffffffff


	//   ....[84]....
        /*0198*/ 	.word	0xffffffff


	//   ....[85]....
        /*019c*/ 	.word	0xffffffff


	//   ....[86]....
        /*01a0*/ 	.word	0xffffffff


	//   ....[87]....
        /*01a4*/ 	.word	0xffffffff


	//   ....[88]....
        /*01a8*/ 	.word	0xffffffff


	//   ....[89]....
        /*01ac*/ 	.word	0xffffffff


	//   ....[90]....
        /*01b0*/ 	.word	0xffffffff


	//   ....[91]....
        /*01b4*/ 	.word	0xffffffff


	//   ....[92]....
        /*01b8*/ 	.word	0xffffffff


	//   ....[93]....
        /*01bc*/ 	.word	0xffffffff


	//   ....[94]....
        /*01c0*/ 	.word	0xffffffff


	//   ....[95]....
        /*01c4*/ 	.word	0xffffffff


	//   ....[96]....
        /*01c8*/ 	.word	0xffffffff


	//   ....[97]....
        /*01cc*/ 	.word	0xffffffff


	//   ....[98]....
        /*01d0*/ 	.word	0xffffffff


	//   ....[99]....
        /*01d4*/ 	.word	0xffffffff


	//   ....[100]....
        /*01d8*/ 	.word	0xffffffff


	//   ....[101]....
        /*01dc*/ 	.word	0xffffffff


	//   ....[102]....
        /*01e0*/ 	.word	0xffffffff


	//   ....[103]....
        /*01e4*/ 	.word	0xffffffff


	//   ....[104]....
        /*01e8*/ 	.word	0xffffffff


	//   ....[105]....
        /*01ec*/ 	.word	0xffffffff


	//   ....[106]....
        /*01f0*/ 	.word	0xffffffff


	//   ....[107]....
        /*01f4*/ 	.word	0xffffffff


	//   ....[108]....
        /*01f8*/ 	.word	0xffffffff


	//   ....[109]....
        /*01fc*/ 	.word	0xffffffff


	//   ....[110]....
        /*0200*/ 	.word	0xffffffff


	//   ....[111]....
        /*0204*/ 	.word	0xffffffff


	//   ....[112]....
        /*0208*/ 	.word	0xffffffff


	//   ....[113]....
        /*020c*/ 	.word	0xffffffff


	//   ....[114]....
        /*0210*/ 	.word	0xffffffff


	//   ....[115]....
        /*0214*/ 	.word	0xffffffff


	//   ....[116]....
        /*0218*/ 	.word	0xffffffff


	//   ....[117]....
        /*021c*/ 	.word	0xffffffff


	//   ....[118]....
        /*0220*/ 	.word	0xffffffff


	//   ....[119]....
        /*0224*/ 	.word	0xffffffff


	//   ....[120]....
        /*0228*/ 	.word	0xffffffff


	//   ....[121]....
        /*022c*/ 	.word	0xffffffff


	//   ....[122]....
        /*0230*/ 	.word	0xffffffff


	//   ....[123]....
        /*0234*/ 	.word	0xffffffff


	//   ....[124]....
        /*0238*/ 	.word	0xffffffff


	//   ....[125]....
        /*023c*/ 	.word	0xffffffff


	//   ....[126]....
        /*0240*/ 	.word	0xffffffff


	//   ....[127]....
        /*0244*/ 	.word	0xffffffff


	//   ....[128]....
        /*0248*/ 	.word	0xffffffff


	//   ....[129]....
        /*024c*/ 	.word	0xffffffff


	//   ....[130]....
        /*0250*/ 	.word	0xffffffff


	//   ....[131]....
        /*0254*/ 	.word	0xffffffff


	//   ....[132]....
        /*0258*/ 	.word	0xffffffff


	//   ....[133]....
        /*025c*/ 	.word	0xffffffff


	//   ....[134]....
        /*0260*/ 	.word	0xffffffff


	//   ....[135]....
        /*0264*/ 	.word	0xffffffff


	//   ....[136]....
        /*0268*/ 	.word	0xffffffff


	//   ....[137]....
        /*026c*/ 	.word	0xffffffff


	//   ....[138]....
        /*0270*/ 	.word	0xffffffff


	//   ....[139]....
        /*0274*/ 	.word	0xffffffff


	//   ....[140]....
        /*0278*/ 	.word	0xffffffff


	//   ....[141]....
        /*027c*/ 	.word	0xffffffff


	//   ....[142]....
        /*0280*/ 	.word	0xffffffff


	//   ....[143]....
        /*0284*/ 	.word	0xffffffff


	//   ....[144]....
        /*0288*/ 	.word	0xffffffff


	//   ....[145]....
        /*028c*/ 	.word	0xffffffff


	//   ....[146]....
        /*0290*/ 	.word	0xffffffff


	//   ....[147]....
        /*0294*/ 	.word	0xffffffff


	//   ....[148]....
        /*0298*/ 	.word	0xffffffff


	//   ....[149]....
        /*029c*/ 	.word	0xffffffff


	//   ....[150]....
        /*02a0*/ 	.word	0xffffffff


	//   ....[151]....
        /*02a4*/ 	.word	0xffffffff


	//   ....[152]....
        /*02a8*/ 	.word	0xffffffff


	//   ....[153]....
        /*02ac*/ 	.word	0xffffffff


	//   ....[154]....
        /*02b0*/ 	.word	0xffffffff


	//   ....[155]....
        /*02b4*/ 	.word	0xffffffff


	//   ....[156]....
        /*02b8*/ 	.word	0xffffffff


	//   ....[157]....
        /*02bc*/ 	.word	0xffffffff


	//   ....[158]....
        /*02c0*/ 	.word	0xffffffff


	//   ....[159]....
        /*02c4*/ 	.word	0xffffffff


	//   ....[160]....
        /*02c8*/ 	.word	0xffffffff


	//   ....[161]....
        /*02cc*/ 	.word	0xffffffff


	//   ....[162]....
        /*02d0*/ 	.word	0xffffffff


	//----- nvinfo : EIATTR_COOP_GROUP_INSTR_OFFSETS
	.align		4
.L_1100:
        /*02d4*/ 	.byte	0x04, 0x28
        /*02d6*/ 	.short	(.L_1102 - .L_1101)


	//   ....[0]....
.L_1101:
        /*02d8*/ 	.word	0x00000080


	//   ....[1]....
        /*02dc*/ 	.word	0x00000210


	//   ....[2]....
        /*02e0*/ 	.word	0x00000240


	//   ....[3]....
        /*02e4*/ 	.word	0x00000270


	//   ....[4]....
        /*02e8*/ 	.word	0x000002a0


	//   ....[5]....
        /*02ec*/ 	.word	0x000002d0


	//   ....[6]....
        /*02f0*/ 	.word	0x00000300


	//   ....[7]....
        /*02f4*/ 	.word	0x00000460


	//   ....[8]....
        /*02f8*/ 	.word	0x000004a0


	//   ....[9]....
        /*02fc*/ 	.word	0x000004d0


	//   ....[10]....
        /*0300*/ 	.word	0x00000500


	//   ....[11]....
        /*0304*/ 	.word	0x00000530


	//   ....[12]....
        /*0308*/ 	.word	0x00000560


	//   ....[13]....
        /*030c*/ 	.word	0x000005f0


	//   ....[14]....
        /*0310*/ 	.word	0x00000630


	//   ....[15]....
        /*0314*/ 	.word	0x00000650


	//   ....[16]....
        /*0318*/ 	.word	0x000006b0


	//   ....[17]....
        /*031c*/ 	.word	0x00007a30


	//   ....[18]....
        /*0320*/ 	.word	0x00007a50


	//   ....[19]....
        /*0324*/ 	.word	0x00007ba0


	//   ....[20]....
        /*0328*/ 	.word	0x00007bb0


	//   ....[21]....
        /*032c*/ 	.word	0x00007ce0


	//   ....[22]....
        /*0330*/ 	.word	0x00007d00


	//   ....[23]....
        /*0334*/ 	.word	0x00007e30


	//   ....[24]....
        /*0338*/ 	.word	0x00007e40


	//   ....[25]....
        /*033c*/ 	.word	0x000087f0


	//   ....[26]....
        /*0340*/ 	.word	0x000088b0


	//   ....[27]....
        /*0344*/ 	.word	0x00008900


	//   ....[28]....
        /*0348*/ 	.word	0x00008940


	//   ....[29]....
        /*034c*/ 	.word	0x00008dc0


	//   ....[30]....
        /*0350*/ 	.word	0x00008e00


	//   ....[31]....
        /*0354*/ 	.word	0x00008e50


	//   ....[32]....
        /*0358*/ 	.word	0x00008ec0


	//   ....[33]....
        /*035c*/ 	.word	0x0000bcf0


	//   ....[34]....
        /*0360*/ 	.word	0x0000bd30


	//   ....[35]....
        /*0364*/ 	.word	0x0000bd70


	//   ....[36]....
        /*0368*/ 	.word	0x0000bd90


	//   ....[37]....
        /*036c*/ 	.word	0x0000bff0


	//   ....[38]....
        /*0370*/ 	.word	0x0000c030


	//   ....[39]....
        /*0374*/ 	.word	0x0000c0f0


	//   ....[40]....
        /*0378*/ 	.word	0x0000c170


	//   ....[41]....
        /*037c*/ 	.word	0x0000fba0


	//   ....[42]....
        /*0380*/ 	.word	0x0000fbc0


	//   ....[43]....
        /*0384*/ 	.word	0x000103e0


	//   ....[44]....
        /*0388*/ 	.word	0x00010410


	//   ....[45]....
        /*038c*/ 	.word	0x00010430


	//   ....[46]....
        /*0390*/ 	.word	0x00010450


	//   ....[47]....
        /*0394*/ 	.word	0x000122d0


	//   ....[48]....
        /*0398*/ 	.word	0x000122f0


	//   ....[49]....
        /*039c*/ 	.word	0x00012a90


	//   ....[50]....
        /*03a0*/ 	.word	0x00012ab0


	//   ....[51]....
        /*03a4*/ 	.word	0x00012b10


	//   ....[52]....
        /*03a8*/ 	.word	0x00012b20


	//   ....[53]....
        /*03ac*/ 	.word	0x000153d0


	//   ....[54]....
        /*03b0*/ 	.word	0x00015400


	//   ....[55]....
        /*03b4*/ 	.word	0x00015420


	//   ....[56]....
        /*03b8*/ 	.word	0x00015440


	//   ....[57]....
        /*03bc*/ 	.word	0x00016e50


	//   ....[58]....
        /*03c0*/ 	.word	0x00016e80


	//   ....[59]....
        /*03c4*/ 	.word	0x00016e90


	//   ....[60]....
        /*03c8*/ 	.word	0x00016ec0


	//   ....[61]....
        /*03cc*/ 	.word	0x000183e0


	//   ....[62]....
        /*03d0*/ 	.word	0x00018400


	//   ....[63]....
        /*03d4*/ 	.word	0x00018430


	//   ....[64]....
        /*03d8*/ 	.word	0x00018450


	//   ....[65]....
        /*03dc*/ 	.word	0x000187f0


	//   ....[66]....
        /*03e0*/ 	.word	0x00018810


	//   ....[67]....
        /*03e4*/ 	.word	0x00018960


	//   ....[68]....
        /*03e8*/ 	.word	0x00018970


	//   ....[69]....
        /*03ec*/ 	.word	0x00018aa0


	//   ....[70]....
        /*03f0*/ 	.word	0x00018ac0


	//   ....[71]....
        /*03f4*/ 	.word	0x00018bf0


	//   ....[72]....
        /*03f8*/ 	.word	0x00018c00


	//   ....[73]....
        /*03fc*/ 	.word	0x00018f10


	//   ....[74]....
        /*0400*/ 	.word	0x00018f30


	//   ....[75]....
        /*0404*/ 	.word	0x00019860


	//   ....[76]....
        /*0408*/ 	.word	0x00019870


	//   ....[77]....
        /*040c*/ 	.word	0x0001a5e0


	//   ....[78]....
        /*0410*/ 	.word	0x0001a600


	//   ....[79]....
        /*0414*/ 	.word	0x0001a760


	//   ....[80]....
        /*0418*/ 	.word	0x0001a770


	//   ....[81]....
        /*041c*/ 	.word	0x0001a8a0


	//   ....[82]....
        /*0420*/ 	.word	0x0001a8c0


	//   ....[83]....
        /*0424*/ 	.word	0x0001a9f0


	//   ....[84]....
        /*0428*/ 	.word	0x0001aa00


	//   ....[85]....
        /*042c*/ 	.word	0x0001abb0


	//   ....[86]....
        /*0430*/ 	.word	0x0001abd0


	//   ....[87]....
        /*0434*/ 	.word	0x0001acf0


	//   ....[88]....
        /*0438*/ 	.word	0x0001ad30


	//   ....[89]....
        /*043c*/ 	.word	0x0001ad60


	//   ....[90]....
        /*0440*/ 	.word	0x0001ad90


	//   ....[91]....
        /*0444*/ 	.word	0x0001adc0


	//   ....[92]....
        /*0448*/ 	.word	0x0001adf0


	//   ....[93]....
        /*044c*/ 	.word	0x0001af40


	//   ....[94]....
        /*0450*/ 	.word	0x0001af80


	//   ....[95]....
        /*0454*/ 	.word	0x0001afb0


	//   ....[96]....
        /*0458*/ 	.word	0x0001afe0


	//   ....[97]....
        /*045c*/ 	.word	0x0001b010


	//   ....[98]....
        /*0460*/ 	.word	0x0001b040


	//   ....[99]....
        /*0464*/ 	.word	0x0001b0d0


	//   ....[100]....
        /*0468*/ 	.word	0x0001b110


	//   ....[101]....
        /*046c*/ 	.word	0x0001b120


	//   ....[102]....
        /*0470*/ 	.word	0x0001b180


	//   ....[103]....
        /*0474*/ 	.word	0x0001ba60


	//   ....[104]....
        /*0478*/ 	.word	0x0001baa0


	//   ....[105]....
        /*047c*/ 	.word	0x0001baf0


	//   ....[106]....
        /*0480*/ 	.word	0x0001bb40


	//   ....[107]....
        /*0484*/ 	.word	0x0001bb90


	//   ....[108]....
        /*0488*/ 	.word	0x0001bc00


	//   ....[109]....
        /*048c*/ 	.word	0x0001bc40


	//   ....[110]....
        /*0490*/ 	.word	0x0001bc90


	//   ....[111]....
        /*0494*/ 	.word	0x0001bcf0


	//   ....[112]....
        /*0498*/ 	.word	0x0001bd50


	//   ....[113]....
        /*049c*/ 	.word	0x0001bdc0


	//   ....[114]....
        /*04a0*/ 	.word	0x0001be30


	//   ....[115]....
        /*04a4*/ 	.word	0x0001be90


	//   ....[116]....
        /*04a8*/ 	.word	0x0001bef0


	//   ....[117]....
        /*04ac*/ 	.word	0x0001bf60


	//   ....[118]....
        /*04b0*/ 	.word	0x0001bfd0


	//   ....[119]....
        /*04b4*/ 	.word	0x0001c040


	//   ....[120]....
        /*04b8*/ 	.word	0x0001c0a0


	//   ....[121]....
        /*04bc*/ 	.word	0x0001c0f0


	//   ....[122]....
        /*04c0*/ 	.word	0x0001c130


	//   ....[123]....
        /*04c4*/ 	.word	0x0001c180


	//   ....[124]....
        /*04c8*/ 	.word	0x0001c1d0


	//   ....[125]....
        /*04cc*/ 	.word	0x0001c230


	//   ....[126]....
        /*04d0*/ 	.word	0x0001c2a0


	//   ....[127]....
        /*04d4*/ 	.word	0x0001c300


	//   ....[128]....
        /*04d8*/ 	.word	0x0001c360


	//   ....[129]....
        /*04dc*/ 	.word	0x0001c3d0


	//   ....[130]....
        /*04e0*/ 	.word	0x0001c440


	//   ....[131]....
        /*04e4*/ 	.word	0x0001c4b0


	//   ....[132]....
        /*04e8*/ 	.word	0x0001c510


	//   ....[133]....
        /*04ec*/ 	.word	0x0001c570


	//   ....[134]....
        /*04f0*/ 	.word	0x0001c5e0


	//   ....[135]....
        /*04f4*/ 	.word	0x0001c640


	//   ....[136]....
        /*04f8*/ 	.word	0x0001c6a0


	//   ....[137]....
        /*04fc*/ 	.word	0x0001c700


	//   ....[138]....
        /*0500*/ 	.word	0x0001c770


	//   ....[139]....
        /*0504*/ 	.word	0x0001c7d0


	//   ....[140]....
        /*0508*/ 	.word	0x0001c830


	//   ....[141]....
        /*050c*/ 	.word	0x0001c890


	//   ....[142]....
        /*0510*/ 	.word	0x0001c900


	//   ....[143]....
        /*0514*/ 	.word	0x0001c960


	//   ....[144]....
        /*0518*/ 	.word	0x0001c9c0


	//   ....[145]....
        /*051c*/ 	.word	0x0001ca20


	//   ....[146]....
        /*0520*/ 	.word	0x0001ca90


	//   ....[147]....
        /*0524*/ 	.word	0x0001cae0


	//   ....[148]....
        /*0528*/ 	.word	0x0001cb20


	//   ....[149]....
        /*052c*/ 	.word	0x0001cb70


	//   ....[150]....
        /*0530*/ 	.word	0x0001cbc0


	//   ....[151]....
        /*0534*/ 	.word	0x0001cc10


	//   ....[152]....
        /*0538*/ 	.word	0x0001cc80


	//   ....[153]....
        /*053c*/ 	.word	0x0001ccd0


	//   ....[154]....
        /*0540*/ 	.word	0x0001cd20


	//   ....[155]....
        /*0544*/ 	.word	0x0001cd70


	//   ....[156]....
        /*0548*/ 	.word	0x0001cdc0


	//   ....[157]....
        /*054c*/ 	.word	0x0001ce10


	//   ....[158]....
        /*0550*/ 	.word	0x0001ce80


	//   ....[159]....
        /*0554*/ 	.word	0x0001cec0


	//   ....[160]....
        /*0558*/ 	.word	0x0001cf10


	//   ....[161]....
        /*055c*/ 	.word	0x0001cf60


	//   ....[162]....
        /*0560*/ 	.word	0x0001cfc0


	//----- nvinfo : EIATTR_EXIT_INSTR_OFFSETS
	.align		4
.L_1102:
        /*0564*/ 	.byte	0x04, 0x1c
        /*0566*/ 	.short	(.L_1104 - .L_1103)


	//   ....[0]....
.L_1103:
        /*0568*/ 	.word	0x00000f20


	//   ....[1]....
        /*056c*/ 	.word	0x0001ba30


	//----- nvinfo : EIATTR_MAX_THREADS
	.align		4
.L_1104:
        /*0570*/ 	.byte	0x04, 0x05
        /*0572*/ 	.short	(.L_1106 - .L_1105)
.L_1105:
        /*0574*/ 	.word	0x00000100
        /*0578*/ 	.word	0x00000001
        /*057c*/ 	.word	0x00000001


	//----- nvinfo : EIATTR_CRS_STACK_SIZE
	.align		4
.L_1106:
        /*0580*/ 	.byte	0x04, 0x1e
        /*0582*/ 	.short	(.L_1108 - .L_1107)
.L_1107:
        /*0584*/ 	.word	0x00000000
.L_1108:


//--------------------- .nv.callgraph             --------------------------
	.section	.nv.callgraph,"",@"SHT_CUDA_CALLGRAPH"
	.align	4
	.sectionentsize	8
	.align		4
        /*0000*/ 	.word	0x00000000
	.align		4
        /*0004*/ 	.word	0xffffffff
	.align		4
        /*0008*/ 	.word	0x00000000
	.align		4
        /*000c*/ 	.word	0xfffffffe
	.align		4
        /*0010*/ 	.word	0x00000000
	.align		4
        /*0014*/ 	.word	0xfffffffd
	.align		4
        /*0018*/ 	.word	0x00000000
	.align		4
        /*001c*/ 	.word	0xfffffffc


//--------------------- .nv.rel.action            --------------------------
	.section	.nv.rel.action,"",@"SHT_CUDA_RELOCINFO"
	.align	8
	.sectionentsize	8
        /*0000*/ 	.byte	0x73, 0x00, 0x00, 0x00, 0x00, 0x00, 0x00, 0x00, 0x00, 0x00, 0x00, 0x11, 0x25, 0x00, 0x05, 0x36


//--------------------- .nv.constant4             --------------------------
	.section	.nv.constant4,"a",@progbits
	.align	8
	.align		8
.nv.constant4:
        /*0000*/ 	.dword	_ZN83_INTERNAL_91fcea5d_47_flash_fwd_hdim192_fp16_split_softcapall_sm80_cu_93b96ec2_33164cuda3std3__45__cpo5beginE
	.align		8
        /*0008*/ 	.dword	_ZN83_INTERNAL_91fcea5d_47_flash_fwd_hdim192_fp16_split_softcapall_sm80_cu_93b96ec2_33164cuda3std3__45__cpo3endE
	.align		8
        /*0010*/ 	.dword	_ZN83_INTERNAL_91fcea5d_47_flash_fwd_hdim192_fp16_split_softcapall_sm80_cu_93b96ec2_33164cuda3std3__45__cpo6cbeginE
	.align		8
        /*0018*/ 	.dword	_ZN83_INTERNAL_91fcea5d_47_flash_fwd_hdim192_fp16_split_softcapall_sm80_cu_93b96ec2_33164cuda3std3__45__cpo4cendE
	.align		8
        /*0020*/ 	.dword	_ZN83_INTERNAL_91fcea5d_47_flash_fwd_hdim192_fp16_split_softcapall_sm80_cu_93b96ec2_33164cuda3std3__485_GLOBAL__N__91fcea5d_47_flash_fwd_hdim192_fp16_split_softcapall_sm80_cu_93b96ec2_33166ignoreE
	.align		8
        /*0028*/ 	.dword	_ZN83_INTERNAL_91fcea5d_47_flash_fwd_hdim192_fp16_split_softcapall_sm80_cu_93b96ec2_33164cuda3std3__419piecewise_constructE
	.align		8
        /*0030*/ 	.dword	_ZN83_INTERNAL_91fcea5d_47_flash_fwd_hdim192_fp16_split_softcapall_sm80_cu_93b96ec2_33164cuda3std3__48in_placeE
	.align		8
        /*0038*/ 	.dword	_ZN83_INTERNAL_91fcea5d_47_flash_fwd_hdim192_fp16_split_softcapall_sm80_cu_93b96ec2_33164cuda3std6ranges3__45__cpo4swapE
	.align		8
        /*0040*/ 	.dword	_ZN83_INTERNAL_91fcea5d_47_flash_fwd_hdim192_fp16_split_softcapall_sm80_cu_93b96ec2_33164cuda3std6ranges3__45__cpo9iter_moveE
	.align		8
        /*0048*/ 	.dword	_ZN83_INTERNAL_91fcea5d_47_flash_fwd_hdim192_fp16_split_softcapall_sm80_cu_93b96ec2_33164cute7productE
	.align		8
        /*0050*/ 	.dword	_ZN83_INTERNAL_91fcea5d_47_flash_fwd_hdim192_fp16_split_softcapall_sm80_cu_93b96ec2_33164cute1_E


//--------------------- .nv.constant0._ZN7cutlass13device_kernelIN5flash19enable_sm80_to_sm89INS1_16FlashAttnFwdSm80INS1_25CollectiveMainloopFwdSm80ILi8ELi1ELb1EN4cute5tupleIJNS5_1CILi128EEENS7_ILi96EEENS7_ILi192EEEEEELi192ENS_6half_tEfNS_4arch4Sm80ELb0ELb0ELb1ELb0ELb0ELb0ELb1ELb1EEENS1_21CollectiveEpilogueFwdINS6_IJS8_SA_S9_EEENS6_IJNS7_ILi1EEESI_SI_EEESC_SE_Li256ELb0ELb1ELb1ELb0EEENS1_19SingleTileSchedulerILb0ELb1ELb1ELi128EEEEEEEEEvNT_6ParamsE --------------------------
	.section	.nv.constant0._ZN7cutlass13device_kernelIN5flash19enable_sm80_to_sm89INS1_16FlashAttnFwdSm80INS1_25CollectiveMainloopFwdSm80ILi8ELi1ELb1EN4cute5tupleIJNS5_1CILi128EEENS7_ILi96EEENS7_ILi192EEEEEELi192ENS_6half_tEfNS_4arch4Sm80ELb0ELb0ELb1ELb0ELb0ELb0ELb1ELb1EEENS1_21CollectiveEpilogueFwdINS6_IJS8_SA_S9_EEENS6_IJNS7_ILi1EEESI_SI_EEESC_SE_Li256ELb0ELb1ELb1ELb0EEENS1_19SingleTileSchedulerILb0ELb1ELb1ELi128EEEEEEEEEvNT_6ParamsE,"a",@progbits
	.sectionflags	@""
	.align	4
.nv.constant0._ZN7cutlass13device_kernelIN5flash19enable_sm80_to_sm89INS1_16FlashAttnFwdSm80INS1_25CollectiveMainloopFwdSm80ILi8ELi1ELb1EN4cute5tupleIJNS5_1CILi128EEENS7_ILi96EEENS7_ILi192EEEEEELi192ENS_6half_tEfNS_4arch4Sm80ELb0ELb0ELb1ELb0ELb0ELb0ELb1ELb1EEENS1_21CollectiveEpilogueFwdINS6_IJS8_SA_S9_EEENS6_IJNS7_ILi1EEESI_SI_EEESC_SE_Li256ELb0ELb1ELb1ELb0EEENS1_19SingleTileSchedulerILb0ELb1ELb1ELi128EEEEEEEEEvNT_6ParamsE:
	.zero		1400


//--------------------- .nv.constant0._ZN7cutlass13device_kernelIN5flash19enable_sm80_to_sm89INS1_16FlashAttnFwdSm80INS1_25CollectiveMainloopFwdSm80ILi8ELi1ELb0EN4cute5tupleIJNS5_1CILi128EEENS7_ILi64EEENS7_ILi192EEEEEELi192ENS_6half_tEfNS_4arch4Sm80ELb0ELb0ELb1ELb1ELb0ELb0ELb1ELb1EEENS1_21CollectiveEpilogueFwdINS6_IJS8_SA_S9_EEENS6_IJNS7_ILi1EEESI_SI_EEESC_SE_Li256ELb1ELb1ELb1ELb0EEENS1_36VarlenDynamicPersistentTileSchedulerILi128ELi64ELi256ELi256ELb1ELb1ELb0ELb0ELb1ELb1EEEEEEEEEvNT_6ParamsE --------------------------
	.section	.nv.constant0._ZN7cutlass13device_kernelIN5flash19enable_sm80_to_sm89INS1_16FlashAttnFwdSm80INS1_25CollectiveMainloopFwdSm80ILi8ELi1ELb0EN4cute5tupleIJNS5_1CILi128EEENS7_ILi64EEENS7_ILi192EEEEEELi192ENS_6half_tEfNS_4arch4Sm80ELb0ELb0ELb1ELb1ELb0ELb0ELb1ELb1EEENS1_21CollectiveEpilogueFwdINS6_IJS8_SA_S9_EEENS6_IJNS7_ILi1EEESI_SI_EEESC_SE_Li256ELb1ELb1ELb1ELb0EEENS1_36VarlenDynamicPersistentTileSchedulerILi128ELi64ELi256ELi256ELb1ELb1ELb0ELb0ELb1ELb1EEEEEEEEEvNT_6ParamsE,"a",@progbits
	.sectionflags	@""
	.align	4
.nv.constant0._ZN7cutlass13device_kernelIN5flash19enable_sm80_to_sm89INS1_16FlashAttnFwdSm80INS1_25CollectiveMainloopFwdSm80ILi8ELi1ELb0EN4cute5tupleIJNS5_1CILi128EEENS7_ILi64EEENS7_ILi192EEEEEELi192ENS_6half_tEfNS_4arch4Sm80ELb0ELb0ELb1ELb1ELb0ELb0ELb1ELb1EEENS1_21CollectiveEpilogueFwdINS6_IJS8_SA_S9_EEENS6_IJNS7_ILi1EEESI_SI_EEESC_SE_Li256ELb1ELb1ELb1ELb0EEENS1_36VarlenDynamicPersistentTileSchedulerILi128ELi64ELi256ELi256ELb1ELb1ELb0ELb0ELb1ELb1EEEEEEEEEvNT_6ParamsE:
	.zero		1432


//--------------------- .nv.constant0._ZN7cutlass13device_kernelIN5flash19enable_sm80_to_sm89INS1_16FlashAttnFwdSm80INS1_25CollectiveMainloopFwdSm80ILi8ELi1ELb0EN4cute5tupleIJNS5_1CILi128EEENS7_ILi64EEENS7_ILi192EEEEEELi192ENS_6half_tEfNS_4arch4Sm80ELb0ELb0ELb1ELb1ELb0ELb1ELb1ELb1EEENS1_21CollectiveEpilogueFwdINS6_IJS8_SA_S9_EEENS6_IJNS7_ILi1EEESI_SI_EEESC_SE_Li256ELb1ELb1ELb1ELb0EEENS1_36VarlenDynamicPersistentTileSchedulerILi128ELi64ELi256ELi256ELb1ELb1ELb0ELb0ELb1ELb1EEEEEEEEEvNT_6ParamsE --------------------------
	.section	.nv.constant0._ZN7cutlass13device_kernelIN5flash19enable_sm80_to_sm89INS1_16FlashAttnFwdSm80INS1_25CollectiveMainloopFwdSm80ILi8ELi1ELb0EN4cute5tupleIJNS5_1CILi128EEENS7_ILi64EEENS7_ILi192EEEEEELi192ENS_6half_tEfNS_4arch4Sm80ELb0ELb0ELb1ELb1ELb0ELb1ELb1ELb1EEENS1_21CollectiveEpilogueFwdINS6_IJS8_SA_S9_EEENS6_IJNS7_ILi1EEESI_SI_EEESC_SE_Li256ELb1ELb1ELb1ELb0EEENS1_36VarlenDynamicPersistentTileSchedulerILi128ELi64ELi256ELi256ELb1ELb1ELb0ELb0ELb1ELb1EEEEEEEEEvNT_6ParamsE,"a",@progbits
	.sectionflags	@""
	.align	4
.nv.constant0._ZN7cutlass13device_kernelIN5flash19enable_sm80_to_sm89INS1_16FlashAttnFwdSm80INS1_25CollectiveMainloopFwdSm80ILi8ELi1ELb0EN4cute5tupleIJNS5_1CILi128EEENS7_ILi64EEENS7_ILi192EEEEEELi192ENS_6half_tEfNS_4arch4Sm80ELb0ELb0ELb1ELb1ELb0ELb1ELb1ELb1EEENS1_21CollectiveEpilogueFwdINS6_IJS8_SA_S9_EEENS6_IJNS7_ILi1EEESI_SI_EEESC_SE_Li256ELb1ELb1ELb1ELb0EEENS1_36VarlenDynamicPersistentTileSchedulerILi128ELi64ELi256ELi256ELb1ELb1ELb0ELb0ELb1ELb1EEEEEEEEEvNT_6ParamsE:
	.zero		1432


//--------------------- .nv.constant0._ZN7cutlass13device_kernelIN5flash19enable_sm80_to_sm89INS1_16FlashAttnFwdSm80INS1_25CollectiveMainloopFwdSm80ILi8ELi1ELb0EN4cute5tupleIJNS5_1CILi128EEENS7_ILi64EEENS7_ILi192EEEEEELi192ENS_6half_tEfNS_4arch4Sm80ELb0ELb1ELb1ELb0ELb0ELb0ELb1ELb1EEENS1_21CollectiveEpilogueFwdINS6_IJS8_SA_S9_EEENS6_IJNS7_ILi1EEESI_SI_EEESC_SE_Li256ELb0ELb1ELb1ELb0EEENS1_19SingleTileSchedulerILb0ELb1ELb1ELi128EEEEEEEEEvNT_6ParamsE --------------------------
	.section	.nv.constant0._ZN7cutlass13device_kernelIN5flash19enable_sm80_to_sm89INS1_16FlashAttnFwdSm80INS1_25CollectiveMainloopFwdSm80ILi8ELi1ELb0EN4cute5tupleIJNS5_1CILi128EEENS7_ILi64EEENS7_ILi192EEEEEELi192ENS_6half_tEfNS_4arch4Sm80ELb0ELb1ELb1ELb0ELb0ELb0ELb1ELb1EEENS1_21CollectiveEpilogueFwdINS6_IJS8_SA_S9_EEENS6_IJNS7_ILi1EEESI_SI_EEESC_SE_Li256ELb0ELb1ELb1ELb0EEENS1_19SingleTileSchedulerILb0ELb1ELb1ELi128EEEEEEEEEvNT_6ParamsE,"a",@progbits
	.sectionflags	@""
	.align	4
.nv.constant0._ZN7cutlass13device_kernelIN5flash19enable_sm80_to_sm89INS1_16FlashAttnFwdSm80INS1_25CollectiveMainloopFwdSm80ILi8ELi1ELb0EN4cute5tupleIJNS5_1CILi128EEENS7_ILi64EEENS7_ILi192EEEEEELi192ENS_6half_tEfNS_4arch4Sm80ELb0ELb1ELb1ELb0ELb0ELb0ELb1ELb1EEENS1_21CollectiveEpilogueFwdINS6_IJS8_SA_S9_EEENS6_IJNS7_ILi1EEESI_SI_EEESC_SE_Li256ELb0ELb1ELb1ELb0EEENS1_19SingleTileSchedulerILb0ELb1ELb1ELi128EEEEEEEEEvNT_6ParamsE:
	.zero		1400


//--------------------- .nv.constant0._ZN7cutlass13device_kernelIN5flash19enable_sm80_to_sm89INS1_16FlashAttnFwdSm80INS1_25CollectiveMainloopFwdSm80ILi8ELi1ELb0EN4cute5tupleIJNS5_1CILi128EEENS7_ILi64EEENS7_ILi192EEEEEELi192ENS_6half_tEfNS_4arch4Sm80ELb0ELb1ELb1ELb1ELb0ELb0ELb1ELb1EEENS1_21CollectiveEpilogueFwdINS6_IJS8_SA_S9_EEENS6_IJNS7_ILi1EEESI_SI_EEESC_SE_Li256ELb1ELb1ELb1ELb0EEENS1_36VarlenDynamicPersistentTileSchedulerILi128ELi64ELi256ELi256ELb1ELb1ELb0ELb1ELb0ELb1EEEEEEEEEvNT_6ParamsE --------------------------
	.section	.nv.constant0._ZN7cutlass13device_kernelIN5flash19enable_sm80_to_sm89INS1_16FlashAttnFwdSm80INS1_25CollectiveMainloopFwdSm80ILi8ELi1ELb0EN4cute5tupleIJNS5_1CILi128EEENS7_ILi64EEENS7_ILi192EEEEEELi192ENS_6half_tEfNS_4arch4Sm80ELb0ELb1ELb1ELb1ELb0ELb0ELb1ELb1EEENS1_21CollectiveEpilogueFwdINS6_IJS8_SA_S9_EEENS6_IJNS7_ILi1EEESI_SI_EEESC_SE_Li256ELb1ELb1ELb1ELb0EEENS1_36VarlenDynamicPersistentTileSchedulerILi128ELi64ELi256ELi256ELb1ELb1ELb0ELb1ELb0ELb1EEEEEEEEEvNT_6ParamsE,"a",@progbits
	.sectionflags	@""
	.align	4
.nv.constant0._ZN7cutlass13device_kernelIN5flash19enable_sm80_to_sm89INS1_16FlashAttnFwdSm80INS1_25CollectiveMainloopFwdSm80ILi8ELi1ELb0EN4cute5tupleIJNS5_1CILi128EEENS7_ILi64EEENS7_ILi192EEEEEELi192ENS_6half_tEfNS_4arch4Sm80ELb0ELb1ELb1ELb1ELb0ELb0ELb1ELb1EEENS1_21CollectiveEpilogueFwdINS6_IJS8_SA_S9_EEENS6_IJNS7_ILi1EEESI_SI_EEESC_SE_Li256ELb1ELb1ELb1ELb0EEENS1_36VarlenDynamicPersistentTileSchedulerILi128ELi64ELi256ELi256ELb1ELb1ELb0ELb1ELb0ELb1EEEEEEEEEvNT_6ParamsE:
	.zero		1432


//--------------------- .nv.constant0._ZN7cutlass13device_kernelIN5flash19enable_sm80_to_sm89INS1_16FlashAttnFwdSm80INS1_25CollectiveMainloopFwdSm80ILi8ELi1ELb0EN4cute5tupleIJNS5_1CILi128EEENS7_ILi64EEENS7_ILi192EEEEEELi192ENS_6half_tEfNS_4arch4Sm80ELb0ELb1ELb1ELb1ELb0ELb1ELb1ELb1EEENS1_21CollectiveEpilogueFwdINS6_IJS8_SA_S9_EEENS6_IJNS7_ILi1EEESI_SI_EEESC_SE_Li256ELb1ELb1ELb1ELb0EEENS1_36VarlenDynamicPersistentTileSchedulerILi128ELi64ELi256ELi256ELb1ELb1ELb0ELb1ELb0ELb1EEEEEEEEEvNT_6ParamsE --------------------------
	.section	.nv.constant0._ZN7cutlass13device_kernelIN5flash19enable_sm80_to_sm89INS1_16FlashAttnFwdSm80INS1_25CollectiveMainloopFwdSm80ILi8ELi1ELb0EN4cute5tupleIJNS5_1CILi128EEENS7_ILi64EEENS7_ILi192EEEEEELi192ENS_6half_tEfNS_4arch4Sm80ELb0ELb1ELb1ELb1ELb0ELb1ELb1ELb1EEENS1_21CollectiveEpilogueFwdINS6_IJS8_SA_S9_EEENS6_IJNS7_ILi1EEESI_SI_EEESC_SE_Li256ELb1ELb1ELb1ELb0EEENS1_36VarlenDynamicPersistentTileSchedulerILi128ELi64ELi256ELi256ELb1ELb1ELb0ELb1ELb0ELb1EEEEEEEEEvNT_6ParamsE,"a",@progbits
	.sectionflags	@""
	.align	4
.nv.constant0._ZN7cutlass13device_kernelIN5flash19enable_sm80_to_sm89INS1_16FlashAttnFwdSm80INS1_25CollectiveMainloopFwdSm80ILi8ELi1ELb0EN4cute5tupleIJNS5_1CILi128EEENS7_ILi64EEENS7_ILi192EEEEEELi192ENS_6half_tEfNS_4arch4Sm80ELb0ELb1ELb1ELb1ELb0ELb1ELb1ELb1EEENS1_21CollectiveEpilogueFwdINS6_IJS8_SA_S9_EEENS6_IJNS7_ILi1EEESI_SI_EEESC_SE_Li256ELb1ELb1ELb1ELb0EEENS1_36VarlenDynamicPersistentTileSchedulerILi128ELi64ELi256ELi256ELb1ELb1ELb0ELb1ELb0ELb1EEEEEEEEEvNT_6ParamsE:
	.zero		1432


//--------------------- .nv.constant0._ZN7cutlass13device_kernelIN5flash19enable_sm80_to_sm89INS1_16FlashAttnFwdSm80INS1_25CollectiveMainloopFwdSm80ILi8ELi1ELb1EN4cute5tupleIJNS5_1CILi128EEENS7_ILi96EEENS7_ILi192EEEEEELi192ENS_6half_tEfNS_4arch4Sm80ELb1ELb0ELb1ELb0ELb0ELb0ELb1ELb1EEENS1_21CollectiveEpilogueFwdINS6_IJS8_SA_S9_EEENS6_IJNS7_ILi1EEESI_SI_EEESC_SE_Li256ELb0ELb1ELb1ELb0EEENS1_30DynamicPersistentTileSchedulerILi256ELi256ELb1ELb1ELb0EEEEEEEEEvNT_6ParamsE --------------------------
	.section	.nv.constant0._ZN7cutlass13device_kernelIN5flash19enable_sm80_to_sm89INS1_16FlashAttnFwdSm80INS1_25CollectiveMainloopFwdSm80ILi8ELi1ELb1EN4cute5tupleIJNS5_1CILi128EEENS7_ILi96EEENS7_ILi192EEEEEELi192ENS_6half_tEfNS_4arch4Sm80ELb1ELb0ELb1ELb0ELb0ELb0ELb1ELb1EEENS1_21CollectiveEpilogueFwdINS6_IJS8_SA_S9_EEENS6_IJNS7_ILi1EEESI_SI_EEESC_SE_Li256ELb0ELb1ELb1ELb0EEENS1_30DynamicPersistentTileSchedulerILi256ELi256ELb1ELb1ELb0EEEEEEEEEvNT_6ParamsE,"a",@progbits
	.sectionflags	@""
	.align	4
.nv.constant0._ZN7cutlass13device_kernelIN5flash19enable_sm80_to_sm89INS1_16FlashAttnFwdSm80INS1_25CollectiveMainloopFwdSm80ILi8ELi1ELb1EN4cute5tupleIJNS5_1CILi128EEENS7_ILi96EEENS7_ILi192EEEEEELi192ENS_6half_tEfNS_4arch4Sm80ELb1ELb0ELb1ELb0ELb0ELb0ELb1ELb1EEENS1_21CollectiveEpilogueFwdINS6_IJS8_SA_S9_EEENS6_IJNS7_ILi1EEESI_SI_EEESC_SE_Li256ELb0ELb1ELb1ELb0EEENS1_30DynamicPersistentTileSchedulerILi256ELi256ELb1ELb1ELb0EEEEEEEEEvNT_6ParamsE:
	.zero		1416


//--------------------- .nv.constant0._ZN7cutlass13device_kernelIN5flash19enable_sm80_to_sm89INS1_16FlashAttnFwdSm80INS1_25CollectiveMainloopFwdSm80ILi8ELi1ELb0EN4cute5tupleIJNS5_1CILi128EEENS7_ILi64EEENS7_ILi192EEEEEELi192ENS_6half_tEfNS_4arch4Sm80ELb1ELb0ELb1ELb1ELb0ELb0ELb1ELb1EEENS1_21CollectiveEpilogueFwdINS6_IJS8_SA_S9_EEENS6_IJNS7_ILi1EEESI_SI_EEESC_SE_Li256ELb1ELb1ELb1ELb0EEENS1_36VarlenDynamicPersistentTileSchedulerILi128ELi64ELi256ELi256ELb1ELb1ELb0ELb1ELb1ELb1EEEEEEEEEvNT_6ParamsE --------------------------
	.section	.nv.constant0._ZN7cutlass13device_kernelIN5flash19enable_sm80_to_sm89INS1_16FlashAttnFwdSm80INS1_25CollectiveMainloopFwdSm80ILi8ELi1ELb0EN4cute5tupleIJNS5_1CILi128EEENS7_ILi64EEENS7_ILi192EEEEEELi192ENS_6half_tEfNS_4arch4Sm80ELb1ELb0ELb1ELb1ELb0ELb0ELb1ELb1EEENS1_21CollectiveEpilogueFwdINS6_IJS8_SA_S9_EEENS6_IJNS7_ILi1EEESI_SI_EEESC_SE_Li256ELb1ELb1ELb1ELb0EEENS1_36VarlenDynamicPersistentTileSchedulerILi128ELi64ELi256ELi256ELb1ELb1ELb0ELb1ELb1ELb1EEEEEEEEEvNT_6ParamsE,"a",@progbits
	.sectionflags	@""
	.align	4
.nv.constant0._ZN7cutlass13device_kernelIN5flash19enable_sm80_to_sm89INS1_16FlashAttnFwdSm80INS1_25CollectiveMainloopFwdSm80ILi8ELi1ELb0EN4cute5tupleIJNS5_1CILi128EEENS7_ILi64EEENS7_ILi192EEEEEELi192ENS_6half_tEfNS_4arch4Sm80ELb1ELb0ELb1ELb1ELb0ELb0ELb1ELb1EEENS1_21CollectiveEpilogueFwdINS6_IJS8_SA_S9_EEENS6_IJNS7_ILi1EEESI_SI_EEESC_SE_Li256ELb1ELb1ELb1ELb0EEENS1_36VarlenDynamicPersistentTileSchedulerILi128ELi64ELi256ELi256ELb1ELb1ELb0ELb1ELb1ELb1EEEEEEEEEvNT_6ParamsE:
	.zero		1432


//--------------------- .nv.constant0._ZN7cutlass13device_kernelIN5flash19enable_sm80_to_sm89INS1_16FlashAttnFwdSm80INS1_25CollectiveMainloopFwdSm80ILi8ELi1ELb0EN4cute5tupleIJNS5_1CILi128EEENS7_ILi64EEENS7_ILi192EEEEEELi192ENS_6half_tEfNS_4arch4Sm80ELb1ELb0ELb1ELb1ELb0ELb1ELb1ELb1EEENS1_21CollectiveEpilogueFwdINS6_IJS8_SA_S9_EEENS6_IJNS7_ILi1EEESI_SI_EEESC_SE_Li256ELb1ELb1ELb1ELb0EEENS1_36VarlenDynamicPersistentTileSchedulerILi128ELi64ELi256ELi256ELb1ELb1ELb0ELb1ELb1ELb1EEEEEEEEEvNT_6ParamsE --------------------------
	.section	.nv.constant0._ZN7cutlass13device_kernelIN5flash19enable_sm80_to_sm89INS1_16FlashAttnFwdSm80INS1_25CollectiveMainloopFwdSm80ILi8ELi1ELb0EN4cute5tupleIJNS5_1CILi128EEENS7_ILi64EEENS7_ILi192EEEEEELi192ENS_6half_tEfNS_4arch4Sm80ELb1ELb0ELb1ELb1ELb0ELb1ELb1ELb1EEENS1_21CollectiveEpilogueFwdINS6_IJS8_SA_S9_EEENS6_IJNS7_ILi1EEESI_SI_EEESC_SE_Li256ELb1ELb1ELb1ELb0EEENS1_36VarlenDynamicPersistentTileSchedulerILi128ELi64ELi256ELi256ELb1ELb1ELb0ELb1ELb1ELb1EEEEEEEEEvNT_6ParamsE,"a",@progbits
	.sectionflags	@""
	.align	4
.nv.constant0._ZN7cutlass13device_kernelIN5flash19enable_sm80_to_sm89INS1_16FlashAttnFwdSm80INS1_25CollectiveMainloopFwdSm80ILi8ELi1ELb0EN4cute5tupleIJNS5_1CILi128EEENS7_ILi64EEENS7_ILi192EEEEEELi192ENS_6half_tEfNS_4arch4Sm80ELb1ELb0ELb1ELb1ELb0ELb1ELb1ELb1EEENS1_21CollectiveEpilogueFwdINS6_IJS8_SA_S9_EEENS6_IJNS7_ILi1EEESI_SI_EEESC_SE_Li256ELb1ELb1ELb1ELb0EEENS1_36VarlenDynamicPersistentTileSchedulerILi128ELi64ELi256ELi256ELb1ELb1ELb0ELb1ELb1ELb1EEEEEEEEEvNT_6ParamsE:
	.zero		1432


//--------------------- .nv.constant0._ZN7cutlass13device_kernelIN5flash19enable_sm80_to_sm89INS1_16FlashAttnFwdSm80INS1_25CollectiveMainloopFwdSm80ILi8ELi2ELb1EN4cute5tupleIJNS5_1CILi128EEENS7_ILi96EEENS7_ILi192EEEEEELi192ENS_6half_tEfNS_4arch4Sm80ELb0ELb0ELb1ELb0ELb0ELb0ELb1ELb1EEENS1_21CollectiveEpilogueFwdINS6_IJS8_SA_S9_EEENS6_IJNS7_ILi1EEESI_SI_EEESC_SE_Li256ELb0ELb1ELb1ELb0EEENS1_19SingleTileSchedulerILb0ELb1ELb1ELi128EEEEEEEEEvNT_6ParamsE --------------------------
	.section	.nv.constant0._ZN7cutlass13device_kernelIN5flash19enable_sm80_to_sm89INS1_16FlashAttnFwdSm80INS1_25CollectiveMainloopFwdSm80ILi8ELi2ELb1EN4cute5tupleIJNS5_1CILi128EEENS7_ILi96EEENS7_ILi192EEEEEELi192ENS_6half_tEfNS_4arch4Sm80ELb0ELb0ELb1ELb0ELb0ELb0ELb1ELb1EEENS1_21CollectiveEpilogueFwdINS6_IJS8_SA_S9_EEENS6_IJNS7_ILi1EEESI_SI_EEESC_SE_Li256ELb0ELb1ELb1ELb0EEENS1_19SingleTileSchedulerILb0ELb1ELb1ELi128EEEEEEEEEvNT_6ParamsE,"a",@progbits
	.sectionflags	@""
	.align	4
.nv.constant0._ZN7cutlass13device_kernelIN5flash19enable_sm80_to_sm89INS1_16FlashAttnFwdSm80INS1_25CollectiveMainloopFwdSm80ILi8ELi2ELb1EN4cute5tupleIJNS5_1CILi128EEENS7_ILi96EEENS7_ILi192EEEEEELi192ENS_6half_tEfNS_4arch4Sm80ELb0ELb0ELb1ELb0ELb0ELb0ELb1ELb1EEENS1_21CollectiveEpilogueFwdINS6_IJS8_SA_S9_EEENS6_IJNS7_ILi1EEESI_SI_EEESC_SE_Li256ELb0ELb1ELb1ELb0EEENS1_19SingleTileSchedulerILb0ELb1ELb1ELi128EEEEEEEEEvNT_6ParamsE:
	.zero		1400


//--------------------- .nv.constant0._ZN7cutlass13device_kernelIN5flash19enable_sm80_to_sm89INS1_16FlashAttnFwdSm80INS1_25CollectiveMainloopFwdSm80ILi8ELi2ELb0EN4cute5tupleIJNS5_1CILi128EEENS7_ILi64EEENS7_ILi192EEEEEELi192ENS_6half_tEfNS_4arch4Sm80ELb0ELb0ELb1ELb1ELb0ELb0ELb1ELb1EEENS1_21CollectiveEpilogueFwdINS6_IJS8_SA_S9_EEENS6_IJNS7_ILi1EEESI_SI_EEESC_SE_Li256ELb1ELb1ELb1ELb0EEENS1_36VarlenDynamicPersistentTileSchedulerILi128ELi64ELi256ELi256ELb1ELb1ELb0ELb0ELb1ELb1EEEEEEEEEvNT_6ParamsE --------------------------
	.section	.nv.constant0._ZN7cutlass13device_kernelIN5flash19enable_sm80_to_sm89INS1_16FlashAttnFwdSm80INS1_25CollectiveMainloopFwdSm80ILi8ELi2ELb0EN4cute5tupleIJNS5_1CILi128EEENS7_ILi64EEENS7_ILi192EEEEEELi192ENS_6half_tEfNS_4arch4Sm80ELb0ELb0ELb1ELb1ELb0ELb0ELb1ELb1EEENS1_21CollectiveEpilogueFwdINS6_IJS8_SA_S9_EEENS6_IJNS7_ILi1EEESI_SI_EEESC_SE_Li256ELb1ELb1ELb1ELb0EEENS1_36VarlenDynamicPersistentTileSchedulerILi128ELi64ELi256ELi256ELb1ELb1ELb0ELb0ELb1ELb1EEEEEEEEEvNT_6ParamsE,"a",@progbits
	.sectionflags	@""
	.align	4
.nv.constant0._ZN7cutlass13device_kernelIN5flash19enable_sm80_to_sm89INS1_16FlashAttnFwdSm80INS1_25CollectiveMainloopFwdSm80ILi8ELi2ELb0EN4cute5tupleIJNS5_1CILi128EEENS7_ILi64EEENS7_ILi192EEEEEELi192ENS_6half_tEfNS_4arch4Sm80ELb0ELb0ELb1ELb1ELb0ELb0ELb1ELb1EEENS1_21CollectiveEpilogueFwdINS6_IJS8_SA_S9_EEENS6_IJNS7_ILi1EEESI_SI_EEESC_SE_Li256ELb1ELb1ELb1ELb0EEENS1_36VarlenDynamicPersistentTileSchedulerILi128ELi64ELi256ELi256ELb1ELb1ELb0ELb0ELb1ELb1EEEEEEEEEvNT_6ParamsE:
	.zero		1432


//--------------------- .nv.constant0._ZN7cutlass13device_kernelIN5flash19enable_sm80_to_sm89INS1_16FlashAttnFwdSm80INS1_25CollectiveMainloopFwdSm80ILi8ELi2ELb0EN4cute5tupleIJNS5_1CILi128EEENS7_ILi64EEENS7_ILi192EEEEEELi192ENS_6half_tEfNS_4arch4Sm80ELb0ELb0ELb1ELb1ELb0ELb1ELb1ELb1EEENS1_21CollectiveEpilogueFwdINS6_IJS8_SA_S9_EEENS6_IJNS7_ILi1EEESI_SI_EEESC_SE_Li256ELb1ELb1ELb1ELb0EEENS1_36VarlenDynamicPersistentTileSchedulerILi128ELi64ELi256ELi256ELb1ELb1ELb0ELb0ELb1ELb1EEEEEEEEEvNT_6ParamsE --------------------------
	.section	.nv.constant0._ZN7cutlass13device_kernelIN5flash19enable_sm80_to_sm89INS1_16FlashAttnFwdSm80INS1_25CollectiveMainloopFwdSm80ILi8ELi2ELb0EN4cute5tupleIJNS5_1CILi128EEENS7_ILi64EEENS7_ILi192EEEEEELi192ENS_6half_tEfNS_4arch4Sm80ELb0ELb0ELb1ELb1ELb0ELb1ELb1ELb1EEENS1_21CollectiveEpilogueFwdINS6_IJS8_SA_S9_EEENS6_IJNS7_ILi1EEESI_SI_EEESC_SE_Li256ELb1ELb1ELb1ELb0EEENS1_36VarlenDynamicPersistentTileSchedulerILi128ELi64ELi256ELi256ELb1ELb1ELb0ELb0ELb1ELb1EEEEEEEEEvNT_6ParamsE,"a",@progbits
	.sectionflags	@""
	.align	4
.nv.constant0._ZN7cutlass13device_kernelIN5flash19enable_sm80_to_sm89INS1_16FlashAttnFwdSm80INS1_25CollectiveMainloopFwdSm80ILi8ELi2ELb0EN4cute5tupleIJNS5_1CILi128EEENS7_ILi64EEENS7_ILi192EEEEEELi192ENS_6half_tEfNS_4arch4Sm80ELb0ELb0ELb1ELb1ELb0ELb1ELb1ELb1EEENS1_21CollectiveEpilogueFwdINS6_IJS8_SA_S9_EEENS6_IJNS7_ILi1EEESI_SI_EEESC_SE_Li256ELb1ELb1ELb1ELb0EEENS1_36VarlenDynamicPersistentTileSchedulerILi128ELi64ELi256ELi256ELb1ELb1ELb0ELb0ELb1ELb1EEEEEEEEEvNT_6ParamsE:
	.zero		1432


//--------------------- .nv.constant0._ZN7cutlass13device_kernelIN5flash19enable_sm80_to_sm89INS1_16FlashAttnFwdSm80INS1_25CollectiveMainloopFwdSm80ILi8ELi2ELb0EN4cute5tupleIJNS5_1CILi128EEENS7_ILi64EEENS7_ILi192EEEEEELi192ENS_6half_tEfNS_4arch4Sm80ELb0ELb1ELb1ELb0ELb0ELb0ELb1ELb1EEENS1_21CollectiveEpilogueFwdINS6_IJS8_SA_S9_EEENS6_IJNS7_ILi1EEESI_SI_EEESC_SE_Li256ELb0ELb1ELb1ELb0EEENS1_19SingleTileSchedulerILb0ELb1ELb1ELi128EEEEEEEEEvNT_6ParamsE --------------------------
	.section	.nv.constant0._ZN7cutlass13device_kernelIN5flash19enable_sm80_to_sm89INS1_16FlashAttnFwdSm80INS1_25CollectiveMainloopFwdSm80ILi8ELi2ELb0EN4cute5tupleIJNS5_1CILi128EEENS7_ILi64EEENS7_ILi192EEEEEELi192ENS_6half_tEfNS_4arch4Sm80ELb0ELb1ELb1ELb0ELb0ELb0ELb1ELb1EEENS1_21CollectiveEpilogueFwdINS6_IJS8_SA_S9_EEENS6_IJNS7_ILi1EEESI_SI_EEESC_SE_Li256ELb0ELb1ELb1ELb0EEENS1_19SingleTileSchedulerILb0ELb1ELb1ELi128EEEEEEEEEvNT_6ParamsE,"a",@progbits
	.sectionflags	@""
	.align	4
.nv.constant0._ZN7cutlass13device_kernelIN5flash19enable_sm80_to_sm89INS1_16FlashAttnFwdSm80INS1_25CollectiveMainloopFwdSm80ILi8ELi2ELb0EN4cute5tupleIJNS5_1CILi128EEENS7_ILi64EEENS7_ILi192EEEEEELi192ENS_6half_tEfNS_4arch4Sm80ELb0ELb1ELb1ELb0ELb0ELb0ELb1ELb1EEENS1_21CollectiveEpilogueFwdINS6_IJS8_SA_S9_EEENS6_IJNS7_ILi1EEESI_SI_EEESC_SE_Li256ELb0ELb1ELb1ELb0EEENS1_19SingleTileSchedulerILb0ELb1ELb1ELi128EEEEEEEEEvNT_6ParamsE:
	.zero		1400


//--------------------- .nv.constant0._ZN7cutlass13device_kernelIN5flash19enable_sm80_to_sm89INS1_16FlashAttnFwdSm80INS1_25CollectiveMainloopFwdSm80ILi8ELi2ELb0EN4cute5tupleIJNS5_1CILi128EEENS7_ILi64EEENS7_ILi192EEEEEELi192ENS_6half_tEfNS_4arch4Sm80ELb0ELb1ELb1ELb1ELb0ELb0ELb1ELb1EEENS1_21CollectiveEpilogueFwdINS6_IJS8_SA_S9_EEENS6_IJNS7_ILi1EEESI_SI_EEESC_SE_Li256ELb1ELb1ELb1ELb0EEENS1_36VarlenDynamicPersistentTileSchedulerILi128ELi64ELi256ELi256ELb1ELb1ELb0ELb1ELb0ELb1EEEEEEEEEvNT_6ParamsE --------------------------
	.section	.nv.constant0._ZN7cutlass13device_kernelIN5flash19enable_sm80_to_sm89INS1_16FlashAttnFwdSm80INS1_25CollectiveMainloopFwdSm80ILi8ELi2ELb0EN4cute5tupleIJNS5_1CILi128EEENS7_ILi64EEENS7_ILi192EEEEEELi192ENS_6half_tEfNS_4arch4Sm80ELb0ELb1ELb1ELb1ELb0ELb0ELb1ELb1EEENS1_21CollectiveEpilogueFwdINS6_IJS8_SA_S9_EEENS6_IJNS7_ILi1EEESI_SI_EEESC_SE_Li256ELb1ELb1ELb1ELb0EEENS1_36VarlenDynamicPersistentTileSchedulerILi128ELi64ELi256ELi256ELb1ELb1ELb0ELb1ELb0ELb1EEEEEEEEEvNT_6ParamsE,"a",@progbits
	.sectionflags	@""
	.align	4
.nv.constant0._ZN7cutlass13device_kernelIN5flash19enable_sm80_to_sm89INS1_16FlashAttnFwdSm80INS1_25CollectiveMainloopFwdSm80ILi8ELi2ELb0EN4cute5tupleIJNS5_1CILi128EEENS7_ILi64EEENS7_ILi192EEEEEELi192ENS_6half_tEfNS_4arch4Sm80ELb0ELb1ELb1ELb1ELb0ELb0ELb1ELb1EEENS1_21CollectiveEpilogueFwdINS6_IJS8_SA_S9_EEENS6_IJNS7_ILi1EEESI_SI_EEESC_SE_Li256ELb1ELb1ELb1ELb0EEENS1_36VarlenDynamicPersistentTileSchedulerILi128ELi64ELi256ELi256ELb1ELb1ELb0ELb1ELb0ELb1EEEEEEEEEvNT_6ParamsE:
	.zero		1432


//--------------------- .nv.constant0._ZN7cutlass13device_kernelIN5flash19enable_sm80_to_sm89INS1_16FlashAttnFwdSm80INS1_25CollectiveMainloopFwdSm80ILi8ELi2ELb0EN4cute5tupleIJNS5_1CILi128EEENS7_ILi64EEENS7_ILi192EEEEEELi192ENS_6half_tEfNS_4arch4Sm80ELb0ELb1ELb1ELb1ELb0ELb1ELb1ELb1EEENS1_21CollectiveEpilogueFwdINS6_IJS8_SA_S9_EEENS6_IJNS7_ILi1EEESI_SI_EEESC_SE_Li256ELb1ELb1ELb1ELb0EEENS1_36VarlenDynamicPersistentTileSchedulerILi128ELi64ELi256ELi256ELb1ELb1ELb0ELb1ELb0ELb1EEEEEEEEEvNT_6ParamsE --------------------------
	.section	.nv.constant0._ZN7cutlass13device_kernelIN5flash19enable_sm80_to_sm89INS1_16FlashAttnFwdSm80INS1_25CollectiveMainloopFwdSm80ILi8ELi2ELb0EN4cute5tupleIJNS5_1CILi128EEENS7_ILi64EEENS7_ILi192EEEEEELi192ENS_6half_tEfNS_4arch4Sm80ELb0ELb1ELb1ELb1ELb0ELb1ELb1ELb1EEENS1_21CollectiveEpilogueFwdINS6_IJS8_SA_S9_EEENS6_IJNS7_ILi1EEESI_SI_EEESC_SE_Li256ELb1ELb1ELb1ELb0EEENS1_36VarlenDynamicPersistentTileSchedulerILi128ELi64ELi256ELi256ELb1ELb1ELb0ELb1ELb0ELb1EEEEEEEEEvNT_6ParamsE,"a",@progbits
	.sectionflags	@""
	.align	4
.nv.constant0._ZN7cutlass13device_kernelIN5flash19enable_sm80_to_sm89INS1_16FlashAttnFwdSm80INS1_25CollectiveMainloopFwdSm80ILi8ELi2ELb0EN4cute5tupleIJNS5_1CILi128EEENS7_ILi64EEENS7_ILi192EEEEEELi192ENS_6half_tEfNS_4arch4Sm80ELb0ELb1ELb1ELb1ELb0ELb1ELb1ELb1EEENS1_21CollectiveEpilogueFwdINS6_IJS8_SA_S9_EEENS6_IJNS7_ILi1EEESI_SI_EEESC_SE_Li256ELb1ELb1ELb1ELb0EEENS1_36VarlenDynamicPersistentTileSchedulerILi128ELi64ELi256ELi256ELb1ELb1ELb0ELb1ELb0ELb1EEEEEEEEEvNT_6ParamsE:
	.zero		1432


//--------------------- .nv.constant0._ZN7cutlass13device_kernelIN5flash19enable_sm80_to_sm89INS1_16FlashAttnFwdSm80INS1_25CollectiveMainloopFwdSm80ILi8ELi2ELb1EN4cute5tupleIJNS5_1CILi128EEENS7_ILi96EEENS7_ILi192EEEEEELi192ENS_6half_tEfNS_4arch4Sm80ELb1ELb0ELb1ELb0ELb0ELb0ELb1ELb1EEENS1_21CollectiveEpilogueFwdINS6_IJS8_SA_S9_EEENS6_IJNS7_ILi1EEESI_SI_EEESC_SE_Li256ELb0ELb1ELb1ELb0EEENS1_30DynamicPersistentTileSchedulerILi256ELi256ELb1ELb1ELb0EEEEEEEEEvNT_6ParamsE --------------------------
	.section	.nv.constant0._ZN7cutlass13device_kernelIN5flash19enable_sm80_to_sm89INS1_16FlashAttnFwdSm80INS1_25CollectiveMainloopFwdSm80ILi8ELi2ELb1EN4cute5tupleIJNS5_1CILi128EEENS7_ILi96EEENS7_ILi192EEEEEELi192ENS_6half_tEfNS_4arch4Sm80ELb1ELb0ELb1ELb0ELb0ELb0ELb1ELb1EEENS1_21CollectiveEpilogueFwdINS6_IJS8_SA_S9_EEENS6_IJNS7_ILi1EEESI_SI_EEESC_SE_Li256ELb0ELb1ELb1ELb0EEENS1_30DynamicPersistentTileSchedulerILi256ELi256ELb1ELb1ELb0EEEEEEEEEvNT_6ParamsE,"a",@progbits
	.sectionflags	@""
	.align	4
.nv.constant0._ZN7cutlass13device_kernelIN5flash19enable_sm80_to_sm89INS1_16FlashAttnFwdSm80INS1_25CollectiveMainloopFwdSm80ILi8ELi2ELb1EN4cute5tupleIJNS5_1CILi128EEENS7_ILi96EEENS7_ILi192EEEEEELi192ENS_6half_tEfNS_4arch4Sm80ELb1ELb0ELb1ELb0ELb0ELb0ELb1ELb1EEENS1_21CollectiveEpilogueFwdINS6_IJS8_SA_S9_EEENS6_IJNS7_ILi1EEESI_SI_EEESC_SE_Li256ELb0ELb1ELb1ELb0EEENS1_30DynamicPersistentTileSchedulerILi256ELi256ELb1ELb1ELb0EEEEEEEEEvNT_6ParamsE:
	.zero		1416


//--------------------- .nv.constant0._ZN7cutlass13device_kernelIN5flash19enable_sm80_to_sm89INS1_16FlashAttnFwdSm80INS1_25CollectiveMainloopFwdSm80ILi8ELi2ELb0EN4cute5tupleIJNS5_1CILi128EEENS7_ILi64EEENS7_ILi192EEEEEELi192ENS_6half_tEfNS_4arch4Sm80ELb1ELb0ELb1ELb1ELb0ELb0ELb1ELb1EEENS1_21CollectiveEpilogueFwdINS6_IJS8_SA_S9_EEENS6_IJNS7_ILi1EEESI_SI_EEESC_SE_Li256ELb1ELb1ELb1ELb0EEENS1_36VarlenDynamicPersistentTileSchedulerILi128ELi64ELi256ELi256ELb1ELb1ELb0ELb1ELb1ELb1EEEEEEEEEvNT_6ParamsE --------------------------
	.section	.nv.constant0._ZN7cutlass13device_kernelIN5flash19enable_sm80_to_sm89INS1_16FlashAttnFwdSm80INS1_25CollectiveMainloopFwdSm80ILi8ELi2ELb0EN4cute5tupleIJNS5_1CILi128EEENS7_ILi64EEENS7_ILi192EEEEEELi192ENS_6half_tEfNS_4arch4Sm80ELb1ELb0ELb1ELb1ELb0ELb0ELb1ELb1EEENS1_21CollectiveEpilogueFwdINS6_IJS8_SA_S9_EEENS6_IJNS7_ILi1EEESI_SI_EEESC_SE_Li256ELb1ELb1ELb1ELb0EEENS1_36VarlenDynamicPersistentTileSchedulerILi128ELi64ELi256ELi256ELb1ELb1ELb0ELb1ELb1ELb1EEEEEEEEEvNT_6ParamsE,"a",@progbits
	.sectionflags	@""
	.align	4
.nv.constant0._ZN7cutlass13device_kernelIN5flash19enable_sm80_to_sm89INS1_16FlashAttnFwdSm80INS1_25CollectiveMainloopFwdSm80ILi8ELi2ELb0EN4cute5tupleIJNS5_1CILi128EEENS7_ILi64EEENS7_ILi192EEEEEELi192ENS_6half_tEfNS_4arch4Sm80ELb1ELb0ELb1ELb1ELb0ELb0ELb1ELb1EEENS1_21CollectiveEpilogueFwdINS6_IJS8_SA_S9_EEENS6_IJNS7_ILi1EEESI_SI_EEESC_SE_Li256ELb1ELb1ELb1ELb0EEENS1_36VarlenDynamicPersistentTileSchedulerILi128ELi64ELi256ELi256ELb1ELb1ELb0ELb1ELb1ELb1EEEEEEEEEvNT_6ParamsE:
	.zero		1432


//--------------------- .nv.constant0._ZN7cutlass13device_kernelIN5flash19enable_sm80_to_sm89INS1_16FlashAttnFwdSm80INS1_25CollectiveMainloopFwdSm80ILi8ELi2ELb0EN4cute5tupleIJNS5_1CILi128EEENS7_ILi64EEENS7_ILi192EEEEEELi192ENS_6half_tEfNS_4arch4Sm80ELb1ELb0ELb1ELb1ELb0ELb1ELb1ELb1EEENS1_21CollectiveEpilogueFwdINS6_IJS8_SA_S9_EEENS6_IJNS7_ILi1EEESI_SI_EEESC_SE_Li256ELb1ELb1ELb1ELb0EEENS1_36VarlenDynamicPersistentTileSchedulerILi128ELi64ELi256ELi256ELb1ELb1ELb0ELb1ELb1ELb1EEEEEEEEEvNT_6ParamsE --------------------------
	.section	.nv.constant0._ZN7cutlass13device_kernelIN5flash19enable_sm80_to_sm89INS1_16FlashAttnFwdSm80INS1_25CollectiveMainloopFwdSm80ILi8ELi2ELb0EN4cute5tupleIJNS5_1CILi128EEENS7_ILi64EEENS7_ILi192EEEEEELi192ENS_6half_tEfNS_4arch4Sm80ELb1ELb0ELb1ELb1ELb0ELb1ELb1ELb1EEENS1_21CollectiveEpilogueFwdINS6_IJS8_SA_S9_EEENS6_IJNS7_ILi1EEESI_SI_EEESC_SE_Li256ELb1ELb1ELb1ELb0EEENS1_36VarlenDynamicPersistentTileSchedulerILi128ELi64ELi256ELi256ELb1ELb1ELb0ELb1ELb1ELb1EEEEEEEEEvNT_6ParamsE,"a",@progbits
	.sectionflags	@""
	.align	4
.nv.constant0._ZN7cutlass13device_kernelIN5flash19enable_sm80_to_sm89INS1_16FlashAttnFwdSm80INS1_25CollectiveMainloopFwdSm80ILi8ELi2ELb0EN4cute5tupleIJNS5_1CILi128EEENS7_ILi64EEENS7_ILi192EEEEEELi192ENS_6half_tEfNS_4arch4Sm80ELb1ELb0ELb1ELb1ELb0ELb1ELb1ELb1EEENS1_21CollectiveEpilogueFwdINS6_IJS8_SA_S9_EEENS6_IJNS7_ILi1EEESI_SI_EEESC_SE_Li256ELb1ELb1ELb1ELb0EEENS1_36VarlenDynamicPersistentTileSchedulerILi128ELi64ELi256ELi256ELb1ELb1ELb0ELb1ELb1ELb1EEEEEEEEEvNT_6ParamsE:
	.zero		1432


//--------------------- .nv.constant0._ZN7cutlass13device_kernelIN5flash19enable_sm80_to_sm89INS1_16FlashAttnFwdSm80INS1_25CollectiveMainloopFwdSm80ILi8ELi1ELb1EN4cute5tupleIJNS5_1CILi128EEENS7_ILi96EEENS7_ILi192EEEEEELi192ENS_6half_tEfNS_4arch4Sm80ELb0ELb0ELb0ELb0ELb0ELb0ELb1ELb1EEENS1_21CollectiveEpilogueFwdINS6_IJS8_SA_S9_EEENS6_IJNS7_ILi1EEESI_SI_EEESC_SE_Li256ELb0ELb1ELb1ELb0EEENS1_19SingleTileSchedulerILb0ELb1ELb1ELi128EEEEEEEEEvNT_6ParamsE --------------------------
	.section	.nv.constant0._ZN7cutlass13device_kernelIN5flash19enable_sm80_to_sm89INS1_16FlashAttnFwdSm80INS1_25CollectiveMainloopFwdSm80ILi8ELi1ELb1EN4cute5tupleIJNS5_1CILi128EEENS7_ILi96EEENS7_ILi192EEEEEELi192ENS_6half_tEfNS_4arch4Sm80ELb0ELb0ELb0ELb0ELb0ELb0ELb1ELb1EEENS1_21CollectiveEpilogueFwdINS6_IJS8_SA_S9_EEENS6_IJNS7_ILi1EEESI_SI_EEESC_SE_Li256ELb0ELb1ELb1ELb0EEENS1_19SingleTileSchedulerILb0ELb1ELb1ELi128EEEEEEEEEvNT_6ParamsE,"a",@progbits
	.sectionflags	@""
	.align	4
.nv.constant0._ZN7cutlass13device_kernelIN5flash19enable_sm80_to_sm89INS1_16FlashAttnFwdSm80INS1_25CollectiveMainloopFwdSm80ILi8ELi1ELb1EN4cute5tupleIJNS5_1CILi128EEENS7_ILi96EEENS7_ILi192EEEEEELi192ENS_6half_tEfNS_4arch4Sm80ELb0ELb0ELb0ELb0ELb0ELb0ELb1ELb1EEENS1_21CollectiveEpilogueFwdINS6_IJS8_SA_S9_EEENS6_IJNS7_ILi1EEESI_SI_EEESC_SE_Li256ELb0ELb1ELb1ELb0EEENS1_19SingleTileSchedulerILb0ELb1ELb1ELi128EEEEEEEEEvNT_6ParamsE:
	.zero		1400


//--------------------- .nv.constant0._ZN7cutlass13device_kernelIN5flash19enable_sm80_to_sm89INS1_16FlashAttnFwdSm80INS1_25CollectiveMainloopFwdSm80ILi8ELi1ELb0EN4cute5tupleIJNS5_1CILi128EEENS7_ILi64EEENS7_ILi192EEEEEELi192ENS_6half_tEfNS_4arch4Sm80ELb0ELb0ELb0ELb1ELb0ELb0ELb1ELb1EEENS1_21CollectiveEpilogueFwdINS6_IJS8_SA_S9_EEENS6_IJNS7_ILi1EEESI_SI_EEESC_SE_Li256ELb1ELb1ELb1ELb0EEENS1_36VarlenDynamicPersistentTileSchedulerILi128ELi64ELi256ELi256ELb1ELb1ELb0ELb0ELb1ELb1EEEEEEEEEvNT_6ParamsE --------------------------
	.section	.nv.constant0._ZN7cutlass13device_kernelIN5flash19enable_sm80_to_sm89INS1_16FlashAttnFwdSm80INS1_25CollectiveMainloopFwdSm80ILi8ELi1ELb0EN4cute5tupleIJNS5_1CILi128EEENS7_ILi64EEENS7_ILi192EEEEEELi192ENS_6half_tEfNS_4arch4Sm80ELb0ELb0ELb0ELb1ELb0ELb0ELb1ELb1EEENS1_21CollectiveEpilogueFwdINS6_IJS8_SA_S9_EEENS6_IJNS7_ILi1EEESI_SI_EEESC_SE_Li256ELb1ELb1ELb1ELb0EEENS1_36VarlenDynamicPersistentTileSchedulerILi128ELi64ELi256ELi256ELb1ELb1ELb0ELb0ELb1ELb1EEEEEEEEEvNT_6ParamsE,"a",@progbits
	.sectionflags	@""
	.align	4
.nv.constant0._ZN7cutlass13device_kernelIN5flash19enable_sm80_to_sm89INS1_16FlashAttnFwdSm80INS1_25CollectiveMainloopFwdSm80ILi8ELi1ELb0EN4cute5tupleIJNS5_1CILi128EEENS7_ILi64EEENS7_ILi192EEEEEELi192ENS_6half_tEfNS_4arch4Sm80ELb0ELb0ELb0ELb1ELb0ELb0ELb1ELb1EEENS1_21CollectiveEpilogueFwdINS6_IJS8_SA_S9_EEENS6_IJNS7_ILi1EEESI_SI_EEESC_SE_Li256ELb1ELb1ELb1ELb0EEENS1_36VarlenDynamicPersistentTileSchedulerILi128ELi64ELi256ELi256ELb1ELb1ELb0ELb0ELb1ELb1EEEEEEEEEvNT_6ParamsE:
	.zero		1432


//--------------------- .nv.constant0._ZN7cutlass13device_kernelIN5flash19enable_sm80_to_sm89INS1_16FlashAttnFwdSm80INS1_25CollectiveMainloopFwdSm80ILi8ELi1ELb0EN4cute5tupleIJNS5_1CILi128EEENS7_ILi64EEENS7_ILi192EEEEEELi192ENS_6half_tEfNS_4arch4Sm80ELb0ELb0ELb0ELb1ELb0ELb1ELb1ELb1EEENS1_21CollectiveEpilogueFwdINS6_IJS8_SA_S9_EEENS6_IJNS7_ILi1EEESI_SI_EEESC_SE_Li256ELb1ELb1ELb1ELb0EEENS1_36VarlenDynamicPersistentTileSchedulerILi128ELi64ELi256ELi256ELb1ELb1ELb0ELb0ELb1ELb1EEEEEEEEEvNT_6ParamsE --------------------------
	.section	.nv.constant0._ZN7cutlass13device_kernelIN5flash19enable_sm80_to_sm89INS1_16FlashAttnFwdSm80INS1_25CollectiveMainloopFwdSm80ILi8ELi1ELb0EN4cute5tupleIJNS5_1CILi128EEENS7_ILi64EEENS7_ILi192EEEEEELi192ENS_6half_tEfNS_4arch4Sm80ELb0ELb0ELb0ELb1ELb0ELb1ELb1ELb1EEENS1_21CollectiveEpilogueFwdINS6_IJS8_SA_S9_EEENS6_IJNS7_ILi1EEESI_SI_EEESC_SE_Li256ELb1ELb1ELb1ELb0EEENS1_36VarlenDynamicPersistentTileSchedulerILi128ELi64ELi256ELi256ELb1ELb1ELb0ELb0ELb1ELb1EEEEEEEEEvNT_6ParamsE,"a",@progbits
	.sectionflags	@""
	.align	4
.nv.constant0._ZN7cutlass13device_kernelIN5flash19enable_sm80_to_sm89INS1_16FlashAttnFwdSm80INS1_25CollectiveMainloopFwdSm80ILi8ELi1ELb0EN4cute5tupleIJNS5_1CILi128EEENS7_ILi64EEENS7_ILi192EEEEEELi192ENS_6half_tEfNS_4arch4Sm80ELb0ELb0ELb0ELb1ELb0ELb1ELb1ELb1EEENS1_21CollectiveEpilogueFwdINS6_IJS8_SA_S9_EEENS6_IJNS7_ILi1EEESI_SI_EEESC_SE_Li256ELb1ELb1ELb1ELb0EEENS1_36VarlenDynamicPersistentTileSchedulerILi128ELi64ELi256ELi256ELb1ELb1ELb0ELb0ELb1ELb1EEEEEEEEEvNT_6ParamsE:
	.zero		1432


//--------------------- .nv.constant0._ZN7cutlass13device_kernelIN5flash19enable_sm80_to_sm89INS1_16FlashAttnFwdSm80INS1_25CollectiveMainloopFwdSm80ILi8ELi1ELb0EN4cute5tupleIJNS5_1CILi128EEENS7_ILi64EEENS7_ILi192EEEEEELi192ENS_6half_tEfNS_4arch4Sm80ELb0ELb1ELb0ELb0ELb0ELb0ELb1ELb1EEENS1_21CollectiveEpilogueFwdINS6_IJS8_SA_S9_EEENS6_IJNS7_ILi1EEESI_SI_EEESC_SE_Li256ELb0ELb1ELb1ELb0EEENS1_19SingleTileSchedulerILb0ELb1ELb1ELi128EEEEEEEEEvNT_6ParamsE --------------------------
	.section	.nv.constant0._ZN7cutlass13device_kernelIN5flash19enable_sm80_to_sm89INS1_16FlashAttnFwdSm80INS1_25CollectiveMainloopFwdSm80ILi8ELi1ELb0EN4cute5tupleIJNS5_1CILi128EEENS7_ILi64EEENS7_ILi192EEEEEELi192ENS_6half_tEfNS_4arch4Sm80ELb0ELb1ELb0ELb0ELb0ELb0ELb1ELb1EEENS1_21CollectiveEpilogueFwdINS6_IJS8_SA_S9_EEENS6_IJNS7_ILi1EEESI_SI_EEESC_SE_Li256ELb0ELb1ELb1ELb0EEENS1_19SingleTileSchedulerILb0ELb1ELb1ELi128EEEEEEEEEvNT_6ParamsE,"a",@progbits
	.sectionflags	@""
	.align	4
.nv.constant0._ZN7cutlass13device_kernelIN5flash19enable_sm80_to_sm89INS1_16FlashAttnFwdSm80INS1_25CollectiveMainloopFwdSm80ILi8ELi1ELb0EN4cute5tupleIJNS5_1CILi128EEENS7_ILi64EEENS7_ILi192EEEEEELi192ENS_6half_tEfNS_4arch4Sm80ELb0ELb1ELb0ELb0ELb0ELb0ELb1ELb1EEENS1_21CollectiveEpilogueFwdINS6_IJS8_SA_S9_EEENS6_IJNS7_ILi1EEESI_SI_EEESC_SE_Li256ELb0ELb1ELb1ELb0EEENS1_19SingleTileSchedulerILb0ELb1ELb1ELi128EEEEEEEEEvNT_6ParamsE:
	.zero		1400


//--------------------- .nv.constant0._ZN7cutlass13device_kernelIN5flash19enable_sm80_to_sm89INS1_16FlashAttnFwdSm80INS1_25CollectiveMainloopFwdSm80ILi8ELi1ELb0EN4cute5tupleIJNS5_1CILi128EEENS7_ILi64EEENS7_ILi192EEEEEELi192ENS_6half_tEfNS_4arch4Sm80ELb0ELb1ELb0ELb1ELb0ELb0ELb1ELb1EEENS1_21CollectiveEpilogueFwdINS6_IJS8_SA_S9_EEENS6_IJNS7_ILi1EEESI_SI_EEESC_SE_Li256ELb1ELb1ELb1ELb0EEENS1_36VarlenDynamicPersistentTileSchedulerILi128ELi64ELi256ELi256ELb1ELb1ELb0ELb1ELb0ELb1EEEEEEEEEvNT_6ParamsE --------------------------
	.section	.nv.constant0._ZN7cutlass13device_kernelIN5flash19enable_sm80_to_sm89INS1_16FlashAttnFwdSm80INS1_25CollectiveMainloopFwdSm80ILi8ELi1ELb0EN4cute5tupleIJNS5_1CILi128EEENS7_ILi64EEENS7_ILi192EEEEEELi192ENS_6half_tEfNS_4arch4Sm80ELb0ELb1ELb0ELb1ELb0ELb0ELb1ELb1EEENS1_21CollectiveEpilogueFwdINS6_IJS8_SA_S9_EEENS6_IJNS7_ILi1EEESI_SI_EEESC_SE_Li256ELb1ELb1ELb1ELb0EEENS1_36VarlenDynamicPersistentTileSchedulerILi128ELi64ELi256ELi256ELb1ELb1ELb0ELb1ELb0ELb1EEEEEEEEEvNT_6ParamsE,"a",@progbits
	.sectionflags	@""
	.align	4
.nv.constant0._ZN7cutlass13device_kernelIN5flash19enable_sm80_to_sm89INS1_16FlashAttnFwdSm80INS1_25CollectiveMainloopFwdSm80ILi8ELi1ELb0EN4cute5tupleIJNS5_1CILi128EEENS7_ILi64EEENS7_ILi192EEEEEELi192ENS_6half_tEfNS_4arch4Sm80ELb0ELb1ELb0ELb1ELb0ELb0ELb1ELb1EEENS1_21CollectiveEpilogueFwdINS6_IJS8_SA_S9_EEENS6_IJNS7_ILi1EEESI_SI_EEESC_SE_Li256ELb1ELb1ELb1ELb0EEENS1_36VarlenDynamicPersistentTileSchedulerILi128ELi64ELi256ELi256ELb1ELb1ELb0ELb1ELb0ELb1EEEEEEEEEvNT_6ParamsE:
	.zero		1432


//--------------------- .nv.constant0._ZN7cutlass13device_kernelIN5flash19enable_sm80_to_sm89INS1_16FlashAttnFwdSm80INS1_25CollectiveMainloopFwdSm80ILi8ELi1ELb0EN4cute5tupleIJNS5_1CILi128EEENS7_ILi64EEENS7_ILi192EEEEEELi192ENS_6half_tEfNS_4arch4Sm80ELb0ELb1ELb0ELb1ELb0ELb1ELb1ELb1EEENS1_21CollectiveEpilogueFwdINS6_IJS8_SA_S9_EEENS6_IJNS7_ILi1EEESI_SI_EEESC_SE_Li256ELb1ELb1ELb1ELb0EEENS1_36VarlenDynamicPersistentTileSchedulerILi128ELi64ELi256ELi256ELb1ELb1ELb0ELb1ELb0ELb1EEEEEEEEEvNT_6ParamsE --------------------------
	.section	.nv.constant0._ZN7cutlass13device_kernelIN5flash19enable_sm80_to_sm89INS1_16FlashAttnFwdSm80INS1_25CollectiveMainloopFwdSm80ILi8ELi1ELb0EN4cute5tupleIJNS5_1CILi128EEENS7_ILi64EEENS7_ILi192EEEEEELi192ENS_6half_tEfNS_4arch4Sm80ELb0ELb1ELb0ELb1ELb0ELb1ELb1ELb1EEENS1_21CollectiveEpilogueFwdINS6_IJS8_SA_S9_EEENS6_IJNS7_ILi1EEESI_SI_EEESC_SE_Li256ELb1ELb1ELb1ELb0EEENS1_36VarlenDynamicPersistentTileSchedulerILi128ELi64ELi256ELi256ELb1ELb1ELb0ELb1ELb0ELb1EEEEEEEEEvNT_6ParamsE,"a",@progbits
	.sectionflags	@""
	.align	4
.nv.constant0._ZN7cutlass13device_kernelIN5flash19enable_sm80_to_sm89INS1_16FlashAttnFwdSm80INS1_25CollectiveMainloopFwdSm80ILi8ELi1ELb0EN4cute5tupleIJNS5_1CILi128EEENS7_ILi64EEENS7_ILi192EEEEEELi192ENS_6half_tEfNS_4arch4Sm80ELb0ELb1ELb0ELb1ELb0ELb1ELb1ELb1EEENS1_21CollectiveEpilogueFwdINS6_IJS8_SA_S9_EEENS6_IJNS7_ILi1EEESI_SI_EEESC_SE_Li256ELb1ELb1ELb1ELb0EEENS1_36VarlenDynamicPersistentTileSchedulerILi128ELi64ELi256ELi256ELb1ELb1ELb0ELb1ELb0ELb1EEEEEEEEEvNT_6ParamsE:
	.zero		1432


//--------------------- .nv.constant0._ZN7cutlass13device_kernelIN5flash19enable_sm80_to_sm89INS1_16FlashAttnFwdSm80INS1_25CollectiveMainloopFwdSm80ILi8ELi1ELb1EN4cute5tupleIJNS5_1CILi128EEENS7_ILi96EEENS7_ILi192EEEEEELi192ENS_6half_tEfNS_4arch4Sm80ELb1ELb0ELb0ELb0ELb0ELb0ELb1ELb1EEENS1_21CollectiveEpilogueFwdINS6_IJS8_SA_S9_EEENS6_IJNS7_ILi1EEESI_SI_EEESC_SE_Li256ELb0ELb1ELb1ELb0EEENS1_30DynamicPersistentTileSchedulerILi256ELi256ELb1ELb1ELb0EEEEEEEEEvNT_6ParamsE --------------------------
	.section	.nv.constant0._ZN7cutlass13device_kernelIN5flash19enable_sm80_to_sm89INS1_16FlashAttnFwdSm80INS1_25CollectiveMainloopFwdSm80ILi8ELi1ELb1EN4cute5tupleIJNS5_1CILi128EEENS7_ILi96EEENS7_ILi192EEEEEELi192ENS_6half_tEfNS_4arch4Sm80ELb1ELb0ELb0ELb0ELb0ELb0ELb1ELb1EEENS1_21CollectiveEpilogueFwdINS6_IJS8_SA_S9_EEENS6_IJNS7_ILi1EEESI_SI_EEESC_SE_Li256ELb0ELb1ELb1ELb0EEENS1_30DynamicPersistentTileSchedulerILi256ELi256ELb1ELb1ELb0EEEEEEEEEvNT_6ParamsE,"a",@progbits
	.sectionflags	@""
	.align	4
.nv.constant0._ZN7cutlass13device_kernelIN5flash19enable_sm80_to_sm89INS1_16FlashAttnFwdSm80INS1_25CollectiveMainloopFwdSm80ILi8ELi1ELb1EN4cute5tupleIJNS5_1CILi128EEENS7_ILi96EEENS7_ILi192EEEEEELi192ENS_6half_tEfNS_4arch4Sm80ELb1ELb0ELb0ELb0ELb0ELb0ELb1ELb1EEENS1_21CollectiveEpilogueFwdINS6_IJS8_SA_S9_EEENS6_IJNS7_ILi1EEESI_SI_EEESC_SE_Li256ELb0ELb1ELb1ELb0EEENS1_30DynamicPersistentTileSchedulerILi256ELi256ELb1ELb1ELb0EEEEEEEEEvNT_6ParamsE:
	.zero		1416


//--------------------- .nv.constant0._ZN7cutlass13device_kernelIN5flash19enable_sm80_to_sm89INS1_16FlashAttnFwdSm80INS1_25CollectiveMainloopFwdSm80ILi8ELi1ELb0EN4cute5tupleIJNS5_1CILi128EEENS7_ILi64EEENS7_ILi192EEEEEELi192ENS_6half_tEfNS_4arch4Sm80ELb1ELb0ELb0ELb1ELb0ELb0ELb1ELb1EEENS1_21CollectiveEpilogueFwdINS6_IJS8_SA_S9_EEENS6_IJNS7_ILi1EEESI_SI_EEESC_SE_Li256ELb1ELb1ELb1ELb0EEENS1_36VarlenDynamicPersistentTileSchedulerILi128ELi64ELi256ELi256ELb1ELb1ELb0ELb1ELb1ELb1EEEEEEEEEvNT_6ParamsE --------------------------
	.section	.nv.constant0._ZN7cutlass13device_kernelIN5flash19enable_sm80_to_sm89INS1_16FlashAttnFwdSm80INS1_25CollectiveMainloopFwdSm80ILi8ELi1ELb0EN4cute5tupleIJNS5_1CILi128EEENS7_ILi64EEENS7_ILi192EEEEEELi192ENS_6half_tEfNS_4arch4Sm80ELb1ELb0ELb0ELb1ELb0ELb0ELb1ELb1EEENS1_21CollectiveEpilogueFwdINS6_IJS8_SA_S9_EEENS6_IJNS7_ILi1EEESI_SI_EEESC_SE_Li256ELb1ELb1ELb1ELb0EEENS1_36VarlenDynamicPersistentTileSchedulerILi128ELi64ELi256ELi256ELb1ELb1ELb0ELb1ELb1ELb1EEEEEEEEEvNT_6ParamsE,"a",@progbits
	.sectionflags	@""
	.align	4
.nv.constant0._ZN7cutlass13device_kernelIN5flash19enable_sm80_to_sm89INS1_16FlashAttnFwdSm80INS1_25CollectiveMainloopFwdSm80ILi8ELi1ELb0EN4cute5tupleIJNS5_1CILi128EEENS7_ILi64EEENS7_ILi192EEEEEELi192ENS_6half_tEfNS_4arch4Sm80ELb1ELb0ELb0ELb1ELb0ELb0ELb1ELb1EEENS1_21CollectiveEpilogueFwdINS6_IJS8_SA_S9_EEENS6_IJNS7_ILi1EEESI_SI_EEESC_SE_Li256ELb1ELb1ELb1ELb0EEENS1_36VarlenDynamicPersistentTileSchedulerILi128ELi64ELi256ELi256ELb1ELb1ELb0ELb1ELb1ELb1EEEEEEEEEvNT_6ParamsE:
	.zero		1432


//--------------------- .nv.constant0._ZN7cutlass13device_kernelIN5flash19enable_sm80_to_sm89INS1_16FlashAttnFwdSm80INS1_25CollectiveMainloopFwdSm80ILi8ELi1ELb0EN4cute5tupleIJNS5_1CILi128EEENS7_ILi64EEENS7_ILi192EEEEEELi192ENS_6half_tEfNS_4arch4Sm80ELb1ELb0ELb0ELb1ELb0ELb1ELb1ELb1EEENS1_21CollectiveEpilogueFwdINS6_IJS8_SA_S9_EEENS6_IJNS7_ILi1EEESI_SI_EEESC_SE_Li256ELb1ELb1ELb1ELb0EEENS1_36VarlenDynamicPersistentTileSchedulerILi128ELi64ELi256ELi256ELb1ELb1ELb0ELb1ELb1ELb1EEEEEEEEEvNT_6ParamsE --------------------------
	.section	.nv.constant0._ZN7cutlass13device_kernelIN5flash19enable_sm80_to_sm89INS1_16FlashAttnFwdSm80INS1_25CollectiveMainloopFwdSm80ILi8ELi1ELb0EN4cute5tupleIJNS5_1CILi128EEENS7_ILi64EEENS7_ILi192EEEEEELi192ENS_6half_tEfNS_4arch4Sm80ELb1ELb0ELb0ELb1ELb0ELb1ELb1ELb1EEENS1_21CollectiveEpilogueFwdINS6_IJS8_SA_S9_EEENS6_IJNS7_ILi1EEESI_SI_EEESC_SE_Li256ELb1ELb1ELb1ELb0EEENS1_36VarlenDynamicPersistentTileSchedulerILi128ELi64ELi256ELi256ELb1ELb1ELb0ELb1ELb1ELb1EEEEEEEEEvNT_6ParamsE,"a",@progbits
	.sectionflags	@""
	.align	4
.nv.constant0._ZN7cutlass13device_kernelIN5flash19enable_sm80_to_sm89INS1_16FlashAttnFwdSm80INS1_25CollectiveMainloopFwdSm80ILi8ELi1ELb0EN4cute5tupleIJNS5_1CILi128EEENS7_ILi64EEENS7_ILi192EEEEEELi192ENS_6half_tEfNS_4arch4Sm80ELb1ELb0ELb0ELb1ELb0ELb1ELb1ELb1EEENS1_21CollectiveEpilogueFwdINS6_IJS8_SA_S9_EEENS6_IJNS7_ILi1EEESI_SI_EEESC_SE_Li256ELb1ELb1ELb1ELb0EEENS1_36VarlenDynamicPersistentTileSchedulerILi128ELi64ELi256ELi256ELb1ELb1ELb0ELb1ELb1ELb1EEEEEEEEEvNT_6ParamsE:
	.zero		1432


//--------------------- .nv.constant0._ZN7cutlass13device_kernelIN5flash19enable_sm80_to_sm89INS1_16FlashAttnFwdSm80INS1_25CollectiveMainloopFwdSm80ILi8ELi2ELb1EN4cute5tupleIJNS5_1CILi128EEENS7_ILi96EEENS7_ILi192EEEEEELi192ENS_6half_tEfNS_4arch4Sm80ELb0ELb0ELb0ELb0ELb0ELb0ELb1ELb1EEENS1_21CollectiveEpilogueFwdINS6_IJS8_SA_S9_EEENS6_IJNS7_ILi1EEESI_SI_EEESC_SE_Li256ELb0ELb1ELb1ELb0EEENS1_19SingleTileSchedulerILb0ELb1ELb1ELi128EEEEEEEEEvNT_6ParamsE --------------------------
	.section	.nv.constant0._ZN7cutlass13device_kernelIN5flash19enable_sm80_to_sm89INS1_16FlashAttnFwdSm80INS1_25CollectiveMainloopFwdSm80ILi8ELi2ELb1EN4cute5tupleIJNS5_1CILi128EEENS7_ILi96EEENS7_ILi192EEEEEELi192ENS_6half_tEfNS_4arch4Sm80ELb0ELb0ELb0ELb0ELb0ELb0ELb1ELb1EEENS1_21CollectiveEpilogueFwdINS6_IJS8_SA_S9_EEENS6_IJNS7_ILi1EEESI_SI_EEESC_SE_Li256ELb0ELb1ELb1ELb0EEENS1_19SingleTileSchedulerILb0ELb1ELb1ELi128EEEEEEEEEvNT_6ParamsE,"a",@progbits
	.sectionflags	@""
	.align	4
.nv.constant0._ZN7cutlass13device_kernelIN5flash19enable_sm80_to_sm89INS1_16FlashAttnFwdSm80INS1_25CollectiveMainloopFwdSm80ILi8ELi2ELb1EN4cute5tupleIJNS5_1CILi128EEENS7_ILi96EEENS7_ILi192EEEEEELi192ENS_6half_tEfNS_4arch4Sm80ELb0ELb0ELb0ELb0ELb0ELb0ELb1ELb1EEENS1_21CollectiveEpilogueFwdINS6_IJS8_SA_S9_EEENS6_IJNS7_ILi1EEESI_SI_EEESC_SE_Li256ELb0ELb1ELb1ELb0EEENS1_19SingleTileSchedulerILb0ELb1ELb1ELi128EEEEEEEEEvNT_6ParamsE:
	.zero		1400


//--------------------- .nv.constant0._ZN7cutlass13device_kernelIN5flash19enable_sm80_to_sm89INS1_16FlashAttnFwdSm80INS1_25CollectiveMainloopFwdSm80ILi8ELi2ELb0EN4cute5tupleIJNS5_1CILi128EEENS7_ILi64EEENS7_ILi192EEEEEELi192ENS_6half_tEfNS_4arch4Sm80ELb0ELb0ELb0ELb1ELb0ELb0ELb1ELb1EEENS1_21CollectiveEpilogueFwdINS6_IJS8_SA_S9_EEENS6_IJNS7_ILi1EEESI_SI_EEESC_SE_Li256ELb1ELb1ELb1ELb0EEENS1_36VarlenDynamicPersistentTileSchedulerILi128ELi64ELi256ELi256ELb1ELb1ELb0ELb0ELb1ELb1EEEEEEEEEvNT_6ParamsE --------------------------
	.section	.nv.constant0._ZN7cutlass13device_kernelIN5flash19enable_sm80_to_sm89INS1_16FlashAttnFwdSm80INS1_25CollectiveMainloopFwdSm80ILi8ELi2ELb0EN4cute5tupleIJNS5_1CILi128EEENS7_ILi64EEENS7_ILi192EEEEEELi192ENS_6half_tEfNS_4arch4Sm80ELb0ELb0ELb0ELb1ELb0ELb0ELb1ELb1EEENS1_21CollectiveEpilogueFwdINS6_IJS8_SA_S9_EEENS6_IJNS7_ILi1EEESI_SI_EEESC_SE_Li256ELb1ELb1ELb1ELb0EEENS1_36VarlenDynamicPersistentTileSchedulerILi128ELi64ELi256ELi256ELb1ELb1ELb0ELb0ELb1ELb1EEEEEEEEEvNT_6ParamsE,"a",@progbits
	.sectionflags	@""
	.align	4
.nv.constant0._ZN7cutlass13device_kernelIN5flash19enable_sm80_to_sm89INS1_16FlashAttnFwdSm80INS1_25CollectiveMainloopFwdSm80ILi8ELi2ELb0EN4cute5tupleIJNS5_1CILi128EEENS7_ILi64EEENS7_ILi192EEEEEELi192ENS_6half_tEfNS_4arch4Sm80ELb0ELb0ELb0ELb1ELb0ELb0ELb1ELb1EEENS1_21CollectiveEpilogueFwdINS6_IJS8_SA_S9_EEENS6_IJNS7_ILi1EEESI_SI_EEESC_SE_Li256ELb1ELb1ELb1ELb0EEENS1_36VarlenDynamicPersistentTileSchedulerILi128ELi64ELi256ELi256ELb1ELb1ELb0ELb0ELb1ELb1EEEEEEEEEvNT_6ParamsE:
	.zero		1432


//--------------------- .nv.constant0._ZN7cutlass13device_kernelIN5flash19enable_sm80_to_sm89INS1_16FlashAttnFwdSm80INS1_25CollectiveMainloopFwdSm80ILi8ELi2ELb0EN4cute5tupleIJNS5_1CILi128EEENS7_ILi64EEENS7_ILi192EEEEEELi192ENS_6half_tEfNS_4arch4Sm80ELb0ELb0ELb0ELb1ELb0ELb1ELb1ELb1EEENS1_21CollectiveEpilogueFwdINS6_IJS8_SA_S9_EEENS6_IJNS7_ILi1EEESI_SI_EEESC_SE_Li256ELb1ELb1ELb1ELb0EEENS1_36VarlenDynamicPersistentTileSchedulerILi128ELi64ELi256ELi256ELb1ELb1ELb0ELb0ELb1ELb1EEEEEEEEEvNT_6ParamsE --------------------------
	.section	.nv.constant0._ZN7cutlass13device_kernelIN5flash19enable_sm80_to_sm89INS1_16FlashAttnFwdSm80INS1_25CollectiveMainloopFwdSm80ILi8ELi2ELb0EN4cute5tupleIJNS5_1CILi128EEENS7_ILi64EEENS7_ILi192EEEEEELi192ENS_6half_tEfNS_4arch4Sm80ELb0ELb0ELb0ELb1ELb0ELb1ELb1ELb1EEENS1_21CollectiveEpilogueFwdINS6_IJS8_SA_S9_EEENS6_IJNS7_ILi1EEESI_SI_EEESC_SE_Li256ELb1ELb1ELb1ELb0EEENS1_36VarlenDynamicPersistentTileSchedulerILi128ELi64ELi256ELi256ELb1ELb1ELb0ELb0ELb1ELb1EEEEEEEEEvNT_6ParamsE,"a",@progbits
	.sectionflags	@""
	.align	4
.nv.constant0._ZN7cutlass13device_kernelIN5flash19enable_sm80_to_sm89INS1_16FlashAttnFwdSm80INS1_25CollectiveMainloopFwdSm80ILi8ELi2ELb0EN4cute5tupleIJNS5_1CILi128EEENS7_ILi64EEENS7_ILi192EEEEEELi192ENS_6half_tEfNS_4arch4Sm80ELb0ELb0ELb0ELb1ELb0ELb1ELb1ELb1EEENS1_21CollectiveEpilogueFwdINS6_IJS8_SA_S9_EEENS6_IJNS7_ILi1EEESI_SI_EEESC_SE_Li256ELb1ELb1ELb1ELb0EEENS1_36VarlenDynamicPersistentTileSchedulerILi128ELi64ELi256ELi256ELb1ELb1ELb0ELb0ELb1ELb1EEEEEEEEEvNT_6ParamsE:
	.zero		1432


//--------------------- .nv.constant0._ZN7cutlass13device_kernelIN5flash19enable_sm80_to_sm89INS1_16FlashAttnFwdSm80INS1_25CollectiveMainloopFwdSm80ILi8ELi2ELb0EN4cute5tupleIJNS5_1CILi128EEENS7_ILi64EEENS7_ILi192EEEEEELi192ENS_6half_tEfNS_4arch4Sm80ELb0ELb1ELb0ELb0ELb0ELb0ELb1ELb1EEENS1_21CollectiveEpilogueFwdINS6_IJS8_SA_S9_EEENS6_IJNS7_ILi1EEESI_SI_EEESC_SE_Li256ELb0ELb1ELb1ELb0EEENS1_19SingleTileSchedulerILb0ELb1ELb1ELi128EEEEEEEEEvNT_6ParamsE --------------------------
	.section	.nv.constant0._ZN7cutlass13device_kernelIN5flash19enable_sm80_to_sm89INS1_16FlashAttnFwdSm80INS1_25CollectiveMainloopFwdSm80ILi8ELi2ELb0EN4cute5tupleIJNS5_1CILi128EEENS7_ILi64EEENS7_ILi192EEEEEELi192ENS_6half_tEfNS_4arch4Sm80ELb0ELb1ELb0ELb0ELb0ELb0ELb1ELb1EEENS1_21CollectiveEpilogueFwdINS6_IJS8_SA_S9_EEENS6_IJNS7_ILi1EEESI_SI_EEESC_SE_Li256ELb0ELb1ELb1ELb0EEENS1_19SingleTileSchedulerILb0ELb1ELb1ELi128EEEEEEEEEvNT_6ParamsE,"a",@progbits
	.sectionflags	@""
	.align	4
.nv.constant0._ZN7cutlass13device_kernelIN5flash19enable_sm80_to_sm89INS1_16FlashAttnFwdSm80INS1_25CollectiveMainloopFwdSm80ILi8ELi2ELb0EN4cute5tupleIJNS5_1CILi128EEENS7_ILi64EEENS7_ILi192EEEEEELi192ENS_6half_tEfNS_4arch4Sm80ELb0ELb1ELb0ELb0ELb0ELb0ELb1ELb1EEENS1_21CollectiveEpilogueFwdINS6_IJS8_SA_S9_EEENS6_IJNS7_ILi1EEESI_SI_EEESC_SE_Li256ELb0ELb1ELb1ELb0EEENS1_19SingleTileSchedulerILb0ELb1ELb1ELi128EEEEEEEEEvNT_6ParamsE:
	.zero		1400


//--------------------- .nv.constant0._ZN7cutlass13device_kernelIN5flash19enable_sm80_to_sm89INS1_16FlashAttnFwdSm80INS1_25CollectiveMainloopFwdSm80ILi8ELi2ELb0EN4cute5tupleIJNS5_1CILi128EEENS7_ILi64EEENS7_ILi192EEEEEELi192ENS_6half_tEfNS_4arch4Sm80ELb0ELb1ELb0ELb1ELb0ELb0ELb1ELb1EEENS1_21CollectiveEpilogueFwdINS6_IJS8_SA_S9_EEENS6_IJNS7_ILi1EEESI_SI_EEESC_SE_Li256ELb1ELb1ELb1ELb0EEENS1_36VarlenDynamicPersistentTileSchedulerILi128ELi64ELi256ELi256ELb1ELb1ELb0ELb1ELb0ELb1EEEEEEEEEvNT_6ParamsE --------------------------
	.section	.nv.constant0._ZN7cutlass13device_kernelIN5flash19enable_sm80_to_sm89INS1_16FlashAttnFwdSm80INS1_25CollectiveMainloopFwdSm80ILi8ELi2ELb0EN4cute5tupleIJNS5_1CILi128EEENS7_ILi64EEENS7_ILi192EEEEEELi192ENS_6half_tEfNS_4arch4Sm80ELb0ELb1ELb0ELb1ELb0ELb0ELb1ELb1EEENS1_21CollectiveEpilogueFwdINS6_IJS8_SA_S9_EEENS6_IJNS7_ILi1EEESI_SI_EEESC_SE_Li256ELb1ELb1ELb1ELb0EEENS1_36VarlenDynamicPersistentTileSchedulerILi128ELi64ELi256ELi256ELb1ELb1ELb0ELb1ELb0ELb1EEEEEEEEEvNT_6ParamsE,"a",@progbits
	.sectionflags	@""
	.align	4
.nv.constant0._ZN7cutlass13device_kernelIN5flash19enable_sm80_to_sm89INS1_16FlashAttnFwdSm80INS1_25CollectiveMainloopFwdSm80ILi8ELi2ELb0EN4cute5tupleIJNS5_1CILi128EEENS7_ILi64EEENS7_ILi192EEEEEELi192ENS_6half_tEfNS_4arch4Sm80ELb0ELb1ELb0ELb1ELb0ELb0ELb1ELb1EEENS1_21CollectiveEpilogueFwdINS6_IJS8_SA_S9_EEENS6_IJNS7_ILi1EEESI_SI_EEESC_SE_Li256ELb1ELb1ELb1ELb0EEENS1_36VarlenDynamicPersistentTileSchedulerILi128ELi64ELi256ELi256ELb1ELb1ELb0ELb1ELb0ELb1EEEEEEEEEvNT_6ParamsE:
	.zero		1432


//--------------------- .nv.constant0._ZN7cutlass13device_kernelIN5flash19enable_sm80_to_sm89INS1_16FlashAttnFwdSm80INS1_25CollectiveMainloopFwdSm80ILi8ELi2ELb0EN4cute5tupleIJNS5_1CILi128EEENS7_ILi64EEENS7_ILi192EEEEEELi192ENS_6half_tEfNS_4arch4Sm80ELb0ELb1ELb0ELb1ELb0ELb1ELb1ELb1EEENS1_21CollectiveEpilogueFwdINS6_IJS8_SA_S9_EEENS6_IJNS7_ILi1EEESI_SI_EEESC_SE_Li256ELb1ELb1ELb1ELb0EEENS1_36VarlenDynamicPersistentTileSchedulerILi128ELi64ELi256ELi256ELb1ELb1ELb0ELb1ELb0ELb1EEEEEEEEEvNT_6ParamsE --------------------------
	.section	.nv.constant0._ZN7cutlass13device_kernelIN5flash19enable_sm80_to_sm89INS1_16FlashAttnFwdSm80INS1_25CollectiveMainloopFwdSm80ILi8ELi2ELb0EN4cute5tupleIJNS5_1CILi128EEENS7_ILi64EEENS7_ILi192EEEEEELi192ENS_6half_tEfNS_4arch4Sm80ELb0ELb1ELb0ELb1ELb0ELb1ELb1ELb1EEENS1_21CollectiveEpilogueFwdINS6_IJS8_SA_S9_EEENS6_IJNS7_ILi1EEESI_SI_EEESC_SE_Li256ELb1ELb1ELb1ELb0EEENS1_36VarlenDynamicPersistentTileSchedulerILi128ELi64ELi256ELi256ELb1ELb1ELb0ELb1ELb0ELb1EEEEEEEEEvNT_6ParamsE,"a",@progbits
	.sectionflags	@""
	.align	4
.nv.constant0._ZN7cutlass13device_kernelIN5flash19enable_sm80_to_sm89INS1_16FlashAttnFwdSm80INS1_25CollectiveMainloopFwdSm80ILi8ELi2ELb0EN4cute5tupleIJNS5_1CILi128EEENS7_ILi64EEENS7_ILi192EEEEEELi192ENS_6half_tEfNS_4arch4Sm80ELb0ELb1ELb0ELb1ELb0ELb1ELb1ELb1EEENS1_21CollectiveEpilogueFwdINS6_IJS8_SA_S9_EEENS6_IJNS7_ILi1EEESI_SI_EEESC_SE_Li256ELb1ELb1ELb1ELb0EEENS1_36VarlenDynamicPersistentTileSchedulerILi128ELi64ELi256ELi256ELb1ELb1ELb0ELb1ELb0ELb1EEEEEEEEEvNT_6ParamsE:
	.zero		1432


//--------------------- .nv.constant0._ZN7cutlass13device_kernelIN5flash19enable_sm80_to_sm89INS1_16FlashAttnFwdSm80INS1_25CollectiveMainloopFwdSm80ILi8ELi2ELb1EN4cute5tupleIJNS5_1CILi128EEENS7_ILi96EEENS7_ILi192EEEEEELi192ENS_6half_tEfNS_4arch4Sm80ELb1ELb0ELb0ELb0ELb0ELb0ELb1ELb1EEENS1_21CollectiveEpilogueFwdINS6_IJS8_SA_S9_EEENS6_IJNS7_ILi1EEESI_SI_EEESC_SE_Li256ELb0ELb1ELb1ELb0EEENS1_30DynamicPersistentTileSchedulerILi256ELi256ELb1ELb1ELb0EEEEEEEEEvNT_6ParamsE --------------------------
	.section	.nv.constant0._ZN7cutlass13device_kernelIN5flash19enable_sm80_to_sm89INS1_16FlashAttnFwdSm80INS1_25CollectiveMainloopFwdSm80ILi8ELi2ELb1EN4cute5tupleIJNS5_1CILi128EEENS7_ILi96EEENS7_ILi192EEEEEELi192ENS_6half_tEfNS_4arch4Sm80ELb1ELb0ELb0ELb0ELb0ELb0ELb1ELb1EEENS1_21CollectiveEpilogueFwdINS6_IJS8_SA_S9_EEENS6_IJNS7_ILi1EEESI_SI_EEESC_SE_Li256ELb0ELb1ELb1ELb0EEENS1_30DynamicPersistentTileSchedulerILi256ELi256ELb1ELb1ELb0EEEEEEEEEvNT_6ParamsE,"a",@progbits
	.sectionflags	@""
	.align	4
.nv.constant0._ZN7cutlass13device_kernelIN5flash19enable_sm80_to_sm89INS1_16FlashAttnFwdSm80INS1_25CollectiveMainloopFwdSm80ILi8ELi2ELb1EN4cute5tupleIJNS5_1CILi128EEENS7_ILi96EEENS7_ILi192EEEEEELi192ENS_6half_tEfNS_4arch4Sm80ELb1ELb0ELb0ELb0ELb0ELb0ELb1ELb1EEENS1_21CollectiveEpilogueFwdINS6_IJS8_SA_S9_EEENS6_IJNS7_ILi1EEESI_SI_EEESC_SE_Li256ELb0ELb1ELb1ELb0EEENS1_30DynamicPersistentTileSchedulerILi256ELi256ELb1ELb1ELb0EEEEEEEEEvNT_6ParamsE:
	.zero		1416


//--------------------- .nv.constant0._ZN7cutlass13device_kernelIN5flash19enable_sm80_to_sm89INS1_16FlashAttnFwdSm80INS1_25CollectiveMainloopFwdSm80ILi8ELi2ELb0EN4cute5tupleIJNS5_1CILi128EEENS7_ILi64EEENS7_ILi192EEEEEELi192ENS_6half_tEfNS_4arch4Sm80ELb1ELb0ELb0ELb1ELb0ELb0ELb1ELb1EEENS1_21CollectiveEpilogueFwdINS6_IJS8_SA_S9_EEENS6_IJNS7_ILi1EEESI_SI_EEESC_SE_Li256ELb1ELb1ELb1ELb0EEENS1_36VarlenDynamicPersistentTileSchedulerILi128ELi64ELi256ELi256ELb1ELb1ELb0ELb1ELb1ELb1EEEEEEEEEvNT_6ParamsE --------------------------
	.section	.nv.constant0._ZN7cutlass13device_kernelIN5flash19enable_sm80_to_sm89INS1_16FlashAttnFwdSm80INS1_25CollectiveMainloopFwdSm80ILi8ELi2ELb0EN4cute5tupleIJNS5_1CILi128EEENS7_ILi64EEENS7_ILi192EEEEEELi192ENS_6half_tEfNS_4arch4Sm80ELb1ELb0ELb0ELb1ELb0ELb0ELb1ELb1EEENS1_21CollectiveEpilogueFwdINS6_IJS8_SA_S9_EEENS6_IJNS7_ILi1EEESI_SI_EEESC_SE_Li256ELb1ELb1ELb1ELb0EEENS1_36VarlenDynamicPersistentTileSchedulerILi128ELi64ELi256ELi256ELb1ELb1ELb0ELb1ELb1ELb1EEEEEEEEEvNT_6ParamsE,"a",@progbits
	.sectionflags	@""
	.align	4
.nv.constant0._ZN7cutlass13device_kernelIN5flash19enable_sm80_to_sm89INS1_16FlashAttnFwdSm80INS1_25CollectiveMainloopFwdSm80ILi8ELi2ELb0EN4cute5tupleIJNS5_1CILi128EEENS7_ILi64EEENS7_ILi192EEEEEELi192ENS_6half_tEfNS_4arch4Sm80ELb1ELb0ELb0ELb1ELb0ELb0ELb1ELb1EEENS1_21CollectiveEpilogueFwdINS6_IJS8_SA_S9_EEENS6_IJNS7_ILi1EEESI_SI_EEESC_SE_Li256ELb1ELb1ELb1ELb0EEENS1_36VarlenDynamicPersistentTileSchedulerILi128ELi64ELi256ELi256ELb1ELb1ELb0ELb1ELb1ELb1EEEEEEEEEvNT_6ParamsE:
	.zero		1432


//--------------------- .nv.constant0._ZN7cutlass13device_kernelIN5flash19enable_sm80_to_sm89INS1_16FlashAttnFwdSm80INS1_25CollectiveMainloopFwdSm80ILi8ELi2ELb0EN4cute5tupleIJNS5_1CILi128EEENS7_ILi64EEENS7_ILi192EEEEEELi192ENS_6half_tEfNS_4arch4Sm80ELb1ELb0ELb0ELb1ELb0ELb1ELb1ELb1EEENS1_21CollectiveEpilogueFwdINS6_IJS8_SA_S9_EEENS6_IJNS7_ILi1EEESI_SI_EEESC_SE_Li256ELb1ELb1ELb1ELb0EEENS1_36VarlenDynamicPersistentTileSchedulerILi128ELi64ELi256ELi256ELb1ELb1ELb0ELb1ELb1ELb1EEEEEEEEEvNT_6ParamsE --------------------------
	.section	.nv.constant0._ZN7cutlass13device_kernelIN5flash19enable_sm80_to_sm89INS1_16FlashAttnFwdSm80INS1_25CollectiveMainloopFwdSm80ILi8ELi2ELb0EN4cute5tupleIJNS5_1CILi128EEENS7_ILi64EEENS7_ILi192EEEEEELi192ENS_6half_tEfNS_4arch4Sm80ELb1ELb0ELb0ELb1ELb0ELb1ELb1ELb1EEENS1_21CollectiveEpilogueFwdINS6_IJS8_SA_S9_EEENS6_IJNS7_ILi1EEESI_SI_EEESC_SE_Li256ELb1ELb1ELb1ELb0EEENS1_36VarlenDynamicPersistentTileSchedulerILi128ELi64ELi256ELi256ELb1ELb1ELb0ELb1ELb1ELb1EEEEEEEEEvNT_6ParamsE,"a",@progbits
	.sectionflags	@""
	.align	4
.nv.constant0._ZN7cutlass13device_kernelIN5flash19enable_sm80_to_sm89INS1_16FlashAttnFwdSm80INS1_25CollectiveMainloopFwdSm80ILi8ELi2ELb0EN4cute5tupleIJNS5_1CILi128EEENS7_ILi64EEENS7_ILi192EEEEEELi192ENS_6half_tEfNS_4arch4Sm80ELb1ELb0ELb0ELb1ELb0ELb1ELb1ELb1EEENS1_21CollectiveEpilogueFwdINS6_IJS8_SA_S9_EEENS6_IJNS7_ILi1EEESI_SI_EEESC_SE_Li256ELb1ELb1ELb1ELb0EEENS1_36VarlenDynamicPersistentTileSchedulerILi128ELi64ELi256ELi256ELb1ELb1ELb0ELb1ELb1ELb1EEEEEEEEEvNT_6ParamsE:
	.zero		1432


//--------------------- .text._ZN7cutlass13device_kernelIN5flash19enable_sm80_to_sm89INS1_16FlashAttnFwdSm80INS1_25CollectiveMainloopFwdSm80ILi8ELi1ELb1EN4cute5tupleIJNS5_1CILi128EEENS7_ILi96EEENS7_ILi192EEEEEELi192ENS_6half_tEfNS_4arch4Sm80ELb0ELb0ELb1ELb0ELb0ELb0ELb1ELb1EEENS1_21CollectiveEpilogueFwdINS6_IJS8_SA_S9_EEENS6_IJNS7_ILi1EEESI_SI_EEESC_SE_Li256ELb0ELb1ELb1ELb0EEENS1_19SingleTileSchedulerILb0ELb1ELb1ELi128EEEEEEEEEvNT_6ParamsE --------------------------
	.section	.text._ZN7cutlass13device_kernelIN5flash19enable_sm80_to_sm89INS1_16FlashAttnFwdSm80INS1_25CollectiveMainloopFwdSm80ILi8ELi1ELb1EN4cute5tupleIJNS5_1CILi128EEENS7_ILi96EEENS7_ILi192EEEEEELi192ENS_6half_tEfNS_4arch4Sm80ELb0ELb0ELb1ELb0ELb0ELb0ELb1ELb1EEENS1_21CollectiveEpilogueFwdINS6_IJS8_SA_S9_EEENS6_IJNS7_ILi1EEESI_SI_EEESC_SE_Li256ELb0ELb1ELb1ELb0EEENS1_19SingleTileSchedulerILb0ELb1ELb1ELi128EEEEEEEEEvNT_6ParamsE,"ax",@progbits
	.sectioninfo	@"SHI_REGISTERS=255"
	.align	128
.text._ZN7cutlass13device_kernelIN5flash19enable_sm80_to_sm89INS1_16FlashAttnFwdSm80INS1_25CollectiveMainloopFwdSm80ILi8ELi1ELb1EN4cute5tupleIJNS5_1CILi128EEENS7_ILi96EEENS7_ILi192EEEEEELi192ENS_6half_tEfNS_4arch4Sm80ELb0ELb0ELb1ELb0ELb0ELb0ELb1ELb1EEENS1_21CollectiveEpilogueFwdINS6_IJS8_SA_S9_EEENS6_IJNS7_ILi1EEESI_SI_EEESC_SE_Li256ELb0ELb1ELb1ELb0EEENS1_19SingleTileSchedulerILb0ELb1ELb1ELi128EEEEEEEEEvNT_6ParamsE:
        .type           _ZN7cutlass13device_kernelIN5flash19enable_sm80_to_sm89INS1_16FlashAttnFwdSm80INS1_25CollectiveMainloopFwdSm80ILi8ELi1ELb1EN4cute5tupleIJNS5_1CILi128EEENS7_ILi96EEENS7_ILi192EEEEEELi192ENS_6half_tEfNS_4arch4Sm80ELb0ELb0ELb1ELb0ELb0ELb0ELb1ELb1EEENS1_21CollectiveEpilogueFwdINS6_IJS8_SA_S9_EEENS6_IJNS7_ILi1EEESI_SI_EEESC_SE_Li256ELb0ELb1ELb1ELb0EEENS1_19SingleTileSchedulerILb0ELb1ELb1ELi128EEEEEEEEEvNT_6ParamsE,@function
        .size           _ZN7cutlass13device_kernelIN5flash19enable_sm80_to_sm89INS1_16FlashAttnFwdSm80INS1_25CollectiveMainloopFwdSm80ILi8ELi1ELb1EN4cute5tupleIJNS5_1CILi128EEENS7_ILi96EEENS7_ILi192EEEEEELi192ENS_6half_tEfNS_4arch4Sm80ELb0ELb0ELb1ELb0ELb0ELb0ELb1ELb1EEENS1_21CollectiveEpilogueFwdINS6_IJS8_SA_S9_EEENS6_IJNS7_ILi1EEESI_SI_EEESC_SE_Li256ELb0ELb1ELb1ELb0EEENS1_19SingleTileSchedulerILb0ELb1ELb1ELi128EEEEEEEEEvNT_6ParamsE,(.L_x_4904 - _ZN7cutlass13device_kernelIN5flash19enable_sm80_to_sm89INS1_16FlashAttnFwdSm80INS1_25CollectiveMainloopFwdSm80ILi8ELi1ELb1EN4cute5tupleIJNS5_1CILi128EEENS7_ILi96EEENS7_ILi192EEEEEELi192ENS_6half_tEfNS_4arch4Sm80ELb0ELb0ELb1ELb0ELb0ELb0ELb1ELb1EEENS1_21CollectiveEpilogueFwdINS6_IJS8_SA_S9_EEENS6_IJNS7_ILi1EEESI_SI_EEESC_SE_Li256ELb0ELb1ELb1ELb0EEENS1_19SingleTileSchedulerILb0ELb1ELb1ELi128EEEEEEEEEvNT_6ParamsE)
        .other          _ZN7cutlass13device_kernelIN5flash19enable_sm80_to_sm89INS1_16FlashAttnFwdSm80INS1_25CollectiveMainloopFwdSm80ILi8ELi1ELb1EN4cute5tupleIJNS5_1CILi128EEENS7_ILi96EEENS7_ILi192EEEEEELi192ENS_6half_tEfNS_4arch4Sm80ELb0ELb0ELb1ELb0ELb0ELb0ELb1ELb1EEENS1_21CollectiveEpilogueFwdINS6_IJS8_SA_S9_EEENS6_IJNS7_ILi1EEESI_SI_EEESC_SE_Li256ELb0ELb1ELb1ELb0EEENS1_19SingleTileSchedulerILb0ELb1ELb1ELi128EEEEEEEEEvNT_6ParamsE,@"STO_CUDA_ENTRY STV_DEFAULT"
_ZN7cutlass13device_kernelIN5flash19enable_sm80_to_sm89INS1_16FlashAttnFwdSm80INS1_25CollectiveMainloopFwdSm80ILi8ELi1ELb1EN4cute5tupleIJNS5_1CILi128EEENS7_ILi96EEENS7_ILi192EEEEEELi192ENS_6half_tEfNS_4arch4Sm80ELb0ELb0ELb1ELb0ELb0ELb0ELb1ELb1EEENS1_21CollectiveEpilogueFwdINS6_IJS8_SA_S9_EEENS6_IJNS7_ILi1EEESI_SI_EEESC_SE_Li256ELb0ELb1ELb1ELb0EEENS1_19SingleTileSchedulerILb0ELb1ELb1ELi128EEEEEEEEEvNT_6ParamsE:
[----:B------:R-:W-:Y:S02]  /*0000*/  MOV R1, c[0x0][0x28] ;  /* 0x00000a0000017a02 */ /* 0x000fe40000000f00 */
[----:B------:R-:W1:Y:S01]  /*0010*/  S2R R152, SR_TID.X ;  /* 0x0000000000987919 */ /* 0x000e620000002100 */
[----:B------:R-:W2:Y:S01]  /*0020*/  S2UR UR6, SR_CTAID.Y ;  /* 0x00000000000679c3 */ /* 0x000ea20000002600 */
[----:B------:R-:W-:Y:S02]  /*0030*/  IADD3 R1, R1, -0x48, RZ ;  /* 0xffffffb801017810 */ /* 0x000fe40007ffe0ff */
[----:B------:R-:W3:Y:S01]  /*0040*/  S2R R18, SR_CTAID.Z ;  /* 0x0000000000127919 */ /* 0x000ee20000002700 */
[----:B-1----:R-:W-:-:S06]  /*0050*/  SHF.R.U32.HI R0, RZ, 0x5, R152 ;  /* 0x00000005ff007819 */ /* 0x002fcc0000011698 */
[----:B------:R-:W1:Y:S02]  /*0060*/  SHFL.IDX PT, R0, R0, RZ, 0x1f ;  /* 0x00001fff00007589 */ /* 0x000e6400000e0000 */
[----:B-1----:R-:W-:-:S13]  /*0070*/  ISETP.NE.AND P0, PT, R0, RZ, PT ;  /* 0x000000ff0000720c */ /* 0x002fda0003f05270 */
[----:B--2---:R-:W-:Y:S05]  /*0080*/  @!P0 BRA `(.L_x_0) ;  /* 0x0000009000008947 */ /* 0x004fea0003800000 */
[----:B---3--:R-:W-:Y:S01]  /*0090*/  MOV R0, c[0x0][0x550] ;  /* 0x0001540000007a02 */ /* 0x008fe20000000f00 */
[----:B------:R-:W-:-:S03]  /*00a0*/  UMOV UR9, UR6 ;  /* 0x0000000600097c82 */ /* 0x000fc60008000000 */
[----:B------:R-:W-:-:S13]  /*00b0*/  ISETP.NE.AND P0, PT, R0, 0x1, PT ;  /* 0x000000010000780c */ /* 0x000fda0003f05270 */
[----:B------:R-:W-:Y:S05]  /*00c0*/  @!P0 BRA `(.L_x_1) ;  /* 0x000000b000008947 */ /* 0x000fea0003800000 */
[----:B------:R-:W-:Y:S02]  /*00d0*/  ULDC UR4, c[0x0][0x554] ;  /* 0x0001550000047ab9 */ /* 0x000fe40000000800 */
[----:B------:R-:W-:Y:S02]  /*00e0*/  UIMAD.WIDE.U32 UR4, UR6, UR4, URZ ;  /* 0x00000004060472a5 */ /* 0x000fe4000f8e003f */
[----:B------:R-:W-:Y:S02]  /*00f0*/  ULDC UR9, c[0x0][0x558] ;  /* 0x0001560000097ab9 */ /* 0x000fe40000000800 */
[----:B------:R-:W-:Y:S01]  /*0100*/  USHF.R.U32.HI UR9, URZ, UR9, UR5 ;  /* 0x000000093f097299 */ /* 0x000fe20008011605 */
[----:B------:R-:W-:Y:S05]  /*0110*/  BRA `(.L_x_1) ;  /* 0x0000006000007947 */ /* 0x000fea0003800000 */
.L_x_0:
[----:B---3--:R-:W-:Y:S02]  /*0120*/  ULDC.64 UR4, c[0x0][0x550] ;  /* 0x0001540000047ab9 */ /* 0x008fe40000000a00 */
[----:B------:R-:W-:Y:S02]  /*0130*/  UISETP.NE.AND UP0, UPT, UR4, 0x1, UPT ;  /* 0x000000010400788c */ /* 0x000fe4000bf05270 */
[----:B------:R-:W-:-:S02]  /*0140*/  UIMAD.WIDE.U32 UR10, UR6, UR5, URZ ;  /* 0x00000005060a72a5 */ /* 0x000fc4000f8e003f */
[----:B------:R-:W-:Y:S02]  /*0150*/  ULDC UR4, c[0x0][0x558] ;  /* 0x0001560000047ab9 */ /* 0x000fe40000000800 */
[----:B------:R-:W-:-:S05]  /*0160*/  UMOV UR9, UR6 ;  /* 0x0000000600097c82 */ /* 0x000fca0008000000 */
[----:B------:R-:W-:-:S03]  /*0170*/  @UP0 USHF.R.U32.HI UR9, URZ, UR4, UR11 ;  /* 0x000000043f090299 */ /* 0x000fc6000801160b */
.L_x_1:
[----:B------:R-:W-:Y:S01]  /*0180*/  ISETP.GE.AND P0, PT, R18, RZ, PT ;  /* 0x000000ff1200720c */ /* 0x000fe20003f06270 */
[----:B------:R-:W-:Y:S02]  /*0190*/  UIADD3 UR5, -UR9, URZ, URZ ;  /* 0x0000003f09057290 */ /* 0x000fe4000fffe13f */
[----:B------:R-:W-:Y:S02]  /*01a0*/  ULDC UR4, c[0x0][0x550] ;  /* 0x0001540000047ab9 */ /* 0x000fe40000000800 */
[----:B------:R-:W-:-:S08]  /*01b0*/  UIMAD UR6, UR5, UR4, UR6 ;  /* 0x00000004050672a4 */ /* 0x000fd0000f8e0206 */
[----:B------:R-:W-:Y:S05]  /*01c0*/  @!P0 EXIT ;  /* 0x000000000000894d */ /* 0x000fea0003800000 */
[----:B------:R-:W-:Y:S02]  /*01d0*/  ULDC UR4, c[0x0][0x1d0] ;  /* 0x0000740000047ab9 */ /* 0x000fe40000000800 */
[----:B------:R-:W-:Y:S02]  /*01e0*/  UISETP.GE.AND UP0, UPT, UR4, 0x1, UPT ;  /* 0x000000010400788c */ /* 0x000fe4000bf06270 */
[----:B------:R-:W-:Y:S02]  /*01f0*/  UIADD3 UR10, UR4, 0x5f, URZ ;  /* 0x0000005f040a7890 */ /* 0x000fe4000fffe03f */
[----:B------:R-:W-:Y:S02]  /*0200*/  UMOV UR15, URZ ;  /* 0x0000003f000f7c82 */ /* 0x000fe40008000000 */
[----:B------:R-:W-:Y:S01]  /*0210*/  PLOP3.LUT P0, PT, PT, PT, UP0, 0x80, 0x0 ;  /* 0x000000000000781c */ /* 0x000fe20003f0f008 */
[----:B------:R-:W-:-:S04]  /*0220*/  UIMAD.WIDE UR10, UR10, 0x2aaaaaab, URZ ;  /* 0x2aaaaaab0a0a78a5 */ /* 0x000fc8000f8e023f */
[----:B------:R-:W-:-:S04]  /*0230*/  USHF.R.U32.HI UR12, URZ, 0x1f, UR11 ;  /* 0x0000001f3f0c7899 */ /* 0x000fc8000801160b */
[----:B------:R-:W-:-:S04]  /*0240*/  ULEA.HI.SX32 UR12, UR11, UR12, 0x1c ;  /* 0x0000000c0b0c7291 */ /* 0x000fc8000f8fe23f */
[----:B------:R-:W-:Y:S05]  /*0250*/  @!P0 BRA `(.L_x_2) ;  /* 0x0000023000008947 */ /* 0x000fea0003800000 */
[----:B------:R-:W-:Y:S02]  /*0260*/  USHF.R.U32.HI UR4, URZ, 0x10, UR6 ;  /* 0x000000103f047899 */ /* 0x000fe40008011606 */
[----:B------:R-:W-:Y:S02]  /*0270*/  ULDC UR5, c[0x0][0x338] ;  /* 0x0000ce0000057ab9 */ /* 0x000fe40000000800 */
[----:B------:R-:W-:Y:S02]  /*0280*/  UISETP.NE.AND UP0, UPT, UR4, URZ, UPT ;  /* 0x0000003f0400728c */ /* 0x000fe4000bf05270 */
[----:B------:R-:W-:Y:S02]  /*0290*/  UMOV UR14, URZ ;  /* 0x0000003f000e7c82 */ /* 0x000fe40008000000 */
[----:B------:R-:W-:-:S04]  /*02a0*/  USEL UR5, UR4, UR5, UP0 ;  /* 0x0000000504057287 */ /* 0x000fc80008000000 */
[----:B------:R-:W-:Y:S02]  /*02b0*/  UIADD3 UR11, UR12, -0x1, UR5 ;  /* 0xffffffff0c0b7890 */ /* 0x000fe4000fffe005 */
[----:B------:R-:W-:-:S05]  /*02c0*/  IMAD.U32 R3, RZ, RZ, UR5 ;  /* 0x00000005ff037e24 */ /* 0x000fca000f8e00ff */
[----:B------:R-:W-:-:S04]  /*02d0*/  IABS R0, R3 ;  /* 0x0000000300007213 */ /* 0x000fc80000000000 */
[----:B------:R-:W1:Y:S02]  /*02e0*/  R2UR UR10, R0 ;  /* 0x00000000000a73c2 */ /* 0x000e6400000e0000 */
[----:B-1----:R-:W1:Y:S08]  /*02f0*/  I2F.RP R0, UR10 ;  /* 0x0000000a00007d06 */ /* 0x002e700008209400 */
[----:B-1----:R-:W1:Y:S02]  /*0300*/  MUFU.RCP R0, R0 ;  /* 0x0000000000007308 */ /* 0x002e640000001000 */
[----:B-1----:R-:W-:-:S06]  /*0310*/  IADD3 R0, R0, 0xffffffe, RZ ;  /* 0x0ffffffe00007810 */ /* 0x002fcc0007ffe0ff */
[----:B------:R-:W1:Y:S02]  /*0320*/  F2I.FTZ.U32.TRUNC.NTZ R0, R0 ;  /* 0x0000000000007305 */ /* 0x000e64000021f000 */
[----:B-1----:R1:W2:Y:S02]  /*0330*/  R2UR UR15, R0 ;  /* 0x00000000000f73c2 */ /* 0x0022a400000e0000 */
[----:B-1----:R-:W-:Y:S01]  /*0340*/  IMAD.U32 R0, RZ, RZ, UR11 ;  /* 0x0000000bff007e24 */ /* 0x002fe2000f8e00ff */
[----:B--2---:R-:W-:Y:S02]  /*0350*/  UIADD3 UR4, URZ, -UR15, URZ ;  /* 0x8000000f3f047290 */ /* 0x004fe4000fffe03f */
[----:B------:R-:W-:Y:S02]  /*0360*/  ULOP3.LUT UR11, UR11, UR5, URZ, 0x3c, !UPT ;  /* 0x000000050b0b7292 */ /* 0x000fe4000f8e3c3f */
[----:B------:R-:W-:Y:S01]  /*0370*/  IABS R2, R0 ;  /* 0x0000000000027213 */ /* 0x000fe20000000000 */
[----:B------:R-:W-:Y:S01]  /*0380*/  UIMAD UR4, UR4, UR10, URZ ;  /* 0x0000000a040472a4 */ /* 0x000fe2000f8e023f */
[----:B------:R-:W-:-:S02]  /*0390*/  IABS R0, R3 ;  /* 0x0000000300007213 */ /* 0x000fc40000000000 */
[----:B------:R-:W1:Y:S01]  /*03a0*/  R2UR UR8, R2 ;  /* 0x00000000020873c2 */ /* 0x000e6200000e0000 */
[----:B------:R-:W-:Y:S02]  /*03b0*/  UIMAD.WIDE.U32 UR14, UR15, UR4, UR14 ;  /* 0x000000040f0e72a5 */ /* 0x000fe4000f8e000e */
[----:B------:R-:W-:-:S05]  /*03c0*/  IMAD.MOV R0, RZ, RZ, -R0 ;  /* 0x000000ffff007224 */ /* 0x000fca00078e0a00 */
[----:B------:R-:W2:Y:S01]  /*03d0*/  R2UR UR7, R0 ;  /* 0x00000000000773c2 */ /* 0x000ea200000e0000 */
[----:B-1----:R-:W-:-:S04]  /*03e0*/  UIMAD.WIDE.U32 UR14, UR15, UR8, URZ ;  /* 0x000000080f0e72a5 */ /* 0x002fc8000f8e003f */
[----:B--2---:R-:W-:-:S04]  /*03f0*/  UIMAD UR7, UR15, UR7, UR8 ;  /* 0x000000070f0772a4 */ /* 0x004fc8000f8e0208 */
[----:B------:R-:W-:-:S11]  /*0400*/  UISETP.GT.U32.AND UP0, UPT, UR10, UR7, UPT ;  /* 0x000000070a00728c */ /* 0x000fd6000bf04070 */
[----:B------:R-:W-:Y:S02]  /*0410*/  @!UP0 UIADD3 UR7, UR7, -UR10, URZ ;  /* 0x8000000a07078290 */ /* 0x000fe4000fffe03f */
[----:B------:R-:W-:Y:S02]  /*0420*/  @!UP0 UIADD3 UR15, UR15, 0x1, URZ ;  /* 0x000000010f0f8890 */ /* 0x000fe4000fffe03f */
[----:B------:R-:W-:Y:S02]  /*0430*/  UISETP.GE.U32.AND UP1, UPT, UR7, UR10, UPT ;  /* 0x0000000a0700728c */ /* 0x000fe4000bf26070 */
[----:B------:R-:W-:-:S09]  /*0440*/  UISETP.GE.AND UP0, UPT, UR11, URZ, UPT ;  /* 0x0000003f0b00728c */ /* 0x000fd2000bf06270 */
[----:B------:R-:W-:Y:S02]  /*0450*/  @UP1 UIADD3 UR15, UR15, 0x1, URZ ;  /* 0x000000010f0f1890 */ /* 0x000fe4000fffe03f */
[----:B------:R-:W-:Y:S02]  /*0460*/  UISETP.NE.AND UP1, UPT, UR5, URZ, UPT ;  /* 0x0000003f0500728c */ /* 0x000fe4000bf25270 */
[----:B------:R-:W-:-:S09]  /*0470*/  @!UP0 UIADD3 UR15, -UR15, URZ, URZ ;  /* 0x0000003f0f0f8290 */ /* 0x000fd2000fffe13f */
[----:B------:R-:W-:Y:S02]  /*0480*/  @!UP1 ULOP3.LUT UR15, URZ, UR5, URZ, 0x33, !UPT ;  /* 0x000000053f0f9292 */ /* 0x000fe4000f8e333f */
.L_x_2:
[----:B------:R-:W-:Y:S01]  /*0490*/  ULOP3.LUT UR8, UR6, 0xffff, URZ, 0xc0, !UPT ;  /* 0x0000ffff06087892 */ /* 0x000fe2000f8ec03f */
[----:B------:R-:W-:Y:S01]  /*04a0*/  PLOP3.LUT P2, PT, PT, PT, PT, 0x80, 0x0 ;  /* 0x000000000000781c */ /* 0x000fe20003f4f070 */
[----:B------:R-:W-:Y:S01]  /*04b0*/  ULDC.64 UR10, c[0x0][0x118] ;  /* 0x00004600000a7ab9 */ /* 0x000fe20000000a00 */
[----:B------:R-:W-:Y:S01]  /*04c0*/  CS2R R16, SRZ ;  /* 0x0000000000107805 */ /* 0x000fe2000001ff00 */
[----:B------:R-:W-:Y:S01]  /*04d0*/  UIMAD UR8, UR8, UR15, URZ ;  /* 0x0000000f080872a4 */ /* 0x000fe2000f8e023f */
[----:B------:R-:W-:Y:S01]  /*04e0*/  CS2R R98, SRZ ;  /* 0x0000000000627805 */ /* 0x000fe2000001ff00 */
[----:B------:R-:W-:Y:S01]  /*04f0*/  CS2R R96, SRZ ;  /* 0x0000000000607805 */ /* 0x000fe2000001ff00 */
[----:B------:R-:W-:Y:S01]  /*0500*/  CS2R R94, SRZ ;  /* 0x00000000005e7805 */ /* 0x000fe2000001ff00 */
[----:B------:R-:W-:Y:S01]  /*0510*/  UIADD3 UR15, UR8, UR15, URZ ;  /* 0x0000000f080f7290 */ /* 0x000fe2000fffe03f */
[----:B------:R-:W-:Y:S01]  /*0520*/  CS2R R92, SRZ ;  /* 0x00000000005c7805 */ /* 0x000fe2000001ff00 */
[----:B------:R-:W-:Y:S01]  /*0530*/  CS2R R90, SRZ ;  /* 0x00000000005a7805 */ /* 0x000fe2000001ff00 */
[----:B------:R-:W-:Y:S01]  /*0540*/  CS2R R88, SRZ ;  /* 0x0000000000587805 */ /* 0x000fe2000001ff00 */
[----:B------:R-:W-:Y:S01]  /*0550*/  UISETP.LT.AND UP0, UPT, UR12, UR15, UPT ;  /* 0x0000000f0c00728c */ /* 0x000fe2000bf01270 */
[----:B------:R-:W-:Y:S01]  /*0560*/  CS2R R86, SRZ ;  /* 0x0000000000567805 */ /* 0x000fe2000001ff00 */
[----:B------:R-:W-:Y:S01]  /*0570*/  CS2R R84, SRZ ;  /* 0x0000000000547805 */ /* 0x000fe2000001ff00 */
[----:B------:R-:W-:Y:S01]  /*0580*/  CS2R R82, SRZ ;  /* 0x0000000000527805 */ /* 0x000fe2000001ff00 */
[----:B------:R-:W-:Y:S01]  /*0590*/  USEL UR12, UR12, UR15, UP0 ;  /* 0x0000000f0c0c7287 */ /* 0x000fe20008000000 */
[----:B------:R-:W-:Y:S01]  /*05a0*/  CS2R R80, SRZ ;  /* 0x0000000000507805 */ /* 0x000fe2000001ff00 */
[----:B------:R-:W-:Y:S01]  /*05b0*/  CS2R R78, SRZ ;  /* 0x00000000004e7805 */ /* 0x000fe2000001ff00 */
[----:B------:R-:W-:Y:S01]  /*05c0*/  CS2R R76, SRZ ;  /* 0x00000000004c7805 */ /* 0x000fe2000001ff00 */
[----:B------:R-:W-:Y:S01]  /*05d0*/  UISETP.GT.AND UP0, UPT, UR12, UR8, UPT ;  /* 0x000000080c00728c */ /* 0x000fe2000bf04270 */
[----:B------:R-:W-:Y:S01]  /*05e0*/  CS2R R74, SRZ ;  /* 0x00000000004a7805 */ /* 0x000fe2000001ff00 */
[----:B------:R-:W-:Y:S01]  /*05f0*/  CS2R R72, SRZ ;  /* 0x0000000000487805 */ /* 0x000fe2000001ff00 */
[----:B------:R-:W-:Y:S01]  /*0600*/  CS2R R70, SRZ ;  /* 0x0000000000467805 */ /* 0x000fe2000001ff00 */
[----:B------:R-:W-:Y:S01]  /*0610*/  CS2R R68, SRZ ;  /* 0x0000000000447805 */ /* 0x000fe2000001ff00 */
[----:B------:R-:W-:Y:S01]  /*0620*/  CS2R R66, SRZ ;  /* 0x0000000000427805 */ /* 0x000fe2000001ff00 */
[----:B------:R-:W-:Y:S01]  /*0630*/  PLOP3.LUT P0, PT, PT, PT, UP0, 0x80, 0x0 ;  /* 0x000000000000781c */ /* 0x000fe20003f0f008 */
[----:B------:R-:W-:Y:S01]  /*0640*/  CS2R R64, SRZ ;  /* 0x0000000000407805 */ /* 0x000fe2000001ff00 */
        /* <DEDUP_REMOVED lines=30> */
[----:B------:R-:W-:Y:S05]  /*0830*/  @!P0 BRA `(.L_x_3) ;  /* 0x0000a0a000008947 */ /* 0x000fea0003800000 */
[----:B------:R-:W-:Y:S01]  /*0840*/  ISETP.NE.U32.AND P4, PT, RZ, c[0x0][0x340], PT ;  /* 0x0000d000ff007a0c */ /* 0x000fe20003f85070 */
[----:B------:R-:W1:Y:S01]  /*0850*/  S2R R9, SR_CTAID.X ;  /* 0x0000000000097919 */ /* 0x000e620000002500 */
[----:B------:R-:W-:Y:S01]  /*0860*/  SHF.R.S32.HI R29, RZ, 0x1f, R152 ;  /* 0x0000001fff1d7819 */ /* 0x000fe20000011498 */
[----:B------:R-:W-:Y:S01]  /*0870*/  USHF.R.S32.HI UR13, URZ, 0x1f, UR9 ;  /* 0x0000001f3f0d7899 */ /* 0x000fe20008011409 */
[----:B------:R-:W-:Y:S01]  /*0880*/  ISETP.NE.AND.EX P4, PT, RZ, c[0x0][0x344], PT, P4 ;  /* 0x0000d100ff007a0c */ /* 0x000fe20003f85340 */
[----:B------:R-:W-:-:S12]  /*0890*/  ULDC.64 UR4, c[0x0][0x1b8] ;  /* 0x00006e0000047ab9 */ /* 0x000fd80000000a00 */
[----:B------:R-:W-:-:S04]  /*08a0*/  @P4 IMAD.MOV.U32 R0, RZ, RZ, 0x4 ;  /* 0x00000004ff004424 */ /* 0x000fc800078e00ff */
[----:B------:R-:W-:-:S05]  /*08b0*/  @P4 IMAD.WIDE R2, R18, R0, c[0x0][0x340] ;  /* 0x0000d00012024625 */ /* 0x000fca00078e0200 */
[----:B------:R2:W3:Y:S01]  /*08c0*/  @P4 LDG.E R20, [R2.64] ;  /* 0x0000000a02144981 */ /* 0x0004e2000c1e1900 */
[----:B------:R-:W-:Y:S01]  /*08d0*/  IMAD.MOV.U32 R8, RZ, RZ, c[0x0][0x2c4] ;  /* 0x0000b100ff087624 */ /* 0x000fe200078e00ff */
[----:B------:R-:W-:Y:S01]  /*08e0*/  UIMAD.WIDE.U32 UR6, UR9, UR4, URZ ;  /* 0x00000004090672a5 */ /* 0x000fe2000f8e003f */
[----:B------:R-:W-:Y:S01]  /*08f0*/  SHF.R.S32.HI R11, RZ, 0x1f, R18 ;  /* 0x0000001fff0b7819 */ /* 0x000fe20000011412 */
[----:B------:R-:W-:Y:S01]  /*0900*/  UIMAD UR4, UR13, UR4, URZ ;  /* 0x000000040d0472a4 */ /* 0x000fe2000f8e023f */
[-C--:B------:R-:W-:Y:S01]  /*0910*/  LEA.HI R27, R29, R152.reuse, RZ, 0x4 ;  /* 0x000000981d1b7211 */ /* 0x080fe200078f20ff */
[----:B------:R-:W-:Y:S01]  /*0920*/  UMOV UR16, 0x60 ;  /* 0x0000006000107882 */ /* 0x000fe20000000000 */
[C---:B------:R-:W-:Y:S01]  /*0930*/  ISETP.NE.AND P0, PT, R8.reuse, 0x1, PT ;  /* 0x000000010800780c */ /* 0x040fe20003f05270 */
[----:B------:R-:W-:Y:S01]  /*0940*/  UIMAD UR4, UR9, UR5, UR4 ;  /* 0x00000005090472a4 */ /* 0x000fe2000f8e0204 */
[----:B------:R-:W-:Y:S01]  /*0950*/  IMAD R6, R11, c[0x0][0x1c0], RZ ;  /* 0x000070000b067a24 */ /* 0x000fe200078e02ff */
[CC--:B------:R-:W-:Y:S01]  /*0960*/  LEA.HI R10, R29.reuse, R152.reuse, RZ, 0x6 ;  /* 0x000000981d0a7211 */ /* 0x0c0fe200078f30ff */
[----:B------:R-:W-:Y:S01]  /*0970*/  IMAD R8, R8, c[0x0][0x168], RZ ;  /* 0x00005a0008087a24 */ /* 0x000fe200078e02ff */
[----:B------:R-:W-:Y:S01]  /*0980*/  UIADD3 UR4, UR7, UR4, URZ ;  /* 0x0000000407047290 */ /* 0x000fe2000fffe03f */
[----:B------:R-:W-:Y:S01]  /*0990*/  IMAD R6, R18, c[0x0][0x1c4], R6 ;  /* 0x0000710012067a24 */ /* 0x000fe200078e0206 */
[----:B------:R-:W-:Y:S01]  /*09a0*/  LEA.HI R117, R29, R152, RZ, 0x5 ;  /* 0x000000981d757211 */ /* 0x000fe200078f28ff */
[----:B------:R-:W-:-:S02]  /*09b0*/  IMAD.MOV.U32 R118, RZ, RZ, c[0x0][0x1e0] ;  /* 0x00007800ff767624 */ /* 0x000fc400078e00ff */
[----:B------:R-:W-:Y:S01]  /*09c0*/  IMAD.MOV.U32 R119, RZ, RZ, c[0x0][0x1e4] ;  /* 0x00007900ff777624 */ /* 0x000fe200078e00ff */
[----:B--2---:R-:W-:Y:S01]  /*09d0*/  LEA.HI R2, R29, R152, RZ, 0x3 ;  /* 0x000000981d027211 */ /* 0x004fe200078f18ff */
[----:B------:R-:W-:Y:S02]  /*09e0*/  IMAD.U32 R3, RZ, RZ, UR7 ;  /* 0x00000007ff037e24 */ /* 0x000fe4000f8e00ff */
[----:B------:R-:W-:Y:S01]  /*09f0*/  IMAD.U32 R3, RZ, RZ, UR4 ;  /* 0x00000004ff037e24 */ /* 0x000fe2000f8e00ff */
[----:B------:R-:W-:Y:S01]  /*0a00*/  LOP3.LUT R0, R2, 0xfffffff8, RZ, 0xc0, !PT ;  /* 0xfffffff802007812 */ /* 0x000fe200078ec0ff */
[----:B------:R-:W-:Y:S01]  /*0a10*/  ULDC.64 UR4, c[0x0][0x1e0] ;  /* 0x0000780000047ab9 */ /* 0x000fe20000000a00 */
[----:B------:R-:W-:Y:S01]  /*0a20*/  SHF.R.S32.HI R22, RZ, 0x3, R2 ;  /* 0x00000003ff167819 */ /* 0x000fe20000011402 */
[----:B------:R-:W-:Y:S01]  /*0a30*/  IMAD.U32 R2, RZ, RZ, UR6 ;  /* 0x00000006ff027e24 */ /* 0x000fe2000f8e00ff */
[----:B------:R-:W-:Y:S01]  /*0a40*/  UIMAD.WIDE.U32 UR14, UR16, UR4, URZ ;  /* 0x00000004100e72a5 */ /* 0x000fe2000f8e003f */
[----:B------:R-:W-:Y:S01]  /*0a50*/  IMAD.IADD R24, R152, 0x1, -R0 ;  /* 0x0000000198187824 */ /* 0x000fe200078e0a00 */
[----:B------:R-:W-:Y:S01]  /*0a60*/  SHF.R.S32.HI R28, RZ, 0x1f, R22 ;  /* 0x0000001fff1c7819 */ /* 0x000fe20000011416 */
[----:B------:R-:W-:Y:S01]  /*0a70*/  IMAD.WIDE.U32 R2, R18, c[0x0][0x1c0], R2 ;  /* 0x0000700012027a25 */ /* 0x000fe200078e0002 */
[----:B------:R-:W-:-:S02]  /*0a80*/  ULDC.64 UR6, c[0x0][0x1e8] ;  /* 0x00007a0000067ab9 */ /* 0x000fc40000000a00 */
[----:B------:R-:W-:Y:S01]  /*0a90*/  UIMAD UR6, UR13, UR6, URZ ;  /* 0x000000060d0672a4 */ /* 0x000fe2000f8e023f */
[----:B------:R-:W-:Y:S02]  /*0aa0*/  IMAD R0, R24, 0x20, R22 ;  /* 0x0000002018007824 */ /* 0x000fe400078e0216 */
[----:B------:R-:W-:Y:S01]  /*0ab0*/  IMAD.IADD R3, R3, 0x1, R6 ;  /* 0x0000000103037824 */ /* 0x000fe200078e0206 */
[----:B------:R-:W-:Y:S01]  /*0ac0*/  UIMAD UR6, UR9, UR7, UR6 ;  /* 0x00000007090672a4 */ /* 0x000fe2000f8e0206 */
[----:B-1----:R-:W-:Y:S01]  /*0ad0*/  IMAD R4, R9, 0x80, R0 ;  /* 0x0000008009047824 */ /* 0x002fe200078e0200 */
[----:B------:R-:W-:Y:S01]  /*0ae0*/  UIADD3 UR7, UR12, -0x1, URZ ;  /* 0xffffffff0c077890 */ /* 0x000fe2000fffe03f */
[----:B------:R-:W-:Y:S02]  /*0af0*/  IMAD.U32 R6, RZ, RZ, UR14 ;  /* 0x0000000eff067e24 */ /* 0x000fe4000f8e00ff */
[----:B------:R-:W-:Y:S01]  /*0b00*/  @P0 IMAD.HI.U32 R5, R4, c[0x0][0x2c8], RZ ;  /* 0x0000b20004050a27 */ /* 0x000fe200078e00ff */
[----:B------:R-:W-:-:S02]  /*0b10*/  USHF.R.S32.HI UR17, URZ, 0x1f, UR7 ;  /* 0x0000001f3f117899 */ /* 0x000fc40008011407 */
[----:B------:R-:W-:Y:S01]  /*0b20*/  UISETP.GT.AND UP0, UPT, UR7, UR8, UPT ;  /* 0x000000080700728c */ /* 0x000fe2000bf04270 */
[----:B------:R-:W-:Y:S01]  /*0b30*/  IMAD.MOV.U32 R0, RZ, RZ, R4 ;  /* 0x000000ffff007224 */ /* 0x000fe200078e0004 */
[----:B------:R-:W-:Y:S01]  /*0b40*/  @P0 SHF.R.U32.HI R0, RZ, c[0x0][0x2cc], R5 ;  /* 0x0000b300ff000a19 */ /* 0x000fe20000011605 */
[----:B------:R-:W-:Y:S02]  /*0b50*/  IMAD.MOV.U32 R116, RZ, RZ, R6 ;  /* 0x000000ffff747224 */ /* 0x000fe400078e0006 */
[----:B------:R-:W-:Y:S01]  /*0b60*/  IMAD.SHL.U32 R16, R24, 0x8, RZ ;  /* 0x0000000818107824 */ /* 0x000fe200078e00ff */
[--C-:B------:R-:W-:Y:S01]  /*0b70*/  SHF.R.S32.HI R7, RZ, 0x1f, R0.reuse ;  /* 0x0000001fff077819 */ /* 0x100fe20000011400 */
[----:B------:R-:W-:Y:S02]  /*0b80*/  IMAD.MOV R5, RZ, RZ, -R0 ;  /* 0x000000ffff057224 */ /* 0x000fe400078e0a00 */
[----:B------:R-:W-:Y:S01]  /*0b90*/  IMAD.WIDE.U32 R2, R0, c[0x0][0x1b0], R2 ;  /* 0x00006c0000027a25 */ /* 0x000fe200078e0002 */
[----:B------:R-:W-:-:S02]  /*0ba0*/  SHF.R.S32.HI R17, RZ, 0x1f, R16 ;  /* 0x0000001fff117819 */ /* 0x000fc40000011410 */
[C---:B------:R-:W-:Y:S01]  /*0bb0*/  IADD3 R23, R16.reuse, 0x40, RZ ;  /* 0x0000004010177810 */ /* 0x040fe20007ffe0ff */
[----:B------:R-:W-:Y:S01]  /*0bc0*/  IMAD R4, R5, c[0x0][0x2c4], R4 ;  /* 0x0000b10005047a24 */ /* 0x000fe200078e0204 */
[----:B------:R-:W-:Y:S01]  /*0bd0*/  IADD3 R26, R16, 0x80, RZ ;  /* 0x00000080101a7810 */ /* 0x000fe20007ffe0ff */
[----:B------:R-:W-:Y:S01]  /*0be0*/  IMAD R7, R7, c[0x0][0x1b0], RZ ;  /* 0x00006c0007077a24 */ /* 0x000fe200078e02ff */
[----:B------:R-:W-:Y:S01]  /*0bf0*/  BAR.SYNC.DEFER_BLOCKING 0x0 ;  /* 0x0000000000007b1d */ /* 0x000fe20000010000 */
[----:B------:R-:W-:Y:S02]  /*0c00*/  ISETP.GE.AND P5, PT, R23, c[0x0][0x198], PT ;  /* 0x0000660017007a0c */ /* 0x000fe40003fa6270 */
[----:B------:R-:W-:Y:S01]  /*0c10*/  IMAD R0, R0, c[0x0][0x1b4], R7 ;  /* 0x00006d0000007a24 */ /* 0x000fe200078e0207 */
[----:B------:R-:W-:Y:S01]  /*0c20*/  SHF.R.S32.HI R5, RZ, 0x1f, R4 ;  /* 0x0000001fff057819 */ /* 0x000fe20000011404 */
[----:B------:R-:W-:Y:S02]  /*0c30*/  IMAD.U32 R7, RZ, RZ, UR15 ;  /* 0x0000000fff077e24 */ /* 0x000fe4000f8e00ff */
[----:B------:R-:W-:-:S02]  /*0c40*/  IMAD.IADD R3, R3, 0x1, R0 ;  /* 0x0000000103037824 */ /* 0x000fc400078e0200 */
[----:B------:R-:W-:Y:S02]  /*0c50*/  IMAD R0, R5, c[0x0][0x1a8], RZ ;  /* 0x00006a0005007a24 */ /* 0x000fe400078e02ff */
[----:B------:R-:W-:-:S04]  /*0c60*/  IMAD.WIDE.U32 R2, R4, c[0x0][0x1a8], R2 ;  /* 0x00006a0004027a25 */ /* 0x000fc800078e0002 */
[----:B------:R-:W-:Y:S01]  /*0c70*/  IMAD R0, R4, c[0x0][0x1ac], R0 ;  /* 0x00006b0004007a24 */ /* 0x000fe200078e0200 */
[----:B------:R-:W-:Y:S01]  /*0c80*/  LEA R13, P3, R2, c[0x0][0x160], 0x1 ;  /* 0x00005800020d7a11 */ /* 0x000fe200078608ff */
[----:B------:R-:W-:Y:S01]  /*0c90*/  IMAD R7, R9, 0x80, R22 ;  /* 0x0000008009077824 */ /* 0x000fe200078e0216 */
[----:B------:R-:W-:Y:S01]  /*0ca0*/  SHF.R.S32.HI R9, RZ, 0x4, R27 ;  /* 0x00000004ff097819 */ /* 0x000fe2000001141b */
[----:B------:R-:W-:-:S03]  /*0cb0*/  IMAD.IADD R0, R3, 0x1, R0 ;  /* 0x0000000103007824 */ /* 0x000fc600078e0200 */
[C---:B------:R-:W-:Y:S02]  /*0cc0*/  IADD3 R6, R7.reuse, 0x20, RZ ;  /* 0x0000002007067810 */ /* 0x040fe40007ffe0ff */
[----:B------:R-:W-:Y:S01]  /*0cd0*/  LEA.HI.X R12, R2, c[0x0][0x164], R0, 0x1, P3 ;  /* 0x00005900020c7a11 */ /* 0x000fe200018f0c00 */
[----:B------:R-:W-:Y:S01]  /*0ce0*/  IMAD.SHL.U32 R0, R22, 0x40, RZ ;  /* 0x0000004016007824 */ /* 0x000fe200078e00ff */
[----:B------:R-:W-:Y:S01]  /*0cf0*/  ISETP.GE.AND P1, PT, R6, R8, PT ;  /* 0x000000080600720c */ /* 0x000fe20003f26270 */
[----:B------:R-:W-:Y:S01]  /*0d00*/  IMAD R2, R28, c[0x0][0x1e0], RZ ;  /* 0x000078001c027a24 */ /* 0x000fe200078e02ff */
[C---:B------:R-:W-:Y:S02]  /*0d10*/  IADD3 R5, R7.reuse, 0x40, RZ ;  /* 0x0000004007057810 */ /* 0x040fe40007ffe0ff */
[----:B------:R-:W-:Y:S02]  /*0d20*/  LOP3.LUT R0, R0, 0x1c0, RZ, 0xc0, !PT ;  /* 0x000001c000007812 */ /* 0x000fe400078ec0ff */
[----:B------:R-:W-:-:S02]  /*0d30*/  IADD3 R4, R7, 0x60, RZ ;  /* 0x0000006007047810 */ /* 0x000fc40007ffe0ff */
[----:B------:R-:W-:Y:S02]  /*0d40*/  SHF.R.U32.HI R6, RZ, 0x3, R0 ;  /* 0x00000003ff067819 */ /* 0x000fe40000011600 */
[----:B------:R-:W-:Y:S01]  /*0d50*/  LOP3.LUT R3, R0, 0x38, R16, 0xf8, !PT ;  /* 0x0000003800037812 */ /* 0x000fe200078ef810 */
[----:B------:R-:W-:Y:S01]  /*0d60*/  IMAD R0, R22, c[0x0][0x1e4], R2 ;  /* 0x0000790016007a24 */ /* 0x000fe200078e0202 */
[----:B------:R-:W-:Y:S01]  /*0d70*/  ISETP.GE.AND P6, PT, R7, R8, PT ;  /* 0x000000080700720c */ /* 0x000fe20003fc6270 */
[----:B------:R-:W-:Y:S01]  /*0d80*/  SHFL.IDX PT, R2, R13, RZ, 0x181f ;  /* 0x00181fff0d027589 */ /* 0x000fe200000e0000 */
[----:B------:R-:W-:Y:S02]  /*0d90*/  LOP3.LUT R7, R3, R6, RZ, 0x3c, !PT ;  /* 0x0000000603077212 */ /* 0x000fe400078e3cff */
[-C--:B------:R-:W-:Y:S01]  /*0da0*/  ISETP.GE.AND P2, PT, R5, R8.reuse, PT ;  /* 0x000000080500720c */ /* 0x080fe20003f46270 */
[----:B------:R-:W1:Y:S01]  /*0db0*/  SHFL.IDX PT, R3, R12, RZ, 0x181f ;  /* 0x00181fff0c037589 */ /* 0x000e6200000e0000 */
[----:B------:R-:W-:Y:S01]  /*0dc0*/  ISETP.GE.AND P0, PT, R4, R8, PT ;  /* 0x000000080400720c */ /* 0x000fe20003f06270 */
[----:B------:R-:W-:Y:S01]  /*0dd0*/  IMAD.WIDE.U32 R4, R22, c[0x0][0x1e0], R16 ;  /* 0x0000780016047a25 */ /* 0x000fe200078e0010 */
[----:B------:R-:W-:-:S02]  /*0de0*/  LEA.HI R8, R27, R9, RZ, 0x1 ;  /* 0x000000091b087211 */ /* 0x000fc400078f08ff */
[----:B------:R-:W-:Y:S01]  /*0df0*/  ISETP.GE.AND P3, PT, R16, c[0x0][0x198], PT ;  /* 0x0000660010007a0c */ /* 0x000fe20003f66270 */
[----:B------:R-:W-:Y:S01]  /*0e00*/  IMAD.IADD R5, R5, 0x1, R0 ;  /* 0x0000000105057824 */ /* 0x000fe200078e0200 */
[----:B------:R-:W-:Y:S01]  /*0e10*/  LOP3.LUT R6, R8, 0xfffffffe, RZ, 0xc0, !PT ;  /* 0xfffffffe08067812 */ /* 0x000fe200078ec0ff */
[----:B------:R-:W-:Y:S02]  /*0e20*/  IMAD.U32 R0, RZ, RZ, UR9 ;  /* 0x00000009ff007e24 */ /* 0x000fe4000f8e00ff */
[----:B------:R-:W-:Y:S02]  /*0e30*/  IMAD.SHL.U32 R8, R10, 0x8, RZ ;  /* 0x000000080a087824 */ /* 0x000fe400078e00ff */
[----:B------:R-:W-:Y:S01]  /*0e40*/  IMAD.WIDE.U32 R14, R0, c[0x0][0x1e8], R4 ;  /* 0x00007a00000e7a25 */ /* 0x000fe200078e0004 */
[----:B------:R-:W-:Y:S02]  /*0e50*/  @!P6 SHF.R.S32.HI R4, RZ, 0x1f, R23 ;  /* 0x0000001fff04e819 */ /* 0x000fe40000011417 */
[----:B------:R-:W-:Y:S01]  /*0e60*/  LOP3.LUT R8, R7, 0xfffffe00, R8, 0xf8, !PT ;  /* 0xfffffe0007087812 */ /* 0x000fe200078ef808 */
[----:B------:R-:W-:Y:S01]  /*0e70*/  IMAD.IADD R25, R9, 0x1, -R6 ;  /* 0x0000000109197824 */ /* 0x000fe200078e0a06 */
[----:B------:R-:W-:Y:S01]  /*0e80*/  @!P6 LEA.HI R10, R4, R23, RZ, 0x3 ;  /* 0x00000017040ae211 */ /* 0x000fe200078f18ff */
[----:B------:R-:W2:Y:S01]  /*0e90*/  SHFL.IDX PT, R6, R13, 0x1, 0x181f ;  /* 0x00381f000d067f89 */ /* 0x000ea200000e0000 */
[----:B------:R-:W-:Y:S01]  /*0ea0*/  @!P6 SHF.R.S32.HI R0, RZ, 0x1f, R26 ;  /* 0x0000001fff00e819 */ /* 0x000fe2000001141a */
[----:B------:R-:W-:Y:S01]  /*0eb0*/  IMAD.SHL.U32 R249, R8, 0x2, RZ ;  /* 0x0000000208f97824 */ /* 0x000fe200078e00ff */
[----:B------:R-:W-:Y:S01]  /*0ec0*/  @!P6 LOP3.LUT R10, R10, 0xfffffff8, RZ, 0xc0, !PT ;  /* 0xfffffff80a0ae812 */ /* 0x000fe200078ec0ff */
[----:B------:R-:W4:Y:S01]  /*0ed0*/  SHFL.IDX PT, R7, R12, 0x1, 0x181f ;  /* 0x00381f000c077f89 */ /* 0x000f2200000e0000 */
[----:B------:R-:W-:-:S04]  /*0ee0*/  @!P6 LEA.HI R0, R0, R26, RZ, 0x3 ;  /* 0x0000001a0000e211 */ /* 0x000fc800078f18ff */
[----:B------:R-:W-:-:S05]  /*0ef0*/  @!P6 LOP3.LUT R0, R0, 0xfffffff8, RZ, 0xc0, !PT ;  /* 0xfffffff80000e812 */ /* 0x000fca00078ec0ff */
[----:B-1----:R-:W-:Y:S01]  /*0f00*/  @!P6 IMAD.WIDE R8, R0, 0x2, R2 ;  /* 0x000000020008e825 */ /* 0x002fe200078e0202 */
[----:B------:R-:W-:-:S04]  /*0f10*/  @!P1 SHF.R.S32.HI R0, RZ, 0x1f, R26 ;  /* 0x0000001fff009819 */ /* 0x000fc8000001141a */
[----:B------:R-:W-:-:S04]  /*0f20*/  @!P1 LEA.HI R0, R0, R26, RZ, 0x3 ;  /* 0x0000001a00009211 */ /* 0x000fc800078f18ff */
[----:B------:R-:W-:Y:S02]  /*0f30*/  @!P1 LOP3.LUT R0, R0, 0xfffffff8, RZ, 0xc0, !PT ;  /* 0xfffffff800009812 */ /* 0x000fe400078ec0ff */
[----:B---3--:R-:W-:Y:S01]  /*0f40*/  @P4 SHF.R.S32.HI R21, RZ, 0x1f, R20 ;  /* 0x0000001fff154819 */ /* 0x008fe20000011414 */
[----:B------:R-:W-:Y:S02]  /*0f50*/  @!P4 IMAD.MOV.U32 R20, RZ, RZ, R18 ;  /* 0x000000ffff14c224 */ /* 0x000fe400078e0012 */
[----:B------:R-:W-:Y:S01]  /*0f60*/  @!P4 IMAD.MOV.U32 R21, RZ, RZ, R11 ;  /* 0x000000ffff15c224 */ /* 0x000fe200078e000b */
[----:B------:R-:W-:Y:S01]  /*0f70*/  @!P6 LEA R4, P4, R16, R2, 0x1 ;  /* 0x000000021004e211 */ /* 0x000fe200078808ff */
[----:B------:R-:W-:Y:S02]  /*0f80*/  @!P6 IMAD.WIDE R10, R10, 0x2, R2 ;  /* 0x000000020a0ae825 */ /* 0x000fe400078e0202 */
[----:B------:R-:W-:Y:S01]  /*0f90*/  SHFL.IDX PT, R2, R13, 0x3, 0x181f ;  /* 0x00781f000d027f89 */ /* 0x000fe200000e0000 */
[----:B------:R-:W-:-:S02]  /*0fa0*/  @!P6 LEA.HI.X R5, R16, R3, R17, 0x1, P4 ;  /* 0x000000031005e211 */ /* 0x000fc400020f0c11 */
[----:B------:R-:W-:Y:S01]  /*0fb0*/  ISETP.GE.AND P4, PT, R26, c[0x0][0x198], PT ;  /* 0x000066001a007a0c */ /* 0x000fe20003f86270 */
[----:B------:R-:W-:Y:S04]  /*0fc0*/  SHFL.IDX PT, R3, R12, 0x3, 0x181f ;  /* 0x00781f000c037f89 */ /* 0x000fe800000e0000 */
[----:B------:R1:W-:Y:S04]  /*0fd0*/  @!P6 LDGSTS.E.BYPASS.LTC128B.128 [R249+0x100], [R4.64], !P3 ;  /* 0x0010000004f9efae */ /* 0x0003e8000d901d4a */
[----:B------:R3:W-:Y:S04]  /*0fe0*/  @!P6 LDGSTS.E.BYPASS.LTC128B.128 [R249+0x4100], [R10.64], !P5 ;  /* 0x041000000af9efae */ /* 0x0007e8000e901d4a */
[----:B------:R2:W-:Y:S04]  /*0ff0*/  @!P6 LDGSTS.E.BYPASS.LTC128B.128 [R249+0x8100], [R8.64], !P4 ;  /* 0x0810000008f9efae */ /* 0x0005e8000e101d4a */
[----:B-1----:R1:W5:Y:S01]  /*1000*/  SHFL.IDX PT, R4, R13, 0x2, 0x181f ;  /* 0x00581f000d047f89 */ /* 0x00236200000e0000 */
[----:B---3--:R-:W-:-:S03]  /*1010*/  @!P1 SHF.R.S32.HI R10, RZ, 0x1f, R23 ;  /* 0x0000001fff0a9819 */ /* 0x008fc60000011417 */
[----:B------:R3:W5:Y:S01]  /*1020*/  SHFL.IDX PT, R5, R12, 0x2, 0x181f ;  /* 0x00581f000c057f89 */ /* 0x00076200000e0000 */
[----:B------:R-:W-:Y:S02]  /*1030*/  @!P1 LEA.HI R10, R10, R23, RZ, 0x3 ;  /* 0x000000170a0a9211 */ /* 0x000fe400078f18ff */
[----:B--2---:R-:W-:Y:S02]  /*1040*/  @!P1 LEA R8, P6, R16, R6, 0x1 ;  /* 0x0000000610089211 */ /* 0x004fe400078c08ff */
[----:B------:R-:W-:Y:S02]  /*1050*/  @!P1 LOP3.LUT R10, R10, 0xfffffff8, RZ, 0xc0, !PT ;  /* 0xfffffff80a0a9812 */ /* 0x000fe400078ec0ff */
[----:B----4-:R-:W-:-:S03]  /*1060*/  @!P1 LEA.HI.X R9, R16, R7, R17, 0x1, P6 ;  /* 0x0000000710099211 */ /* 0x010fc600030f0c11 */
[--C-:B------:R-:W-:Y:S02]  /*1070*/  @!P1 IMAD.WIDE R10, R10, 0x2, R6.reuse ;  /* 0x000000020a0a9825 */ /* 0x100fe400078e0206 */
[----:B------:R5:W-:Y:S02]  /*1080*/  @!P1 LDGSTS.E.BYPASS.LTC128B.128 [R249+0x1100], [R8.64], !P3 ;  /* 0x0110000008f99fae */ /* 0x000be4000d901d4a */
[----:B------:R-:W-:Y:S01]  /*1090*/  @!P1 IMAD.WIDE R6, R0, 0x2, R6 ;  /* 0x0000000200069825 */ /* 0x000fe200078e0206 */
[----:B------:R-:W-:Y:S01]  /*10a0*/  @!P0 SHF.R.S32.HI R0, RZ, 0x1f, R23 ;  /* 0x0000001fff008819 */ /* 0x000fe20000011417 */
[----:B------:R2:W-:Y:S01]  /*10b0*/  @!P1 LDGSTS.E.BYPASS.LTC128B.128 [R249+0x5100], [R10.64], !P5 ;  /* 0x051000000af99fae */ /* 0x0005e2000e901d4a */
[----:B-1----:R-:W-:Y:S01]  /*10c0*/  IADD3 R13, R15, UR6, RZ ;  /* 0x000000060f0d7c10 */ /* 0x002fe2000fffe0ff */
[----:B------:R-:W-:Y:S01]  /*10d0*/  UIMAD UR6, UR12, -0x60, UR16 ;  /* 0xffffffa00c0678a4 */ /* 0x000fe2000f8e0210 */
[----:B------:R-:W-:Y:S01]  /*10e0*/  @!P0 SHF.R.S32.HI R15, RZ, 0x1f, R26 ;  /* 0x0000001fff0f8819 */ /* 0x000fe2000001141a */
[----:B------:R1:W-:Y:S01]  /*10f0*/  @!P1 LDGSTS.E.BYPASS.LTC128B.128 [R249+0x9100], [R6.64], !P4 ;  /* 0x0910000006f99fae */ /* 0x0003e2000e101d4a */
[----:B---3--:R-:W-:Y:S01]  /*1100*/  IMAD.MOV.U32 R12, RZ, RZ, R14 ;  /* 0x000000ffff0c7224 */ /* 0x008fe200078e000e */
[----:B------:R-:W-:-:S03]  /*1110*/  UIMAD UR16, UR16, UR5, URZ ;  /* 0x00000005101072a4 */ /* 0x000fc6000f8e023f */
[----:B------:R-:W-:Y:S01]  /*1120*/  IMAD.WIDE.U32 R32, R20, c[0x0][0x1f0], R12 ;  /* 0x00007c0014207a25 */ /* 0x000fe200078e000c */
[----:B------:R-:W-:-:S03]  /*1130*/  UIADD3 UR16, UR15, UR16, URZ ;  /* 0x000000100f107290 */ /* 0x000fc6000fffe03f */
[----:B------:R-:W-:Y:S01]  /*1140*/  IMAD.MOV.U32 R120, RZ, RZ, R32 ;  /* 0x000000ffff787224 */ /* 0x000fe200078e0020 */
[----:B------:R-:W-:Y:S01]  /*1150*/  UIMAD UR4, UR16, UR7, URZ ;  /* 0x00000007100472a4 */ /* 0x000fe2000f8e023f */
[----:B------:R-:W-:Y:S01]  /*1160*/  IMAD.SHL.U32 R13, R119, 0x40, RZ ;  /* 0x00000040770d7824 */ /* 0x000fe200078e00ff */
[----:B------:R3:W-:Y:S02]  /*1170*/  STL.64 [R1+0x28], R32 ;  /* 0x0000282001007387 */ /* 0x0007e40000100a00 */
[----:B------:R-:W-:Y:S01]  /*1180*/  UIMAD UR4, UR17, UR14, UR4 ;  /* 0x0000000e110472a4 */ /* 0x000fe2000f8e0204 */
[----:B-----5:R-:W-:Y:S02]  /*1190*/  @!P2 LEA R8, P6, R16, R4, 0x1 ;  /* 0x000000041008a211 */ /* 0x020fe400078c08ff */
[----:B--2---:R-:W-:Y:S02]  /*11a0*/  @!P2 SHF.R.S32.HI R11, RZ, 0x1f, R23 ;  /* 0x0000001fff0ba819 */ /* 0x004fe40000011417 */
[----:B------:R-:W-:-:S02]  /*11b0*/  @!P2 SHF.R.S32.HI R10, RZ, 0x1f, R26 ;  /* 0x0000001fff0aa819 */ /* 0x000fc4000001141a */
[-C--:B------:R-:W-:Y:S02]  /*11c0*/  @!P2 LEA.HI R14, R11, R23.reuse, RZ, 0x3 ;  /* 0x000000170b0ea211 */ /* 0x080fe400078f18ff */
[-C--:B------:R-:W-:Y:S02]  /*11d0*/  @!P2 LEA.HI R11, R10, R26.reuse, RZ, 0x3 ;  /* 0x0000001a0a0ba211 */ /* 0x080fe400078f18ff */
[----:B------:R-:W-:Y:S02]  /*11e0*/  @!P0 LEA.HI R10, R0, R23, RZ, 0x3 ;  /* 0x00000017000a8211 */ /* 0x000fe400078f18ff */
[----:B------:R-:W-:Y:S02]  /*11f0*/  @!P0 LEA.HI R0, R15, R26, RZ, 0x3 ;  /* 0x0000001a0f008211 */ /* 0x000fe400078f18ff */
[----:B------:R-:W-:Y:S02]  /*1200*/  @!P2 LOP3.LUT R14, R14, 0xfffffff8, RZ, 0xc0, !PT ;  /* 0xfffffff80e0ea812 */ /* 0x000fe400078ec0ff */
[----:B------:R-:W-:-:S02]  /*1210*/  @!P2 LOP3.LUT R11, R11, 0xfffffff8, RZ, 0xc0, !PT ;  /* 0xfffffff80b0ba812 */ /* 0x000fc400078ec0ff */
[----:B------:R-:W-:Y:S01]  /*1220*/  @!P0 LOP3.LUT R18, R10, 0xfffffff8, RZ, 0xc0, !PT ;  /* 0xfffffff80a128812 */ /* 0x000fe200078ec0ff */
[--C-:B------:R-:W-:Y:S01]  /*1230*/  @!P2 IMAD.WIDE R14, R14, 0x2, R4.reuse ;  /* 0x000000020e0ea825 */ /* 0x100fe200078e0204 */
[----:B------:R-:W-:Y:S02]  /*1240*/  @!P0 LOP3.LUT R0, R0, 0xfffffff8, RZ, 0xc0, !PT ;  /* 0xfffffff800008812 */ /* 0x000fe400078ec0ff */
[C---:B-1----:R-:W-:Y:S01]  /*1250*/  @!P0 LEA R6, P1, R16.reuse, R2, 0x1 ;  /* 0x0000000210068211 */ /* 0x042fe200078208ff */
[----:B------:R-:W-:Y:S01]  /*1260*/  @!P2 IMAD.WIDE R10, R11, 0x2, R4 ;  /* 0x000000020b0aa825 */ /* 0x000fe200078e0204 */
[C-C-:B------:R-:W-:Y:S02]  /*1270*/  @!P2 LEA.HI.X R9, R16.reuse, R5, R17.reuse, 0x1, P6 ;  /* 0x000000051009a211 */ /* 0x140fe400030f0c11 */
[----:B------:R-:W-:Y:S01]  /*1280*/  @!P0 LEA.HI.X R7, R16, R3, R17, 0x1, P1 ;  /* 0x0000000310078211 */ /* 0x000fe200008f0c11 */
[--C-:B------:R-:W-:Y:S01]  /*1290*/  @!P0 IMAD.WIDE R4, R18, 0x2, R2.reuse ;  /* 0x0000000212048825 */ /* 0x100fe200078e0202 */
[----:B------:R-:W-:Y:S01]  /*12a0*/  ISETP.GE.AND P6, PT, R16, c[0x0][0x1d4], PT ;  /* 0x0000750010007a0c */ /* 0x000fe20003fc6270 */
[----:B------:R1:W-:Y:S02]  /*12b0*/  @!P2 LDGSTS.E.BYPASS.LTC128B.128 [R249+0x2100], [R8.64], !P3 ;  /* 0x0210000008f9afae */ /* 0x0003e4000d901d4a */
[----:B------:R-:W-:Y:S01]  /*12c0*/  @!P0 IMAD.WIDE R18, R0, 0x2, R2 ;  /* 0x0000000200128825 */ /* 0x000fe200078e0202 */
[----:B------:R-:W-:Y:S01]  /*12d0*/  LOP3.LUT R2, R27, 0xfffffff0, RZ, 0xc0, !PT ;  /* 0xfffffff01b027812 */ /* 0x000fe200078ec0ff */
[----:B------:R2:W-:Y:S02]  /*12e0*/  @!P2 LDGSTS.E.BYPASS.LTC128B.128 [R249+0x6100], [R14.64], !P5 ;  /* 0x061000000ef9afae */ /* 0x0005e4000e901d4a */
[----:B------:R-:W-:-:S02]  /*12f0*/  IMAD.U32 R0, RZ, RZ, UR6 ;  /* 0x00000006ff007e24 */ /* 0x000fc4000f8e00ff */
[----:B------:R4:W-:Y:S01]  /*1300*/  @!P2 LDGSTS.E.BYPASS.LTC128B.128 [R249+0xa100], [R10.64], !P4 ;  /* 0x0a1000000af9afae */ /* 0x0009e2000e101d4a */
[----:B------:R-:W-:-:S03]  /*1310*/  IMAD R3, R21, c[0x0][0x1f0], RZ ;  /* 0x00007c0015037a24 */ /* 0x000fc600078e02ff */
[----:B------:R5:W-:Y:S04]  /*1320*/  @!P0 LDGSTS.E.BYPASS.LTC128B.128 [R249+0x3100], [R6.64], !P3 ;  /* 0x0310000006f98fae */ /* 0x000be8000d901d4a */
[----:B------:R3:W-:Y:S01]  /*1330*/  @!P0 LDGSTS.E.BYPASS.LTC128B.128 [R249+0x7100], [R4.64], !P5 ;  /* 0x0710000004f98fae */ /* 0x0007e2000e901d4a */
[----:B------:R-:W-:-:S03]  /*1340*/  ISETP.GE.AND P5, PT, R23, c[0x0][0x1d4], PT ;  /* 0x0000750017007a0c */ /* 0x000fc60003fa6270 */
[----:B------:R5:W-:Y:S04]  /*1350*/  @!P0 LDGSTS.E.BYPASS.LTC128B.128 [R249+0xb100], [R18.64], !P4 ;  /* 0x0b10000012f98fae */ /* 0x000be8000e101d4a */
[----:B------:R-:W0:Y:S01]  /*1360*/  LDGDEPBAR ;  /* 0x00000000000079af */ /* 0x000e220000000000 */
[----:B-1----:R-:W-:Y:S01]  /*1370*/  IADD3 R9, R0, c[0x0][0x1d0], -R22 ;  /* 0x0000740000097a10 */ /* 0x002fe20007ffe816 */
[----:B------:R-:W-:-:S03]  /*1380*/  IMAD R0, R20, c[0x0][0x1f4], R3 ;  /* 0x00007d0014007a24 */ /* 0x000fc600078e0203 */
[----:B------:R-:W-:Y:S01]  /*1390*/  ISETP.GE.AND P3, PT, R9, 0x1, PT ;  /* 0x000000010900780c */ /* 0x000fe20003f66270 */
[----:B------:R-:W-:Y:S01]  /*13a0*/  IMAD.IADD R121, R33, 0x1, R0 ;  /* 0x0000000121797824 */ /* 0x000fe200078e0200 */
[C---:B------:R-:W-:Y:S01]  /*13b0*/  ISETP.GE.AND P1, PT, R9.reuse, 0x41, PT ;  /* 0x000000410900780c */ /* 0x040fe20003f26270 */
[----:B--2---:R-:W-:Y:S01]  /*13c0*/  IMAD.WIDE.U32 R14, R118, 0x40, RZ ;  /* 0x00000040760e7825 */ /* 0x004fe200078e00ff */
[----:B------:R-:W-:Y:S02]  /*13d0*/  ISETP.GE.AND P2, PT, R9, 0x21, PT ;  /* 0x000000210900780c */ /* 0x000fe40003f46270 */
[----:B------:R-:W-:Y:S01]  /*13e0*/  STL.64 [R1+0x20], R120 ;  /* 0x0000207801007387 */ /* 0x000fe20000100a00 */
[----:B----4-:R-:W-:Y:S02]  /*13f0*/  IMAD.SHL.U32 R11, R25, 0x8, RZ ;  /* 0x00000008190b7824 */ /* 0x010fe400078e00ff */
[----:B---3--:R-:W-:-:S05]  /*1400*/  IMAD.IADD R4, R152, 0x1, -R2 ;  /* 0x0000000198047824 */ /* 0x008fca00078e0a02 */
[----:B------:R-:W-:-:S04]  /*1410*/  SHF.R.S32.HI R2, RZ, 0x1f, R4 ;  /* 0x0000001fff027819 */ /* 0x000fc80000011404 */
[----:B------:R-:W-:Y:S01]  /*1420*/  LEA.HI R12, R2, R4, RZ, 0x3 ;  /* 0x00000004020c7211 */ /* 0x000fe200078f18ff */
[----:B------:R-:W-:-:S03]  /*1430*/  IMAD.WIDE.U32 R2, R116, UR7, R120 ;  /* 0x0000000774027c25 */ /* 0x000fc6000f8e0078 */
[----:B------:R-:W-:Y:S02]  /*1440*/  LOP3.LUT R0, R12, 0xfffffff8, RZ, 0xc0, !PT ;  /* 0xfffffff80c007812 */ /* 0x000fe400078ec0ff */
[----:B------:R-:W-:Y:S01]  /*1450*/  IADD3 R3, R3, UR4, RZ ;  /* 0x0000000403037c10 */ /* 0x000fe2000fffe0ff */
[----:B------:R-:W-:Y:S01]  /*1460*/  ULDC.64 UR4, c[0x0][0x210] ;  /* 0x0000840000047ab9 */ /* 0x000fe20000000a00 */
[----:B-----5:R-:W-:Y:S01]  /*1470*/  @P3 LEA R6, P4, R2, c[0x0][0x1c8], 0x1 ;  /* 0x0000720002063a11 */ /* 0x020fe200078808ff */
[----:B------:R-:W-:Y:S01]  /*1480*/  IMAD.IADD R10, R4, 0x1, -R0 ;  /* 0x00000001040a7824 */ /* 0x000fe200078e0a00 */
[----:B------:R-:W-:Y:S01]  /*1490*/  @P2 LEA R5, P0, R118, R2, 0x5 ;  /* 0x0000000276052211 */ /* 0x000fe200078028ff */
[----:B------:R-:W-:Y:S01]  /*14a0*/  UIMAD UR4, UR13, UR4, URZ ;  /* 0x000000040d0472a4 */ /* 0x000fe2000f8e023f */
[----:B------:R-:W-:Y:S01]  /*14b0*/  @P3 LEA.HI.X R7, R2, c[0x0][0x1cc], R3, 0x1, P4 ;  /* 0x0000730002073a11 */ /* 0x000fe200020f0c03 */
[----:B------:R-:W-:Y:S01]  /*14c0*/  IMAD.SHL.U32 R0, R10, 0x40, RZ ;  /* 0x000000400a007824 */ /* 0x000fe200078e00ff */
[----:B------:R-:W-:Y:S01]  /*14d0*/  @P1 IADD3 R8, P4, R2, R14, RZ ;  /* 0x0000000e02081210 */ /* 0x000fe20007f9e0ff */
[----:B------:R-:W-:Y:S01]  /*14e0*/  UIMAD UR4, UR9, UR5, UR4 ;  /* 0x00000005090472a4 */ /* 0x000fe2000f8e0204 */
[----:B------:R-:W-:Y:S01]  /*14f0*/  @P2 LEA.HI.X R2, R118, R3, R119, 0x5, P0 ;  /* 0x0000000376022211 */ /* 0x000fe200000f2c77 */
[----:B------:R1:W-:Y:S01]  /*1500*/  @P3 LDGSTS.E.BYPASS.LTC128B.128 [R249+0xc100], [R6.64], !P6 ;  /* 0x0c10000006f93fae */ /* 0x0003e2000f101d4a */
[----:B------:R-:W-:-:S02]  /*1510*/  @P1 IADD3.X R13, R3, R15, R13, P4, !PT ;  /* 0x0000000f030d1210 */ /* 0x000fc400027fe40d */
[----:B------:R-:W-:Y:S01]  /*1520*/  ISETP.GE.AND P4, PT, R26, c[0x0][0x1d4], PT ;  /* 0x000075001a007a0c */ /* 0x000fe20003f86270 */
[----:B------:R1:W-:Y:S01]  /*1530*/  @P3 LDGSTS.E.BYPASS.LTC128B.128 [R249+0xf100], [R6.64+0x80], !P5 ;  /* 0x0f10008006f93fae */ /* 0x0003e2000e901d4a */
[----:B------:R-:W-:Y:S02]  /*1540*/  LOP3.LUT R0, R0, 0x1c0, RZ, 0xc0, !PT ;  /* 0x000001c000007812 */ /* 0x000fe400078ec0ff */
[C---:B------:R-:W-:Y:S02]  /*1550*/  @P2 LEA R4, P0, R5.reuse, c[0x0][0x1c8], 0x1 ;  /* 0x0000720005042a11 */ /* 0x040fe400078008ff */
[----:B------:R-:W-:Y:S02]  /*1560*/  LOP3.LUT R3, R0, 0x8, R11, 0xf8, !PT ;  /* 0x0000000800037812 */ /* 0x000fe400078ef80b */
[----:B------:R-:W-:Y:S02]  /*1570*/  @P2 LEA.HI.X R5, R5, c[0x0][0x1cc], R2, 0x1, P0 ;  /* 0x0000730005052a11 */ /* 0x000fe400000f0c02 */
[----:B------:R-:W-:-:S02]  /*1580*/  SHF.R.U32.HI R0, RZ, 0x3, R0 ;  /* 0x00000003ff007819 */ /* 0x000fc40000011600 */
[----:B------:R-:W-:Y:S01]  /*1590*/  @P1 LEA R2, P0, R8, c[0x0][0x1c8], 0x1 ;  /* 0x0000720008021a11 */ /* 0x000fe200078008ff */
[----:B------:R1:W-:Y:S01]  /*15a0*/  @P3 LDGSTS.E.BYPASS.LTC128B.128 [R249+0x12100], [R6.64+0x100], !P4 ;  /* 0x1210010006f93fae */ /* 0x0003e2000e101d4a */
[----:B------:R-:W-:Y:S01]  /*15b0*/  LOP3.LUT R11, R3, R0, RZ, 0x3c, !PT ;  /* 0x00000000030b7212 */ /* 0x000fe200078e3cff */
[----:B------:R-:W-:Y:S01]  /*15c0*/  IMAD.SHL.U32 R0, R24, 0x40, RZ ;  /* 0x0000004018007824 */ /* 0x000fe200078e00ff */
[----:B------:R-:W-:Y:S01]  /*15d0*/  @P1 LEA.HI.X R3, R8, c[0x0][0x1cc], R13, 0x1, P0 ;  /* 0x0000730008031a11 */ /* 0x000fe200000f0c0d */
[----:B------:R2:W-:Y:S01]  /*15e0*/  @P2 LDGSTS.E.BYPASS.LTC128B.128 [R249+0xd100], [R4.64], !P6 ;  /* 0x0d10000004f92fae */ /* 0x0005e2000f101d4a */
[----:B------:R-:W-:Y:S02]  /*15f0*/  LOP3.LUT P0, RZ, R10, 0x2, RZ, 0xc0, !PT ;  /* 0x000000020aff7812 */ /* 0x000fe4000780c0ff */
[----:B------:R-:W-:Y:S01]  /*1600*/  LOP3.LUT R0, R0, 0x1c0, RZ, 0xc0, !PT ;  /* 0x000001c000007812 */ /* 0x000fe200078ec0ff */
[----:B------:R2:W-:Y:S01]  /*1610*/  @P2 LDGSTS.E.BYPASS.LTC128B.128 [R249+0x10100], [R4.64+0x80], !P5 ;  /* 0x1010008004f92fae */ /* 0x0005e2000e901d4a */
[----:B------:R-:W-:-:S03]  /*1620*/  SEL R8, RZ, 0x2, P5 ;  /* 0x00000002ff087807 */ /* 0x000fc60002800000 */
[----:B------:R2:W-:Y:S04]  /*1630*/  @P2 LDGSTS.E.BYPASS.LTC128B.128 [R249+0x13100], [R4.64+0x100], !P4 ;  /* 0x1310010004f92fae */ /* 0x0005e8000e101d4a */
[----:B------:R3:W-:Y:S04]  /*1640*/  @P1 LDGSTS.E.BYPASS.LTC128B.128 [R249+0xe100], [R2.64], !P6 ;  /* 0x0e10000002f91fae */ /* 0x0007e8000f101d4a */
[----:B------:R3:W-:Y:S04]  /*1650*/  @P1 LDGSTS.E.BYPASS.LTC128B.128 [R249+0x11100], [R2.64+0x80], !P5 ;  /* 0x1110008002f91fae */ /* 0x0007e8000e901d4a */
[----:B------:R3:W-:Y:S01]  /*1660*/  @P1 LDGSTS.E.BYPASS.LTC128B.128 [R249+0x14100], [R2.64+0x100], !P4 ;  /* 0x1410010002f91fae */ /* 0x0007e2000e101d4a */
[----:B------:R-:W-:Y:S01]  /*1670*/  LOP3.LUT P1, RZ, R10, 0x4, RZ, 0xc0, !PT ;  /* 0x000000040aff7812 */ /* 0x000fe2000782c0ff */
[----:B-1----:R-:W-:-:S02]  /*1680*/  IMAD.WIDE.U32 R6, R22, c[0x0][0x208], R16 ;  /* 0x0000820016067a25 */ /* 0x002fc400078e0010 */
[----:B------:R-:W0:Y:S02]  /*1690*/  LDGDEPBAR ;  /* 0x00000000000079af */ /* 0x000e240000000000 */
[----:B--2---:R-:W-:Y:S02]  /*16a0*/  IMAD.SHL.U32 R4, R12, 0x40, RZ ;  /* 0x000000400c047824 */ /* 0x004fe400078e00ff */
[----:B------:R-:W-:-:S03]  /*16b0*/  IMAD.SHL.U32 R5, R22, 0x8, RZ ;  /* 0x0000000816057824 */ /* 0x000fc600078e00ff */
[----:B------:R-:W-:Y:S01]  /*16c0*/  LOP3.LUT R4, R11, 0xfffffe00, R4, 0xf8, !PT ;  /* 0xfffffe000b047812 */ /* 0x000fe200078ef804 */
[----:B---3--:R-:W-:Y:S01]  /*16d0*/  IMAD.SHL.U32 R2, R117, 0x20, RZ ;  /* 0x0000002075027824 */ /* 0x008fe200078e00ff */
[----:B------:R-:W-:-:S04]  /*16e0*/  DEPBAR.LE SB0, 0x1 ;  /* 0x000080400000791a */ /* 0x000fc80000000000 */
[----:B------:R-:W-:Y:S02]  /*16f0*/  LOP3.LUT R2, R2, 0x7ffffc00, RZ, 0xc0, !PT ;  /* 0x7ffffc0002027812 */ /* 0x000fe400078ec0ff */
[----:B------:R-:W-:Y:S01]  /*1700*/  LOP3.LUT R3, R0, 0x8, R5, 0xf8, !PT ;  /* 0x0000000800037812 */ /* 0x000fe200078ef805 */
[----:B------:R-:W-:Y:S01]  /*1710*/  IMAD.MOV.U32 R5, RZ, RZ, 0x10 ;  /* 0x00000010ff057424 */ /* 0x000fe200078e00ff */
[----:B------:R-:W-:Y:S01]  /*1720*/  SHF.R.U32.HI R0, RZ, 0x3, R0 ;  /* 0x00000003ff007819 */ /* 0x000fe20000011600 */
[----:B------:R-:W-:Y:S02]  /*1730*/  IMAD.IADD R208, R4, 0x1, R2 ;  /* 0x0000000104d07824 */ /* 0x000fe400078e0202 */
[----:B------:R-:W-:Y:S01]  /*1740*/  IMAD.MOV.U32 R2, RZ, RZ, 0x20 ;  /* 0x00000020ff027424 */ /* 0x000fe200078e00ff */
[----:B------:R-:W-:Y:S02]  /*1750*/  SEL R5, R5, 0xfffffff0, !P0 ;  /* 0xfffffff005057807 */ /* 0x000fe40004000000 */
[C---:B------:R-:W-:Y:S01]  /*1760*/  LEA R216, R208.reuse, 0x100, 0x1 ;  /* 0x00000100d0d87811 */ /* 0x040fe200078e08ff */
[----:B------:R-:W-:Y:S01]  /*1770*/  IMAD.SHL.U32 R208, R208, 0x2, RZ ;  /* 0x00000002d0d07824 */ /* 0x000fe200078e00ff */
[----:B------:R-:W-:Y:S01]  /*1780*/  BAR.SYNC.DEFER_BLOCKING 0x0 ;  /* 0x0000000000007b1d */ /* 0x000fe20000010000 */
[----:B------:R-:W-:-:S02]  /*1790*/  SEL R2, R2, 0xffffffe0, !P1 ;  /* 0xffffffe002027807 */ /* 0x000fc40004800000 */
[--C-:B------:R-:W-:Y:S01]  /*17a0*/  IMAD R212, R5, 0x2, R216.reuse ;  /* 0x0000000205d47824 */ /* 0x100fe200078e02d8 */
[----:B------:R-:W-:Y:S01]  /*17b0*/  LOP3.LUT R0, R3, R0, RZ, 0x3c, !PT ;  /* 0x0000000003007212 */ /* 0x000fe200078e3cff */
[----:B------:R-:W-:Y:S01]  /*17c0*/  IMAD.U32 R3, RZ, RZ, UR9 ;  /* 0x00000009ff037e24 */ /* 0x000fe2000f8e00ff */
[----:B------:R-:W-:Y:S01]  /*17d0*/  LOP3.LUT P0, RZ, R24, 0x2, RZ, 0xc0, !PT ;  /* 0x0000000218ff7812 */ /* 0x000fe2000780c0ff */
[C---:B------:R-:W-:Y:S02]  /*17e0*/  IMAD R216, R2.reuse, 0x2, R216 ;  /* 0x0000000202d87824 */ /* 0x040fe400078e02d8 */
[----:B------:R-:W-:Y:S02]  /*17f0*/  IMAD R220, R2, 0x2, R212 ;  /* 0x0000000202dc7824 */ /* 0x000fe400078e02d4 */
[----:B------:R-:W-:-:S04]  /*1800*/  IMAD R0, R25, 0x200, R0 ;  /* 0x0000020019007824 */ /* 0x000fc800078e0200 */
[----:B------:R-:W-:Y:S02]  /*1810*/  IMAD.SHL.U32 R224, R0, 0x2, RZ ;  /* 0x0000000200e07824 */ /* 0x000fe400078e00ff */
[----:B------:R-:W-:-:S03]  /*1820*/  IMAD R0, R28, c[0x0][0x208], RZ ;  /* 0x000082001c007a24 */ /* 0x000fc600078e02ff */
[----:B------:R-:W-:Y:S01]  /*1830*/  IADD3 R231, R224, 0xc120, RZ ;  /* 0x0000c120e0e77810 */ /* 0x000fe20007ffe0ff */
[----:B------:R-:W-:Y:S01]  /*1840*/  IMAD R0, R22, c[0x0][0x20c], R0 ;  /* 0x0000830016007a24 */ /* 0x000fe200078e0200 */
[----:B------:R-:W-:Y:S03]  /*1850*/  LDSM.16.M88.4 R156, [R208+0x100] ;  /* 0x00010000d09c783b */ /* 0x000fe60000000200 */
[----:B------:R-:W-:Y:S01]  /*1860*/  IMAD.IADD R7, R7, 0x1, R0 ;  /* 0x0000000107077824 */ /* 0x000fe200078e0200 */
[----:B------:R-:W-:Y:S01]  /*1870*/  IADD3 R0, R224, 0xc100, RZ ;  /* 0x0000c100e0007810 */ /* 0x000fe20007ffe0ff */
[----:B------:R-:W-:Y:S02]  /*1880*/  LDSM.16.M88.4 R192, [R208+0x4100] ;  /* 0x00410000d0c0783b */ /* 0x000fe40000000200 */
[----:B------:R-:W-:Y:S01]  /*1890*/  IMAD.WIDE.U32 R6, R3, c[0x0][0x210], R6 ;  /* 0x0000840003067a25 */ /* 0x000fe200078e0006 */
[----:B------:R-:W-:Y:S01]  /*18a0*/  @P0 IADD3 R231, R0, -0x20, RZ ;  /* 0xffffffe000e70810 */ /* 0x000fe20007ffe0ff */
[----:B------:R-:W-:Y:S02]  /*18b0*/  LDSM.16.M88.4 R160, [R212] ;  /* 0x00000000d4a0783b */ /* 0x000fe40000000200 */
[----:B------:R-:W-:Y:S01]  /*18c0*/  IMAD R0, R21, c[0x0][0x218], RZ ;  /* 0x0000860015007a24 */ /* 0x000fe200078e02ff */
[----:B------:R-:W-:Y:S01]  /*18d0*/  IADD3 R7, R7, UR4, RZ ;  /* 0x0000000407077c10 */ /* 0x000fe2000fffe0ff */
[----:B------:R-:W-:Y:S01]  /*18e0*/  ULDC.64 UR4, c[0x0][0x208] ;  /* 0x0000820000047ab9 */ /* 0x000fe20000000a00 */
[----:B------:R-:W-:Y:S01]  /*18f0*/  LDSM.16.M88.4 R196, [R212+0x4000] ;  /* 0x00400000d4c4783b */ /* 0x000fe20000000200 */
[----:B------:R-:W-:Y:S01]  /*1900*/  UIMAD UR18, UR17, UR4, URZ ;  /* 0x00000004111272a4 */ /* 0x000fe2000f8e023f */
[C---:B------:R-:W-:Y:S01]  /*1910*/  IMAD R0, R20.reuse, c[0x0][0x21c], R0 ;  /* 0x0000870014007a24 */ /* 0x040fe200078e0200 */
[----:B------:R-:W-:Y:S01]  /*1920*/  UIMAD.WIDE.U32 UR20, UR7, UR4, URZ ;  /* 0x00000004071472a5 */ /* 0x000fe2000f8e003f */
[----:B------:R-:W-:Y:S01]  /*1930*/  LDSM.16.M88.4 R176, [R216] ;  /* 0x00000000d8b0783b */ /* 0x000fe20000000200 */
[----:B------:R-:W-:Y:S01]  /*1940*/  UIMAD UR18, UR7, UR5, UR18 ;  /* 0x00000005071272a4 */ /* 0x000fe2000f8e0212 */
[----:B------:R-:W-:Y:S01]  /*1950*/  IMAD.WIDE.U32 R32, R20, c[0x0][0x218], R6 ;  /* 0x0000860014207a25 */ /* 0x000fe200078e0006 */
[----:B------:R-:W-:Y:S01]  /*1960*/  USHF.L.U32 UR13, UR4, 0x6, URZ ;  /* 0x00000006040d7899 */ /* 0x000fe2000800063f */
[----:B------:R-:W-:Y:S01]  /*1970*/  LDSM.16.M88.4 R200, [R216+0x4000] ;  /* 0x00400000d8c8783b */ /* 0x000fe20000000200 */
[----:B------:R-:W-:Y:S01]  /*1980*/  UIADD3 UR18, UR21, UR18, URZ ;  /* 0x0000001215127290 */ /* 0x000fe2000fffe03f */
[----:B------:R-:W-:Y:S01]  /*1990*/  IMAD.IADD R31, R33, 0x1, R0 ;  /* 0x00000001211f7824 */ /* 0x000fe200078e0200 */
[----:B------:R-:W-:Y:S01]  /*19a0*/  UMOV UR17, 0x6 ;  /* 0x0000000600117882 */ /* 0x000fe20000000000 */
[----:B------:R-:W-:Y:S01]  /*19b0*/  LDSM.16.M88.4 R188, [R220] ;  /* 0x00000000dcbc783b */ /* 0x000fe20000000200 */
[----:B------:R-:W-:Y:S01]  /*19c0*/  IMAD.U32 R6, RZ, RZ, UR20 ;  /* 0x00000014ff067e24 */ /* 0x000fe2000f8e00ff */
[----:B------:R-:W-:Y:S01]  /*19d0*/  UIMAD UR18, UR18, 0x60, URZ ;  /* 0x00000060121278a4 */ /* 0x000fe2000f8e023f */
[----:B------:R-:W-:Y:S01]  /*19e0*/  IMAD.MOV.U32 R30, RZ, RZ, R32 ;  /* 0x000000ffff1e7224 */ /* 0x000fe200078e0020 */
[----:B------:R-:W-:Y:S01]  /*19f0*/  LDSM.16.M88.4 R204, [R220+0x4000] ;  /* 0x00400000dccc783b */ /* 0x000fe20000000200 */
[----:B------:R-:W-:Y:S01]  /*1a00*/  IMAD.U32 R16, RZ, RZ, UR13 ;  /* 0x0000000dff107e24 */ /* 0x000fe2000f8e00ff */
[----:B------:R-:W-:Y:S01]  /*1a10*/  USHF.L.U64.HI UR17, UR4, UR17, UR5 ;  /* 0x0000001104117299 */ /* 0x000fe20008010205 */
[----:B------:R-:W-:Y:S01]  /*1a20*/  IMAD.WIDE.U32 R10, R6, 0x60, R30 ;  /* 0x00000060060a7825 */ /* 0x000fe200078e001e */
[----:B------:R-:W-:Y:S01]  /*1a30*/  LDSM.16.M88.4 R208, [R208+0x8100] ;  /* 0x00810000d0d0783b */ /* 0x000fe20000000200 */
[----:B------:R-:W-:-:S02]  /*1a40*/  SEL R3, RZ, 0x4, P4 ;  /* 0x00000004ff037807 */ /* 0x000fc40002000000 */
[----:B------:R-:W-:Y:S01]  /*1a50*/  IMAD.U32 R7, RZ, RZ, UR21 ;  /* 0x00000015ff077e24 */ /* 0x000fe2000f8e00ff */
[----:B------:R-:W-:Y:S01]  /*1a60*/  LDSM.16.M88.4 R212, [R212+0x8000] ;  /* 0x00800000d4d4783b */ /* 0x000fe20000000200 */
[----:B------:R-:W-:Y:S02]  /*1a70*/  IADD3 R0, R11, UR18, RZ ;  /* 0x000000120b007c10 */ /* 0x000fe4000fffe0ff */
[C---:B------:R-:W-:Y:S01]  /*1a80*/  LEA R6, P0, R10.reuse, c[0x0][0x1f8], 0x1 ;  /* 0x00007e000a067a11 */ /* 0x040fe200078008ff */
[----:B------:R-:W-:Y:S01]  /*1a90*/  LDSM.16.M88.4 R216, [R216+0x8000] ;  /* 0x00800000d8d8783b */ /* 0x000fe20000000200 */
[----:B------:R-:W-:Y:S02]  /*1aa0*/  IADD3 R248, R231, 0x800, RZ ;  /* 0x00000800e7f87810 */ /* 0x000fe40007ffe0ff */
[----:B------:R-:W-:Y:S01]  /*1ab0*/  LEA.HI.X R7, R10, c[0x0][0x1fc], R0, 0x1, P0 ;  /* 0x00007f000a077a11 */ /* 0x000fe200000f0c00 */
[----:B------:R-:W-:Y:S01]  /*1ac0*/  LDSM.16.M88.4 R220, [R220+0x8000] ;  /* 0x00800000dcdc783b */ /* 0x000fe20000000200 */
[----:B------:R-:W-:-:S02]  /*1ad0*/  IADD3 R16, P1, P0, R16, 0x80, R6 ;  /* 0x0000008010107810 */ /* 0x000fc4000783e006 */
[----:B------:R-:W-:Y:S01]  /*1ae0*/  IADD3 R10, P2, R6, UR13, RZ ;  /* 0x0000000d060a7c10 */ /* 0x000fe2000ff5e0ff */
[----:B------:R-:W-:Y:S01]  /*1af0*/  BAR.SYNC.DEFER_BLOCKING 0x0 ;  /* 0x0000000000007b1d */ /* 0x000fe20000010000 */
[----:B------:R-:W-:Y:S02]  /*1b00*/  IADD3.X R17, RZ, UR17, R7, P1, P0 ;  /* 0x00000011ff117c10 */ /* 0x000fe40008fe0407 */
[----:B------:R-:W-:Y:S02]  /*1b10*/  IADD3.X R11, R7, UR17, RZ, P2, !PT ;  /* 0x00000011070b7c10 */ /* 0x000fe400097fe4ff */
[----:B------:R-:W-:Y:S01]  /*1b20*/  ISETP.LT.OR P2, PT, R9, 0x1, P6 ;  /* 0x000000010900780c */ /* 0x000fe20003741670 */
[----:B------:R-:W-:Y:S01]  /*1b30*/  STL.64 [R1+0x8], R32 ;  /* 0x0000082001007387 */ /* 0x000fe20000100a00 */
[C---:B------:R-:W-:Y:S02]  /*1b40*/  IADD3 R247, R231.reuse, 0x1000, RZ ;  /* 0x00001000e7f77810 */ /* 0x040fe40007ffe0ff */
[C---:B------:R-:W-:Y:S01]  /*1b50*/  IADD3 R246, R231.reuse, 0x1800, RZ ;  /* 0x00001800e7f67810 */ /* 0x040fe20007ffe0ff */
[----:B------:R-:W-:Y:S01]  /*1b60*/  STL.64 [R1], R30 ;  /* 0x0000001e01007387 */ /* 0x000fe20000100a00 */
[----:B------:R-:W-:-:S02]  /*1b70*/  IADD3 R245, R231, 0x2000, RZ ;  /* 0x00002000e7f57810 */ /* 0x000fc40007ffe0ff */
[C---:B------:R-:W-:Y:S02]  /*1b80*/  IADD3 R244, R231.reuse, 0x2800, RZ ;  /* 0x00002800e7f47810 */ /* 0x040fe40007ffe0ff */
[C---:B------:R-:W-:Y:S02]  /*1b90*/  IADD3 R243, R231.reuse, 0x3000, RZ ;  /* 0x00003000e7f37810 */ /* 0x040fe40007ffe0ff */
[C---:B------:R-:W-:Y:S02]  /*1ba0*/  IADD3 R242, R231.reuse, 0x3800, RZ ;  /* 0x00003800e7f27810 */ /* 0x040fe40007ffe0ff */
[C---:B------:R-:W-:Y:S02]  /*1bb0*/  IADD3 R241, R231.reuse, 0x4000, RZ ;  /* 0x00004000e7f17810 */ /* 0x040fe40007ffe0ff */
[C---:B------:R-:W-:Y:S02]  /*1bc0*/  IADD3 R240, R231.reuse, 0x4800, RZ ;  /* 0x00004800e7f07810 */ /* 0x040fe40007ffe0ff */
[----:B------:R-:W-:Y:S01]  /*1bd0*/  IADD3 R239, R231, 0x5000, RZ ;  /* 0x00005000e7ef7810 */ /* 0x000fe20007ffe0ff */
[----:B------:R-:W-:-:S04]  /*1be0*/  DEPBAR.LE SB0, 0x0 ;  /* 0x000080000000791a */ /* 0x000fc80000000000 */
[----:B------:R-:W-:Y:S01]  /*1bf0*/  BAR.SYNC.DEFER_BLOCKING 0x0 ;  /* 0x0000000000007b1d */ /* 0x000fe20000010000 */
[C---:B------:R-:W-:Y:S02]  /*1c00*/  IADD3 R238, R231.reuse, 0x5800, RZ ;  /* 0x00005800e7ee7810 */ /* 0x040fe40007ffe0ff */
[C---:B------:R-:W-:Y:S02]  /*1c10*/  IADD3 R237, R231.reuse, 0x6000, RZ ;  /* 0x00006000e7ed7810 */ /* 0x040fe40007ffe0ff */
[C---:B------:R-:W-:Y:S02]  /*1c20*/  IADD3 R236, R231.reuse, 0x6800, RZ ;  /* 0x00006800e7ec7810 */ /* 0x040fe40007ffe0ff */
[C---:B------:R-:W-:Y:S02]  /*1c30*/  IADD3 R235, R231.reuse, 0x7000, RZ ;  /* 0x00007000e7eb7810 */ /* 0x040fe40007ffe0ff */
[C---:B------:R-:W-:Y:S02]  /*1c40*/  IADD3 R234, R231.reuse, 0x7800, RZ ;  /* 0x00007800e7ea7810 */ /* 0x040fe40007ffe0ff */
[----:B------:R-:W-:-:S02]  /*1c50*/  IADD3 R233, R231, 0x8000, RZ ;  /* 0x00008000e7e97810 */ /* 0x000fc40007ffe0ff */
[----:B------:R-:W-:Y:S01]  /*1c60*/  IADD3 R232, R231, 0x8800, RZ ;  /* 0x00008800e7e87810 */ /* 0x000fe20007ffe0ff */
[----:B------:R-:W1:Y:S04]  /*1c70*/  LDSM.16.M88.4 R12, [R224+0xc100] ;  /* 0x00c10000e00c783b */ /* 0x000e680000000200 */
[----:B------:R-:W-:Y:S04]  /*1c80*/  LDSM.16.M88.4 R36, [R231] ;  /* 0x00000000e724783b */ /* 0x000fe80000000200 */
[----:B------:R-:W2:Y:S04]  /*1c90*/  LDSM.16.M88.4 R48, [R224+0xc900] ;  /* 0x00c90000e030783b */ /* 0x000ea80000000200 */
[----:B------:R-:W3:Y:S04]  /*1ca0*/  LDSM.16.M88.4 R60, [R231+0x800] ;  /* 0x00080000e73c783b */ /* 0x000ee80000000200 */
[----:B------:R-:W4:Y:S04]  /*1cb0*/  LDSM.16.M88.4 R40, [R224+0xd100] ;  /* 0x00d10000e028783b */ /* 0x000f280000000200 */
[----:B------:R-:W-:Y:S04]  /*1cc0*/  LDSM.16.M88.4 R52, [R224+0xe900] ;  /* 0x00e90000e034783b */ /* 0x000fe80000000200 */
[----:B------:R-:W-:Y:S04]  /*1cd0*/  LDSM.16.M88.4 R56, [R231+0x1000] ;  /* 0x00100000e738783b */ /* 0x000fe80000000200 */
[----:B------:R-:W-:Y:S04]  /*1ce0*/  LDSM.16.M88.4 R64, [R231+0x1800] ;  /* 0x00180000e740783b */ /* 0x000fe80000000200 */
[----:B------:R-:W-:Y:S04]  /*1cf0*/  LDSM.16.M88.4 R68, [R231+0x2000] ;  /* 0x00200000e744783b */ /* 0x000fe80000000200 */
[----:B------:R-:W-:Y:S01]  /*1d00*/  LDSM.16.M88.4 R84, [R231+0x2800] ;  /* 0x00280000e754783b */ /* 0x000fe20000000200 */
[C---:B-1----:R-:W-:Y:S07]  /*1d10*/  HMMA.16816.F32 R20, R156.reuse, R12, RZ ;  /* 0x0000000c9c14723c */ /* 0x042fee00000018ff */
[----:B------:R-:W-:Y:S01]  /*1d20*/  SEL R12, RZ, 0x1, P6 ;  /* 0x00000001ff0c7807 */ /* 0x000fe20003000000 */
[----:B------:R-:W-:Y:S03]  /*1d30*/  HMMA.16816.F32 R28, R156, R14, RZ ;  /* 0x0000000e9c1c723c */ /* 0x000fe600000018ff */
[----:B------:R-:W-:-:S04]  /*1d40*/  IADD3 R0, R3, R8, R12 ;  /* 0x0000000803007210 */ /* 0x000fc80007ffe00c */
[----:B------:R-:W-:Y:S01]  /*1d50*/  IMAD.U32 R14, RZ, RZ, UR13 ;  /* 0x0000000dff0e7e24 */ /* 0x000fe2000f8e00ff */
[----:B------:R-:W-:Y:S01]  /*1d60*/  LOP3.LUT P3, RZ, R0, 0x2, RZ, 0xc0, !PT ;  /* 0x0000000200ff7812 */ /* 0x000fe2000786c0ff */
[----:B--2---:R-:W-:Y:S03]  /*1d70*/  HMMA.16816.F32 R32, R156, R48, RZ ;  /* 0x000000309c20723c */ /* 0x004fe600000018ff */
[----:B------:R-:W-:-:S04]  /*1d80*/  IADD3 R14, P1, P0, R14, 0x100, R6 ;  /* 0x000001000e0e7810 */ /* 0x000fc8000783e006 */
[----:B------:R-:W-:Y:S01]  /*1d90*/  IADD3.X R15, RZ, UR17, R7, P1, P0 ;  /* 0x00000011ff0f7c10 */ /* 0x000fe20008fe0407 */
[----:B------:R-:W-:Y:S01]  /*1da0*/  HMMA.16816.F32 R92, R160, R36, R20 ;  /* 0x00000024a05c723c */ /* 0x000fe20000001814 */
[----:B------:R-:W-:Y:S01]  /*1db0*/  ISETP.LT.OR P1, PT, R9, 0x1, !P3 ;  /* 0x000000010900780c */ /* 0x000fe20005f21670 */
[----:B------:R-:W1:Y:S01]  /*1dc0*/  LDSM.16.M88.4 R20, [R224+0xd900] ;  /* 0x00d90000e014783b */ /* 0x000e620000000200 */
[----:B------:R-:W-:-:S04]  /*1dd0*/  IADD3 R12, P0, R10, UR13, RZ ;  /* 0x0000000d0a0c7c10 */ /* 0x000fc8000ff1e0ff */
[----:B------:R-:W-:Y:S01]  /*1de0*/  IADD3.X R13, R11, UR17, RZ, P0, !PT ;  /* 0x000000110b0d7c10 */ /* 0x000fe200087fe4ff */
[----:B------:R-:W-:Y:S01]  /*1df0*/  HMMA.16816.F32 R96, R160, R38, R28 ;  /* 0x00000026a060723c */ /* 0x000fe2000000181c */
[----:B------:R-:W-:Y:S01]  /*1e00*/  LOP3.LUT P0, RZ, R0, 0x4, RZ, 0xc0, !PT ;  /* 0x0000000400ff7812 */ /* 0x000fe2000780c0ff */
[----:B------:R-:W2:Y:S01]  /*1e10*/  LDSM.16.M88.4 R28, [R224+0xe100] ;  /* 0x00e10000e01c783b */ /* 0x000ea20000000200 */
[----:B------:R-:W-:-:S03]  /*1e20*/  IMAD.MOV.U32 R0, RZ, RZ, 0x40 ;  /* 0x00000040ff007424 */ /* 0x000fc600078e00ff */
[----:B------:R-:W-:Y:S01]  /*1e30*/  @!PT LDS RZ, [RZ] ;  /* 0x00000000fffff984 */ /* 0x000fe20000000800 */
[----:B------:R-:W-:Y:S01]  /*1e40*/  @!PT LDS RZ, [RZ] ;  /* 0x00000000fffff984 */ /* 0x000fe20000000800 */
[----:B------:R-:W-:Y:S01]  /*1e50*/  @!PT LDS RZ, [RZ] ;  /* 0x00000000fffff984 */ /* 0x000fe20000000800 */
[----:B------:R1:W-:Y:S01]  /*1e60*/  LDGSTS.E.BYPASS.LTC128B.128 [R249+0x100], [R6.64], !P2 ;  /* 0x0010000006f97fae */ /* 0x0003e2000d101d4a */
[C---:B------:R-:W-:Y:S01]  /*1e70*/  ISETP.LT.OR P2, PT, R9.reuse, 0x1, !P0 ;  /* 0x000000010900780c */ /* 0x040fe20004741670 */
[----:B---3--:R-:W-:Y:S02]  /*1e80*/  HMMA.16816.F32 R88, R160, R60, R32 ;  /* 0x0000003ca058723c */ /* 0x008fe40000001820 */
[----:B------:R3:W-:Y:S01]  /*1e90*/  LDGSTS.E.BYPASS.LTC128B.128 [R249+0x3100], [R6.64+0x80], !P1 ;  /* 0x0310008006f97fae */ /* 0x0007e2000c901d4a */
[----:B------:R-:W-:-:S05]  /*1ea0*/  ISETP.LT.OR P1, PT, R9, 0x21, P6 ;  /* 0x000000210900780c */ /* 0x000fca0003721670 */
[C---:B----4-:R-:W-:Y:S04]  /*1eb0*/  HMMA.16816.F32 R44, R156.reuse, R40, RZ ;  /* 0x000000289c2c723c */ /* 0x050fe800000018ff */
[----:B------:R3:W-:Y:S01]  /*1ec0*/  LDGSTS.E.BYPASS.LTC128B.128 [R249+0x6100], [R6.64+0x100], !P2 ;  /* 0x0610010006f97fae */ /* 0x0007e2000d101d4a */
[C---:B------:R-:W-:Y:S02]  /*1ed0*/  ISETP.LT.OR P2, PT, R9.reuse, 0x21, !P3 ;  /* 0x000000210900780c */ /* 0x040fe40005f41670 */
[C---:B------:R-:W-:Y:S01]  /*1ee0*/  ISETP.LT.OR P3, PT, R9.reuse, 0x41, !P3 ;  /* 0x000000410900780c */ /* 0x040fe20005f61670 */
[----:B------:R4:W-:Y:S01]  /*1ef0*/  LDGSTS.E.BYPASS.LTC128B.128 [R249+0x1100], [R10.64], !P1 ;  /* 0x011000000af97fae */ /* 0x0009e2000c901d4a */
[C---:B------:R-:W-:Y:S01]  /*1f00*/  ISETP.LT.OR P1, PT, R9.reuse, 0x21, !P0 ;  /* 0x000000210900780c */ /* 0x040fe20004721670 */
[----:B------:R-:W-:Y:S01]  /*1f10*/  HMMA.16816.F32 R40, R156, R42, RZ ;  /* 0x0000002a9c28723c */ /* 0x000fe200000018ff */
[----:B------:R-:W-:-:S07]  /*1f20*/  ISETP.LT.OR P0, PT, R9, 0x41, !P0 ;  /* 0x000000410900780c */ /* 0x000fce0004701670 */
[----:B------:R5:W-:Y:S01]  /*1f30*/  LDGSTS.E.BYPASS.LTC128B.128 [R249+0x4100], [R16.64], !P2 ;  /* 0x0410000010f97fae */ /* 0x000be2000d101d4a */
[----:B------:R-:W-:Y:S01]  /*1f40*/  LOP3.LUT P2, RZ, R24, 0x4, RZ, 0xc0, !PT ;  /* 0x0000000418ff7812 */ /* 0x000fe2000784c0ff */
[----:B-1----:R-:W-:Y:S02]  /*1f50*/  HMMA.16816.F32 R36, R156, R20, RZ ;  /* 0x000000149c24723c */ /* 0x002fe400000018ff */
[----:B------:R1:W-:Y:S01]  /*1f60*/  LDGSTS.E.BYPASS.LTC128B.128 [R249+0x7100], [R14.64], !P1 ;  /* 0x071000000ef97fae */ /* 0x0003e2000c901d4a */
[----:B------:R-:W-:Y:S02]  /*1f70*/  ISETP.LT.OR P1, PT, R9, 0x41, P6 ;  /* 0x000000410900780c */ /* 0x000fe40003721670 */
[----:B------:R-:W-:-:S03]  /*1f80*/  SEL R0, R0, 0xffffffc0, !P2 ;  /* 0xffffffc000007807 */ /* 0x000fc60005000000 */
[----:B------:R-:W-:Y:S02]  /*1f90*/  HMMA.16816.F32 R32, R156, R22, RZ ;  /* 0x000000169c20723c */ /* 0x000fe400000018ff */
[----:B------:R-:W-:Y:S02]  /*1fa0*/  IMAD.IADD R230, R224, 0x1, R0 ;  /* 0x00000001e0e67824 */ /* 0x000fe400078e0200 */
[----:B------:R-:W-:-:S04]  /*1fb0*/  IMAD.IADD R227, R0, 0x1, R231 ;  /* 0x0000000100e37824 */ /* 0x000fc800078e02e7 */
[C---:B--2---:R-:W-:Y:S01]  /*1fc0*/  HMMA.16816.F32 R20, R156.reuse, R28, RZ ;  /* 0x0000001c9c14723c */ /* 0x044fe200000018ff */
[----:B------:R1:W-:Y:S04]  /*1fd0*/  LDGSTS.E.BYPASS.LTC128B.128 [R249+0x2100], [R12.64], !P1 ;  /* 0x021000000cf97fae */ /* 0x0003e8000c901d4a */
[----:B------:R1:W-:Y:S03]  /*1fe0*/  LDGSTS.E.BYPASS.LTC128B.128 [R249+0x5100], [R12.64+0x80], !P3 ;  /* 0x051000800cf97fae */ /* 0x0003e6000d901d4a */
[----:B------:R-:W-:Y:S01]  /*1ff0*/  HMMA.16816.F32 R48, R156, R50, RZ ;  /* 0x000000329c30723c */ /* 0x000fe200000018ff */
[----:B------:R1:W-:Y:S01]  /*2000*/  LDGSTS.E.BYPASS.LTC128B.128 [R249+0x8100], [R12.64+0x100], !P0 ;  /* 0x081001000cf97fae */ /* 0x0003e2000c101d4a */
[----:B------:R-:W-:-:S03]  /*2010*/  PLOP3.LUT P0, PT, PT, PT, UP0, 0x80, 0x0 ;  /* 0x000000000000781c */ /* 0x000fc60003f0f008 */
[----:B------:R-:W2:Y:S03]  /*2020*/  LDSM.16.M88.4 R24, [R230+0xd100] ;  /* 0x00d10000e618783b */ /* 0x000ea60000000200 */
[C---:B-----5:R-:W-:Y:S01]  /*2030*/  HMMA.16816.F32 R16, R156.reuse, R30, RZ ;  /* 0x0000001e9c10723c */ /* 0x060fe200000018ff */
[----:B------:R-:W5:Y:S04]  /*2040*/  LDSM.16.M88.4 R72, [R230+0xc100] ;  /* 0x00c10000e648783b */ /* 0x000f680000000200 */
[----:B------:R-:W-:Y:S03]  /*2050*/  LDSM.16.M88.4 R76, [R230+0xc900] ;  /* 0x00c90000e64c783b */ /* 0x000fe60000000200 */
[C---:B----4-:R-:W-:Y:S01]  /*2060*/  HMMA.16816.F32 R8, R156.reuse, R52, RZ ;  /* 0x000000349c08723c */ /* 0x050fe200000018ff */
[----:B------:R-:W-:Y:S04]  /*2070*/  LDSM.16.M88.4 R108, [R227+0x1800] ;  /* 0x00180000e36c783b */ /* 0x000fe80000000200 */
[----:B------:R-:W-:Y:S03]  /*2080*/  LDSM.16.M88.4 R112, [R227+0x2000] ;  /* 0x00200000e370783b */ /* 0x000fe60000000200 */
[----:B------:R-:W-:Y:S01]  /*2090*/  HMMA.16816.F32 R52, R156, R54, RZ ;  /* 0x000000369c34723c */ /* 0x000fe200000018ff */
[----:B------:R-:W-:Y:S04]  /*20a0*/  LDSM.16.M88.4 R104, [R224+0xf100] ;  /* 0x00f10000e068783b */ /* 0x000fe80000000200 */
[----:B-1----:R-:W1:Y:S03]  /*20b0*/  LDSM.16.M88.4 R12, [R230+0xe100] ;  /* 0x00e10000e60c783b */ /* 0x002e660000000200 */
[C---:B------:R-:W-:Y:S01]  /*20c0*/  HMMA.16816.F32 R28, R160.reuse, R68, R20 ;  /* 0x00000044a01c723c */ /* 0x040fe20000001814 */
[----:B------:R-:W0:Y:S07]  /*20d0*/  LDGDEPBAR ;  /* 0x00000000000079af */ /* 0x000e2e0000000000 */
[C---:B------:R-:W-:Y:S08]  /*20e0*/  HMMA.16816.F32 R44, R160.reuse, R56, R44 ;  /* 0x00000038a02c723c */ /* 0x040ff0000000182c */
[C---:B------:R-:W-:Y:S08]  /*20f0*/  HMMA.16816.F32 R40, R160.reuse, R58, R40 ;  /* 0x0000003aa028723c */ /* 0x040ff00000001828 */
[C---:B------:R-:W-:Y:S01]  /*2100*/  HMMA.16816.F32 R20, R160.reuse, R70, R16 ;  /* 0x00000046a014723c */ /* 0x040fe20000001810 */
[----:B------:R-:W4:Y:S07]  /*2110*/  LDSM.16.M88.4 R16, [R230+0xd900] ;  /* 0x00d90000e610783b */ /* 0x000f2e0000000200 */
[C---:B------:R-:W-:Y:S01]  /*2120*/  HMMA.16816.F32 R80, R160.reuse, R62, R48 ;  /* 0x0000003ea050723c */ /* 0x040fe20000001830 */
[----:B------:R-:W1:Y:S04]  /*2130*/  LDSM.16.M88.4 R48, [R230+0xe900] ;  /* 0x00e90000e630783b */ /* 0x000e680000000200 */
[----:B------:R-:W-:Y:S03]  /*2140*/  LDSM.16.M88.4 R60, [R227] ;  /* 0x00000000e33c783b */ /* 0x000fe60000000200 */
[C---:B------:R-:W-:Y:S08]  /*2150*/  HMMA.16816.F32 R8, R160.reuse, R84, R8 ;  /* 0x00000054a008723c */ /* 0x040ff00000001808 */
[C---:B------:R-:W-:Y:S01]  /*2160*/  HMMA.16816.F32 R52, R160.reuse, R86, R52 ;  /* 0x00000056a034723c */ /* 0x040fe20000001834 */
[----:B------:R-:W1:Y:S07]  /*2170*/  LDSM.16.M88.4 R84, [R227+0x1000] ;  /* 0x00100000e354783b */ /* 0x000e6e0000000200 */
[C---:B------:R-:W-:Y:S08]  /*2180*/  HMMA.16816.F32 R36, R160.reuse, R64, R36 ;  /* 0x00000040a024723c */ /* 0x040ff00000001824 */
[----:B------:R-:W-:Y:S08]  /*2190*/  HMMA.16816.F32 R32, R160, R66, R32 ;  /* 0x00000042a020723c */ /* 0x000ff00000001820 */
[C---:B--2---:R-:W-:Y:S08]  /*21a0*/  HMMA.16816.F32 R44, R176.reuse, R24, R44 ;  /* 0x00000018b02c723c */ /* 0x044ff0000000182c */
[C---:B------:R-:W-:Y:S08]  /*21b0*/  HMMA.16816.F32 R40, R176.reuse, R26, R40 ;  /* 0x0000001ab028723c */ /* 0x040ff00000001828 */
[C---:B-----5:R-:W-:Y:S01]  /*21c0*/  HMMA.16816.F32 R56, R176.reuse, R72, R92 ;  /* 0x00000048b038723c */ /* 0x060fe2000000185c */
[----:B------:R-:W2:Y:S07]  /*21d0*/  LDSM.16.M88.4 R92, [R227+0x800] ;  /* 0x00080000e35c783b */ /* 0x000eae0000000200 */
[C---:B-1----:R-:W-:Y:S01]  /*21e0*/  HMMA.16816.F32 R24, R176.reuse, R14, R20 ;  /* 0x0000000eb018723c */ /* 0x042fe20000001814 */
[----:B------:R-:W1:Y:S07]  /*21f0*/  LDSM.16.M88.4 R20, [R227+0x2800] ;  /* 0x00280000e314783b */ /* 0x000e6e0000000200 */
[C---:B------:R-:W-:Y:S08]  /*2200*/  HMMA.16816.F32 R72, R176.reuse, R74, R96 ;  /* 0x0000004ab048723c */ /* 0x040ff00000001860 */
[C---:B----4-:R-:W-:Y:S08]  /*2210*/  HMMA.16816.F32 R36, R176.reuse, R16, R36 ;  /* 0x00000010b024723c */ /* 0x050ff00000001824 */
[C---:B------:R-:W-:Y:S08]  /*2220*/  HMMA.16816.F32 R32, R176.reuse, R18, R32 ;  /* 0x00000012b020723c */ /* 0x040ff00000001820 */
[C---:B------:R-:W-:Y:S08]  /*2230*/  HMMA.16816.F32 R68, R176.reuse, R76, R88 ;  /* 0x0000004cb044723c */ /* 0x040ff00000001858 */
[C---:B------:R-:W-:Y:S08]  /*2240*/  HMMA.16816.F32 R16, R176.reuse, R48, R8 ;  /* 0x00000030b010723c */ /* 0x040ff00000001808 */
[C---:B------:R-:W-:Y:S08]  /*2250*/  HMMA.16816.F32 R28, R176.reuse, R12, R28 ;  /* 0x0000000cb01c723c */ /* 0x040ff0000000181c */
[----:B------:R-:W-:Y:S01]  /*2260*/  HMMA.16816.F32 R12, R176, R50, R52 ;  /* 0x00000032b00c723c */ /* 0x000fe20000001834 */
[----:B------:R-:W4:Y:S07]  /*2270*/  LDSM.16.M88.4 R52, [R224+0x10100] ;  /* 0x01010000e034783b */ /* 0x000f2e0000000200 */
[C---:B------:R-:W-:Y:S01]  /*2280*/  HMMA.16816.F32 R88, R188.reuse, R84, R44 ;  /* 0x00000054bc58723c */ /* 0x040fe2000000182c */
[----:B------:R-:W5:Y:S07]  /*2290*/  LDSM.16.M88.4 R44, [R224+0xf900] ;  /* 0x00f90000e02c783b */ /* 0x000f6e0000000200 */
[----:B------:R-:W-:Y:S01]  /*22a0*/  HMMA.16816.F32 R84, R188, R86, R40 ;  /* 0x00000056bc54723c */ /* 0x000fe20000001828 */
[----:B------:R-:W1:Y:S07]  /*22b0*/  LDSM.16.M88.4 R40, [R224+0x11900] ;  /* 0x01190000e028783b */ /* 0x000e6e0000000200 */
[----:B------:R-:W-:Y:S08]  /*22c0*/  HMMA.16816.F32 R64, R176, R78, R80 ;  /* 0x0000004eb040723c */ /* 0x000ff00000001850 */
[C---:B------:R-:W-:Y:S08]  /*22d0*/  HMMA.16816.F32 R8, R188.reuse, R60, R56 ;  /* 0x0000003cbc08723c */ /* 0x040ff00000001838 */
[C---:B------:R-:W-:Y:S01]  /*22e0*/  HMMA.16816.F32 R100, R188.reuse, R62, R72 ;  /* 0x0000003ebc64723c */ /* 0x040fe20000001848 */
[----:B------:R-:W3:Y:S07]  /*22f0*/  LDSM.16.M88.4 R60, [R224+0x11100] ;  /* 0x01110000e03c783b */ /* 0x000eee0000000200 */
[C---:B--2---:R-:W-:Y:S08]  /*2300*/  HMMA.16816.F32 R96, R188.reuse, R92, R68 ;  /* 0x0000005cbc60723c */ /* 0x044ff00000001844 */
[C---:B------:R-:W-:Y:S01]  /*2310*/  HMMA.16816.F32 R80, R188.reuse, R108, R36 ;  /* 0x0000006cbc50723c */ /* 0x040fe20000001824 */
[----:B------:R-:W2:Y:S07]  /*2320*/  LDSM.16.M88.4 R36, [R231+0x3000] ;  /* 0x00300000e724783b */ /* 0x000eae0000000200 */
[C---:B-1----:R-:W-:Y:S08]  /*2330*/  HMMA.16816.F32 R56, R188.reuse, R20, R16 ;  /* 0x00000014bc38723c */ /* 0x042ff00000001810 */
[C---:B------:R-:W-:Y:S01]  /*2340*/  HMMA.16816.F32 R76, R188.reuse, R110, R32 ;  /* 0x0000006ebc4c723c */ /* 0x040fe20000001820 */
[----:B------:R-:W1:Y:S07]  /*2350*/  LDSM.16.M88.4 R108, [R231+0x3800] ;  /* 0x00380000e76c783b */ /* 0x000e6e0000000200 */
[C---:B------:R-:W-:Y:S01]  /*2360*/  HMMA.16816.F32 R92, R188.reuse, R94, R64 ;  /* 0x0000005ebc5c723c */ /* 0x040fe20000001840 */
[----:B------:R-:W1:Y:S07]  /*2370*/  LDSM.16.M88.4 R64, [R224+0x10900] ;  /* 0x01090000e040783b */ /* 0x000e6e0000000200 */
[C---:B------:R-:W-:Y:S08]  /*2380*/  HMMA.16816.F32 R72, R188.reuse, R112, R28 ;  /* 0x00000070bc48723c */ /* 0x040ff0000000181c */
[----:B------:R-:W-:Y:S08]  /*2390*/  HMMA.16816.F32 R68, R188, R114, R24 ;  /* 0x00000072bc44723c */ /* 0x000ff00000001818 */
[C---:B------:R-:W-:Y:S08]  /*23a0*/  HMMA.16816.F32 R32, R192.reuse, R104, R8 ;  /* 0x00000068c020723c */ /* 0x040ff00000001808 */
[----:B------:R-:W-:Y:S01]  /*23b0*/  HMMA.16816.F32 R28, R192, R106, R100 ;  /* 0x0000006ac01c723c */ /* 0x000fe20000001864 */
[----:B------:R-:W1:Y:S04]  /*23c0*/  LDSM.16.M88.4 R100, [R231+0x4000] ;  /* 0x00400000e764783b */ /* 0x000e680000000200 */
[----:B------:R-:W-:Y:S03]  /*23d0*/  LDSM.16.M88.4 R104, [R231+0x4800] ;  /* 0x00480000e768783b */ /* 0x000fe60000000200 */
[----:B------:R-:W-:Y:S08]  /*23e0*/  HMMA.16816.F32 R48, R188, R22, R12 ;  /* 0x00000016bc30723c */ /* 0x000ff0000000180c */
[C---:B----4-:R-:W-:Y:S08]  /*23f0*/  HMMA.16816.F32 R16, R192.reuse, R52, R88 ;  /* 0x00000034c010723c */ /* 0x050ff00000001858 */
[C---:B-----5:R-:W-:Y:S08]  /*2400*/  HMMA.16816.F32 R24, R192.reuse, R44, R96 ;  /* 0x0000002cc018723c */ /* 0x060ff00000001860 */
[C---:B------:R-:W-:Y:S01]  /*2410*/  HMMA.16816.F32 R12, R192.reuse, R54, R84 ;  /* 0x00000036c00c723c */ /* 0x040fe20000001854 */
[----:B------:R-:W4:Y:S07]  /*2420*/  LDSM.16.M88.4 R84, [R231+0x5000] ;  /* 0x00500000e754783b */ /* 0x000f2e0000000200 */
[C---:B------:R-:W-:Y:S01]  /*2430*/  HMMA.16816.F32 R88, R192.reuse, R40, R56 ;  /* 0x00000028c058723c */ /* 0x040fe20000001838 */
[----:B------:R-:W5:Y:S07]  /*2440*/  LDSM.16.M88.4 R56, [R230+0xf100] ;  /* 0x00f10000e638783b */ /* 0x000f6e0000000200 */
[C---:B------:R-:W-:Y:S08]  /*2450*/  HMMA.16816.F32 R20, R192.reuse, R46, R92 ;  /* 0x0000002ec014723c */ /* 0x040ff0000000185c */
[C---:B---3--:R-:W-:Y:S08]  /*2460*/  HMMA.16816.F32 R92, R192.reuse, R60, R72 ;  /* 0x0000003cc05c723c */ /* 0x048ff00000001848 */
[----:B------:R-:W-:Y:S08]  /*2470*/  HMMA.16816.F32 R96, R192, R62, R68 ;  /* 0x0000003ec060723c */ /* 0x000ff00000001844 */
[C---:B--2---:R-:W-:Y:S01]  /*2480*/  HMMA.16816.F32 R52, R196.reuse, R36, R32 ;  /* 0x00000024c434723c */ /* 0x044fe20000001820 */
[----:B------:R-:W-:Y:S07]  /*2490*/  LDSM.16.M88.4 R32, [R230+0x10100] ;  /* 0x01010000e620783b */ /* 0x000fee0000000200 */
[C---:B------:R-:W-:Y:S01]  /*24a0*/  HMMA.16816.F32 R60, R196.reuse, R38, R28 ;  /* 0x00000026c43c723c */ /* 0x040fe2000000181c */
[----:B------:R-:W-:Y:S04]  /*24b0*/  LDSM.16.M88.4 R28, [R230+0x10900] ;  /* 0x01090000e61c783b */ /* 0x000fe80000000200 */
[----:B------:R-:W-:Y:S03]  /*24c0*/  LDSM.16.M88.4 R36, [R230+0xf900] ;  /* 0x00f90000e624783b */ /* 0x000fe60000000200 */
[----:B-1----:R-:W-:Y:S01]  /*24d0*/  HMMA.16816.F32 R68, R196, R108, R24 ;  /* 0x0000006cc444723c */ /* 0x002fe20000001818 */
[----:B------:R-:W1:Y:S07]  /*24e0*/  LDSM.16.M88.4 R24, [R230+0x11100] ;  /* 0x01110000e618783b */ /* 0x000e6e0000000200 */
[C---:B------:R-:W-:Y:S08]  /*24f0*/  HMMA.16816.F32 R8, R192.reuse, R64, R80 ;  /* 0x00000040c008723c */ /* 0x040ff00000001850 */
[C---:B------:R-:W-:Y:S08]  /*2500*/  HMMA.16816.F32 R80, R192.reuse, R66, R76 ;  /* 0x00000042c050723c */ /* 0x040ff0000000184c */
[----:B------:R-:W-:Y:S01]  /*2510*/  HMMA.16816.F32 R76, R192, R42, R48 ;  /* 0x0000002ac04c723c */ /* 0x000fe20000001830 */
[----:B------:R-:W2:Y:S07]  /*2520*/  LDSM.16.M88.4 R48, [R231+0x5800] ;  /* 0x00580000e730783b */ /* 0x000eae0000000200 */
[C---:B------:R-:W-:Y:S08]  /*2530*/  HMMA.16816.F32 R44, R196.reuse, R102, R12 ;  /* 0x00000066c42c723c */ /* 0x040ff0000000180c */
[----:B----4-:R-:W-:Y:S08]  /*2540*/  HMMA.16816.F32 R12, R196, R84, R92 ;  /* 0x00000054c40c723c */ /* 0x010ff0000000185c */
[C---:B-----5:R-:W-:Y:S08]  /*2550*/  HMMA.16816.F32 R52, R200.reuse, R56, R52 ;  /* 0x00000038c834723c */ /* 0x060ff00000001834 */
[----:B------:R-:W-:Y:S01]  /*2560*/  HMMA.16816.F32 R60, R200, R58, R60 ;  /* 0x0000003ac83c723c */ /* 0x000fe2000000183c */
[----:B------:R-:W3:Y:S07]  /*2570*/  LDSM.16.M88.4 R56, [R227+0x3000] ;  /* 0x00300000e338783b */ /* 0x000eee0000000200 */
[C---:B------:R-:W-:Y:S08]  /*2580*/  HMMA.16816.F32 R72, R196.reuse, R110, R20 ;  /* 0x0000006ec448723c */ /* 0x040ff00000001814 */
[C---:B------:R-:W-:Y:S08]  /*2590*/  HMMA.16816.F32 R64, R196.reuse, R100, R16 ;  /* 0x00000064c440723c */ /* 0x040ff00000001810 */
[C---:B------:R-:W-:Y:S08]  /*25a0*/  HMMA.16816.F32 R20, R196.reuse, R104, R8 ;  /* 0x00000068c414723c */ /* 0x040ff00000001808 */
[C---:B------:R-:W-:Y:S01]  /*25b0*/  HMMA.16816.F32 R16, R196.reuse, R106, R80 ;  /* 0x0000006ac410723c */ /* 0x040fe20000001850 */
[----:B------:R-:W-:Y:S07]  /*25c0*/  LDSM.16.M88.4 R80, [R230+0x11900] ;  /* 0x01190000e650783b */ /* 0x000fee0000000200 */
[----:B------:R-:W-:Y:S08]  /*25d0*/  HMMA.16816.F32 R8, R196, R86, R96 ;  /* 0x00000056c408723c */ /* 0x000ff00000001860 */
[----:B-1----:R-:W-:Y:S01]  /*25e0*/  HMMA.16816.F32 R96, R200, R24, R12 ;  /* 0x00000018c860723c */ /* 0x002fe2000000180c */
[----:B------:R-:W1:Y:S07]  /*25f0*/  LDSM.16.M88.4 R12, [R224+0x12100] ;  /* 0x01210000e00c783b */ /* 0x000e6e0000000200 */
[C---:B--2---:R-:W-:Y:S08]  /*2600*/  HMMA.16816.F32 R40, R196.reuse, R48, R88 ;  /* 0x00000030c428723c */ /* 0x044ff00000001858 */
[----:B------:R-:W-:Y:S08]  /*2610*/  HMMA.16816.F32 R48, R196, R50, R76 ;  /* 0x00000032c430723c */ /* 0x000ff0000000184c */
[C---:B------:R-:W-:Y:S01]  /*2620*/  HMMA.16816.F32 R76, R200.reuse, R30, R16 ;  /* 0x0000001ec84c723c */ /* 0x040fe20000001810 */
[----:B------:R-:W2:Y:S07]  /*2630*/  LDSM.16.M88.4 R16, [R227+0x3800] ;  /* 0x00380000e310783b */ /* 0x000eae0000000200 */
[----:B------:R-:W-:Y:S01]  /*2640*/  HMMA.16816.F32 R92, R200, R26, R8 ;  /* 0x0000001ac85c723c */ /* 0x000fe20000001808 */
[----:B------:R-:W-:Y:S07]  /*2650*/  LDSM.16.M88.4 R24, [R227+0x4000] ;  /* 0x00400000e318783b */ /* 0x000fee0000000200 */
[----:B---3--:R-:W-:Y:S01]  /*2660*/  HMMA.16816.F32 R8, R204, R56, R52 ;  /* 0x00000038cc08723c */ /* 0x008fe20000001834 */
[----:B------:R-:W-:Y:S07]  /*2670*/  LDSM.16.M88.4 R52, [R231+0x6800] ;  /* 0x00680000e734783b */ /* 0x000fee0000000200 */
[C---:B------:R-:W-:Y:S01]  /*2680*/  HMMA.16816.F32 R88, R200.reuse, R28, R20 ;  /* 0x0000001cc858723c */ /* 0x040fe20000001814 */
[----:B------:R-:W3:Y:S07]  /*2690*/  LDSM.16.M88.4 R28, [R231+0x6000] ;  /* 0x00600000e71c783b */ /* 0x000eee0000000200 */
[----:B------:R-:W-:Y:S08]  /*26a0*/  HMMA.16816.F32 R68, R200, R36, R68 ;  /* 0x00000024c844723c */ /* 0x000ff00000001844 */
[----:B------:R-:W-:Y:S01]  /*26b0*/  HMMA.16816.F32 R20, R204, R58, R60 ;  /* 0x0000003acc14723c */ /* 0x000fe2000000183c */
[----:B------:R-:W-:Y:S07]  /*26c0*/  LDSM.16.M88.4 R60, [R227+0x6800] ;  /* 0x00680000e33c783b */ /* 0x000fee0000000200 */
[C---:B------:R-:W-:Y:S08]  /*26d0*/  HMMA.16816.F32 R64, R200.reuse, R32, R64 ;  /* 0x00000020c840723c */ /* 0x040ff00000001840 */
[----:B------:R-:W-:Y:S01]  /*26e0*/  HMMA.16816.F32 R44, R200, R34, R44 ;  /* 0x00000022c82c723c */ /* 0x000fe2000000182c */
[----:B------:R-:W4:Y:S07]  /*26f0*/  LDSM.16.M88.4 R32, [R224+0x12900] ;  /* 0x01290000e020783b */ /* 0x000f2e0000000200 */
[----:B-1----:R-:W-:Y:S08]  /*2700*/  HMMA.16816.F32 R8, R208, R12, R8 ;  /* 0x0000000cd008723c */ /* 0x002ff00000001808 */
[C---:B------:R-:W-:Y:S08]  /*2710*/  HMMA.16816.F32 R72, R200.reuse, R38, R72 ;  /* 0x00000026c848723c */ /* 0x040ff00000001848 */
[C---:B------:R-:W-:Y:S01]  /*2720*/  HMMA.16816.F32 R84, R200.reuse, R80, R40 ;  /* 0x00000050c854723c */ /* 0x040fe20000001828 */
[----:B------:R-:W1:Y:S07]  /*2730*/  LDSM.16.M88.4 R40, [R227+0x4800] ;  /* 0x00480000e328783b */ /* 0x000e6e0000000200 */
[----:B------:R-:W-:Y:S01]  /*2740*/  HMMA.16816.F32 R80, R200, R82, R48 ;  /* 0x00000052c850723c */ /* 0x000fe20000001830 */
[----:B------:R-:W5:Y:S07]  /*2750*/  LDSM.16.M88.4 R48, [R230+0x12100] ;  /* 0x01210000e630783b */ /* 0x000f6e0000000200 */
[----:B--2---:R-:W-:Y:S08]  /*2760*/  HMMA.16816.F32 R36, R204, R16, R68 ;  /* 0x00000010cc24723c */ /* 0x004ff00000001844 */
[----:B------:R-:W-:Y:S01]  /*2770*/  HMMA.16816.F32 R12, R208, R14, R20 ;  /* 0x0000000ed00c723c */ /* 0x000fe20000001814 */
[----:B------:R-:W-:Y:S07]  /*2780*/  LDSM.16.M88.4 R20, [R227+0x5800] ;  /* 0x00580000e314783b */ /* 0x000fee0000000200 */
[----:B---3--:R-:W-:Y:S08]  /*2790*/  HMMA.16816.F32 R8, R212, R28, R8 ;  /* 0x0000001cd408723c */ /* 0x008ff00000001808 */
[C---:B------:R-:W-:Y:S08]  /*27a0*/  HMMA.16816.F32 R56, R204.reuse, R18, R72 ;  /* 0x00000012cc38723c */ /* 0x040ff00000001848 */
[C---:B------:R-:W-:Y:S01]  /*27b0*/  HMMA.16816.F32 R68, R204.reuse, R24, R64 ;  /* 0x00000018cc44723c */ /* 0x040fe20000001840 */
[----:B------:R-:W-:Y:S07]  /*27c0*/  LDSM.16.M88.4 R64, [R227+0x6000] ;  /* 0x00600000e340783b */ /* 0x000fee0000000200 */
[----:B------:R-:W-:Y:S01]  /*27d0*/  HMMA.16816.F32 R72, R204, R26, R44 ;  /* 0x0000001acc48723c */ /* 0x000fe2000000182c */
[----:B------:R-:W2:Y:S04]  /*27e0*/  LDSM.16.M88.4 R24, [R227+0x5000] ;  /* 0x00500000e318783b */ /* 0x000ea80000000200 */
[----:B------:R-:W-:Y:S03]  /*27f0*/  LDSM.16.M88.4 R44, [R230+0x12900] ;  /* 0x01290000e62c783b */ /* 0x000fe60000000200 */
[----:B----4-:R-:W-:Y:S08]  /*2800*/  HMMA.16816.F32 R16, R208, R32, R36 ;  /* 0x00000020d010723c */ /* 0x010ff00000001824 */
[C---:B-1----:R-:W-:Y:S08]  /*2810*/  HMMA.16816.F32 R88, R204.reuse, R40, R88 ;  /* 0x00000028cc58723c */ /* 0x042ff00000001858 */
[----:B------:R-:W-:Y:S01]  /*2820*/  HMMA.16816.F32 R76, R204, R42, R76 ;  /* 0x0000002acc4c723c */ /* 0x000fe2000000184c */
[----:B------:R-:W1:Y:S07]  /*2830*/  LDSM.16.M88.4 R40, [R224+0x13100] ;  /* 0x01310000e028783b */ /* 0x000e6e0000000200 */
[----:B------:R-:W-:Y:S08]  /*2840*/  HMMA.16816.F32 R12, R212, R30, R12 ;  /* 0x0000001ed40c723c */ /* 0x000ff0000000180c */
[----:B-----5:R-:W-:Y:S08]  /*2850*/  HMMA.16816.F32 R8, R216, R48, R8 ;  /* 0x00000030d808723c */ /* 0x020ff00000001808 */
[----:B------:R-:W-:Y:S01]  /*2860*/  HMMA.16816.F32 R32, R208, R34, R56 ;  /* 0x00000022d020723c */ /* 0x000fe20000001838 */
[----:B------:R-:W-:Y:S07]  /*2870*/  LDSM.16.M88.4 R56, [R227+0x7000] ;  /* 0x00700000e338783b */ /* 0x000fee0000000200 */
[----:B------:R-:W-:Y:S08]  /*2880*/  HMMA.16816.F32 R28, R212, R52, R16 ;  /* 0x00000034d41c723c */ /* 0x000ff00000001810 */
[C---:B--2---:R-:W-:Y:S08]  /*2890*/  HMMA.16816.F32 R96, R204.reuse, R24, R96 ;  /* 0x00000018cc60723c */ /* 0x044ff00000001860 */
[----:B------:R-:W-:Y:S08]  /*28a0*/  HMMA.16816.F32 R92, R204, R26, R92 ;  /* 0x0000001acc5c723c */ /* 0x000ff0000000185c */
[----:B------:R-:W-:Y:S01]  /*28b0*/  HMMA.16816.F32 R24, R216, R50, R12 ;  /* 0x00000032d818723c */ /* 0x000fe2000000180c */
[----:B------:R-:W2:Y:S07]  /*28c0*/  LDSM.16.M88.4 R48, [R231+0x7000] ;  /* 0x00700000e730783b */ /* 0x000eae0000000200 */
[----:B------:R-:W-:Y:S08]  /*28d0*/  HMMA.16816.F32 R8, R220, R64, R8 ;  /* 0x00000040dc08723c */ /* 0x000ff00000001808 */
[C---:B------:R-:W-:Y:S08]  /*28e0*/  HMMA.16816.F32 R84, R204.reuse, R20, R84 ;  /* 0x00000014cc54723c */ /* 0x040ff00000001854 */
[----:B------:R-:W-:Y:S08]  /*28f0*/  HMMA.16816.F32 R80, R204, R22, R80 ;  /* 0x00000016cc50723c */ /* 0x000ff00000001850 */
[----:B-1----:R-:W-:Y:S01]  /*2900*/  HMMA.16816.F32 R20, R208, R40, R68 ;  /* 0x00000028d014723c */ /* 0x002fe20000001844 */
[----:B------:R-:W1:Y:S01]  /*2910*/  LDSM.16.M88.4 R68, [R224+0x13900] ;  /* 0x01390000e044783b */ /* 0x000e620000000200 */
[----:B------:R-:W-:-:S04]  /*2920*/  FMUL.FTZ R0, R8, c[0x0][0x320] ;  /* 0x0000c80008007a20 */ /* 0x000fc80000410000 */
[----:B------:R3:W4:Y:S02]  /*2930*/  MUFU.TANH R104, R0 ;  /* 0x0000000000687308 */ /* 0x0007240000002400 */
[----:B------:R-:W-:Y:S01]  /*2940*/  HMMA.16816.F32 R16, R212, R54, R32 ;  /* 0x00000036d410723c */ /* 0x000fe20000001820 */
[----:B------:R-:W5:Y:S07]  /*2950*/  LDSM.16.M88.4 R52, [R230+0x13100] ;  /* 0x01310000e634783b */ /* 0x000f6e0000000200 */
[----:B------:R-:W-:Y:S01]  /*2960*/  HMMA.16816.F32 R12, R216, R44, R28 ;  /* 0x0000002cd80c723c */ /* 0x000fe2000000181c */
[----:B---3--:R-:W-:-:S07]  /*2970*/  FMUL.FTZ R0, R9, c[0x0][0x320] ;  /* 0x0000c80009007a20 */ /* 0x008fce0000410000 */
[----:B------:R-:W-:Y:S01]  /*2980*/  HMMA.16816.F32 R36, R220, R66, R24 ;  /* 0x00000042dc24723c */ /* 0x000fe20000001818 */
[----:B------:R-:W-:Y:S01]  /*2990*/  LDSM.16.M88.4 R64, [R231+0x8000] ;  /* 0x00800000e740783b */ /* 0x000fe20000000200 */
[----:B------:R3:W1:Y:S06]  /*29a0*/  MUFU.TANH R103, R0 ;  /* 0x0000000000677308 */ /* 0x00066c0000002400 */
[----:B------:R-:W-:Y:S01]  /*29b0*/  HMMA.16816.F32 R32, R208, R42, R72 ;  /* 0x0000002ad020723c */ /* 0x000fe20000001848 */
[----:B------:R-:W4:Y:S07]  /*29c0*/  LDSM.16.M88.4 R40, [R231+0x7800] ;  /* 0x00780000e728783b */ /* 0x000f2e0000000200 */
[----:B--2---:R-:W-:Y:S01]  /*29d0*/  HMMA.16816.F32 R28, R212, R48, R20 ;  /* 0x00000030d41c723c */ /* 0x004fe20000001814 */
[----:B---3--:R-:W-:-:S04]  /*29e0*/  FMUL.FTZ R0, R10, c[0x0][0x320] ;  /* 0x0000c8000a007a20 */ /* 0x008fc80000410000 */
[----:B------:R2:W3:Y:S03]  /*29f0*/  MUFU.TANH R102, R0 ;  /* 0x0000000000667308 */ /* 0x0004e60000002400 */
[----:B------:R-:W-:Y:S01]  /*2a00*/  HMMA.16816.F32 R24, R216, R46, R16 ;  /* 0x0000002ed818723c */ /* 0x000fe20000001810 */
[----:B------:R-:W3:Y:S07]  /*2a10*/  LDSM.16.M88.4 R44, [R224+0x14100] ;  /* 0x01410000e02c783b */ /* 0x000eee0000000200 */
[----:B-1----:R-:W-:Y:S01]  /*2a20*/  HMMA.16816.F32 R20, R208, R68, R88 ;  /* 0x00000044d014723c */ /* 0x002fe20000001858 */
[----:B--2---:R-:W-:-:S07]  /*2a30*/  FMUL.FTZ R0, R11, c[0x0][0x320] ;  /* 0x0000c8000b007a20 */ /* 0x004fce0000410000 */
[----:B------:R-:W-:Y:S01]  /*2a40*/  HMMA.16816.F32 R8, R220, R60, R12 ;  /* 0x0000003cdc08723c */ /* 0x000fe2000000180c */
[----:B------:R1:W2:Y:S07]  /*2a50*/  MUFU.TANH R101, R0 ;  /* 0x0000000000657308 */ /* 0x0002ae0000002400 */
[----:B------:R-:W-:Y:S01]  /*2a60*/  HMMA.16816.F32 R16, R212, R50, R32 ;  /* 0x00000032d410723c */ /* 0x000fe20000001820 */
[----:B------:R-:W-:Y:S07]  /*2a70*/  LDSM.16.M88.4 R48, [R227+0x8000] ;  /* 0x00800000e330783b */ /* 0x000fee0000000200 */
[----:B-----5:R-:W-:Y:S01]  /*2a80*/  HMMA.16816.F32 R12, R216, R52, R28 ;  /* 0x00000034d80c723c */ /* 0x020fe2000000181c */
[----:B-1----:R-:W-:-:S04]  /*2a90*/  FMUL.FTZ R0, R36, c[0x0][0x320] ;  /* 0x0000c80024007a20 */ /* 0x002fc80000410000 */
[----:B------:R1:W1:Y:S03]  /*2aa0*/  MUFU.TANH R100, R0 ;  /* 0x0000000000647308 */ /* 0x0002660000002400 */
[----:B------:R-:W-:Y:S08]  /*2ab0*/  HMMA.16816.F32 R28, R208, R70, R76 ;  /* 0x00000046d01c723c */ /* 0x000ff0000000184c */
[----:B------:R-:W-:Y:S01]  /*2ac0*/  HMMA.16816.F32 R32, R220, R62, R24 ;  /* 0x0000003edc20723c */ /* 0x000fe20000001818 */
[----:B------:R-:W-:Y:S01]  /*2ad0*/  LDSM.16.M88.4 R60, [R227+0x7800] ;  /* 0x00780000e33c783b */ /* 0x000fe20000000200 */
[----:B-1----:R-:W-:-:S06]  /*2ae0*/  FMUL.FTZ R0, R37, c[0x0][0x320] ;  /* 0x0000c80025007a20 */ /* 0x002fcc0000410000 */
[----:B----4-:R-:W-:Y:S01]  /*2af0*/  HMMA.16816.F32 R24, R212, R40, R20 ;  /* 0x00000028d418723c */ /* 0x010fe20000001814 */
[----:B------:R1:W4:Y:S07]  /*2b00*/  MUFU.TANH R91, R0 ;  /* 0x00000000005b7308 */ /* 0x00032e0000002400 */
[----:B------:R-:W-:Y:S01]  /*2b10*/  HMMA.16816.F32 R20, R216, R54, R16 ;  /* 0x00000036d814723c */ /* 0x000fe20000001810 */
[----:B------:R-:W-:Y:S07]  /*2b20*/  LDSM.16.M88.4 R52, [R224+0x14900] ;  /* 0x01490000e034783b */ /* 0x000fee0000000200 */
[----:B------:R-:W-:Y:S01]  /*2b30*/  HMMA.16816.F32 R16, R212, R42, R28 ;  /* 0x0000002ad410723c */ /* 0x000fe2000000181c */
[----:B------:R-:W-:Y:S01]  /*2b40*/  LDSM.16.M88.4 R40, [R230+0x14100] ;  /* 0x01410000e628783b */ /* 0x000fe20000000200 */
[----:B-1----:R-:W-:-:S04]  /*2b50*/  FMUL.FTZ R0, R38, c[0x0][0x320] ;  /* 0x0000c80026007a20 */ /* 0x002fc80000410000 */
[----:B------:R1:W1:Y:S02]  /*2b60*/  MUFU.TANH R90, R0 ;  /* 0x00000000005a7308 */ /* 0x0002640000002400 */
[----:B------:R-:W-:Y:S08]  /*2b70*/  HMMA.16816.F32 R12, R220, R56, R12 ;  /* 0x00000038dc0c723c */ /* 0x000ff0000000180c */
[----:B---3--:R-:W-:Y:S01]  /*2b80*/  HMMA.16816.F32 R28, R208, R46, R92 ;  /* 0x0000002ed01c723c */ /* 0x008fe2000000185c */
[----:B-1----:R-:W-:-:S02]  /*2b90*/  FMUL.FTZ R0, R39, c[0x0][0x320] ;  /* 0x0000c80027007a20 */ /* 0x002fc40000410000 */
[----:B------:R-:W1:Y:S02]  /*2ba0*/  LDSM.16.M88.4 R36, [R230+0x13900] ;  /* 0x01390000e624783b */ /* 0x000e640000000200 */
[----:B------:R3:W1:Y:S11]  /*2bb0*/  MUFU.TANH R89, R0 ;  /* 0x0000000000597308 */ /* 0x0006760000002400 */
[----:B------:R-:W-:Y:S08]  /*2bc0*/  @!UPT UIADD3 URZ, URZ, URZ, URZ ;  /* 0x0000003f3f3ff290 */ /* 0x000ff0000fffe03f */
[----:B------:R-:W-:Y:S01]  /*2bd0*/  HMMA.16816.F32 R28, R212, R66, R28 ;  /* 0x00000042d41c723c */ /* 0x000fe2000000181c */
[----:B---3--:R-:W-:-:S04]  /*2be0*/  FMUL.FTZ R0, R8, c[0x0][0x320] ;  /* 0x0000c80008007a20 */ /* 0x008fc80000410000 */
[----:B------:R3:W1:Y:S02]  /*2bf0*/  MUFU.TANH R88, R0 ;  /* 0x0000000000587308 */ /* 0x0006640000002400 */
[----:B---3--:R-:W-:Y:S01]  /*2c00*/  FMUL.FTZ R0, R9, c[0x0][0x320] ;  /* 0x0000c80009007a20 */ /* 0x008fe20000410000 */
[C---:B-1----:R-:W-:Y:S05]  /*2c10*/  HMMA.16816.F32 R24, R216.reuse, R36, R24 ;  /* 0x00000024d818723c */ /* 0x042fea0000001818 */
[----:B------:R1:W3:Y:S03]  /*2c20*/  MUFU.TANH R76, R0 ;  /* 0x00000000004c7308 */ /* 0x0002e60000002400 */
[C---:B------:R-:W-:Y:S01]  /*2c30*/  HMMA.16816.F32 R16, R216.reuse, R38, R16 ;  /* 0x00000026d810723c */ /* 0x040fe20000001810 */
[----:B------:R-:W-:Y:S07]  /*2c40*/  LDSM.16.M88.4 R36, [R230+0x14900] ;  /* 0x01490000e624783b */ /* 0x000fee0000000200 */
[----:B------:R-:W-:Y:S01]  /*2c50*/  HMMA.16816.F32 R28, R216, R42, R28 ;  /* 0x0000002ad81c723c */ /* 0x000fe2000000181c */
[----:B-1----:R-:W-:-:S04]  /*2c60*/  FMUL.FTZ R0, R10, c[0x0][0x320] ;  /* 0x0000c8000a007a20 */ /* 0x002fc80000410000 */
[----:B------:R1:W1:Y:S03]  /*2c70*/  MUFU.TANH R75, R0 ;  /* 0x00000000004b7308 */ /* 0x0002660000002400 */
[----:B------:R-:W-:Y:S01]  /*2c80*/  HMMA.16816.F32 R24, R220, R60, R24 ;  /* 0x0000003cdc18723c */ /* 0x000fe20000001818 */
[----:B-1----:R-:W-:-:S07]  /*2c90*/  FMUL.FTZ R0, R11, c[0x0][0x320] ;  /* 0x0000c8000b007a20 */ /* 0x002fce0000410000 */
[----:B------:R-:W-:Y:S01]  /*2ca0*/  HMMA.16816.F32 R8, R208, R44, R96 ;  /* 0x0000002cd008723c */ /* 0x000fe20000001860 */
[----:B------:R-:W1:Y:S01]  /*2cb0*/  LDSM.16.M88.4 R44, [R231+0x8800] ;  /* 0x00880000e72c783b */ /* 0x000e620000000200 */
[----:B------:R5:W1:Y:S11]  /*2cc0*/  MUFU.TANH R74, R0 ;  /* 0x00000000004a7308 */ /* 0x000a760000002400 */
[----:B------:R-:W-:Y:S03]  /*2cd0*/  @!UPT UIADD3 URZ, URZ, URZ, URZ ;  /* 0x0000003f3f3ff290 */ /* 0x000fe6000fffe03f */
[----:B------:R-:W-:Y:S02]  /*2ce0*/  FMUL.FTZ R25, R25, c[0x0][0x320] ;  /* 0x0000c80019197a20 */ /* 0x000fe40000410000 */
[----:B------:R-:W-:Y:S02]  /*2cf0*/  FMUL.FTZ R26, R26, c[0x0][0x320] ;  /* 0x0000c8001a1a7a20 */ /* 0x000fe40000410000 */
[----:B------:R-:W-:Y:S02]  /*2d00*/  FMUL.FTZ R27, R27, c[0x0][0x320] ;  /* 0x0000c8001b1b7a20 */ /* 0x000fe40000410000 */
[----:B-----5:R-:W-:-:S04]  /*2d10*/  FMUL.FTZ R0, R32, c[0x0][0x320] ;  /* 0x0000c80020007a20 */ /* 0x020fc80000410000 */
[----:B------:R5:W1:Y:S01]  /*2d20*/  MUFU.TANH R73, R0 ;  /* 0x0000000000497308 */ /* 0x000a620000002400 */
[----:B------:R-:W-:Y:S01]  /*2d30*/  HMMA.16816.F32 R8, R212, R64, R8 ;  /* 0x00000040d408723c */ /* 0x000fe20000001808 */
[----:B-----5:R-:W-:-:S06]  /*2d40*/  FMUL.FTZ R0, R33, c[0x0][0x320] ;  /* 0x0000c80021007a20 */ /* 0x020fcc0000410000 */
[----:B------:R5:W1:Y:S11]  /*2d50*/  MUFU.TANH R72, R0 ;  /* 0x0000000000487308 */ /* 0x000a760000002400 */
[----:B------:R-:W-:Y:S06]  /*2d60*/  @!UPT UIADD3 URZ, URZ, URZ, URZ ;  /* 0x0000003f3f3ff290 */ /* 0x000fec000fffe03f */
[----:B------:R-:W-:Y:S01]  /*2d70*/  HMMA.16816.F32 R8, R216, R40, R8 ;  /* 0x00000028d808723c */ /* 0x000fe20000001808 */
[----:B-----5:R-:W-:-:S04]  /*2d80*/  FMUL.FTZ R0, R34, c[0x0][0x320] ;  /* 0x0000c80022007a20 */ /* 0x020fc80000410000 */
[----:B------:R5:W1:Y:S02]  /*2d90*/  MUFU.TANH R71, R0 ;  /* 0x0000000000477308 */ /* 0x000a640000002400 */
[----:B-----5:R-:W-:Y:S02]  /*2da0*/  FMUL.FTZ R0, R35, c[0x0][0x320] ;  /* 0x0000c80023007a20 */ /* 0x020fe40000410000 */
[----:B------:R-:W-:Y:S04]  /*2db0*/  HMMA.16816.F32 R32, R220, R58, R20 ;  /* 0x0000003adc20723c */ /* 0x000fe80000001814 */
[----:B------:R5:W1:Y:S04]  /*2dc0*/  MUFU.TANH R70, R0 ;  /* 0x0000000000467308 */ /* 0x000a680000002400 */
[----:B------:R-:W-:Y:S04]  /*2dd0*/  HMMA.16816.F32 R20, R208, R52, R84 ;  /* 0x00000034d014723c */ /* 0x000fe80000001854 */
[----:B------:R-:W1:Y:S01]  /*2de0*/  MUFU.TANH R53, R26 ;  /* 0x0000001a00357308 */ /* 0x000e620000002400 */
[----:B-----5:R-:W-:-:S07]  /*2df0*/  FMUL.FTZ R0, R12, c[0x0][0x320] ;  /* 0x0000c8000c007a20 */ /* 0x020fce0000410000 */
[----:B------:R-:W1:Y:S08]  /*2e00*/  MUFU.TANH R52, R27 ;  /* 0x0000001b00347308 */ /* 0x000e700000002400 */
[----:B------:R5:W1:Y:S02]  /*2e10*/  MUFU.TANH R69, R0 ;  /* 0x0000000000457308 */ /* 0x000a640000002400 */
[----:B-----5:R-:W-:-:S06]  /*2e20*/  FMUL.FTZ R0, R13, c[0x0][0x320] ;  /* 0x0000c8000d007a20 */ /* 0x020fcc0000410000 */
[----:B------:R5:W1:Y:S02]  /*2e30*/  MUFU.TANH R68, R0 ;  /* 0x0000000000447308 */ /* 0x000a640000002400 */
[----:B-----5:R-:W-:-:S06]  /*2e40*/  FMUL.FTZ R0, R14, c[0x0][0x320] ;  /* 0x0000c8000e007a20 */ /* 0x020fcc0000410000 */
[----:B------:R5:W1:Y:S02]  /*2e50*/  MUFU.TANH R65, R0 ;  /* 0x0000000000417308 */ /* 0x000a640000002400 */
[----:B-----5:R-:W-:Y:S02]  /*2e60*/  FMUL.FTZ R0, R15, c[0x0][0x320] ;  /* 0x0000c8000f007a20 */ /* 0x020fe40000410000 */
[----:B------:R-:W-:Y:S04]  /*2e70*/  HMMA.16816.F32 R12, R208, R54, R80 ;  /* 0x00000036d00c723c */ /* 0x000fe80000001850 */
[----:B------:R-:W1:Y:S08]  /*2e80*/  MUFU.TANH R54, R25 ;  /* 0x0000001900367308 */ /* 0x000e700000002400 */
[----:B------:R5:W1:Y:S02]  /*2e90*/  MUFU.TANH R64, R0 ;  /* 0x0000000000407308 */ /* 0x000a640000002400 */
[----:B-----5:R-:W-:-:S06]  /*2ea0*/  FMUL.FTZ R0, R32, c[0x0][0x320] ;  /* 0x0000c80020007a20 */ /* 0x020fcc0000410000 */
[----:B------:R5:W1:Y:S02]  /*2eb0*/  MUFU.TANH R60, R0 ;  /* 0x00000000003c7308 */ /* 0x000a640000002400 */
[----:B-----5:R-:W-:-:S06]  /*2ec0*/  FMUL.FTZ R0, R33, c[0x0][0x320] ;  /* 0x0000c80021007a20 */ /* 0x020fcc0000410000 */
[----:B------:R5:W1:Y:S02]  /*2ed0*/  MUFU.TANH R59, R0 ;  /* 0x00000000003b7308 */ /* 0x000a640000002400 */
[----:B-----5:R-:W-:-:S06]  /*2ee0*/  FMUL.FTZ R0, R34, c[0x0][0x320] ;  /* 0x0000c80022007a20 */ /* 0x020fcc0000410000 */
[----:B------:R5:W1:Y:S02]  /*2ef0*/  MUFU.TANH R58, R0 ;  /* 0x00000000003a7308 */ /* 0x000a640000002400 */
[----:B-----5:R-:W-:Y:S02]  /*2f00*/  FMUL.FTZ R0, R35, c[0x0][0x320] ;  /* 0x0000c80023007a20 */ /* 0x020fe40000410000 */
[----:B------:R-:W-:Y:S04]  /*2f10*/  HMMA.16816.F32 R32, R220, R62, R16 ;  /* 0x0000003edc20723c */ /* 0x000fe80000001810 */
[----:B------:R5:W2:Y:S04]  /*2f20*/  MUFU.TANH R57, R0 ;  /* 0x0000000000397308 */ /* 0x000aa80000002400 */
[----:B-1----:R-:W-:Y:S08]  /*2f30*/  HMMA.16816.F32 R16, R212, R44, R20 ;  /* 0x0000002cd410723c */ /* 0x002ff00000001814 */
[----:B------:R-:W-:Y:S01]  /*2f40*/  HMMA.16816.F32 R20, R220, R48, R8 ;  /* 0x00000030dc14723c */ /* 0x000fe20000001808 */
[----:B-----5:R-:W-:-:S02]  /*2f50*/  FMUL.FTZ R0, R24, c[0x0][0x320] ;  /* 0x0000c80018007a20 */ /* 0x020fc40000410000 */
[----:B------:R-:W1:Y:S01]  /*2f60*/  LDSM.16.M88.4 R24, [R227+0x8800] ;  /* 0x00880000e318783b */ /* 0x000e620000000200 */
[----:B------:R-:W-:-:S04]  /*2f70*/  DEPBAR.LE SB0, 0x0 ;  /* 0x000080000000791a */ /* 0x000fc80000000000 */
[----:B------:R-:W-:Y:S01]  /*2f80*/  HMMA.16816.F32 R8, R212, R46, R12 ;  /* 0x0000002ed408723c */ /* 0x000fe2000000180c */
[----:B------:R-:W-:Y:S01]  /*2f90*/  FMUL.FTZ R32, R32, c[0x0][0x320] ;  /* 0x0000c80020207a20 */ /* 0x000fe20000410000 */
[----:B------:R1:W1:Y:S01]  /*2fa0*/  MUFU.TANH R56, R0 ;  /* 0x0000000000387308 */ /* 0x0002620000002400 */
[----:B------:R-:W-:Y:S02]  /*2fb0*/  FMUL.FTZ R33, R33, c[0x0][0x320] ;  /* 0x0000c80021217a20 */ /* 0x000fe40000410000 */
[----:B------:R-:W-:Y:S02]  /*2fc0*/  FMUL.FTZ R34, R34, c[0x0][0x320] ;  /* 0x0000c80022227a20 */ /* 0x000fe40000410000 */
[----:B------:R-:W-:Y:S01]  /*2fd0*/  FMUL.FTZ R35, R35, c[0x0][0x320] ;  /* 0x0000c80023237a20 */ /* 0x000fe20000410000 */
[----:B------:R-:W-:Y:S02]  /*2fe0*/  HMMA.16816.F32 R12, R216, R36, R16 ;  /* 0x00000024d80c723c */ /* 0x000fe40000001810 */
[----:B------:R1:W1:Y:S06]  /*2ff0*/  MUFU.TANH R43, R32 ;  /* 0x00000020002b7308 */ /* 0x00026c0000002400 */
[----:B------:R-:W-:Y:S01]  /*3000*/  FMUL.FTZ R20, R20, c[0x0][0x320] ;  /* 0x0000c80014147a20 */ /* 0x000fe20000410000 */
[----:B------:R-:W-:Y:S01]  /*3010*/  HMMA.16816.F32 R16, R220, R50, R28 ;  /* 0x00000032dc10723c */ /* 0x000fe2000000181c */
[----:B------:R-:W-:Y:S01]  /*3020*/  FMUL.FTZ R21, R21, c[0x0][0x320] ;  /* 0x0000c80015157a20 */ /* 0x000fe20000410000 */
[----:B------:R1:W1:Y:S01]  /*3030*/  MUFU.TANH R42, R33 ;  /* 0x00000021002a7308 */ /* 0x0002620000002400 */
[----:B------:R-:W-:-:S02]  /*3040*/  FMUL.FTZ R22, R22, c[0x0][0x320] ;  /* 0x0000c80016167a20 */ /* 0x000fc40000410000 */
[----:B------:R-:W-:-:S03]  /*3050*/  FMUL.FTZ R23, R23, c[0x0][0x320] ;  /* 0x0000c80017177a20 */ /* 0x000fc60000410000 */
[----:B------:R-:W-:Y:S02]  /*3060*/  HMMA.16816.F32 R8, R216, R38, R8 ;  /* 0x00000026d808723c */ /* 0x000fe40000001808 */
[----:B------:R2:W2:Y:S08]  /*3070*/  MUFU.TANH R41, R34 ;  /* 0x0000002200297308 */ /* 0x0004b00000002400 */
[----:B------:R2:W2:Y:S01]  /*3080*/  MUFU.TANH R40, R35 ;  /* 0x0000002300287308 */ /* 0x0004a20000002400 */
[----:B-1----:R-:W-:Y:S05]  /*3090*/  HMMA.16816.F32 R12, R220, R24, R12 ;  /* 0x00000018dc0c723c */ /* 0x002fea000000180c */
[----:B------:R-:W-:-:S02]  /*30a0*/  FMUL.FTZ R16, R16, c[0x0][0x320] ;  /* 0x0000c80010107a20 */ /* 0x000fc40000410000 */
[----:B------:R-:W-:Y:S01]  /*30b0*/  FMUL.FTZ R17, R17, c[0x0][0x320] ;  /* 0x0000c80011117a20 */ /* 0x000fe20000410000 */
[----:B------:R1:W1:Y:S01]  /*30c0*/  MUFU.TANH R37, R20 ;  /* 0x0000001400257308 */ /* 0x0002620000002400 */
[----:B------:R-:W-:Y:S02]  /*30d0*/  FMUL.FTZ R18, R18, c[0x0][0x320] ;  /* 0x0000c80012127a20 */ /* 0x000fe40000410000 */
[----:B------:R-:W-:Y:S02]  /*30e0*/  FMUL.FTZ R19, R19, c[0x0][0x320] ;  /* 0x0000c80013137a20 */ /* 0x000fe40000410000 */
[----:B------:R-:W-:Y:S03]  /*30f0*/  HMMA.16816.F32 R8, R220, R26, R8 ;  /* 0x0000001adc08723c */ /* 0x000fe60000001808 */
[----:B------:R1:W1:Y:S08]  /*3100*/  MUFU.TANH R33, R16 ;  /* 0x0000001000217308 */ /* 0x0002700000002400 */
[----:B------:R-:W-:Y:S01]  /*3110*/  FMUL.FTZ R12, R12, c[0x0][0x320] ;  /* 0x0000c8000c0c7a20 */ /* 0x000fe20000410000 */
[----:B------:R1:W1:Y:S01]  /*3120*/  MUFU.TANH R32, R17 ;  /* 0x0000001100207308 */ /* 0x0002620000002400 */
[----:B------:R-:W-:-:S02]  /*3130*/  FMUL.FTZ R13, R13, c[0x0][0x320] ;  /* 0x0000c8000d0d7a20 */ /* 0x000fc40000410000 */
[----:B------:R-:W-:Y:S02]  /*3140*/  FMUL.FTZ R14, R14, c[0x0][0x320] ;  /* 0x0000c8000e0e7a20 */ /* 0x000fe40000410000 */
[----:B------:R-:W-:-:S03]  /*3150*/  FMUL.FTZ R15, R15, c[0x0][0x320] ;  /* 0x0000c8000f0f7a20 */ /* 0x000fc60000410000 */
[----:B------:R1:W1:Y:S04]  /*3160*/  MUFU.TANH R30, R18 ;  /* 0x00000012001e7308 */ /* 0x0002680000002400 */
[----:B------:R-:W-:Y:S02]  /*3170*/  FMUL.FTZ R8, R8, c[0x0][0x320] ;  /* 0x0000c80008087a20 */ /* 0x000fe40000410000 */
[----:B------:R-:W-:Y:S02]  /*3180*/  FMUL.FTZ R9, R9, c[0x0][0x320] ;  /* 0x0000c80009097a20 */ /* 0x000fe40000410000 */
[----:B------:R-:W-:Y:S01]  /*3190*/  FMUL.FTZ R10, R10, c[0x0][0x320] ;  /* 0x0000c8000a0a7a20 */ /* 0x000fe20000410000 */
[----:B------:R1:W1:Y:S01]  /*31a0*/  MUFU.TANH R31, R19 ;  /* 0x00000013001f7308 */ /* 0x0002620000002400 */
[----:B------:R-:W-:-:S07]  /*31b0*/  FMUL.FTZ R11, R11, c[0x0][0x320] ;  /* 0x0000c8000b0b7a20 */ /* 0x000fce0000410000 */
[----:B------:R1:W1:Y:S08]  /*31c0*/  MUFU.TANH R36, R21 ;  /* 0x0000001500247308 */ /* 0x0002700000002400 */
        /* <DEDUP_REMOVED lines=9> */
[----:B------:R1:W1:Y:S01]  /*3260*/  MUFU.TANH R24, R11 ;  /* 0x0000000b00187308 */ /* 0x0002620000002400 */
[----:B------:R-:W-:Y:S06]  /*3270*/  BAR.SYNC.DEFER_BLOCKING 0x0 ;  /* 0x0000000000007b1d */ /* 0x000fec0000010000 */
[----:B------:R-:W-:Y:S05]  /*3280*/  @!P0 BRA `(.L_x_4) ;  /* 0x000001e000008947 */ /* 0x000fea0003800000 */
[----:B--234-:R-:W-:Y:S01]  /*3290*/  UIADD3 UR5, UR12, -0x2, URZ ;  /* 0xfffffffe0c057890 */ /* 0x01cfe2000fffe03f */
[C---:B-1----:R-:W-:Y:S01]  /*32a0*/  IMAD.SHL.U32 R10, R118.reuse, 0x40, RZ ;  /* 0x00000040760a7824 */ /* 0x042fe200078e00ff */
[----:B------:R-:W-:-:S02]  /*32b0*/  SHF.L.U64.HI R3, R118, 0x6, R119 ;  /* 0x0000000676037819 */ /* 0x000fc40000010277 */
[----:B------:R-:W-:Y:S02]  /*32c0*/  USHF.R.S32.HI UR4, URZ, 0x1f, UR5 ;  /* 0x0000001f3f047899 */ /* 0x000fe40008011405 */
[----:B------:R-:W-:Y:S01]  /*32d0*/  UIMAD UR16, UR16, UR5, URZ ;  /* 0x00000005101072a4 */ /* 0x000fe2000f8e023f */
[----:B------:R-:W-:-:S03]  /*32e0*/  IMAD.WIDE.U32 R8, R116, UR5, R120 ;  /* 0x0000000574087c25 */ /* 0x000fc6000f8e0078 */
[----:B------:R-:W-:Y:S02]  /*32f0*/  UIMAD UR4, UR4, UR14, UR16 ;  /* 0x0000000e040472a4 */ /* 0x000fe4000f8e0210 */
[----:B------:R-:W-:-:S04]  /*3300*/  LEA R6, P2, R8, c[0x0][0x1c8], 0x1 ;  /* 0x0000720008067a11 */ /* 0x000fc800078408ff */
[----:B------:R-:W-:Y:S02]  /*3310*/  IADD3 R0, R9, UR4, RZ ;  /* 0x0000000409007c10 */ /* 0x000fe4000fffe0ff */
[----:B------:R-:W-:Y:S02]  /*3320*/  IADD3 R14, P1, P0, R10, 0x80, R6 ;  /* 0x000000800a0e7810 */ /* 0x000fe4000783e006 */
[----:B------:R-:W-:Y:S02]  /*3330*/  LEA.HI.X R7, R8, c[0x0][0x1cc], R0, 0x1, P2 ;  /* 0x0000730008077a11 */ /* 0x000fe400010f0c00 */
[C---:B------:R-:W-:Y:S02]  /*3340*/  IADD3 R8, P3, R10.reuse, R6, RZ ;  /* 0x000000060a087210 */ /* 0x040fe40007f7e0ff */
[C-C-:B------:R-:W-:Y:S01]  /*3350*/  IADD3.X R15, R3.reuse, RZ, R7.reuse, P1, P0 ;  /* 0x000000ff030f7210 */ /* 0x140fe20000fe0407 */
[----:B------:R-:W-:Y:S01]  /*3360*/  @!PT LDS RZ, [RZ] ;  /* 0x00000000fffff984 */ /* 0x000fe20000000800 */
[----:B------:R-:W-:Y:S01]  /*3370*/  @!PT LDS RZ, [RZ] ;  /* 0x00000000fffff984 */ /* 0x000fe20000000800 */
[----:B------:R-:W-:Y:S01]  /*3380*/  @!PT LDS RZ, [RZ] ;  /* 0x00000000fffff984 */ /* 0x000fe20000000800 */
[----:B------:R1:W-:Y:S01]  /*3390*/  LDGSTS.E.BYPASS.LTC128B.128 [R249+0xc100], [R6.64], !P6 ;  /* 0x0c10000006f97fae */ /* 0x0003e2000f101d4a */
[----:B------:R-:W-:Y:S01]  /*33a0*/  IADD3 R12, P2, P1, R10, 0x100, R6 ;  /* 0x000001000a0c7810 */ /* 0x000fe2000795e006 */
[C-C-:B------:R-:W-:Y:S01]  /*33b0*/  IMAD.X R9, R3.reuse, 0x1, R7.reuse, P3 ;  /* 0x0000000103097824 */ /* 0x140fe200018e0607 */
[----:B------:R-:W-:Y:S01]  /*33c0*/  IADD3 R10, P0, R8, R10, RZ ;  /* 0x0000000a080a7210 */ /* 0x000fe20007f1e0ff */
[----:B------:R1:W-:Y:S01]  /*33d0*/  LDGSTS.E.BYPASS.LTC128B.128 [R249+0xf100], [R6.64+0x80], !P5 ;  /* 0x0f10008006f97fae */ /* 0x0003e2000e901d4a */
[----:B------:R-:W-:-:S03]  /*33e0*/  IADD3.X R13, R3, RZ, R7, P2, P1 ;  /* 0x000000ff030d7210 */ /* 0x000fc600017e2407 */
[----:B------:R-:W-:Y:S01]  /*33f0*/  IMAD.X R11, R9, 0x1, R3, P0 ;  /* 0x00000001090b7824 */ /* 0x000fe200000e0603 */
[----:B------:R1:W-:Y:S04]  /*3400*/  LDGSTS.E.BYPASS.LTC128B.128 [R249+0x12100], [R6.64+0x100], !P4 ;  /* 0x1210010006f97fae */ /* 0x0003e8000e101d4a */
[----:B------:R1:W-:Y:S04]  /*3410*/  LDGSTS.E.BYPASS.LTC128B.128 [R249+0xd100], [R8.64], !P6 ;  /* 0x0d10000008f97fae */ /* 0x0003e8000f101d4a */
[----:B------:R1:W-:Y:S04]  /*3420*/  LDGSTS.E.BYPASS.LTC128B.128 [R249+0x10100], [R14.64], !P5 ;  /* 0x101000000ef97fae */ /* 0x0003e8000e901d4a */
[----:B------:R1:W-:Y:S04]  /*3430*/  LDGSTS.E.BYPASS.LTC128B.128 [R249+0x13100], [R12.64], !P4 ;  /* 0x131000000cf97fae */ /* 0x0003e8000e101d4a */
[----:B------:R1:W-:Y:S04]  /*3440*/  LDGSTS.E.BYPASS.LTC128B.128 [R249+0xe100], [R10.64], !P6 ;  /* 0x0e1000000af97fae */ /* 0x0003e8000f101d4a */
[----:B------:R1:W-:Y:S04]  /*3450*/  LDGSTS.E.BYPASS.LTC128B.128 [R249+0x11100], [R10.64+0x80], !P5 ;  /* 0x111000800af97fae */ /* 0x0003e8000e901d4a */
[----:B------:R1:W-:Y:S02]  /*3460*/  LDGSTS.E.BYPASS.LTC128B.128 [R249+0x14100], [R10.64+0x100], !P4 ;  /* 0x141001000af97fae */ /* 0x0003e4000e101d4a */
.L_x_4:
[----:B--234-:R-:W-:Y:S01]  /*3470*/  LOP3.LUT R0, R117, 0xffffffe0, RZ, 0xc0, !PT ;  /* 0xffffffe075007812 */ /* 0x01cfe200078ec0ff */
[----:B------:R-:W-:Y:S01]  /*3480*/  ULDC UR4, c[0x0][0x1d0] ;  /* 0x0000740000047ab9 */ /* 0x000fe20000000800 */
[----:B------:R-:W-:Y:S01]  /*3490*/  IMAD.SHL.U32 R225, R4, 0x2, RZ ;  /* 0x0000000204e17824 */ /* 0x000fe200078e00ff */
[----:B------:R-:W-:Y:S01]  /*34a0*/  UIADD3 UR4, UR6, UR4, URZ ;  /* 0x0000000406047290 */ /* 0x000fe2000fffe03f */
[----:B------:R-:W0:Y:S01]  /*34b0*/  LDGDEPBAR ;  /* 0x00000000000079af */ /* 0x000e220000000000 */
[----:B------:R-:W-:Y:S01]  /*34c0*/  IMAD.IADD R0, R152, 0x1, -R0 ;  /* 0x0000000198007824 */ /* 0x000fe200078e0a00 */
[----:B------:R-:W-:Y:S01]  /*34d0*/  UIADD3 UR14, UR12, -0x2, URZ ;  /* 0xfffffffe0c0e7890 */ /* 0x000fe2000fffe03f */
[----:B------:R-:W-:Y:S01]  /*34e0*/  IMAD R226, R5, 0x2, R225 ;  /* 0x0000000205e27824 */ /* 0x000fe200078e02e1 */
[C---:B------:R-:W-:Y:S01]  /*34f0*/  LEA R229, R2.reuse, R225, 0x1 ;  /* 0x000000e102e57211 */ /* 0x040fe200078e08ff */
[----:B-1----:R-:W-:Y:S01]  /*3500*/  IMAD.U32 R6, RZ, RZ, UR4 ;  /* 0x00000004ff067e24 */ /* 0x002fe2000f8e00ff */
[----:B------:R-:W-:Y:S01]  /*3510*/  SHF.R.S32.HI R3, RZ, 0x1f, R0 ;  /* 0x0000001fff037819 */ /* 0x000fe20000011400 */
[----:B------:R-:W-:Y:S01]  /*3520*/  IMAD R228, R2, 0x2, R226 ;  /* 0x0000000202e47824 */ /* 0x000fe200078e02e2 */
[----:B------:R-:W-:Y:S01]  /*3530*/  LDSM.16.MT88.4 R48, [R226+0x3100] ;  /* 0x00310000e230783b */ /* 0x000fe20000004200 */
[----:B------:R-:W-:Y:S01]  /*3540*/  UISETP.GE.AND UP0, UPT, UR14, UR8, UPT ;  /* 0x000000080e00728c */ /* 0x000fe2000bf06270 */
[----:B------:R-:W-:-:S02]  /*3550*/  LEA.HI R3, R3, R0, RZ, 0x2 ;  /* 0x0000000003037211 */ /* 0x000fc400078f10ff */
[----:B------:R-:W-:Y:S02]  /*3560*/  LDSM.16.MT88.4 R84, [R228+0x6100] ;  /* 0x00610000e454783b */ /* 0x000fe40000004200 */
[----:B------:R-:W-:Y:S02]  /*3570*/  LOP3.LUT R3, R3, 0x7ffffffc, RZ, 0xc0, !PT ;  /* 0x7ffffffc03037812 */ /* 0x000fe400078ec0ff */
[----:B------:R-:W-:Y:S03]  /*3580*/  LDSM.16.MT88.4 R96, [R225+0x3900] ;  /* 0x00390000e160783b */ /* 0x000fe60000004200 */
[----:B------:R-:W-:Y:S01]  /*3590*/  IMAD.IADD R0, R0, 0x1, -R3 ;  /* 0x0000000100007824 */ /* 0x000fe200078e0a03 */
[----:B------:R-:W-:Y:S03]  /*35a0*/  LDSM.16.MT88.4 R80, [R228+0x3900] ;  /* 0x00390000e450783b */ /* 0x000fe60000004200 */
[----:B------:R-:W-:Y:S01]  /*35b0*/  IMAD R0, R0, -0x2, R6 ;  /* 0xfffffffe00007824 */ /* 0x000fe200078e0206 */
[----:B------:R-:W-:Y:S04]  /*35c0*/  LDSM.16.MT88.4 R92, [R226+0x3900] ;  /* 0x00390000e25c783b */ /* 0x000fe80000004200 */
[----:B------:R-:W-:-:S02]  /*35d0*/  ISETP.GT.AND P3, PT, R0, RZ, PT ;  /* 0x000000ff0000720c */ /* 0x000fc40003f64270 */
[C---:B------:R-:W-:Y:S02]  /*35e0*/  ISETP.GT.AND P2, PT, R0.reuse, 0x1, PT ;  /* 0x000000010000780c */ /* 0x040fe40003f44270 */
[----:B------:R-:W-:Y:S02]  /*35f0*/  ISETP.GT.AND P1, PT, R0, 0x8, PT ;  /* 0x000000080000780c */ /* 0x000fe40003f24270 */
[----:B------:R-:W-:Y:S02]  /*3600*/  FSEL R7, R104, -INF , P3 ;  /* 0xff80000068077808 */ /* 0x000fe40001800000 */
[----:B------:R-:W-:Y:S02]  /*3610*/  FSEL R8, R103, -INF , P2 ;  /* 0xff80000067087808 */ /* 0x000fe40001000000 */
[----:B------:R-:W-:Y:S02]  /*3620*/  FSEL R9, R100, -INF , P1 ;  /* 0xff80000064097808 */ /* 0x000fe40000800000 */
[----:B------:R-:W-:-:S02]  /*3630*/  ISETP.GT.AND P0, PT, R0, 0x9, PT ;  /* 0x000000090000780c */ /* 0x000fc40003f04270 */
[----:B------:R-:W-:Y:S02]  /*3640*/  FMNMX.FTZ R100, R7, R8, !PT ;  /* 0x0000000807647209 */ /* 0x000fe40007810000 */
[----:B------:R-:W-:Y:S02]  /*3650*/  FSEL R14, R102, -INF , P3 ;  /* 0xff800000660e7808 */ /* 0x000fe40001800000 */
[----:B------:R-:W-:Y:S02]  /*3660*/  ISETP.GT.AND P3, PT, R0, 0x10, PT ;  /* 0x000000100000780c */ /* 0x000fe40003f64270 */
[----:B------:R-:W-:Y:S02]  /*3670*/  FSEL R10, R91, -INF , P0 ;  /* 0xff8000005b0a7808 */ /* 0x000fe40000000000 */
[----:B------:R-:W-:Y:S02]  /*3680*/  FMNMX.FTZ R100, R9, R100, !PT ;  /* 0x0000006409647209 */ /* 0x000fe40007810000 */
[----:B------:R-:W-:-:S02]  /*3690*/  FSEL R15, R101, -INF , P2 ;  /* 0xff800000650f7808 */ /* 0x000fc40001000000 */
[----:B------:R-:W-:Y:S02]  /*36a0*/  ISETP.GT.AND P2, PT, R0, 0x11, PT ;  /* 0x000000110000780c */ /* 0x000fe40003f44270 */
[----:B------:R-:W-:Y:S02]  /*36b0*/  FSEL R11, R88, -INF , P3 ;  /* 0xff800000580b7808 */ /* 0x000fe40001800000 */
[----:B------:R-:W-:Y:S02]  /*36c0*/  FMNMX.FTZ R100, R10, R100, !PT ;  /* 0x000000640a647209 */ /* 0x000fe40007810000 */
[----:B------:R-:W-:Y:S02]  /*36d0*/  FSEL R20, R90, -INF , P1 ;  /* 0xff8000005a147808 */ /* 0x000fe40000800000 */
[----:B------:R-:W-:Y:S02]  /*36e0*/  ISETP.GT.AND P1, PT, R0, 0x18, PT ;  /* 0x000000180000780c */ /* 0x000fe40003f24270 */
[----:B------:R-:W-:-:S02]  /*36f0*/  FSEL R13, R76, -INF , P2 ;  /* 0xff8000004c0d7808 */ /* 0x000fc40001000000 */
[----:B------:R-:W-:Y:S01]  /*3700*/  FMNMX.FTZ R100, R11, R100, !PT ;  /* 0x000000640b647209 */ /* 0x000fe20007810000 */
[----:B------:R-:W-:Y:S01]  /*3710*/  LDSM.16.MT88.4 R76, [R229+0x6100] ;  /* 0x00610000e54c783b */ /* 0x000fe20000004200 */
[----:B------:R-:W-:Y:S02]  /*3720*/  FSEL R21, R89, -INF , P0 ;  /* 0xff80000059157808 */ /* 0x000fe40000000000 */
[----:B------:R-:W-:Y:S01]  /*3730*/  ISETP.GT.AND P0, PT, R0, 0x19, PT ;  /* 0x000000190000780c */ /* 0x000fe20003f04270 */
[----:B------:R-:W-:Y:S01]  /*3740*/  LDSM.16.MT88.4 R88, [R229+0x3900] ;  /* 0x00390000e558783b */ /* 0x000fe20000004200 */
[----:B------:R-:W-:Y:S02]  /*3750*/  FSEL R23, R73, -INF , P1 ;  /* 0xff80000049177808 */ /* 0x000fe40000800000 */
[----:B------:R-:W-:Y:S02]  /*3760*/  FMNMX.FTZ R100, R13, R100, !PT ;  /* 0x000000640d647209 */ /* 0x000fe40007810000 */
[----:B------:R-:W-:-:S02]  /*3770*/  FSEL R28, R75, -INF , P3 ;  /* 0xff8000004b1c7808 */ /* 0x000fc40001800000 */
[----:B------:R-:W-:Y:S02]  /*3780*/  ISETP.GT.AND P3, PT, R0, 0x20, PT ;  /* 0x000000200000780c */ /* 0x000fe40003f64270 */
[----:B------:R-:W-:Y:S02]  /*3790*/  FSEL R22, R72, -INF , P0 ;  /* 0xff80000048167808 */ /* 0x000fe40000000000 */
[----:B------:R-:W-:Y:S02]  /*37a0*/  FMNMX.FTZ R100, R23, R100, !PT ;  /* 0x0000006417647209 */ /* 0x000fe40007810000 */
[----:B------:R-:W-:Y:S02]  /*37b0*/  FSEL R29, R74, -INF , P2 ;  /* 0xff8000004a1d7808 */ /* 0x000fe40001000000 */
[----:B------:R-:W-:Y:S01]  /*37c0*/  ISETP.GT.AND P2, PT, R0, 0x21, PT ;  /* 0x000000210000780c */ /* 0x000fe20003f44270 */
[----:B------:R-:W-:Y:S01]  /*37d0*/  LDSM.16.MT88.4 R72, [R226+0x6100] ;  /* 0x00610000e248783b */ /* 0x000fe20000004200 */
[----:B------:R-:W-:-:S02]  /*37e0*/  FSEL R104, R69, -INF , P3 ;  /* 0xff80000045687808 */ /* 0x000fc40001800000 */
[----:B------:R-:W-:Y:S02]  /*37f0*/  FMNMX.FTZ R100, R22, R100, !PT ;  /* 0x0000006416647209 */ /* 0x000fe40007810000 */
[----:B------:R-:W-:Y:S02]  /*3800*/  FSEL R44, R71, -INF , P1 ;  /* 0xff800000472c7808 */ /* 0x000fe40000800000 */
[----:B------:R-:W-:Y:S02]  /*3810*/  ISETP.GT.AND P1, PT, R0, 0x28, PT ;  /* 0x000000280000780c */ /* 0x000fe40003f24270 */
[----:B------:R-:W-:Y:S02]  /*3820*/  FSEL R103, R68, -INF , P2 ;  /* 0xff80000044677808 */ /* 0x000fe40001000000 */
[----:B------:R-:W-:Y:S02]  /*3830*/  FMNMX.FTZ R100, R104, R100, !PT ;  /* 0x0000006468647209 */ /* 0x000fe40007810000 */
[----:B------:R-:W-:-:S02]  /*3840*/  FMNMX.FTZ R3, R14, R15, !PT ;  /* 0x0000000f0e037209 */ /* 0x000fc40007810000 */
[----:B------:R-:W-:Y:S02]  /*3850*/  FSEL R45, R70, -INF , P0 ;  /* 0xff800000462d7808 */ /* 0x000fe40000000000 */
[----:B------:R-:W-:Y:S02]  /*3860*/  ISETP.GT.AND P0, PT, R0, 0x29, PT ;  /* 0x000000290000780c */ /* 0x000fe40003f04270 */
[----:B------:R-:W-:Y:S02]  /*3870*/  FSEL R102, R60, -INF , P1 ;  /* 0xff8000003c667808 */ /* 0x000fe40000800000 */
[----:B------:R-:W-:Y:S01]  /*3880*/  FMNMX.FTZ R100, R103, R100, !PT ;  /* 0x0000006467647209 */ /* 0x000fe20007810000 */
[----:B------:R-:W-:Y:S01]  /*3890*/  LDSM.16.MT88.4 R60, [R229+0x900] ;  /* 0x00090000e53c783b */ /* 0x000fe20000004200 */
[----:B------:R-:W-:Y:S02]  /*38a0*/  FMNMX.FTZ R3, R20, R3, !PT ;  /* 0x0000000314037209 */ /* 0x000fe40007810000 */
[----:B------:R-:W-:-:S02]  /*38b0*/  FSEL R106, R65, -INF , P3 ;  /* 0xff800000416a7808 */ /* 0x000fc40001800000 */
[----:B------:R-:W-:Y:S02]  /*38c0*/  ISETP.GT.AND P3, PT, R0, 0x30, PT ;  /* 0x000000300000780c */ /* 0x000fe40003f64270 */
[----:B------:R-:W-:Y:S02]  /*38d0*/  FSEL R101, R59, -INF , P0 ;  /* 0xff8000003b657808 */ /* 0x000fe40000000000 */
[----:B------:R-:W-:Y:S02]  /*38e0*/  FMNMX.FTZ R100, R102, R100, !PT ;  /* 0x0000006466647209 */ /* 0x000fe40007810000 */
[----:B------:R-:W-:Y:S02]  /*38f0*/  FMNMX.FTZ R3, R21, R3, !PT ;  /* 0x0000000315037209 */ /* 0x000fe40007810000 */
[----:B------:R-:W-:Y:S02]  /*3900*/  FSEL R105, R64, -INF , P2 ;  /* 0xff80000040697808 */ /* 0x000fe40001000000 */
[----:B------:R-:W-:Y:S01]  /*3910*/  ISETP.GT.AND P2, PT, R0, 0x31, PT ;  /* 0x000000310000780c */ /* 0x000fe20003f44270 */
[----:B------:R-:W-:Y:S01]  /*3920*/  LDSM.16.MT88.4 R64, [R225+0x6100] ;  /* 0x00610000e140783b */ /* 0x000fe20000004200 */
[----:B------:R-:W-:-:S02]  /*3930*/  FSEL R155, R56, -INF , P3 ;  /* 0xff800000389b7808 */ /* 0x000fc40001800000 */
[----:B------:R-:W-:Y:S02]  /*3940*/  FMNMX.FTZ R100, R101, R100, !PT ;  /* 0x0000006465647209 */ /* 0x000fe40007810000 */
[----:B------:R-:W-:Y:S02]  /*3950*/  FMNMX.FTZ R3, R28, R3, !PT ;  /* 0x000000031c037209 */ /* 0x000fe40007810000 */
[----:B------:R-:W-:Y:S02]  /*3960*/  FSEL R107, R58, -INF , P1 ;  /* 0xff8000003a6b7808 */ /* 0x000fe40000800000 */
[----:B------:R-:W-:Y:S02]  /*3970*/  ISETP.GT.AND P1, PT, R0, 0x38, PT ;  /* 0x000000380000780c */ /* 0x000fe40003f24270 */
[----:B------:R-:W-:Y:S02]  /*3980*/  FSEL R154, R54, -INF , P2 ;  /* 0xff800000369a7808 */ /* 0x000fe40001000000 */
[----:B------:R-:W-:-:S02]  /*3990*/  FMNMX.FTZ R100, R155, R100, !PT ;  /* 0x000000649b647209 */ /* 0x000fc40007810000 */
[----:B------:R-:W-:Y:S02]  /*39a0*/  FMNMX.FTZ R3, R29, R3, !PT ;  /* 0x000000031d037209 */ /* 0x000fe40007810000 */
[----:B------:R-:W-:Y:S02]  /*39b0*/  FSEL R112, R57, -INF , P0 ;  /* 0xff80000039707808 */ /* 0x000fe40000000000 */
[----:B------:R-:W-:Y:S01]  /*39c0*/  ISETP.GT.AND P0, PT, R0, 0x39, PT ;  /* 0x000000390000780c */ /* 0x000fe20003f04270 */
[----:B------:R-:W-:Y:S01]  /*39d0*/  LDSM.16.MT88.4 R56, [R229+0x3100] ;  /* 0x00310000e538783b */ /* 0x000fe20000004200 */
[----:B------:R-:W-:Y:S02]  /*39e0*/  FSEL R153, R43, -INF , P1 ;  /* 0xff8000002b997808 */ /* 0x000fe40000800000 */
[----:B------:R-:W-:Y:S02]  /*39f0*/  FMNMX.FTZ R100, R154, R100, !PT ;  /* 0x000000649a647209 */ /* 0x000fe40007810000 */
[----:B------:R-:W-:-:S02]  /*3a00*/  FMNMX.FTZ R3, R44, R3, !PT ;  /* 0x000000032c037209 */ /* 0x000fc40007810000 */
[----:B------:R-:W-:Y:S02]  /*3a10*/  FSEL R167, R53, -INF , P3 ;  /* 0xff80000035a77808 */ /* 0x000fe40001800000 */
[----:B------:R-:W-:Y:S02]  /*3a20*/  ISETP.GT.AND P3, PT, R0, 0x40, PT ;  /* 0x000000400000780c */ /* 0x000fe40003f64270 */
[----:B------:R-:W-:Y:S02]  /*3a30*/  FSEL R152, R42, -INF , P0 ;  /* 0xff8000002a987808 */ /* 0x000fe40000000000 */
[----:B------:R-:W-:Y:S02]  /*3a40*/  FMNMX.FTZ R100, R153, R100, !PT ;  /* 0x0000006499647209 */ /* 0x000fe40007810000 */
[----:B------:R-:W-:Y:S02]  /*3a50*/  FMNMX.FTZ R3, R45, R3, !PT ;  /* 0x000000032d037209 */ /* 0x000fe40007810000 */
[----:B------:R-:W-:-:S02]  /*3a60*/  FSEL R165, R52, -INF , P2 ;  /* 0xff80000034a57808 */ /* 0x000fc40001000000 */
[----:B------:R-:W-:Y:S01]  /*3a70*/  ISETP.GT.AND P2, PT, R0, 0x41, PT ;  /* 0x000000410000780c */ /* 0x000fe20003f44270 */
[----:B------:R-:W-:Y:S01]  /*3a80*/  LDSM.16.MT88.4 R52, [R229+0x100] ;  /* 0x00010000e534783b */ /* 0x000fe20000004200 */
[----:B------:R-:W-:Y:S02]  /*3a90*/  FSEL R171, R37, -INF , P3 ;  /* 0xff80000025ab7808 */ /* 0x000fe40001800000 */
[----:B------:R-:W-:Y:S02]  /*3aa0*/  FMNMX.FTZ R100, R152, R100, !PT ;  /* 0x0000006498647209 */ /* 0x000fe40007810000 */
[----:B------:R-:W-:Y:S02]  /*3ab0*/  FMNMX.FTZ R3, R106, R3, !PT ;  /* 0x000000036a037209 */ /* 0x000fe40007810000 */
[----:B------:R-:W-:Y:S02]  /*3ac0*/  FSEL R166, R41, -INF , P1 ;  /* 0xff80000029a67808 */ /* 0x000fe40000800000 */
[----:B------:R-:W-:-:S02]  /*3ad0*/  ISETP.GT.AND P1, PT, R0, 0x48, PT ;  /* 0x000000480000780c */ /* 0x000fc40003f24270 */
[----:B------:R-:W-:Y:S02]  /*3ae0*/  FSEL R170, R36, -INF , P2 ;  /* 0xff80000024aa7808 */ /* 0x000fe40001000000 */
[----:B------:R-:W-:Y:S02]  /*3af0*/  FMNMX.FTZ R100, R171, R100, !PT ;  /* 0x00000064ab647209 */ /* 0x000fe40007810000 */
[----:B------:R-:W-:Y:S02]  /*3b00*/  FMNMX.FTZ R3, R105, R3, !PT ;  /* 0x0000000369037209 */ /* 0x000fe40007810000 */
[----:B------:R-:W-:Y:S02]  /*3b10*/  FSEL R164, R40, -INF , P0 ;  /* 0xff80000028a47808 */ /* 0x000fe40000000000 */
[----:B------:R-:W-:Y:S02]  /*3b20*/  ISETP.GT.AND P0, PT, R0, 0x49, PT ;  /* 0x000000490000780c */ /* 0x000fe40003f04270 */
        /* <DEDUP_REMOVED lines=17> */
[----:B------:R-:W-:Y:S02]  /*3c40*/  FSEL R181, R18, -INF , P2 ;  /* 0xff80000012b57808 */ /* 0x000fe40001000000 */
[----:B------:R-:W-:Y:S02]  /*3c50*/  FMNMX.FTZ R100, R250, R100, !PT ;  /* 0x00000064fa647209 */ /* 0x000fe40007810000 */
[----:B------:R-:W-:-:S02]  /*3c60*/  ISETP.GT.AND P0, PT, R0, 0x59, PT ;  /* 0x000000590000780c */ /* 0x000fc40003f04270 */
[----:B------:R-:W-:Y:S02]  /*3c70*/  FMNMX.FTZ R0, R165, R3, !PT ;  /* 0x00000003a5007209 */ /* 0x000fe40007810000 */
[----:B------:R-:W-:Y:S02]  /*3c80*/  FSEL R47, R17, -INF , P1 ;  /* 0xff800000112f7808 */ /* 0x000fe40000800000 */
[----:B------:R-:W-:Y:S02]  /*3c90*/  FMNMX.FTZ R100, R181, R100, !PT ;  /* 0x00000064b5647209 */ /* 0x000fe40007810000 */
[----:B------:R-:W-:Y:S01]  /*3ca0*/  FMNMX.FTZ R0, R166, R0, !PT ;  /* 0x00000000a6007209 */ /* 0x000fe20007810000 */
[----:B------:R-:W-:Y:S01]  /*3cb0*/  IMAD.MOV.U32 R2, RZ, RZ, R47 ;  /* 0x000000ffff027224 */ /* 0x000fe200078e002f */
[----:B------:R-:W-:Y:S02]  /*3cc0*/  FSEL R111, R16, -INF , P0 ;  /* 0xff800000106f7808 */ /* 0x000fe40000000000 */
[----:B------:R-:W-:Y:S01]  /*3cd0*/  FMNMX.FTZ R100, R47, R100, !PT ;  /* 0x000000642f647209 */ /* 0x000fe20007810000 */
[----:B------:R-:W-:Y:S01]  /*3ce0*/  LDSM.16.MT88.4 R16, [R225+0x100] ;  /* 0x00010000e110783b */ /* 0x000fe20000004200 */
[----:B------:R-:W-:-:S02]  /*3cf0*/  FMNMX.FTZ R0, R164, R0, !PT ;  /* 0x00000000a4007209 */ /* 0x000fc40007810000 */
[----:B------:R-:W-:Y:S02]  /*3d00*/  FMNMX.FTZ R100, R111, R100, !PT ;  /* 0x000000646f647209 */ /* 0x000fe40007810000 */
[----:B------:R-:W-:Y:S02]  /*3d10*/  FMNMX.FTZ R0, R174, R0, !PT ;  /* 0x00000000ae007209 */ /* 0x000fe40007810000 */
[----:B------:R-:W-:Y:S01]  /*3d20*/  FSEL R180, R27, -INF , P3 ;  /* 0xff8000001bb47808 */ /* 0x000fe20001800000 */
[----:B------:R-:W1:Y:S01]  /*3d30*/  SHFL.BFLY PT, R3, R100, 0x2, 0x1f ;  /* 0x0c401f0064037f89 */ /* 0x000e6200000e0000 */
[----:B------:R-:W-:Y:S02]  /*3d40*/  FMNMX.FTZ R0, R173, R0, !PT ;  /* 0x00000000ad007209 */ /* 0x000fe40007810000 */
[----:B------:R-:W-:Y:S02]  /*3d50*/  FSEL R46, R26, -INF , P2 ;  /* 0xff8000001a2e7808 */ /* 0x000fe40001000000 */
[----:B------:R-:W-:-:S02]  /*3d60*/  FMNMX.FTZ R0, R172, R0, !PT ;  /* 0x00000000ac007209 */ /* 0x000fc40007810000 */
[----:B------:R-:W-:Y:S02]  /*3d70*/  FSEL R132, R25, -INF , P1 ;  /* 0xff80000019847808 */ /* 0x000fe40000800000 */
[----:B------:R-:W-:Y:S02]  /*3d80*/  FMNMX.FTZ R0, R175, R0, !PT ;  /* 0x00000000af007209 */ /* 0x000fe40007810000 */
[----:B------:R-:W-:Y:S02]  /*3d90*/  FSEL R114, R24, -INF , P0 ;  /* 0xff80000018727808 */ /* 0x000fe40000000000 */
[----:B------:R-:W-:Y:S01]  /*3da0*/  FMNMX.FTZ R0, R180, R0, !PT ;  /* 0x00000000b4007209 */ /* 0x000fe20007810000 */
[----:B------:R-:W-:Y:S03]  /*3db0*/  LDSM.16.MT88.4 R24, [R226+0x100] ;  /* 0x00010000e218783b */ /* 0x000fe60000004200 */
[----:B------:R-:W-:-:S04]  /*3dc0*/  FMNMX.FTZ R0, R46, R0, !PT ;  /* 0x000000002e007209 */ /* 0x000fc80007810000 */
[----:B------:R-:W-:Y:S02]  /*3dd0*/  FMNMX.FTZ R0, R132, R0, !PT ;  /* 0x0000000084007209 */ /* 0x000fe40007810000 */
[----:B-1----:R-:W-:Y:S02]  /*3de0*/  FMNMX.FTZ R100, R100, R3, !PT ;  /* 0x0000000364647209 */ /* 0x002fe40007810000 */
[----:B------:R-:W-:-:S03]  /*3df0*/  FMNMX.FTZ R3, R114, R0, !PT ;  /* 0x0000000072037209 */ /* 0x000fc60007810000 */
[----:B------:R-:W1:Y:S04]  /*3e00*/  SHFL.BFLY PT, R0, R100, 0x1, 0x1f ;  /* 0x0c201f0064007f89 */ /* 0x000e6800000e0000 */
[----:B------:R-:W2:Y:S01]  /*3e10*/  SHFL.BFLY PT, R6, R3, 0x2, 0x1f ;  /* 0x0c401f0003067f89 */ /* 0x000ea200000e0000 */
[----:B-1----:R-:W-:Y:S02]  /*3e20*/  FMNMX.FTZ R100, R100, R0, !PT ;  /* 0x0000000064647209 */ /* 0x002fe40007810000 */
[----:B--2---:R-:W-:-:S03]  /*3e30*/  FMNMX.FTZ R3, R3, R6, !PT ;  /* 0x0000000603037209 */ /* 0x004fc60007810000 */
[C---:B------:R-:W-:Y:S01]  /*3e40*/  FMUL.FTZ R12, R100.reuse, c[0x0][0x2d0] ;  /* 0x0000b400640c7a20 */ /* 0x040fe20000410000 */
[----:B------:R-:W-:Y:S01]  /*3e50*/  FSETP.NEU.FTZ.AND P0, PT, R100, -INF , PT ;  /* 0xff8000006400780b */ /* 0x000fe20003f1d000 */
[----:B------:R-:W1:Y:S03]  /*3e60*/  SHFL.BFLY PT, R6, R3, 0x1, 0x1f ;  /* 0x0c201f0003067f89 */ /* 0x000e6600000e0000 */
[----:B------:R-:W-:-:S05]  /*3e70*/  FSEL R12, R12, RZ, P0 ;  /* 0x000000ff0c0c7208 */ /* 0x000fca0000000000 */
[----:B------:R-:W-:-:S04]  /*3e80*/  FFMA.FTZ R0, R7, c[0x0][0x2d0], -R12 ;  /* 0x0000b40007007a23 */ /* 0x000fc8000001080c */
[----:B------:R2:W-:Y:S01]  /*3e90*/  MUFU.EX2 R108, R0 ;  /* 0x00000000006c7308 */ /* 0x0005e20000000800 */
[----:B-1----:R-:W-:Y:S01]  /*3ea0*/  FMNMX.FTZ R3, R3, R6, !PT ;  /* 0x0000000603037209 */ /* 0x002fe20007810000 */
[--C-:B------:R-:W-:Y:S02]  /*3eb0*/  FFMA.FTZ R6, R11, c[0x0][0x2d0], -R12.reuse ;  /* 0x0000b4000b067a23 */ /* 0x100fe4000001080c */
[----:B--2---:R-:W-:Y:S01]  /*3ec0*/  FFMA.FTZ R0, R8, c[0x0][0x2d0], -R12 ;  /* 0x0000b40008007a23 */ /* 0x004fe2000001080c */
[----:B------:R-:W-:-:S03]  /*3ed0*/  FSETP.NEU.FTZ.AND P0, PT, R3, -INF , PT ;  /* 0xff8000000300780b */ /* 0x000fc60003f1d000 */
[----:B------:R1:W-:Y:S08]  /*3ee0*/  MUFU.EX2 R182, R6 ;  /* 0x0000000600b67308 */ /* 0x0003f00000000800 */
[----:B------:R2:W3:Y:S01]  /*3ef0*/  MUFU.EX2 R185, R0 ;  /* 0x0000000000b97308 */ /* 0x0004e20000000800 */
[----:B-1----:R-:W-:-:S07]  /*3f00*/  FFMA.FTZ R6, R13, c[0x0][0x2d0], -R12 ;  /* 0x0000b4000d067a23 */ /* 0x002fce000001080c */
[----:B------:R-:W-:Y:S01]  /*3f10*/  MUFU.EX2 R251, R6 ;  /* 0x0000000600fb7308 */ /* 0x000fe20000000800 */
[----:B--2---:R-:W-:Y:S01]  /*3f20*/  FFMA.FTZ R0, R9, c[0x0][0x2d0], -R12 ;  /* 0x0000b40009007a23 */ /* 0x004fe2000001080c */
[----:B---3--:R-:W-:-:S06]  /*3f30*/  F2FP.PACK_AB R8, R185, R108 ;  /* 0x0000006cb908723e */ /* 0x008fcc00000000ff */
[----:B------:R1:W-:Y:S02]  /*3f40*/  MUFU.EX2 R187, R0 ;  /* 0x0000000000bb7308 */ /* 0x0003e40000000800 */
[----:B-1----:R-:W-:-:S06]  /*3f50*/  FFMA.FTZ R0, R10, c[0x0][0x2d0], -R12 ;  /* 0x0000b4000a007a23 */ /* 0x002fcc000001080c */
[----:B------:R1:W2:Y:S02]  /*3f60*/  MUFU.EX2 R38, R0 ;  /* 0x0000000000267308 */ /* 0x0002a40000000800 */
[----:B-1----:R-:W-:Y:S01]  /*3f70*/  FMUL.FTZ R0, R3, c[0x0][0x2d0] ;  /* 0x0000b40003007a20 */ /* 0x002fe20000410000 */
[----:B--2---:R-:W-:Y:S02]  /*3f80*/  MOV R13, R38 ;  /* 0x00000026000d7202 */ /* 0x004fe40000000f00 */
[----:B------:R-:W1:Y:S02]  /*3f90*/  LDSM.16.MT88.4 R36, [R225+0x900] ;  /* 0x00090000e124783b */ /* 0x000e640000004200 */
[----:B------:R-:W-:Y:S02]  /*3fa0*/  FSEL R0, R0, RZ, P0 ;  /* 0x000000ff00007208 */ /* 0x000fe40000000000 */
[----:B------:R-:W-:Y:S02]  /*3fb0*/  F2FP.PACK_AB R10, R13, R187 ;  /* 0x000000bb0d0a723e */ /* 0x000fe400000000ff */
[----:B------:R-:W-:Y:S01]  /*3fc0*/  PLOP3.LUT P0, PT, PT, PT, UP0, 0x80, 0x0 ;  /* 0x000000000000781c */ /* 0x000fe20003f0f008 */
[----:B------:R-:W-:-:S04]  /*3fd0*/  FFMA.FTZ R4, R14, c[0x0][0x2d0], -R0 ;  /* 0x0000b4000e047a23 */ /* 0x000fc80000010800 */
[----:B------:R2:W-:Y:S02]  /*3fe0*/  MUFU.EX2 R186, R4 ;  /* 0x0000000400ba7308 */ /* 0x0005e40000000800 */
[----:B--2---:R-:W-:Y:S01]  /*3ff0*/  FFMA.FTZ R4, R15, c[0x0][0x2d0], -R0 ;  /* 0x0000b4000f047a23 */ /* 0x004fe20000010800 */
[----:B------:R-:W-:-:S05]  /*4000*/  MOV R15, R46 ;  /* 0x0000002e000f7202 */ /* 0x000fca0000000f00 */
[----:B------:R2:W3:Y:S02]  /*4010*/  MUFU.EX2 R110, R4 ;  /* 0x00000004006e7308 */ /* 0x0004e40000000800 */
[----:B--2---:R-:W-:Y:S01]  /*4020*/  FFMA.FTZ R4, R20, c[0x0][0x2d0], -R0 ;  /* 0x0000b40014047a23 */ /* 0x004fe20000010800 */
[----:B---3--:R-:W-:-:S05]  /*4030*/  F2FP.PACK_AB R9, R110, R186 ;  /* 0x000000ba6e09723e */ /* 0x008fca00000000ff */
[----:B------:R2:W-:Y:S02]  /*4040*/  MUFU.EX2 R133, R4 ;  /* 0x0000000400857308 */ /* 0x0005e40000000800 */
[----:B--2---:R-:W-:-:S06]  /*4050*/  FFMA.FTZ R4, R21, c[0x0][0x2d0], -R0 ;  /* 0x0000b40015047a23 */ /* 0x004fcc0000010800 */
[----:B------:R2:W3:Y:S02]  /*4060*/  MUFU.EX2 R183, R4 ;  /* 0x0000000400b77308 */ /* 0x0004e40000000800 */
[----:B--2---:R-:W-:Y:S01]  /*4070*/  FFMA.FTZ R4, R23, c[0x0][0x2d0], -R12 ;  /* 0x0000b40017047a23 */ /* 0x004fe2000001080c */
[----:B---3--:R-:W-:-:S05]  /*4080*/  F2FP.PACK_AB R11, R183, R133 ;  /* 0x00000085b70b723e */ /* 0x008fca00000000ff */
[----:B------:R2:W-:Y:S02]  /*4090*/  MUFU.EX2 R14, R4 ;  /* 0x00000004000e7308 */ /* 0x0005e40000000800 */
[C---:B------:R-:W-:Y:S08]  /*40a0*/  HMMA.16816.F32 R40, R8.reuse, R16, RZ ;  /* 0x000000100828723c */ /* 0x040ff000000018ff */
[----:B------:R-:W-:Y:S01]  /*40b0*/  HMMA.16816.F32 R68, R8, R64, RZ ;  /* 0x000000400844723c */ /* 0x000fe200000018ff */
[----:B--2---:R-:W-:-:S04]  /*40c0*/  FFMA.FTZ R4, R22, c[0x0][0x2d0], -R12 ;  /* 0x0000b40016047a23 */ /* 0x004fc8000001080c */
[----:B------:R2:W3:Y:S03]  /*40d0*/  MUFU.EX2 R115, R4 ;  /* 0x0000000400737308 */ /* 0x0004e60000000800 */
[C---:B------:R-:W-:Y:S08]  /*40e0*/  HMMA.16816.F32 R20, R8.reuse, R24, RZ ;  /* 0x000000180814723c */ /* 0x040ff000000018ff */
[----:B------:R-:W-:Y:S01]  /*40f0*/  HMMA.16816.F32 R64, R8, R66, RZ ;  /* 0x000000420840723c */ /* 0x000fe200000018ff */
[----:B--2---:R-:W-:Y:S01]  /*4100*/  FFMA.FTZ R4, R28, c[0x0][0x2d0], -R0 ;  /* 0x0000b4001c047a23 */ /* 0x004fe20000010800 */
[----:B---3--:R-:W-:-:S03]  /*4110*/  F2FP.PACK_AB R6, R115, R14 ;  /* 0x0000000e7306723e */ /* 0x008fc600000000ff */
[----:B------:R2:W-:Y:S02]  /*4120*/  MUFU.EX2 R113, R4 ;  /* 0x0000000400717308 */ /* 0x0005e40000000800 */
[--C-:B--2---:R-:W-:Y:S02]  /*4130*/  FFMA.FTZ R4, R29, c[0x0][0x2d0], -R0.reuse ;  /* 0x0000b4001d047a23 */ /* 0x104fe40000010800 */
[C---:B------:R-:W-:Y:S04]  /*4140*/  HMMA.16816.F32 R28, R8.reuse, R18, RZ ;  /* 0x00000012081c723c */ /* 0x040fe800000018ff */
[----:B------:R2:W3:Y:S04]  /*4150*/  MUFU.EX2 R252, R4 ;  /* 0x0000000400fc7308 */ /* 0x0004e80000000800 */
[C---:B------:R-:W-:Y:S08]  /*4160*/  HMMA.16816.F32 R16, R8.reuse, R26, RZ ;  /* 0x0000001a0810723c */ /* 0x040ff000000018ff */
[----:B------:R-:W-:Y:S01]  /*4170*/  HMMA.16816.F32 R24, R8, R54, RZ ;  /* 0x000000360818723c */ /* 0x000fe200000018ff */
[----:B--2---:R-:W-:Y:S01]  /*4180*/  FFMA.FTZ R4, R44, c[0x0][0x2d0], -R0 ;  /* 0x0000b4002c047a23 */ /* 0x004fe20000010800 */
[----:B---3--:R-:W-:-:S03]  /*4190*/  F2FP.PACK_AB R5, R252, R113 ;  /* 0x00000071fc05723e */ /* 0x008fc600000000ff */
[----:B------:R2:W-:Y:S02]  /*41a0*/  MUFU.EX2 R184, R4 ;  /* 0x0000000400b87308 */ /* 0x0005e40000000800 */
[----:B--2---:R-:W-:Y:S02]  /*41b0*/  FFMA.FTZ R4, R45, c[0x0][0x2d0], -R0 ;  /* 0x0000b4002d047a23 */ /* 0x004fe40000010800 */
[----:B------:R-:W2:Y:S04]  /*41c0*/  LDSM.16.MT88.4 R44, [R228+0x100] ;  /* 0x00010000e42c783b */ /* 0x000ea80000004200 */
[----:B------:R3:W4:Y:S02]  /*41d0*/  MUFU.EX2 R109, R4 ;  /* 0x00000004006d7308 */ /* 0x0007240000000800 */
[----:B---3--:R-:W-:-:S02]  /*41e0*/  F2FP.PACK_AB R4, R251, R182 ;  /* 0x000000b6fb04723e */ /* 0x008fc400000000ff */
[----:B----4-:R-:W-:-:S07]  /*41f0*/  F2FP.PACK_AB R7, R109, R184 ;  /* 0x000000b86d07723e */ /* 0x010fce00000000ff */
[C---:B-1----:R-:W-:Y:S08]  /*4200*/  HMMA.16816.F32 R148, R4.reuse, R36, R40 ;  /* 0x000000240494723c */ /* 0x042ff00000001828 */
[C---:B------:R-:W-:Y:S01]  /*4210*/  HMMA.16816.F32 R144, R4.reuse, R38, R28 ;  /* 0x000000260490723c */ /* 0x040fe2000000181c */
[----:B------:R-:W1:Y:S07]  /*4220*/  LDSM.16.MT88.4 R36, [R225+0x3100] ;  /* 0x00310000e124783b */ /* 0x000e6e0000004200 */
[C---:B------:R-:W-:Y:S08]  /*4230*/  HMMA.16816.F32 R140, R4.reuse, R32, R20 ;  /* 0x00000020048c723c */ /* 0x040ff00000001814 */
[----:B------:R-:W-:Y:S01]  /*4240*/  HMMA.16816.F32 R136, R4, R34, R16 ;  /* 0x000000220488723c */ /* 0x000fe20000001810 */
[----:B------:R-:W3:Y:S07]  /*4250*/  LDSM.16.MT88.4 R32, [R228+0x900] ;  /* 0x00090000e420783b */ /* 0x000eee0000004200 */
[C---:B------:R-:W-:Y:S01]  /*4260*/  HMMA.16816.F32 R28, R8.reuse, R52, RZ ;  /* 0x00000034081c723c */ /* 0x040fe200000018ff */
[----:B------:R-:W4:Y:S07]  /*4270*/  LDSM.16.MT88.4 R52, [R228+0x3100] ;  /* 0x00310000e434783b */ /* 0x000f2e0000004200 */
[C---:B--2---:R-:W-:Y:S08]  /*4280*/  HMMA.16816.F32 R20, R8.reuse, R44, RZ ;  /* 0x0000002c0814723c */ /* 0x044ff000000018ff */
[C---:B------:R-:W-:Y:S08]  /*4290*/  HMMA.16816.F32 R16, R8.reuse, R46, RZ ;  /* 0x0000002e0810723c */ /* 0x040ff000000018ff */
[C---:B-1----:R-:W-:Y:S08]  /*42a0*/  HMMA.16816.F32 R44, R8.reuse, R36, RZ ;  /* 0x00000024082c723c */ /* 0x042ff000000018ff */
[----:B------:R-:W-:Y:S08]  /*42b0*/  HMMA.16816.F32 R40, R8, R38, RZ ;  /* 0x000000260828723c */ /* 0x000ff000000018ff */
[----:B---3--:R-:W-:Y:S08]  /*42c0*/  HMMA.16816.F32 R128, R4, R32, R20 ;  /* 0x000000200480723c */ /* 0x008ff00000001814 */
[----:B----4-:R-:W-:Y:S08]  /*42d0*/  HMMA.16816.F32 R20, R8, R52, RZ ;  /* 0x000000340814723c */ /* 0x010ff000000018ff */
[C---:B------:R-:W-:Y:S08]  /*42e0*/  HMMA.16816.F32 R120, R4.reuse, R60, R28 ;  /* 0x0000003c0478723c */ /* 0x040ff0000000181c */
[C---:B------:R-:W-:Y:S08]  /*42f0*/  HMMA.16816.F32 R124, R4.reuse, R62, R24 ;  /* 0x0000003e047c723c */ /* 0x040ff00000001818 */
[----:B------:R-:W-:Y:S08]  /*4300*/  HMMA.16816.F32 R116, R4, R34, R16 ;  /* 0x000000220474723c */ /* 0x000ff00000001810 */
[C---:B------:R-:W-:Y:S08]  /*4310*/  HMMA.16816.F32 R36, R8.reuse, R48, RZ ;  /* 0x000000300824723c */ /* 0x040ff000000018ff */
        /* <DEDUP_REMOVED lines=9> */
[----:B------:R-:W-:Y:S07]  /*43b0*/  HMMA.16816.F32 R76, R8, R86, RZ ;  /* 0x00000056084c723c */ /* 0x000fee00000018ff */
[----:B------:R-:W-:Y:S01]  /*43c0*/  IMAD.MOV.U32 R8, RZ, RZ, R133 ;  /* 0x000000ffff087224 */ /* 0x000fe200078e0085 */
[----:B------:R-:W-:Y:S01]  /*43d0*/  MOV R10, R111 ;  /* 0x0000006f000a7202 */ /* 0x000fe20000000f00 */
[----:B------:R-:W-:Y:S01]  /*43e0*/  IMAD.MOV.U32 R9, RZ, RZ, R132 ;  /* 0x000000ffff097224 */ /* 0x000fe200078e0084 */
[----:B------:R-:W-:Y:S01]  /*43f0*/  HMMA.16816.F32 R84, R4, R88, R28 ;  /* 0x000000580454723c */ /* 0x000fe2000000181c */
[----:B------:R-:W-:-:S06]  /*4400*/  IMAD.MOV.U32 R11, RZ, RZ, R110 ;  /* 0x000000ffff0b7224 */ /* 0x000fcc00078e006e */
[----:B------:R-:W-:Y:S01]  /*4410*/  MOV R29, R8 ;  /* 0x00000008001d7202 */ /* 0x000fe20000000f00 */
[----:B------:R-:W-:Y:S01]  /*4420*/  HMMA.16816.F32 R132, R4, R96, R44 ;  /* 0x000000600484723c */ /* 0x000fe2000000182c */
[----:B------:R-:W-:-:S06]  /*4430*/  IMAD.MOV.U32 R30, RZ, RZ, R9 ;  /* 0x000000ffff1e7224 */ /* 0x000fcc00078e0009 */
[----:B------:R-:W-:Y:S01]  /*4440*/  IMAD.MOV.U32 R46, RZ, RZ, R109 ;  /* 0x000000ffff2e7224 */ /* 0x000fe200078e006d */
[----:B------:R-:W-:Y:S01]  /*4450*/  MOV R47, R108 ;  /* 0x0000006c002f7202 */ /* 0x000fe20000000f00 */
[----:B------:R-:W-:Y:S01]  /*4460*/  HMMA.16816.F32 R88, R4, R90, R24 ;  /* 0x0000005a0458723c */ /* 0x000fe20000001818 */
[----:B------:R-:W1:Y:S01]  /*4470*/  LDSM.16.MT88.4 R24, [R228+0x6900] ;  /* 0x00690000e418783b */ /* 0x000e620000004200 */
[----:B------:R-:W-:Y:S02]  /*4480*/  IMAD.MOV.U32 R31, RZ, RZ, R46 ;  /* 0x000000ffff1f7224 */ /* 0x000fe400078e002e */
[----:B------:R-:W-:-:S04]  /*4490*/  IMAD.MOV.U32 R28, RZ, RZ, R47 ;  /* 0x000000ffff1c7224 */ /* 0x000fc800078e002f */
[C---:B------:R-:W-:Y:S08]  /*44a0*/  HMMA.16816.F32 R108, R4.reuse, R98, R40 ;  /* 0x00000062046c723c */ /* 0x040ff00000001828 */
[C---:B------:R-:W-:Y:S01]  /*44b0*/  HMMA.16816.F32 R40, R4.reuse, R80, R20 ;  /* 0x000000500428723c */ /* 0x040fe20000001814 */
[----:B------:R-:W2:Y:S06]  /*44c0*/  LDSM.16.MT88.4 R20, [R225+0x6900] ;  /* 0x00690000e114783b */ /* 0x000eac0000004200 */
[----:B------:R-:W-:Y:S01]  /*44d0*/  IMAD.MOV.U32 R80, RZ, RZ, R10 ;  /* 0x000000ffff507224 */ /* 0x000fe200078e000a */
[----:B------:R-:W-:Y:S01]  /*44e0*/  MOV R81, R11 ;  /* 0x0000000b00517202 */ /* 0x000fe20000000f00 */
[C---:B------:R-:W-:Y:S01]  /*44f0*/  HMMA.16816.F32 R96, R4.reuse, R92, R36 ;  /* 0x0000005c0460723c */ /* 0x040fe20000001824 */
[----:B------:R-:W3:Y:S07]  /*4500*/  LDSM.16.MT88.4 R8, [R229+0x6900] ;  /* 0x00690000e508783b */ /* 0x000eee0000004200 */
[C---:B------:R-:W-:Y:S01]  /*4510*/  HMMA.16816.F32 R36, R4.reuse, R82, R16 ;  /* 0x000000520424723c */ /* 0x040fe20000001810 */
[----:B------:R-:W4:Y:S06]  /*4520*/  LDSM.16.MT88.4 R16, [R226+0x6900] ;  /* 0x00690000e210783b */ /* 0x000f2c0000004200 */
[----:B------:R-:W-:Y:S01]  /*4530*/  IMAD.MOV.U32 R82, RZ, RZ, R2 ;  /* 0x000000ffff527224 */ /* 0x000fe200078e0002 */
[----:B------:R-:W-:Y:S01]  /*4540*/  HMMA.16816.F32 R92, R4, R94, R32 ;  /* 0x0000005e045c723c */ /* 0x000fe20000001820 */
[----:B------:R-:W-:-:S07]  /*4550*/  FFMA.FTZ R2, R104, c[0x0][0x2d0], -R12 ;  /* 0x0000b40068027a23 */ /* 0x000fce000001080c */
[C---:B-1----:R-:W-:Y:S08]  /*4560*/  HMMA.16816.F32 R32, R4.reuse, R24, R72 ;  /* 0x000000180420723c */ /* 0x042ff00000001848 */
[C---:B--2---:R-:W-:Y:S07]  /*4570*/  HMMA.16816.F32 R68, R4.reuse, R20, R68 ;  /* 0x000000140444723c */ /* 0x044fee0000001844 */
[----:B------:R-:W-:Y:S01]  /*4580*/  IMAD.MOV.U32 R20, RZ, RZ, R14 ;  /* 0x000000ffff147224 */ /* 0x000fe200078e000e */
[----:B------:R-:W-:Y:S01]  /*4590*/  MOV R21, R113 ;  /* 0x0000007100157202 */ /* 0x000fe20000000f00 */
[----:B------:R1:W-:Y:S01]  /*45a0*/  MUFU.EX2 R14, R2 ;  /* 0x00000002000e7308 */ /* 0x0003e20000000800 */
[C---:B---3--:R-:W-:Y:S07]  /*45b0*/  HMMA.16816.F32 R44, R4.reuse, R8, R52 ;  /* 0x00000008042c723c */ /* 0x048fee0000001834 */
[----:B------:R-:W-:Y:S01]  /*45c0*/  MOV R55, R28 ;  /* 0x0000001c00377202 */ /* 0x000fe20000000f00 */
[----:B------:R-:W-:Y:S01]  /*45d0*/  IMAD.MOV.U32 R54, RZ, RZ, R29 ;  /* 0x000000ffff367224 */ /* 0x000fe200078e001d */
[----:B------:R-:W-:Y:S01]  /*45e0*/  MOV R52, R31 ;  /* 0x0000001f00347202 */ /* 0x000fe20000000f00 */
[----:B------:R-:W-:Y:S01]  /*45f0*/  IMAD.MOV.U32 R53, RZ, RZ, R30 ;  /* 0x000000ffff357224 */ /* 0x000fe200078e001e */
[----:B------:R-:W-:Y:S01]  /*4600*/  HMMA.16816.F32 R64, R4, R22, R64 ;  /* 0x000000160440723c */ /* 0x000fe20000001840 */
[----:B-1----:R-:W-:-:S04]  /*4610*/  FFMA.FTZ R2, R103, c[0x0][0x2d0], -R12 ;  /* 0x0000b40067027a23 */ /* 0x002fc8000001080c */
[----:B------:R1:W2:Y:S03]  /*4620*/  MUFU.EX2 R83, R2 ;  /* 0x0000000200537308 */ /* 0x0002a60000000800 */
[C---:B------:R-:W-:Y:S01]  /*4630*/  HMMA.16816.F32 R28, R4.reuse, R26, R76 ;  /* 0x0000001a041c723c */ /* 0x040fe2000000184c */
[----:B------:R-:W3:Y:S06]  /*4640*/  LDSM.16.MT88.4 R24, [R225+0x1100] ;  /* 0x00110000e118783b */ /* 0x000eec0000004200 */
[----:B------:R-:W-:Y:S01]  /*4650*/  IMAD.MOV.U32 R76, RZ, RZ, R20 ;  /* 0x000000ffff4c7224 */ /* 0x000fe200078e0014 */
[----:B----4-:R-:W-:Y:S01]  /*4660*/  HMMA.16816.F32 R60, R4, R16, R60 ;  /* 0x00000010043c723c */ /* 0x010fe2000000183c */
[----:B------:R-:W-:Y:S01]  /*4670*/  IMAD.MOV.U32 R77, RZ, RZ, R21 ;  /* 0x000000ffff4d7224 */ /* 0x000fe200078e0015 */
[----:B------:R-:W-:Y:S01]  /*4680*/  MOV R78, R252 ;  /* 0x000000fc004e7202 */ /* 0x000fe20000000f00 */
[----:B------:R-:W-:Y:S01]  /*4690*/  LDSM.16.MT88.4 R20, [R226+0x1100] ;  /* 0x00110000e214783b */ /* 0x000fe20000004200 */
[----:B------:R-:W-:-:S02]  /*46a0*/  IMAD.MOV.U32 R79, RZ, RZ, R251 ;  /* 0x000000ffff4f7224 */ /* 0x000fc400078e00fb */
[----:B-1----:R-:W-:Y:S02]  /*46b0*/  FFMA.FTZ R2, R102, c[0x0][0x2d0], -R12 ;  /* 0x0000b40066027a23 */ /* 0x002fe4000001080c */
[C---:B------:R-:W-:Y:S01]  /*46c0*/  HMMA.16816.F32 R56, R4.reuse, R18, R56 ;  /* 0x000000120438723c */ /* 0x040fe20000001838 */
[----:B------:R-:W1:Y:S01]  /*46d0*/  LDSM.16.MT88.4 R16, [R229+0x1100] ;  /* 0x00110000e510783b */ /* 0x000e620000004200 */
[----:B------:R4:W-:Y:S06]  /*46e0*/  MUFU.EX2 R113, R2 ;  /* 0x0000000200717308 */ /* 0x0009ec0000000800 */
[----:B------:R-:W-:Y:S01]  /*46f0*/  HMMA.16816.F32 R48, R4, R10, R48 ;  /* 0x0000000a0430723c */ /* 0x000fe20000001830 */
[----:B------:R-:W5:Y:S06]  /*4700*/  LDSM.16.MT88.4 R8, [R228+0x1100] ;  /* 0x00110000e408783b */ /* 0x000f6c0000004200 */
[----:B------:R-:W-:-:S02]  /*4710*/  FFMA.FTZ R4, R107, c[0x0][0x2d0], -R0 ;  /* 0x0000b4006b047a23 */ /* 0x000fc40000010800 */
[----:B----4-:R-:W-:Y:S02]  /*4720*/  FFMA.FTZ R2, R101, c[0x0][0x2d0], -R12 ;  /* 0x0000b40065027a23 */ /* 0x010fe4000001080c */
[----:B------:R4:W-:Y:S01]  /*4730*/  MUFU.EX2 R251, R4 ;  /* 0x0000000400fb7308 */ /* 0x0009e20000000800 */
[----:B--2---:R-:W-:Y:S02]  /*4740*/  IMAD.MOV.U32 R101, RZ, RZ, R83 ;  /* 0x000000ffff657224 */ /* 0x004fe400078e0053 */
[----:B------:R-:W-:-:S05]  /*4750*/  IMAD.MOV.U32 R83, RZ, RZ, R80 ;  /* 0x000000ffff537224 */ /* 0x000fca00078e0050 */
[----:B------:R2:W1:Y:S01]  /*4760*/  MUFU.EX2 R80, R2 ;  /* 0x0000000200507308 */ /* 0x0004620000000800 */
[----:B----4-:R-:W-:Y:S01]  /*4770*/  F2FP.PACK_AB R4, R101, R14 ;  /* 0x0000000e6504723e */ /* 0x010fe200000000ff */
[----:B--2---:R-:W-:Y:S01]  /*4780*/  FFMA.FTZ R2, R106, c[0x0][0x2d0], -R0 ;  /* 0x0000b4006a027a23 */ /* 0x004fe20000010800 */
[----:B-1----:R-:W-:-:S05]  /*4790*/  F2FP.PACK_AB R6, R80, R113 ;  /* 0x000000715006723e */ /* 0x002fca00000000ff */
[----:B------:R1:W-:Y:S02]  /*47a0*/  MUFU.EX2 R103, R2 ;  /* 0x0000000200677308 */ /* 0x0003e40000000800 */
[----:B-1----:R-:W-:-:S06]  /*47b0*/  FFMA.FTZ R2, R105, c[0x0][0x2d0], -R0 ;  /* 0x0000b40069027a23 */ /* 0x002fcc0000010800 */
[----:B------:R1:W2:Y:S02]  /*47c0*/  MUFU.EX2 R102, R2 ;  /* 0x0000000200667308 */ /* 0x0002a40000000800 */
[----:B-1----:R-:W-:Y:S01]  /*47d0*/  FFMA.FTZ R2, R112, c[0x0][0x2d0], -R0 ;  /* 0x0000b40070027a23 */ /* 0x002fe20000010800 */
[----:B--2---:R-:W-:-:S05]  /*47e0*/  F2FP.PACK_AB R5, R102, R103 ;  /* 0x000000676605723e */ /* 0x004fca00000000ff */
[----:B------:R-:W1:Y:S02]  /*47f0*/  MUFU.EX2 R252, R2 ;  /* 0x0000000200fc7308 */ /* 0x000e640000000800 */
[----:B-1----:R-:W-:Y:S01]  /*4800*/  F2FP.PACK_AB R7, R252, R251 ;  /* 0x000000fbfc07723e */ /* 0x002fe200000000ff */
[----:B------:R-:W-:-:S06]  /*4810*/  IMAD.MOV.U32 R2, RZ, RZ, R82 ;  /* 0x000000ffff027224 */ /* 0x000fcc00078e0052 */
[C---:B---3--:R-:W-:Y:S07]  /*4820*/  HMMA.16816.F32 R104, R4.reuse, R24, R148 ;  /* 0x000000180468723c */ /* 0x048fee0000001894 */
[----:B------:R-:W-:Y:S01]  /*4830*/  MOV R151, R83 ;  /* 0x0000005300977202 */ /* 0x000fe20000000f00 */
[----:B------:R-:W-:Y:S01]  /*4840*/  HMMA.16816.F32 R72, R4, R26, R144 ;  /* 0x0000001a0448723c */ /* 0x000fe20000001890 */
[----:B------:R-:W1:Y:S01]  /*4850*/  LDSM.16.MT88.4 R24, [R225+0x4100] ;  /* 0x00410000e118783b */ /* 0x000e620000004200 */
[----:B------:R-:W-:-:S02]  /*4860*/  IMAD.MOV.U32 R149, RZ, RZ, R81 ;  /* 0x000000ffff957224 */ /* 0x000fc400078e0051 */
[----:B------:R-:W-:Y:S02]  /*4870*/  IMAD.MOV.U32 R150, RZ, RZ, R53 ;  /* 0x000000ffff967224 */ /* 0x000fe400078e0035 */
[----:B------:R-:W-:Y:S01]  /*4880*/  IMAD.MOV.U32 R148, RZ, RZ, R78 ;  /* 0x000000ffff947224 */ /* 0x000fe200078e004e */
[----:B------:R-:W-:Y:S01]  /*4890*/  MOV R146, R114 ;  /* 0x0000007200927202 */ /* 0x000fe20000000f00 */
[----:B------:R-:W-:Y:S01]  /*48a0*/  IMAD.MOV.U32 R147, RZ, RZ, R115 ;  /* 0x000000ffff937224 */ /* 0x000fe200078e0073 */
[----:B------:R-:W-:Y:S01]  /*48b0*/  HMMA.16816.F32 R120, R4, R16, R120 ;  /* 0x000000100478723c */ /* 0x000fe20000001878 */
[----:B------:R-:W-:Y:S02]  /*48c0*/  IMAD.MOV.U32 R145, RZ, RZ, R113 ;  /* 0x000000ffff917224 */ /* 0x000fe400078e0071 */
[----:B------:R-:W-:-:S05]  /*48d0*/  IMAD.MOV.U32 R144, RZ, RZ, R80 ;  /* 0x000000ffff907224 */ /* 0x000fca00078e0050 */
[C---:B------:R-:W-:Y:S07]  /*48e0*/  HMMA.16816.F32 R112, R4.reuse, R20, R140 ;  /* 0x000000140470723c */ /* 0x040fee000000188c */
[----:B------:R-:W-:Y:S01]  /*48f0*/  IMAD.MOV.U32 R141, RZ, RZ, R2 ;  /* 0x000000ffff8d7224 */ /* 0x000fe200078e0002 */
[----:B------:R-:W-:Y:S01]  /*4900*/  HMMA.16816.F32 R80, R4, R22, R136 ;  /* 0x000000160450723c */ /* 0x000fe20000001888 */
[----:B------:R-:W2:Y:S01]  /*4910*/  LDSM.16.MT88.4 R20, [R226+0x4100] ;  /* 0x00410000e214783b */ /* 0x000ea20000004200 */
[----:B------:R-:W-:Y:S01]  /*4920*/  FFMA.FTZ R2, R155, c[0x0][0x2d0], -R12 ;  /* 0x0000b4009b027a23 */ /* 0x000fe2000001080c */
[----:B------:R-:W-:Y:S01]  /*4930*/  MOV R143, R77 ;  /* 0x0000004d008f7202 */ /* 0x000fe20000000f00 */
[----:B------:R-:W-:-:S02]  /*4940*/  IMAD.MOV.U32 R155, RZ, RZ, R185 ;  /* 0x000000ffff9b7224 */ /* 0x000fc400078e00b9 */
[----:B------:R3:W-:Y:S01]  /*4950*/  MUFU.EX2 R185, R2 ;  /* 0x0000000200b97308 */ /* 0x0007e20000000800 */
[----:B------:R-:W-:Y:S01]  /*4960*/  MOV R137, R150 ;  /* 0x0000009600897202 */ /* 0x000fe20000000f00 */
[C---:B------:R-:W-:Y:S01]  /*4970*/  HMMA.16816.F32 R124, R4.reuse, R18, R124 ;  /* 0x00000012047c723c */ /* 0x040fe2000000187c */
[----:B------:R-:W4:Y:S01]  /*4980*/  LDSM.16.MT88.4 R16, [R229+0x4100] ;  /* 0x00410000e510783b */ /* 0x000f220000004200 */
[----:B------:R-:W-:Y:S01]  /*4990*/  IMAD.MOV.U32 R150, RZ, RZ, R187 ;  /* 0x000000ffff967224 */ /* 0x000fe200078e00bb */
[----:B------:R-:W-:Y:S01]  /*49a0*/  MOV R139, R52 ;  /* 0x00000034008b7202 */ /* 0x000fe20000000f00 */
[----:B------:R-:W-:Y:S01]  /*49b0*/  IMAD.MOV.U32 R142, RZ, RZ, R76 ;  /* 0x000000ffff8e7224 */ /* 0x000fe200078e004c */
[----:B------:R-:W-:Y:S01]  /*49c0*/  MOV R136, R151 ;  /* 0x0000009700887202 */ /* 0x000fe20000000f00 */
[----:B------:R-:W-:Y:S01]  /*49d0*/  IMAD.MOV.U32 R151, RZ, RZ, R79 ;  /* 0x000000ffff977224 */ /* 0x000fe200078e004f */
[----:B------:R-:W-:Y:S01]  /*49e0*/  MOV R138, R55 ;  /* 0x00000037008a7202 */ /* 0x000fe20000000f00 */
[----:B-----5:R-:W-:Y:S01]  /*49f0*/  HMMA.16816.F32 R128, R4, R8, R128 ;  /* 0x000000080480723c */ /* 0x020fe20000001880 */
[----:B------:R-:W-:-:S02]  /*4a00*/  IMAD.MOV.U32 R140, RZ, RZ, R54 ;  /* 0x000000ffff8c7224 */ /* 0x000fc400078e0036 */
[----:B---3--:R-:W-:-:S05]  /*4a10*/  FFMA.FTZ R2, R154, c[0x0][0x2d0], -R12 ;  /* 0x0000b4009a027a23 */ /* 0x008fca000001080c */
[C---:B------:R-:W-:Y:S01]  /*4a20*/  HMMA.16816.F32 R116, R4.reuse, R10, R116 ;  /* 0x0000000a0474723c */ /* 0x040fe20000001874 */
[----:B------:R-:W3:Y:S01]  /*4a30*/  LDSM.16.MT88.4 R8, [R228+0x4100] ;  /* 0x00410000e408783b */ /* 0x000ee20000004200 */
[----:B------:R5:W-:Y:S01]  /*4a40*/  MUFU.EX2 R187, R2 ;  /* 0x0000000200bb7308 */ /* 0x000be20000000800 */
[----:B------:R-:W-:Y:S02]  /*4a50*/  IMAD.MOV.U32 R154, RZ, RZ, R138 ;  /* 0x000000ffff9a7224 */ /* 0x000fe400078e008a */
[----:B------:R-:W-:Y:S01]  /*4a60*/  IMAD.MOV.U32 R138, RZ, RZ, R141 ;  /* 0x000000ffff8a7224 */ /* 0x000fe200078e008d */
[----:B------:R-:W-:Y:S02]  /*4a70*/  MOV R141, R184 ;  /* 0x000000b8008d7202 */ /* 0x000fe40000000f00 */
[C---:B-1----:R-:W-:Y:S08]  /*4a80*/  HMMA.16816.F32 R132, R4.reuse, R24, R132 ;  /* 0x000000180484723c */ /* 0x042ff00000001884 */
[----:B------:R-:W-:Y:S01]  /*4a90*/  HMMA.16816.F32 R108, R4, R26, R108 ;  /* 0x0000001a046c723c */ /* 0x000fe2000000186c */
[----:B------:R-:W1:Y:S01]  /*4aa0*/  LDSM.16.MT88.4 R24, [R228+0x7100] ;  /* 0x00710000e418783b */ /* 0x000e620000004200 */
[----:B-----5:R-:W-:-:S02]  /*4ab0*/  FFMA.FTZ R2, R153, c[0x0][0x2d0], -R12 ;  /* 0x0000b40099027a23 */ /* 0x020fc4000001080c */
[----:B------:R-:W-:Y:S02]  /*4ac0*/  IMAD.MOV.U32 R153, RZ, RZ, R186 ;  /* 0x000000ffff997224 */ /* 0x000fe400078e00ba */
[----:B------:R5:W-:Y:S02]  /*4ad0*/  MUFU.EX2 R186, R2 ;  /* 0x0000000200ba7308 */ /* 0x000be40000000800 */
[C---:B--2---:R-:W-:Y:S08]  /*4ae0*/  HMMA.16816.F32 R96, R4.reuse, R20, R96 ;  /* 0x000000140460723c */ /* 0x044ff00000001860 */
[----:B------:R-:W-:Y:S01]  /*4af0*/  HMMA.16816.F32 R92, R4, R22, R92 ;  /* 0x00000016045c723c */ /* 0x000fe2000000185c */
[----:B------:R-:W2:Y:S01]  /*4b00*/  LDSM.16.MT88.4 R20, [R225+0x7100] ;  /* 0x00710000e114783b */ /* 0x000ea20000004200 */
[----:B-----5:R-:W-:Y:S01]  /*4b10*/  FFMA.FTZ R2, R152, c[0x0][0x2d0], -R12 ;  /* 0x0000b40098027a23 */ /* 0x020fe2000001080c */
[----:B------:R-:W-:-:S05]  /*4b20*/  MOV R152, R139 ;  /* 0x0000008b00987202 */ /* 0x000fca0000000f00 */
[C---:B----4-:R-:W-:Y:S01]  /*4b30*/  HMMA.16816.F32 R84, R4.reuse, R16, R84 ;  /* 0x000000100454723c */ /* 0x050fe20000001854 */
[----:B------:R-:W-:Y:S02]  /*4b40*/  IMAD.MOV.U32 R139, RZ, RZ, R250 ;  /* 0x000000ffff8b7224 */ /* 0x000fe400078e00fa */
[----:B------:R4:W5:Y:S05]  /*4b50*/  MUFU.EX2 R250, R2 ;  /* 0x0000000200fa7308 */ /* 0x00096a0000000800 */
[C---:B------:R-:W-:Y:S01]  /*4b60*/  HMMA.16816.F32 R88, R4.reuse, R18, R88 ;  /* 0x000000120458723c */ /* 0x040fe20000001858 */
[----:B------:R-:W5:Y:S07]  /*4b70*/  LDSM.16.MT88.4 R16, [R226+0x7100] ;  /* 0x00710000e210783b */ /* 0x000f6e0000004200 */
[----:B---3--:R-:W-:Y:S01]  /*4b80*/  HMMA.16816.F32 R40, R4, R8, R40 ;  /* 0x000000080428723c */ /* 0x008fe20000001828 */
[----:B----4-:R-:W-:-:S04]  /*4b90*/  FFMA.FTZ R2, R167, c[0x0][0x2d0], -R0 ;  /* 0x0000b400a7027a23 */ /* 0x010fc80000010800 */
[----:B------:R3:W-:Y:S03]  /*4ba0*/  MUFU.EX2 R167, R2 ;  /* 0x0000000200a77308 */ /* 0x0007e60000000800 */
[C---:B------:R-:W-:Y:S01]  /*4bb0*/  HMMA.16816.F32 R36, R4.reuse, R10, R36 ;  /* 0x0000000a0424723c */ /* 0x040fe20000001824 */
[----:B------:R-:W4:Y:S07]  /*4bc0*/  LDSM.16.MT88.4 R8, [R229+0x7100] ;  /* 0x00710000e508783b */ /* 0x000f2e0000004200 */
[----:B-1----:R-:W-:Y:S01]  /*4bd0*/  HMMA.16816.F32 R32, R4, R24, R32 ;  /* 0x000000180420723c */ /* 0x002fe20000001820 */
[----:B---3--:R-:W-:-:S07]  /*4be0*/  FFMA.FTZ R2, R165, c[0x0][0x2d0], -R0 ;  /* 0x0000b400a5027a23 */ /* 0x008fce0000010800 */
[C---:B------:R-:W-:Y:S01]  /*4bf0*/  HMMA.16816.F32 R28, R4.reuse, R26, R28 ;  /* 0x0000001a041c723c */ /* 0x040fe2000000181c */
[----:B------:R-:W1:Y:S01]  /*4c00*/  LDSM.16.MT88.4 R24, [R225+0x1900] ;  /* 0x00190000e118783b */ /* 0x000e620000004200 */
[----:B------:R3:W1:Y:S06]  /*4c10*/  MUFU.EX2 R184, R2 ;  /* 0x0000000200b87308 */ /* 0x00066c0000000800 */
[C---:B--2---:R-:W-:Y:S08]  /*4c20*/  HMMA.16816.F32 R76, R4.reuse, R20, R68 ;  /* 0x00000014044c723c */ /* 0x044ff00000001844 */
[----:B------:R-:W-:Y:S01]  /*4c30*/  HMMA.16816.F32 R64, R4, R22, R64 ;  /* 0x000000160440723c */ /* 0x000fe20000001840 */
[----:B------:R-:W2:Y:S01]  /*4c40*/  LDSM.16.MT88.4 R20, [R226+0x1900] ;  /* 0x00190000e214783b */ /* 0x000ea20000004200 */
[----:B---3--:R-:W-:-:S02]  /*4c50*/  FFMA.FTZ R2, R164, c[0x0][0x2d0], -R0 ;  /* 0x0000b400a4027a23 */ /* 0x008fc40000010800 */
[----:B------:R-:W-:-:S04]  /*4c60*/  IMAD.MOV.U32 R164, RZ, RZ, R136 ;  /* 0x000000ffffa47224 */ /* 0x000fc800078e0088 */
[C---:B-----5:R-:W-:Y:S08]  /*4c70*/  HMMA.16816.F32 R60, R4.reuse, R16, R60 ;  /* 0x00000010043c723c */ /* 0x060ff0000000183c */
[C---:B------:R-:W-:Y:S01]  /*4c80*/  HMMA.16816.F32 R52, R4.reuse, R18, R56 ;  /* 0x000000120434723c */ /* 0x040fe20000001838 */
[----:B------:R-:W3:Y:S07]  /*4c90*/  LDSM.16.MT88.4 R16, [R229+0x1900] ;  /* 0x00190000e510783b */ /* 0x000eee0000004200 */
[C---:B----4-:R-:W-:Y:S08]  /*4ca0*/  HMMA.16816.F32 R44, R4.reuse, R8, R44 ;  /* 0x00000008042c723c */ /* 0x050ff0000000182c */
[----:B------:R-:W-:Y:S01]  /*4cb0*/  HMMA.16816.F32 R48, R4, R10, R48 ;  /* 0x0000000a0430723c */ /* 0x000fe20000001830 */
[----:B------:R-:W4:Y:S06]  /*4cc0*/  LDSM.16.MT88.4 R8, [R228+0x1900] ;  /* 0x00190000e408783b */ /* 0x000f2c0000004200 */
[----:B------:R-:W-:Y:S01]  /*4cd0*/  FFMA.FTZ R4, R166, c[0x0][0x2d0], -R0 ;  /* 0x0000b400a6047a23 */ /* 0x000fe20000010800 */
[----:B------:R-:W-:Y:S01]  /*4ce0*/  F2FP.PACK_AB R6, R250, R186 ;  /* 0x000000bafa06723e */ /* 0x000fe200000000ff */
[----:B------:R5:W-:Y:S01]  /*4cf0*/  MUFU.EX2 R166, R2 ;  /* 0x0000000200a67308 */ /* 0x000be20000000800 */
[----:B-1----:R-:W-:-:S07]  /*4d00*/  F2FP.PACK_AB R5, R184, R167 ;  /* 0x000000a7b805723e */ /* 0x002fce00000000ff */
[----:B------:R1:W1:Y:S01]  /*4d10*/  MUFU.EX2 R165, R4 ;  /* 0x0000000400a57308 */ /* 0x0002620000000800 */
[----:B-----5:R-:W-:Y:S01]  /*4d20*/  IMAD.MOV.U32 R2, RZ, RZ, R137 ;  /* 0x000000ffff027224 */ /* 0x020fe200078e0089 */
[----:B-1----:R-:W-:Y:S02]  /*4d30*/  F2FP.PACK_AB R4, R187, R185 ;  /* 0x000000b9bb04723e */ /* 0x002fe400000000ff */
[----:B------:R-:W-:-:S07]  /*4d40*/  F2FP.PACK_AB R7, R166, R165 ;  /* 0x000000a5a607723e */ /* 0x000fce00000000ff */
[C---:B------:R-:W-:Y:S08]  /*4d50*/  HMMA.16816.F32 R104, R4.reuse, R24, R104 ;  /* 0x000000180468723c */ /* 0x040ff00000001868 */
[C---:B------:R-:W-:Y:S01]  /*4d60*/  HMMA.16816.F32 R56, R4.reuse, R26, R72 ;  /* 0x0000001a0438723c */ /* 0x040fe20000001848 */
[----:B------:R-:W1:Y:S07]  /*4d70*/  LDSM.16.MT88.4 R24, [R225+0x4900] ;  /* 0x00490000e118783b */ /* 0x000e6e0000004200 */
[C---:B--2---:R-:W-:Y:S08]  /*4d80*/  HMMA.16816.F32 R112, R4.reuse, R20, R112 ;  /* 0x000000140470723c */ /* 0x044ff00000001870 */
[C---:B------:R-:W-:Y:S01]  /*4d90*/  HMMA.16816.F32 R68, R4.reuse, R22, R80 ;  /* 0x000000160444723c */ /* 0x040fe20000001850 */
[----:B------:R-:W2:Y:S07]  /*4da0*/  LDSM.16.MT88.4 R20, [R226+0x4900] ;  /* 0x00490000e214783b */ /* 0x000eae0000004200 */
[C---:B---3--:R-:W-:Y:S08]  /*4db0*/  HMMA.16816.F32 R72, R4.reuse, R18, R124 ;  /* 0x000000120448723c */ /* 0x048ff0000000187c */
[C---:B----4-:R-:W-:Y:S08]  /*4dc0*/  HMMA.16816.F32 R128, R4.reuse, R8, R128 ;  /* 0x000000080480723c */ /* 0x050ff00000001880 */
[C---:B------:R-:W-:Y:S01]  /*4dd0*/  HMMA.16816.F32 R124, R4.reuse, R10, R116 ;  /* 0x0000000a047c723c */ /* 0x040fe20000001874 */
[----:B------:R-:W3:Y:S06]  /*4de0*/  LDSM.16.MT88.4 R8, [R228+0x4900] ;  /* 0x00490000e408783b */ /* 0x000eec0000004200 */
[----:B------:R-:W-:Y:S01]  /*4df0*/  MOV R118, R138 ;  /* 0x0000008a00767202 */ /* 0x000fe20000000f00 */
[----:B------:R-:W-:Y:S01]  /*4e00*/  IMAD.MOV.U32 R119, RZ, RZ, R139 ;  /* 0x000000ffff777224 */ /* 0x000fe200078e008b */
[C---:B------:R-:W-:Y:S01]  /*4e10*/  HMMA.16816.F32 R120, R4.reuse, R16, R120 ;  /* 0x000000100478723c */ /* 0x040fe20000001878 */
[----:B------:R-:W4:Y:S07]  /*4e20*/  LDSM.16.MT88.4 R16, [R229+0x4900] ;  /* 0x00490000e510783b */ /* 0x000f2e0000004200 */
[C---:B-1----:R-:W-:Y:S07]  /*4e30*/  HMMA.16816.F32 R136, R4.reuse, R24, R132 ;  /* 0x000000180488723c */ /* 0x042fee0000001884 */
[----:B------:R-:W-:Y:S01]  /*4e40*/  IMAD.MOV.U32 R133, RZ, RZ, R2 ;  /* 0x000000ffff857224 */ /* 0x000fe200078e0002 */
[----:B------:R-:W-:Y:S01]  /*4e50*/  MOV R132, R164 ;  /* 0x000000a400847202 */ /* 0x000fe20000000f00 */
[----:B------:R-:W-:Y:S01]  /*4e60*/  IMAD.MOV.U32 R134, RZ, RZ, R152 ;  /* 0x000000ffff867224 */ /* 0x000fe200078e0098 */
[----:B------:R-:W-:Y:S01]  /*4e70*/  MOV R2, R154 ;  /* 0x0000009a00027202 */ /* 0x000fe20000000f00 */
[----:B------:R-:W-:Y:S01]  /*4e80*/  IMAD.MOV.U32 R135, RZ, RZ, R153 ;  /* 0x000000ffff877224 */ /* 0x000fe200078e0099 */
[----:B------:R-:W-:Y:S01]  /*4e90*/  MOV R153, R145 ;  /* 0x0000009100997202 */ /* 0x000fe20000000f00 */
[----:B------:R-:W-:Y:S01]  /*4ea0*/  IMAD.MOV.U32 R164, RZ, RZ, R155 ;  /* 0x000000ffffa47224 */ /* 0x000fe200078e009b */
[----:B--2---:R-:W-:Y:S01]  /*4eb0*/  HMMA.16816.F32 R80, R4, R22, R92 ;  /* 0x000000160450723c */ /* 0x004fe2000000185c */
[----:B------:R-:W-:-:S02]  /*4ec0*/  IMAD.MOV.U32 R152, RZ, RZ, R144 ;  /* 0x000000ffff987224 */ /* 0x000fc400078e0090 */
[----:B------:R-:W-:Y:S02]  /*4ed0*/  IMAD.MOV.U32 R154, RZ, RZ, R146 ;  /* 0x000000ffff9a7224 */ /* 0x000fe400078e0092 */
[----:B------:R-:W-:-:S03]  /*4ee0*/  IMAD.MOV.U32 R155, RZ, RZ, R147 ;  /* 0x000000ffff9b7224 */ /* 0x000fc600078e0093 */
[C---:B------:R-:W-:Y:S01]  /*4ef0*/  HMMA.16816.F32 R144, R4.reuse, R20, R96 ;  /* 0x000000140490723c */ /* 0x040fe20000001860 */
[----:B------:R-:W1:Y:S07]  /*4f00*/  LDSM.16.MT88.4 R20, [R225+0x7900] ;  /* 0x00790000e114783b */ /* 0x000e6e0000004200 */
[C---:B---3--:R-:W-:Y:S07]  /*4f10*/  HMMA.16816.F32 R92, R4.reuse, R8, R40 ;  /* 0x00000008045c723c */ /* 0x048fee0000001828 */
[----:B------:R-:W-:Y:S01]  /*4f20*/  MOV R42, R118 ;  /* 0x00000076002a7202 */ /* 0x000fe20000000f00 */
[----:B------:R-:W-:Y:S01]  /*4f30*/  IMAD.MOV.U32 R43, RZ, RZ, R119 ;  /* 0x000000ffff2b7224 */ /* 0x000fe200078e0077 */
[C---:B------:R-:W-:Y:S01]  /*4f40*/  HMMA.16816.F32 R108, R4.reuse, R26, R108 ;  /* 0x0000001a046c723c */ /* 0x040fe2000000186c */
[----:B------:R-:W-:Y:S07]  /*4f50*/  LDSM.16.MT88.4 R24, [R228+0x7900] ;  /* 0x00790000e418783b */ /* 0x000fee0000004200 */
[C---:B------:R-:W-:Y:S01]  /*4f60*/  HMMA.16816.F32 R116, R4.reuse, R10, R36 ;  /* 0x0000000a0474723c */ /* 0x040fe20000001824 */
[----:B------:R-:W2:Y:S07]  /*4f70*/  LDSM.16.MT88.4 R8, [R229+0x7900] ;  /* 0x00790000e508783b */ /* 0x000eae0000004200 */
[C---:B----4-:R-:W-:Y:S08]  /*4f80*/  HMMA.16816.F32 R84, R4.reuse, R16, R84 ;  /* 0x000000100454723c */ /* 0x050ff00000001854 */
[C---:B-1----:R-:W-:Y:S08]  /*4f90*/  HMMA.16816.F32 R96, R4.reuse, R20, R76 ;  /* 0x000000140460723c */ /* 0x042ff0000000184c */
[C---:B------:R-:W-:Y:S01]  /*4fa0*/  HMMA.16816.F32 R76, R4.reuse, R22, R64 ;  /* 0x00000016044c723c */ /* 0x040fe20000001840 */
[----:B------:R-:W-:Y:S06]  /*4fb0*/  LDSM.16.MT88.4 R20, [R225+0x2100] ;  /* 0x00210000e114783b */ /* 0x000fec0000004200 */
[----:B------:R-:W-:Y:S01]  /*4fc0*/  IMAD.MOV.U32 R67, RZ, RZ, R42 ;  /* 0x000000ffff437224 */ /* 0x000fe200078e002a */
[----:B------:R-:W-:Y:S01]  /*4fd0*/  MOV R66, R43 ;  /* 0x0000002b00427202 */ /* 0x000fe20000000f00 */
[----:B------:R-:W-:Y:S01]  /*4fe0*/  IMAD.MOV.U32 R65, RZ, RZ, R134 ;  /* 0x000000ffff417224 */ /* 0x000fe200078e0086 */
[----:B------:R-:W-:Y:S01]  /*4ff0*/  HMMA.16816.F32 R88, R4, R18, R88 ;  /* 0x000000120458723c */ /* 0x000fe20000001858 */
[----:B------:R-:W-:Y:S01]  /*5000*/  IMAD.MOV.U32 R134, RZ, RZ, R154 ;  /* 0x000000ffff867224 */ /* 0x000fe200078e009a */
[----:B------:R-:W1:Y:S01]  /*5010*/  LDSM.16.MT88.4 R16, [R226+0x7900] ;  /* 0x00790000e210783b */ /* 0x000e620000004200 */
[----:B------:R-:W-:-:S02]  /*5020*/  IMAD.MOV.U32 R64, RZ, RZ, R135 ;  /* 0x000000ffff407224 */ /* 0x000fc400078e0087 */
[----:B------:R-:W-:-:S03]  /*5030*/  IMAD.MOV.U32 R135, RZ, RZ, R155 ;  /* 0x000000ffff877224 */ /* 0x000fc600078e009b */
[C---:B--2---:R-:W-:Y:S07]  /*5040*/  HMMA.16816.F32 R40, R4.reuse, R8, R44 ;  /* 0x000000080428723c */ /* 0x044fee000000182c */
[----:B------:R-:W-:Y:S01]  /*5050*/  MOV R47, R2 ;  /* 0x00000002002f7202 */ /* 0x000fe20000000f00 */
[----:B------:R-:W-:Y:S01]  /*5060*/  FFMA.FTZ R2, R171, c[0x0][0x2d0], -R12 ;  /* 0x0000b400ab027a23 */ /* 0x000fe2000001080c */
[----:B------:R-:W-:Y:S01]  /*5070*/  HMMA.16816.F32 R32, R4, R24, R32 ;  /* 0x000000180420723c */ /* 0x000fe20000001820 */
[----:B------:R-:W-:Y:S01]  /*5080*/  IMAD.MOV.U32 R45, RZ, RZ, R152 ;  /* 0x000000ffff2d7224 */ /* 0x000fe200078e0098 */
[----:B------:R-:W-:Y:S01]  /*5090*/  MOV R44, R153 ;  /* 0x00000099002c7202 */ /* 0x000fe20000000f00 */
[----:B------:R2:W-:Y:S01]  /*50a0*/  MUFU.EX2 R152, R2 ;  /* 0x0000000200987308 */ /* 0x0005e20000000800 */
[----:B------:R-:W-:-:S02]  /*50b0*/  IMAD.MOV.U32 R46, RZ, RZ, R164 ;  /* 0x000000ffff2e7224 */ /* 0x000fc400078e00a4 */
[----:B------:R-:W-:Y:S01]  /*50c0*/  IMAD.MOV.U32 R171, RZ, RZ, R103 ;  /* 0x000000ffffab7224 */ /* 0x000fe200078e0067 */
[----:B------:R-:W-:Y:S01]  /*50d0*/  MOV R24, R101 ;  /* 0x0000006500187202 */ /* 0x000fe20000000f00 */
[----:B------:R-:W-:Y:S01]  /*50e0*/  IMAD.MOV.U32 R25, RZ, RZ, R102 ;  /* 0x000000ffff197224 */ /* 0x000fe200078e0066 */
[C---:B------:R-:W-:Y:S01]  /*50f0*/  HMMA.16816.F32 R48, R4.reuse, R10, R48 ;  /* 0x0000000a0430723c */ /* 0x040fe20000001830 */
[----:B------:R-:W3:Y:S07]  /*5100*/  LDSM.16.MT88.4 R8, [R229+0x2100] ;  /* 0x00210000e508783b */ /* 0x000eee0000004200 */
[----:B------:R-:W-:Y:S01]  /*5110*/  HMMA.16816.F32 R28, R4, R26, R28 ;  /* 0x0000001a041c723c */ /* 0x000fe2000000181c */
[----:B--2---:R-:W-:Y:S01]  /*5120*/  FFMA.FTZ R2, R170, c[0x0][0x2d0], -R12 ;  /* 0x0000b400aa027a23 */ /* 0x004fe2000001080c */
[----:B------:R-:W-:-:S03]  /*5130*/  MOV R170, R66 ;  /* 0x0000004200aa7202 */ /* 0x000fc60000000f00 */
[----:B------:R2:W4:Y:S03]  /*5140*/  MUFU.EX2 R154, R2 ;  /* 0x00000002009a7308 */ /* 0x0005260000000800 */
[C---:B-1----:R-:W-:Y:S08]  /*5150*/  HMMA.16816.F32 R60, R4.reuse, R16, R60 ;  /* 0x00000010043c723c */ /* 0x042ff0000000183c */
[----:B------:R-:W-:Y:S01]  /*5160*/  HMMA.16816.F32 R52, R4, R18, R52 ;  /* 0x000000120434723c */ /* 0x000fe20000001834 */
[----:B------:R-:W1:Y:S01]  /*5170*/  LDSM.16.MT88.4 R16, [R226+0x2100] ;  /* 0x00210000e210783b */ /* 0x000e620000004200 */
[----:B--2---:R-:W-:-:S05]  /*5180*/  FFMA.FTZ R2, R169, c[0x0][0x2d0], -R12 ;  /* 0x0000b400a9027a23 */ /* 0x004fca000001080c */
[----:B----4-:R-:W-:Y:S01]  /*5190*/  F2FP.PACK_AB R4, R154, R152 ;  /* 0x000000989a04723e */ /* 0x010fe200000000ff */
[----:B------:R-:W-:Y:S01]  /*51a0*/  IMAD.MOV.U32 R169, RZ, RZ, R65 ;  /* 0x000000ffffa97224 */ /* 0x000fe200078e0041 */
[----:B------:R2:W-:Y:S02]  /*51b0*/  MUFU.EX2 R155, R2 ;  /* 0x00000002009b7308 */ /* 0x0005e40000000800 */
[----:B--2---:R-:W-:Y:S02]  /*51c0*/  FFMA.FTZ R2, R168, c[0x0][0x2d0], -R12 ;  /* 0x0000b400a8027a23 */ /* 0x004fe4000001080c */
[----:B------:R-:W-:-:S04]  /*51d0*/  IMAD.MOV.U32 R168, RZ, RZ, R64 ;  /* 0x000000ffffa87224 */ /* 0x000fc800078e0040 */
[----:B------:R2:W4:Y:S02]  /*51e0*/  MUFU.EX2 R164, R2 ;  /* 0x0000000200a47308 */ /* 0x0005240000000800 */
[----:B--2---:R-:W-:Y:S01]  /*51f0*/  FFMA.FTZ R2, R174, c[0x0][0x2d0], -R0 ;  /* 0x0000b400ae027a23 */ /* 0x004fe20000010800 */
[----:B----4-:R-:W-:Y:S02]  /*5200*/  F2FP.PACK_AB R6, R164, R155 ;  /* 0x0000009ba406723e */ /* 0x010fe400000000ff */
[----:B------:R-:W-:-:S03]  /*5210*/  MOV R174, R47 ;  /* 0x0000002f00ae7202 */ /* 0x000fc60000000f00 */
[----:B------:R2:W-:Y:S02]  /*5220*/  MUFU.EX2 R102, R2 ;  /* 0x0000000200667308 */ /* 0x0005e40000000800 */
[----:B--2---:R-:W-:Y:S02]  /*5230*/  FFMA.FTZ R2, R173, c[0x0][0x2d0], -R0 ;  /* 0x0000b400ad027a23 */ /* 0x004fe40000010800 */
[----:B------:R-:W-:-:S04]  /*5240*/  IMAD.MOV.U32 R173, RZ, RZ, R46 ;  /* 0x000000ffffad7224 */ /* 0x000fc800078e002e */
[----:B------:R2:W4:Y:S02]  /*5250*/  MUFU.EX2 R153, R2 ;  /* 0x0000000200997308 */ /* 0x0005240000000800 */
[----:B--2---:R-:W-:Y:S01]  /*5260*/  FFMA.FTZ R2, R172, c[0x0][0x2d0], -R0 ;  /* 0x0000b400ac027a23 */ /* 0x004fe20000010800 */
[----:B----4-:R-:W-:Y:S01]  /*5270*/  F2FP.PACK_AB R5, R153, R102 ;  /* 0x000000669905723e */ /* 0x010fe200000000ff */
[----:B------:R-:W-:-:S04]  /*5280*/  IMAD.MOV.U32 R172, RZ, RZ, R45 ;  /* 0x000000ffffac7224 */ /* 0x000fc800078e002d */
[----:B------:R2:W-:Y:S02]  /*5290*/  MUFU.EX2 R101, R2 ;  /* 0x0000000200657308 */ /* 0x0005e40000000800 */
[----:B--2---:R-:W-:Y:S01]  /*52a0*/  FFMA.FTZ R2, R175, c[0x0][0x2d0], -R0 ;  /* 0x0000b400af027a23 */ /* 0x004fe20000010800 */
[----:B------:R-:W-:-:S05]  /*52b0*/  MOV R175, R44 ;  /* 0x0000002c00af7202 */ /* 0x000fca0000000f00 */
[----:B------:R-:W2:Y:S02]  /*52c0*/  MUFU.EX2 R103, R2 ;  /* 0x0000000200677308 */ /* 0x000ea40000000800 */
[----:B--2---:R-:W-:Y:S01]  /*52d0*/  F2FP.PACK_AB R7, R103, R101 ;  /* 0x000000656707723e */ /* 0x004fe200000000ff */
[----:B------:R-:W-:-:S06]  /*52e0*/  IMAD.MOV.U32 R2, RZ, RZ, R25 ;  /* 0x000000ffff027224 */ /* 0x000fcc00078e0019 */
[C---:B------:R-:W-:Y:S08]  /*52f0*/  HMMA.16816.F32 R104, R4.reuse, R20, R104 ;  /* 0x000000140468723c */ /* 0x040ff00000001868 */
[C---:B------:R-:W-:Y:S01]  /*5300*/  HMMA.16816.F32 R36, R4.reuse, R22, R56 ;  /* 0x000000160424723c */ /* 0x040fe20000001838 */
[----:B------:R-:W2:Y:S06]  /*5310*/  LDSM.16.MT88.4 R20, [R225+0x5100] ;  /* 0x00510000e114783b */ /* 0x000eac0000004200 */
[----:B------:R-:W-:Y:S01]  /*5320*/  MOV R57, R171 ;  /* 0x000000ab00397202 */ /* 0x000fe20000000f00 */
[----:B------:R-:W-:Y:S01]  /*5330*/  IMAD.MOV.U32 R171, RZ, RZ, R67 ;  /* 0x000000ffffab7224 */ /* 0x000fe200078e0043 */
[----:B---3--:R-:W-:Y:S01]  /*5340*/  HMMA.16816.F32 R120, R4, R8, R120 ;  /* 0x000000080478723c */ /* 0x008fe20000001878 */
[----:B------:R-:W-:-:S02]  /*5350*/  IMAD.MOV.U32 R56, RZ, RZ, R24 ;  /* 0x000000ffff387224 */ /* 0x000fc400078e0018 */
[----:B------:R-:W3:Y:S01]  /*5360*/  LDSM.16.MT88.4 R24, [R228+0x2100] ;  /* 0x00210000e418783b */ /* 0x000ee20000004200 */
[----:B------:R-:W-:Y:S02]  /*5370*/  IMAD.MOV.U32 R59, RZ, RZ, R168 ;  /* 0x000000ffff3b7224 */ /* 0x000fe400078e00a8 */
[----:B------:R-:W-:Y:S02]  /*5380*/  IMAD.MOV.U32 R58, RZ, RZ, R169 ;  /* 0x000000ffff3a7224 */ /* 0x000fe400078e00a9 */
[C---:B------:R-:W-:Y:S01]  /*5390*/  HMMA.16816.F32 R64, R4.reuse, R10, R72 ;  /* 0x0000000a0440723c */ /* 0x040fe20000001848 */
[----:B------:R-:W4:Y:S07]  /*53a0*/  LDSM.16.MT88.4 R8, [R229+0x5100] ;  /* 0x00510000e508783b */ /* 0x000f2e0000004200 */
[C---:B-1----:R-:W-:Y:S08]  /*53b0*/  HMMA.16816.F32 R112, R4.reuse, R16, R112 ;  /* 0x000000100470723c */ /* 0x042ff00000001870 */
[C---:B------:R-:W-:Y:S01]  /*53c0*/  HMMA.16816.F32 R44, R4.reuse, R18, R68 ;  /* 0x00000012042c723c */ /* 0x040fe20000001844 */
[----:B------:R-:W1:Y:S07]  /*53d0*/  LDSM.16.MT88.4 R16, [R226+0x5100] ;  /* 0x00510000e210783b */ /* 0x000e6e0000004200 */
[C---:B--2---:R-:W-:Y:S08]  /*53e0*/  HMMA.16816.F32 R136, R4.reuse, R20, R136 ;  /* 0x000000140488723c */ /* 0x044ff00000001888 */
[C---:B------:R-:W-:Y:S01]  /*53f0*/  HMMA.16816.F32 R72, R4.reuse, R22, R108 ;  /* 0x000000160448723c */ /* 0x040fe2000000186c */
[----:B------:R-:W2:Y:S06]  /*5400*/  LDSM.16.MT88.4 R20, [R228+0x5100] ;  /* 0x00510000e414783b */ /* 0x000eac0000004200 */
[----:B------:R-:W-:Y:S01]  /*5410*/  MOV R111, R175 ;  /* 0x000000af006f7202 */ /* 0x000fe20000000f00 */
[----:B---3--:R-:W-:Y:S01]  /*5420*/  HMMA.16816.F32 R68, R4, R26, R124 ;  /* 0x0000001a0444723c */ /* 0x008fe2000000187c */
[----:B------:R-:W-:Y:S01]  /*5430*/  IMAD.MOV.U32 R110, RZ, RZ, R172 ;  /* 0x000000ffff6e7224 */ /* 0x000fe200078e00ac */
[----:B------:R-:W-:Y:S01]  /*5440*/  MOV R108, R174 ;  /* 0x000000ae006c7202 */ /* 0x000fe20000000f00 */
[----:B------:R-:W-:-:S04]  /*5450*/  IMAD.MOV.U32 R109, RZ, RZ, R173 ;  /* 0x000000ffff6d7224 */ /* 0x000fc800078e00ad */
[----:B------:R-:W-:Y:S01]  /*5460*/  IMAD.MOV.U32 R126, RZ, RZ, R132 ;  /* 0x000000ffff7e7224 */ /* 0x000fe200078e0084 */
[C---:B----4-:R-:W-:Y:S01]  /*5470*/  HMMA.16816.F32 R84, R4.reuse, R8, R84 ;  /* 0x000000080454723c */ /* 0x050fe20000001854 */
[----:B------:R-:W-:Y:S01]  /*5480*/  MOV R127, R133 ;  /* 0x00000085007f7202 */ /* 0x000fe20000000f00 */
[----:B------:R-:W-:Y:S01]  /*5490*/  IMAD.MOV.U32 R132, RZ, RZ, R134 ;  /* 0x000000ffff847224 */ /* 0x000fe200078e0086 */
[----:B------:R-:W-:Y:S01]  /*54a0*/  MOV R134, R140 ;  /* 0x0000008c00867202 */ /* 0x000fe20000000f00 */
[----:B------:R-:W-:Y:S02]  /*54b0*/  IMAD.MOV.U32 R133, RZ, RZ, R135 ;  /* 0x000000ffff857224 */ /* 0x000fe400078e0087 */
[----:B------:R-:W-:Y:S02]  /*54c0*/  IMAD.MOV.U32 R135, RZ, RZ, R183 ;  /* 0x000000ffff877224 */ /* 0x000fe400078e00b7 */
[----:B------:R-:W-:Y:S01]  /*54d0*/  HMMA.16816.F32 R88, R4, R10, R88 ;  /* 0x0000000a0458723c */ /* 0x000fe20000001858 */
[----:B------:R-:W3:Y:S01]  /*54e0*/  LDSM.16.MT88.4 R8, [R226+0x8100] ;  /* 0x00810000e208783b */ /* 0x000ee20000004200 */
[----:B------:R-:W-:-:S02]  /*54f0*/  IMAD.MOV.U32 R140, RZ, RZ, R182 ;  /* 0x000000ffff8c7224 */ /* 0x000fc400078e00b6 */
[----:B------:R-:W-:Y:S01]  /*5500*/  IMAD.MOV.U32 R124, RZ, RZ, R2 ;  /* 0x000000ffff7c7224 */ /* 0x000fe200078e0002 */
[----:B------:R-:W-:Y:S01]  /*5510*/  MOV R2, R170 ;  /* 0x000000aa00027202 */ /* 0x000fe20000000f00 */
[----:B------:R-:W-:Y:S02]  /*5520*/  IMAD.MOV.U32 R125, RZ, RZ, R171 ;  /* 0x000000ffff7d7224 */ /* 0x000fe400078e00ab */
[----:B-1----:R-:W-:Y:S02]  /*5530*/  HMMA.16816.F32 R144, R4, R16, R144 ;  /* 0x000000100490723c */ /* 0x002fe40000001890 */
[----:B------:R-:W-:-:S06]  /*5540*/  FFMA.FTZ R2, R2, c[0x0][0x2d0], -R12 ;  /* 0x0000b40002027a23 */ /* 0x000fcc000001080c */
[C---:B------:R-:W-:Y:S01]  /*5550*/  HMMA.16816.F32 R80, R4.reuse, R18, R80 ;  /* 0x000000120450723c */ /* 0x040fe20000001850 */
[----:B------:R-:W1:Y:S07]  /*5560*/  LDSM.16.MT88.4 R16, [R225+0x8100] ;  /* 0x00810000e110783b */ /* 0x000e6e0000004200 */
[C---:B--2---:R-:W-:Y:S08]  /*5570*/  HMMA.16816.F32 R92, R4.reuse, R20, R92 ;  /* 0x00000014045c723c */ /* 0x044ff0000000185c */
[C---:B------:R-:W-:Y:S07]  /*5580*/  HMMA.16816.F32 R20, R4.reuse, R22, R116 ;  /* 0x000000160414723c */ /* 0x040fee0000001874 */
[----:B------:R-:W-:Y:S01]  /*5590*/  MOV R118, R181 ;  /* 0x000000b500767202 */ /* 0x000fe20000000f00 */
[----:B------:R-:W-:Y:S01]  /*55a0*/  IMAD.MOV.U32 R119, RZ, RZ, R180 ;  /* 0x000000ffff777224 */ /* 0x000fe200078e00b4 */
[----:B---3--:R-:W-:Y:S01]  /*55b0*/  HMMA.16816.F32 R172, R4, R8, R60 ;  /* 0x0000000804ac723c */ /* 0x008fe2000000183c */
[----:B------:R-:W-:Y:S01]  /*55c0*/  IMAD.MOV.U32 R117, RZ, RZ, R126 ;  /* 0x000000ffff757224 */ /* 0x000fe200078e007e */
[----:B------:R-:W-:Y:S01]  /*55d0*/  MOV R126, R127 ;  /* 0x0000007f007e7202 */ /* 0x000fe20000000f00 */
[----:B------:R-:W-:-:S02]  /*55e0*/  IMAD.MOV.U32 R127, RZ, RZ, R132 ;  /* 0x000000ffff7f7224 */ /* 0x000fc400078e0084 */
[----:B------:R-:W-:Y:S01]  /*55f0*/  IMAD.MOV.U32 R132, RZ, RZ, R133 ;  /* 0x000000ffff847224 */ /* 0x000fe200078e0085 */
[----:B------:R-:W-:Y:S01]  /*5600*/  MOV R133, R134 ;  /* 0x0000008600857202 */ /* 0x000fe20000000f00 */
[----:B------:R-:W-:Y:S01]  /*5610*/  IMAD.MOV.U32 R134, RZ, RZ, R135 ;  /* 0x000000ffff867224 */ /* 0x000fe200078e0087 */
[C---:B------:R-:W-:Y:S01]  /*5620*/  HMMA.16816.F32 R180, R4.reuse, R10, R52 ;  /* 0x0000000a04b4723c */ /* 0x040fe20000001834 */
[----:B------:R-:W2:Y:S01]  /*5630*/  LDSM.16.MT88.4 R8, [R228+0x8100] ;  /* 0x00810000e408783b */ /* 0x000ea20000004200 */
[----:B------:R-:W-:Y:S01]  /*5640*/  IMAD.MOV.U32 R135, RZ, RZ, R140 ;  /* 0x000000ffff877224 */ /* 0x000fe200078e008c */
[----:B------:R-:W-:Y:S01]  /*5650*/  MOV R140, R141 ;  /* 0x0000008d008c7202 */ /* 0x000fe20000000f00 */
[----:B------:R-:W-:Y:S02]  /*5660*/  IMAD.MOV.U32 R141, RZ, RZ, R142 ;  /* 0x000000ffff8d7224 */ /* 0x000fe400078e008e */
[----:B------:R-:W-:Y:S01]  /*5670*/  IMAD.MOV.U32 R142, RZ, RZ, R143 ;  /* 0x000000ffff8e7224 */ /* 0x000fe200078e008f */
[----:B------:R-:W-:Y:S01]  /*5680*/  MOV R143, R148 ;  /* 0x00000094008f7202 */ /* 0x000fe20000000f00 */
[----:B------:R-:W-:Y:S01]  /*5690*/  IMAD.MOV.U32 R148, RZ, RZ, R151 ;  /* 0x000000ffff947224 */ /* 0x000fe200078e0097 */
[C---:B------:R-:W-:Y:S01]  /*56a0*/  HMMA.16816.F32 R128, R4.reuse, R24, R128 ;  /* 0x000000180480723c */ /* 0x040fe20000001880 */
[----:B------:R-:W-:Y:S01]  /*56b0*/  IMAD.MOV.U32 R151, RZ, RZ, R13 ;  /* 0x000000ffff977224 */ /* 0x000fe200078e000d */
[----:B------:R-:W3:Y:S01]  /*56c0*/  LDSM.16.MT88.4 R24, [R229+0x8100] ;  /* 0x00810000e518783b */ /* 0x000ee20000004200 */
[----:B------:R4:W-:Y:S05]  /*56d0*/  MUFU.EX2 R13, R2 ;  /* 0x00000002000d7308 */ /* 0x0009ea0000000800 */
[C---:B-1----:R-:W-:Y:S08]  /*56e0*/  HMMA.16816.F32 R168, R4.reuse, R16, R96 ;  /* 0x0000001004a8723c */ /* 0x042ff00000001860 */
[----:B------:R-:W-:Y:S01]  /*56f0*/  HMMA.16816.F32 R76, R4, R18, R76 ;  /* 0x00000012044c723c */ /* 0x000fe2000000184c */
[----:B----4-:R-:W-:Y:S01]  /*5700*/  FFMA.FTZ R2, R118, c[0x0][0x2d0], -R12 ;  /* 0x0000b40076027a23 */ /* 0x010fe2000001080c */
[----:B------:R-:W-:Y:S01]  /*5710*/  MOV R118, R119 ;  /* 0x0000007700767202 */ /* 0x000fe20000000f00 */
[----:B------:R-:W-:-:S02]  /*5720*/  IMAD.MOV.U32 R119, RZ, RZ, R108 ;  /* 0x000000ffff777224 */ /* 0x000fc400078e006c */
[----:B------:R-:W-:Y:S01]  /*5730*/  IMAD.MOV.U32 R108, RZ, RZ, R109 ;  /* 0x000000ffff6c7224 */ /* 0x000fe200078e006d */
[----:B------:R-:W-:Y:S01]  /*5740*/  MOV R109, R110 ;  /* 0x0000006e006d7202 */ /* 0x000fe20000000f00 */
[----:B------:R-:W-:Y:S02]  /*5750*/  IMAD.MOV.U32 R110, RZ, RZ, R111 ;  /* 0x000000ffff6e7224 */ /* 0x000fe400078e006f */
[----:B------:R-:W-:Y:S01]  /*5760*/  IMAD.MOV.U32 R111, RZ, RZ, R124 ;  /* 0x000000ffff6f7224 */ /* 0x000fe200078e007c */
[----:B------:R-:W-:Y:S01]  /*5770*/  MOV R124, R56 ;  /* 0x00000038007c7202 */ /* 0x000fe20000000f00 */
[----:B------:R-:W-:Y:S01]  /*5780*/  IMAD.MOV.U32 R56, RZ, RZ, R57 ;  /* 0x000000ffff387224 */ /* 0x000fe200078e0039 */
[----:B------:R-:W-:Y:S01]  /*5790*/  MOV R96, R109 ;  /* 0x0000006d00607202 */ /* 0x000fe20000000f00 */
[----:B------:R-:W-:Y:S01]  /*57a0*/  IMAD.MOV.U32 R57, RZ, RZ, R14 ;  /* 0x000000ffff397224 */ /* 0x000fe200078e000e */
[----:B--2---:R-:W-:Y:S01]  /*57b0*/  HMMA.16816.F32 R32, R4, R8, R32 ;  /* 0x000000080420723c */ /* 0x004fe20000001820 */
[----:B------:R1:W2:Y:S01]  /*57c0*/  MUFU.EX2 R14, R2 ;  /* 0x00000002000e7308 */ /* 0x0002a20000000800 */
[----:B------:R-:W-:Y:S01]  /*57d0*/  IMAD.MOV.U32 R17, RZ, RZ, R119 ;  /* 0x000000ffff117224 */ /* 0x000fe200078e0077 */
[----:B------:R-:W-:Y:S01]  /*57e0*/  MOV R99, R124 ;  /* 0x0000007c00637202 */ /* 0x000fe20000000f00 */
[----:B------:R-:W-:-:S02]  /*57f0*/  IMAD.MOV.U32 R16, RZ, RZ, R108 ;  /* 0x000000ffff107224 */ /* 0x000fc400078e006c */
[----:B------:R-:W-:Y:S02]  /*5800*/  IMAD.MOV.U32 R97, RZ, RZ, R110 ;  /* 0x000000ffff617224 */ /* 0x000fe400078e006e */
[----:B------:R-:W-:Y:S01]  /*5810*/  IMAD.MOV.U32 R98, RZ, RZ, R111 ;  /* 0x000000ffff627224 */ /* 0x000fe200078e006f */
[----:B------:R-:W-:Y:S01]  /*5820*/  HMMA.16816.F32 R28, R4, R10, R28 ;  /* 0x0000000a041c723c */ /* 0x000fe2000000181c */
[----:B------:R-:W-:Y:S01]  /*5830*/  LDSM.16.MT88.4 R108, [R225+0x2900] ;  /* 0x00290000e16c783b */ /* 0x000fe20000004200 */
[----:B------:R-:W-:Y:S02]  /*5840*/  IMAD.MOV.U32 R18, RZ, RZ, R148 ;  /* 0x000000ffff127224 */ /* 0x000fe400078e0094 */
[----:B------:R-:W-:-:S03]  /*5850*/  IMAD.MOV.U32 R19, RZ, RZ, R143 ;  /* 0x000000ffff137224 */ /* 0x000fc600078e008f */
[----:B------:R-:W-:Y:S01]  /*5860*/  MOV R10, R57 ;  /* 0x00000039000a7202 */ /* 0x000fe20000000f00 */
[----:B-1----:R-:W-:Y:S01]  /*5870*/  FFMA.FTZ R2, R125, c[0x0][0x2d0], -R12 ;  /* 0x0000b4007d027a23 */ /* 0x002fe2000001080c */
[----:B------:R-:W-:Y:S01]  /*5880*/  MOV R125, R15 ;  /* 0x0000000f007d7202 */ /* 0x000fe20000000f00 */
[C---:B---3--:R-:W-:Y:S01]  /*5890*/  HMMA.16816.F32 R40, R4.reuse, R24, R40 ;  /* 0x000000180428723c */ /* 0x048fe20000001828 */
[----:B------:R-:W-:Y:S01]  /*58a0*/  IMAD.MOV.U32 R11, RZ, RZ, R56 ;  /* 0x000000ffff0b7224 */ /* 0x000fe200078e0038 */
[----:B------:R1:W-:Y:S05]  /*58b0*/  MUFU.EX2 R15, R2 ;  /* 0x00000002000f7308 */ /* 0x0003ea0000000800 */
[----:B------:R-:W-:Y:S01]  /*58c0*/  IMAD.MOV.U32 R25, RZ, RZ, R96 ;  /* 0x000000ffff197224 */ /* 0x000fe200078e0060 */
[----:B------:R-:W-:Y:S01]  /*58d0*/  HMMA.16816.F32 R48, R4, R26, R48 ;  /* 0x0000001a0430723c */ /* 0x000fe20000001830 */
[----:B------:R-:W-:Y:S01]  /*58e0*/  IMAD.MOV.U32 R24, RZ, RZ, R97 ;  /* 0x000000ffff187224 */ /* 0x000fe200078e0061 */
[----:B--2---:R-:W-:-:S05]  /*58f0*/  F2FP.PACK_AB R96, R14, R13 ;  /* 0x0000000d0e60723e */ /* 0x004fca00000000ff */
[----:B------:R-:W-:Y:S01]  /*5900*/  MOV R27, R98 ;  /* 0x00000062001b7202 */ /* 0x000fe20000000f00 */
[----:B------:R-:W-:Y:S02]  /*5910*/  IMAD.MOV.U32 R26, RZ, RZ, R99 ;  /* 0x000000ffff1a7224 */ /* 0x000fe400078e0063 */
[----:B-1----:R-:W-:Y:S02]  /*5920*/  FFMA.FTZ R2, R117, c[0x0][0x2d0], -R12 ;  /* 0x0000b40075027a23 */ /* 0x002fe4000001080c */
[----:B------:R-:W-:Y:S02]  /*5930*/  IMAD.MOV.U32 R4, RZ, RZ, R59 ;  /* 0x000000ffff047224 */ /* 0x000fe400078e003b */
[----:B------:R1:W2:Y:S01]  /*5940*/  MUFU.EX2 R12, R2 ;  /* 0x00000002000c7308 */ /* 0x0002a20000000800 */
[----:B------:R-:W-:Y:S02]  /*5950*/  FADD.FTZ R6, R17, R16 ;  /* 0x0000001011067221 */ /* 0x000fe40000010000 */
[----:B------:R-:W-:-:S02]  /*5960*/  IMAD.MOV.U32 R5, RZ, RZ, R133 ;  /* 0x000000ffff057224 */ /* 0x000fc400078e0085 */
[----:B------:R-:W-:Y:S02]  /*5970*/  IMAD.MOV.U32 R16, RZ, RZ, R141 ;  /* 0x000000ffff107224 */ /* 0x000fe400078e008d */
[----:B------:R-:W-:Y:S02]  /*5980*/  IMAD.MOV.U32 R17, RZ, RZ, R140 ;  /* 0x000000ffff117224 */ /* 0x000fe400078e008c */
[----:B------:R-:W-:Y:S02]  /*5990*/  IMAD.MOV.U32 R7, RZ, RZ, R58 ;  /* 0x000000ffff077224 */ /* 0x000fe400078e003a */
[----:B------:R-:W-:Y:S01]  /*59a0*/  LDSM.16.MT88.4 R56, [R229+0x5900] ;  /* 0x00590000e538783b */ /* 0x000fe20000004200 */
[--C-:B-1----:R-:W-:Y:S01]  /*59b0*/  FFMA.FTZ R2, R118, c[0x0][0x2d0], -R0.reuse ;  /* 0x0000b40076027a23 */ /* 0x102fe20000010800 */
[----:B--2---:R-:W-:Y:S02]  /*59c0*/  F2FP.PACK_AB R98, R12, R15 ;  /* 0x0000000f0c62723e */ /* 0x004fe400000000ff */
[----:B------:R-:W1:Y:S01]  /*59d0*/  LDSM.16.MT88.4 R116, [R226+0x2900] ;  /* 0x00290000e274783b */ /* 0x000e620000004200 */
[----:B------:R2:W-:Y:S02]  /*59e0*/  MUFU.EX2 R8, R2 ;  /* 0x0000000200087308 */ /* 0x0005e40000000800 */
[----:B--2---:R-:W-:-:S06]  /*59f0*/  FFMA.FTZ R2, R125, c[0x0][0x2d0], -R0 ;  /* 0x0000b4007d027a23 */ /* 0x004fcc0000010800 */
[----:B------:R2:W3:Y:S02]  /*5a00*/  MUFU.EX2 R9, R2 ;  /* 0x0000000200097308 */ /* 0x0004e40000000800 */
[--C-:B--2---:R-:W-:Y:S01]  /*5a10*/  FFMA.FTZ R2, R126, c[0x0][0x2d0], -R0.reuse ;  /* 0x0000b4007e027a23 */ /* 0x104fe20000010800 */
[----:B---3--:R-:W-:Y:S01]  /*5a20*/  F2FP.PACK_AB R97, R9, R8 ;  /* 0x000000080961723e */ /* 0x008fe200000000ff */
[----:B------:R-:W-:Y:S02]  /*5a30*/  FFMA.FTZ R0, R127, c[0x0][0x2d0], -R0 ;  /* 0x0000b4007f007a23 */ /* 0x000fe40000010800 */
[----:B------:R-:W2:Y:S02]  /*5a40*/  LDSM.16.MT88.4 R124, [R229+0x2900] ;  /* 0x00290000e57c783b */ /* 0x000ea40000004200 */
[----:B------:R-:W-:Y:S08]  /*5a50*/  MUFU.EX2 R2, R2 ;  /* 0x0000000200027308 */ /* 0x000ff00000000800 */
[----:B------:R-:W3:Y:S02]  /*5a60*/  MUFU.EX2 R0, R0 ;  /* 0x0000000000007308 */ /* 0x000ee40000000800 */
[----:B---3--:R-:W-:-:S07]  /*5a70*/  F2FP.PACK_AB R99, R0, R2 ;  /* 0x000000020063723e */ /* 0x008fce00000000ff */
[C---:B-1----:R-:W-:Y:S08]  /*5a80*/  HMMA.16816.F32 R112, R96.reuse, R116, R112 ;  /* 0x000000746070723c */ /* 0x042ff00000001870 */
[C---:B------:R-:W-:Y:S07]  /*5a90*/  HMMA.16816.F32 R116, R96.reuse, R118, R44 ;  /* 0x000000766074723c */ /* 0x040fee000000182c */
[----:B------:R-:W-:Y:S01]  /*5aa0*/  MOV R45, R149 ;  /* 0x00000095002d7202 */ /* 0x000fe20000000f00 */
[----:B------:R-:W-:Y:S01]  /*5ab0*/  IMAD.MOV.U32 R46, RZ, RZ, R150 ;  /* 0x000000ffff2e7224 */ /* 0x000fe200078e0096 */
[----:B------:R-:W-:Y:S01]  /*5ac0*/  HMMA.16816.F32 R104, R96, R108, R104 ;  /* 0x0000006c6068723c */ /* 0x000fe20000001868 */
[----:B------:R-:W-:-:S02]  /*5ad0*/  MOV R47, R151 ;  /* 0x00000097002f7202 */ /* 0x000fc40000000f00 */
[----:B------:R-:W-:Y:S01]  /*5ae0*/  FADD.FTZ R4, R4, R45 ;  /* 0x0000002d04047221 */ /* 0x000fe20000010000 */
[----:B------:R-:W1:Y:S01]  /*5af0*/  LDSM.16.MT88.4 R148, [R226+0x5900] ;  /* 0x00590000e294783b */ /* 0x000e620000004200 */
[----:B------:R-:W-:Y:S02]  /*5b00*/  FADD.FTZ R6, R46, R6 ;  /* 0x000000062e067221 */ /* 0x000fe40000010000 */
[----:B------:R-:W-:Y:S01]  /*5b10*/  FADD.FTZ R5, R5, R4 ;  /* 0x0000000405057221 */ /* 0x000fe20000010000 */
[----:B------:R-:W-:Y:S01]  /*5b20*/  HMMA.16816.F32 R108, R96, R110, R36 ;  /* 0x0000006e606c723c */ /* 0x000fe20000001824 */
[----:B------:R-:W-:-:S06]  /*5b30*/  FADD.FTZ R4, R47, R6 ;  /* 0x000000062f047221 */ /* 0x000fcc0000010000 */
[----:B------:R-:W-:Y:S01]  /*5b40*/  IMAD.MOV.U32 R36, RZ, RZ, R134 ;  /* 0x000000ffff247224 */ /* 0x000fe200078e0086 */
[----:B------:R-:W-:Y:S01]  /*5b50*/  MOV R37, R135 ;  /* 0x0000008700257202 */ /* 0x000fe20000000f00 */
[C---:B--2---:R-:W-:Y:S01]  /*5b60*/  HMMA.16816.F32 R120, R96.reuse, R124, R120 ;  /* 0x0000007c6078723c */ /* 0x044fe20000001878 */
[----:B------:R-:W-:Y:S01]  /*5b70*/  MOV R38, R142 ;  /* 0x0000008e00267202 */ /* 0x000fe20000000f00 */
[----:B------:R-:W-:Y:S01]  /*5b80*/  FADD.FTZ R5, R36, R5 ;  /* 0x0000000524057221 */ /* 0x000fe20000010000 */
[----:B------:R-:W-:Y:S01]  /*5b90*/  MOV R39, R132 ;  /* 0x0000008400277202 */ /* 0x000fe20000000f00 */
[----:B------:R-:W-:Y:S01]  /*5ba0*/  FADD.FTZ R6, R37, R4 ;  /* 0x0000000425067221 */ /* 0x000fe20000010000 */
[----:B------:R-:W2:Y:S01]  /*5bb0*/  LDSM.16.MT88.4 R140, [R225+0x5900] ;  /* 0x00590000e18c783b */ /* 0x000ea20000004200 */
[----:B------:R-:W-:Y:S02]  /*5bc0*/  FADD.FTZ R4, R38, R5 ;  /* 0x0000000526047221 */ /* 0x000fe40000010000 */
[----:B------:R-:W-:Y:S01]  /*5bd0*/  FADD.FTZ R5, R18, R6 ;  /* 0x0000000612057221 */ /* 0x000fe20000010000 */
[----:B------:R-:W3:Y:S01]  /*5be0*/  LDSM.16.MT88.4 R132, [R228+0x2900] ;  /* 0x00290000e484783b */ /* 0x000ee20000004200 */
[----:B------:R-:W-:Y:S01]  /*5bf0*/  FADD.FTZ R4, R19, R4 ;  /* 0x0000000413047221 */ /* 0x000fe20000010000 */
[----:B------:R-:W-:Y:S01]  /*5c00*/  HMMA.16816.F32 R52, R96, R56, R84 ;  /* 0x000000386034723c */ /* 0x000fe20000001854 */
[----:B------:R-:W-:-:S02]  /*5c10*/  FADD.FTZ R5, R16, R5 ;  /* 0x0000000510057221 */ /* 0x000fc40000010000 */
[----:B------:R-:W-:Y:S02]  /*5c20*/  FADD.FTZ R4, R17, R4 ;  /* 0x0000000411047221 */ /* 0x000fe40000010000 */
[----:B------:R-:W-:Y:S01]  /*5c30*/  FADD.FTZ R5, R39, R5 ;  /* 0x0000000527057221 */ /* 0x000fe20000010000 */
[----:B------:R-:W-:Y:S01]  /*5c40*/  LDSM.16.MT88.4 R16, [R228+0x8900] ;  /* 0x00890000e410783b */ /* 0x000fe20000004200 */
[----:B------:R-:W-:Y:S01]  /*5c50*/  FADD.FTZ R4, R7, R4 ;  /* 0x0000000407047221 */ /* 0x000fe20000010000 */
[----:B------:R-:W-:Y:S01]  /*5c60*/  HMMA.16816.F32 R124, R96, R126, R64 ;  /* 0x0000007e607c723c */ /* 0x000fe20000001840 */
[----:B------:R-:W-:Y:S01]  /*5c70*/  FADD.FTZ R5, R10, R5 ;  /* 0x000000050a057221 */ /* 0x000fe20000010000 */
[----:B------:R-:W4:Y:S01]  /*5c80*/  LDSM.16.MT88.4 R64, [R228+0x5900] ;  /* 0x00590000e440783b */ /* 0x000f220000004200 */
[----:B------:R-:W-:Y:S02]  /*5c90*/  FADD.FTZ R4, R11, R4 ;  /* 0x000000040b047221 */ /* 0x000fe40000010000 */
[----:B------:R-:W-:-:S02]  /*5ca0*/  FADD.FTZ R5, R26, R5 ;  /* 0x000000051a057221 */ /* 0x000fc40000010000 */
[----:B------:R-:W-:Y:S01]  /*5cb0*/  FADD.FTZ R4, R27, R4 ;  /* 0x000000041b047221 */ /* 0x000fe20000010000 */
[C---:B-1----:R-:W-:Y:S01]  /*5cc0*/  HMMA.16816.F32 R144, R96.reuse, R148, R144 ;  /* 0x000000946090723c */ /* 0x042fe20000001890 */
[----:B------:R-:W-:Y:S02]  /*5cd0*/  FADD.FTZ R5, R24, R5 ;  /* 0x0000000518057221 */ /* 0x000fe40000010000 */
[----:B------:R-:W-:Y:S02]  /*5ce0*/  FADD.FTZ R4, R251, R4 ;  /* 0x00000004fb047221 */ /* 0x000fe40000010000 */
[----:B------:R-:W-:Y:S02]  /*5cf0*/  FADD.FTZ R5, R25, R5 ;  /* 0x0000000519057221 */ /* 0x000fe40000010000 */
[----:B------:R-:W-:Y:S01]  /*5d00*/  FADD.FTZ R4, R252, R4 ;  /* 0x00000004fc047221 */ /* 0x000fe20000010000 */
[----:B------:R-:W-:Y:S01]  /*5d10*/  HMMA.16816.F32 R148, R96, R150, R80 ;  /* 0x000000966094723c */ /* 0x000fe20000001850 */
[----:B------:R-:W-:Y:S01]  /*5d20*/  FADD.FTZ R5, R185, R5 ;  /* 0x00000005b9057221 */ /* 0x000fe20000010000 */
[----:B------:R-:W-:Y:S01]  /*5d30*/  LDSM.16.MT88.4 R80, [R226+0x8900] ;  /* 0x00890000e250783b */ /* 0x000fe20000004200 */
[----:B------:R-:W-:-:S02]  /*5d40*/  FADD.FTZ R4, R167, R4 ;  /* 0x00000004a7047221 */ /* 0x000fc40000010000 */
[----:B------:R-:W-:Y:S02]  /*5d50*/  FADD.FTZ R5, R187, R5 ;  /* 0x00000005bb057221 */ /* 0x000fe40000010000 */
[----:B------:R-:W-:Y:S01]  /*5d60*/  FADD.FTZ R4, R184, R4 ;  /* 0x00000004b8047221 */ /* 0x000fe20000010000 */
[C---:B------:R-:W-:Y:S01]  /*5d70*/  HMMA.16816.F32 R56, R96.reuse, R58, R88 ;  /* 0x0000003a6038723c */ /* 0x040fe20000001858 */
[----:B------:R-:W-:Y:S01]  /*5d80*/  FADD.FTZ R5, R186, R5 ;  /* 0x00000005ba057221 */ /* 0x000fe20000010000 */
[----:B------:R-:W1:Y:S01]  /*5d90*/  LDSM.16.MT88.4 R88, [R229+0x8900] ;  /* 0x00890000e558783b */ /* 0x000e620000004200 */
[----:B------:R-:W-:Y:S02]  /*5da0*/  FADD.FTZ R4, R165, R4 ;  /* 0x00000004a5047221 */ /* 0x000fe40000010000 */
[----:B------:R-:W-:Y:S02]  /*5db0*/  FADD.FTZ R5, R250, R5 ;  /* 0x00000005fa057221 */ /* 0x000fe40000010000 */
[----:B------:R-:W-:Y:S01]  /*5dc0*/  FADD.FTZ R4, R166, R4 ;  /* 0x00000004a6047221 */ /* 0x000fe20000010000 */
[----:B--2---:R-:W-:Y:S01]  /*5dd0*/  HMMA.16816.F32 R136, R96, R140, R136 ;  /* 0x0000008c6088723c */ /* 0x004fe20000001888 */
[----:B------:R-:W-:-:S02]  /*5de0*/  FADD.FTZ R5, R152, R5 ;  /* 0x0000000598057221 */ /* 0x000fc40000010000 */
[----:B------:R-:W-:Y:S02]  /*5df0*/  FADD.FTZ R4, R102, R4 ;  /* 0x0000000466047221 */ /* 0x000fe40000010000 */
[----:B------:R-:W-:Y:S02]  /*5e00*/  FADD.FTZ R5, R154, R5 ;  /* 0x000000059a057221 */ /* 0x000fe40000010000 */
[----:B------:R-:W-:Y:S01]  /*5e10*/  FADD.FTZ R4, R153, R4 ;  /* 0x0000000499047221 */ /* 0x000fe20000010000 */
[----:B------:R-:W-:Y:S01]  /*5e20*/  HMMA.16816.F32 R140, R96, R142, R72 ;  /* 0x0000008e608c723c */ /* 0x000fe20000001848 */
[----:B------:R-:W2:Y:S01]  /*5e30*/  LDSM.16.MT88.4 R72, [R225+0x8900] ;  /* 0x00890000e148783b */ /* 0x000ea20000004200 */
[----:B------:R-:W-:Y:S02]  /*5e40*/  FADD.FTZ R6, R155, R5 ;  /* 0x000000059b067221 */ /* 0x000fe40000010000 */
[----:B------:R-:W-:Y:S02]  /*5e50*/  FADD.FTZ R5, R101, R4 ;  /* 0x0000000465057221 */ /* 0x000fe40000010000 */
[----:B------:R-:W-:-:S02]  /*5e60*/  FADD.FTZ R4, R164, R6 ;  /* 0x00000006a4047221 */ /* 0x000fc40000010000 */
[----:B------:R-:W-:Y:S01]  /*5e70*/  FADD.FTZ R5, R103, R5 ;  /* 0x0000000567057221 */ /* 0x000fe20000010000 */
[C---:B---3--:R-:W-:Y:S01]  /*5e80*/  HMMA.16816.F32 R128, R96.reuse, R132, R128 ;  /* 0x000000846080723c */ /* 0x048fe20000001880 */
[----:B------:R-:W-:Y:S02]  /*5e90*/  FADD.FTZ R4, R13, R4 ;  /* 0x000000040d047221 */ /* 0x000fe40000010000 */
[----:B------:R-:W-:Y:S02]  /*5ea0*/  FADD.FTZ R5, R8, R5 ;  /* 0x0000000508057221 */ /* 0x000fe40000010000 */
[----:B------:R-:W-:Y:S02]  /*5eb0*/  FADD.FTZ R4, R14, R4 ;  /* 0x000000040e047221 */ /* 0x000fe40000010000 */
[----:B------:R-:W-:Y:S01]  /*5ec0*/  FADD.FTZ R5, R9, R5 ;  /* 0x0000000509057221 */ /* 0x000fe20000010000 */
[----:B------:R-:W-:Y:S01]  /*5ed0*/  HMMA.16816.F32 R132, R96, R134, R68 ;  /* 0x000000866084723c */ /* 0x000fe20000001844 */
[----:B------:R-:W-:-:S02]  /*5ee0*/  FADD.FTZ R4, R15, R4 ;  /* 0x000000040f047221 */ /* 0x000fc40000010000 */
[----:B------:R-:W-:Y:S02]  /*5ef0*/  FADD.FTZ R2, R2, R5 ;  /* 0x0000000502027221 */ /* 0x000fe40000010000 */
[----:B------:R-:W-:Y:S02]  /*5f00*/  FADD.FTZ R4, R12, R4 ;  /* 0x000000040c047221 */ /* 0x000fe40000010000 */
[----:B------:R-:W-:Y:S01]  /*5f10*/  FADD.FTZ R0, R0, R2 ;  /* 0x0000000200007221 */ /* 0x000fe20000010000 */
[C---:B----4-:R-:W-:Y:S04]  /*5f20*/  HMMA.16816.F32 R60, R96.reuse, R64, R92 ;  /* 0x00000040603c723c */ /* 0x050fe8000000185c */
[----:B------:R3:W-:Y:S04]  /*5f30*/  STL [R1+0x14], R0 ;  /* 0x0000140001007387 */ /* 0x0007e80000100800 */
[----:B------:R3:W-:Y:S01]  /*5f40*/  STL [R1+0x10], R4 ;  /* 0x0000100401007387 */ /* 0x0007e20000100800 */
[C---:B-1----:R-:W-:Y:S08]  /*5f50*/  HMMA.16816.F32 R84, R96.reuse, R88, R40 ;  /* 0x000000586054723c */ /* 0x042ff00000001828 */
[C---:B--2---:R-:W-:Y:S08]  /*5f60*/  HMMA.16816.F32 R68, R96.reuse, R72, R168 ;  /* 0x000000486044723c */ /* 0x044ff000000018a8 */
[C---:B------:R-:W-:Y:S08]  /*5f70*/  HMMA.16816.F32 R72, R96.reuse, R74, R76 ;  /* 0x0000004a6048723c */ /* 0x040ff0000000184c */
[C---:B------:R-:W-:Y:S08]  /*5f80*/  HMMA.16816.F32 R76, R96.reuse, R80, R172 ;  /* 0x00000050604c723c */ /* 0x040ff000000018ac */
[C---:B------:R-:W-:Y:S08]  /*5f90*/  HMMA.16816.F32 R64, R96.reuse, R66, R20 ;  /* 0x000000426040723c */ /* 0x040ff00000001814 */
[C---:B------:R-:W-:Y:S08]  /*5fa0*/  HMMA.16816.F32 R80, R96.reuse, R82, R180 ;  /* 0x000000526050723c */ /* 0x040ff000000018b4 */
[C---:B------:R-:W-:Y:S08]  /*5fb0*/  HMMA.16816.F32 R88, R96.reuse, R90, R48 ;  /* 0x0000005a6058723c */ /* 0x040ff00000001830 */
[C---:B------:R-:W-:Y:S08]  /*5fc0*/  HMMA.16816.F32 R92, R96.reuse, R16, R32 ;  /* 0x00000010605c723c */ /* 0x040ff00000001820 */
[----:B------:R-:W-:Y:S01]  /*5fd0*/  HMMA.16816.F32 R96, R96, R18, R28 ;  /* 0x000000126060723c */ /* 0x000fe2000000181c */
[----:B------:R-:W-:Y:S08]  /*5fe0*/  @!P0 BRA `(.L_x_5) ;  /* 0x0000412000008947 */ /* 0x000ff00003800000 */
[----:B---3--:R-:W2:Y:S01]  /*5ff0*/  LDL.LU.64 R26, [R1] ;  /* 0x00000000011a7983 */ /* 0x008ea20000300a00 */
[----:B------:R-:W-:Y:S01]  /*6000*/  IMAD.MOV.U32 R102, RZ, RZ, R3 ;  /* 0x000000ffff667224 */ /* 0x000fe200078e0003 */
[----:B------:R-:W-:Y:S01]  /*6010*/  ULDC.64 UR6, c[0x0][0x208] ;  /* 0x0000820000067ab9 */ /* 0x000fe20000000a00 */
[----:B------:R-:W-:Y:S01]  /*6020*/  IMAD.MOV.U32 R101, RZ, RZ, R100 ;  /* 0x000000ffff657224 */ /* 0x000fe200078e0064 */
[----:B------:R-:W3:Y:S01]  /*6030*/  LDL.LU.64 R24, [R1+0x8] ;  /* 0x0000080001187983 */ /* 0x000ee20000300a00 */
[----:B------:R-:W-:Y:S01]  /*6040*/  ULDC.64 UR4, c[0x0][0x1e0] ;  /* 0x0000780000047ab9 */ /* 0x000fe20000000a00 */
[----:B--2---:R-:W-:-:S02]  /*6050*/  MOV R3, R27 ;  /* 0x0000001b00037202 */ /* 0x004fc40000000f00 */
[----:B---3--:R-:W-:-:S05]  /*6060*/  MOV R2, R24 ;  /* 0x0000001800027202 */ /* 0x008fca0000000f00 */
[----:B------:R1:W-:Y:S02]  /*6070*/  STL.64 [R1+0x18], R2 ;  /* 0x0000180201007387 */ /* 0x0003e40000100a00 */
.L_x_6:
[----:B-1--4-:R-:W2:Y:S01]  /*6080*/  LDL.64 R2, [R1+0x18] ;  /* 0x0000180001027983 */ /* 0x012ea20000100a00 */
[----:B------:R-:W-:Y:S04]  /*6090*/  DEPBAR.LE SB0, 0x0 ;  /* 0x000080000000791a */ /* 0x000fe80000000000 */
[----:B------:R-:W-:Y:S01]  /*60a0*/  USHF.R.S32.HI UR12, URZ, 0x1f, UR14 ;  /* 0x0000001f3f0c7899 */ /* 0x000fe2000801140e */
[----:B------:R-:W-:Y:S01]  /*60b0*/  BAR.SYNC.DEFER_BLOCKING 0x0 ;  /* 0x0000000000007b1d */ /* 0x000fe20000010000 */
[----:B------:R-:W-:Y:S02]  /*60c0*/  UIMAD.WIDE.U32 UR18, UR14, UR6, URZ ;  /* 0x000000060e1272a5 */ /* 0x000fe4000f8e003f */
[----:B------:R-:W-:Y:S02]  /*60d0*/  UIMAD UR12, UR12, UR6, URZ ;  /* 0x000000060c0c72a4 */ /* 0x000fe4000f8e023f */
[----:B------:R-:W-:Y:S02]  /*60e0*/  UISETP.GT.AND UP0, UPT, UR14, UR8, UPT ;  /* 0x000000080e00728c */ /* 0x000fe4000bf04270 */
[----:B------:R-:W-:Y:S01]  /*60f0*/  UIMAD UR12, UR14, UR7, UR12 ;  /* 0x000000070e0c72a4 */ /* 0x000fe2000f8e020c */
[----:B-----5:R-:W-:Y:S01]  /*6100*/  STL [R1+0x30], R231 ;  /* 0x000030e701007387 */ /* 0x020fe20000100800 */
[----:B------:R-:W-:Y:S02]  /*6110*/  UIADD3 UR14, UR14, -0x1, URZ ;  /* 0xffffffff0e0e7890 */ /* 0x000fe4000fffe03f */
[----:B------:R-:W-:Y:S01]  /*6120*/  UIADD3 UR12, UR19, UR12, URZ ;  /* 0x0000000c130c7290 */ /* 0x000fe2000fffe03f */
[----:B------:R-:W-:Y:S03]  /*6130*/  STL [R1+0x34], R248 ;  /* 0x000034f801007387 */ /* 0x000fe60000100800 */
[----:B------:R-:W-:Y:S01]  /*6140*/  UIMAD UR12, UR12, 0x60, URZ ;  /* 0x000000600c0c78a4 */ /* 0x000fe2000f8e023f */
[----:B------:R-:W-:Y:S01]  /*6150*/  STL [R1+0x40], R157 ;  /* 0x0000409d01007387 */ /* 0x000fe20000100800 */
[----:B------:R-:W-:Y:S03]  /*6160*/  @UP0 USHF.L.U64.HI UR15, UR4, 0x6, UR5 ;  /* 0x00000006040f0899 */ /* 0x000fe60008010205 */
[----:B------:R-:W-:Y:S04]  /*6170*/  STL [R1+0x3c], R158 ;  /* 0x00003c9e01007387 */ /* 0x000fe80000100800 */
[----:B------:R-:W1:Y:S08]  /*6180*/  LDSM.16.M88.4 R8, [R224+0xc100] ;  /* 0x00c10000e008783b */ /* 0x000e700000000200 */
[----:B------:R-:W3:Y:S08]  /*6190*/  LDSM.16.M88.4 R16, [R224+0xc900] ;  /* 0x00c90000e010783b */ /* 0x000ef00000000200 */
[----:B------:R-:W4:Y:S08]  /*61a0*/  LDSM.16.M88.4 R24, [R224+0xd100] ;  /* 0x00d10000e018783b */ /* 0x000f300000000200 */
[----:B------:R-:W4:Y:S08]  /*61b0*/  LDSM.16.M88.4 R32, [R224+0xd900] ;  /* 0x00d90000e020783b */ /* 0x000f300000000200 */
[----:B------:R-:W4:Y:S01]  /*61c0*/  LDSM.16.M88.4 R40, [R224+0xe100] ;  /* 0x00e10000e028783b */ /* 0x000f220000000200 */
[C---:B-1----:R-:W-:Y:S07]  /*61d0*/  HMMA.16816.F32 R4, R156.reuse, R8, RZ ;  /* 0x000000089c04723c */ /* 0x042fee00000018ff */
[----:B------:R-:W1:Y:S01]  /*61e0*/  LDSM.16.M88.4 R48, [R224+0xe900] ;  /* 0x00e90000e030783b */ /* 0x000e620000000200 */
[C---:B------:R-:W-:Y:S07]  /*61f0*/  HMMA.16816.F32 R8, R156.reuse, R10, RZ ;  /* 0x0000000a9c08723c */ /* 0x040fee00000018ff */
[----:B------:R-:W1:Y:S01]  /*6200*/  LDSM.16.M88.4 R152, [R231] ;  /* 0x00000000e798783b */ /* 0x000e620000000200 */
[C---:B---3--:R-:W-:Y:S07]  /*6210*/  HMMA.16816.F32 R12, R156.reuse, R16, RZ ;  /* 0x000000109c0c723c */ /* 0x048fee00000018ff */
[----:B------:R-:W3:Y:S01]  /*6220*/  LDSM.16.M88.4 R164, [R248] ;  /* 0x00000000f8a4783b */ /* 0x000ee20000000200 */
[C---:B------:R-:W-:Y:S07]  /*6230*/  HMMA.16816.F32 R16, R156.reuse, R18, RZ ;  /* 0x000000129c10723c */ /* 0x040fee00000018ff */
[----:B------:R-:W-:Y:S01]  /*6240*/  LDSM.16.M88.4 R168, [R245] ;  /* 0x00000000f5a8783b */ /* 0x000fe20000000200 */
[C---:B----4-:R-:W-:Y:S07]  /*6250*/  HMMA.16816.F32 R20, R156.reuse, R24, RZ ;  /* 0x000000189c14723c */ /* 0x050fee00000018ff */
[----:B------:R-:W-:Y:S01]  /*6260*/  LDSM.16.M88.4 R172, [R244] ;  /* 0x00000000f4ac783b */ /* 0x000fe20000000200 */
[C---:B------:R-:W-:Y:S07]  /*6270*/  HMMA.16816.F32 R24, R156.reuse, R26, RZ ;  /* 0x0000001a9c18723c */ /* 0x040fee00000018ff */
[----:B------:R-:W-:Y:S01]  /*6280*/  STL [R1+0x38], R159 ;  /* 0x0000389f01007387 */ /* 0x000fe20000100800 */
[C---:B------:R-:W-:Y:S08]  /*6290*/  HMMA.16816.F32 R28, R156.reuse, R32, RZ ;  /* 0x000000209c1c723c */ /* 0x040ff000000018ff */
[C---:B------:R-:W-:Y:S08]  /*62a0*/  HMMA.16816.F32 R32, R156.reuse, R34, RZ ;  /* 0x000000229c20723c */ /* 0x040ff000000018ff */
[C---:B------:R-:W-:Y:S08]  /*62b0*/  HMMA.16816.F32 R36, R156.reuse, R40, RZ ;  /* 0x000000289c24723c */ /* 0x040ff000000018ff */
[C---:B------:R-:W-:Y:S08]  /*62c0*/  HMMA.16816.F32 R40, R156.reuse, R42, RZ ;  /* 0x0000002a9c28723c */ /* 0x040ff000000018ff */
[C---:B-1----:R-:W-:Y:S08]  /*62d0*/  HMMA.16816.F32 R44, R156.reuse, R48, RZ ;  /* 0x000000309c2c723c */ /* 0x042ff000000018ff */
[----:B------:R-:W-:Y:S08]  /*62e0*/  HMMA.16816.F32 R48, R156, R50, RZ ;  /* 0x000000329c30723c */ /* 0x000ff000000018ff */
[C---:B------:R-:W-:Y:S07]  /*62f0*/  HMMA.16816.F32 R4, R160.reuse, R152, R4 ;  /* 0x00000098a004723c */ /* 0x040fee0000001804 */
[----:B------:R-:W-:Y:S01]  /*6300*/  MOV R152, UR18 ;  /* 0x0000001200987c02 */ /* 0x000fe20008000f00 */
[C---:B------:R-:W-:Y:S01]  /*6310*/  HMMA.16816.F32 R8, R160.reuse, R154, R8 ;  /* 0x0000009aa008723c */ /* 0x040fe20000001808 */
[----:B------:R-:W-:Y:S07]  /*6320*/  @UP0 UIMAD.WIDE.U32 UR18, UR14, UR4, URZ ;  /* 0x000000040e1202a5 */ /* 0x000fee000f8e003f */
[C---:B---3--:R-:W-:Y:S08]  /*6330*/  HMMA.16816.F32 R12, R160.reuse, R164, R12 ;  /* 0x000000a4a00c723c */ /* 0x048ff0000000180c */
[C---:B------:R-:W-:Y:S01]  /*6340*/  HMMA.16816.F32 R16, R160.reuse, R166, R16 ;  /* 0x000000a6a010723c */ /* 0x040fe20000001810 */
[----:B------:R-:W-:Y:S03]  /*6350*/  LDSM.16.M88.4 R164, [R246] ;  /* 0x00000000f6a4783b */ /* 0x000fe60000000200 */
[----:B--2---:R-:W-:Y:S05]  /*6360*/  IMAD.WIDE.U32 R152, R152, 0x60, R2 ;  /* 0x0000006098987825 */ /* 0x004fea00078e0002 */
[----:B------:R-:W-:Y:S01]  /*6370*/  IADD3 R0, R153, UR12, RZ ;  /* 0x0000000c99007c10 */ /* 0x000fe2000fffe0ff */
[----:B------:R-:W-:Y:S02]  /*6380*/  @UP0 USHF.R.S32.HI UR12, URZ, 0x1f, UR14 ;  /* 0x0000001f3f0c0899 */ /* 0x000fe4000801140e */
[C---:B------:R-:W-:Y:S02]  /*6390*/  SHF.L.U32 R100, R152.reuse, 0x1, RZ ;  /* 0x0000000198647819 */ /* 0x040fe400000006ff */
[----:B------:R-:W-:Y:S01]  /*63a0*/  SHF.L.U64.HI R0, R152, 0x1, R0 ;  /* 0x0000000198007819 */ /* 0x000fe20000010200 */
[----:B------:R-:W-:Y:S01]  /*63b0*/  @UP0 UIMAD UR12, UR12, UR4, URZ ;  /* 0x000000040c0c02a4 */ /* 0x000fe2000f8e023f */
[C---:B------:R-:W-:Y:S01]  /*63c0*/  IADD3 R2, P0, R100.reuse, c[0x0][0x1f8], RZ ;  /* 0x00007e0064027a10 */ /* 0x040fe20007f1e0ff */
[----:B------:R-:W1:Y:S01]  /*63d0*/  LDSM.16.M88.4 R152, [R247] ;  /* 0x00000000f798783b */ /* 0x000e620000000200 */
[----:B------:R-:W-:Y:S01]  /*63e0*/  IADD3 R180, P1, R100, 0x80, RZ ;  /* 0x0000008064b47810 */ /* 0x000fe20007f3e0ff */
[----:B------:R-:W-:Y:S01]  /*63f0*/  @UP0 UIMAD UR12, UR14, UR5, UR12 ;  /* 0x000000050e0c02a4 */ /* 0x000fe2000f8e020c */
[----:B------:R-:W-:Y:S02]  /*6400*/  IADD3.X R3, R0, c[0x0][0x1fc], RZ, P0, !PT ;  /* 0x00007f0000037a10 */ /* 0x000fe400007fe4ff */
[----:B------:R-:W-:Y:S01]  /*6410*/  IADD3 R180, P0, R180, c[0x0][0x1f8], RZ ;  /* 0x00007e00b4b47a10 */ /* 0x000fe20007f1e0ff */
[----:B------:R-:W-:Y:S01]  /*6420*/  @UP0 UIADD3 UR12, UR19, UR12, URZ ;  /* 0x0000000c130c0290 */ /* 0x000fe2000fffe03f */
[----:B------:R-:W-:Y:S01]  /*6430*/  IADD3 R100, P3, R100, 0x100, RZ ;  /* 0x0000010064647810 */ /* 0x000fe20007f7e0ff */
[----:B------:R-:W-:Y:S01]  /*6440*/  @!PT LDS RZ, [RZ] ;  /* 0x00000000fffff984 */ /* 0x000fe20000000800 */
[----:B------:R-:W-:Y:S01]  /*6450*/  @!PT LDS RZ, [RZ] ;  /* 0x00000000fffff984 */ /* 0x000fe20000000800 */
[----:B------:R-:W-:Y:S01]  /*6460*/  @!PT LDS RZ, [RZ] ;  /* 0x00000000fffff984 */ /* 0x000fe20000000800 */
[----:B------:R2:W-:Y:S01]  /*6470*/  LDGSTS.E.BYPASS.LTC128B.128 [R249+0x100], [R2.64], !P6 ;  /* 0x0010000002f97fae */ /* 0x0005e2000f101d4a */
[--C-:B------:R-:W-:Y:S01]  /*6480*/  IADD3.X R181, RZ, c[0x0][0x1fc], R0.reuse, P0, P1 ;  /* 0x00007f00ffb57a10 */ /* 0x100fe200007e2400 */
[----:B------:R-:W-:Y:S01]  /*6490*/  @UP0 UIMAD UR12, UR12, 0x60, URZ ;  /* 0x000000600c0c08a4 */ /* 0x000fe2000f8e023f */
[----:B------:R-:W-:Y:S04]  /*64a0*/  IADD3 R182, P2, R100, c[0x0][0x1f8], RZ ;  /* 0x00007e0064b67a10 */ /* 0x000fe80007f5e0ff */
[----:B------:R-:W-:Y:S01]  /*64b0*/  IADD3.X R183, RZ, c[0x0][0x1fc], R0, P2, P3 ;  /* 0x00007f00ffb77a10 */ /* 0x000fe200017e6400 */
[----:B------:R3:W-:Y:S08]  /*64c0*/  LDGSTS.E.BYPASS.LTC128B.128 [R249+0x3100], [R180.64], !P5 ;  /* 0x03100000b4f97fae */ /* 0x0007f0000e901d4a */
[----:B------:R4:W-:Y:S01]  /*64d0*/  LDGSTS.E.BYPASS.LTC128B.128 [R249+0x6100], [R182.64], !P4 ;  /* 0x06100000b6f97fae */ /* 0x0009e2000e101d4a */
[----:B--2---:R-:W-:Y:S04]  /*64e0*/  IADD3 R2, P1, R2, UR13, RZ ;  /* 0x0000000d02027c10 */ /* 0x004fe8000ff3e0ff */
[----:B------:R-:W-:Y:S01]  /*64f0*/  IADD3.X R3, R3, UR17, RZ, P1, !PT ;  /* 0x0000001103037c10 */ /* 0x000fe20008ffe4ff */
[C---:B-1----:R-:W-:Y:S03]  /*6500*/  HMMA.16816.F32 R20, R160.reuse, R152, R20 ;  /* 0x00000098a014723c */ /* 0x042fe60000001814 */
[----:B---3--:R-:W-:Y:S01]  /*6510*/  IADD3 R180, P0, R2, UR13, RZ ;  /* 0x0000000d02b47c10 */ /* 0x008fe2000ff1e0ff */
[----:B------:R1:W-:Y:S03]  /*6520*/  LDGSTS.E.BYPASS.LTC128B.128 [R249+0x1100], [R2.64], !P6 ;  /* 0x0110000002f97fae */ /* 0x0003e6000f101d4a */
[----:B------:R-:W-:Y:S01]  /*6530*/  IADD3.X R181, R3, UR17, RZ, P0, !PT ;  /* 0x0000001103b57c10 */ /* 0x000fe200087fe4ff */
[C---:B------:R-:W-:Y:S01]  /*6540*/  HMMA.16816.F32 R24, R160.reuse, R154, R24 ;  /* 0x0000009aa018723c */ /* 0x040fe20000001818 */
[----:B------:R-:W-:Y:S03]  /*6550*/  PLOP3.LUT P0, PT, PT, PT, UP0, 0x80, 0x0 ;  /* 0x000000000000781c */ /* 0x000fe60003f0f008 */
[----:B------:R1:W-:Y:S04]  /*6560*/  LDGSTS.E.BYPASS.LTC128B.128 [R249+0x4100], [R2.64+0x80], !P5 ;  /* 0x0410008002f97fae */ /* 0x0003e8000e901d4a */
[C---:B------:R-:W-:Y:S04]  /*6570*/  HMMA.16816.F32 R28, R160.reuse, R164, R28 ;  /* 0x000000a4a01c723c */ /* 0x040fe8000000181c */
[----:B------:R1:W-:Y:S04]  /*6580*/  LDGSTS.E.BYPASS.LTC128B.128 [R249+0x7100], [R2.64+0x100], !P4 ;  /* 0x0710010002f97fae */ /* 0x0003e8000e101d4a */
[C---:B------:R-:W-:Y:S04]  /*6590*/  HMMA.16816.F32 R32, R160.reuse, R166, R32 ;  /* 0x000000a6a020723c */ /* 0x040fe80000001820 */
[----:B------:R4:W-:Y:S04]  /*65a0*/  LDGSTS.E.BYPASS.LTC128B.128 [R249+0x2100], [R180.64], !P6 ;  /* 0x02100000b4f97fae */ /* 0x0009e8000f101d4a */
[C---:B------:R-:W-:Y:S04]  /*65b0*/  HMMA.16816.F32 R36, R160.reuse, R168, R36 ;  /* 0x000000a8a024723c */ /* 0x040fe80000001824 */
[----:B------:R4:W-:Y:S04]  /*65c0*/  LDGSTS.E.BYPASS.LTC128B.128 [R249+0x5100], [R180.64+0x80], !P5 ;  /* 0x05100080b4f97fae */ /* 0x0009e8000e901d4a */
[C---:B------:R-:W-:Y:S04]  /*65d0*/  HMMA.16816.F32 R40, R160.reuse, R170, R40 ;  /* 0x000000aaa028723c */ /* 0x040fe80000001828 */
[----:B------:R4:W-:Y:S04]  /*65e0*/  LDGSTS.E.BYPASS.LTC128B.128 [R249+0x8100], [R180.64+0x100], !P4 ;  /* 0x08100100b4f97fae */ /* 0x0009e8000e101d4a */
[C---:B------:R-:W-:Y:S04]  /*65f0*/  HMMA.16816.F32 R44, R160.reuse, R172, R44 ;  /* 0x000000aca02c723c */ /* 0x040fe8000000182c */
[----:B------:R-:W-:Y:S04]  /*6600*/  LDSM.16.M88.4 R152, [R230+0xc900] ;  /* 0x00c90000e698783b */ /* 0x000fe80000000200 */
[----:B------:R-:W-:Y:S04]  /*6610*/  HMMA.16816.F32 R48, R160, R174, R48 ;  /* 0x000000aea030723c */ /* 0x000fe80000001830 */
[----:B------:R-:W-:Y:S08]  /*6620*/  LDSM.16.M88.4 R184, [R230+0xd100] ;  /* 0x00d10000e6b8783b */ /* 0x000ff00000000200 */
[----:B------:R-:W-:Y:S08]  /*6630*/  LDSM.16.M88.4 R164, [R230+0xd900] ;  /* 0x00d90000e6a4783b */ /* 0x000ff00000000200 */
[----:B----4-:R-:W2:Y:S08]  /*6640*/  LDSM.16.M88.4 R180, [R230+0xc100] ;  /* 0x00c10000e6b4783b */ /* 0x010eb00000000200 */
[----:B------:R-:W0:Y:S08]  /*6650*/  LDGDEPBAR ;  /* 0x00000000000079af */ /* 0x000e300000000000 */
[----:B------:R-:W3:Y:S08]  /*6660*/  LDSM.16.M88.4 R168, [R230+0xe100] ;  /* 0x00e10000e6a8783b */ /* 0x000ef00000000200 */
[----:B------:R-:W4:Y:S01]  /*6670*/  LDSM.16.M88.4 R172, [R230+0xe900] ;  /* 0x00e90000e6ac783b */ /* 0x000f220000000200 */
[C---:B--2---:R-:W-:Y:S08]  /*6680*/  HMMA.16816.F32 R4, R176.reuse, R180, R4 ;  /* 0x000000b4b004723c */ /* 0x044ff00000001804 */
[C---:B------:R-:W-:Y:S01]  /*6690*/  HMMA.16816.F32 R8, R176.reuse, R182, R8 ;  /* 0x000000b6b008723c */ /* 0x040fe20000001808 */
[----:B------:R-:W-:Y:S07]  /*66a0*/  LDSM.16.M88.4 R180, [R227+0x800] ;  /* 0x00080000e3b4783b */ /* 0x000fee0000000200 */
[C---:B------:R-:W-:Y:S08]  /*66b0*/  HMMA.16816.F32 R12, R176.reuse, R152, R12 ;  /* 0x00000098b00c723c */ /* 0x040ff0000000180c */
[C---:B------:R-:W-:Y:S01]  /*66c0*/  HMMA.16816.F32 R16, R176.reuse, R154, R16 ;  /* 0x0000009ab010723c */ /* 0x040fe20000001810 */
[----:B------:R-:W2:Y:S07]  /*66d0*/  LDSM.16.M88.4 R152, [R227] ;  /* 0x00000000e398783b */ /* 0x000eae0000000200 */
[C---:B------:R-:W-:Y:S08]  /*66e0*/  HMMA.16816.F32 R20, R176.reuse, R184, R20 ;  /* 0x000000b8b014723c */ /* 0x040ff00000001814 */
[C---:B------:R-:W-:Y:S01]  /*66f0*/  HMMA.16816.F32 R24, R176.reuse, R186, R24 ;  /* 0x000000bab018723c */ /* 0x040fe20000001818 */
[----:B------:R-:W-:Y:S07]  /*6700*/  LDSM.16.M88.4 R184, [R227+0x1800] ;  /* 0x00180000e3b8783b */ /* 0x000fee0000000200 */
[C---:B------:R-:W-:Y:S08]  /*6710*/  HMMA.16816.F32 R28, R176.reuse, R164, R28 ;  /* 0x000000a4b01c723c */ /* 0x040ff0000000181c */
[C---:B------:R-:W-:Y:S01]  /*6720*/  HMMA.16816.F32 R32, R176.reuse, R166, R32 ;  /* 0x000000a6b020723c */ /* 0x040fe20000001820 */
[----:B------:R-:W1:Y:S07]  /*6730*/  LDSM.16.M88.4 R164, [R227+0x1000] ;  /* 0x00100000e3a4783b */ /* 0x000e6e0000000200 */
[C---:B---3--:R-:W-:Y:S08]  /*6740*/  HMMA.16816.F32 R36, R176.reuse, R168, R36 ;  /* 0x000000a8b024723c */ /* 0x048ff00000001824 */
[C---:B------:R-:W-:Y:S01]  /*6750*/  HMMA.16816.F32 R40, R176.reuse, R170, R40 ;  /* 0x000000aab028723c */ /* 0x040fe20000001828 */
[----:B------:R-:W3:Y:S07]  /*6760*/  LDSM.16.M88.4 R168, [R227+0x2000] ;  /* 0x00200000e3a8783b */ /* 0x000eee0000000200 */
[C---:B----4-:R-:W-:Y:S08]  /*6770*/  HMMA.16816.F32 R44, R176.reuse, R172, R44 ;  /* 0x000000acb02c723c */ /* 0x050ff0000000182c */
[----:B------:R-:W-:Y:S01]  /*6780*/  HMMA.16816.F32 R48, R176, R174, R48 ;  /* 0x000000aeb030723c */ /* 0x000fe20000001830 */
[----:B------:R-:W-:Y:S07]  /*6790*/  LDSM.16.M88.4 R172, [R224+0xf100] ;  /* 0x00f10000e0ac783b */ /* 0x000fee0000000200 */
[C---:B--2---:R-:W-:Y:S08]  /*67a0*/  HMMA.16816.F32 R4, R188.reuse, R152, R4 ;  /* 0x00000098bc04723c */ /* 0x044ff00000001804 */
[C---:B------:R-:W-:Y:S01]  /*67b0*/  HMMA.16816.F32 R8, R188.reuse, R154, R8 ;  /* 0x0000009abc08723c */ /* 0x040fe20000001808 */
[----:B------:R-:W2:Y:S07]  /*67c0*/  LDSM.16.M88.4 R152, [R227+0x2800] ;  /* 0x00280000e398783b */ /* 0x000eae0000000200 */
[C---:B------:R-:W-:Y:S08]  /*67d0*/  HMMA.16816.F32 R12, R188.reuse, R180, R12 ;  /* 0x000000b4bc0c723c */ /* 0x040ff0000000180c */
[C---:B------:R-:W-:Y:S01]  /*67e0*/  HMMA.16816.F32 R16, R188.reuse, R182, R16 ;  /* 0x000000b6bc10723c */ /* 0x040fe20000001810 */
[----:B------:R-:W-:Y:S07]  /*67f0*/  LDSM.16.M88.4 R180, [R224+0x10100] ;  /* 0x01010000e0b4783b */ /* 0x000fee0000000200 */
[C---:B-1----:R-:W-:Y:S08]  /*6800*/  HMMA.16816.F32 R20, R188.reuse, R164, R20 ;  /* 0x000000a4bc14723c */ /* 0x042ff00000001814 */
[C---:B------:R-:W-:Y:S01]  /*6810*/  HMMA.16816.F32 R24, R188.reuse, R166, R24 ;  /* 0x000000a6bc18723c */ /* 0x040fe20000001818 */
[----:B------:R-:W1:Y:S07]  /*6820*/  LDSM.16.M88.4 R164, [R224+0xf900] ;  /* 0x00f90000e0a4783b */ /* 0x000e6e0000000200 */
[C---:B------:R-:W-:Y:S08]  /*6830*/  HMMA.16816.F32 R28, R188.reuse, R184, R28 ;  /* 0x000000b8bc1c723c */ /* 0x040ff0000000181c */
[C---:B------:R-:W-:Y:S01]  /*6840*/  HMMA.16816.F32 R32, R188.reuse, R186, R32 ;  /* 0x000000babc20723c */ /* 0x040fe20000001820 */
[----:B------:R-:W-:Y:S07]  /*6850*/  LDSM.16.M88.4 R184, [R224+0x11900] ;  /* 0x01190000e0b8783b */ /* 0x000fee0000000200 */
[C---:B---3--:R-:W-:Y:S08]  /*6860*/  HMMA.16816.F32 R36, R188.reuse, R168, R36 ;  /* 0x000000a8bc24723c */ /* 0x048ff00000001824 */
[C---:B------:R-:W-:Y:S01]  /*6870*/  HMMA.16816.F32 R40, R188.reuse, R170, R40 ;  /* 0x000000aabc28723c */ /* 0x040fe20000001828 */
[----:B------:R-:W3:Y:S07]  /*6880*/  LDSM.16.M88.4 R168, [R224+0x10900] ;  /* 0x01090000e0a8783b */ /* 0x000eee0000000200 */
[C---:B--2---:R-:W-:Y:S08]  /*6890*/  HMMA.16816.F32 R44, R188.reuse, R152, R44 ;  /* 0x00000098bc2c723c */ /* 0x044ff0000000182c */
[----:B------:R-:W-:Y:S01]  /*68a0*/  HMMA.16816.F32 R48, R188, R154, R48 ;  /* 0x0000009abc30723c */ /* 0x000fe20000001830 */
[----:B------:R-:W2:Y:S07]  /*68b0*/  LDSM.16.M88.4 R152, [R224+0x11100] ;  /* 0x01110000e098783b */ /* 0x000eae0000000200 */
[C---:B------:R-:W-:Y:S08]  /*68c0*/  HMMA.16816.F32 R4, R192.reuse, R172, R4 ;  /* 0x000000acc004723c */ /* 0x040ff00000001804 */
[C---:B------:R-:W-:Y:S01]  /*68d0*/  HMMA.16816.F32 R8, R192.reuse, R174, R8 ;  /* 0x000000aec008723c */ /* 0x040fe20000001808 */
[----:B------:R-:W4:Y:S07]  /*68e0*/  LDSM.16.M88.4 R172, [R243] ;  /* 0x00000000f3ac783b */ /* 0x000f2e0000000200 */
[C---:B-1----:R-:W-:Y:S08]  /*68f0*/  HMMA.16816.F32 R12, R192.reuse, R164, R12 ;  /* 0x000000a4c00c723c */ /* 0x042ff0000000180c */
[C---:B------:R-:W-:Y:S01]  /*6900*/  HMMA.16816.F32 R16, R192.reuse, R166, R16 ;  /* 0x000000a6c010723c */ /* 0x040fe20000001810 */
[----:B------:R-:W1:Y:S07]  /*6910*/  LDSM.16.M88.4 R164, [R242] ;  /* 0x00000000f2a4783b */ /* 0x000e6e0000000200 */
[C---:B------:R-:W-:Y:S08]  /*6920*/  HMMA.16816.F32 R20, R192.reuse, R180, R20 ;  /* 0x000000b4c014723c */ /* 0x040ff00000001814 */
[C---:B------:R-:W-:Y:S01]  /*6930*/  HMMA.16816.F32 R24, R192.reuse, R182, R24 ;  /* 0x000000b6c018723c */ /* 0x040fe20000001818 */
[----:B------:R-:W1:Y:S07]  /*6940*/  LDSM.16.M88.4 R180, [R241] ;  /* 0x00000000f1b4783b */ /* 0x000e6e0000000200 */
[C---:B---3--:R-:W-:Y:S08]  /*6950*/  HMMA.16816.F32 R28, R192.reuse, R168, R28 ;  /* 0x000000a8c01c723c */ /* 0x048ff0000000181c */
[C---:B------:R-:W-:Y:S01]  /*6960*/  HMMA.16816.F32 R32, R192.reuse, R170, R32 ;  /* 0x000000aac020723c */ /* 0x040fe20000001820 */
[----:B------:R-:W-:Y:S07]  /*6970*/  LDSM.16.M88.4 R168, [R239] ;  /* 0x00000000efa8783b */ /* 0x000fee0000000200 */
[C---:B--2---:R-:W-:Y:S08]  /*6980*/  HMMA.16816.F32 R36, R192.reuse, R152, R36 ;  /* 0x00000098c024723c */ /* 0x044ff00000001824 */
[C---:B------:R-:W-:Y:S01]  /*6990*/  HMMA.16816.F32 R40, R192.reuse, R154, R40 ;  /* 0x0000009ac028723c */ /* 0x040fe20000001828 */
[----:B------:R-:W2:Y:S07]  /*69a0*/  LDSM.16.M88.4 R152, [R240] ;  /* 0x00000000f098783b */ /* 0x000eae0000000200 */
[C---:B------:R-:W-:Y:S08]  /*69b0*/  HMMA.16816.F32 R44, R192.reuse, R184, R44 ;  /* 0x000000b8c02c723c */ /* 0x040ff0000000182c */
[----:B------:R-:W-:Y:S01]  /*69c0*/  HMMA.16816.F32 R48, R192, R186, R48 ;  /* 0x000000bac030723c */ /* 0x000fe20000001830 */
[----:B------:R-:W3:Y:S07]  /*69d0*/  LDSM.16.M88.4 R184, [R238] ;  /* 0x00000000eeb8783b */ /* 0x000eee0000000200 */
[C---:B----4-:R-:W-:Y:S08]  /*69e0*/  HMMA.16816.F32 R4, R196.reuse, R172, R4 ;  /* 0x000000acc404723c */ /* 0x050ff00000001804 */
        /* <DEDUP_REMOVED lines=8> */
[C---:B--2---:R-:W-:Y:S08]  /*6a70*/  HMMA.16816.F32 R28, R196.reuse, R152, R28 ;  /* 0x00000098c41c723c */ /* 0x044ff0000000181c */
[C---:B------:R-:W-:Y:S01]  /*6a80*/  HMMA.16816.F32 R32, R196.reuse, R154, R32 ;  /* 0x0000009ac420723c */ /* 0x040fe20000001820 */
[----:B------:R-:W2:Y:S07]  /*6a90*/  LDSM.16.M88.4 R152, [R230+0x10100] ;  /* 0x01010000e698783b */ /* 0x000eae0000000200 */
[C---:B------:R-:W-:Y:S08]  /*6aa0*/  HMMA.16816.F32 R36, R196.reuse, R168, R36 ;  /* 0x000000a8c424723c */ /* 0x040ff00000001824 */
[C---:B------:R-:W-:Y:S01]  /*6ab0*/  HMMA.16816.F32 R40, R196.reuse, R170, R40 ;  /* 0x000000aac428723c */ /* 0x040fe20000001828 */
[----:B------:R-:W4:Y:S07]  /*6ac0*/  LDSM.16.M88.4 R168, [R230+0x11100] ;  /* 0x01110000e6a8783b */ /* 0x000f2e0000000200 */
[C---:B---3--:R-:W-:Y:S08]  /*6ad0*/  HMMA.16816.F32 R44, R196.reuse, R184, R44 ;  /* 0x000000b8c42c723c */ /* 0x048ff0000000182c */
[----:B------:R-:W-:Y:S01]  /*6ae0*/  HMMA.16816.F32 R48, R196, R186, R48 ;  /* 0x000000bac430723c */ /* 0x000fe20000001830 */
        /* <DEDUP_REMOVED lines=12> */
[----:B------:R-:W3:Y:S07]  /*6bb0*/  LDSM.16.M88.4 R180, [R227+0x4800] ;  /* 0x00480000e3b4783b */ /* 0x000eee0000000200 */
[C---:B----4-:R-:W-:Y:S08]  /*6bc0*/  HMMA.16816.F32 R36, R200.reuse, R168, R36 ;  /* 0x000000a8c824723c */ /* 0x050ff00000001824 */
[C---:B------:R-:W-:Y:S01]  /*6bd0*/  HMMA.16816.F32 R40, R200.reuse, R170, R40 ;  /* 0x000000aac828723c */ /* 0x040fe20000001828 */
[----:B------:R-:W4:Y:S07]  /*6be0*/  LDSM.16.M88.4 R168, [R227+0x5000] ;  /* 0x00500000e3a8783b */ /* 0x000f2e0000000200 */
[C---:B-1----:R-:W-:Y:S08]  /*6bf0*/  HMMA.16816.F32 R44, R200.reuse, R164, R44 ;  /* 0x000000a4c82c723c */ /* 0x042ff0000000182c */
[----:B------:R-:W-:Y:S01]  /*6c00*/  HMMA.16816.F32 R48, R200, R166, R48 ;  /* 0x000000a6c830723c */ /* 0x000fe20000001830 */
[----:B------:R-:W-:Y:S07]  /*6c10*/  LDSM.16.M88.4 R164, [R224+0x12100] ;  /* 0x01210000e0a4783b */ /* 0x000fee0000000200 */
[C---:B--2---:R-:W-:Y:S08]  /*6c20*/  HMMA.16816.F32 R4, R204.reuse, R152, R4 ;  /* 0x00000098cc04723c */ /* 0x044ff00000001804 */
[C---:B------:R-:W-:Y:S01]  /*6c30*/  HMMA.16816.F32 R8, R204.reuse, R154, R8 ;  /* 0x0000009acc08723c */ /* 0x040fe20000001808 */
[----:B------:R-:W1:Y:S07]  /*6c40*/  LDSM.16.M88.4 R152, [R227+0x5800] ;  /* 0x00580000e398783b */ /* 0x000e6e0000000200 */
[C---:B------:R-:W-:Y:S08]  /*6c50*/  HMMA.16816.F32 R12, R204.reuse, R172, R12 ;  /* 0x000000accc0c723c */ /* 0x040ff0000000180c */
[C---:B------:R-:W-:Y:S01]  /*6c60*/  HMMA.16816.F32 R16, R204.reuse, R174, R16 ;  /* 0x000000aecc10723c */ /* 0x040fe20000001810 */
[----:B------:R-:W2:Y:S07]  /*6c70*/  LDSM.16.M88.4 R172, [R224+0x12900] ;  /* 0x01290000e0ac783b */ /* 0x000eae0000000200 */
[C---:B------:R-:W-:Y:S08]  /*6c80*/  HMMA.16816.F32 R20, R204.reuse, R184, R20 ;  /* 0x000000b8cc14723c */ /* 0x040ff00000001814 */
[C---:B------:R-:W-:Y:S01]  /*6c90*/  HMMA.16816.F32 R24, R204.reuse, R186, R24 ;  /* 0x000000bacc18723c */ /* 0x040fe20000001818 */
[----:B------:R-:W2:Y:S07]  /*6ca0*/  LDSM.16.M88.4 R184, [R224+0x13100] ;  /* 0x01310000e0b8783b */ /* 0x000eae0000000200 */
[C---:B---3--:R-:W-:Y:S08]  /*6cb0*/  HMMA.16816.F32 R28, R204.reuse, R180, R28 ;  /* 0x000000b4cc1c723c */ /* 0x048ff0000000181c */
[C---:B------:R-:W-:Y:S01]  /*6cc0*/  HMMA.16816.F32 R32, R204.reuse, R182, R32 ;  /* 0x000000b6cc20723c */ /* 0x040fe20000001820 */
[----:B------:R-:W3:Y:S07]  /*6cd0*/  LDSM.16.M88.4 R180, [R224+0x13900] ;  /* 0x01390000e0b4783b */ /* 0x000eee0000000200 */
[C---:B----4-:R-:W-:Y:S08]  /*6ce0*/  HMMA.16816.F32 R36, R204.reuse, R168, R36 ;  /* 0x000000a8cc24723c */ /* 0x050ff00000001824 */
[C---:B------:R-:W-:Y:S01]  /*6cf0*/  HMMA.16816.F32 R40, R204.reuse, R170, R40 ;  /* 0x000000aacc28723c */ /* 0x040fe20000001828 */
[----:B------:R-:W-:Y:S07]  /*6d00*/  LDSM.16.M88.4 R168, [R237] ;  /* 0x00000000eda8783b */ /* 0x000fee0000000200 */
[C---:B-1----:R-:W-:Y:S08]  /*6d10*/  HMMA.16816.F32 R44, R204.reuse, R152, R44 ;  /* 0x00000098cc2c723c */ /* 0x042ff0000000182c */
[----:B------:R-:W-:Y:S01]  /*6d20*/  HMMA.16816.F32 R48, R204, R154, R48 ;  /* 0x0000009acc30723c */ /* 0x000fe20000001830 */
[----:B------:R-:W1:Y:S07]  /*6d30*/  LDSM.16.M88.4 R152, [R224+0x14100] ;  /* 0x01410000e098783b */ /* 0x000e6e0000000200 */
[C---:B------:R-:W-:Y:S08]  /*6d40*/  HMMA.16816.F32 R4, R208.reuse, R164, R4 ;  /* 0x000000a4d004723c */ /* 0x040ff00000001804 */
[C---:B------:R-:W-:Y:S01]  /*6d50*/  HMMA.16816.F32 R8, R208.reuse, R166, R8 ;  /* 0x000000a6d008723c */ /* 0x040fe20000001808 */
[----:B------:R-:W4:Y:S07]  /*6d60*/  LDSM.16.M88.4 R164, [R224+0x14900] ;  /* 0x01490000e0a4783b */ /* 0x000f2e0000000200 */
[C---:B--2---:R-:W-:Y:S08]  /*6d70*/  HMMA.16816.F32 R12, R208.reuse, R172, R12 ;  /* 0x000000acd00c723c */ /* 0x044ff0000000180c */
[C---:B------:R-:W-:Y:S01]  /*6d80*/  HMMA.16816.F32 R16, R208.reuse, R174, R16 ;  /* 0x000000aed010723c */ /* 0x040fe20000001810 */
[----:B------:R-:W2:Y:S07]  /*6d90*/  LDSM.16.M88.4 R172, [R236] ;  /* 0x00000000ecac783b */ /* 0x000eae0000000200 */
[C---:B------:R-:W-:Y:S08]  /*6da0*/  HMMA.16816.F32 R20, R208.reuse, R184, R20 ;  /* 0x000000b8d014723c */ /* 0x040ff00000001814 */
[C---:B------:R-:W-:Y:S01]  /*6db0*/  HMMA.16816.F32 R24, R208.reuse, R186, R24 ;  /* 0x000000bad018723c */ /* 0x040fe20000001818 */
[----:B------:R-:W2:Y:S07]  /*6dc0*/  LDSM.16.M88.4 R184, [R235] ;  /* 0x00000000ebb8783b */ /* 0x000eae0000000200 */
[C---:B---3--:R-:W-:Y:S08]  /*6dd0*/  HMMA.16816.F32 R28, R208.reuse, R180, R28 ;  /* 0x000000b4d01c723c */ /* 0x048ff0000000181c */
[C---:B------:R-:W-:Y:S01]  /*6de0*/  HMMA.16816.F32 R32, R208.reuse, R182, R32 ;  /* 0x000000b6d020723c */ /* 0x040fe20000001820 */
[----:B------:R-:W-:Y:S07]  /*6df0*/  LDSM.16.M88.4 R180, [R230+0x12900] ;  /* 0x01290000e6b4783b */ /* 0x000fee0000000200 */
[C---:B-1----:R-:W-:Y:S08]  /*6e00*/  HMMA.16816.F32 R36, R208.reuse, R152, R36 ;  /* 0x00000098d024723c */ /* 0x042ff00000001824 */
[C---:B------:R-:W-:Y:S01]  /*6e10*/  HMMA.16816.F32 R40, R208.reuse, R154, R40 ;  /* 0x0000009ad028723c */ /* 0x040fe20000001828 */
[----:B------:R-:W1:Y:S07]  /*6e20*/  LDSM.16.M88.4 R152, [R234] ;  /* 0x00000000ea98783b */ /* 0x000e6e0000000200 */
[C---:B----4-:R-:W-:Y:S08]  /*6e30*/  HMMA.16816.F32 R44, R208.reuse, R164, R44 ;  /* 0x000000a4d02c723c */ /* 0x050ff0000000182c */
[----:B------:R-:W-:Y:S01]  /*6e40*/  HMMA.16816.F32 R48, R208, R166, R48 ;  /* 0x000000a6d030723c */ /* 0x000fe20000001830 */
[----:B------:R-:W3:Y:S07]  /*6e50*/  LDSM.16.M88.4 R164, [R233] ;  /* 0x00000000e9a4783b */ /* 0x000eee0000000200 */
[C---:B------:R-:W-:Y:S08]  /*6e60*/  HMMA.16816.F32 R4, R212.reuse, R168, R4 ;  /* 0x000000a8d404723c */ /* 0x040ff00000001804 */
[C---:B------:R-:W-:Y:S01]  /*6e70*/  HMMA.16816.F32 R8, R212.reuse, R170, R8 ;  /* 0x000000aad408723c */ /* 0x040fe20000001808 */
[----:B------:R-:W4:Y:S07]  /*6e80*/  LDSM.16.M88.4 R168, [R232] ;  /* 0x00000000e8a8783b */ /* 0x000f2e0000000200 */
        /* <DEDUP_REMOVED lines=9> */
[C---:B---3--:R-:W-:Y:S08]  /*6f20*/  HMMA.16816.F32 R36, R212.reuse, R164, R36 ;  /* 0x000000a4d424723c */ /* 0x048ff00000001824 */
[C---:B------:R-:W-:Y:S01]  /*6f30*/  HMMA.16816.F32 R40, R212.reuse, R166, R40 ;  /* 0x000000a6d428723c */ /* 0x040fe20000001828 */
[----:B------:R-:W3:Y:S07]  /*6f40*/  LDSM.16.M88.4 R164, [R230+0x13900] ;  /* 0x01390000e6a4783b */ /* 0x000eee0000000200 */
[C---:B----4-:R-:W-:Y:S08]  /*6f50*/  HMMA.16816.F32 R44, R212.reuse, R168, R44 ;  /* 0x000000a8d42c723c */ /* 0x050ff0000000182c */
[----:B------:R-:W-:Y:S01]  /*6f60*/  HMMA.16816.F32 R48, R212, R170, R48 ;  /* 0x000000aad430723c */ /* 0x000fe20000001830 */
[----:B------:R-:W4:Y:S07]  /*6f70*/  LDSM.16.M88.4 R168, [R230+0x14100] ;  /* 0x01410000e6a8783b */ /* 0x000f2e0000000200 */
[C---:B--2---:R-:W-:Y:S08]  /*6f80*/  HMMA.16816.F32 R4, R216.reuse, R172, R4 ;  /* 0x000000acd804723c */ /* 0x044ff00000001804 */
[C---:B------:R-:W-:Y:S01]  /*6f90*/  HMMA.16816.F32 R8, R216.reuse, R174, R8 ;  /* 0x000000aed808723c */ /* 0x040fe20000001808 */
[----:B------:R-:W2:Y:S07]  /*6fa0*/  LDSM.16.M88.4 R172, [R230+0x14900] ;  /* 0x01490000e6ac783b */ /* 0x000eae0000000200 */
[C---:B------:R-:W-:Y:S08]  /*6fb0*/  HMMA.16816.F32 R12, R216.reuse, R180, R12 ;  /* 0x000000b4d80c723c */ /* 0x040ff0000000180c */
[C---:B------:R-:W-:Y:S08]  /*6fc0*/  HMMA.16816.F32 R16, R216.reuse, R182, R16 ;  /* 0x000000b6d810723c */ /* 0x040ff00000001810 */
[C---:B-1----:R-:W-:Y:S08]  /*6fd0*/  HMMA.16816.F32 R20, R216.reuse, R152, R20 ;  /* 0x00000098d814723c */ /* 0x042ff00000001814 */
[C---:B------:R-:W-:Y:S01]  /*6fe0*/  HMMA.16816.F32 R24, R216.reuse, R154, R24 ;  /* 0x0000009ad818723c */ /* 0x040fe20000001818 */
[----:B------:R-:W1:Y:S07]  /*6ff0*/  LDSM.16.M88.4 R152, [R227+0x6800] ;  /* 0x00680000e398783b */ /* 0x000e6e0000000200 */
[C---:B---3--:R-:W-:Y:S08]  /*7000*/  HMMA.16816.F32 R28, R216.reuse, R164, R28 ;  /* 0x000000a4d81c723c */ /* 0x048ff0000000181c */
[C---:B------:R-:W-:Y:S08]  /*7010*/  HMMA.16816.F32 R32, R216.reuse, R166, R32 ;  /* 0x000000a6d820723c */ /* 0x040ff00000001820 */
[C---:B----4-:R-:W-:Y:S08]  /*7020*/  HMMA.16816.F32 R36, R216.reuse, R168, R36 ;  /* 0x000000a8d824723c */ /* 0x050ff00000001824 */
[C---:B------:R-:W-:Y:S08]  /*7030*/  HMMA.16816.F32 R40, R216.reuse, R170, R40 ;  /* 0x000000aad828723c */ /* 0x040ff00000001828 */
[C---:B--2---:R-:W-:Y:S08]  /*7040*/  HMMA.16816.F32 R44, R216.reuse, R172, R44 ;  /* 0x000000acd82c723c */ /* 0x044ff0000000182c */
[----:B------:R-:W-:Y:S08]  /*7050*/  HMMA.16816.F32 R48, R216, R174, R48 ;  /* 0x000000aed830723c */ /* 0x000ff00000001830 */
[C---:B------:R-:W-:Y:S08]  /*7060*/  HMMA.16816.F32 R4, R220.reuse, R184, R4 ;  /* 0x000000b8dc04723c */ /* 0x040ff00000001804 */
[C---:B------:R-:W-:Y:S08]  /*7070*/  HMMA.16816.F32 R8, R220.reuse, R186, R8 ;  /* 0x000000badc08723c */ /* 0x040ff00000001808 */
[C---:B-1----:R-:W-:Y:S08]  /*7080*/  HMMA.16816.F32 R12, R220.reuse, R152, R12 ;  /* 0x00000098dc0c723c */ /* 0x042ff0000000180c */
[C---:B------:R-:W-:Y:S04]  /*7090*/  HMMA.16816.F32 R16, R220.reuse, R154, R16 ;  /* 0x0000009adc10723c */ /* 0x040fe80000001810 */
[----:B------:R-:W-:Y:S02]  /*70a0*/  FMUL.FTZ R4, R4, c[0x0][0x320] ;  /* 0x0000c80004047a20 */ /* 0x000fe40000410000 */
[----:B------:R-:W-:Y:S02]  /*70b0*/  FMUL.FTZ R5, R5, c[0x0][0x320] ;  /* 0x0000c80005057a20 */ /* 0x000fe40000410000 */
[----:B------:R-:W-:Y:S01]  /*70c0*/  FMUL.FTZ R6, R6, c[0x0][0x320] ;  /* 0x0000c80006067a20 */ /* 0x000fe20000410000 */
[----:B------:R-:W-:Y:S03]  /*70d0*/  MUFU.TANH R165, R4 ;  /* 0x0000000400a57308 */ /* 0x000fe60000002400 */
[----:B------:R-:W-:Y:S02]  /*70e0*/  FMUL.FTZ R7, R7, c[0x0][0x320] ;  /* 0x0000c80007077a20 */ /* 0x000fe40000410000 */
[----:B------:R-:W-:Y:S02]  /*70f0*/  FMUL.FTZ R8, R8, c[0x0][0x320] ;  /* 0x0000c80008087a20 */ /* 0x000fe40000410000 */
[----:B------:R-:W-:Y:S02]  /*7100*/  FMUL.FTZ R9, R9, c[0x0][0x320] ;  /* 0x0000c80009097a20 */ /* 0x000fe40000410000 */
[----:B------:R-:W-:Y:S01]  /*7110*/  FMUL.FTZ R10, R10, c[0x0][0x320] ;  /* 0x0000c8000a0a7a20 */ /* 0x000fe20000410000 */
[----:B------:R-:W-:Y:S01]  /*7120*/  MUFU.TANH R167, R5 ;  /* 0x0000000500a77308 */ /* 0x000fe20000002400 */
[----:B------:R-:W-:Y:S02]  /*7130*/  FMUL.FTZ R11, R11, c[0x0][0x320] ;  /* 0x0000c8000b0b7a20 */ /* 0x000fe40000410000 */
        /* <DEDUP_REMOVED lines=8> */
[----:B------:R-:W-:Y:S03]  /*71c0*/  FMUL.FTZ R19, R19, c[0x0][0x320] ;  /* 0x0000c80013137a20 */ /* 0x000fe60000410000 */
[----:B------:R1:W-:Y:S10]  /*71d0*/  MUFU.TANH R171, R7 ;  /* 0x0000000700ab7308 */ /* 0x0003f40000002400 */
[----:B------:R-:W-:Y:S10]  /*71e0*/  MUFU.TANH R166, R8 ;  /* 0x0000000800a67308 */ /* 0x000ff40000002400 */
[----:B------:R-:W-:Y:S01]  /*71f0*/  MUFU.TANH R164, R9 ;  /* 0x0000000900a47308 */ /* 0x000fe20000002400 */
[----:B-1----:R-:W1:Y:S09]  /*7200*/  LDSM.16.M88.4 R4, [R227+0x7000] ;  /* 0x00700000e304783b */ /* 0x002e720000000200 */
[----:B------:R-:W-:Y:S10]  /*7210*/  MUFU.TANH R168, R10 ;  /* 0x0000000a00a87308 */ /* 0x000ff40000002400 */
[----:B------:R2:W-:Y:S10]  /*7220*/  MUFU.TANH R169, R11 ;  /* 0x0000000b00a97308 */ /* 0x0005f40000002400 */
[----:B------:R-:W-:Y:S10]  /*7230*/  MUFU.TANH R173, R13 ;  /* 0x0000000d00ad7308 */ /* 0x000ff40000002400 */
[----:B------:R-:W-:Y:S01]  /*7240*/  MUFU.TANH R180, R14 ;  /* 0x0000000e00b47308 */ /* 0x000fe20000002400 */
[C---:B-1----:R-:W-:Y:S01]  /*7250*/  HMMA.16816.F32 R20, R220.reuse, R4, R20 ;  /* 0x00000004dc14723c */ /* 0x042fe20000001814 */
[----:B--2---:R-:W1:Y:S08]  /*7260*/  LDSM.16.M88.4 R8, [R227+0x7800] ;  /* 0x00780000e308783b */ /* 0x004e700000000200 */
[----:B------:R-:W-:Y:S01]  /*7270*/  MUFU.TANH R182, R15 ;  /* 0x0000000f00b67308 */ /* 0x000fe20000002400 */
[C---:B------:R-:W-:Y:S01]  /*7280*/  HMMA.16816.F32 R24, R220.reuse, R6, R24 ;  /* 0x00000006dc18723c */ /* 0x040fe20000001818 */
[----:B------:R-:W2:Y:S08]  /*7290*/  LDSM.16.M88.4 R4, [R227+0x8000] ;  /* 0x00800000e304783b */ /* 0x000eb00000000200 */
[----:B------:R-:W-:Y:S05]  /*72a0*/  MUFU.TANH R172, R12 ;  /* 0x0000000c00ac7308 */ /* 0x000fea0000002400 */
[----:B------:R-:W-:Y:S02]  /*72b0*/  FMUL.FTZ R20, R20, c[0x0][0x320] ;  /* 0x0000c80014147a20 */ /* 0x000fe40000410000 */
[----:B------:R-:W-:Y:S03]  /*72c0*/  FMUL.FTZ R21, R21, c[0x0][0x320] ;  /* 0x0000c80015157a20 */ /* 0x000fe60000410000 */
[----:B------:R-:W-:Y:S01]  /*72d0*/  MUFU.TANH R183, R19 ;  /* 0x0000001300b77308 */ /* 0x000fe20000002400 */
[----:B------:R-:W-:Y:S02]  /*72e0*/  FMUL.FTZ R22, R22, c[0x0][0x320] ;  /* 0x0000c80016167a20 */ /* 0x000fe40000410000 */
[----:B------:R-:W-:Y:S02]  /*72f0*/  FMUL.FTZ R23, R23, c[0x0][0x320] ;  /* 0x0000c80017177a20 */ /* 0x000fe40000410000 */
[----:B------:R-:W-:Y:S02]  /*7300*/  FMUL.FTZ R26, R26, c[0x0][0x320] ;  /* 0x0000c8001a1a7a20 */ /* 0x000fe40000410000 */
[----:B------:R-:W-:Y:S02]  /*7310*/  FMUL.FTZ R27, R27, c[0x0][0x320] ;  /* 0x0000c8001b1b7a20 */ /* 0x000fe40000410000 */
[----:B------:R-:W-:Y:S01]  /*7320*/  FMUL.FTZ R24, R24, c[0x0][0x320] ;  /* 0x0000c80018187a20 */ /* 0x000fe20000410000 */
[----:B------:R-:W-:Y:S01]  /*7330*/  MUFU.TANH R184, R20 ;  /* 0x0000001400b87308 */ /* 0x000fe20000002400 */
[----:B------:R-:W-:Y:S01]  /*7340*/  FMUL.FTZ R25, R25, c[0x0][0x320] ;  /* 0x0000c80019197a20 */ /* 0x000fe20000410000 */
[C---:B-1----:R-:W-:Y:S08]  /*7350*/  HMMA.16816.F32 R28, R220.reuse, R8, R28 ;  /* 0x00000008dc1c723c */ /* 0x042ff0000000181c */
[----:B------:R-:W-:Y:S01]  /*7360*/  MUFU.TANH R186, R21 ;  /* 0x0000001500ba7308 */ /* 0x000fe20000002400 */
[C---:B------:R-:W-:Y:S01]  /*7370*/  HMMA.16816.F32 R32, R220.reuse, R10, R32 ;  /* 0x0000000adc20723c */ /* 0x040fe20000001820 */
[----:B------:R-:W1:Y:S01]  /*7380*/  LDSM.16.M88.4 R8, [R227+0x8800] ;  /* 0x00880000e308783b */ /* 0x000e620000000200 */
[----:B------:R-:W-:Y:S06]  /*7390*/  DEPBAR.LE SB0, 0x0 ;  /* 0x000080000000791a */ /* 0x000fec0000000000 */
[C---:B--2---:R-:W-:Y:S01]  /*73a0*/  HMMA.16816.F32 R36, R220.reuse, R4, R36 ;  /* 0x00000004dc24723c */ /* 0x044fe20000001824 */
[----:B------:R-:W-:Y:S07]  /*73b0*/  BAR.SYNC.DEFER_BLOCKING 0x0 ;  /* 0x0000000000007b1d */ /* 0x000fee0000010000 */
[C---:B------:R-:W-:Y:S04]  /*73c0*/  HMMA.16816.F32 R40, R220.reuse, R6, R40 ;  /* 0x00000006dc28723c */ /* 0x040fe80000001828 */
[----:B------:R-:W-:Y:S02]  /*73d0*/  FMUL.FTZ R28, R28, c[0x0][0x320] ;  /* 0x0000c8001c1c7a20 */ /* 0x000fe40000410000 */
[----:B------:R-:W-:Y:S02]  /*73e0*/  FMUL.FTZ R29, R29, c[0x0][0x320] ;  /* 0x0000c8001d1d7a20 */ /* 0x000fe40000410000 */
[----:B------:R-:W-:Y:S04]  /*73f0*/  FMUL.FTZ R30, R30, c[0x0][0x320] ;  /* 0x0000c8001e1e7a20 */ /* 0x000fe80000410000 */
[----:B------:R-:W-:Y:S02]  /*7400*/  FMUL.FTZ R31, R31, c[0x0][0x320] ;  /* 0x0000c8001f1f7a20 */ /* 0x000fe40000410000 */
[----:B------:R-:W-:Y:S02]  /*7410*/  FMUL.FTZ R34, R34, c[0x0][0x320] ;  /* 0x0000c80022227a20 */ /* 0x000fe40000410000 */
[----:B------:R-:W-:Y:S01]  /*7420*/  FMUL.FTZ R36, R36, c[0x0][0x320] ;  /* 0x0000c80024247a20 */ /* 0x000fe20000410000 */
[----:B------:R-:W-:Y:S01]  /*7430*/  MUFU.TANH R251, R22 ;  /* 0x0000001600fb7308 */ /* 0x000fe20000002400 */
[----:B------:R-:W-:Y:S02]  /*7440*/  FMUL.FTZ R37, R37, c[0x0][0x320] ;  /* 0x0000c80025257a20 */ /* 0x000fe40000410000 */
[----:B------:R-:W-:Y:S02]  /*7450*/  FMUL.FTZ R38, R38, c[0x0][0x320] ;  /* 0x0000c80026267a20 */ /* 0x000fe40000410000 */
[----:B------:R-:W-:Y:S02]  /*7460*/  FMUL.FTZ R39, R39, c[0x0][0x320] ;  /* 0x0000c80027277a20 */ /* 0x000fe40000410000 */
[----:B------:R-:W-:Y:S01]  /*7470*/  FMUL.FTZ R40, R40, c[0x0][0x320] ;  /* 0x0000c80028287a20 */ /* 0x000fe20000410000 */
[C---:B-1----:R-:W-:Y:S01]  /*7480*/  HMMA.16816.F32 R44, R220.reuse, R8, R44 ;  /* 0x00000008dc2c723c */ /* 0x042fe2000000182c */
[----:B------:R-:W2:Y:S01]  /*7490*/  LDL.64 R8, [R1+0x28] ;  /* 0x0000280001087983 */ /* 0x000ea20000100a00 */
[----:B------:R-:W1:Y:S01]  /*74a0*/  MUFU.TANH R3, R36 ;  /* 0x0000002400037308 */ /* 0x000e620000002400 */
[----:B------:R-:W-:Y:S02]  /*74b0*/  FMUL.FTZ R35, R35, c[0x0][0x320] ;  /* 0x0000c80023237a20 */ /* 0x000fe40000410000 */
[----:B------:R-:W-:Y:S02]  /*74c0*/  FMUL.FTZ R33, R33, c[0x0][0x320] ;  /* 0x0000c80021217a20 */ /* 0x000fe40000410000 */
[----:B------:R-:W-:Y:S01]  /*74d0*/  FMUL.FTZ R32, R32, c[0x0][0x320] ;  /* 0x0000c80020207a20 */ /* 0x000fe20000410000 */
[----:B------:R-:W-:Y:S01]  /*74e0*/  HMMA.16816.F32 R48, R220, R10, R48 ;  /* 0x0000000adc30723c */ /* 0x000fe20000001830 */
[----:B------:R-:W3:Y:S03]  /*74f0*/  LDL.64 R10, [R1+0x20] ;  /* 0x00002000010a7983 */ /* 0x000ee60000100a00 */
[----:B------:R-:W-:Y:S01]  /*7500*/  MUFU.TANH R250, R26 ;  /* 0x0000001a00fa7308 */ /* 0x000fe20000002400 */
[----:B------:R-:W-:Y:S02]  /*7510*/  FMUL.FTZ R42, R42, c[0x0][0x320] ;  /* 0x0000c8002a2a7a20 */ /* 0x000fe40000410000 */
[----:B------:R-:W-:Y:S02]  /*7520*/  FMUL.FTZ R41, R41, c[0x0][0x320] ;  /* 0x0000c80029297a20 */ /* 0x000fe40000410000 */
[----:B------:R-:W-:Y:S05]  /*7530*/  FMUL.FTZ R43, R43, c[0x0][0x320] ;  /* 0x0000c8002b2b7a20 */ /* 0x000fea0000410000 */
[----:B------:R1:W-:Y:S02]  /*7540*/  MUFU.TANH R26, R40 ;  /* 0x00000028001a7308 */ /* 0x0003e40000002400 */
[----:B------:R-:W-:Y:S02]  /*7550*/  FMUL.FTZ R46, R46, c[0x0][0x320] ;  /* 0x0000c8002e2e7a20 */ /* 0x000fe40000410000 */
[----:B------:R-:W-:Y:S02]  /*7560*/  FMUL.FTZ R47, R47, c[0x0][0x320] ;  /* 0x0000c8002f2f7a20 */ /* 0x000fe40000410000 */
[----:B------:R-:W-:Y:S02]  /*7570*/  FMUL.FTZ R44, R44, c[0x0][0x320] ;  /* 0x0000c8002c2c7a20 */ /* 0x000fe40000410000 */
[----:B------:R-:W-:Y:S02]  /*7580*/  FMUL.FTZ R45, R45, c[0x0][0x320] ;  /* 0x0000c8002d2d7a20 */ /* 0x000fe40000410000 */
[----:B------:R-:W4:Y:S01]  /*7590*/  MUFU.TANH R0, R37 ;  /* 0x0000002500007308 */ /* 0x000f220000002400 */
[----:B------:R-:W-:Y:S02]  /*75a0*/  FMUL.FTZ R50, R50, c[0x0][0x320] ;  /* 0x0000c80032327a20 */ /* 0x000fe40000410000 */
[----:B------:R-:W-:Y:S02]  /*75b0*/  FMUL.FTZ R49, R49, c[0x0][0x320] ;  /* 0x0000c80031317a20 */ /* 0x000fe40000410000 */
[----:B------:R-:W-:Y:S05]  /*75c0*/  FMUL.FTZ R48, R48, c[0x0][0x320] ;  /* 0x0000c80030307a20 */ /* 0x000fea0000410000 */
[----:B------:R-:W-:Y:S01]  /*75d0*/  MUFU.TANH R175, R17 ;  /* 0x0000001100af7308 */ /* 0x000fe20000002400 */
[----:B-1----:R-:W-:Y:S09]  /*75e0*/  MOV R40, R3 ;  /* 0x0000000300287202 */ /* 0x002ff20000000f00 */
[----:B------:R-:W-:Y:S10]  /*75f0*/  MUFU.TANH R17, R27 ;  /* 0x0000001b00117308 */ /* 0x000ff40000002400 */
[----:B------:R4:W-:Y:S10]  /*7600*/  MUFU.TANH R27, R42 ;  /* 0x0000002a001b7308 */ /* 0x0009f40000002400 */
[----:B------:R-:W1:Y:S10]  /*7610*/  MUFU.TANH R2, R35 ;  /* 0x0000002300027308 */ /* 0x000e740000002400 */
[----:B------:R-:W-:Y:S01]  /*7620*/  MUFU.TANH R3, R41 ;  /* 0x0000002900037308 */ /* 0x000fe20000002400 */
[----:B----4-:R-:W-:Y:S02]  /*7630*/  MOV R42, R0 ;  /* 0x00000000002a7202 */ /* 0x010fe40000000f00 */
[----:B------:R-:W-:Y:S07]  /*7640*/  FMNMX.FTZ R0, R165, R101, !PT ;  /* 0x00000065a5007209 */ /* 0x000fee0007810000 */
[----:B------:R1:W-:Y:S01]  /*7650*/  MUFU.TANH R41, R43 ;  /* 0x0000002b00297308 */ /* 0x0003e20000002400 */
[----:B------:R-:W-:Y:S04]  /*7660*/  FMNMX.FTZ R0, R167, R0, !PT ;  /* 0x00000000a7007209 */ /* 0x000fe80007810000 */
[----:B------:R-:W-:Y:S04]  /*7670*/  FMNMX.FTZ R0, R166, R0, !PT ;  /* 0x00000000a6007209 */ /* 0x000fe80007810000 */
[----:B------:R-:W-:Y:S01]  /*7680*/  FMNMX.FTZ R0, R164, R0, !PT ;  /* 0x00000000a4007209 */ /* 0x000fe20007810000 */
[----:B------:R-:W4:Y:S03]  /*7690*/  MUFU.TANH R174, R16 ;  /* 0x0000001000ae7308 */ /* 0x000f260000002400 */
[----:B------:R-:W-:Y:S04]  /*76a0*/  FMNMX.FTZ R0, R172, R0, !PT ;  /* 0x00000000ac007209 */ /* 0x000fe80007810000 */
[----:B------:R-:W-:Y:S03]  /*76b0*/  FMNMX.FTZ R0, R173, R0, !PT ;  /* 0x00000000ad007209 */ /* 0x000fe60007810000 */
[----:B------:R-:W4:Y:S01]  /*76c0*/  MUFU.TANH R181, R18 ;  /* 0x0000001200b57308 */ /* 0x000f220000002400 */
[----:B-1----:R-:W-:Y:S02]  /*76d0*/  MOV R43, R2 ;  /* 0x00000002002b7202 */ /* 0x002fe40000000f00 */
[----:B------:R-:W-:Y:S04]  /*76e0*/  FMNMX.FTZ R2, R170, R102, !PT ;  /* 0x00000066aa027209 */ /* 0x000fe80007810000 */
[----:B------:R-:W-:Y:S03]  /*76f0*/  FMNMX.FTZ R2, R171, R2, !PT ;  /* 0x00000002ab027209 */ /* 0x000fe60007810000 */
[----:B------:R-:W1:Y:S01]  /*7700*/  MUFU.TANH R248, R23 ;  /* 0x0000001700f87308 */ /* 0x000e620000002400 */
[----:B------:R-:W-:Y:S02]  /*7710*/  FMNMX.FTZ R2, R168, R2, !PT ;  /* 0x00000002a8027209 */ /* 0x000fe40007810000 */
[----:B----4-:R-:W-:Y:S02]  /*7720*/  FMNMX.FTZ R0, R174, R0, !PT ;  /* 0x00000000ae007209 */ /* 0x010fe40007810000 */
[----:B------:R-:W-:Y:S02]  /*7730*/  FMNMX.FTZ R2, R169, R2, !PT ;  /* 0x00000002a9027209 */ /* 0x000fe40007810000 */
[----:B------:R-:W-:Y:S03]  /*7740*/  FMNMX.FTZ R0, R175, R0, !PT ;  /* 0x00000000af007209 */ /* 0x000fe60007810000 */
[----:B------:R1:W4:Y:S01]  /*7750*/  MUFU.TANH R158, R34 ;  /* 0x00000022009e7308 */ /* 0x0003220000002400 */
[----:B------:R-:W-:Y:S02]  /*7760*/  FMNMX.FTZ R2, R180, R2, !PT ;  /* 0x00000002b4027209 */ /* 0x000fe40007810000 */
[----:B------:R-:W-:Y:S02]  /*7770*/  FMNMX.FTZ R0, R184, R0, !PT ;  /* 0x00000000b8007209 */ /* 0x000fe40007810000 */
[----:B------:R-:W-:Y:S02]  /*7780*/  FMNMX.FTZ R2, R182, R2, !PT ;  /* 0x00000002b6027209 */ /* 0x000fe40007810000 */
[----:B------:R-:W-:Y:S02]  /*7790*/  FMNMX.FTZ R0, R186, R0, !PT ;  /* 0x00000000ba007209 */ /* 0x000fe40007810000 */
[----:B------:R-:W-:Y:S01]  /*77a0*/  FMNMX.FTZ R2, R181, R2, !PT ;  /* 0x00000002b5027209 */ /* 0x000fe20007810000 */
[----:B------:R-:W4:Y:S03]  /*77b0*/  MUFU.TANH R185, R24 ;  /* 0x0000001800b97308 */ /* 0x000f260000002400 */
[----:B------:R-:W-:Y:S04]  /*77c0*/  FMNMX.FTZ R2, R183, R2, !PT ;  /* 0x00000002b7027209 */ /* 0x000fe80007810000 */
[----:B------:R-:W-:Y:S03]  /*77d0*/  FMNMX.FTZ R2, R251, R2, !PT ;  /* 0x00000002fb027209 */ /* 0x000fe60007810000 */
[----:B------:R-:W4:Y:S01]  /*77e0*/  MUFU.TANH R231, R28 ;  /* 0x0000001c00e77308 */ /* 0x000f220000002400 */
[----:B-1----:R-:W-:Y:S02]  /*77f0*/  MOV R34, R248 ;  /* 0x000000f800227202 */ /* 0x002fe40000000f00 */
[----:B----4-:R-:W-:Y:S02]  /*7800*/  MOV R35, R158 ;  /* 0x0000009e00237202 */ /* 0x010fe40000000f00 */
[----:B------:R-:W-:Y:S05]  /*7810*/  FMNMX.FTZ R2, R34, R2, !PT ;  /* 0x0000000222027209 */ /* 0x000fea0007810000 */
[----:B------:R1:W-:Y:S01]  /*7820*/  MUFU.TANH R103, R33 ;  /* 0x0000002100677308 */ /* 0x0003e20000002400 */
[----:B------:R-:W-:Y:S02]  /*7830*/  FMNMX.FTZ R2, R250, R2, !PT ;  /* 0x00000002fa027209 */ /* 0x000fe40007810000 */
[----:B------:R-:W-:Y:S02]  /*7840*/  FMNMX.FTZ R0, R185, R0, !PT ;  /* 0x00000000b9007209 */ /* 0x000fe40007810000 */
[----:B------:R-:W-:Y:S05]  /*7850*/  FMNMX.FTZ R2, R17, R2, !PT ;  /* 0x0000000211027209 */ /* 0x000fea0007810000 */
[----:B------:R-:W4:Y:S10]  /*7860*/  MUFU.TANH R187, R25 ;  /* 0x0000001900bb7308 */ /* 0x000f340000002400 */
[----:B------:R-:W4:Y:S01]  /*7870*/  MUFU.TANH R159, R29 ;  /* 0x0000001d009f7308 */ /* 0x000f220000002400 */
[----:B-1----:R-:W-:Y:S09]  /*7880*/  MOV R33, R231 ;  /* 0x000000e700217202 */ /* 0x002ff20000000f00 */
[----:B------:R1:W1:Y:S01]  /*7890*/  MUFU.TANH R157, R32 ;  /* 0x00000020009d7308 */ /* 0x0002620000002400 */
[----:B----4-:R-:W-:Y:S04]  /*78a0*/  FMNMX.FTZ R0, R187, R0, !PT ;  /* 0x00000000bb007209 */ /* 0x010fe80007810000 */
[----:B------:R-:W-:Y:S05]  /*78b0*/  FMNMX.FTZ R0, R33, R0, !PT ;  /* 0x0000000021007209 */ /* 0x000fea0007810000 */
[----:B------:R4:W-:Y:S10]  /*78c0*/  MUFU.TANH R16, R46 ;  /* 0x0000002e00107308 */ /* 0x0009f40000002400 */
[----:B------:R-:W4:Y:S01]  /*78d0*/  MUFU.TANH R154, R30 ;  /* 0x0000001e009a7308 */ /* 0x000f220000002400 */
[----:B-1----:R-:W-:Y:S04]  /*78e0*/  MOV R32, R159 ;  /* 0x0000009f00207202 */ /* 0x002fe80000000f00 */
[----:B------:R-:W-:Y:S05]  /*78f0*/  FMNMX.FTZ R0, R32, R0, !PT ;  /* 0x0000000020007209 */ /* 0x000fea0007810000 */
[----:B------:R1:W-:Y:S01]  /*7900*/  MUFU.TANH R24, R47 ;  /* 0x0000002f00187308 */ /* 0x0003e20000002400 */
[----:B----4-:R-:W-:Y:S04]  /*7910*/  MOV R46, R157 ;  /* 0x0000009d002e7202 */ /* 0x010fe80000000f00 */
[----:B------:R-:W-:Y:S05]  /*7920*/  FMNMX.FTZ R0, R46, R0, !PT ;  /* 0x000000002e007209 */ /* 0x000fea0007810000 */
[----:B------:R-:W4:Y:S01]  /*7930*/  MUFU.TANH R252, R31 ;  /* 0x0000001f00fc7308 */ /* 0x000f220000002400 */
[----:B------:R-:W-:Y:S09]  /*7940*/  FMNMX.FTZ R2, R154, R2, !PT ;  /* 0x000000029a027209 */ /* 0x000ff20007810000 */
[----:B------:R4:W-:Y:S01]  /*7950*/  MUFU.TANH R152, R50 ;  /* 0x0000003200987308 */ /* 0x0009e20000002400 */
[----:B-1----:R-:W-:Y:S04]  /*7960*/  MOV R47, R103 ;  /* 0x00000067002f7202 */ /* 0x002fe80000000f00 */
[----:B------:R-:W-:Y:S05]  /*7970*/  FMNMX.FTZ R0, R47, R0, !PT ;  /* 0x000000002f007209 */ /* 0x000fea0007810000 */
[----:B------:R-:W1:Y:S01]  /*7980*/  MUFU.TANH R6, R44 ;  /* 0x0000002c00067308 */ /* 0x000e620000002400 */
[----:B------:R-:W-:Y:S02]  /*7990*/  FMNMX.FTZ R0, R40, R0, !PT ;  /* 0x0000000028007209 */ /* 0x000fe40007810000 */
[----:B----4-:R-:W-:Y:S04]  /*79a0*/  FMNMX.FTZ R2, R252, R2, !PT ;  /* 0x00000002fc027209 */ /* 0x010fe80007810000 */
[----:B------:R-:W-:Y:S03]  /*79b0*/  FMNMX.FTZ R2, R35, R2, !PT ;  /* 0x0000000223027209 */ /* 0x000fe60007810000 */
[----:B------:R1:W4:Y:S01]  /*79c0*/  MUFU.TANH R44, R45 ;  /* 0x0000002d002c7308 */ /* 0x0003220000002400 */
[----:B------:R-:W-:Y:S02]  /*79d0*/  MOV R50, R3 ;  /* 0x0000000300327202 */ /* 0x000fe40000000f00 */
[----:B------:R-:W-:Y:S02]  /*79e0*/  FMNMX.FTZ R3, R43, R2, !PT ;  /* 0x000000022b037209 */ /* 0x000fe40007810000 */
[----:B------:R-:W-:Y:S01]  /*79f0*/  FMNMX.FTZ R2, R42, R0, !PT ;  /* 0x000000002a027209 */ /* 0x000fe20007810000 */
[----:B------:R-:W-:Y:S04]  /*7a00*/  FMUL.FTZ R0, R51, c[0x0][0x320] ;  /* 0x0000c80033007a20 */ /* 0x000fe80000410000 */
[----:B------:R-:W2:Y:S01]  /*7a10*/  MUFU.TANH R4, R38 ;  /* 0x0000002600047308 */ /* 0x000ea20000002400 */
[----:B------:R-:W-:Y:S02]  /*7a20*/  MOV R51, R17 ;  /* 0x0000001100337202 */ /* 0x000fe40000000f00 */
[----:B------:R-:W-:Y:S07]  /*7a30*/  FMNMX.FTZ R2, R26, R2, !PT ;  /* 0x000000021a027209 */ /* 0x000fee0007810000 */
[----:B------:R2:W-:Y:S01]  /*7a40*/  MUFU.TANH R103, R0 ;  /* 0x0000000000677308 */ /* 0x0005e20000002400 */
[----:B-1----:R-:W-:Y:S02]  /*7a50*/  MOV R45, R6 ;  /* 0x00000006002d7202 */ /* 0x002fe40000000f00 */
[----:B------:R-:W-:Y:S07]  /*7a60*/  MOV R6, UR18 ;  /* 0x0000001200067c02 */ /* 0x000fee0008000f00 */
[----:B------:R1:W-:Y:S10]  /*7a70*/  MUFU.TANH R157, R49 ;  /* 0x00000031009d7308 */ /* 0x0003f40000002400 */
[----:B------:R-:W3:Y:S01]  /*7a80*/  MUFU.TANH R5, R39 ;  /* 0x0000002700057308 */ /* 0x000ee20000002400 */
[----:B--2---:R-:W-:Y:S04]  /*7a90*/  FMNMX.FTZ R0, R50, R2, !PT ;  /* 0x0000000232007209 */ /* 0x004fe80007810000 */
[----:B------:R-:W-:Y:S05]  /*7aa0*/  FMNMX.FTZ R0, R45, R0, !PT ;  /* 0x000000002d007209 */ /* 0x000fea0007810000 */
[----:B------:R3:W2:Y:S01]  /*7ab0*/  MUFU.TANH R25, R48 ;  /* 0x0000003000197308 */ /* 0x0006a20000002400 */
[----:B----4-:R-:W-:Y:S02]  /*7ac0*/  FMNMX.FTZ R0, R44, R0, !PT ;  /* 0x000000002c007209 */ /* 0x010fe40007810000 */
[----:B-1----:R-:W-:Y:S04]  /*7ad0*/  MOV R49, R4 ;  /* 0x0000000400317202 */ /* 0x002fe80000000f00 */
[----:B------:R-:W-:Y:S02]  /*7ae0*/  FMNMX.FTZ R3, R49, R3, !PT ;  /* 0x0000000331037209 */ /* 0x000fe40007810000 */
[----:B---3--:R-:W-:Y:S02]  /*7af0*/  MOV R48, R5 ;  /* 0x0000000500307202 */ /* 0x008fe40000000f00 */
[----:B--2---:R-:W-:Y:S02]  /*7b00*/  FMNMX.FTZ R100, R25, R0, !PT ;  /* 0x0000000019647209 */ /* 0x004fe40007810000 */
[----:B------:R-:W-:Y:S02]  /*7b10*/  FMNMX.FTZ R3, R48, R3, !PT ;  /* 0x0000000330037209 */ /* 0x000fe40007810000 */
[----:B------:R-:W-:Y:S02]  /*7b20*/  FMNMX.FTZ R100, R157, R100, !PT ;  /* 0x000000649d647209 */ /* 0x000fe40007810000 */
[----:B------:R-:W-:Y:S02]  /*7b30*/  FMNMX.FTZ R2, R27, R3, !PT ;  /* 0x000000031b027209 */ /* 0x000fe40007810000 */
[----:B------:R-:W-:Y:S01]  /*7b40*/  @P0 MOV R5, R11 ;  /* 0x0000000b00050202 */ /* 0x000fe20000000f00 */
[----:B------:R-:W1:Y:S01]  /*7b50*/  SHFL.BFLY PT, R3, R100, 0x2, 0x1f ;  /* 0x0c401f0064037f89 */ /* 0x000e6200000e0000 */
[----:B------:R-:W-:Y:S04]  /*7b60*/  FMNMX.FTZ R2, R41, R2, !PT ;  /* 0x0000000229027209 */ /* 0x000fe80007810000 */
[----:B------:R-:W-:Y:S04]  /*7b70*/  FMNMX.FTZ R2, R16, R2, !PT ;  /* 0x0000000210027209 */ /* 0x000fe80007810000 */
[----:B------:R-:W-:Y:S04]  /*7b80*/  FMNMX.FTZ R0, R24, R2, !PT ;  /* 0x0000000218007209 */ /* 0x000fe80007810000 */
[----:B------:R-:W-:Y:S04]  /*7b90*/  FMNMX.FTZ R0, R152, R0, !PT ;  /* 0x0000000098007209 */ /* 0x000fe80007810000 */
[----:B------:R-:W-:Y:S05]  /*7ba0*/  FMNMX.FTZ R0, R103, R0, !PT ;  /* 0x0000000067007209 */ /* 0x000fea0007810000 */
[----:B------:R-:W2:Y:S01]  /*7bb0*/  SHFL.BFLY PT, R2, R0, 0x2, 0x1f ;  /* 0x0c401f0000027f89 */ /* 0x000ea200000e0000 */
[----:B-1----:R-:W-:Y:S07]  /*7bc0*/  FMNMX.FTZ R100, R100, R3, !PT ;  /* 0x0000000364647209 */ /* 0x002fee0007810000 */
[----:B------:R-:W1:Y:S01]  /*7bd0*/  SHFL.BFLY PT, R4, R100, 0x1, 0x1f ;  /* 0x0c201f0064047f89 */ /* 0x000e6200000e0000 */
[----:B--2---:R-:W-:Y:S07]  /*7be0*/  FMNMX.FTZ R0, R0, R2, !PT ;  /* 0x0000000200007209 */ /* 0x004fee0007810000 */
[----:B------:R-:W2:Y:S01]  /*7bf0*/  SHFL.BFLY PT, R3, R0, 0x1, 0x1f ;  /* 0x0c201f0000037f89 */ /* 0x000ea200000e0000 */
[----:B-1----:R-:W-:Y:S05]  /*7c00*/  FMNMX.FTZ R100, R100, R4, !PT ;  /* 0x0000000464647209 */ /* 0x002fea0007810000 */
[C---:B------:R-:W-:Y:S02]  /*7c10*/  FMUL.FTZ R153, R100.reuse, c[0x0][0x2d0] ;  /* 0x0000b40064997a20 */ /* 0x040fe40000410000 */
[----:B------:R-:W-:Y:S02]  /*7c20*/  FADD.FTZ R2, -R100, R101 ;  /* 0x0000006564027221 */ /* 0x000fe40000010100 */
[--C-:B------:R-:W-:Y:S01]  /*7c30*/  FFMA.FTZ R4, R165, c[0x0][0x2d0], -R153.reuse ;  /* 0x0000b400a5047a23 */ /* 0x100fe20000010899 */
[----:B------:R-:W-:Y:S01]  /*7c40*/  MOV R165, R16 ;  /* 0x0000001000a57202 */ /* 0x000fe20000000f00 */
[----:B------:R-:W-:Y:S01]  /*7c50*/  FFMA.FTZ R9, R164, c[0x0][0x2d0], -R153 ;  /* 0x0000b400a4097a23 */ /* 0x000fe20000010899 */
[----:B------:R-:W-:Y:S01]  /*7c60*/  MOV R164, R24 ;  /* 0x0000001800a47202 */ /* 0x000fe20000000f00 */
[----:B------:R1:W-:Y:S01]  /*7c70*/  MUFU.EX2 R18, R4 ;  /* 0x0000000400127308 */ /* 0x0003e20000000800 */
[----:B--2---:R-:W-:Y:S01]  /*7c80*/  FMNMX.FTZ R3, R0, R3, !PT ;  /* 0x0000000300037209 */ /* 0x004fe20007810000 */
[----:B------:R-:W-:Y:S08]  /*7c90*/  FMUL.FTZ R0, R2, c[0x0][0x2d0] ;  /* 0x0000b40002007a20 */ /* 0x000ff00000410000 */
[----:B------:R-:W-:Y:S01]  /*7ca0*/  MUFU.EX2 R231, R9 ;  /* 0x0000000900e77308 */ /* 0x000fe20000000800 */
[----:B------:R-:W-:Y:S04]  /*7cb0*/  FMUL.FTZ R101, R3, c[0x0][0x2d0] ;  /* 0x0000b40003657a20 */ /* 0x000fe80000410000 */
[--C-:B------:R-:W-:Y:S01]  /*7cc0*/  FFMA.FTZ R11, R170, c[0x0][0x2d0], -R101.reuse ;  /* 0x0000b400aa0b7a23 */ /* 0x100fe20000010865 */
[----:B------:R-:W-:Y:S01]  /*7cd0*/  MOV R170, R25 ;  /* 0x0000001900aa7202 */ /* 0x000fe20000000f00 */
[--C-:B------:R-:W-:Y:S03]  /*7ce0*/  FFMA.FTZ R152, R152, c[0x0][0x2d0], -R101.reuse ;  /* 0x0000b40098987a23 */ /* 0x100fe60000010865 */
[----:B------:R2:W3:Y:S01]  /*7cf0*/  MUFU.EX2 R2, R0 ;  /* 0x0000000000027308 */ /* 0x0004e20000000800 */
[----:B------:R-:W-:Y:S02]  /*7d00*/  FFMA.FTZ R164, R164, c[0x0][0x2d0], -R101 ;  /* 0x0000b400a4a47a23 */ /* 0x000fe40000010865 */
[----:B------:R-:W-:Y:S01]  /*7d10*/  FFMA.FTZ R170, R170, c[0x0][0x2d0], -R153 ;  /* 0x0000b400aaaa7a23 */ /* 0x000fe20000010899 */
[----:B-1----:R-:W-:Y:S05]  /*7d20*/  @P0 MOV R4, R8 ;  /* 0x0000000800040202 */ /* 0x002fea0000000f00 */
[----:B------:R-:W-:Y:S01]  /*7d30*/  @P0 IMAD.WIDE.U32 R4, R6, 0x60, R4 ;  /* 0x0000006006040825 */ /* 0x000fe200078e0004 */
[----:B------:R-:W-:Y:S03]  /*7d40*/  MUFU.EX2 R12, R11 ;  /* 0x0000000b000c7308 */ /* 0x000fe60000000800 */
[--C-:B------:R-:W-:Y:S01]  /*7d50*/  FFMA.FTZ R6, R167, c[0x0][0x2d0], -R153.reuse ;  /* 0x0000b400a7067a23 */ /* 0x100fe20000010899 */
[----:B------:R-:W-:Y:S01]  /*7d60*/  @P0 IADD3 R7, R5, UR12, RZ ;  /* 0x0000000c05070c10 */ /* 0x000fe2000fffe0ff */
[----:B------:R-:W-:Y:S01]  /*7d70*/  FFMA.FTZ R5, R166, c[0x0][0x2d0], -R153 ;  /* 0x0000b400a6057a23 */ /* 0x000fe20000010899 */
[----:B------:R-:W-:Y:S01]  /*7d80*/  @UP0 USHF.L.U32 UR12, UR4, 0x6, URZ ;  /* 0x00000006040c0899 */ /* 0x000fe2000800063f */
[----:B------:R-:W-:Y:S02]  /*7d90*/  MOV R166, R27 ;  /* 0x0000001b00a67202 */ /* 0x000fe40000000f00 */
[----:B------:R-:W-:Y:S01]  /*7da0*/  @P0 SHF.L.U64.HI R7, R4, 0x1, R7 ;  /* 0x0000000104070819 */ /* 0x000fe20000010207 */
[----:B------:R1:W-:Y:S01]  /*7db0*/  MUFU.EX2 R158, R6 ;  /* 0x00000006009e7308 */ /* 0x0003e20000000800 */
[----:B------:R-:W-:Y:S01]  /*7dc0*/  MOV R167, R48 ;  /* 0x0000003000a77202 */ /* 0x000fe20000000f00 */
[----:B--2---:R-:W-:Y:S01]  /*7dd0*/  FADD.FTZ R0, -R3, R102 ;  /* 0x0000006603007221 */ /* 0x004fe20000010100 */
[----:B------:R-:W-:Y:S01]  /*7de0*/  MOV R102, R154 ;  /* 0x0000009a00667202 */ /* 0x000fe20000000f00 */
[----:B---3--:R-:W-:Y:S02]  /*7df0*/  FMUL.FTZ R16, R2, R116 ;  /* 0x0000007402107220 */ /* 0x008fe40000410000 */
[----:B------:R-:W-:Y:S04]  /*7e00*/  FMUL.FTZ R0, R0, c[0x0][0x2d0] ;  /* 0x0000b40000007a20 */ /* 0x000fe80000410000 */
[----:B------:R2:W-:Y:S01]  /*7e10*/  MUFU.EX2 R248, R5 ;  /* 0x0000000500f87308 */ /* 0x0005e20000000800 */
[C---:B------:R-:W-:Y:S02]  /*7e20*/  FMUL.FTZ R17, R2.reuse, R117 ;  /* 0x0000007502117220 */ /* 0x040fe40000410000 */
[C---:B------:R-:W-:Y:S01]  /*7e30*/  FMUL.FTZ R24, R2.reuse, R124 ;  /* 0x0000007c02187220 */ /* 0x040fe20000410000 */
[----:B------:R-:W-:Y:S01]  /*7e40*/  MOV R124, R26 ;  /* 0x0000001a007c7202 */ /* 0x000fe20000000f00 */
[C---:B------:R-:W-:Y:S01]  /*7e50*/  FMUL.FTZ R25, R2.reuse, R125 ;  /* 0x0000007d02197220 */ /* 0x040fe20000410000 */
[----:B------:R-:W-:Y:S01]  /*7e60*/  MOV R125, R165 ;  /* 0x000000a5007d7202 */ /* 0x000fe20000000f00 */
[----:B------:R-:W-:Y:S01]  /*7e70*/  FMUL.FTZ R48, R2, R148 ;  /* 0x0000009402307220 */ /* 0x000fe20000410000 */
[----:B------:R-:W-:Y:S01]  /*7e80*/  MOV R148, R102 ;  /* 0x0000006600947202 */ /* 0x000fe20000000f00 */
[----:B------:R-:W-:Y:S01]  /*7e90*/  FFMA.FTZ R102, R172, c[0x0][0x2d0], -R153 ;  /* 0x0000b400ac667a23 */ /* 0x000fe20000010899 */
[----:B------:R-:W3:Y:S01]  /*7ea0*/  MUFU.EX2 R0, R0 ;  /* 0x0000000000007308 */ /* 0x000ee20000000800 */
[----:B------:R-:W-:Y:S01]  /*7eb0*/  MOV R165, R41 ;  /* 0x0000002900a57202 */ /* 0x000fe20000000f00 */
[C---:B------:R-:W-:Y:S01]  /*7ec0*/  FMUL.FTZ R41, R2.reuse, R141 ;  /* 0x0000008d02297220 */ /* 0x040fe20000410000 */
[----:B------:R-:W-:Y:S01]  /*7ed0*/  MOV R141, R252 ;  /* 0x000000fc008d7202 */ /* 0x000fe20000000f00 */
[----:B------:R-:W-:Y:S01]  /*7ee0*/  FMUL.FTZ R52, R2, R52 ;  /* 0x0000003402347220 */ /* 0x000fe20000410000 */
[----:B-1----:R-:W-:Y:S01]  /*7ef0*/  @P0 SHF.L.U32 R6, R4, 0x1, RZ ;  /* 0x0000000104060819 */ /* 0x002fe200000006ff */
[C---:B------:R-:W-:Y:S02]  /*7f00*/  FMUL.FTZ R53, R2.reuse, R53 ;  /* 0x0000003502357220 */ /* 0x040fe40000410000 */
[----:B------:R-:W-:Y:S01]  /*7f10*/  FMUL.FTZ R56, R2, R56 ;  /* 0x0000003802387220 */ /* 0x000fe20000410000 */
[----:B------:R-:W-:Y:S01]  /*7f20*/  @P0 IADD3 R4, P1, R6, c[0x0][0x1c8], RZ ;  /* 0x0000720006040a10 */ /* 0x000fe20007f3e0ff */
[----:B------:R-:W-:Y:S01]  /*7f30*/  FMUL.FTZ R57, R2, R57 ;  /* 0x0000003902397220 */ /* 0x000fe20000410000 */
[----:B------:R-:W-:Y:S01]  /*7f40*/  @P0 IADD3 R8, P2, R6, 0x80, RZ ;  /* 0x0000008006080810 */ /* 0x000fe20007f5e0ff */
[----:B------:R-:W-:Y:S01]  /*7f50*/  FMUL.FTZ R60, R2, R60 ;  /* 0x0000003c023c7220 */ /* 0x000fe20000410000 */
[----:B------:R-:W-:Y:S01]  /*7f60*/  @P0 IADD3 R6, P3, R6, 0x100, RZ ;  /* 0x0000010006060810 */ /* 0x000fe20007f7e0ff */
[C---:B------:R-:W-:Y:S01]  /*7f70*/  FMUL.FTZ R61, R2.reuse, R61 ;  /* 0x0000003d023d7220 */ /* 0x040fe20000410000 */
[----:B--2---:R-:W-:Y:S01]  /*7f80*/  @P0 IADD3.X R5, R7, c[0x0][0x1cc], RZ, P1, !PT ;  /* 0x0000730007050a10 */ /* 0x004fe20000ffe4ff */
[----:B------:R-:W-:Y:S01]  /*7f90*/  FMUL.FTZ R64, R2, R64 ;  /* 0x0000004002407220 */ /* 0x000fe20000410000 */
[----:B------:R-:W-:Y:S01]  /*7fa0*/  @P0 IADD3 R8, P1, R8, c[0x0][0x1c8], RZ ;  /* 0x0000720008080a10 */ /* 0x000fe20007f3e0ff */
[C---:B------:R-:W-:Y:S01]  /*7fb0*/  FMUL.FTZ R65, R2.reuse, R65 ;  /* 0x0000004102417220 */ /* 0x040fe20000410000 */
[----:B------:R-:W-:Y:S01]  /*7fc0*/  MUFU.EX2 R164, R164 ;  /* 0x000000a400a47308 */ /* 0x000fe20000000800 */
[----:B------:R1:W-:Y:S01]  /*7fd0*/  @P0 LDGSTS.E.BYPASS.LTC128B.128 [R249+0xc100], [R4.64], !P6 ;  /* 0x0c10000004f90fae */ /* 0x0003e2000f101d4a */
[--C-:B------:R-:W-:Y:S01]  /*7fe0*/  @P0 IADD3.X R9, RZ, c[0x0][0x1cc], R7.reuse, P1, P2 ;  /* 0x00007300ff090a10 */ /* 0x100fe20000fe4407 */
[----:B------:R-:W-:Y:S01]  /*7ff0*/  FMUL.FTZ R68, R2, R68 ;  /* 0x0000004402447220 */ /* 0x000fe20000410000 */
[----:B------:R-:W-:Y:S01]  /*8000*/  @P0 IADD3 R10, P2, R6, c[0x0][0x1c8], RZ ;  /* 0x00007200060a0a10 */ /* 0x000fe20007f5e0ff */
[C---:B---3--:R-:W-:Y:S02]  /*8010*/  FMUL.FTZ R19, R0.reuse, R119 ;  /* 0x0000007700137220 */ /* 0x048fe40000410000 */
[C---:B------:R-:W-:Y:S01]  /*8020*/  FMUL.FTZ R26, R0.reuse, R126 ;  /* 0x0000007e001a7220 */ /* 0x040fe20000410000 */
[----:B------:R-:W-:Y:S01]  /*8030*/  @P0 IADD3.X R11, RZ, c[0x0][0x1cc], R7, P2, P3 ;  /* 0x00007300ff0b0a10 */ /* 0x000fe200017e6407 */
[----:B------:R2:W-:Y:S01]  /*8040*/  @P0 LDGSTS.E.BYPASS.LTC128B.128 [R249+0xf100], [R8.64], !P5 ;  /* 0x0f10000008f90fae */ /* 0x0005e2000e901d4a */
[C---:B------:R-:W-:Y:S01]  /*8050*/  FMUL.FTZ R27, R0.reuse, R127 ;  /* 0x0000007f001b7220 */ /* 0x040fe20000410000 */
[----:B------:R-:W-:Y:S01]  /*8060*/  MOV R127, R43 ;  /* 0x0000002b007f7202 */ /* 0x000fe20000000f00 */
[C---:B------:R-:W-:Y:S01]  /*8070*/  FMUL.FTZ R43, R0.reuse, R143 ;  /* 0x0000008f002b7220 */ /* 0x040fe20000410000 */
[----:B------:R-:W-:Y:S01]  /*8080*/  MOV R126, R50 ;  /* 0x00000032007e7202 */ /* 0x000fe20000000f00 */
[C---:B------:R-:W-:Y:S01]  /*8090*/  FMUL.FTZ R50, R0.reuse, R150 ;  /* 0x0000009600327220 */ /* 0x040fe20000410000 */
[----:B------:R-:W-:Y:S01]  /*80a0*/  MUFU.EX2 R170, R170 ;  /* 0x000000aa00aa7308 */ /* 0x000fe20000000800 */
[C---:B------:R-:W-:Y:S01]  /*80b0*/  FMUL.FTZ R54, R0.reuse, R54 ;  /* 0x0000003600367220 */ /* 0x040fe20000410000 */
[----:B------:R3:W-:Y:S01]  /*80c0*/  @P0 LDGSTS.E.BYPASS.LTC128B.128 [R249+0x12100], [R10.64], !P4 ;  /* 0x121000000af90fae */ /* 0x0007e2000e101d4a */
[C---:B------:R-:W-:Y:S02]  /*80d0*/  FMUL.FTZ R55, R0.reuse, R55 ;  /* 0x0000003700377220 */ /* 0x040fe40000410000 */
[C---:B------:R-:W-:Y:S02]  /*80e0*/  FMUL.FTZ R58, R0.reuse, R58 ;  /* 0x0000003a003a7220 */ /* 0x040fe40000410000 */
[C---:B------:R-:W-:Y:S02]  /*80f0*/  FMUL.FTZ R59, R0.reuse, R59 ;  /* 0x0000003b003b7220 */ /* 0x040fe40000410000 */
[C---:B------:R-:W-:Y:S02]  /*8100*/  FMUL.FTZ R62, R0.reuse, R62 ;  /* 0x0000003e003e7220 */ /* 0x040fe40000410000 */
[----:B------:R-:W-:Y:S01]  /*8110*/  FMUL.FTZ R63, R0, R63 ;  /* 0x0000003f003f7220 */ /* 0x000fe20000410000 */
[----:B-1----:R-:W-:Y:S01]  /*8120*/  @P0 IADD3 R4, P1, R4, UR12, RZ ;  /* 0x0000000c04040c10 */ /* 0x002fe2000ff3e0ff */
[C---:B------:R-:W-:Y:S02]  /*8130*/  FMUL.FTZ R66, R0.reuse, R66 ;  /* 0x0000004200427220 */ /* 0x040fe40000410000 */
[----:B------:R-:W-:Y:S01]  /*8140*/  FMUL.FTZ R67, R0, R67 ;  /* 0x0000004300437220 */ /* 0x000fe20000410000 */
[----:B------:R-:W-:Y:S01]  /*8150*/  @P0 IADD3.X R5, R5, UR15, RZ, P1, !PT ;  /* 0x0000000f05050c10 */ /* 0x000fe20008ffe4ff */
[----:B------:R-:W-:Y:S01]  /*8160*/  FMUL.FTZ R69, R2, R69 ;  /* 0x0000004502457220 */ /* 0x000fe20000410000 */
[----:B------:R-:W-:Y:S01]  /*8170*/  @P0 IADD3 R6, P2, R4, UR12, RZ ;  /* 0x0000000c04060c10 */ /* 0x000fe2000ff5e0ff */
[----:B------:R-:W-:Y:S02]  /*8180*/  FMUL.FTZ R70, R0, R70 ;  /* 0x0000004600467220 */ /* 0x000fe40000410000 */
[----:B------:R1:W-:Y:S01]  /*8190*/  @P0 LDGSTS.E.BYPASS.LTC128B.128 [R249+0xd100], [R4.64], !P6 ;  /* 0x0d10000004f90fae */ /* 0x0003e2000f101d4a */
[----:B------:R-:W-:Y:S01]  /*81a0*/  @P0 IADD3.X R7, R5, UR15, RZ, P2, !PT ;  /* 0x0000000f05070c10 */ /* 0x000fe200097fe4ff */
[--C-:B--2---:R-:W-:Y:S01]  /*81b0*/  FFMA.FTZ R8, R171, c[0x0][0x2d0], -R101.reuse ;  /* 0x0000b400ab087a23 */ /* 0x104fe20000010865 */
[----:B------:R-:W-:Y:S01]  /*81c0*/  MOV R171, R12 ;  /* 0x0000000c00ab7202 */ /* 0x000fe20000000f00 */
[----:B------:R-:W-:Y:S02]  /*81d0*/  FMUL.FTZ R9, R2, R109 ;  /* 0x0000006d02097220 */ /* 0x000fe40000410000 */
[----:B------:R2:W4:Y:S01]  /*81e0*/  MUFU.EX2 R159, R8 ;  /* 0x00000008009f7308 */ /* 0x0005220000000800 */
[C---:B---3--:R-:W-:Y:S01]  /*81f0*/  FMUL.FTZ R10, R0.reuse, R110 ;  /* 0x0000006e000a7220 */ /* 0x048fe20000410000 */
[----:B------:R1:W-:Y:S01]  /*8200*/  @P0 LDGSTS.E.BYPASS.LTC128B.128 [R249+0x10100], [R4.64+0x80], !P5 ;  /* 0x1010008004f90fae */ /* 0x0003e2000e901d4a */
[C---:B------:R-:W-:Y:S02]  /*8210*/  FMUL.FTZ R11, R0.reuse, R111 ;  /* 0x0000006f000b7220 */ /* 0x040fe40000410000 */
[----:B------:R-:W-:Y:S02]  /*8220*/  FMUL.FTZ R71, R0, R71 ;  /* 0x0000004700477220 */ /* 0x000fe40000410000 */
[C---:B------:R-:W-:Y:S02]  /*8230*/  FMUL.FTZ R72, R2.reuse, R72 ;  /* 0x0000004802487220 */ /* 0x040fe40000410000 */
[----:B------:R-:W-:Y:S01]  /*8240*/  FMUL.FTZ R73, R2, R73 ;  /* 0x0000004902497220 */ /* 0x000fe20000410000 */
[----:B------:R1:W-:Y:S01]  /*8250*/  @P0 LDGSTS.E.BYPASS.LTC128B.128 [R249+0x13100], [R4.64+0x100], !P4 ;  /* 0x1310010004f90fae */ /* 0x0003e2000e101d4a */
[C---:B------:R-:W-:Y:S02]  /*8260*/  FMUL.FTZ R74, R0.reuse, R74 ;  /* 0x0000004a004a7220 */ /* 0x040fe40000410000 */
[----:B------:R-:W-:Y:S02]  /*8270*/  FMUL.FTZ R75, R0, R75 ;  /* 0x0000004b004b7220 */ /* 0x000fe40000410000 */
[C---:B------:R-:W-:Y:S02]  /*8280*/  FMUL.FTZ R76, R2.reuse, R76 ;  /* 0x0000004c024c7220 */ /* 0x040fe40000410000 */
[----:B------:R-:W-:Y:S01]  /*8290*/  FMUL.FTZ R77, R2, R77 ;  /* 0x0000004d024d7220 */ /* 0x000fe20000410000 */
[----:B------:R3:W-:Y:S01]  /*82a0*/  @P0 LDGSTS.E.BYPASS.LTC128B.128 [R249+0xe100], [R6.64], !P6 ;  /* 0x0e10000006f90fae */ /* 0x0007e2000f101d4a */
[C---:B------:R-:W-:Y:S02]  /*82b0*/  FMUL.FTZ R78, R0.reuse, R78 ;  /* 0x0000004e004e7220 */ /* 0x040fe40000410000 */
[----:B------:R-:W-:Y:S02]  /*82c0*/  FMUL.FTZ R79, R0, R79 ;  /* 0x0000004f004f7220 */ /* 0x000fe40000410000 */
[C---:B------:R-:W-:Y:S02]  /*82d0*/  FMUL.FTZ R80, R2.reuse, R80 ;  /* 0x0000005002507220 */ /* 0x040fe40000410000 */
[C---:B--2---:R-:W-:Y:S01]  /*82e0*/  FMUL.FTZ R8, R2.reuse, R108 ;  /* 0x0000006c02087220 */ /* 0x044fe20000410000 */
[----:B------:R3:W-:Y:S01]  /*82f0*/  @P0 LDGSTS.E.BYPASS.LTC128B.128 [R249+0x11100], [R6.64+0x80], !P5 ;  /* 0x1110008006f90fae */ /* 0x0007e2000e901d4a */
[----:B------:R-:W-:Y:S02]  /*8300*/  FMUL.FTZ R81, R2, R81 ;  /* 0x0000005102517220 */ /* 0x000fe40000410000 */
[C---:B------:R-:W-:Y:S02]  /*8310*/  FMUL.FTZ R82, R0.reuse, R82 ;  /* 0x0000005200527220 */ /* 0x040fe40000410000 */
[----:B------:R-:W-:Y:S02]  /*8320*/  FMUL.FTZ R83, R0, R83 ;  /* 0x0000005300537220 */ /* 0x000fe40000410000 */
[C---:B------:R-:W-:Y:S01]  /*8330*/  FMUL.FTZ R84, R2.reuse, R84 ;  /* 0x0000005402547220 */ /* 0x040fe20000410000 */
[----:B------:R3:W-:Y:S01]  /*8340*/  @P0 LDGSTS.E.BYPASS.LTC128B.128 [R249+0x14100], [R6.64+0x100], !P4 ;  /* 0x1410010006f90fae */ /* 0x0007e2000e101d4a */
[----:B------:R-:W-:Y:S02]  /*8350*/  FMUL.FTZ R85, R2, R85 ;  /* 0x0000005502557220 */ /* 0x000fe40000410000 */
[--C-:B-1----:R-:W-:Y:S01]  /*8360*/  FFMA.FTZ R4, R168, c[0x0][0x2d0], -R101.reuse ;  /* 0x0000b400a8047a23 */ /* 0x102fe20000010865 */
[----:B------:R-:W-:Y:S01]  /*8370*/  MOV R168, R49 ;  /* 0x0000003100a87202 */ /* 0x000fe20000000f00 */
[C---:B------:R-:W-:Y:S01]  /*8380*/  FMUL.FTZ R5, R2.reuse, R105 ;  /* 0x0000006902057220 */ /* 0x040fe20000410000 */
[----:B----4-:R-:W-:Y:S01]  /*8390*/  F2FP.PACK_AB R105, R159, R171 ;  /* 0x000000ab9f69723e */ /* 0x010fe200000000ff */
[----:B------:R1:W-:Y:S01]  /*83a0*/  MUFU.EX2 R155, R4 ;  /* 0x00000004009b7308 */ /* 0x0003e20000000800 */
[----:B------:R-:W2:Y:S01]  /*83b0*/  LDSM.16.MT88.4 R12, [R225+0x100] ;  /* 0x00010000e10c783b */ /* 0x000ea20000004200 */
[----:B------:R-:W-:Y:S01]  /*83c0*/  FMUL.FTZ R49, R2, R149 ;  /* 0x0000009502317220 */ /* 0x000fe20000410000 */
[----:B------:R-:W-:Y:S01]  /*83d0*/  MOV R149, R51 ;  /* 0x0000003300957202 */ /* 0x000fe20000000f00 */
[C---:B------:R-:W-:Y:S01]  /*83e0*/  FMUL.FTZ R51, R0.reuse, R151 ;  /* 0x0000009700337220 */ /* 0x040fe20000410000 */
[----:B------:R-:W-:Y:S01]  /*83f0*/  MOV R151, R251 ;  /* 0x000000fb00977202 */ /* 0x000fe20000000f00 */
[C---:B------:R-:W-:Y:S02]  /*8400*/  FMUL.FTZ R86, R0.reuse, R86 ;  /* 0x0000005600567220 */ /* 0x040fe40000410000 */
[----:B------:R-:W-:Y:S01]  /*8410*/  FMUL.FTZ R87, R0, R87 ;  /* 0x0000005700577220 */ /* 0x000fe20000410000 */
[----:B------:R-:W4:Y:S01]  /*8420*/  LDSM.16.MT88.4 R20, [R226+0x100] ;  /* 0x00010000e214783b */ /* 0x000f220000004200 */
[C---:B------:R-:W-:Y:S02]  /*8430*/  FMUL.FTZ R88, R2.reuse, R88 ;  /* 0x0000005802587220 */ /* 0x040fe40000410000 */
[----:B------:R-:W-:Y:S02]  /*8440*/  FMUL.FTZ R89, R2, R89 ;  /* 0x0000005902597220 */ /* 0x000fe40000410000 */
[C---:B------:R-:W-:Y:S02]  /*8450*/  FMUL.FTZ R90, R0.reuse, R90 ;  /* 0x0000005a005a7220 */ /* 0x040fe40000410000 */
[----:B------:R-:W-:Y:S01]  /*8460*/  FMUL.FTZ R91, R0, R91 ;  /* 0x0000005b005b7220 */ /* 0x000fe20000410000 */
[----:B------:R-:W2:Y:S01]  /*8470*/  LDSM.16.MT88.4 R28, [R229+0x100] ;  /* 0x00010000e51c783b */ /* 0x000ea20000004200 */
[----:B------:R-:W-:Y:S02]  /*8480*/  FMUL.FTZ R92, R2, R92 ;  /* 0x0000005c025c7220 */ /* 0x000fe40000410000 */
[C---:B---3--:R-:W-:Y:S01]  /*8490*/  FMUL.FTZ R6, R0.reuse, R106 ;  /* 0x0000006a00067220 */ /* 0x048fe20000410000 */
[----:B------:R-:W-:Y:S01]  /*84a0*/  F2FP.PACK_AB R106, R231, R248 ;  /* 0x000000f8e76a723e */ /* 0x000fe200000000ff */
[C---:B------:R-:W-:Y:S02]  /*84b0*/  FMUL.FTZ R7, R0.reuse, R107 ;  /* 0x0000006b00077220 */ /* 0x040fe40000410000 */
[----:B-1----:R-:W-:Y:S01]  /*84c0*/  FFMA.FTZ R4, R169, c[0x0][0x2d0], -R101 ;  /* 0x0000b400a9047a23 */ /* 0x002fe20000010865 */
[----:B------:R-:W-:Y:S01]  /*84d0*/  MOV R169, R18 ;  /* 0x0000001200a97202 */ /* 0x000fe20000000f00 */
[----:B------:R-:W-:Y:S01]  /*84e0*/  FMUL.FTZ R18, R0, R118 ;  /* 0x0000007600127220 */ /* 0x000fe20000410000 */
[----:B------:R-:W1:Y:S01]  /*84f0*/  LDSM.16.MT88.4 R36, [R228+0x100] ;  /* 0x00010000e424783b */ /* 0x000e620000004200 */
[----:B------:R3:W3:Y:S01]  /*8500*/  MUFU.EX2 R154, R4 ;  /* 0x00000004009a7308 */ /* 0x0006e20000000800 */
[----:B------:R-:W-:Y:S02]  /*8510*/  FMUL.FTZ R93, R2, R93 ;  /* 0x0000005d025d7220 */ /* 0x000fe40000410000 */
[C---:B------:R-:W-:Y:S02]  /*8520*/  FMUL.FTZ R94, R0.reuse, R94 ;  /* 0x0000005e005e7220 */ /* 0x040fe40000410000 */
[----:B------:R-:W-:Y:S02]  /*8530*/  FMUL.FTZ R95, R0, R95 ;  /* 0x0000005f005f7220 */ /* 0x000fe40000410000 */
[----:B------:R-:W-:Y:S01]  /*8540*/  LDSM.16.MT88.4 R108, [R226+0x3100] ;  /* 0x00310000e26c783b */ /* 0x000fe20000004200 */
[C---:B------:R-:W-:Y:S02]  /*8550*/  FMUL.FTZ R96, R2.reuse, R96 ;  /* 0x0000006002607220 */ /* 0x040fe40000410000 */
[----:B------:R-:W-:Y:S02]  /*8560*/  FMUL.FTZ R97, R2, R97 ;  /* 0x0000006102617220 */ /* 0x000fe40000410000 */
[C---:B------:R-:W-:Y:S02]  /*8570*/  FMUL.FTZ R98, R0.reuse, R98 ;  /* 0x0000006200627220 */ /* 0x040fe40000410000 */
[----:B------:R-:W-:Y:S01]  /*8580*/  FMUL.FTZ R99, R0, R99 ;  /* 0x0000006300637220 */ /* 0x000fe20000410000 */
[----:B------:R-:W-:Y:S08]  /*8590*/  LDSM.16.MT88.4 R116, [R228+0x3100] ;  /* 0x00310000e474783b */ /* 0x000ff00000004200 */
[----:B------:R-:W0:Y:S01]  /*85a0*/  LDGDEPBAR ;  /* 0x00000000000079af */ /* 0x000e220000000000 */
[----:B---3--:R-:W-:Y:S01]  /*85b0*/  FMUL.FTZ R4, R2, R104 ;  /* 0x0000006802047220 */ /* 0x008fe20000410000 */
[----:B------:R-:W-:Y:S02]  /*85c0*/  F2FP.PACK_AB R104, R158, R169 ;  /* 0x000000a99e68723e */ /* 0x000fe400000000ff */
[----:B------:R-:W-:Y:S07]  /*85d0*/  F2FP.PACK_AB R107, R154, R155 ;  /* 0x0000009b9a6b723e */ /* 0x000fee00000000ff */
[C---:B--2---:R-:W-:Y:S07]  /*85e0*/  HMMA.16816.F32 R4, R104.reuse, R12, R4 ;  /* 0x0000000c6804723c */ /* 0x044fee0000001804 */
[C---:B------:R-:W-:Y:S01]  /*85f0*/  FMUL.FTZ R12, R2.reuse, R112 ;  /* 0x00000070020c7220 */ /* 0x040fe20000410000 */
[C---:B------:R-:W-:Y:S04]  /*8600*/  HMMA.16816.F32 R8, R104.reuse, R14, R8 ;  /* 0x0000000e6808723c */ /* 0x040fe80000001808 */
[----:B------:R-:W-:Y:S03]  /*8610*/  FMUL.FTZ R13, R2, R113 ;  /* 0x00000071020d7220 */ /* 0x000fe60000410000 */
[C---:B------:R-:W-:Y:S02]  /*8620*/  FMUL.FTZ R14, R0.reuse, R114 ;  /* 0x00000072000e7220 */ /* 0x040fe40000410000 */
[----:B------:R-:W-:Y:S02]  /*8630*/  FMUL.FTZ R15, R0, R115 ;  /* 0x00000073000f7220 */ /* 0x000fe40000410000 */
[----:B------:R-:W-:Y:S05]  /*8640*/  LDSM.16.MT88.4 R112, [R229+0x3100] ;  /* 0x00310000e570783b */ /* 0x000fea0000004200 */
[C---:B----4-:R-:W-:Y:S07]  /*8650*/  HMMA.16816.F32 R12, R104.reuse, R20, R12 ;  /* 0x00000014680c723c */ /* 0x050fee000000180c */
[C---:B------:R-:W-:Y:S01]  /*8660*/  FMUL.FTZ R20, R2.reuse, R120 ;  /* 0x0000007802147220 */ /* 0x040fe20000410000 */
[C---:B------:R-:W-:Y:S04]  /*8670*/  HMMA.16816.F32 R16, R104.reuse, R22, R16 ;  /* 0x000000166810723c */ /* 0x040fe80000001810 */
[----:B------:R-:W-:Y:S01]  /*8680*/  FMUL.FTZ R21, R2, R121 ;  /* 0x0000007902157220 */ /* 0x000fe20000410000 */
[----:B------:R-:W-:Y:S02]  /*8690*/  MOV R120, R47 ;  /* 0x0000002f00787202 */ /* 0x000fe40000000f00 */
[C---:B------:R-:W-:Y:S01]  /*86a0*/  FMUL.FTZ R22, R0.reuse, R122 ;  /* 0x0000007a00167220 */ /* 0x040fe20000410000 */
[----:B------:R-:W-:Y:S01]  /*86b0*/  MOV R121, R46 ;  /* 0x0000002e00797202 */ /* 0x000fe20000000f00 */
[----:B------:R-:W-:Y:S03]  /*86c0*/  FMUL.FTZ R23, R0, R123 ;  /* 0x0000007b00177220 */ /* 0x000fe60000410000 */
[----:B------:R-:W-:Y:S02]  /*86d0*/  MOV R122, R45 ;  /* 0x0000002d007a7202 */ /* 0x000fe40000000f00 */
[----:B------:R-:W-:Y:S02]  /*86e0*/  MOV R123, R44 ;  /* 0x0000002c007b7202 */ /* 0x000fe40000000f00 */
[C---:B------:R-:W-:Y:S01]  /*86f0*/  HMMA.16816.F32 R20, R104.reuse, R28, R20 ;  /* 0x0000001c6814723c */ /* 0x040fe20000001814 */
[----:B------:R-:W2:Y:S06]  /*8700*/  LDSM.16.MT88.4 R44, [R225+0x3100] ;  /* 0x00310000e12c783b */ /* 0x000eac0000004200 */
[C---:B------:R-:W-:Y:S01]  /*8710*/  FMUL.FTZ R28, R2.reuse, R128 ;  /* 0x00000080021c7220 */ /* 0x040fe20000410000 */
[C---:B------:R-:W-:Y:S04]  /*8720*/  HMMA.16816.F32 R24, R104.reuse, R30, R24 ;  /* 0x0000001e6818723c */ /* 0x040fe80000001818 */
[C---:B------:R-:W-:Y:S01]  /*8730*/  FMUL.FTZ R29, R2.reuse, R129 ;  /* 0x00000081021d7220 */ /* 0x040fe20000410000 */
[----:B------:R-:W-:Y:S01]  /*8740*/  MOV R129, R40 ;  /* 0x0000002800817202 */ /* 0x000fe20000000f00 */
[----:B------:R-:W-:Y:S01]  /*8750*/  FMUL.FTZ R40, R2, R140 ;  /* 0x0000008c02287220 */ /* 0x000fe20000410000 */
[----:B------:R-:W-:Y:S01]  /*8760*/  MOV R128, R42 ;  /* 0x0000002a00807202 */ /* 0x000fe20000000f00 */
[C---:B------:R-:W-:Y:S01]  /*8770*/  FMUL.FTZ R30, R0.reuse, R130 ;  /* 0x00000082001e7220 */ /* 0x040fe20000410000 */
[----:B------:R-:W-:Y:S03]  /*8780*/  MOV R130, R35 ;  /* 0x0000002300827202 */ /* 0x000fe60000000f00 */
[C---:B------:R-:W-:Y:S01]  /*8790*/  FMUL.FTZ R31, R0.reuse, R131 ;  /* 0x00000083001f7220 */ /* 0x040fe20000410000 */
[----:B------:R-:W-:Y:S01]  /*87a0*/  MOV R140, R130 ;  /* 0x00000082008c7202 */ /* 0x000fe20000000f00 */
[C---:B------:R-:W-:Y:S01]  /*87b0*/  FMUL.FTZ R35, R0.reuse, R135 ;  /* 0x0000008700237220 */ /* 0x040fe20000410000 */
[----:B------:R-:W-:Y:S01]  /*87c0*/  MOV R135, R127 ;  /* 0x0000007f00877202 */ /* 0x000fe20000000f00 */
[----:B------:R-:W-:Y:S01]  /*87d0*/  FMUL.FTZ R42, R0, R142 ;  /* 0x0000008e002a7220 */ /* 0x000fe20000410000 */
[----:B------:R-:W-:Y:S02]  /*87e0*/  MOV R127, R122 ;  /* 0x0000007a007f7202 */ /* 0x000fe40000000f00 */
[C---:B-1----:R-:W-:Y:S03]  /*87f0*/  HMMA.16816.F32 R28, R104.reuse, R36, R28 ;  /* 0x00000024681c723c */ /* 0x042fe6000000181c */
[----:B------:R-:W-:Y:S01]  /*8800*/  MOV R131, R32 ;  /* 0x0000002000837202 */ /* 0x000fe20000000f00 */
[C---:B------:R-:W-:Y:S01]  /*8810*/  FMUL.FTZ R32, R2.reuse, R132 ;  /* 0x0000008402207220 */ /* 0x040fe20000410000 */
[----:B------:R-:W-:Y:S01]  /*8820*/  MOV R132, R33 ;  /* 0x0000002100847202 */ /* 0x000fe20000000f00 */
[----:B------:R-:W-:Y:S01]  /*8830*/  FMUL.FTZ R33, R2, R133 ;  /* 0x0000008502217220 */ /* 0x000fe20000410000 */
[----:B------:R-:W-:Y:S01]  /*8840*/  MOV R133, R34 ;  /* 0x0000002200857202 */ /* 0x000fe20000000f00 */
[----:B------:R-:W-:Y:S01]  /*8850*/  FMUL.FTZ R34, R0, R134 ;  /* 0x0000008600227220 */ /* 0x000fe20000410000 */
[----:B------:R-:W-:Y:S03]  /*8860*/  MOV R134, R129 ;  /* 0x0000008100867202 */ /* 0x000fe60000000f00 */
[C---:B------:R-:W-:Y:S01]  /*8870*/  FMUL.FTZ R37, R2.reuse, R137 ;  /* 0x0000008902257220 */ /* 0x040fe20000410000 */
[----:B------:R-:W-:Y:S01]  /*8880*/  MOV R150, R133 ;  /* 0x0000008500967202 */ /* 0x000fe20000000f00 */
[----:B------:R1:W-:Y:S01]  /*8890*/  MUFU.EX2 R137, R102 ;  /* 0x0000006600897308 */ /* 0x0003e20000000800 */
[C---:B------:R-:W-:Y:S03]  /*88a0*/  HMMA.16816.F32 R32, R104.reuse, R38, R32 ;  /* 0x000000266820723c */ /* 0x040fe60000001820 */
[----:B------:R-:W-:Y:S01]  /*88b0*/  FMUL.FTZ R36, R2, R136 ;  /* 0x0000008802247220 */ /* 0x000fe20000410000 */
[----:B------:R-:W-:Y:S02]  /*88c0*/  MOV R142, R131 ;  /* 0x00000083008e7202 */ /* 0x000fe40000000f00 */
[----:B------:R-:W-:Y:S01]  /*88d0*/  MOV R133, R120 ;  /* 0x0000007800857202 */ /* 0x000fe20000000f00 */
[C---:B------:R-:W-:Y:S01]  /*88e0*/  FMUL.FTZ R38, R0.reuse, R138 ;  /* 0x0000008a00267220 */ /* 0x040fe20000410000 */
[----:B------:R-:W-:Y:S01]  /*88f0*/  MOV R143, R132 ;  /* 0x00000084008f7202 */ /* 0x000fe20000000f00 */
[----:B------:R-:W-:Y:S03]  /*8900*/  FMUL.FTZ R39, R0, R139 ;  /* 0x0000008b00277220 */ /* 0x000fe60000410000 */
[----:B------:R-:W-:Y:S02]  /*8910*/  MOV R132, R121 ;  /* 0x0000007900847202 */ /* 0x000fe40000000f00 */
[----:B------:R-:W-:Y:S02]  /*8920*/  MOV R129, R128 ;  /* 0x0000008000817202 */ /* 0x000fe40000000f00 */
[C---:B--2---:R-:W-:Y:S03]  /*8930*/  HMMA.16816.F32 R36, R104.reuse, R44, R36 ;  /* 0x0000002c6824723c */ /* 0x044fe60000001824 */
[----:B------:R-:W-:Y:S02]  /*8940*/  MOV R128, R126 ;  /* 0x0000007e00807202 */ /* 0x000fe40000000f00 */
[----:B------:R-:W-:Y:S01]  /*8950*/  MOV R126, R123 ;  /* 0x0000007b007e7202 */ /* 0x000fe20000000f00 */
[--C-:B-1----:R-:W-:Y:S02]  /*8960*/  FFMA.FTZ R102, R173, c[0x0][0x2d0], -R153.reuse ;  /* 0x0000b400ad667a23 */ /* 0x102fe40000010899 */
[C---:B------:R-:W-:Y:S01]  /*8970*/  HMMA.16816.F32 R40, R104.reuse, R46, R40 ;  /* 0x0000002e6828723c */ /* 0x040fe20000001828 */
[----:B------:R-:W-:Y:S03]  /*8980*/  LDSM.16.MT88.4 R120, [R229+0x900] ;  /* 0x00090000e578783b */ /* 0x000fe60000004200 */
[C---:B------:R-:W-:Y:S02]  /*8990*/  FMUL.FTZ R45, R2.reuse, R145 ;  /* 0x00000091022d7220 */ /* 0x040fe40000410000 */
[----:B------:R1:W2:Y:S01]  /*89a0*/  MUFU.EX2 R145, R102 ;  /* 0x0000006600917308 */ /* 0x0002a20000000800 */
[----:B------:R-:W-:Y:S02]  /*89b0*/  FMUL.FTZ R44, R2, R144 ;  /* 0x00000090022c7220 */ /* 0x000fe40000410000 */
[C---:B------:R-:W-:Y:S03]  /*89c0*/  FMUL.FTZ R47, R0.reuse, R147 ;  /* 0x00000093002f7220 */ /* 0x040fe60000410000 */
[----:B------:R-:W-:Y:S07]  /*89d0*/  FMUL.FTZ R46, R0, R146 ;  /* 0x00000092002e7220 */ /* 0x000fee0000410000 */
[C---:B------:R-:W-:Y:S08]  /*89e0*/  HMMA.16816.F32 R44, R104.reuse, R108, R44 ;  /* 0x0000006c682c723c */ /* 0x040ff0000000182c */
[C---:B------:R-:W-:Y:S01]  /*89f0*/  HMMA.16816.F32 R48, R104.reuse, R110, R48 ;  /* 0x0000006e6830723c */ /* 0x040fe20000001830 */
[----:B------:R-:W3:Y:S03]  /*8a00*/  LDSM.16.MT88.4 R108, [R225+0x6100] ;  /* 0x00610000e16c783b */ /* 0x000ee60000004200 */
[--C-:B-1----:R-:W-:Y:S04]  /*8a10*/  FFMA.FTZ R102, R174, c[0x0][0x2d0], -R153.reuse ;  /* 0x0000b400ae667a23 */ /* 0x102fe80000010899 */
[C---:B------:R-:W-:Y:S01]  /*8a20*/  HMMA.16816.F32 R52, R104.reuse, R112, R52 ;  /* 0x000000706834723c */ /* 0x040fe20000001834 */
[----:B------:R1:W-:Y:S07]  /*8a30*/  MUFU.EX2 R139, R102 ;  /* 0x00000066008b7308 */ /* 0x0003ee0000000800 */
[C---:B------:R-:W-:Y:S01]  /*8a40*/  HMMA.16816.F32 R56, R104.reuse, R114, R56 ;  /* 0x000000726838723c */ /* 0x040fe20000001838 */
[----:B------:R-:W4:Y:S07]  /*8a50*/  LDSM.16.MT88.4 R112, [R226+0x6100] ;  /* 0x00610000e270783b */ /* 0x000f2e0000004200 */
[C---:B------:R-:W-:Y:S08]  /*8a60*/  HMMA.16816.F32 R60, R104.reuse, R116, R60 ;  /* 0x00000074683c723c */ /* 0x040ff0000000183c */
[C---:B------:R-:W-:Y:S01]  /*8a70*/  HMMA.16816.F32 R64, R104.reuse, R118, R64 ;  /* 0x000000766840723c */ /* 0x040fe20000001840 */
[----:B------:R-:W2:Y:S03]  /*8a80*/  LDSM.16.MT88.4 R116, [R229+0x6100] ;  /* 0x00610000e574783b */ /* 0x000ea60000004200 */
[----:B-1----:R-:W-:Y:S04]  /*8a90*/  FFMA.FTZ R102, R175, c[0x0][0x2d0], -R153 ;  /* 0x0000b400af667a23 */ /* 0x002fe80000010899 */
[----:B------:R1:W1:Y:S01]  /*8aa0*/  MUFU.EX2 R138, R102 ;  /* 0x00000066008a7308 */ /* 0x0002620000000800 */
[C---:B---3--:R-:W-:Y:S08]  /*8ab0*/  HMMA.16816.F32 R68, R104.reuse, R108, R68 ;  /* 0x0000006c6844723c */ /* 0x048ff00000001844 */
[C---:B------:R-:W-:Y:S01]  /*8ac0*/  HMMA.16816.F32 R72, R104.reuse, R110, R72 ;  /* 0x0000006e6848723c */ /* 0x040fe20000001848 */
[----:B------:R-:W3:Y:S07]  /*8ad0*/  LDSM.16.MT88.4 R108, [R228+0x6100] ;  /* 0x00610000e46c783b */ /* 0x000eee0000004200 */
[C---:B----4-:R-:W-:Y:S04]  /*8ae0*/  HMMA.16816.F32 R76, R104.reuse, R112, R76 ;  /* 0x00000070684c723c */ /* 0x050fe8000000184c */
[--C-:B-1----:R-:W-:Y:S04]  /*8af0*/  FFMA.FTZ R102, R180, c[0x0][0x2d0], -R101.reuse ;  /* 0x0000b400b4667a23 */ /* 0x102fe80000010865 */
[C---:B------:R-:W-:Y:S01]  /*8b00*/  HMMA.16816.F32 R80, R104.reuse, R114, R80 ;  /* 0x000000726850723c */ /* 0x040fe20000001850 */
[----:B------:R-:W1:Y:S01]  /*8b10*/  LDSM.16.MT88.4 R112, [R225+0x900] ;  /* 0x00090000e170783b */ /* 0x000e620000004200 */
[----:B------:R4:W-:Y:S06]  /*8b20*/  MUFU.EX2 R136, R102 ;  /* 0x0000006600887308 */ /* 0x0009ec0000000800 */
[C---:B--2---:R-:W-:Y:S08]  /*8b30*/  HMMA.16816.F32 R84, R104.reuse, R116, R84 ;  /* 0x000000746854723c */ /* 0x044ff00000001854 */
[C---:B------:R-:W-:Y:S01]  /*8b40*/  HMMA.16816.F32 R88, R104.reuse, R118, R88 ;  /* 0x000000766858723c */ /* 0x040fe20000001858 */
[----:B------:R-:W2:Y:S07]  /*8b50*/  LDSM.16.MT88.4 R116, [R226+0x900] ;  /* 0x00090000e274783b */ /* 0x000eae0000004200 */
[C---:B---3--:R-:W-:Y:S04]  /*8b60*/  HMMA.16816.F32 R92, R104.reuse, R108, R92 ;  /* 0x0000006c685c723c */ /* 0x048fe8000000185c */
[--C-:B----4-:R-:W-:Y:S04]  /*8b70*/  FFMA.FTZ R102, R182, c[0x0][0x2d0], -R101.reuse ;  /* 0x0000b400b6667a23 */ /* 0x110fe80000010865 */
[----:B------:R3:W4:Y:S01]  /*8b80*/  MUFU.EX2 R144, R102 ;  /* 0x0000006600907308 */ /* 0x0007220000000800 */
[----:B------:R-:W-:Y:S01]  /*8b90*/  HMMA.16816.F32 R96, R104, R110, R96 ;  /* 0x0000006e6860723c */ /* 0x000fe20000001860 */
[----:B------:R-:W1:Y:S06]  /*8ba0*/  LDSM.16.MT88.4 R108, [R228+0x900] ;  /* 0x00090000e46c783b */ /* 0x000e6c0000004200 */
[----:B------:R-:W-:Y:S02]  /*8bb0*/  F2FP.PACK_AB R104, R145, R137 ;  /* 0x000000899168723e */ /* 0x000fe400000000ff */
[----:B------:R-:W-:Y:S03]  /*8bc0*/  F2FP.PACK_AB R106, R138, R139 ;  /* 0x0000008b8a6a723e */ /* 0x000fe600000000ff */
[--C-:B---3--:R-:W-:Y:S01]  /*8bd0*/  FFMA.FTZ R102, R181, c[0x0][0x2d0], -R101.reuse ;  /* 0x0000b400b5667a23 */ /* 0x108fe20000010865 */
[----:B----4-:R-:W-:Y:S03]  /*8be0*/  F2FP.PACK_AB R105, R144, R136 ;  /* 0x000000889069723e */ /* 0x010fe600000000ff */
[----:B------:R3:W-:Y:S02]  /*8bf0*/  MUFU.EX2 R252, R102 ;  /* 0x0000006600fc7308 */ /* 0x0007e40000000800 */
[----:B---3--:R-:W-:Y:S08]  /*8c00*/  FFMA.FTZ R102, R183, c[0x0][0x2d0], -R101 ;  /* 0x0000b400b7667a23 */ /* 0x008ff00000010865 */
[----:B------:R3:W4:Y:S02]  /*8c10*/  MUFU.EX2 R251, R102 ;  /* 0x0000006600fb7308 */ /* 0x0007240000000800 */
[--C-:B---3--:R-:W-:Y:S01]  /*8c20*/  FFMA.FTZ R102, R184, c[0x0][0x2d0], -R153.reuse ;  /* 0x0000b400b8667a23 */ /* 0x108fe20000010899 */
[----:B----4-:R-:W-:Y:S07]  /*8c30*/  F2FP.PACK_AB R107, R251, R252 ;  /* 0x000000fcfb6b723e */ /* 0x010fee00000000ff */
[----:B------:R3:W-:Y:S01]  /*8c40*/  MUFU.EX2 R147, R102 ;  /* 0x0000006600937308 */ /* 0x0007e20000000800 */
[C---:B-1----:R-:W-:Y:S08]  /*8c50*/  HMMA.16816.F32 R4, R104.reuse, R112, R4 ;  /* 0x000000706804723c */ /* 0x042ff00000001804 */
[C---:B------:R-:W-:Y:S01]  /*8c60*/  HMMA.16816.F32 R8, R104.reuse, R114, R8 ;  /* 0x000000726808723c */ /* 0x040fe20000001808 */
[----:B------:R-:W1:Y:S07]  /*8c70*/  LDSM.16.MT88.4 R112, [R225+0x3900] ;  /* 0x00390000e170783b */ /* 0x000e6e0000004200 */
[C---:B--2---:R-:W-:Y:S04]  /*8c80*/  HMMA.16816.F32 R12, R104.reuse, R116, R12 ;  /* 0x00000074680c723c */ /* 0x044fe8000000180c */
[--C-:B---3--:R-:W-:Y:S04]  /*8c90*/  FFMA.FTZ R102, R186, c[0x0][0x2d0], -R153.reuse ;  /* 0x0000b400ba667a23 */ /* 0x108fe80000010899 */
[C---:B------:R-:W-:Y:S01]  /*8ca0*/  HMMA.16816.F32 R16, R104.reuse, R118, R16 ;  /* 0x000000766810723c */ /* 0x040fe20000001810 */
[----:B------:R2:W3:Y:S01]  /*8cb0*/  MUFU.EX2 R146, R102 ;  /* 0x0000006600927308 */ /* 0x0004e20000000800 */
[----:B------:R-:W4:Y:S06]  /*8cc0*/  LDSM.16.MT88.4 R116, [R226+0x3900] ;  /* 0x00390000e274783b */ /* 0x000f2c0000004200 */
[C---:B------:R-:W-:Y:S08]  /*8cd0*/  HMMA.16816.F32 R20, R104.reuse, R120, R20 ;  /* 0x000000786814723c */ /* 0x040ff00000001814 */
[C---:B------:R-:W-:Y:S01]  /*8ce0*/  HMMA.16816.F32 R24, R104.reuse, R122, R24 ;  /* 0x0000007a6818723c */ /* 0x040fe20000001818 */
[----:B------:R-:W3:Y:S07]  /*8cf0*/  LDSM.16.MT88.4 R120, [R229+0x3900] ;  /* 0x00390000e578783b */ /* 0x000eee0000004200 */
[C---:B------:R-:W-:Y:S04]  /*8d00*/  HMMA.16816.F32 R28, R104.reuse, R108, R28 ;  /* 0x0000006c681c723c */ /* 0x040fe8000000181c */
[--C-:B--2---:R-:W-:Y:S04]  /*8d10*/  FFMA.FTZ R102, R185, c[0x0][0x2d0], -R153.reuse ;  /* 0x0000b400b9667a23 */ /* 0x104fe80000010899 */
[C---:B------:R-:W-:Y:S01]  /*8d20*/  HMMA.16816.F32 R32, R104.reuse, R110, R32 ;  /* 0x0000006e6820723c */ /* 0x040fe20000001820 */
[----:B------:R2:W-:Y:S01]  /*8d30*/  MUFU.EX2 R131, R102 ;  /* 0x0000006600837308 */ /* 0x0005e20000000800 */
[----:B------:R-:W3:Y:S06]  /*8d40*/  LDSM.16.MT88.4 R108, [R228+0x3900] ;  /* 0x00390000e46c783b */ /* 0x000eec0000004200 */
[C---:B-1----:R-:W-:Y:S08]  /*8d50*/  HMMA.16816.F32 R36, R104.reuse, R112, R36 ;  /* 0x000000706824723c */ /* 0x042ff00000001824 */
[C---:B------:R-:W-:Y:S01]  /*8d60*/  HMMA.16816.F32 R40, R104.reuse, R114, R40 ;  /* 0x000000726828723c */ /* 0x040fe20000001828 */
[----:B------:R-:W1:Y:S07]  /*8d70*/  LDSM.16.MT88.4 R112, [R225+0x6900] ;  /* 0x00690000e170783b */ /* 0x000e6e0000004200 */
[C---:B----4-:R-:W-:Y:S04]  /*8d80*/  HMMA.16816.F32 R44, R104.reuse, R116, R44 ;  /* 0x00000074682c723c */ /* 0x050fe8000000182c */
[----:B--2---:R-:W-:Y:S04]  /*8d90*/  FFMA.FTZ R102, R187, c[0x0][0x2d0], -R153 ;  /* 0x0000b400bb667a23 */ /* 0x004fe80000010899 */
[C---:B------:R-:W-:Y:S01]  /*8da0*/  HMMA.16816.F32 R48, R104.reuse, R118, R48 ;  /* 0x000000766830723c */ /* 0x040fe20000001830 */
[----:B------:R2:W4:Y:S01]  /*8db0*/  MUFU.EX2 R130, R102 ;  /* 0x0000006600827308 */ /* 0x0005220000000800 */
[----:B------:R-:W4:Y:S06]  /*8dc0*/  LDSM.16.MT88.4 R116, [R226+0x6900] ;  /* 0x00690000e274783b */ /* 0x000f2c0000004200 */
[C---:B---3--:R-:W-:Y:S08]  /*8dd0*/  HMMA.16816.F32 R52, R104.reuse, R120, R52 ;  /* 0x000000786834723c */ /* 0x048ff00000001834 */
        /* <DEDUP_REMOVED lines=11> */
[--C-:B--2---:R-:W-:Y:S04]  /*8e90*/  FFMA.FTZ R102, R150, c[0x0][0x2d0], -R101.reuse ;  /* 0x0000b40096667a23 */ /* 0x104fe80000010865 */
[C---:B------:R-:W-:Y:S01]  /*8ea0*/  HMMA.16816.F32 R80, R104.reuse, R118, R80 ;  /* 0x000000766850723c */ /* 0x040fe20000001850 */
[----:B------:R2:W4:Y:S01]  /*8eb0*/  MUFU.EX2 R183, R102 ;  /* 0x0000006600b77308 */ /* 0x0005220000000800 */
[----:B------:R-:W1:Y:S06]  /*8ec0*/  LDSM.16.MT88.4 R116, [R226+0x1100] ;  /* 0x00110000e274783b */ /* 0x000e6c0000004200 */
[C---:B---3--:R-:W-:Y:S08]  /*8ed0*/  HMMA.16816.F32 R84, R104.reuse, R120, R84 ;  /* 0x000000786854723c */ /* 0x048ff00000001854 */
[C---:B------:R-:W-:Y:S01]  /*8ee0*/  HMMA.16816.F32 R88, R104.reuse, R122, R88 ;  /* 0x0000007a6858723c */ /* 0x040fe20000001858 */
[----:B------:R-:W3:Y:S07]  /*8ef0*/  LDSM.16.MT88.4 R120, [R229+0x1100] ;  /* 0x00110000e578783b */ /* 0x000eee0000004200 */
[C---:B------:R-:W-:Y:S04]  /*8f00*/  HMMA.16816.F32 R92, R104.reuse, R108, R92 ;  /* 0x0000006c685c723c */ /* 0x040fe8000000185c */
[--C-:B--2---:R-:W-:Y:S04]  /*8f10*/  FFMA.FTZ R102, R250, c[0x0][0x2d0], -R101.reuse ;  /* 0x0000b400fa667a23 */ /* 0x104fe80000010865 */
[----:B------:R-:W-:Y:S01]  /*8f20*/  HMMA.16816.F32 R96, R104, R110, R96 ;  /* 0x0000006e6860723c */ /* 0x000fe20000001860 */
[----:B------:R2:W-:Y:S01]  /*8f30*/  MUFU.EX2 R182, R102 ;  /* 0x0000006600b67308 */ /* 0x0005e20000000800 */
[----:B------:R-:W1:Y:S05]  /*8f40*/  LDSM.16.MT88.4 R108, [R228+0x1100] ;  /* 0x00110000e46c783b */ /* 0x000e6a0000004200 */
[----:B------:R-:W-:Y:S02]  /*8f50*/  F2FP.PACK_AB R104, R146, R147 ;  /* 0x000000939268723e */ /* 0x000fe400000000ff */
[----:B------:R-:W-:Y:S03]  /*8f60*/  F2FP.PACK_AB R106, R130, R131 ;  /* 0x00000083826a723e */ /* 0x000fe600000000ff */
[----:B----4-:R-:W-:Y:S01]  /*8f70*/  F2FP.PACK_AB R105, R183, R184 ;  /* 0x000000b8b769723e */ /* 0x010fe200000000ff */
[----:B--2---:R-:W-:Y:S04]  /*8f80*/  FFMA.FTZ R102, R149, c[0x0][0x2d0], -R101 ;  /* 0x0000b40095667a23 */ /* 0x004fe80000010865 */
[----:B------:R2:W4:Y:S02]  /*8f90*/  MUFU.EX2 R181, R102 ;  /* 0x0000006600b57308 */ /* 0x0005240000000800 */
[--C-:B--2---:R-:W-:Y:S01]  /*8fa0*/  FFMA.FTZ R102, R143, c[0x0][0x2d0], -R153.reuse ;  /* 0x0000b4008f667a23 */ /* 0x104fe20000010899 */
[----:B------:R-:W-:Y:S02]  /*8fb0*/  MOV R143, R141 ;  /* 0x0000008d008f7202 */ /* 0x000fe40000000f00 */
[----:B----4-:R-:W-:Y:S05]  /*8fc0*/  F2FP.PACK_AB R107, R181, R182 ;  /* 0x000000b6b56b723e */ /* 0x010fea00000000ff */
[----:B------:R2:W-:Y:S02]  /*8fd0*/  MUFU.EX2 R141, R102 ;  /* 0x00000066008d7308 */ /* 0x0005e40000000800 */
[C---:B-1----:R-:W-:Y:S08]  /*8fe0*/  HMMA.16816.F32 R4, R104.reuse, R112, R4 ;  /* 0x000000706804723c */ /* 0x042ff00000001804 */
[C---:B------:R-:W-:Y:S01]  /*8ff0*/  HMMA.16816.F32 R8, R104.reuse, R114, R8 ;  /* 0x000000726808723c */ /* 0x040fe20000001808 */
[----:B------:R-:W1:Y:S07]  /*9000*/  LDSM.16.MT88.4 R112, [R225+0x4100] ;  /* 0x00410000e170783b */ /* 0x000e6e0000004200 */
[C---:B------:R-:W-:Y:S04]  /*9010*/  HMMA.16816.F32 R12, R104.reuse, R116, R12 ;  /* 0x00000074680c723c */ /* 0x040fe8000000180c */
[--C-:B--2---:R-:W-:Y:S01]  /*9020*/  FFMA.FTZ R102, R142, c[0x0][0x2d0], -R153.reuse ;  /* 0x0000b4008e667a23 */ /* 0x104fe20000010899 */
[----:B------:R-:W-:Y:S03]  /*9030*/  MOV R142, R140 ;  /* 0x0000008c008e7202 */ /* 0x000fe60000000f00 */
        /* <DEDUP_REMOVED lines=23> */
[--C-:B--2---:R-:W-:Y:S02]  /*91b0*/  FFMA.FTZ R102, R148, c[0x0][0x2d0], -R101.reuse ;  /* 0x0000b40094667a23 */ /* 0x104fe40000010865 */
[----:B------:R-:W-:Y:S02]  /*91c0*/  LDSM.16.MT88.4 R148, [R226+0x5900] ;  /* 0x00590000e294783b */ /* 0x000fe40000004200 */
[C---:B------:R-:W-:Y:S01]  /*91d0*/  HMMA.16816.F32 R64, R104.reuse, R110, R64 ;  /* 0x0000006e6840723c */ /* 0x040fe20000001840 */
[----:B------:R2:W-:Y:S05]  /*91e0*/  MUFU.EX2 R180, R102 ;  /* 0x0000006600b47308 */ /* 0x0005ea0000000800 */
[----:B------:R-:W3:Y:S02]  /*91f0*/  LDSM.16.MT88.4 R108, [R228+0x7100] ;  /* 0x00710000e46c783b */ /* 0x000ee40000004200 */
        /* <DEDUP_REMOVED lines=19> */
[----:B--2---:R-:W-:Y:S01]  /*9330*/  FFMA.FTZ R102, R135, c[0x0][0x2d0], -R101 ;  /* 0x0000b40087667a23 */ /* 0x004fe20000010865 */
[----:B------:R-:W-:Y:S03]  /*9340*/  MOV R135, R171 ;  /* 0x000000ab00877202 */ /* 0x000fe60000000f00 */
[----:B------:R2:W4:Y:S02]  /*9350*/  MUFU.EX2 R172, R102 ;  /* 0x0000006600ac7308 */ /* 0x0005240000000800 */
[--C-:B--2---:R-:W-:Y:S01]  /*9360*/  FFMA.FTZ R102, R134, c[0x0][0x2d0], -R153.reuse ;  /* 0x0000b40086667a23 */ /* 0x104fe20000010899 */
[----:B----4-:R-:W-:Y:S07]  /*9370*/  F2FP.PACK_AB R107, R172, R173 ;  /* 0x000000adac6b723e */ /* 0x010fee00000000ff */
[----:B------:R2:W-:Y:S01]  /*9380*/  MUFU.EX2 R250, R102 ;  /* 0x0000006600fa7308 */ /* 0x0005e20000000800 */
[C---:B-1----:R-:W-:Y:S08]  /*9390*/  HMMA.16816.F32 R4, R104.reuse, R112, R4 ;  /* 0x000000706804723c */ /* 0x042ff00000001804 */
[C---:B------:R-:W-:Y:S01]  /*93a0*/  HMMA.16816.F32 R8, R104.reuse, R114, R8 ;  /* 0x000000726808723c */ /* 0x040fe20000001808 */
[----:B------:R-:W1:Y:S07]  /*93b0*/  LDSM.16.MT88.4 R112, [R225+0x4900] ;  /* 0x00490000e170783b */ /* 0x000e6e0000004200 */
[C---:B------:R-:W-:Y:S04]  /*93c0*/  HMMA.16816.F32 R12, R104.reuse, R116, R12 ;  /* 0x00000074680c723c */ /* 0x040fe8000000180c */
[--C-:B--2---:R-:W-:Y:S02]  /*93d0*/  FFMA.FTZ R102, R129, c[0x0][0x2d0], -R153.reuse ;  /* 0x0000b40081667a23 */ /* 0x104fe40000010899 */
[--C-:B------:R-:W-:Y:S02]  /*93e0*/  FFMA.FTZ R129, R126, c[0x0][0x2d0], -R153.reuse ;  /* 0x0000b4007e817a23 */ /* 0x100fe40000010899 */
[C---:B------:R-:W-:Y:S01]  /*93f0*/  HMMA.16816.F32 R16, R104.reuse, R118, R16 ;  /* 0x000000766810723c */ /* 0x040fe20000001810 */
[----:B------:R2:W4:Y:S01]  /*9400*/  MUFU.EX2 R187, R102 ;  /* 0x0000006600bb7308 */ /* 0x0005220000000800 */
[----:B------:R-:W4:Y:S06]  /*9410*/  LDSM.16.MT88.4 R116, [R226+0x4900] ;  /* 0x00490000e274783b */ /* 0x000f2c0000004200 */
[C---:B---3--:R-:W-:Y:S03]  /*9420*/  HMMA.16816.F32 R20, R104.reuse, R120, R20 ;  /* 0x000000786814723c */ /* 0x048fe60000001814 */
[----:B------:R3:W-:Y:S05]  /*9430*/  MUFU.EX2 R171, R129 ;  /* 0x0000008100ab7308 */ /* 0x0007ea0000000800 */
[C---:B------:R-:W-:Y:S01]  /*9440*/  HMMA.16816.F32 R24, R104.reuse, R122, R24 ;  /* 0x0000007a6818723c */ /* 0x040fe20000001818 */
[----:B------:R-:W4:Y:S07]  /*9450*/  LDSM.16.MT88.4 R120, [R229+0x4900] ;  /* 0x00490000e578783b */ /* 0x000f2e0000004200 */
[C---:B------:R-:W-:Y:S04]  /*9460*/  HMMA.16816.F32 R28, R104.reuse, R108, R28 ;  /* 0x0000006c681c723c */ /* 0x040fe8000000181c */
[--C-:B--2---:R-:W-:Y:S02]  /*9470*/  FFMA.FTZ R102, R124, c[0x0][0x2d0], -R153.reuse ;  /* 0x0000b4007c667a23 */ /* 0x104fe40000010899 */
[----:B------:R-:W2:Y:S02]  /*9480*/  LDL.LU R124, [R1+0x10] ;  /* 0x00001000017c7983 */ /* 0x000ea40000300800 */
[C---:B------:R-:W-:Y:S01]  /*9490*/  HMMA.16816.F32 R32, R104.reuse, R110, R32 ;  /* 0x0000006e6820723c */ /* 0x040fe20000001820 */
[----:B------:R4:W-:Y:S01]  /*94a0*/  MUFU.EX2 R186, R102 ;  /* 0x0000006600ba7308 */ /* 0x0009e20000000800 */
[----:B------:R-:W4:Y:S02]  /*94b0*/  LDSM.16.MT88.4 R108, [R228+0x4900] ;  /* 0x00490000e46c783b */ /* 0x000f240000004200 */
[----:B---3--:R-:W-:Y:S04]  /*94c0*/  MOV R129, R140 ;  /* 0x0000008c00817202 */ /* 0x008fe80000000f00 */
[C---:B-1----:R-:W-:Y:S08]  /*94d0*/  HMMA.16816.F32 R36, R104.reuse, R112, R36 ;  /* 0x000000706824723c */ /* 0x042ff00000001824 */
[C---:B------:R-:W-:Y:S01]  /*94e0*/  HMMA.16816.F32 R40, R104.reuse, R114, R40 ;  /* 0x000000726828723c */ /* 0x040fe20000001828 */
[----:B------:R-:W1:Y:S07]  /*94f0*/  LDSM.16.MT88.4 R112, [R225+0x7900] ;  /* 0x00790000e170783b */ /* 0x000e6e0000004200 */
[C---:B----4-:R-:W-:Y:S04]  /*9500*/  HMMA.16816.F32 R44, R104.reuse, R116, R44 ;  /* 0x00000074682c723c */ /* 0x050fe8000000182c */
[--C-:B------:R-:W-:Y:S02]  /*9510*/  FFMA.FTZ R102, R128, c[0x0][0x2d0], -R153.reuse ;  /* 0x0000b40080667a23 */ /* 0x100fe40000010899 */
[--C-:B------:R-:W-:Y:S02]  /*9520*/  FFMA.FTZ R128, R127, c[0x0][0x2d0], -R153.reuse ;  /* 0x0000b4007f807a23 */ /* 0x100fe40000010899 */
[C---:B------:R-:W-:Y:S01]  /*9530*/  HMMA.16816.F32 R48, R104.reuse, R118, R48 ;  /* 0x000000766830723c */ /* 0x040fe20000001830 */
[----:B------:R3:W4:Y:S01]  /*9540*/  MUFU.EX2 R185, R102 ;  /* 0x0000006600b97308 */ /* 0x0007220000000800 */
[----:B------:R-:W4:Y:S02]  /*9550*/  LDSM.16.MT88.4 R116, [R226+0x7900] ;  /* 0x00790000e274783b */ /* 0x000f240000004200 */
[----:B------:R-:W-:Y:S04]  /*9560*/  FFMA.FTZ R153, R157, c[0x0][0x2d0], -R153 ;  /* 0x0000b4009d997a23 */ /* 0x000fe80000010899 */
[C---:B------:R-:W-:Y:S02]  /*9570*/  HMMA.16816.F32 R52, R104.reuse, R120, R52 ;  /* 0x000000786834723c */ /* 0x040fe40000001834 */
[----:B------:R1:W5:Y:S01]  /*9580*/  LDL.LU R157, [R1+0x40] ;  /* 0x00004000019d7983 */ /* 0x0003620000300800 */
[----:B------:R1:W-:Y:S03]  /*9590*/  MUFU.EX2 R174, R128 ;  /* 0x0000008000ae7308 */ /* 0x0003e60000000800 */
[----:B------:R-:W2:Y:S02]  /*95a0*/  LDL.LU R134, [R1+0x14] ;  /* 0x0000140001867983 */ /* 0x000ea40000300800 */
[C---:B------:R-:W-:Y:S02]  /*95b0*/  HMMA.16816.F32 R56, R104.reuse, R122, R56 ;  /* 0x0000007a6838723c */ /* 0x040fe40000001838 */
[----:B------:R-:W4:Y:S06]  /*95c0*/  LDSM.16.MT88.4 R120, [R229+0x7900] ;  /* 0x00790000e578783b */ /* 0x000f2c0000004200 */
[C---:B------:R-:W-:Y:S04]  /*95d0*/  HMMA.16816.F32 R60, R104.reuse, R108, R60 ;  /* 0x0000006c683c723c */ /* 0x040fe8000000183c */
[--C-:B---3--:R-:W-:Y:S04]  /*95e0*/  FFMA.FTZ R102, R168, c[0x0][0x2d0], -R101.reuse ;  /* 0x0000b400a8667a23 */ /* 0x108fe80000010865 */
[C---:B------:R-:W-:Y:S01]  /*95f0*/  HMMA.16816.F32 R64, R104.reuse, R110, R64 ;  /* 0x0000006e6840723c */ /* 0x040fe20000001840 */
[----:B------:R3:W-:Y:S01]  /*9600*/  MUFU.EX2 R168, R102 ;  /* 0x0000006600a87308 */ /* 0x0007e20000000800 */
[----:B------:R-:W3:Y:S02]  /*9610*/  LDSM.16.MT88.4 R108, [R228+0x7900] ;  /* 0x00790000e46c783b */ /* 0x000ee40000004200 */
[----:B-1----:R-:W-:Y:S04]  /*9620*/  MOV R128, R141 ;  /* 0x0000008d00807202 */ /* 0x002fe80000000f00 */
[C---:B------:R-:W-:Y:S02]  /*9630*/  HMMA.16816.F32 R68, R104.reuse, R112, R68 ;  /* 0x000000706844723c */ /* 0x040fe40000001844 */
[----:B------:R-:W-:Y:S06]  /*9640*/  LDSM.16.MT88.4 R140, [R225+0x5900] ;  /* 0x00590000e18c783b */ /* 0x000fec0000004200 */
[C---:B------:R-:W-:Y:S02]  /*9650*/  HMMA.16816.F32 R72, R104.reuse, R114, R72 ;  /* 0x000000726848723c */ /* 0x040fe40000001848 */
[----:B------:R-:W1:Y:S06]  /*9660*/  LDSM.16.MT88.4 R112, [R225+0x2100] ;  /* 0x00210000e170783b */ /* 0x000e6c0000004200 */
[C---:B----4-:R-:W-:Y:S04]  /*9670*/  HMMA.16816.F32 R76, R104.reuse, R116, R76 ;  /* 0x00000074684c723c */ /* 0x050fe8000000184c */
[--C-:B---3--:R-:W-:Y:S04]  /*9680*/  FFMA.FTZ R102, R167, c[0x0][0x2d0], -R101.reuse ;  /* 0x0000b400a7667a23 */ /* 0x108fe80000010865 */
[C---:B------:R-:W-:Y:S01]  /*9690*/  HMMA.16816.F32 R80, R104.reuse, R118, R80 ;  /* 0x000000766850723c */ /* 0x040fe20000001850 */
[----:B------:R3:W4:Y:S01]  /*96a0*/  MUFU.EX2 R167, R102 ;  /* 0x0000006600a77308 */ /* 0x0007220000000800 */
[----:B------:R-:W1:Y:S06]  /*96b0*/  LDSM.16.MT88.4 R116, [R226+0x2100] ;  /* 0x00210000e274783b */ /* 0x000e6c0000004200 */
[C---:B------:R-:W-:Y:S08]  /*96c0*/  HMMA.16816.F32 R84, R104.reuse, R120, R84 ;  /* 0x000000786854723c */ /* 0x040ff00000001854 */
[C---:B------:R-:W-:Y:S01]  /*96d0*/  HMMA.16816.F32 R88, R104.reuse, R122, R88 ;  /* 0x0000007a6858723c */ /* 0x040fe20000001858 */
[----:B------:R-:W1:Y:S07]  /*96e0*/  LDSM.16.MT88.4 R120, [R229+0x2100] ;  /* 0x00210000e578783b */ /* 0x000e6e0000004200 */
[C---:B------:R-:W-:Y:S04]  /*96f0*/  HMMA.16816.F32 R92, R104.reuse, R108, R92 ;  /* 0x0000006c685c723c */ /* 0x040fe8000000185c */
[--C-:B---3--:R-:W-:Y:S04]  /*9700*/  FFMA.FTZ R102, R166, c[0x0][0x2d0], -R101.reuse ;  /* 0x0000b400a6667a23 */ /* 0x108fe80000010865 */
[----:B------:R-:W-:Y:S01]  /*9710*/  HMMA.16816.F32 R96, R104, R110, R96 ;  /* 0x0000006e6860723c */ /* 0x000fe20000001860 */
[----:B------:R3:W-:Y:S01]  /*9720*/  MUFU.EX2 R166, R102 ;  /* 0x0000006600a67308 */ /* 0x0007e20000000800 */
[----:B------:R-:W1:Y:S05]  /*9730*/  LDSM.16.MT88.4 R108, [R228+0x2100] ;  /* 0x00210000e46c783b */ /* 0x000e6a0000004200 */
[----:B------:R-:W-:Y:S02]  /*9740*/  F2FP.PACK_AB R104, R187, R250 ;  /* 0x000000fabb68723e */ /* 0x000fe400000000ff */
[----:B------:R-:W-:Y:S03]  /*9750*/  F2FP.PACK_AB R106, R185, R186 ;  /* 0x000000bab96a723e */ /* 0x000fe600000000ff */
[----:B----4-:R-:W-:Y:S01]  /*9760*/  F2FP.PACK_AB R105, R167, R168 ;  /* 0x000000a8a769723e */ /* 0x010fe200000000ff */
[--C-:B---3--:R-:W-:Y:S04]  /*9770*/  FFMA.FTZ R102, R165, c[0x0][0x2d0], -R101.reuse ;  /* 0x0000b400a5667a23 */ /* 0x108fe80000010865 */
[----:B------:R-:W3:Y:S02]  /*9780*/  MUFU.EX2 R165, R102 ;  /* 0x0000006600a57308 */ /* 0x000ee40000000800 */
[----:B---3--:R-:W-:Y:S01]  /*9790*/  F2FP.PACK_AB R107, R165, R166 ;  /* 0x000000a6a56b723e */ /* 0x008fe200000000ff */
[--C-:B------:R-:W-:Y:S02]  /*97a0*/  FFMA.FTZ R102, R125, c[0x0][0x2d0], -R101.reuse ;  /* 0x0000b4007d667a23 */ /* 0x100fe40000010865 */
[----:B------:R-:W-:Y:S05]  /*97b0*/  FFMA.FTZ R101, R103, c[0x0][0x2d0], -R101 ;  /* 0x0000b40067657a23 */ /* 0x000fea0000010865 */
[----:B------:R-:W3:Y:S01]  /*97c0*/  MUFU.EX2 R103, R102 ;  /* 0x0000006600677308 */ /* 0x000ee20000000800 */
[C---:B-1----:R-:W-:Y:S08]  /*97d0*/  HMMA.16816.F32 R4, R104.reuse, R112, R4 ;  /* 0x000000706804723c */ /* 0x042ff00000001804 */
[C---:B------:R-:W-:Y:S01]  /*97e0*/  HMMA.16816.F32 R8, R104.reuse, R114, R8 ;  /* 0x000000726808723c */ /* 0x040fe20000001808 */
[----:B------:R-:W1:Y:S01]  /*97f0*/  LDSM.16.MT88.4 R112, [R225+0x5100] ;  /* 0x00510000e170783b */ /* 0x000e620000004200 */
[----:B------:R-:W-:Y:S06]  /*9800*/  MUFU.EX2 R101, R101 ;  /* 0x0000006500657308 */ /* 0x000fec0000000800 */
[C---:B------:R-:W-:Y:S04]  /*9810*/  HMMA.16816.F32 R12, R104.reuse, R116, R12 ;  /* 0x00000074680c723c */ /* 0x040fe8000000180c */
[----:B------:R4:W1:Y:S04]  /*9820*/  MUFU.EX2 R102, R152 ;  /* 0x0000009800667308 */ /* 0x0008680000000800 */
[C---:B------:R-:W-:Y:S01]  /*9830*/  HMMA.16816.F32 R16, R104.reuse, R118, R16 ;  /* 0x000000766810723c */ /* 0x040fe20000001810 */
[----:B------:R-:W-:Y:S07]  /*9840*/  LDSM.16.MT88.4 R116, [R229+0x5100] ;  /* 0x00510000e574783b */ /* 0x000fee0000004200 */
[C---:B------:R-:W-:Y:S08]  /*9850*/  HMMA.16816.F32 R20, R104.reuse, R120, R20 ;  /* 0x000000786814723c */ /* 0x040ff00000001814 */
[C---:B------:R-:W-:Y:S01]  /*9860*/  HMMA.16816.F32 R24, R104.reuse, R122, R24 ;  /* 0x0000007a6818723c */ /* 0x040fe20000001818 */
[----:B------:R-:W-:Y:S03]  /*9870*/  LDSM.16.MT88.4 R120, [R228+0x5100] ;  /* 0x00510000e478783b */ /* 0x000fe60000004200 */
[----:B----4-:R-:W-:Y:S04]  /*9880*/  F2FP.PACK_AB R152, R171, R174 ;  /* 0x000000aeab98723e */ /* 0x010fe800000000ff */
[C---:B------:R-:W-:Y:S08]  /*9890*/  HMMA.16816.F32 R28, R104.reuse, R108, R28 ;  /* 0x0000006c681c723c */ /* 0x040ff0000000181c */
[C---:B------:R-:W-:Y:S01]  /*98a0*/  HMMA.16816.F32 R32, R104.reuse, R110, R32 ;  /* 0x0000006e6820723c */ /* 0x040fe20000001820 */
[----:B------:R-:W-:Y:S07]  /*98b0*/  LDSM.16.MT88.4 R108, [R225+0x8100] ;  /* 0x00810000e16c783b */ /* 0x000fee0000004200 */
[C---:B-1----:R-:W-:Y:S08]  /*98c0*/  HMMA.16816.F32 R36, R104.reuse, R112, R36 ;  /* 0x000000706824723c */ /* 0x042ff00000001824 */
[C---:B------:R-:W-:Y:S01]  /*98d0*/  HMMA.16816.F32 R40, R104.reuse, R114, R40 ;  /* 0x000000726828723c */ /* 0x040fe20000001828 */
[----:B------:R-:W-:Y:S03]  /*98e0*/  LDSM.16.MT88.4 R112, [R226+0x8100] ;  /* 0x00810000e270783b */ /* 0x000fe60000004200 */
[----:B--2---:R-:W-:Y:S05]  /*98f0*/  FFMA.FTZ R2, R2, R124, R169 ;  /* 0x0000007c02027223 */ /* 0x004fea00000100a9 */
[----:B------:R-:W1:Y:S01]  /*9900*/  LDSM.16.MT88.4 R124, [R226+0x5100] ;  /* 0x00510000e27c783b */ /* 0x000e620000004200 */
[----:B------:R3:W2:Y:S02]  /*9910*/  MUFU.EX2 R169, R153 ;  /* 0x0000009900a97308 */ /* 0x0006a40000000800 */
[----:B------:R-:W-:Y:S04]  /*9920*/  FADD.FTZ R2, R158, R2 ;  /* 0x000000029e027221 */ /* 0x000fe80000010000 */
[----:B------:R-:W-:Y:S01]  /*9930*/  FADD.FTZ R2, R248, R2 ;  /* 0x00000002f8027221 */ /* 0x000fe20000010000 */
[----:B------:R4:W5:Y:S03]  /*9940*/  LDL.LU R158, [R1+0x3c] ;  /* 0x00003c00019e7983 */ /* 0x0009660000300800 */
[----:B------:R-:W-:Y:S01]  /*9950*/  FADD.FTZ R2, R231, R2 ;  /* 0x00000002e7027221 */ /* 0x000fe20000010000 */
[----:B---3--:R-:W-:Y:S01]  /*9960*/  F2FP.PACK_AB R153, R164, R103 ;  /* 0x00000067a499723e */ /* 0x008fe200000000ff */
[C---:B-1----:R-:W-:Y:S03]  /*9970*/  HMMA.16816.F32 R44, R104.reuse, R124, R44 ;  /* 0x0000007c682c723c */ /* 0x042fe6000000182c */
[----:B------:R-:W-:Y:S05]  /*9980*/  FFMA.FTZ R0, R0, R134, R135 ;  /* 0x0000008600007223 */ /* 0x000fea0000010087 */
[C---:B------:R-:W-:Y:S01]  /*9990*/  HMMA.16816.F32 R48, R104.reuse, R126, R48 ;  /* 0x0000007e6830723c */ /* 0x040fe20000001830 */
[----:B------:R-:W1:Y:S03]  /*99a0*/  LDSM.16.MT88.4 R124, [R229+0x8100] ;  /* 0x00810000e57c783b */ /* 0x000e660000004200 */
[----:B------:R-:W-:Y:S04]  /*99b0*/  FADD.FTZ R0, R159, R0 ;  /* 0x000000009f007221 */ /* 0x000fe80000010000 */
[C---:B------:R-:W-:Y:S01]  /*99c0*/  HMMA.16816.F32 R52, R104.reuse, R116, R52 ;  /* 0x000000746834723c */ /* 0x040fe20000001834 */
[----:B------:R4:W5:Y:S03]  /*99d0*/  LDL.LU R159, [R1+0x38] ;  /* 0x00003800019f7983 */ /* 0x0009660000300800 */
[----:B------:R-:W-:Y:S01]  /*99e0*/  FADD.FTZ R0, R155, R0 ;  /* 0x000000009b007221 */ /* 0x000fe20000010000 */
[----:B------:R4:W5:Y:S01]  /*99f0*/  LDL.LU R248, [R1+0x34] ;  /* 0x0000340001f87983 */ /* 0x0009620000300800 */
[----:B------:R-:W-:Y:S02]  /*9a00*/  F2FP.PACK_AB R155, R101, R102 ;  /* 0x00000066659b723e */ /* 0x000fe400000000ff */
[C---:B------:R-:W-:Y:S01]  /*9a10*/  HMMA.16816.F32 R56, R104.reuse, R118, R56 ;  /* 0x000000766838723c */ /* 0x040fe20000001838 */
[----:B------:R4:W5:Y:S03]  /*9a20*/  LDL.LU R231, [R1+0x30] ;  /* 0x0000300001e77983 */ /* 0x0009660000300800 */
[----:B------:R-:W-:Y:S01]  /*9a30*/  FADD.FTZ R0, R154, R0 ;  /* 0x000000009a007221 */ /* 0x000fe20000010000 */
[----:B------:R-:W3:Y:S01]  /*9a40*/  LDSM.16.MT88.4 R116, [R228+0x8100] ;  /* 0x00810000e474783b */ /* 0x000ee20000004200 */
[----:B--2---:R-:W-:Y:S02]  /*9a50*/  F2FP.PACK_AB R154, R169, R170 ;  /* 0x000000aaa99a723e */ /* 0x004fe400000000ff */
[C---:B------:R-:W-:Y:S08]  /*9a60*/  HMMA.16816.F32 R60, R104.reuse, R120, R60 ;  /* 0x00000078683c723c */ /* 0x040ff0000000183c */
[C---:B------:R-:W-:Y:S01]  /*9a70*/  HMMA.16816.F32 R64, R104.reuse, R122, R64 ;  /* 0x0000007a6840723c */ /* 0x040fe20000001840 */
[----:B------:R-:W-:Y:S07]  /*9a80*/  LDSM.16.MT88.4 R120, [R226+0x2900] ;  /* 0x00290000e278783b */ /* 0x000fee0000004200 */
[C---:B------:R-:W-:Y:S08]  /*9a90*/  HMMA.16816.F32 R68, R104.reuse, R108, R68 ;  /* 0x0000006c6844723c */ /* 0x040ff00000001844 */
[C---:B------:R-:W-:Y:S01]  /*9aa0*/  HMMA.16816.F32 R72, R104.reuse, R110, R72 ;  /* 0x0000006e6848723c */ /* 0x040fe20000001848 */
[----:B------:R-:W2:Y:S07]  /*9ab0*/  LDSM.16.MT88.4 R108, [R225+0x2900] ;  /* 0x00290000e16c783b */ /* 0x000eae0000004200 */
[C---:B------:R-:W-:Y:S08]  /*9ac0*/  HMMA.16816.F32 R76, R104.reuse, R112, R76 ;  /* 0x00000070684c723c */ /* 0x040ff0000000184c */
[C---:B------:R-:W-:Y:S08]  /*9ad0*/  HMMA.16816.F32 R80, R104.reuse, R114, R80 ;  /* 0x000000726850723c */ /* 0x040ff00000001850 */
[C---:B-1----:R-:W-:Y:S08]  /*9ae0*/  HMMA.16816.F32 R84, R104.reuse, R124, R84 ;  /* 0x0000007c6854723c */ /* 0x042ff00000001854 */
[C---:B------:R-:W-:Y:S01]  /*9af0*/  HMMA.16816.F32 R88, R104.reuse, R126, R88 ;  /* 0x0000007e6858723c */ /* 0x040fe20000001858 */
[----:B------:R-:W1:Y:S07]  /*9b00*/  LDSM.16.MT88.4 R124, [R229+0x2900] ;  /* 0x00290000e57c783b */ /* 0x000e6e0000004200 */
[C---:B---3--:R-:W-:Y:S07]  /*9b10*/  HMMA.16816.F32 R92, R104.reuse, R116, R92 ;  /* 0x00000074685c723c */ /* 0x048fee000000185c */
[----:B------:R-:W-:Y:S01]  /*9b20*/  MOV R116, R133 ;  /* 0x0000008500747202 */ /* 0x000fe20000000f00 */
[----:B------:R-:W-:Y:S04]  /*9b30*/  HMMA.16816.F32 R96, R104, R118, R96 ;  /* 0x000000766860723c */ /* 0x000fe80000001860 */
[----:B------:R-:W-:Y:S02]  /*9b40*/  MOV R117, R132 ;  /* 0x0000008400757202 */ /* 0x000fe40000000f00 */
[----:B------:R-:W3:Y:S02]  /*9b50*/  LDSM.16.MT88.4 R132, [R228+0x2900] ;  /* 0x00290000e484783b */ /* 0x000ee40000004200 */
[C---:B--2---:R-:W-:Y:S06]  /*9b60*/  HMMA.16816.F32 R104, R152.reuse, R108, R4 ;  /* 0x0000006c9868723c */ /* 0x044fec0000001804 */
[----:B------:R-:W2:Y:S02]  /*9b70*/  LDSM.16.MT88.4 R4, [R229+0x5900] ;  /* 0x00590000e504783b */ /* 0x000ea40000004200 */
[C---:B------:R-:W-:Y:S06]  /*9b80*/  HMMA.16816.F32 R108, R152.reuse, R110, R8 ;  /* 0x0000006e986c723c */ /* 0x040fec0000001808 */
[----:B------:R-:W2:Y:S02]  /*9b90*/  LDSM.16.MT88.4 R8, [R228+0x5900] ;  /* 0x00590000e408783b */ /* 0x000ea40000004200 */
[C---:B------:R-:W-:Y:S07]  /*9ba0*/  HMMA.16816.F32 R112, R152.reuse, R120, R12 ;  /* 0x000000789870723c */ /* 0x040fee000000180c */
[----:B------:R-:W-:Y:S02]  /*9bb0*/  MOV R14, R116 ;  /* 0x00000074000e7202 */ /* 0x000fe40000000f00 */
[----:B------:R-:W-:Y:S02]  /*9bc0*/  MOV R15, R117 ;  /* 0x00000075000f7202 */ /* 0x000fe40000000f00 */
[C---:B------:R-:W-:Y:S01]  /*9bd0*/  HMMA.16816.F32 R116, R152.reuse, R122, R16 ;  /* 0x0000007a9874723c */ /* 0x040fe20000001810 */
[----:B------:R-:W-:Y:S07]  /*9be0*/  LDSM.16.MT88.4 R16, [R226+0x8900] ;  /* 0x00890000e210783b */ /* 0x000fee0000004200 */
[C---:B-1----:R-:W-:Y:S07]  /*9bf0*/  HMMA.16816.F32 R120, R152.reuse, R124, R20 ;  /* 0x0000007c9878723c */ /* 0x042fee0000001814 */
[----:B------:R-:W-:Y:S01]  /*9c00*/  MOV R23, R14 ;  /* 0x0000000e00177202 */ /* 0x000fe20000000f00 */
[C---:B------:R-:W-:Y:S04]  /*9c10*/  HMMA.16816.F32 R124, R152.reuse, R126, R24 ;  /* 0x0000007e987c723c */ /* 0x040fe80000001818 */
[----:B------:R-:W-:Y:S02]  /*9c20*/  MOV R21, R129 ;  /* 0x0000008100157202 */ /* 0x000fe40000000f00 */
[----:B------:R-:W-:Y:S02]  /*9c30*/  MOV R20, R128 ;  /* 0x0000008000147202 */ /* 0x000fe40000000f00 */
[----:B------:R-:W-:Y:S04]  /*9c40*/  MOV R26, R131 ;  /* 0x00000083001a7202 */ /* 0x000fe80000000f00 */
[----:B------:R-:W-:Y:S02]  /*9c50*/  MOV R27, R130 ;  /* 0x00000082001b7202 */ /* 0x000fe40000000f00 */
[C---:B---3--:R-:W-:Y:S03]  /*9c60*/  HMMA.16816.F32 R128, R152.reuse, R132, R28 ;  /* 0x000000849880723c */ /* 0x048fe6000000181c */
[----:B------:R-:W-:Y:S02]  /*9c70*/  MOV R22, R15 ;  /* 0x0000000f00167202 */ /* 0x000fe40000000f00 */
[----:B------:R-:W1:Y:S01]  /*9c80*/  LDSM.16.MT88.4 R12, [R225+0x8900] ;  /* 0x00890000e10c783b */ /* 0x000e620000004200 */
[----:B------:R-:W-:Y:S02]  /*9c90*/  MOV R24, R147 ;  /* 0x0000009300187202 */ /* 0x000fe40000000f00 */
[C---:B------:R-:W-:Y:S04]  /*9ca0*/  HMMA.16816.F32 R132, R152.reuse, R134, R32 ;  /* 0x000000869884723c */ /* 0x040fe80000001820 */
[----:B------:R-:W-:Y:S02]  /*9cb0*/  MOV R30, R139 ;  /* 0x0000008b001e7202 */ /* 0x000fe40000000f00 */
[----:B------:R-:W-:Y:S02]  /*9cc0*/  MOV R31, R138 ;  /* 0x0000008a001f7202 */ /* 0x000fe40000000f00 */
[----:B------:R-:W-:Y:S04]  /*9cd0*/  MOV R34, R137 ;  /* 0x0000008900227202 */ /* 0x000fe80000000f00 */
[----:B------:R-:W-:Y:S01]  /*9ce0*/  MOV R35, R136 ;  /* 0x0000008800237202 */ /* 0x000fe20000000f00 */
[----:B------:R-:W-:Y:S01]  /*9cf0*/  FADD.FTZ R2, R34, R2 ;  /* 0x0000000222027221 */ /* 0x000fe20000010000 */
[C---:B------:R-:W-:Y:S03]  /*9d00*/  HMMA.16816.F32 R136, R152.reuse, R140, R36 ;  /* 0x0000008c9888723c */ /* 0x040fe60000001824 */
[----:B------:R-:W-:Y:S01]  /*9d10*/  MOV R25, R146 ;  /* 0x0000009200197202 */ /* 0x000fe20000000f00 */
[----:B------:R-:W-:Y:S01]  /*9d20*/  FADD.FTZ R0, R35, R0 ;  /* 0x0000000023007221 */ /* 0x000fe20000010000 */
[----:B------:R-:W-:Y:S02]  /*9d30*/  MOV R28, R145 ;  /* 0x00000091001c7202 */ /* 0x000fe40000000f00 */
[----:B------:R-:W-:Y:S01]  /*9d40*/  MOV R29, R144 ;  /* 0x00000090001d7202 */ /* 0x000fe20000000f00 */
[C---:B------:R-:W-:Y:S04]  /*9d50*/  HMMA.16816.F32 R140, R152.reuse, R142, R40 ;  /* 0x0000008e988c723c */ /* 0x040fe80000001828 */
[----:B------:R-:W-:Y:S02]  /*9d60*/  FADD.FTZ R2, R28, R2 ;  /* 0x000000021c027221 */ /* 0x000fe40000010000 */
[----:B------:R-:W-:Y:S02]  /*9d70*/  FADD.FTZ R0, R29, R0 ;  /* 0x000000001d007221 */ /* 0x000fe40000010000 */
[C---:B------:R-:W-:Y:S04]  /*9d80*/  HMMA.16816.F32 R144, R152.reuse, R148, R44 ;  /* 0x000000949890723c */ /* 0x040fe8000000182c */
[----:B------:R-:W-:Y:S02]  /*9d90*/  FADD.FTZ R2, R30, R2 ;  /* 0x000000021e027221 */ /* 0x000fe40000010000 */
[----:B------:R-:W-:Y:S02]  /*9da0*/  FADD.FTZ R0, R252, R0 ;  /* 0x00000000fc007221 */ /* 0x000fe40000010000 */
[C---:B------:R-:W-:Y:S04]  /*9db0*/  HMMA.16816.F32 R148, R152.reuse, R150, R48 ;  /* 0x000000969894723c */ /* 0x040fe80000001830 */
[----:B------:R-:W-:Y:S02]  /*9dc0*/  FADD.FTZ R2, R31, R2 ;  /* 0x000000021f027221 */ /* 0x000fe40000010000 */
[----:B------:R-:W-:Y:S02]  /*9dd0*/  FADD.FTZ R0, R251, R0 ;  /* 0x00000000fb007221 */ /* 0x000fe40000010000 */
[C---:B--2---:R-:W-:Y:S04]  /*9de0*/  HMMA.16816.F32 R52, R152.reuse, R4, R52 ;  /* 0x000000049834723c */ /* 0x044fe80000001834 */
[----:B------:R-:W-:Y:S02]  /*9df0*/  FADD.FTZ R2, R24, R2 ;  /* 0x0000000218027221 */ /* 0x000fe40000010000 */
[----:B------:R-:W-:Y:S02]  /*9e00*/  FADD.FTZ R0, R184, R0 ;  /* 0x00000000b8007221 */ /* 0x000fe40000010000 */
[C---:B------:R-:W-:Y:S01]  /*9e10*/  HMMA.16816.F32 R56, R152.reuse, R6, R56 ;  /* 0x000000069838723c */ /* 0x040fe20000001838 */
[----:B------:R-:W2:Y:S03]  /*9e20*/  LDSM.16.MT88.4 R4, [R229+0x8900] ;  /* 0x00890000e504783b */ /* 0x000ea60000004200 */
[----:B------:R-:W-:Y:S02]  /*9e30*/  FADD.FTZ R2, R25, R2 ;  /* 0x0000000219027221 */ /* 0x000fe40000010000 */
[----:B------:R-:W-:Y:S02]  /*9e40*/  FADD.FTZ R0, R183, R0 ;  /* 0x00000000b7007221 */ /* 0x000fe40000010000 */
[C---:B------:R-:W-:Y:S04]  /*9e50*/  HMMA.16816.F32 R60, R152.reuse, R8, R60 ;  /* 0x00000008983c723c */ /* 0x040fe8000000183c */
[----:B------:R-:W-:Y:S02]  /*9e60*/  FADD.FTZ R2, R26, R2 ;  /* 0x000000021a027221 */ /* 0x000fe40000010000 */
[----:B------:R-:W-:Y:S02]  /*9e70*/  FADD.FTZ R0, R182, R0 ;  /* 0x00000000b6007221 */ /* 0x000fe40000010000 */
[C---:B------:R-:W-:Y:S01]  /*9e80*/  HMMA.16816.F32 R64, R152.reuse, R10, R64 ;  /* 0x0000000a9840723c */ /* 0x040fe20000001840 */
[----:B------:R-:W3:Y:S03]  /*9e90*/  LDSM.16.MT88.4 R8, [R228+0x8900] ;  /* 0x00890000e408783b */ /* 0x000ee60000004200 */
[----:B------:R-:W-:Y:S02]  /*9ea0*/  FADD.FTZ R2, R27, R2 ;  /* 0x000000021b027221 */ /* 0x000fe40000010000 */
[----:B------:R-:W-:Y:S02]  /*9eb0*/  FADD.FTZ R0, R181, R0 ;  /* 0x00000000b5007221 */ /* 0x000fe40000010000 */
[C---:B-1----:R-:W-:Y:S04]  /*9ec0*/  HMMA.16816.F32 R68, R152.reuse, R12, R68 ;  /* 0x0000000c9844723c */ /* 0x042fe80000001844 */
        /* <DEDUP_REMOVED lines=14> */
[----:B------:R-:W-:Y:S01]  /*9fb0*/  FADD.FTZ R2, R187, R2 ;  /* 0x00000002bb027221 */ /* 0x000fe20000010000 */
[C---:B------:R-:W-:Y:S03]  /*9fc0*/  HMMA.16816.F32 R88, R152.reuse, R6, R88 ;  /* 0x000000069858723c */ /* 0x040fe60000001858 */
[----:B------:R-:W-:Y:S02]  /*9fd0*/  FADD.FTZ R0, R167, R0 ;  /* 0x00000000a7007221 */ /* 0x000fe40000010000 */
[----:B------:R-:W-:Y:S02]  /*9fe0*/  FADD.FTZ R2, R186, R2 ;  /* 0x00000002ba027221 */ /* 0x000fe40000010000 */
[----:B------:R-:W-:Y:S01]  /*9ff0*/  FADD.FTZ R0, R166, R0 ;  /* 0x00000000a6007221 */ /* 0x000fe20000010000 */
[C---:B---3--:R-:W-:Y:S04]  /*a000*/  HMMA.16816.F32 R92, R152.reuse, R8, R92 ;  /* 0x00000008985c723c */ /* 0x048fe8000000185c */
[----:B------:R-:W-:Y:S02]  /*a010*/  FADD.FTZ R2, R185, R2 ;  /* 0x00000002b9027221 */ /* 0x000fe40000010000 */
[----:B------:R-:W-:Y:S02]  /*a020*/  FADD.FTZ R4, R165, R0 ;  /* 0x00000000a5047221 */ /* 0x000fe40000010000 */
[----:B------:R-:W-:Y:S01]  /*a030*/  FADD.FTZ R0, R174, R2 ;  /* 0x00000002ae007221 */ /* 0x000fe20000010000 */
[----:B------:R-:W-:Y:S03]  /*a040*/  HMMA.16816.F32 R96, R152, R10, R96 ;  /* 0x0000000a9860723c */ /* 0x000fe60000001860 */
[----:B------:R-:W-:Y:S02]  /*a050*/  FADD.FTZ R4, R103, R4 ;  /* 0x0000000467047221 */ /* 0x000fe40000010000 */
[----:B------:R-:W-:Y:S02]  /*a060*/  FADD.FTZ R0, R171, R0 ;  /* 0x00000000ab007221 */ /* 0x000fe40000010000 */
[----:B------:R-:W-:Y:S02]  /*a070*/  FADD.FTZ R4, R164, R4 ;  /* 0x00000004a4047221 */ /* 0x000fe40000010000 */
[----:B------:R-:W-:Y:S03]  /*a080*/  FADD.FTZ R2, R170, R0 ;  /* 0x00000000aa027221 */ /* 0x000fe60000010000 */
[----:B------:R-:W-:Y:S01]  /*a090*/  FADD.FTZ R0, R102, R4 ;  /* 0x0000000466007221 */ /* 0x000fe20000010000 */
[----:B------:R-:W-:Y:S01]  /*a0a0*/  MOV R102, R3 ;  /* 0x0000000300667202 */ /* 0x000fe20000000f00 */
[----:B------:R-:W-:Y:S02]  /*a0b0*/  FADD.FTZ R2, R169, R2 ;  /* 0x00000002a9027221 */ /* 0x000fe40000010000 */
[----:B------:R-:W-:Y:S01]  /*a0c0*/  FADD.FTZ R0, R101, R0 ;  /* 0x0000000065007221 */ /* 0x000fe20000010000 */
[----:B------:R-:W-:Y:S02]  /*a0d0*/  MOV R101, R100 ;  /* 0x0000006400657202 */ /* 0x000fe40000000f00 */
[----:B------:R4:W-:Y:S04]  /*a0e0*/  STL [R1+0x10], R2 ;  /* 0x0000100201007387 */ /* 0x0009e80000100800 */
[----:B------:R4:W-:Y:S01]  /*a0f0*/  STL [R1+0x14], R0 ;  /* 0x0000140001007387 */ /* 0x0009e20000100800 */
[----:B------:R-:W-:-:S05]  /*a100*/  @P0 BRA `(.L_x_6) ;  /* 0xffffbf7000000947 */ /* 0x000fca000383ffff */
.L_x_5:
[----:B---34-:R-:W2:Y:S04]  /*a110*/  LDL.LU R0, [R1+0x10] ;  /* 0x0000100001007983 */ /* 0x018ea80000300800 */
[----:B------:R-:W3:Y:S01]  /*a120*/  LDL.LU R2, [R1+0x14] ;  /* 0x0000140001027983 */ /* 0x000ee20000300800 */
[----:B------:R-:W-:-:S02]  /*a130*/  MOV R16, 0xff800000 ;  /* 0xff80000000107802 */ /* 0x000fc40000000f00 */
[----:B------:R-:W-:Y:S02]  /*a140*/  MOV R17, 0xff800000 ;  /* 0xff80000000117802 */ /* 0x000fe40000000f00 */
[----:B------:R-:W-:Y:S01]  /*a150*/  PLOP3.LUT P2, PT, PT, PT, PT, 0x8, 0x0 ;  /* 0x000000000000781c */ /* 0x000fe20003f4e170 */
[----:B--2---:R-:W1:Y:S04]  /*a160*/  SHFL.BFLY PT, R6, R0, 0x2, 0x1f ;  /* 0x0c401f0000067f89 */ /* 0x004e6800000e0000 */
[----:B---3--:R-:W2:Y:S01]  /*a170*/  SHFL.BFLY PT, R7, R2, 0x2, 0x1f ;  /* 0x0c401f0002077f89 */ /* 0x008ea200000e0000 */
[----:B-1----:R-:W-:Y:S02]  /*a180*/  FADD.FTZ R6, R6, R0 ;  /* 0x0000000006067221 */ /* 0x002fe40000010000 */
[----:B--2---:R-:W-:-:S03]  /*a190*/  FADD.FTZ R7, R7, R2 ;  /* 0x0000000207077221 */ /* 0x004fc60000010000 */
[----:B------:R-:W1:Y:S01]  /*a1a0*/  SHFL.BFLY PT, R0, R6, 0x1, 0x1f ;  /* 0x0c201f0006007f89 */ /* 0x000e6200000e0000 */
[----:B------:R-:W-:-:S03]  /*a1b0*/  MOV R2, RZ ;  /* 0x000000ff00027202 */ /* 0x000fc60000000f00 */
[----:B------:R-:W2:Y:S01]  /*a1c0*/  SHFL.BFLY PT, R4, R7, 0x1, 0x1f ;  /* 0x0c201f0007047f89 */ /* 0x000ea200000e0000 */
[----:B-1----:R-:W-:Y:S01]  /*a1d0*/  FADD.FTZ R6, R6, R0 ;  /* 0x0000000006067221 */ /* 0x002fe20000010000 */
[----:B------:R-:W-:Y:S01]  /*a1e0*/  MOV R0, RZ ;  /* 0x000000ff00007202 */ /* 0x000fe20000000f00 */
[----:B--2---:R-:W-:-:S03]  /*a1f0*/  FADD.FTZ R7, R4, R7 ;  /* 0x0000000704077221 */ /* 0x004fc60000010000 */
[----:B------:R-:W-:Y:S02]  /*a200*/  FSETP.NE.FTZ.AND P1, PT, R6, RZ, PT ;  /* 0x000000ff0600720b */ /* 0x000fe40003f35000 */
[----:B------:R-:W-:-:S11]  /*a210*/  FSETP.NE.FTZ.AND P0, PT, R7, RZ, PT ;  /* 0x000000ff0700720b */ /* 0x000fd60003f15000 */
[----:B------:R-:W1:Y:S01]  /*a220*/  @P1 MUFU.RCP R2, R6 ;  /* 0x0000000600021308 */ /* 0x000e620000001000 */
[----:B------:R-:W-:-:S05]  /*a230*/  @P1 MOV R4, 0x3f317218 ;  /* 0x3f31721800041802 */ /* 0x000fca0000000f00 */
[----:B------:R-:W-:Y:S02]  /*a240*/  @P1 FMUL.FTZ R5, R4, c[0x0][0x2d0] ;  /* 0x0000b40004051a20 */ /* 0x000fe40000410000 */
[----:B------:R-:W-:Y:S08]  /*a250*/  @P0 MUFU.RCP R0, R7 ;  /* 0x0000000700000308 */ /* 0x000ff00000001000 */
[----:B------:R-:W2:Y:S01]  /*a260*/  @P1 MUFU.LG2 R6, R6 ;  /* 0x0000000600061308 */ /* 0x000ea20000000c00 */
[----:B-1----:R-:W-:-:S02]  /*a270*/  FMUL.FTZ R104, R2, R104 ;  /* 0x0000006802687220 */ /* 0x002fc40000410000 */
[C---:B------:R-:W-:Y:S02]  /*a280*/  FMUL.FTZ R105, R2.reuse, R105 ;  /* 0x0000006902697220 */ /* 0x040fe40000410000 */
[C---:B------:R-:W-:Y:S02]  /*a290*/  FMUL.FTZ R108, R2.reuse, R108 ;  /* 0x0000006c026c7220 */ /* 0x040fe40000410000 */
[C---:B------:R-:W-:Y:S01]  /*a2a0*/  FMUL.FTZ R109, R2.reuse, R109 ;  /* 0x0000006d026d7220 */ /* 0x040fe20000410000 */
[----:B------:R-:W1:Y:S01]  /*a2b0*/  @P0 MUFU.LG2 R7, R7 ;  /* 0x0000000700070308 */ /* 0x000e620000000c00 */
[C---:B------:R-:W-:Y:S02]  /*a2c0*/  FMUL.FTZ R112, R2.reuse, R112 ;  /* 0x0000007002707220 */ /* 0x040fe40000410000 */
[C---:B------:R-:W-:Y:S02]  /*a2d0*/  FMUL.FTZ R113, R2.reuse, R113 ;  /* 0x0000007102717220 */ /* 0x040fe40000410000 */
[----:B------:R-:W-:-:S02]  /*a2e0*/  FMUL.FTZ R116, R2, R116 ;  /* 0x0000007402747220 */ /* 0x000fc40000410000 */
[C---:B------:R-:W-:Y:S02]  /*a2f0*/  FMUL.FTZ R117, R2.reuse, R117 ;  /* 0x0000007502757220 */ /* 0x040fe40000410000 */
[C---:B------:R-:W-:Y:S02]  /*a300*/  FMUL.FTZ R120, R2.reuse, R120 ;  /* 0x0000007802787220 */ /* 0x040fe40000410000 */
[C---:B------:R-:W-:Y:S02]  /*a310*/  FMUL.FTZ R121, R2.reuse, R121 ;  /* 0x0000007902797220 */ /* 0x040fe40000410000 */
        /* <DEDUP_REMOVED lines=37> */
[----:B------:R-:W-:Y:S01]  /*a570*/  FMUL.FTZ R97, R2, R97 ;  /* 0x0000006102617220 */ /* 0x000fe20000410000 */
[----:B------:R-:W-:Y:S01]  /*a580*/  @P0 MOV R2, 0x3f317218 ;  /* 0x3f31721800020802 */ /* 0x000fe20000000f00 */
[----:B--2---:R-:W-:-:S02]  /*a590*/  @P1 FMUL.FTZ R6, R6, 0.69314718246459960938 ;  /* 0x3f31721806061820 */ /* 0x004fc40000410000 */
[----:B-1----:R-:W-:Y:S02]  /*a5a0*/  @P0 FMUL.FTZ R4, R7, 0.69314718246459960938 ;  /* 0x3f31721807040820 */ /* 0x002fe40000410000 */
[----:B------:R-:W-:Y:S02]  /*a5b0*/  @P0 FMUL.FTZ R2, R2, c[0x0][0x2d0] ;  /* 0x0000b40002020a20 */ /* 0x000fe40000410000 */
        /* <DEDUP_REMOVED lines=47> */
[----:B------:R-:W-:Y:S02]  /*a8b0*/  FMUL.FTZ R99, R0, R99 ;  /* 0x0000006300637220 */ /* 0x000fe40000410000 */
[----:B------:R-:W-:Y:S02]  /*a8c0*/  @P1 FFMA.FTZ R16, R5, R100, R6 ;  /* 0x0000006405101223 */ /* 0x000fe40000010006 */
[----:B------:R-:W-:Y:S02]  /*a8d0*/  @P0 FFMA.FTZ R17, R2, R3, R4 ;  /* 0x0000000302110223 */ /* 0x000fe40000010004 */
.L_x_3:
[----:B------:R-:W-:Y:S05]  /*a8e0*/  @P2 BRA `(.L_x_7) ;  /* 0x0000198000002947 */ /* 0x000fea0003800000 */
[----:B------:R-:W1:Y:S01]  /*a8f0*/  S2R R7, SR_TID.X ;  /* 0x0000000000077919 */ /* 0x000e620000002100 */
[----:B------:R-:W-:Y:S01]  /*a900*/  IMAD R0, RZ, RZ, -UR9 ;  /* 0x80000009ff007e24 */ /* 0x000fe2000f8e02ff */
[----:B------:R-:W-:Y:S01]  /*a910*/  ULDC.64 UR4, c[0x0][0x4d0] ;  /* 0x0001340000047ab9 */ /* 0x000fe20000000a00 */
[----:B------:R-:W-:Y:S01]  /*a920*/  MOV R20, c[0x0][0x4e8] ;  /* 0x00013a0000147a02 */ /* 0x000fe20000000f00 */
[----:B------:R-:W2:Y:S01]  /*a930*/  S2R R9, SR_CTAID.Y ;  /* 0x0000000000097919 */ /* 0x000ea20000002600 */
[----:B------:R-:W-:Y:S01]  /*a940*/  UIMAD.WIDE.U32 UR12, UR9, UR4, URZ ;  /* 0x00000004090c72a5 */ /* 0x000fe2000f8e003f */
[----:B------:R-:W-:Y:S01]  /*a950*/  BSSY B0, `(.L_x_8) ;  /* 0x00000ff000007945 */ /* 0x000fe20003800000 */
[----:B------:R-:W-:Y:S01]  /*a960*/  USHF.R.S32.HI UR6, URZ, 0x1f, UR9 ;  /* 0x0000001f3f067899 */ /* 0x000fe20008011409 */
[----:B------:R-:W3:Y:S01]  /*a970*/  S2R R10, SR_CTAID.Z ;  /* 0x00000000000a7919 */ /* 0x000ee20000002700 */
[----:B------:R-:W-:-:S02]  /*a980*/  ISETP.NE.AND P1, PT, R20, 0x1, PT ;  /* 0x000000011400780c */ /* 0x000fc40003f25270 */
[----:B------:R-:W-:Y:S01]  /*a990*/  IMAD.U32 R2, RZ, RZ, UR12 ;  /* 0x0000000cff027e24 */ /* 0x000fe2000f8e00ff */
[----:B------:R-:W-:Y:S01]  /*a9a0*/  MOV R3, UR13 ;  /* 0x0000000d00037c02 */ /* 0x000fe20008000f00 */
[----:B------:R-:W4:Y:S01]  /*a9b0*/  S2R R19, SR_CTAID.X ;  /* 0x0000000000137919 */ /* 0x000f220000002500 */
[----:B------:R-:W-:-:S04]  /*a9c0*/  UIMAD UR7, UR6, UR4, URZ ;  /* 0x00000004060772a4 */ /* 0x000fc8000f8e023f */
[----:B------:R-:W-:-:S03]  /*a9d0*/  UIMAD UR7, UR9, UR5, UR7 ;  /* 0x00000005090772a4 */ /* 0x000fc6000f8e0207 */
[----:B------:R-:W-:Y:S02]  /*a9e0*/  ULDC.64 UR4, c[0x0][0x438] ;  /* 0x00010e0000047ab9 */ /* 0x000fe40000000a00 */
[----:B------:R-:W-:Y:S01]  /*a9f0*/  UIMAD.WIDE.U32 UR14, UR9, UR4, URZ ;  /* 0x00000004090e72a5 */ /* 0x000fe2000f8e003f */
[----:B-1----:R-:W-:Y:S01]  /*aa00*/  SHF.R.S32.HI R5, RZ, 0x1f, R7 ;  /* 0x0000001fff057819 */ /* 0x002fe20000011407 */
[----:B------:R-:W-:Y:S02]  /*aa10*/  UIMAD UR4, UR6, UR4, URZ ;  /* 0x00000004060472a4 */ /* 0x000fe4000f8e023f */
[----:B------:R-:W-:Y:S01]  /*aa20*/  UIADD3 UR7, UR13, UR7, URZ ;  /* 0x000000070d077290 */ /* 0x000fe2000fffe03f */
[----:B--2---:R-:W-:Y:S01]  /*aa30*/  IMAD R9, R0, c[0x0][0x550], R9 ;  /* 0x0001540000097a24 */ /* 0x004fe200078e0209 */
[CC--:B------:R-:W-:Y:S01]  /*aa40*/  LEA.HI R0, R5.reuse, R7.reuse, RZ, 0x5 ;  /* 0x0000000705007211 */ /* 0x0c0fe200078f28ff */
[----:B------:R-:W-:Y:S01]  /*aa50*/  UIMAD UR4, UR9, UR5, UR4 ;  /* 0x00000005090472a4 */ /* 0x000fe2000f8e0204 */
[----:B------:R-:W-:-:S02]  /*aa60*/  LEA.HI R5, R5, R7, RZ, 0x2 ;  /* 0x0000000705057211 */ /* 0x000fc400078f10ff */
[----:B------:R-:W-:Y:S01]  /*aa70*/  LOP3.LUT R4, R0, 0xffffffe0, RZ, 0xc0, !PT ;  /* 0xffffffe000047812 */ /* 0x000fe200078ec0ff */
[----:B------:R-:W-:Y:S01]  /*aa80*/  UIADD3 UR4, UR15, UR4, URZ ;  /* 0x000000040f047290 */ /* 0x000fe2000fffe03f */
[--C-:B------:R-:W-:Y:S02]  /*aa90*/  SHF.R.S32.HI R6, RZ, 0x5, R0.reuse ;  /* 0x00000005ff067819 */ /* 0x100fe40000011400 */
[----:B------:R-:W-:Y:S01]  /*aaa0*/  SHF.R.S32.HI R0, RZ, 0x1f, R0 ;  /* 0x0000001fff007819 */ /* 0x000fe20000011400 */
[----:B------:R-:W-:Y:S01]  /*aab0*/  IMAD.IADD R14, R7, 0x1, -R4 ;  /* 0x00000001070e7824 */ /* 0x000fe200078e0a04 */
[----:B------:R-:W-:Y:S01]  /*aac0*/  LOP3.LUT R3, R5, 0xfffffffc, RZ, 0xc0, !PT ;  /* 0xfffffffc05037812 */ /* 0x000fe200078ec0ff */
[----:B------:R-:W-:Y:S01]  /*aad0*/  IMAD.MOV.U32 R4, RZ, RZ, R2 ;  /* 0x000000ffff047224 */ /* 0x000fe200078e0002 */
[----:B------:R-:W-:Y:S01]  /*aae0*/  LEA.HI R0, R0, R6, RZ, 0x3 ;  /* 0x0000000600007211 */ /* 0x000fe200078f18ff */
[----:B------:R-:W-:Y:S01]  /*aaf0*/  IMAD.U32 R5, RZ, RZ, UR7 ;  /* 0x00000007ff057e24 */ /* 0x000fe2000f8e00ff */
[----:B------:R-:W-:Y:S01]  /*ab00*/  IADD3 R7, -R3, R7, RZ ;  /* 0x0000000703077210 */ /* 0x000fe20007ffe1ff */
[----:B------:R-:W-:Y:S01]  /*ab10*/  IMAD.U32 R3, RZ, RZ, UR15 ;  /* 0x0000000fff037e24 */ /* 0x000fe2000f8e00ff */
[----:B------:R-:W-:Y:S01]  /*ab20*/  LOP3.LUT R0, R0, 0xffffff8, RZ, 0xc0, !PT ;  /* 0x0ffffff800007812 */ /* 0x000fe200078ec0ff */
[----:B---3--:R-:W-:Y:S01]  /*ab30*/  IMAD.WIDE.U32 R4, R10, c[0x0][0x4d8], R4 ;  /* 0x000136000a047a25 */ /* 0x008fe200078e0004 */
[----:B------:R-:W-:-:S02]  /*ab40*/  SHF.R.S32.HI R2, RZ, 0x1f, R14 ;  /* 0x0000001fff027819 */ /* 0x000fc4000001140e */
[----:B------:R-:W-:Y:S01]  /*ab50*/  SHF.R.S32.HI R11, RZ, 0x1f, R10 ;  /* 0x0000001fff0b7819 */ /* 0x000fe2000001140a */
[----:B------:R-:W-:Y:S01]  /*ab60*/  IMAD.IADD R8, R6, 0x1, -R0 ;  /* 0x0000000106087824 */ /* 0x000fe200078e0a00 */
[C---:B------:R-:W-:Y:S02]  /*ab70*/  LEA.HI R0, R7.reuse, R7, RZ, 0x1 ;  /* 0x0000000707007211 */ /* 0x040fe400078f08ff */
[----:B------:R-:W-:Y:S01]  /*ab80*/  LEA.HI R18, R2, R14, RZ, 0x2 ;  /* 0x0000000e02127211 */ /* 0x000fe200078f10ff */
[----:B------:R-:W-:Y:S01]  /*ab90*/  IMAD.U32 R2, RZ, RZ, UR14 ;  /* 0x0000000eff027e24 */ /* 0x000fe2000f8e00ff */
[----:B------:R-:W-:Y:S02]  /*aba0*/  LOP3.LUT R0, R0, 0x1ffffffe, RZ, 0xc0, !PT ;  /* 0x1ffffffe00007812 */ /* 0x000fe400078ec0ff */
[----:B------:R-:W-:Y:S02]  /*abb0*/  SHF.R.S32.HI R6, RZ, 0x2, R18 ;  /* 0x00000002ff067819 */ /* 0x000fe40000011412 */
[----:B------:R-:W-:Y:S01]  /*abc0*/  MOV R3, UR4 ;  /* 0x0000000400037c02 */ /* 0x000fe20008000f00 */
[----:B------:R-:W-:-:S02]  /*abd0*/  IMAD.IADD R0, R7, 0x1, -R0 ;  /* 0x0000000107007824 */ /* 0x000fc400078e0a00 */
[----:B------:R-:W-:Y:S02]  /*abe0*/  IMAD R15, R8, 0x10, R6 ;  /* 0x00000010080f7824 */ /* 0x000fe400078e0206 */
[C---:B------:R-:W-:Y:S02]  /*abf0*/  IMAD R7, R11.reuse, c[0x0][0x4d8], RZ ;  /* 0x000136000b077a24 */ /* 0x040fe400078e02ff */
[----:B------:R-:W-:Y:S01]  /*ac00*/  IMAD R6, R11, c[0x0][0x440], RZ ;  /* 0x000110000b067a24 */ /* 0x000fe200078e02ff */
[----:B------:R-:W-:Y:S01]  /*ac10*/  LEA R0, R0, R15, 0x3 ;  /* 0x0000000f00007211 */ /* 0x000fe200078e18ff */
[C---:B------:R-:W-:Y:S02]  /*ac20*/  IMAD R7, R10.reuse, c[0x0][0x4dc], R7 ;  /* 0x000137000a077a24 */ /* 0x040fe400078e0207 */
[----:B------:R-:W-:Y:S02]  /*ac30*/  IMAD R6, R10, c[0x0][0x444], R6 ;  /* 0x000111000a067a24 */ /* 0x000fe400078e0206 */
[----:B----4-:R-:W-:Y:S01]  /*ac40*/  IMAD R8, R19, 0x80, R0 ;  /* 0x0000008013087824 */ /* 0x010fe200078e0200 */
[----:B------:R-:W-:Y:S01]  /*ac50*/  SHF.R.S32.HI R0, RZ, 0x1f, R9 ;  /* 0x0000001fff007819 */ /* 0x000fe20000011409 */
[----:B------:R-:W-:-:S02]  /*ac60*/  IMAD.IADD R5, R5, 0x1, R7 ;  /* 0x0000000105057824 */ /* 0x000fc400078e0207 */
[----:B------:R-:W-:-:S04]  /*ac70*/  @P1 IMAD.HI.U32 R7, R8, c[0x0][0x4ec], RZ ;  /* 0x00013b0008071a27 */ /* 0x000fc800078e00ff */
[----:B------:R-:W-:-:S04]  /*ac80*/  IMAD.WIDE.U32 R2, R10, c[0x0][0x440], R2 ;  /* 0x000110000a027a25 */ /* 0x000fc800078e0002 */
[----:B------:R-:W-:Y:S01]  /*ac90*/  IMAD.MOV.U32 R10, RZ, RZ, R8 ;  /* 0x000000ffff0a7224 */ /* 0x000fe200078e0008 */
[----:B------:R-:W-:Y:S02]  /*aca0*/  @P1 SHF.R.U32.HI R10, RZ, c[0x0][0x4f0], R7 ;  /* 0x00013c00ff0a1a19 */ /* 0x000fe40000011607 */
[----:B------:R-:W-:Y:S01]  /*acb0*/  IADD3 R3, R3, R6, RZ ;  /* 0x0000000603037210 */ /* 0x000fe20007ffe0ff */
[C---:B------:R-:W-:Y:S02]  /*acc0*/  IMAD R6, R0.reuse, c[0x0][0x4e0], RZ ;  /* 0x0001380000067a24 */ /* 0x040fe400078e02ff */
[----:B------:R-:W-:Y:S02]  /*acd0*/  IMAD R0, R0, c[0x0][0x448], RZ ;  /* 0x0001120000007a24 */ /* 0x000fe400078e02ff */
[----:B------:R-:W-:Y:S02]  /*ace0*/  IMAD.MOV R11, RZ, RZ, -R10 ;  /* 0x000000ffff0b7224 */ /* 0x000fe400078e0a0a */
[----:B------:R-:W-:-:S02]  /*acf0*/  IMAD R13, R9, c[0x0][0x4e4], R6 ;  /* 0x00013900090d7a24 */ /* 0x000fc400078e0206 */
[----:B------:R-:W-:-:S04]  /*ad00*/  IMAD.WIDE.U32 R6, R9, c[0x0][0x448], R2 ;  /* 0x0001120009067a25 */ /* 0x000fc800078e0002 */
[C---:B------:R-:W-:Y:S01]  /*ad10*/  IMAD R12, R9.reuse, c[0x0][0x44c], R0 ;  /* 0x00011300090c7a24 */ /* 0x040fe200078e0200 */
[----:B------:R-:W-:Y:S01]  /*ad20*/  MOV R0, R8 ;  /* 0x0000000800007202 */ /* 0x000fe20000000f00 */
[----:B------:R-:W-:-:S04]  /*ad30*/  IMAD.WIDE.U32 R2, R9, c[0x0][0x4e0], R4 ;  /* 0x0001380009027a25 */ /* 0x000fc800078e0004 */
[----:B------:R-:W-:Y:S01]  /*ad40*/  IMAD R9, R11, c[0x0][0x4e8], R8 ;  /* 0x00013a000b097a24 */ /* 0x000fe200078e0208 */
[----:B------:R-:W-:Y:S01]  /*ad50*/  SHF.R.S32.HI R11, RZ, 0x1f, R10 ;  /* 0x0000001fff0b7819 */ /* 0x000fe2000001140a */
[----:B------:R-:W-:Y:S01]  /*ad60*/  @P1 IMAD.HI.U32 R4, R8, c[0x0][0x4ec], RZ ;  /* 0x00013b0008041a27 */ /* 0x000fe200078e00ff */
[----:B------:R-:W-:Y:S01]  /*ad70*/  BAR.SYNC.DEFER_BLOCKING 0x1, 0x100 ;  /* 0x0044000000007b1d */ /* 0x000fe20000010000 */
[----:B------:R-:W-:Y:S02]  /*ad80*/  IADD3 R2, P0, R10, R2, RZ ;  /* 0x000000020a027210 */ /* 0x000fe40007f1e0ff */
[----:B------:R-:W-:Y:S01]  /*ad90*/  IMAD.IADD R5, R7, 0x1, R12 ;  /* 0x0000000107057824 */ /* 0x000fe200078e020c */
[----:B------:R-:W-:Y:S02]  /*ada0*/  SHF.R.S32.HI R7, RZ, 0x1f, R9 ;  /* 0x0000001fff077819 */ /* 0x000fe40000011409 */
[----:B------:R-:W-:Y:S02]  /*adb0*/  @P1 SHF.R.U32.HI R0, RZ, c[0x0][0x4f0], R4 ;  /* 0x00013c00ff001a19 */ /* 0x000fe40000011604 */
[----:B------:R-:W-:Y:S01]  /*adc0*/  IADD3.X R3, R11, R3, R13, P0, !PT ;  /* 0x000000030b037210 */ /* 0x000fe200007fe40d */
[----:B------:R-:W-:Y:S01]  /*add0*/  IMAD R11, R19, 0x80, R15 ;  /* 0x00000080130b7824 */ /* 0x000fe200078e020f */
[----:B------:R-:W-:Y:S01]  /*ade0*/  MOV R4, R6 ;  /* 0x0000000600047202 */ /* 0x000fe20000000f00 */
[----:B------:R-:W-:Y:S01]  /*adf0*/  IMAD R6, R7, c[0x0][0x4c8], RZ ;  /* 0x0001320007067a24 */ /* 0x000fe200078e02ff */
[----:B------:R-:W-:Y:S01]  /*ae00*/  SHF.R.S32.HI R7, RZ, 0x1f, R0 ;  /* 0x0000001fff077819 */ /* 0x000fe20000011400 */
[----:B------:R-:W-:Y:S01]  /*ae10*/  IMAD.WIDE.U32 R2, R9, c[0x0][0x4c8], R2 ;  /* 0x0001320009027a25 */ /* 0x000fe200078e0002 */
[----:B------:R-:W-:-:S03]  /*ae20*/  LOP3.LUT P1, RZ, R14, 0x3, RZ, 0xc0, !PT ;  /* 0x000000030eff7812 */ /* 0x000fc6000782c0ff */
[----:B------:R-:W-:Y:S02]  /*ae30*/  IMAD.MOV R10, RZ, RZ, -R0 ;  /* 0x000000ffff0a7224 */ /* 0x000fe400078e0a00 */
[----:B------:R-:W-:Y:S01]  /*ae40*/  IMAD R9, R9, c[0x0][0x4cc], R6 ;  /* 0x0001330009097a24 */ /* 0x000fe200078e0206 */
[----:B------:R-:W-:Y:S01]  /*ae50*/  LEA R6, P0, R2, c[0x0][0x4a8], 0x2 ;  /* 0x00012a0002067a11 */ /* 0x000fe200078010ff */
[----:B------:R-:W-:Y:S02]  /*ae60*/  IMAD R10, R10, c[0x0][0x4e8], R8 ;  /* 0x00013a000a0a7a24 */ /* 0x000fe400078e0208 */
[----:B------:R-:W-:Y:S01]  /*ae70*/  IMAD R7, R7, c[0x0][0x430], RZ ;  /* 0x00010c0007077a24 */ /* 0x000fe200078e02ff */
[----:B------:R-:W-:Y:S01]  /*ae80*/  IADD3 R3, R3, R9, RZ ;  /* 0x0000000903037210 */ /* 0x000fe20007ffe0ff */
[----:B------:R-:W-:Y:S01]  /*ae90*/  IMAD.WIDE.U32 R4, R0, c[0x0][0x430], R4 ;  /* 0x00010c0000047a25 */ /* 0x000fe200078e0004 */
[----:B------:R-:W-:Y:S02]  /*aea0*/  SHFL.IDX PT, R8, R6, RZ, 0x1c1f ;  /* 0x001c1fff06087589 */ /* 0x000fe400000e0000 */
[----:B------:R-:W-:Y:S01]  /*aeb0*/  LEA.HI.X R2, R2, c[0x0][0x4ac], R3, 0x2, P0 ;  /* 0x00012b0002027a11 */ /* 0x000fe200000f1403 */
[----:B------:R-:W-:Y:S01]  /*aec0*/  IMAD R0, R0, c[0x0][0x434], R7 ;  /* 0x00010d0000007a24 */ /* 0x000fe200078e0207 */
[----:B------:R-:W-:Y:S01]  /*aed0*/  SHF.R.S32.HI R7, RZ, 0x1f, R10 ;  /* 0x0000001fff077819 */ /* 0x000fe2000001140a */
[----:B------:R-:W-:Y:S03]  /*aee0*/  SHFL.IDX PT, R6, R6, 0x1, 0x1c1f ;  /* 0x003c1f0006067f89 */ /* 0x000fe600000e0000 */
[----:B------:R-:W-:Y:S01]  /*aef0*/  IADD3 R3, R5, R0, RZ ;  /* 0x0000000005037210 */ /* 0x000fe20007ffe0ff */
[----:B------:R-:W-:Y:S01]  /*af00*/  IMAD R0, R7, c[0x0][0x428], RZ ;  /* 0x00010a0007007a24 */ /* 0x000fe200078e02ff */
[----:B------:R-:W1:Y:S01]  /*af10*/  SHFL.IDX PT, R9, R2, RZ, 0x1c1f ;  /* 0x001c1fff02097589 */ /* 0x000e6200000e0000 */
[----:B------:R-:W-:-:S02]  /*af20*/  IMAD R5, R20, c[0x0][0x388], RZ ;  /* 0x0000e20014057a24 */ /* 0x000fc400078e02ff */
[----:B------:R-:W-:Y:S01]  /*af30*/  IMAD R0, R10, c[0x0][0x42c], R0 ;  /* 0x00010b000a007a24 */ /* 0x000fe200078e0200 */
[----:B------:R2:W3:Y:S02]  /*af40*/  SHFL.IDX PT, R7, R2, 0x1, 0x1c1f ;  /* 0x003c1f0002077f89 */ /* 0x0004e400000e0000 */
[----:B------:R-:W-:-:S13]  /*af50*/  ISETP.GE.OR P2, PT, R11, R5, P1 ;  /* 0x000000050b00720c */ /* 0x000fda0000f46670 */
[----:B-1----:R1:W-:Y:S01]  /*af60*/  @!P2 ST.E [R8.64], R16 ;  /* 0x000000100800a985 */ /* 0x0023e2000c10190a */
[----:B--2---:R-:W-:Y:S01]  /*af70*/  IMAD.MOV.U32 R2, RZ, RZ, R4 ;  /* 0x000000ffff027224 */ /* 0x004fe200078e0004 */
[----:B------:R-:W-:-:S03]  /*af80*/  IADD3 R4, R11, 0x8, RZ ;  /* 0x000000080b047810 */ /* 0x000fc60007ffe0ff */
[----:B------:R-:W-:Y:S01]  /*af90*/  IMAD.WIDE.U32 R2, R10, c[0x0][0x428], R2 ;  /* 0x00010a000a027a25 */ /* 0x000fe200078e0002 */
[----:B------:R-:W-:-:S04]  /*afa0*/  ISETP.GE.OR P1, PT, R4, R5, P1 ;  /* 0x000000050400720c */ /* 0x000fc80000f26670 */
[----:B------:R-:W-:Y:S02]  /*afb0*/  IADD3 R0, R3, R0, RZ ;  /* 0x0000000003007210 */ /* 0x000fe40007ffe0ff */
[----:B------:R-:W-:-:S04]  /*afc0*/  LEA R20, P0, R2, c[0x0][0x400], 0x2 ;  /* 0x0001000002147a11 */ /* 0x000fc800078010ff */
[----:B------:R-:W-:Y:S02]  /*afd0*/  LEA.HI.X R19, R2, c[0x0][0x404], R0, 0x2, P0 ;  /* 0x0001010002137a11 */ /* 0x000fe400000f1400 */
[----:B------:R-:W-:Y:S01]  /*afe0*/  LOP3.LUT R0, R18, 0x7ffffffc, RZ, 0xc0, !PT ;  /* 0x7ffffffc12007812 */ /* 0x000fe200078ec0ff */
[----:B---3--:R1:W-:Y:S01]  /*aff0*/  @!P1 ST.E [R6.64], R17 ;  /* 0x0000001106009985 */ /* 0x0083e2000c10190a */
[-C--:B------:R-:W-:Y:S02]  /*b000*/  ISETP.GE.AND P1, PT, R11, R5.reuse, PT ;  /* 0x000000050b00720c */ /* 0x080fe40003f26270 */
[----:B------:R-:W-:Y:S01]  /*b010*/  ISETP.GE.AND P0, PT, R4, R5, PT ;  /* 0x000000050400720c */ /* 0x000fe20003f06270 */
[----:B------:R-:W-:Y:S01]  /*b020*/  IMAD.IADD R0, R14, 0x1, -R0 ;  /* 0x000000010e007824 */ /* 0x000fe200078e0a00 */
[----:B------:R1:W2:Y:S04]  /*b030*/  SHFL.IDX PT, R2, R20, RZ, 0x1c1f ;  /* 0x001c1fff14027589 */ /* 0x0002a800000e0000 */
[----:B------:R1:W3:Y:S01]  /*b040*/  SHFL.IDX PT, R3, R19, RZ, 0x1c1f ;  /* 0x001c1fff13037589 */ /* 0x0002e200000e0000 */
[----:B------:R-:W-:-:S04]  /*b050*/  SHF.L.U32 R4, R0, 0x1, RZ ;  /* 0x0000000100047819 */ /* 0x000fc800000006ff */
[----:B------:R-:W-:Y:S05]  /*b060*/  @P1 BRA `(.L_x_9) ;  /* 0x000008d000001947 */ /* 0x000fea0003800000 */
[C---:B-1----:R-:W-:Y:S02]  /*b070*/  IADD3 R7, R4.reuse, 0x8, RZ ;  /* 0x0000000804077810 */ /* 0x042fe40007ffe0ff */
[C---:B------:R-:W-:Y:S02]  /*b080*/  IADD3 R6, R4.reuse, 0x10, RZ ;  /* 0x0000001004067810 */ /* 0x040fe40007ffe0ff */
[C---:B------:R-:W-:Y:S02]  /*b090*/  IADD3 R5, R4.reuse, 0x18, RZ ;  /* 0x0000001804057810 */ /* 0x040fe40007ffe0ff */
[----:B------:R-:W-:Y:S02]  /*b0a0*/  ISETP.GE.AND P1, PT, R4, c[0x0][0x3c8], PT ;  /* 0x0000f20004007a0c */ /* 0x000fe40003f26270 */
[----:B------:R-:W-:Y:S02]  /*b0b0*/  ISETP.GE.AND P5, PT, R7, c[0x0][0x3c8], PT ;  /* 0x0000f20007007a0c */ /* 0x000fe40003fa6270 */
[----:B------:R-:W-:-:S02]  /*b0c0*/  ISETP.GE.AND P4, PT, R6, c[0x0][0x3c8], PT ;  /* 0x0000f20006007a0c */ /* 0x000fc40003f86270 */
[----:B------:R-:W-:Y:S02]  /*b0d0*/  ISETP.GE.AND P3, PT, R5, c[0x0][0x3c8], PT ;  /* 0x0000f20005007a0c */ /* 0x000fe40003f66270 */
[C---:B------:R-:W-:Y:S02]  /*b0e0*/  IADD3 R0, R4.reuse, 0x20, RZ ;  /* 0x0000002004007810 */ /* 0x040fe40007ffe0ff */
[----:B------:R-:W-:Y:S02]  /*b0f0*/  IADD3 R15, R4, 0x28, RZ ;  /* 0x00000028040f7810 */ /* 0x000fe40007ffe0ff */
[----:B------:R-:W-:Y:S01]  /*b100*/  ISETP.GE.AND P2, PT, R0, c[0x0][0x3c8], PT ;  /* 0x0000f20000007a0c */ /* 0x000fe20003f46270 */
[C---:B--23--:R-:W-:Y:S01]  /*b110*/  @!P1 IMAD.WIDE R8, R4.reuse, 0x4, R2 ;  /* 0x0000000404089825 */ /* 0x04cfe200078e0202 */
[----:B------:R-:W-:Y:S02]  /*b120*/  IADD3 R14, R4, 0x30, RZ ;  /* 0x00000030040e7810 */ /* 0x000fe40007ffe0ff */
[----:B------:R-:W-:-:S02]  /*b130*/  @!P5 LEA.HI R7, R7, R7, RZ, 0x1 ;  /* 0x000000070707d211 */ /* 0x000fc400078f08ff */
[----:B------:R-:W-:Y:S01]  /*b140*/  @!P4 LEA.HI R10, R6, R6, RZ, 0x1 ;  /* 0x00000006060ac211 */ /* 0x000fe200078f08ff */
[----:B------:R1:W-:Y:S01]  /*b150*/  @!P1 ST.E.64 [R8.64], R104 ;  /* 0x0000006808009985 */ /* 0x0003e2000c101b0a */
[----:B------:R-:W-:Y:S02]  /*b160*/  @!P3 LEA.HI R6, R5, R5, RZ, 0x1 ;  /* 0x000000050506b211 */ /* 0x000fe400078f08ff */
[----:B------:R-:W-:Y:S02]  /*b170*/  ISETP.GE.AND P6, PT, R15, c[0x0][0x3c8], PT ;  /* 0x0000f2000f007a0c */ /* 0x000fe40003fc6270 */
[----:B------:R-:W-:Y:S02]  /*b180*/  @!P5 LOP3.LUT R5, R7, 0xfffffffe, RZ, 0xc0, !PT ;  /* 0xfffffffe0705d812 */ /* 0x000fe400078ec0ff */
[----:B------:R-:W-:Y:S02]  /*b190*/  @!P4 LOP3.LUT R10, R10, 0xfffffffe, RZ, 0xc0, !PT ;  /* 0xfffffffe0a0ac812 */ /* 0x000fe400078ec0ff */
[----:B------:R-:W-:Y:S01]  /*b1a0*/  ISETP.GE.AND P1, PT, R14, c[0x0][0x3c8], PT ;  /* 0x0000f2000e007a0c */ /* 0x000fe20003f26270 */
[----:B------:R-:W-:Y:S01]  /*b1b0*/  @!P5 IMAD.WIDE R12, R5, 0x4, R2 ;  /* 0x00000004050cd825 */ /* 0x000fe200078e0202 */
[----:B------:R-:W-:-:S02]  /*b1c0*/  @!P3 LOP3.LUT R6, R6, 0xfffffffe, RZ, 0xc0, !PT ;  /* 0xfffffffe0606b812 */ /* 0x000fc400078ec0ff */
[----:B------:R-:W-:Y:S01]  /*b1d0*/  @!P2 LEA.HI R0, R0, R0, RZ, 0x1 ;  /* 0x000000000000a211 */ /* 0x000fe200078f08ff */
[--C-:B------:R-:W-:Y:S01]  /*b1e0*/  @!P4 IMAD.WIDE R10, R10, 0x4, R2.reuse ;  /* 0x000000040a0ac825 */ /* 0x100fe200078e0202 */
[----:B------:R2:W-:Y:S01]  /*b1f0*/  @!P5 ST.E.64 [R12.64], R108 ;  /* 0x0000006c0c00d985 */ /* 0x0005e2000c101b0a */
[----:B------:R-:W-:Y:S02]  /*b200*/  IADD3 R5, R4, 0x38, RZ ;  /* 0x0000003804057810 */ /* 0x000fe40007ffe0ff */
[----:B------:R-:W-:Y:S01]  /*b210*/  @!P2 LOP3.LUT R0, R0, 0xfffffffe, RZ, 0xc0, !PT ;  /* 0xfffffffe0000a812 */ /* 0x000fe200078ec0ff */
[----:B------:R3:W-:Y:S01]  /*b220*/  @!P4 ST.E.64 [R10.64], R112 ;  /* 0x000000700a00c985 */ /* 0x0007e2000c101b0a */
[----:B------:R-:W-:Y:S01]  /*b230*/  ISETP.GE.AND P5, PT, R5, c[0x0][0x3c8], PT ;  /* 0x0000f20005007a0c */ /* 0x000fe20003fa6270 */
[----:B-1----:R-:W-:-:S04]  /*b240*/  @!P3 IMAD.WIDE R8, R6, 0x4, R2 ;  /* 0x000000040608b825 */ /* 0x002fc800078e0202 */
[----:B------:R-:W-:Y:S01]  /*b250*/  @!P2 IMAD.WIDE R6, R0, 0x4, R2 ;  /* 0x000000040006a825 */ /* 0x000fe200078e0202 */
[----:B------:R1:W-:Y:S01]  /*b260*/  @!P3 ST.E.64 [R8.64], R116 ;  /* 0x000000740800b985 */ /* 0x0003e2000c101b0a */
[----:B------:R-:W-:Y:S02]  /*b270*/  @!P1 LEA.HI R0, R14, R14, RZ, 0x1 ;  /* 0x0000000e0e009211 */ /* 0x000fe400078f08ff */
[----:B------:R-:W-:Y:S01]  /*b280*/  IADD3 R14, R4, 0x60, RZ ;  /* 0x00000060040e7810 */ /* 0x000fe20007ffe0ff */
[----:B------:R4:W-:Y:S01]  /*b290*/  @!P2 ST.E.64 [R6.64], R120 ;  /* 0x000000780600a985 */ /* 0x0009e2000c101b0a */
[----:B------:R-:W-:Y:S02]  /*b2a0*/  @!P1 LOP3.LUT R0, R0, 0xfffffffe, RZ, 0xc0, !PT ;  /* 0xfffffffe00009812 */ /* 0x000fe400078ec0ff */
[C---:B--2---:R-:W-:Y:S02]  /*b2b0*/  IADD3 R12, R4.reuse, 0x50, RZ ;  /* 0x00000050040c7810 */ /* 0x044fe40007ffe0ff */
[----:B---3--:R-:W-:-:S02]  /*b2c0*/  IADD3 R10, R4, 0x40, RZ ;  /* 0x00000040040a7810 */ /* 0x008fc40007ffe0ff */
[----:B------:R-:W-:Y:S02]  /*b2d0*/  IADD3 R11, R4, 0x48, RZ ;  /* 0x00000048040b7810 */ /* 0x000fe40007ffe0ff */
[----:B------:R-:W-:Y:S02]  /*b2e0*/  ISETP.GE.AND P4, PT, R10, c[0x0][0x3c8], PT ;  /* 0x0000f2000a007a0c */ /* 0x000fe40003f86270 */
[----:B------:R-:W-:Y:S02]  /*b2f0*/  ISETP.GE.AND P3, PT, R11, c[0x0][0x3c8], PT ;  /* 0x0000f2000b007a0c */ /* 0x000fe40003f66270 */
[----:B------:R-:W-:Y:S02]  /*b300*/  ISETP.GE.AND P2, PT, R12, c[0x0][0x3c8], PT ;  /* 0x0000f2000c007a0c */ /* 0x000fe40003f46270 */
[----:B-1----:R-:W-:Y:S02]  /*b310*/  @!P6 LEA.HI R8, R15, R15, RZ, 0x1 ;  /* 0x0000000f0f08e211 */ /* 0x002fe400078f08ff */
[----:B------:R-:W-:-:S02]  /*b320*/  IADD3 R15, R4, 0x58, RZ ;  /* 0x00000058040f7810 */ /* 0x000fc40007ffe0ff */
[----:B------:R-:W-:Y:S01]  /*b330*/  @!P6 LOP3.LUT R8, R8, 0xfffffffe, RZ, 0xc0, !PT ;  /* 0xfffffffe0808e812 */ /* 0x000fe200078ec0ff */
[----:B----4-:R-:W-:Y:S01]  /*b340*/  @!P1 IMAD.WIDE R6, R0, 0x4, R2 ;  /* 0x0000000400069825 */ /* 0x010fe200078e0202 */
[----:B------:R-:W-:-:S05]  /*b350*/  @!P5 LEA.HI R0, R5, R5, RZ, 0x1 ;  /* 0x000000050500d211 */ /* 0x000fca00078f08ff */
[----:B------:R-:W-:Y:S01]  /*b360*/  @!P2 LEA.HI R5, R12, R12, RZ, 0x1 ;  /* 0x0000000c0c05a211 */ /* 0x000fe200078f08ff */
[--C-:B------:R-:W-:Y:S01]  /*b370*/  @!P6 IMAD.WIDE R8, R8, 0x4, R2.reuse ;  /* 0x000000040808e825 */ /* 0x100fe200078e0202 */
[----:B------:R-:W-:Y:S02]  /*b380*/  @!P5 LOP3.LUT R0, R0, 0xfffffffe, RZ, 0xc0, !PT ;  /* 0xfffffffe0000d812 */ /* 0x000fe400078ec0ff */
[----:B------:R-:W-:Y:S02]  /*b390*/  @!P2 LOP3.LUT R5, R5, 0xfffffffe, RZ, 0xc0, !PT ;  /* 0xfffffffe0505a812 */ /* 0x000fe400078ec0ff */
[----:B------:R-:W-:Y:S01]  /*b3a0*/  @!P6 ST.E.64 [R8.64], R124 ;  /* 0x0000007c0800e985 */ /* 0x000fe2000c101b0a */
[----:B------:R-:W-:Y:S02]  /*b3b0*/  ISETP.GE.AND P6, PT, R14, c[0x0][0x3c8], PT ;  /* 0x0000f2000e007a0c */ /* 0x000fe40003fc6270 */
[----:B------:R-:W-:Y:S01]  /*b3c0*/  @!P2 IMAD.WIDE R12, R5, 0x4, R2 ;  /* 0x00000004050ca825 */ /* 0x000fe200078e0202 */
[----:B------:R1:W-:Y:S01]  /*b3d0*/  @!P1 ST.E.64 [R6.64], R128 ;  /* 0x0000008006009985 */ /* 0x0003e2000c101b0a */
[----:B------:R-:W-:-:S02]  /*b3e0*/  ISETP.GE.AND P1, PT, R15, c[0x0][0x3c8], PT ;  /* 0x0000f2000f007a0c */ /* 0x000fc40003f26270 */
[----:B------:R-:W-:Y:S02]  /*b3f0*/  IADD3 R5, R4, 0x68, RZ ;  /* 0x0000006804057810 */ /* 0x000fe40007ffe0ff */
[----:B-1----:R-:W-:Y:S02]  /*b400*/  @!P4 LEA.HI R7, R10, R10, RZ, 0x1 ;  /* 0x0000000a0a07c211 */ /* 0x002fe400078f08ff */
[----:B------:R-:W-:Y:S01]  /*b410*/  @!P3 LEA.HI R6, R11, R11, RZ, 0x1 ;  /* 0x0000000b0b06b211 */ /* 0x000fe200078f08ff */
[--C-:B------:R-:W-:Y:S01]  /*b420*/  @!P5 IMAD.WIDE R10, R0, 0x4, R2.reuse ;  /* 0x00000004000ad825 */ /* 0x100fe200078e0202 */
[----:B------:R-:W-:Y:S02]  /*b430*/  @!P4 LOP3.LUT R7, R7, 0xfffffffe, RZ, 0xc0, !PT ;  /* 0xfffffffe0707c812 */ /* 0x000fe400078ec0ff */
[----:B------:R-:W-:Y:S02]  /*b440*/  @!P3 LOP3.LUT R6, R6, 0xfffffffe, RZ, 0xc0, !PT ;  /* 0xfffffffe0606b812 */ /* 0x000fe400078ec0ff */
[----:B------:R1:W-:Y:S01]  /*b450*/  @!P5 ST.E.64 [R10.64], R132 ;  /* 0x000000840a00d985 */ /* 0x0003e2000c101b0a */
[----:B------:R-:W-:Y:S01]  /*b460*/  @!P4 IMAD.WIDE R8, R7, 0x4, R2 ;  /* 0x000000040708c825 */ /* 0x000fe200078e0202 */
[----:B------:R-:W-:-:S02]  /*b470*/  ISETP.GE.AND P5, PT, R5, c[0x0][0x3c8], PT ;  /* 0x0000f20005007a0c */ /* 0x000fc40003fa6270 */
[----:B------:R-:W-:Y:S01]  /*b480*/  @!P6 LEA.HI R0, R14, R14, RZ, 0x1 ;  /* 0x0000000e0e00e211 */ /* 0x000fe200078f08ff */
[----:B------:R-:W-:Y:S01]  /*b490*/  @!P3 IMAD.WIDE R6, R6, 0x4, R2 ;  /* 0x000000040606b825 */ /* 0x000fe200078e0202 */
[----:B------:R2:W-:Y:S02]  /*b4a0*/  @!P4 ST.E.64 [R8.64], R136 ;  /* 0x000000880800c985 */ /* 0x0005e4000c101b0a */
[----:B------:R-:W-:Y:S02]  /*b4b0*/  @!P6 LOP3.LUT R0, R0, 0xfffffffe, RZ, 0xc0, !PT ;  /* 0xfffffffe0000e812 */ /* 0x000fe400078ec0ff */
[----:B------:R3:W-:Y:S04]  /*b4c0*/  @!P3 ST.E.64 [R6.64], R140 ;  /* 0x0000008c0600b985 */ /* 0x0007e8000c101b0a */
[----:B------:R4:W-:Y:S01]  /*b4d0*/  @!P2 ST.E.64 [R12.64], R144 ;  /* 0x000000900c00a985 */ /* 0x0009e2000c101b0a */
[----:B-1----:R-:W-:-:S02]  /*b4e0*/  IADD3 R10, R4, 0x78, RZ ;  /* 0x00000078040a7810 */ /* 0x002fc40007ffe0ff */
[----:B------:R-:W-:Y:S02]  /*b4f0*/  IADD3 R11, R4, 0x80, RZ ;  /* 0x00000080040b7810 */ /* 0x000fe40007ffe0ff */
[----:B------:R-:W-:Y:S02]  /*b500*/  ISETP.GE.AND P3, PT, R10, c[0x0][0x3c8], PT ;  /* 0x0000f2000a007a0c */ /* 0x000fe40003f66270 */
[----:B--2---:R-:W-:Y:S02]  /*b510*/  IADD3 R9, R4, 0x70, RZ ;  /* 0x0000007004097810 */ /* 0x004fe40007ffe0ff */
[----:B------:R-:W-:Y:S02]  /*b520*/  ISETP.GE.AND P2, PT, R11, c[0x0][0x3c8], PT ;  /* 0x0000f2000b007a0c */ /* 0x000fe40003f46270 */
[----:B---3--:R-:W-:Y:S02]  /*b530*/  @!P1 LEA.HI R6, R15, R15, RZ, 0x1 ;  /* 0x0000000f0f069211 */ /* 0x008fe400078f08ff */
[----:B------:R-:W-:-:S02]  /*b540*/  ISETP.GE.AND P4, PT, R9, c[0x0][0x3c8], PT ;  /* 0x0000f20009007a0c */ /* 0x000fc40003f86270 */
[----:B------:R-:W-:Y:S02]  /*b550*/  @!P1 LOP3.LUT R6, R6, 0xfffffffe, RZ, 0xc0, !PT ;  /* 0xfffffffe06069812 */ /* 0x000fe400078ec0ff */
[----:B----4-:R-:W-:Y:S02]  /*b560*/  IADD3 R12, R4, 0x88, RZ ;  /* 0x00000088040c7810 */ /* 0x010fe40007ffe0ff */
[----:B------:R-:W-:Y:S01]  /*b570*/  @!P5 LEA.HI R8, R5, R5, RZ, 0x1 ;  /* 0x000000050508d211 */ /* 0x000fe200078f08ff */
[----:B------:R-:W-:-:S05]  /*b580*/  @!P1 IMAD.WIDE R6, R6, 0x4, R2 ;  /* 0x0000000406069825 */ /* 0x000fca00078e0202 */
[----:B------:R1:W-:Y:S01]  /*b590*/  @!P1 ST.E.64 [R6.64], R148 ;  /* 0x0000009406009985 */ /* 0x0003e2000c101b0a */
[----:B------:R-:W-:Y:S02]  /*b5a0*/  ISETP.GE.AND P1, PT, R12, c[0x0][0x3c8], PT ;  /* 0x0000f2000c007a0c */ /* 0x000fe40003f26270 */
[----:B------:R-:W-:-:S04]  /*b5b0*/  @!P4 LEA.HI R5, R9, R9, RZ, 0x1 ;  /* 0x000000090905c211 */ /* 0x000fc800078f08ff */
[----:B------:R-:W-:-:S07]  /*b5c0*/  @!P4 LOP3.LUT R5, R5, 0xfffffffe, RZ, 0xc0, !PT ;  /* 0xfffffffe0505c812 */ /* 0x000fce00078ec0ff */
[----:B------:R-:W-:Y:S01]  /*b5d0*/  @!P1 LEA.HI R9, R12, R12, RZ, 0x1 ;  /* 0x0000000c0c099211 */ /* 0x000fe200078f08ff */
[----:B-1----:R-:W-:Y:S01]  /*b5e0*/  @!P6 IMAD.WIDE R6, R0, 0x4, R2 ;  /* 0x000000040006e825 */ /* 0x002fe200078e0202 */
[----:B------:R-:W-:-:S04]  /*b5f0*/  @!P3 LEA.HI R0, R10, R10, RZ, 0x1 ;  /* 0x0000000a0a00b211 */ /* 0x000fc800078f08ff */
[----:B------:R1:W-:Y:S01]  /*b600*/  @!P6 ST.E.64 [R6.64], R52 ;  /* 0x000000340600e985 */ /* 0x0003e2000c101b0a */
[----:B------:R-:W-:Y:S02]  /*b610*/  @!P3 LOP3.LUT R12, R0, 0xfffffffe, RZ, 0xc0, !PT ;  /* 0xfffffffe000cb812 */ /* 0x000fe400078ec0ff */
[----:B------:R-:W-:-:S03]  /*b620*/  @!P1 LOP3.LUT R0, R9, 0xfffffffe, RZ, 0xc0, !PT ;  /* 0xfffffffe09009812 */ /* 0x000fc600078ec0ff */
[--C-:B------:R-:W-:Y:S01]  /*b630*/  @!P3 IMAD.WIDE R12, R12, 0x4, R2.reuse ;  /* 0x000000040c0cb825 */ /* 0x100fe200078e0202 */
[----:B-1----:R-:W-:Y:S02]  /*b640*/  @!P5 LOP3.LUT R6, R8, 0xfffffffe, RZ, 0xc0, !PT ;  /* 0xfffffffe0806d812 */ /* 0x002fe400078ec0ff */
[----:B------:R-:W-:Y:S01]  /*b650*/  @!P2 LEA.HI R8, R11, R11, RZ, 0x1 ;  /* 0x0000000b0b08a211 */ /* 0x000fe200078f08ff */
[--C-:B------:R-:W-:Y:S01]  /*b660*/  @!P4 IMAD.WIDE R10, R5, 0x4, R2.reuse ;  /* 0x00000004050ac825 */ /* 0x100fe200078e0202 */
[----:B------:R-:W-:Y:S02]  /*b670*/  IADD3 R5, R4, 0xb0, RZ ;  /* 0x000000b004057810 */ /* 0x000fe40007ffe0ff */
[----:B------:R-:W-:Y:S01]  /*b680*/  @!P2 LOP3.LUT R8, R8, 0xfffffffe, RZ, 0xc0, !PT ;  /* 0xfffffffe0808a812 */ /* 0x000fe200078ec0ff */
[----:B------:R-:W-:-:S04]  /*b690*/  @!P5 IMAD.WIDE R6, R6, 0x4, R2 ;  /* 0x000000040606d825 */ /* 0x000fc800078e0202 */
[--C-:B------:R-:W-:Y:S01]  /*b6a0*/  @!P2 IMAD.WIDE R8, R8, 0x4, R2.reuse ;  /* 0x000000040808a825 */ /* 0x100fe200078e0202 */
[----:B------:R1:W-:Y:S04]  /*b6b0*/  @!P5 ST.E.64 [R6.64], R56 ;  /* 0x000000380600d985 */ /* 0x0003e8000c101b0a */
[----:B------:R2:W-:Y:S04]  /*b6c0*/  @!P4 ST.E.64 [R10.64], R60 ;  /* 0x0000003c0a00c985 */ /* 0x0005e8000c101b0a */
[----:B------:R-:W-:Y:S04]  /*b6d0*/  @!P3 ST.E.64 [R12.64], R64 ;  /* 0x000000400c00b985 */ /* 0x000fe8000c101b0a */
[----:B------:R3:W-:Y:S01]  /*b6e0*/  @!P2 ST.E.64 [R8.64], R68 ;  /* 0x000000440800a985 */ /* 0x0007e2000c101b0a */
[----:B------:R-:W-:Y:S01]  /*b6f0*/  ISETP.GE.AND P2, PT, R5, c[0x0][0x3c8], PT ;  /* 0x0000f20005007a0c */ /* 0x000fe20003f46270 */
[----:B-1----:R-:W-:Y:S01]  /*b700*/  @!P1 IMAD.WIDE R6, R0, 0x4, R2 ;  /* 0x0000000400069825 */ /* 0x002fe200078e0202 */
[----:B------:R-:W-:-:S02]  /*b710*/  IADD3 R0, R4, 0xb8, RZ ;  /* 0x000000b804007810 */ /* 0x000fc40007ffe0ff */
[----:B--2---:R-:W-:Y:S02]  /*b720*/  IADD3 R10, R4, 0x90, RZ ;  /* 0x00000090040a7810 */ /* 0x004fe40007ffe0ff */
[----:B------:R1:W-:Y:S01]  /*b730*/  @!P1 ST.E.64 [R6.64], R72 ;  /* 0x0000004806009985 */ /* 0x0003e2000c101b0a */
[----:B------:R-:W-:Y:S02]  /*b740*/  ISETP.GE.AND P1, PT, R0, c[0x0][0x3c8], PT ;  /* 0x0000f20000007a0c */ /* 0x000fe40003f26270 */
[----:B------:R-:W-:Y:S02]  /*b750*/  ISETP.GE.AND P6, PT, R10, c[0x0][0x3c8], PT ;  /* 0x0000f2000a007a0c */ /* 0x000fe40003fc6270 */
[----:B---3--:R-:W-:-:S04]  /*b760*/  IADD3 R8, R4, 0x98, RZ ;  /* 0x0000009804087810 */ /* 0x008fc80007ffe0ff */
[----:B------:R-:W-:-:S05]  /*b770*/  ISETP.GE.AND P5, PT, R8, c[0x0][0x3c8], PT ;  /* 0x0000f20008007a0c */ /* 0x000fca0003fa6270 */
[----:B------:R-:W-:Y:S02]  /*b780*/  @!P1 LEA.HI R0, R0, R0, RZ, 0x1 ;  /* 0x0000000000009211 */ /* 0x000fe400078f08ff */
[----:B------:R-:W-:Y:S02]  /*b790*/  @!P6 LEA.HI R10, R10, R10, RZ, 0x1 ;  /* 0x0000000a0a0ae211 */ /* 0x000fe400078f08ff */
[----:B------:R-:W-:-:S04]  /*b7a0*/  @!P1 LOP3.LUT R0, R0, 0xfffffffe, RZ, 0xc0, !PT ;  /* 0xfffffffe00009812 */ /* 0x000fc800078ec0ff */
[----:B------:R-:W-:-:S04]  /*b7b0*/  @!P5 LEA.HI R12, R8, R8, RZ, 0x1 ;  /* 0x00000008080cd211 */ /* 0x000fc800078f08ff */
[----:B------:R-:W-:Y:S02]  /*b7c0*/  @!P5 LOP3.LUT R12, R12, 0xfffffffe, RZ, 0xc0, !PT ;  /* 0xfffffffe0c0cd812 */ /* 0x000fe400078ec0ff */
[C---:B-1----:R-:W-:Y:S02]  /*b7d0*/  IADD3 R7, R4.reuse, 0xa0, RZ ;  /* 0x000000a004077810 */ /* 0x042fe40007ffe0ff */
[----:B------:R-:W-:Y:S01]  /*b7e0*/  IADD3 R6, R4, 0xa8, RZ ;  /* 0x000000a804067810 */ /* 0x000fe20007ffe0ff */
[----:B------:R-:W-:Y:S01]  /*b7f0*/  @!P5 IMAD.WIDE R12, R12, 0x4, R2 ;  /* 0x000000040c0cd825 */ /* 0x000fe200078e0202 */
[----:B------:R-:W-:Y:S02]  /*b800*/  ISETP.GE.AND P4, PT, R7, c[0x0][0x3c8], PT ;  /* 0x0000f20007007a0c */ /* 0x000fe40003f86270 */
[----:B------:R-:W-:-:S11]  /*b810*/  ISETP.GE.AND P3, PT, R6, c[0x0][0x3c8], PT ;  /* 0x0000f20006007a0c */ /* 0x000fd60003f66270 */
[----:B------:R-:W-:Y:S02]  /*b820*/  @!P4 LEA.HI R8, R7, R7, RZ, 0x1 ;  /* 0x000000070708c211 */ /* 0x000fe400078f08ff */
[----:B------:R-:W-:Y:S02]  /*b830*/  @!P3 LEA.HI R7, R6, R6, RZ, 0x1 ;  /* 0x000000060607b211 */ /* 0x000fe400078f08ff */
[----:B------:R-:W-:Y:S02]  /*b840*/  @!P2 LEA.HI R6, R5, R5, RZ, 0x1 ;  /* 0x000000050506a211 */ /* 0x000fe400078f08ff */
[----:B------:R-:W-:Y:S02]  /*b850*/  @!P6 LOP3.LUT R5, R10, 0xfffffffe, RZ, 0xc0, !PT ;  /* 0xfffffffe0a05e812 */ /* 0x000fe400078ec0ff */
[----:B------:R-:W-:Y:S02]  /*b860*/  @!P4 LOP3.LUT R8, R8, 0xfffffffe, RZ, 0xc0, !PT ;  /* 0xfffffffe0808c812 */ /* 0x000fe400078ec0ff */
[----:B------:R-:W-:Y:S01]  /*b870*/  @!P3 LOP3.LUT R7, R7, 0xfffffffe, RZ, 0xc0, !PT ;  /* 0xfffffffe0707b812 */ /* 0x000fe200078ec0ff */
[----:B------:R-:W-:Y:S01]  /*b880*/  @!P6 IMAD.WIDE R14, R5, 0x4, R2 ;  /* 0x00000004050ee825 */ /* 0x000fe200078e0202 */
[----:B------:R-:W-:-:S03]  /*b890*/  @!P2 LOP3.LUT R6, R6, 0xfffffffe, RZ, 0xc0, !PT ;  /* 0xfffffffe0606a812 */ /* 0x000fc600078ec0ff */
[--C-:B------:R-:W-:Y:S01]  /*b8a0*/  @!P4 IMAD.WIDE R10, R8, 0x4, R2.reuse ;  /* 0x00000004080ac825 */ /* 0x100fe200078e0202 */
[----:B------:R1:W-:Y:S03]  /*b8b0*/  @!P6 ST.E.64 [R14.64], R76 ;  /* 0x0000004c0e00e985 */ /* 0x0003e6000c101b0a */
[--C-:B------:R-:W-:Y:S01]  /*b8c0*/  @!P3 IMAD.WIDE R8, R7, 0x4, R2.reuse ;  /* 0x000000040708b825 */ /* 0x100fe200078e0202 */
[----:B------:R1:W-:Y:S03]  /*b8d0*/  @!P5 ST.E.64 [R12.64], R80 ;  /* 0x000000500c00d985 */ /* 0x0003e6000c101b0a */
[--C-:B------:R-:W-:Y:S01]  /*b8e0*/  @!P2 IMAD.WIDE R6, R6, 0x4, R2.reuse ;  /* 0x000000040606a825 */ /* 0x100fe200078e0202 */
[----:B------:R1:W-:Y:S03]  /*b8f0*/  @!P4 ST.E.64 [R10.64], R84 ;  /* 0x000000540a00c985 */ /* 0x0003e6000c101b0a */
[----:B------:R-:W-:Y:S01]  /*b900*/  @!P1 IMAD.WIDE R2, R0, 0x4, R2 ;  /* 0x0000000400029825 */ /* 0x000fe200078e0202 */
[----:B------:R1:W-:Y:S04]  /*b910*/  @!P3 ST.E.64 [R8.64], R88 ;  /* 0x000000580800b985 */ /* 0x0003e8000c101b0a */
[----:B------:R1:W-:Y:S04]  /*b920*/  @!P2 ST.E.64 [R6.64], R92 ;  /* 0x0000005c0600a985 */ /* 0x0003e8000c101b0a */
[----:B------:R1:W-:Y:S02]  /*b930*/  @!P1 ST.E.64 [R2.64], R96 ;  /* 0x0000006002009985 */ /* 0x0003e4000c101b0a */
.L_x_9:
[----:B------:R-:W-:Y:S05]  /*b940*/  BSYNC B0 ;  /* 0x0000000000007941 */ /* 0x000fea0003800000 */
.L_x_8:
[----:B-1-3--:R1:W3:Y:S04]  /*b950*/  SHFL.IDX PT, R3, R19, 0x1, 0x1c1f ;  /* 0x003c1f0013037f89 */ /* 0x00a2e800000e0000 */
[----:B--2---:R1:W2:Y:S01]  /*b960*/  SHFL.IDX PT, R2, R20, 0x1, 0x1c1f ;  /* 0x003c1f0014027f89 */ /* 0x0042a200000e0000 */
[----:B------:R-:W-:Y:S05]  /*b970*/  @P0 EXIT ;  /* 0x000000000000094d */ /* 0x000fea0003800000 */
[C---:B------:R-:W-:Y:S02]  /*b980*/  IADD3 R0, R4.reuse, 0x8, RZ ;  /* 0x0000000804007810 */ /* 0x040fe40007ffe0ff */
[----:B------:R-:W-:-:S02]  /*b990*/  IADD3 R5, R4, 0x10, RZ ;  /* 0x0000001004057810 */ /* 0x000fc40007ffe0ff */
[----:B------:R-:W-:Y:S02]  /*b9a0*/  ISETP.GE.AND P0, PT, R0, c[0x0][0x3c8], PT ;  /* 0x0000f20000007a0c */ /* 0x000fe40003f06270 */
[----:B------:R-:W-:Y:S02]  /*b9b0*/  IADD3 R10, R4, 0x18, RZ ;  /* 0x00000018040a7810 */ /* 0x000fe40007ffe0ff */
[----:B------:R-:W-:Y:S02]  /*b9c0*/  ISETP.GE.AND P6, PT, R5, c[0x0][0x3c8], PT ;  /* 0x0000f20005007a0c */ /* 0x000fe40003fc6270 */
[----:B------:R-:W-:Y:S02]  /*b9d0*/  ISETP.GE.AND P5, PT, R10, c[0x0][0x3c8], PT ;  /* 0x0000f2000a007a0c */ /* 0x000fe40003fa6270 */
[C---:B------:R-:W-:Y:S02]  /*b9e0*/  ISETP.GE.AND P1, PT, R4.reuse, c[0x0][0x3c8], PT ;  /* 0x0000f20004007a0c */ /* 0x040fe40003f26270 */
[----:B------:R-:W-:-:S02]  /*b9f0*/  IADD3 R11, R4, 0x20, RZ ;  /* 0x00000020040b7810 */ /* 0x000fc40007ffe0ff */
[----:B------:R-:W-:Y:S02]  /*ba00*/  IADD3 R12, R4, 0x28, RZ ;  /* 0x00000028040c7810 */ /* 0x000fe40007ffe0ff */
[----:B------:R-:W-:Y:S02]  /*ba10*/  @!P0 LEA.HI R0, R0, R0, RZ, 0x1 ;  /* 0x0000000000008211 */ /* 0x000fe400078f08ff */
[----:B------:R-:W-:Y:S02]  /*ba20*/  IADD3 R13, R4, 0x30, RZ ;  /* 0x00000030040d7810 */ /* 0x000fe40007ffe0ff */
[----:B------:R-:W-:Y:S02]  /*ba30*/  @!P0 LOP3.LUT R0, R0, 0xfffffffe, RZ, 0xc0, !PT ;  /* 0xfffffffe00008812 */ /* 0x000fe400078ec0ff */
[----:B------:R-:W-:Y:S01]  /*ba40*/  ISETP.GE.AND P4, PT, R11, c[0x0][0x3c8], PT ;  /* 0x0000f2000b007a0c */ /* 0x000fe20003f86270 */
[----:B--23--:R-:W-:Y:S01]  /*ba50*/  @!P1 IMAD.WIDE R8, R4, 0x4, R2 ;  /* 0x0000000404089825 */ /* 0x00cfe200078e0202 */
[----:B------:R-:W-:-:S02]  /*ba60*/  ISETP.GE.AND P3, PT, R12, c[0x0][0x3c8], PT ;  /* 0x0000f2000c007a0c */ /* 0x000fc40003f66270 */
[----:B------:R-:W-:Y:S01]  /*ba70*/  ISETP.GE.AND P2, PT, R13, c[0x0][0x3c8], PT ;  /* 0x0000f2000d007a0c */ /* 0x000fe20003f46270 */
[----:B------:R-:W-:Y:S01]  /*ba80*/  @!P0 IMAD.WIDE R6, R0, 0x4, R2 ;  /* 0x0000000400068825 */ /* 0x000fe200078e0202 */
[----:B------:R-:W-:Y:S01]  /*ba90*/  @!P6 LEA.HI R0, R5, R5, RZ, 0x1 ;  /* 0x000000050500e211 */ /* 0x000fe200078f08ff */
[----:B------:R2:W-:Y:S01]  /*baa0*/  @!P1 ST.E.64 [R8.64], R106 ;  /* 0x0000006a08009985 */ /* 0x0005e2000c101b0a */
[----:B------:R-:W-:Y:S02]  /*bab0*/  @!P5 LEA.HI R5, R10, R10, RZ, 0x1 ;  /* 0x0000000a0a05d211 */ /* 0x000fe400078f08ff */
[----:B------:R-:W-:Y:S01]  /*bac0*/  @!P6 LOP3.LUT R0, R0, 0xfffffffe, RZ, 0xc0, !PT ;  /* 0xfffffffe0000e812 */ /* 0x000fe200078ec0ff */
[----:B------:R3:W-:Y:S01]  /*bad0*/  @!P0 ST.E.64 [R6.64], R110 ;  /* 0x0000006e06008985 */ /* 0x0007e2000c101b0a */
[C---:B------:R-:W-:Y:S02]  /*bae0*/  IADD3 R14, R4.reuse, 0x38, RZ ;  /* 0x00000038040e7810 */ /* 0x040fe40007ffe0ff */
[----:B------:R-:W-:-:S02]  /*baf0*/  IADD3 R15, R4, 0x40, RZ ;  /* 0x00000040040f7810 */ /* 0x000fc40007ffe0ff */
[----:B------:R-:W-:Y:S02]  /*bb00*/  @!P5 LOP3.LUT R5, R5, 0xfffffffe, RZ, 0xc0, !PT ;  /* 0xfffffffe0505d812 */ /* 0x000fe400078ec0ff */
[----:B------:R-:W-:Y:S02]  /*bb10*/  ISETP.GE.AND P1, PT, R14, c[0x0][0x3c8], PT ;  /* 0x0000f2000e007a0c */ /* 0x000fe40003f26270 */
[----:B------:R-:W-:Y:S02]  /*bb20*/  ISETP.GE.AND P0, PT, R15, c[0x0][0x3c8], PT ;  /* 0x0000f2000f007a0c */ /* 0x000fe40003f06270 */
[C---:B------:R-:W-:Y:S02]  /*bb30*/  IADD3 R16, R4.reuse, 0x48, RZ ;  /* 0x0000004804107810 */ /* 0x040fe40007ffe0ff */
[----:B------:R-:W-:Y:S01]  /*bb40*/  IADD3 R17, R4, 0x50, RZ ;  /* 0x0000005004117810 */ /* 0x000fe20007ffe0ff */
[----:B--2---:R-:W-:Y:S01]  /*bb50*/  @!P6 IMAD.WIDE R8, R0, 0x4, R2 ;  /* 0x000000040008e825 */ /* 0x004fe200078e0202 */
[----:B------:R-:W-:-:S03]  /*bb60*/  @!P4 LEA.HI R0, R11, R11, RZ, 0x1 ;  /* 0x0000000b0b00c211 */ /* 0x000fc600078f08ff */
[----:B---3--:R-:W-:Y:S01]  /*bb70*/  @!P5 IMAD.WIDE R6, R5, 0x4, R2 ;  /* 0x000000040506d825 */ /* 0x008fe200078e0202 */
[----:B------:R2:W-:Y:S01]  /*bb80*/  @!P6 ST.E.64 [R8.64], R114 ;  /* 0x000000720800e985 */ /* 0x0005e2000c101b0a */
[----:B------:R-:W-:Y:S02]  /*bb90*/  @!P4 LOP3.LUT R0, R0, 0xfffffffe, RZ, 0xc0, !PT ;  /* 0xfffffffe0000c812 */ /* 0x000fe400078ec0ff */
[----:B------:R-:W-:Y:S01]  /*bba0*/  ISETP.GE.AND P6, PT, R16, c[0x0][0x3c8], PT ;  /* 0x0000f20010007a0c */ /* 0x000fe20003fc6270 */
[----:B------:R3:W-:Y:S01]  /*bbb0*/  @!P5 ST.E.64 [R6.64], R118 ;  /* 0x000000760600d985 */ /* 0x0007e2000c101b0a */
[----:B------:R-:W-:Y:S02]  /*bbc0*/  ISETP.GE.AND P5, PT, R17, c[0x0][0x3c8], PT ;  /* 0x0000f20011007a0c */ /* 0x000fe40003fa6270 */
[----:B------:R-:W-:-:S04]  /*bbd0*/  @!P0 LEA.HI R5, R15, R15, RZ, 0x1 ;  /* 0x0000000f0f058211 */ /* 0x000fc800078f08ff */
[----:B------:R-:W-:Y:S02]  /*bbe0*/  @!P0 LOP3.LUT R5, R5, 0xfffffffe, RZ, 0xc0, !PT ;  /* 0xfffffffe05058812 */ /* 0x000fe400078ec0ff */
[----:B--2---:R-:W-:Y:S02]  /*bbf0*/  @!P3 LEA.HI R8, R12, R12, RZ, 0x1 ;  /* 0x0000000c0c08b211 */ /* 0x004fe400078f08ff */
[----:B---3--:R-:W-:Y:S02]  /*bc00*/  @!P2 LEA.HI R7, R13, R13, RZ, 0x1 ;  /* 0x0000000d0d07a211 */ /* 0x008fe400078f08ff */
[----:B------:R-:W-:Y:S02]  /*bc10*/  @!P3 LOP3.LUT R8, R8, 0xfffffffe, RZ, 0xc0, !PT ;  /* 0xfffffffe0808b812 */ /* 0x000fe400078ec0ff */
[----:B------:R-:W-:Y:S02]  /*bc20*/  @!P2 LOP3.LUT R7, R7, 0xfffffffe, RZ, 0xc0, !PT ;  /* 0xfffffffe0707a812 */ /* 0x000fe400078ec0ff */
[----:B------:R-:W-:Y:S01]  /*bc30*/  @!P1 LEA.HI R6, R14, R14, RZ, 0x1 ;  /* 0x0000000e0e069211 */ /* 0x000fe200078f08ff */
[----:B------:R-:W-:Y:S01]  /*bc40*/  @!P4 IMAD.WIDE R14, R0, 0x4, R2 ;  /* 0x00000004000ec825 */ /* 0x000fe200078e0202 */
[----:B------:R-:W-:-:S02]  /*bc50*/  @!P6 LEA.HI R0, R16, R16, RZ, 0x1 ;  /* 0x000000101000e211 */ /* 0x000fc400078f08ff */
[----:B------:R-:W-:Y:S01]  /*bc60*/  @!P1 LOP3.LUT R6, R6, 0xfffffffe, RZ, 0xc0, !PT ;  /* 0xfffffffe06069812 */ /* 0x000fe200078ec0ff */
[--C-:B------:R-:W-:Y:S01]  /*bc70*/  @!P3 IMAD.WIDE R12, R8, 0x4, R2.reuse ;  /* 0x00000004080cb825 */ /* 0x100fe200078e0202 */
[----:B------:R2:W-:Y:S01]  /*bc80*/  @!P4 ST.E.64 [R14.64], R122 ;  /* 0x0000007a0e00c985 */ /* 0x0005e2000c101b0a */
[----:B------:R-:W-:Y:S02]  /*bc90*/  @!P6 LOP3.LUT R0, R0, 0xfffffffe, RZ, 0xc0, !PT ;  /* 0xfffffffe0000e812 */ /* 0x000fe400078ec0ff */
[--C-:B------:R-:W-:Y:S01]  /*bca0*/  @!P2 IMAD.WIDE R10, R7, 0x4, R2.reuse ;  /* 0x00000004070aa825 */ /* 0x100fe200078e0202 */
[----:B------:R3:W-:Y:S01]  /*bcb0*/  @!P3 ST.E.64 [R12.64], R126 ;  /* 0x0000007e0c00b985 */ /* 0x0007e2000c101b0a */
[----:B------:R-:W-:Y:S02]  /*bcc0*/  IADD3 R16, R4, 0x80, RZ ;  /* 0x0000008004107810 */ /* 0x000fe40007ffe0ff */
[--C-:B------:R-:W-:Y:S01]  /*bcd0*/  @!P1 IMAD.WIDE R8, R6, 0x4, R2.reuse ;  /* 0x0000000406089825 */ /* 0x100fe200078e0202 */
[----:B------:R4:W-:Y:S03]  /*bce0*/  @!P2 ST.E.64 [R10.64], R130 ;  /* 0x000000820a00a985 */ /* 0x0009e6000c101b0a */
[----:B------:R-:W-:Y:S01]  /*bcf0*/  @!P0 IMAD.WIDE R6, R5, 0x4, R2 ;  /* 0x0000000405068825 */ /* 0x000fe200078e0202 */
[----:B------:R-:W-:Y:S01]  /*bd00*/  @!P5 LEA.HI R5, R17, R17, RZ, 0x1 ;  /* 0x000000111105d211 */ /* 0x000fe200078f08ff */
[----:B------:R1:W-:Y:S01]  /*bd10*/  @!P1 ST.E.64 [R8.64], R134 ;  /* 0x0000008608009985 */ /* 0x0003e2000c101b0a */
[----:B------:R-:W-:-:S02]  /*bd20*/  IADD3 R17, R4, 0x88, RZ ;  /* 0x0000008804117810 */ /* 0x000fc40007ffe0ff */
[----:B------:R-:W-:Y:S01]  /*bd30*/  @!P5 LOP3.LUT R5, R5, 0xfffffffe, RZ, 0xc0, !PT ;  /* 0xfffffffe0505d812 */ /* 0x000fe200078ec0ff */
[----:B------:R1:W-:Y:S01]  /*bd40*/  @!P0 ST.E.64 [R6.64], R138 ;  /* 0x0000008a06008985 */ /* 0x0003e2000c101b0a */
[C---:B--2---:R-:W-:Y:S02]  /*bd50*/  IADD3 R14, R4.reuse, 0x78, RZ ;  /* 0x00000078040e7810 */ /* 0x044fe40007ffe0ff */
[C---:B---3--:R-:W-:Y:S02]  /*bd60*/  IADD3 R12, R4.reuse, 0x68, RZ ;  /* 0x00000068040c7810 */ /* 0x048fe40007ffe0ff */
[C---:B------:R-:W-:Y:S02]  /*bd70*/  IADD3 R13, R4.reuse, 0x70, RZ ;  /* 0x00000070040d7810 */ /* 0x040fe40007ffe0ff */
[C---:B----4-:R-:W-:Y:S02]  /*bd80*/  IADD3 R10, R4.reuse, 0x58, RZ ;  /* 0x00000058040a7810 */ /* 0x050fe40007ffe0ff */
[----:B------:R-:W-:-:S02]  /*bd90*/  IADD3 R11, R4, 0x60, RZ ;  /* 0x00000060040b7810 */ /* 0x000fc40007ffe0ff */
[----:B------:R-:W-:Y:S01]  /*bda0*/  ISETP.GE.AND P4, PT, R10, c[0x0][0x3c8], PT ;  /* 0x0000f2000a007a0c */ /* 0x000fe20003f86270 */
[--C-:B-1----:R-:W-:Y:S01]  /*bdb0*/  @!P6 IMAD.WIDE R8, R0, 0x4, R2.reuse ;  /* 0x000000040008e825 */ /* 0x102fe200078e0202 */
[----:B------:R-:W-:Y:S02]  /*bdc0*/  ISETP.GE.AND P3, PT, R11, c[0x0][0x3c8], PT ;  /* 0x0000f2000b007a0c */ /* 0x000fe40003f66270 */
[----:B------:R-:W-:Y:S01]  /*bdd0*/  ISETP.GE.AND P2, PT, R12, c[0x0][0x3c8], PT ;  /* 0x0000f2000c007a0c */ /* 0x000fe20003f46270 */
[----:B------:R-:W-:Y:S01]  /*bde0*/  @!P5 IMAD.WIDE R6, R5, 0x4, R2 ;  /* 0x000000040506d825 */ /* 0x000fe200078e0202 */
[----:B------:R-:W-:Y:S01]  /*bdf0*/  ISETP.GE.AND P0, PT, R14, c[0x0][0x3c8], PT ;  /* 0x0000f2000e007a0c */ /* 0x000fe20003f06270 */
[----:B------:R1:W-:Y:S01]  /*be00*/  @!P6 ST.E.64 [R8.64], R142 ;  /* 0x0000008e0800e985 */ /* 0x0003e2000c101b0a */
[----:B------:R-:W-:Y:S02]  /*be10*/  ISETP.GE.AND P1, PT, R13, c[0x0][0x3c8], PT ;  /* 0x0000f2000d007a0c */ /* 0x000fe40003f26270 */
[----:B------:R-:W-:Y:S01]  /*be20*/  ISETP.GE.AND P6, PT, R16, c[0x0][0x3c8], PT ;  /* 0x0000f20010007a0c */ /* 0x000fe20003fc6270 */
[----:B------:R2:W-:Y:S01]  /*be30*/  @!P5 ST.E.64 [R6.64], R146 ;  /* 0x000000920600d985 */ /* 0x0005e2000c101b0a */
[----:B------:R-:W-:-:S02]  /*be40*/  ISETP.GE.AND P5, PT, R17, c[0x0][0x3c8], PT ;  /* 0x0000f20011007a0c */ /* 0x000fc40003fa6270 */
[----:B------:R-:W-:-:S04]  /*be50*/  @!P4 LEA.HI R0, R10, R10, RZ, 0x1 ;  /* 0x0000000a0a00c211 */ /* 0x000fc800078f08ff */
[----:B------:R-:W-:Y:S02]  /*be60*/  @!P4 LOP3.LUT R0, R0, 0xfffffffe, RZ, 0xc0, !PT ;  /* 0xfffffffe0000c812 */ /* 0x000fe400078ec0ff */
[----:B------:R-:W-:-:S03]  /*be70*/  @!P0 LEA.HI R5, R14, R14, RZ, 0x1 ;  /* 0x0000000e0e058211 */ /* 0x000fc600078f08ff */
[----:B------:R-:W-:Y:S01]  /*be80*/  @!P4 IMAD.WIDE R14, R0, 0x4, R2 ;  /* 0x00000004000ec825 */ /* 0x000fe200078e0202 */
[----:B------:R-:W-:Y:S02]  /*be90*/  @!P0 LOP3.LUT R5, R5, 0xfffffffe, RZ, 0xc0, !PT ;  /* 0xfffffffe05058812 */ /* 0x000fe400078ec0ff */
[----:B------:R-:W-:Y:S02]  /*bea0*/  @!P6 LEA.HI R0, R16, R16, RZ, 0x1 ;  /* 0x000000101000e211 */ /* 0x000fe400078f08ff */
[----:B------:R3:W-:Y:S02]  /*beb0*/  @!P4 ST.E.64 [R14.64], R150 ;  /* 0x000000960e00c985 */ /* 0x0007e4000c101b0a */
[----:B------:R-:W-:Y:S02]  /*bec0*/  @!P6 LOP3.LUT R0, R0, 0xfffffffe, RZ, 0xc0, !PT ;  /* 0xfffffffe0000e812 */ /* 0x000fe400078ec0ff */
[----:B-1----:R-:W-:Y:S02]  /*bed0*/  @!P3 LEA.HI R8, R11, R11, RZ, 0x1 ;  /* 0x0000000b0b08b211 */ /* 0x002fe400078f08ff */
[----:B--2---:R-:W-:-:S02]  /*bee0*/  @!P2 LEA.HI R7, R12, R12, RZ, 0x1 ;  /* 0x0000000c0c07a211 */ /* 0x004fc400078f08ff */
[----:B------:R-:W-:Y:S02]  /*bef0*/  @!P3 LOP3.LUT R8, R8, 0xfffffffe, RZ, 0xc0, !PT ;  /* 0xfffffffe0808b812 */ /* 0x000fe400078ec0ff */
[----:B------:R-:W-:Y:S02]  /*bf00*/  @!P2 LOP3.LUT R7, R7, 0xfffffffe, RZ, 0xc0, !PT ;  /* 0xfffffffe0707a812 */ /* 0x000fe400078ec0ff */
[----:B------:R-:W-:Y:S01]  /*bf10*/  @!P1 LEA.HI R6, R13, R13, RZ, 0x1 ;  /* 0x0000000d0d069211 */ /* 0x000fe200078f08ff */
[----:B------:R-:W-:-:S03]  /*bf20*/  @!P3 IMAD.WIDE R12, R8, 0x4, R2 ;  /* 0x00000004080cb825 */ /* 0x000fc600078e0202 */
[----:B------:R-:W-:Y:S01]  /*bf30*/  @!P1 LOP3.LUT R6, R6, 0xfffffffe, RZ, 0xc0, !PT ;  /* 0xfffffffe06069812 */ /* 0x000fe200078ec0ff */
[--C-:B------:R-:W-:Y:S01]  /*bf40*/  @!P2 IMAD.WIDE R10, R7, 0x4, R2.reuse ;  /* 0x00000004070aa825 */ /* 0x100fe200078e0202 */
[----:B------:R1:W-:Y:S03]  /*bf50*/  @!P3 ST.E.64 [R12.64], R54 ;  /* 0x000000360c00b985 */ /* 0x0003e6000c101b0a */
[--C-:B------:R-:W-:Y:S01]  /*bf60*/  @!P1 IMAD.WIDE R8, R6, 0x4, R2.reuse ;  /* 0x0000000406089825 */ /* 0x100fe200078e0202 */
[----:B------:R2:W-:Y:S01]  /*bf70*/  @!P2 ST.E.64 [R10.64], R58 ;  /* 0x0000003a0a00a985 */ /* 0x0005e2000c101b0a */
[----:B---3--:R-:W-:Y:S02]  /*bf80*/  IADD3 R14, R4, 0xb0, RZ ;  /* 0x000000b0040e7810 */ /* 0x008fe40007ffe0ff */
[----:B------:R-:W-:Y:S01]  /*bf90*/  @!P0 IMAD.WIDE R6, R5, 0x4, R2 ;  /* 0x0000000405068825 */ /* 0x000fe200078e0202 */
[----:B------:R-:W-:Y:S01]  /*bfa0*/  @!P5 LEA.HI R5, R17, R17, RZ, 0x1 ;  /* 0x000000111105d211 */ /* 0x000fe200078f08ff */
[----:B------:R3:W-:Y:S03]  /*bfb0*/  @!P1 ST.E.64 [R8.64], R62 ;  /* 0x0000003e08009985 */ /* 0x0007e6000c101b0a */
[----:B------:R-:W-:Y:S01]  /*bfc0*/  @!P5 LOP3.LUT R5, R5, 0xfffffffe, RZ, 0xc0, !PT ;  /* 0xfffffffe0505d812 */ /* 0x000fe200078ec0ff */
[----:B------:R4:W-:Y:S01]  /*bfd0*/  @!P0 ST.E.64 [R6.64], R66 ;  /* 0x0000004206008985 */ /* 0x0009e2000c101b0a */
[----:B------:R-:W-:-:S02]  /*bfe0*/  ISETP.GE.AND P0, PT, R14, c[0x0][0x3c8], PT ;  /* 0x0000f2000e007a0c */ /* 0x000fc40003f06270 */
[C---:B-1----:R-:W-:Y:S02]  /*bff0*/  IADD3 R12, R4.reuse, 0xa0, RZ ;  /* 0x000000a0040c7810 */ /* 0x042fe40007ffe0ff */
[C---:B------:R-:W-:Y:S02]  /*c000*/  IADD3 R13, R4.reuse, 0xa8, RZ ;  /* 0x000000a8040d7810 */ /* 0x040fe40007ffe0ff */
[C---:B--2---:R-:W-:Y:S02]  /*c010*/  IADD3 R10, R4.reuse, 0x90, RZ ;  /* 0x00000090040a7810 */ /* 0x044fe40007ffe0ff */
[----:B------:R-:W-:Y:S02]  /*c020*/  IADD3 R11, R4, 0x98, RZ ;  /* 0x00000098040b7810 */ /* 0x000fe40007ffe0ff */
[----:B------:R-:W-:Y:S01]  /*c030*/  ISETP.GE.AND P4, PT, R10, c[0x0][0x3c8], PT ;  /* 0x0000f2000a007a0c */ /* 0x000fe20003f86270 */
[----:B---3--:R-:W-:Y:S01]  /*c040*/  @!P6 IMAD.WIDE R8, R0, 0x4, R2 ;  /* 0x000000040008e825 */ /* 0x008fe200078e0202 */
[----:B------:R-:W-:-:S02]  /*c050*/  ISETP.GE.AND P3, PT, R11, c[0x0][0x3c8], PT ;  /* 0x0000f2000b007a0c */ /* 0x000fc40003f66270 */
[----:B------:R-:W-:Y:S01]  /*c060*/  ISETP.GE.AND P2, PT, R12, c[0x0][0x3c8], PT ;  /* 0x0000f2000c007a0c */ /* 0x000fe20003f46270 */
[----:B----4-:R-:W-:Y:S01]  /*c070*/  @!P5 IMAD.WIDE R6, R5, 0x4, R2 ;  /* 0x000000040506d825 */ /* 0x010fe200078e0202 */
[----:B------:R-:W-:Y:S01]  /*c080*/  ISETP.GE.AND P1, PT, R13, c[0x0][0x3c8], PT ;  /* 0x0000f2000d007a0c */ /* 0x000fe20003f26270 */
[----:B------:R1:W-:Y:S01]  /*c090*/  @!P6 ST.E.64 [R8.64], R70 ;  /* 0x000000460800e985 */ /* 0x0003e2000c101b0a */
[----:B------:R-:W-:-:S03]  /*c0a0*/  @!P0 LEA.HI R5, R14, R14, RZ, 0x1 ;  /* 0x0000000e0e058211 */ /* 0x000fc600078f08ff */
[----:B------:R2:W-:Y:S01]  /*c0b0*/  @!P5 ST.E.64 [R6.64], R74 ;  /* 0x0000004a0600d985 */ /* 0x0005e2000c101b0a */
[----:B------:R-:W-:Y:S02]  /*c0c0*/  @!P0 LOP3.LUT R5, R5, 0xfffffffe, RZ, 0xc0, !PT ;  /* 0xfffffffe05058812 */ /* 0x000fe400078ec0ff */
[----:B------:R-:W-:-:S04]  /*c0d0*/  @!P4 LEA.HI R0, R10, R10, RZ, 0x1 ;  /* 0x0000000a0a00c211 */ /* 0x000fc800078f08ff */
[----:B------:R-:W-:-:S05]  /*c0e0*/  @!P4 LOP3.LUT R0, R0, 0xfffffffe, RZ, 0xc0, !PT ;  /* 0xfffffffe0000c812 */ /* 0x000fca00078ec0ff */
[----:B------:R-:W-:Y:S01]  /*c0f0*/  @!P4 IMAD.WIDE R14, R0, 0x4, R2 ;  /* 0x00000004000ec825 */ /* 0x000fe200078e0202 */
[----:B------:R-:W-:-:S04]  /*c100*/  IADD3 R0, R4, 0xb8, RZ ;  /* 0x000000b804007810 */ /* 0x000fc80007ffe0ff */
[----:B------:R3:W-:Y:S01]  /*c110*/  @!P4 ST.E.64 [R14.64], R78 ;  /* 0x0000004e0e00c985 */ /* 0x0007e2000c101b0a */
[----:B-1----:R-:W-:Y:S02]  /*c120*/  @!P3 LEA.HI R8, R11, R11, RZ, 0x1 ;  /* 0x0000000b0b08b211 */ /* 0x002fe400078f08ff */
[----:B--2---:R-:W-:Y:S02]  /*c130*/  @!P2 LEA.HI R7, R12, R12, RZ, 0x1 ;  /* 0x0000000c0c07a211 */ /* 0x004fe400078f08ff */
[----:B------:R-:W-:Y:S02]  /*c140*/  @!P1 LEA.HI R6, R13, R13, RZ, 0x1 ;  /* 0x0000000d0d069211 */ /* 0x000fe400078f08ff */
[----:B------:R-:W-:Y:S02]  /*c150*/  @!P3 LOP3.LUT R8, R8, 0xfffffffe, RZ, 0xc0, !PT ;  /* 0xfffffffe0808b812 */ /* 0x000fe400078ec0ff */
[----:B------:R-:W-:Y:S02]  /*c160*/  @!P2 LOP3.LUT R7, R7, 0xfffffffe, RZ, 0xc0, !PT ;  /* 0xfffffffe0707a812 */ /* 0x000fe400078ec0ff */
[----:B------:R-:W-:Y:S01]  /*c170*/  @!P1 LOP3.LUT R6, R6, 0xfffffffe, RZ, 0xc0, !PT ;  /* 0xfffffffe06069812 */ /* 0x000fe200078ec0ff */
[----:B------:R-:W-:-:S04]  /*c180*/  @!P3 IMAD.WIDE R12, R8, 0x4, R2 ;  /* 0x00000004080cb825 */ /* 0x000fc800078e0202 */
[--C-:B------:R-:W-:Y:S01]  /*c190*/  @!P2 IMAD.WIDE R10, R7, 0x4, R2.reuse ;  /* 0x00000004070aa825 */ /* 0x100fe200078e0202 */
[----:B------:R3:W-:Y:S03]  /*c1a0*/  @!P3 ST.E.64 [R12.64], R82 ;  /* 0x000000520c00b985 */ /* 0x0007e6000c101b0a */
[--C-:B------:R-:W-:Y:S01]  /*c1b0*/  @!P1 IMAD.WIDE R8, R6, 0x4, R2.reuse ;  /* 0x0000000406089825 */ /* 0x100fe200078e0202 */
[----:B------:R3:W-:Y:S03]  /*c1c0*/  @!P2 ST.E.64 [R10.64], R86 ;  /* 0x000000560a00a985 */ /* 0x0007e6000c101b0a */
[----:B------:R-:W-:Y:S01]  /*c1d0*/  @!P0 IMAD.WIDE R6, R5, 0x4, R2 ;  /* 0x0000000405068825 */ /* 0x000fe200078e0202 */
[----:B------:R3:W-:Y:S04]  /*c1e0*/  @!P1 ST.E.64 [R8.64], R90 ;  /* 0x0000005a08009985 */ /* 0x0007e8000c101b0a */
[----:B------:R3:W-:Y:S01]  /*c1f0*/  @!P0 ST.E.64 [R6.64], R94 ;  /* 0x0000005e06008985 */ /* 0x0007e2000c101b0a */
[----:B------:R-:W-:-:S13]  /*c200*/  ISETP.GE.AND P0, PT, R0, c[0x0][0x3c8], PT ;  /* 0x0000f20000007a0c */ /* 0x000fda0003f06270 */
[----:B------:R-:W-:Y:S05]  /*c210*/  @P0 EXIT ;  /* 0x000000000000094d */ /* 0x000fea0003800000 */
[----:B------:R-:W-:-:S04]  /*c220*/  LEA.HI R0, R0, R0, RZ, 0x1 ;  /* 0x0000000000007211 */ /* 0x000fc800078f08ff */
[----:B------:R-:W-:-:S05]  /*c230*/  LOP3.LUT R0, R0, 0xfffffffe, RZ, 0xc0, !PT ;  /* 0xfffffffe00007812 */ /* 0x000fca00078ec0ff */
[----:B------:R-:W-:-:S05]  /*c240*/  IMAD.WIDE R2, R0, 0x4, R2 ;  /* 0x0000000400027825 */ /* 0x000fca00078e0202 */
[----:B------:R-:W-:Y:S01]  /*c250*/  ST.E.64 [R2.64], R98 ;  /* 0x0000006202007985 */ /* 0x000fe2000c101b0a */
[----:B------:R-:W-:Y:S05]  /*c260*/  EXIT ;  /* 0x000000000000794d */ /* 0x000fea0003800000 */
.L_x_7:
[----:B------:R-:W1:Y:S02]  /*c270*/  S2R R0, SR_TID.X ;  /* 0x0000000000007919 */ /* 0x000e640000002100 */
[----:B-1----:R-:W-:-:S13]  /*c280*/  ISETP.GT.AND P0, PT, R0, 0x7f, PT ;  /* 0x0000007f0000780c */ /* 0x002fda0003f04270 */
[----:B------:R-:W-:Y:S05]  /*c290*/  @P0 EXIT ;  /* 0x000000000000094d */ /* 0x000fea0003800000 */
[----:B------:R-:W1:Y:S01]  /*c2a0*/  S2R R8, SR_CTAID.X ;  /* 0x0000000000087919 */ /* 0x000e620000002500 */
[----:B------:R-:W-:-:S05]  /*c2b0*/  MOV R3, c[0x0][0x4e8] ;  /* 0x00013a0000037a02 */ /* 0x000fca0000000f00 */
[----:B------:R-:W-:Y:S01]  /*c2c0*/  IMAD R2, R3, c[0x0][0x388], RZ ;  /* 0x0000e20003027a24 */ /* 0x000fe200078e02ff */
[----:B-1----:R-:W-:-:S04]  /*c2d0*/  LEA R8, R8, R0, 0x7 ;  /* 0x0000000008087211 */ /* 0x002fc800078e38ff */
[----:B------:R-:W-:-:S13]  /*c2e0*/  ISETP.GE.AND P0, PT, R8, R2, PT ;  /* 0x000000020800720c */ /* 0x000fda0003f06270 */
[----:B------:R-:W-:Y:S05]  /*c2f0*/  @P0 EXIT ;  /* 0x000000000000094d */ /* 0x000fea0003800000 */
[----:B------:R-:W1:Y:S01]  /*c300*/  S2R R7, SR_CTAID.Z ;  /* 0x0000000000077919 */ /* 0x000e620000002700 */
[----:B------:R-:W-:Y:S01]  /*c310*/  USHF.R.S32.HI UR6, URZ, 0x1f, UR9 ;  /* 0x0000001f3f067899 */ /* 0x000fe20008011409 */
[----:B------:R-:W-:Y:S01]  /*c320*/  ISETP.NE.AND P0, PT, R3, 0x1, PT ;  /* 0x000000010300780c */ /* 0x000fe20003f05270 */
[----:B------:R-:W-:Y:S01]  /*c330*/  ULDC.64 UR4, c[0x0][0x4d0] ;  /* 0x0001340000047ab9 */ /* 0x000fe20000000a00 */
[----:B------:R-:W2:Y:S01]  /*c340*/  S2R R9, SR_CTAID.Y ;  /* 0x0000000000097919 */ /* 0x000ea20000002600 */
[----:B------:R-:W-:Y:S01]  /*c350*/  UIMAD UR6, UR6, UR4, URZ ;  /* 0x00000004060672a4 */ /* 0x000fe2000f8e023f */
[----:B------:R-:W-:Y:S01]  /*c360*/  IADD3 R4, RZ, -UR9, RZ ;  /* 0x80000009ff047c10 */ /* 0x000fe2000fffe0ff */
[----:B------:R-:W-:Y:S01]  /*c370*/  UIMAD.WIDE.U32 UR12, UR9, UR4, URZ ;  /* 0x00000004090c72a5 */ /* 0x000fe2000f8e003f */
[----:B------:R-:W-:Y:S01]  /*c380*/  MOV R0, R8 ;  /* 0x0000000800007202 */ /* 0x000fe20000000f00 */
[----:B------:R-:W-:-:S04]  /*c390*/  UIMAD UR4, UR9, UR5, UR6 ;  /* 0x00000005090472a4 */ /* 0x000fc8000f8e0206 */
[----:B------:R-:W-:Y:S01]  /*c3a0*/  UIADD3 UR4, UR13, UR4, URZ ;  /* 0x000000040d047290 */ /* 0x000fe2000fffe03f */
[----:B------:R-:W-:Y:S01]  /*c3b0*/  MOV R3, UR13 ;  /* 0x0000000d00037c02 */ /* 0x000fe20008000f00 */
[----:B------:R-:W-:-:S04]  /*c3c0*/  @P0 IMAD.HI.U32 R5, R8, c[0x0][0x4ec], RZ ;  /* 0x00013b0008050a27 */ /* 0x000fc800078e00ff */
[----:B------:R-:W-:Y:S01]  /*c3d0*/  IMAD.U32 R2, RZ, RZ, UR12 ;  /* 0x0000000cff027e24 */ /* 0x000fe2000f8e00ff */
[----:B------:R-:W-:Y:S01]  /*c3e0*/  @P0 SHF.R.U32.HI R0, RZ, c[0x0][0x4f0], R5 ;  /* 0x00013c00ff000a19 */ /* 0x000fe20000011605 */
[----:B------:R-:W-:Y:S01]  /*c3f0*/  IMAD.U32 R3, RZ, RZ, UR4 ;  /* 0x00000004ff037e24 */ /* 0x000fe2000f8e00ff */
[----:B-1----:R-:W-:-:S03]  /*c400*/  SHF.R.S32.HI R6, RZ, 0x1f, R7 ;  /* 0x0000001fff067819 */ /* 0x002fc60000011407 */
[----:B------:R-:W-:-:S04]  /*c410*/  IMAD.WIDE.U32 R2, R7, c[0x0][0x4d8], R2 ;  /* 0x0001360007027a25 */ /* 0x000fc800078e0002 */
[----:B------:R-:W-:Y:S02]  /*c420*/  IMAD R6, R6, c[0x0][0x4d8], RZ ;  /* 0x0001360006067a24 */ /* 0x000fe400078e02ff */
[----:B--2---:R-:W-:Y:S02]  /*c430*/  IMAD R4, R4, c[0x0][0x550], R9 ;  /* 0x0001540004047a24 */ /* 0x004fe400078e0209 */
[----:B------:R-:W-:Y:S01]  /*c440*/  IMAD R5, R7, c[0x0][0x4dc], R6 ;  /* 0x0001370007057a24 */ /* 0x000fe200078e0206 */
[----:B------:R-:W-:Y:S02]  /*c450*/  IADD3 R7, -R0, RZ, RZ ;  /* 0x000000ff00077210 */ /* 0x000fe40007ffe1ff */
[----:B------:R-:W-:Y:S01]  /*c460*/  SHF.R.S32.HI R6, RZ, 0x1f, R4 ;  /* 0x0000001fff067819 */ /* 0x000fe20000011404 */
[----:B------:R-:W-:Y:S02]  /*c470*/  IMAD.IADD R3, R5, 0x1, R3 ;  /* 0x0000000105037824 */ /* 0x000fe400078e0203 */
[----:B------:R-:W-:Y:S01]  /*c480*/  IMAD R5, R7, c[0x0][0x4e8], R8 ;  /* 0x00013a0007057a24 */ /* 0x000fe200078e0208 */
[----:B------:R-:W-:Y:S01]  /*c490*/  SHF.R.S32.HI R7, RZ, 0x1f, R0 ;  /* 0x0000001fff077819 */ /* 0x000fe20000011400 */
[----:B------:R-:W-:-:S02]  /*c4a0*/  IMAD R6, R6, c[0x0][0x4e0], RZ ;  /* 0x0001380006067a24 */ /* 0x000fc400078e02ff */
[----:B------:R-:W-:-:S04]  /*c4b0*/  IMAD.WIDE.U32 R2, R4, c[0x0][0x4e0], R2 ;  /* 0x0001380004027a25 */ /* 0x000fc800078e0002 */
[----:B------:R-:W-:Y:S01]  /*c4c0*/  IMAD R6, R4, c[0x0][0x4e4], R6 ;  /* 0x0001390004067a24 */ /* 0x000fe200078e0206 */
[----:B------:R-:W-:Y:S02]  /*c4d0*/  SHF.R.S32.HI R4, RZ, 0x1f, R5 ;  /* 0x0000001fff047819 */ /* 0x000fe40000011405 */
[----:B------:R-:W-:-:S03]  /*c4e0*/  IADD3 R2, P0, R0, R2, RZ ;  /* 0x0000000200027210 */ /* 0x000fc60007f1e0ff */
[----:B------:R-:W-:Y:S01]  /*c4f0*/  IMAD R0, R4, c[0x0][0x4c8], RZ ;  /* 0x0001320004007a24 */ /* 0x000fe200078e02ff */
[----:B------:R-:W-:-:S03]  /*c500*/  IADD3.X R3, R7, R3, R6, P0, !PT ;  /* 0x0000000307037210 */ /* 0x000fc600007fe406 */
[C---:B------:R-:W-:Y:S02]  /*c510*/  IMAD R0, R5.reuse, c[0x0][0x4cc], R0 ;  /* 0x0001330005007a24 */ /* 0x040fe400078e0200 */
[----:B------:R-:W-:-:S05]  /*c520*/  IMAD.WIDE.U32 R2, R5, c[0x0][0x4c8], R2 ;  /* 0x0001320005027a25 */ /* 0x000fca00078e0002 */
[----:B------:R-:W-:Y:S02]  /*c530*/  IADD3 R0, R3, R0, RZ ;  /* 0x0000000003007210 */ /* 0x000fe40007ffe0ff */
[----:B------:R-:W-:-:S04]  /*c540*/  LEA R4, P0, R2, c[0x0][0x4a8], 0x2 ;  /* 0x00012a0002047a11 */ /* 0x000fc800078010ff */
[----:B------:R-:W-:Y:S02]  /*c550*/  LEA.HI.X R5, R2, c[0x0][0x4ac], R0, 0x2, P0 ;  /* 0x00012b0002057a11 */ /* 0x000fe400000f1400 */
[----:B------:R-:W-:-:S05]  /*c560*/  MOV R0, 0xff800000 ;  /* 0xff80000000007802 */ /* 0x000fca0000000f00 */
[----:B------:R-:W-:Y:S01]  /*c570*/  STG.E [R4.64], R0 ;  /* 0x0000000004007986 */ /* 0x000fe2000c10190a */
[----:B------:R-:W-:Y:S05]  /*c580*/  EXIT ;  /* 0x000000000000794d */ /* 0x000fea0003800000 */
.L_x_10:
[----:B------:R-:W-:-:S00]  /*c590*/  BRA `(.L_x_10) ;  /* 0xfffffff000007947 */ /* 0x000fc0000383ffff */
[----:B------:R-:W-:-:S00]  /*c5a0*/  NOP ;  /* 0x0000000000007918 */ /* 0x000fc00000000000 */
        /* <DEDUP_REMOVED lines=13> */
.L_x_4904:


//--------------------- .text._ZN7cutlass13device_kernelIN5flash19enable_sm80_to_sm89INS1_16FlashAttnFwdSm80INS1_25CollectiveMainloopFwdSm80ILi8ELi1ELb0EN4cute5tupleIJNS5_1CILi128EEENS7_ILi64EEENS7_ILi192EEEEEELi192ENS_6half_tEfNS_4arch4Sm80ELb0ELb0ELb1ELb1ELb0ELb0ELb1ELb1EEENS1_21CollectiveEpilogueFwdINS6_IJS8_SA_S9_EEENS6_IJNS7_ILi1EEESI_SI_EEESC_SE_Li256ELb1ELb1ELb1ELb0EEENS1_36VarlenDynamicPersistentTileSchedulerILi128ELi64ELi256ELi256ELb1ELb1ELb0ELb0ELb1ELb1EEEEEEEEEvNT_6ParamsE --------------------------
	.section	.text._ZN7cutlass13device_kernelIN5flash19enable_sm80_to_sm89INS1_16FlashAttnFwdSm80INS1_25CollectiveMainloopFwdSm80ILi8ELi1ELb0EN4cute5tupleIJNS5_1CILi128EEENS7_ILi64EEENS7_ILi192EEEEEELi192ENS_6half_tEfNS_4arch4Sm80ELb0ELb0ELb1ELb1ELb0ELb0ELb1ELb1EEENS1_21CollectiveEpilogueFwdINS6_IJS8_SA_S9_EEENS6_IJNS7_ILi1EEESI_SI_EEESC_SE_Li256ELb1ELb1ELb1ELb0EEENS1_36VarlenDynamicPersistentTileSchedulerILi128ELi64ELi256ELi256ELb1ELb1ELb0ELb0ELb1ELb1EEEEEEEEEvNT_6ParamsE,"ax",@progbits
	.sectioninfo	@"SHI_REGISTERS=255"
	.align	128
.text._ZN7cutlass13device_kernelIN5flash19enable_sm80_to_sm89INS1_16FlashAttnFwdSm80INS1_25CollectiveMainloopFwdSm80ILi8ELi1ELb0EN4cute5tupleIJNS5_1CILi128EEENS7_ILi64EEENS7_ILi192EEEEEELi192ENS_6half_tEfNS_4arch4Sm80ELb0ELb0ELb1ELb1ELb0ELb0ELb1ELb1EEENS1_21CollectiveEpilogueFwdINS6_IJS8_SA_S9_EEENS6_IJNS7_ILi1EEESI_SI_EEESC_SE_Li256ELb1ELb1ELb1ELb0EEENS1_36VarlenDynamicPersistentTileSchedulerILi128ELi64ELi256ELi256ELb1ELb1ELb0ELb0ELb1ELb1EEEEEEEEEvNT_6ParamsE:
        .type           _ZN7cutlass13device_kernelIN5flash19enable_sm80_to_sm89INS1_16FlashAttnFwdSm80INS1_25CollectiveMainloopFwdSm80ILi8ELi1ELb0EN4cute5tupleIJNS5_1CILi128EEENS7_ILi64EEENS7_ILi192EEEEEELi192ENS_6half_tEfNS_4arch4Sm80ELb0ELb0ELb1ELb1ELb0ELb0ELb1ELb1EEENS1_21CollectiveEpilogueFwdINS6_IJS8_SA_S9_EEENS6_IJNS7_ILi1EEESI_SI_EEESC_SE_Li256ELb1ELb1ELb1ELb0EEENS1_36VarlenDynamicPersistentTileSchedulerILi128ELi64ELi256ELi256ELb1ELb1ELb0ELb0ELb1ELb1EEEEEEEEEvNT_6ParamsE,@function
        .size           _ZN7cutlass13device_kernelIN5flash19enable_sm80_to_sm89INS1_16FlashAttnFwdSm80INS1_25CollectiveMainloopFwdSm80ILi8ELi1ELb0EN4cute5tupleIJNS5_1CILi128EEENS7_ILi64EEENS7_ILi192EEEEEELi192ENS_6half_tEfNS_4arch4Sm80ELb0ELb0ELb1ELb1ELb0ELb0ELb1ELb1EEENS1_21CollectiveEpilogueFwdINS6_IJS8_SA_S9_EEENS6_IJNS7_ILi1EEESI_SI_EEESC_SE_Li256ELb1ELb1ELb1ELb0EEENS1_36VarlenDynamicPersistentTileSchedulerILi128ELi64ELi256ELi256ELb1ELb1ELb0ELb0ELb1ELb1EEEEEEEEEvNT_6ParamsE,(.L_x_4905 - _ZN7cutlass13device_kernelIN5flash19enable_sm80_to_sm89INS1_16FlashAttnFwdSm80INS1_25CollectiveMainloopFwdSm80ILi8ELi1ELb0EN4cute5tupleIJNS5_1CILi128EEENS7_ILi64EEENS7_ILi192EEEEEELi192ENS_6half_tEfNS_4arch4Sm80ELb0ELb0ELb1ELb1ELb0ELb0ELb1ELb1EEENS1_21CollectiveEpilogueFwdINS6_IJS8_SA_S9_EEENS6_IJNS7_ILi1EEESI_SI_EEESC_SE_Li256ELb1ELb1ELb1ELb0EEENS1_36VarlenDynamicPersistentTileSchedulerILi128ELi64ELi256ELi256ELb1ELb1ELb0ELb0ELb1ELb1EEEEEEEEEvNT_6ParamsE)
        .other          _ZN7cutlass13device_kernelIN5flash19enable_sm80_to_sm89INS1_16FlashAttnFwdSm80INS1_25CollectiveMainloopFwdSm80ILi8ELi1ELb0EN4cute5tupleIJNS5_1CILi128EEENS7_ILi64EEENS7_ILi192EEEEEELi192ENS_6half_tEfNS_4arch4Sm80ELb0ELb0ELb1ELb1ELb0ELb0ELb1ELb1EEENS1_21CollectiveEpilogueFwdINS6_IJS8_SA_S9_EEENS6_IJNS7_ILi1EEESI_SI_EEESC_SE_Li256ELb1ELb1ELb1ELb0EEENS1_36VarlenDynamicPersistentTileSchedulerILi128ELi64ELi256ELi256ELb1ELb1ELb0ELb0ELb1ELb1EEEEEEEEEvNT_6ParamsE,@"STO_CUDA_ENTRY STV_DEFAULT"
_ZN7cutlass13device_kernelIN5flash19enable_sm80_to_sm89INS1_16FlashAttnFwdSm80INS1_25CollectiveMainloopFwdSm80ILi8ELi1ELb0EN4cute5tupleIJNS5_1CILi128EEENS7_ILi64EEENS7_ILi192EEEEEELi192ENS_6half_tEfNS_4arch4Sm80ELb0ELb0ELb1ELb1ELb0ELb0ELb1ELb1EEENS1_21CollectiveEpilogueFwdINS6_IJS8_SA_S9_EEENS6_IJNS7_ILi1EEESI_SI_EEESC_SE_Li256ELb1ELb1ELb1ELb0EEENS1_36VarlenDynamicPersistentTileSchedulerILi128ELi64ELi256ELi256ELb1ELb1ELb0ELb0ELb1ELb1EEEEEEEEEvNT_6ParamsE:
[----:B------:R-:W-:-:S03]  /*0000*/  MOV R1, c[0x0][0x28] ;  /* 0x00000a0000017a02 */ /* 0x000fc60000000f00 */
[----:B------:R-:W1:Y:S01]  /*0010*/  S2R R2, SR_TID.X ;  /* 0x0000000000027919 */ /* 0x000e620000002100 */
[----:B------:R-:W-:Y:S01]  /*0020*/  IADD3 R1, R1, -0x40, RZ ;  /* 0xffffffc001017810 */ /* 0x000fe20007ffe0ff */
[----:B------:R-:W-:Y:S01]  /*0030*/  ULDC.64 UR6, c[0x0][0x118] ;  /* 0x0000460000067ab9 */ /* 0x000fe20000000a00 */
[----:B-1----:R-:W-:-:S05]  /*0040*/  SHF.R.U32.HI R0, RZ, 0x5, R2 ;  /* 0x00000005ff007819 */ /* 0x002fca0000011602 */
[----:B------:R-:W1:Y:S02]  /*0050*/  SHFL.IDX PT, R3, R0, RZ, 0x1f ;  /* 0x00001fff00037589 */ /* 0x000e6400000e0000 */
[----:B-1----:R-:W-:Y:S02]  /*0060*/  ISETP.NE.AND P0, PT, R3, RZ, PT ;  /* 0x000000ff0300720c */ /* 0x002fe40003f05270 */
[----:B------:R1:W-:Y:S11]  /*0070*/  STL [R1+0x34], R3 ;  /* 0x0000340301007387 */ /* 0x0003f60000100800 */
[----:B------:R-:W-:Y:S06]  /*0080*/  @P0 BAR.SYNC.DEFER_BLOCKING 0x5, 0x100 ;  /* 0x0144000000000b1d */ /* 0x000fec0000010000 */
[----:B------:R-:W2:Y:S04]  /*0090*/  @P0 LDS.128 R224, [0x18100] ;  /* 0x01810000ffe00984 */ /* 0x000ea80000000c00 */
[----:B------:R-:W-:Y:S06]  /*00a0*/  @P0 BAR.ARV 0x4, 0x100 ;  /* 0x0104000000000b1d */ /* 0x000fec0000002000 */
[----:B------:R-:W-:Y:S05]  /*00b0*/  @P0 BRA `(.L_x_11) ;  /* 0x00000a7000000947 */ /* 0x000fea0003800000 */
[----:B-1----:R-:W-:Y:S01]  /*00c0*/  LOP3.LUT R12, R2, 0x1f, RZ, 0xc0, !PT ;  /* 0x0000001f020c7812 */ /* 0x002fe200078ec0ff */
[----:B------:R-:W-:Y:S01]  /*00d0*/  CS2R R8, SRZ ;  /* 0x0000000000087805 */ /* 0x000fe2000001ff00 */
[----:B------:R-:W-:-:S02]  /*00e0*/  IMAD.MOV.U32 R7, RZ, RZ, RZ ;  /* 0x000000ffff077224 */ /* 0x000fc400078e00ff */
[----:B------:R-:W-:-:S04]  /*00f0*/  ISETP.NE.AND P6, PT, R12, 0x1f, PT ;  /* 0x0000001f0c00780c */ /* 0x000fc80003fc5270 */
[----:B------:R-:W-:-:S13]  /*0100*/  ISETP.GE.OR P0, PT, R12, c[0x0][0x53c], !P6 ;  /* 0x00014f000c007a0c */ /* 0x000fda0007706670 */
[----:B------:R-:W-:Y:S02]  /*0110*/  @!P0 IMAD.MOV.U32 R4, RZ, RZ, 0x4 ;  /* 0x00000004ff048424 */ /* 0x000fe400078e00ff */
[----:B------:R-:W-:Y:S02]  /*0120*/  @!P0 IMAD.MOV.U32 R2, RZ, RZ, 0x4 ;  /* 0x00000004ff028424 */ /* 0x000fe400078e00ff */
[----:B------:R-:W-:-:S04]  /*0130*/  @!P0 IMAD.WIDE.U32 R4, R12, R4, c[0x0][0x580] ;  /* 0x000160000c048625 */ /* 0x000fc800078e0004 */
[C---:B------:R-:W-:Y:S01]  /*0140*/  @!P0 IMAD.WIDE.U32 R2, R12.reuse, R2, c[0x0][0x578] ;  /* 0x00015e000c028625 */ /* 0x040fe200078e0002 */
[----:B------:R-:W3:Y:S04]  /*0150*/  @!P0 LDG.E R8, [R4.64] ;  /* 0x0000000604088981 */ /* 0x000ee8000c1e1900 */
[----:B------:R-:W3:Y:S01]  /*0160*/  @!P0 LDG.E R7, [R2.64] ;  /* 0x0000000602078981 */ /* 0x000ee2000c1e1900 */
[C---:B------:R-:W-:Y:S01]  /*0170*/  ISETP.NE.AND P5, PT, R12.reuse, RZ, PT ;  /* 0x000000ff0c00720c */ /* 0x040fe20003fa5270 */
[----:B------:R-:W1:Y:S01]  /*0180*/  S2UR UR4, SR_CTAID.X ;  /* 0x00000000000479c3 */ /* 0x000e620000002500 */
[C---:B------:R-:W-:Y:S02]  /*0190*/  ISETP.GE.U32.AND P4, PT, R12.reuse, 0x2, PT ;  /* 0x000000020c00780c */ /* 0x040fe40003f86070 */
[----:B------:R-:W-:-:S02]  /*01a0*/  ISETP.GE.U32.AND P3, PT, R12, 0x4, PT ;  /* 0x000000040c00780c */ /* 0x000fc40003f66070 */
[C---:B------:R-:W-:Y:S02]  /*01b0*/  ISETP.GE.U32.AND P2, PT, R12.reuse, 0x8, PT ;  /* 0x000000080c00780c */ /* 0x040fe40003f46070 */
[----:B------:R-:W-:Y:S01]  /*01c0*/  ISETP.GE.U32.AND P1, PT, R12, 0x10, PT ;  /* 0x000000100c00780c */ /* 0x000fe20003f26070 */
[----:B---3--:R-:W-:-:S05]  /*01d0*/  IMAD R4, R8, R7, RZ ;  /* 0x0000000708047224 */ /* 0x008fca00078e02ff */
[----:B------:R-:W3:Y:S02]  /*01e0*/  SHFL.UP PT, R0, R4, 0x1, RZ ;  /* 0x0420000004007989 */ /* 0x000ee400000e00ff */
[----:B---3--:R-:W-:-:S05]  /*01f0*/  SEL R0, R0, RZ, P5 ;  /* 0x000000ff00007207 */ /* 0x008fca0002800000 */
[----:B------:R-:W-:-:S05]  /*0200*/  IMAD.IADD R4, R4, 0x1, R0 ;  /* 0x0000000104047824 */ /* 0x000fca00078e0200 */
        /* <DEDUP_REMOVED lines=12> */
[----:B------:R-:W3:Y:S02]  /*02d0*/  SHFL.IDX PT, R6, R4, 0x1f, 0x1f ;  /* 0x03e01f0004067f89 */ /* 0x000ee400000e0000 */
[----:B---3--:R-:W-:-:S04]  /*02e0*/  IMAD R6, R6, c[0x0][0x538], RZ ;  /* 0x00014e0006067a24 */ /* 0x008fc800078e02ff */
[----:B------:R-:W-:Y:S01]  /*02f0*/  IMAD.MOV.U32 R0, RZ, RZ, R6 ;  /* 0x000000ffff007224 */ /* 0x000fe200078e0006 */
[----:B-1----:R-:W-:-:S13]  /*0300*/  ISETP.GT.AND P0, PT, R6, UR4, PT ;  /* 0x0000000406007c0c */ /* 0x002fda000bf04270 */
[----:B------:R-:W-:Y:S05]  /*0310*/  @P0 BRA `(.L_x_12) ;  /* 0x0000027000000947 */ /* 0x000fea0003800000 */
[----:B------:R-:W-:Y:S02]  /*0320*/  MOV R6, R0 ;  /* 0x0000000000067202 */ /* 0x000fe40000000f00 */
[----:B------:R-:W-:-:S04]  /*0330*/  MOV R9, RZ ;  /* 0x000000ff00097202 */ /* 0x000fc80000000f00 */
.L_x_16:
[----:B------:R-:W-:-:S04]  /*0340*/  IADD3 R0, R9, 0x1f, RZ ;  /* 0x0000001f09007810 */ /* 0x000fc80007ffe0ff */
[----:B------:R-:W-:-:S13]  /*0350*/  ISETP.GE.AND P0, PT, R0, c[0x0][0x53c], PT ;  /* 0x00014f0000007a0c */ /* 0x000fda0003f06270 */
[----:B------:R-:W-:Y:S05]  /*0360*/  @P0 BRA `(.L_x_13) ;  /* 0x0000074000000947 */ /* 0x000fea0003800000 */
[----:B------:R-:W-:Y:S01]  /*0370*/  MOV R9, R0 ;  /* 0x0000000000097202 */ /* 0x000fe20000000f00 */
[----:B------:R-:W-:Y:S01]  /*0380*/  IMAD.MOV.U32 R7, RZ, RZ, RZ ;  /* 0x000000ffff077224 */ /* 0x000fe200078e00ff */
[----:B------:R-:W-:Y:S02]  /*0390*/  MOV R8, RZ ;  /* 0x000000ff00087202 */ /* 0x000fe40000000f00 */
[----:B------:R-:W-:-:S04]  /*03a0*/  IADD3 R0, R12, R9, RZ ;  /* 0x000000090c007210 */ /* 0x000fc80007ffe0ff */
[----:B------:R-:W-:-:S13]  /*03b0*/  ISETP.GE.OR P0, PT, R0, c[0x0][0x53c], !P6 ;  /* 0x00014f0000007a0c */ /* 0x000fda0007706670 */
[----:B------:R-:W-:Y:S01]  /*03c0*/  @!P0 MOV R2, 0x4 ;  /* 0x0000000400028802 */ /* 0x000fe20000000f00 */
[----:B------:R-:W-:-:S04]  /*03d0*/  @!P0 IMAD.MOV.U32 R3, RZ, RZ, 0x4 ;  /* 0x00000004ff038424 */ /* 0x000fc800078e00ff */
[----:B------:R-:W-:-:S04]  /*03e0*/  @!P0 IMAD.WIDE R4, R0, R2, c[0x0][0x580] ;  /* 0x0001600000048625 */ /* 0x000fc800078e0202 */
[----:B------:R-:W-:Y:S01]  /*03f0*/  @!P0 IMAD.WIDE R2, R0, R3, c[0x0][0x578] ;  /* 0x00015e0000028625 */ /* 0x000fe200078e0203 */
[----:B------:R-:W3:Y:S04]  /*0400*/  @!P0 LDG.E R8, [R4.64] ;  /* 0x0000000604088981 */ /* 0x000ee8000c1e1900 */
[----:B------:R-:W3:Y:S02]  /*0410*/  @!P0 LDG.E R7, [R2.64] ;  /* 0x0000000602078981 */ /* 0x000ee4000c1e1900 */
[----:B---3--:R-:W-:Y:S01]  /*0420*/  IMAD R5, R8, R7, RZ ;  /* 0x0000000708057224 */ /* 0x008fe200078e02ff */
[----:B------:R-:W-:Y:S05]  /*0430*/  BRA.DIV ~URZ, `(.L_x_14) ;  /* 0x0000c6b27f007947 */ /* 0x000fea000b800000 */
[----:B------:R1:W3:Y:S02]  /*0440*/  SHFL.UP PT, R0, R5, 0x1, RZ ;  /* 0x0420000005007989 */ /* 0x0002e400000e00ff */
.L_x_104:
[----:B---3--:R-:W-:-:S04]  /*0450*/  SEL R0, R0, RZ, P5 ;  /* 0x000000ff00007207 */ /* 0x008fc80002800000 */
[----:B-1----:R-:W-:Y:S01]  /*0460*/  IADD3 R5, R5, R0, RZ ;  /* 0x0000000005057210 */ /* 0x002fe20007ffe0ff */
[----:B------:R-:W-:Y:S05]  /*0470*/  BRA.DIV ~URZ, `(.L_x_15) ;  /* 0x0000c6d27f007947 */ /* 0x000fea000b800000 */
[----:B------:R-:W1:Y:S02]  /*0480*/  SHFL.UP PT, R0, R5, 0x2, RZ ;  /* 0x0440000005007989 */ /* 0x000e6400000e00ff */
[----:B-1----:R-:W-:-:S05]  /*0490*/  SEL R0, R0, RZ, P4 ;  /* 0x000000ff00007207 */ /* 0x002fca0002000000 */
[----:B------:R-:W-:-:S05]  /*04a0*/  IMAD.IADD R0, R5, 0x1, R0 ;  /* 0x0000000105007824 */ /* 0x000fca00078e0200 */
        /* <DEDUP_REMOVED lines=9> */
[----:B------:R1:W3:Y:S02]  /*0540*/  SHFL.IDX PT, R0, R4, 0x1f, 0x1f ;  /* 0x03e01f0004007f89 */ /* 0x0002e400000e0000 */
.L_x_105:
[----:B---3--:R-:W-:-:S05]  /*0550*/  IMAD R0, R0, c[0x0][0x538], RZ ;  /* 0x00014e0000007a24 */ /* 0x008fca00078e02ff */
[----:B------:R-:W-:-:S04]  /*0560*/  IADD3 R6, R0, R6, RZ ;  /* 0x0000000600067210 */ /* 0x000fc80007ffe0ff */
[----:B------:R-:W-:-:S13]  /*0570*/  ISETP.GT.AND P0, PT, R6, UR4, PT ;  /* 0x0000000406007c0c */ /* 0x000fda000bf04270 */
[----:B-12---:R-:W-:Y:S05]  /*0580*/  @!P0 BRA `(.L_x_16) ;  /* 0xfffffdb000008947 */ /* 0x006fea000383ffff */
.L_x_12:
[----:B--2---:R-:W-:-:S05]  /*0590*/  IADD3 R224, -R0, R6, RZ ;  /* 0x0000000600e07210 */ /* 0x004fca0007ffe1ff */
[----:B------:R-:W-:-:S05]  /*05a0*/  IMAD R0, R4, c[0x0][0x538], R224 ;  /* 0x00014e0004007a24 */ /* 0x000fca00078e02e0 */
[----:B------:R-:W-:Y:S01]  /*05b0*/  ISETP.GT.AND P0, PT, R0, UR4, PT ;  /* 0x0000000400007c0c */ /* 0x000fe2000bf04270 */
[----:B------:R-:W-:-:S12]  /*05c0*/  BRA.DIV ~URZ, `(.L_x_17) ;  /* 0x0000c7327f007947 */ /* 0x000fd8000b800000 */
[----:B------:R-:W-:-:S04]  /*05d0*/  VOTE.ANY R6, PT, !P0 ;  /* 0x0000000000067806 */ /* 0x000fc800040e0100 */
.L_x_106:
[----:B------:R1:W2:Y:S01]  /*05e0*/  POPC R227, R6 ;  /* 0x0000000600e37309 */ /* 0x0002a20000000000 */
[----:B------:R-:W-:Y:S05]  /*05f0*/  BRA.DIV ~URZ, `(.L_x_18) ;  /* 0x0000c7527f007947 */ /* 0x000fea000b800000 */
[----:B--2---:R-:W2:Y:S04]  /*0600*/  SHFL.IDX PT, R11, R8, R227, 0x1f ;  /* 0x00001fe3080b7589 */ /* 0x004ea800000e0000 */
[----:B------:R3:W4:Y:S02]  /*0610*/  SHFL.IDX PT, R10, R7, R227, 0x1f ;  /* 0x00001fe3070a7589 */ /* 0x00072400000e0000 */
[----:B---3--:R-:W-:Y:S02]  /*0620*/  MOV R7, RZ ;  /* 0x000000ff00077202 */ /* 0x008fe40000000f00 */
.L_x_107:
[----:B--2-4-:R-:W-:Y:S01]  /*0630*/  ISETP.NE.AND P0, PT, R6, RZ, PT ;  /* 0x000000ff0600720c */ /* 0x014fe20003f05270 */
[----:B------:R-:W-:-:S12]  /*0640*/  BSSY B0, `(.L_x_19) ;  /* 0x0000005000007945 */ /* 0x000fd80003800000 */
[----:B------:R-:W-:Y:S05]  /*0650*/  @!P0 BRA `(.L_x_20) ;  /* 0x0000003000008947 */ /* 0x000fea0003800000 */
[----:B------:R-:W-:Y:S01]  /*0660*/  IADD3 R3, R227, -0x1, RZ ;  /* 0xffffffffe3037810 */ /* 0x000fe20007ffe0ff */
[----:B------:R-:W-:Y:S05]  /*0670*/  BRA.DIV ~URZ, `(.L_x_21) ;  /* 0x0000c7b27f007947 */ /* 0x000fea000b800000 */
[----:B------:R2:W3:Y:S02]  /*0680*/  SHFL.IDX PT, R7, R4, R3, 0x1f ;  /* 0x00001f0304077589 */ /* 0x0004e400000e0000 */
.L_x_20:
[----:B------:R-:W-:Y:S05]  /*0690*/  BSYNC B0 ;  /* 0x0000000000007941 */ /* 0x000fea0003800000 */
.L_x_19:
[----:B------:R-:W-:Y:S01]  /*06a0*/  IABS R0, R11 ;  /* 0x0000000b00007213 */ /* 0x000fe20000000000 */
[----:B---3--:R-:W-:Y:S02]  /*06b0*/  IMAD R224, R7, c[0x0][0x538], R224 ;  /* 0x00014e0007e07a24 */ /* 0x008fe400078e02e0 */
[----:B------:R-:W-:Y:S02]  /*06c0*/  IMAD.IADD R227, R227, 0x1, R9 ;  /* 0x00000001e3e37824 */ /* 0x000fe400078e0209 */
[----:B------:R-:W-:Y:S01]  /*06d0*/  IMAD.MOV.U32 R5, RZ, RZ, R0 ;  /* 0x000000ffff057224 */ /* 0x000fe200078e0000 */
[----:B------:R-:W-:Y:S02]  /*06e0*/  IABS R0, R10 ;  /* 0x0000000a00007213 */ /* 0x000fe40000000000 */
[----:B------:R-:W-:Y:S01]  /*06f0*/  IADD3 R225, -R224, UR4, RZ ;  /* 0x00000004e0e17c10 */ /* 0x000fe2000fffe1ff */
[----:B------:R-:W3:Y:S02]  /*0700*/  I2F.RP R2, R5 ;  /* 0x0000000500027306 */ /* 0x000ee40000209400 */
[----:B------:R-:W-:Y:S01]  /*0710*/  IMAD.MOV.U32 R7, RZ, RZ, R0 ;  /* 0x000000ffff077224 */ /* 0x000fe200078e0000 */
[----:B-1----:R-:W-:-:S02]  /*0720*/  IABS R6, R225 ;  /* 0x000000e100067213 */ /* 0x002fc40000000000 */
[----:B------:R-:W-:-:S03]  /*0730*/  IABS R0, R11 ;  /* 0x0000000b00007213 */ /* 0x000fc60000000000 */
[----:B------:R-:W-:Y:S01]  /*0740*/  I2F.RP R8, R7 ;  /* 0x0000000700087306 */ /* 0x000fe20000209400 */
[----:B------:R-:W-:-:S07]  /*0750*/  IADD3 R0, RZ, -R0, RZ ;  /* 0x80000000ff007210 */ /* 0x000fce0007ffe0ff */
[----:B---3--:R-:W1:Y:S02]  /*0760*/  MUFU.RCP R2, R2 ;  /* 0x0000000200027308 */ /* 0x008e640000001000 */
[----:B-1----:R-:W-:-:S06]  /*0770*/  IADD3 R2, R2, 0xffffffe, RZ ;  /* 0x0ffffffe02027810 */ /* 0x002fcc0007ffe0ff */
[----:B--2---:R-:W1:Y:S02]  /*0780*/  F2I.FTZ.U32.TRUNC.NTZ R3, R2 ;  /* 0x0000000200037305 */ /* 0x004e64000021f000 */
[----:B-1----:R-:W-:-:S04]  /*0790*/  IMAD.MOV R2, RZ, RZ, -R3 ;  /* 0x000000ffff027224 */ /* 0x002fc800078e0a03 */
[----:B------:R-:W-:Y:S02]  /*07a0*/  IMAD R4, R2, R5, RZ ;  /* 0x0000000502047224 */ /* 0x000fe400078e02ff */
[----:B------:R-:W-:-:S04]  /*07b0*/  IMAD.MOV.U32 R2, RZ, RZ, RZ ;  /* 0x000000ffff027224 */ /* 0x000fc800078e00ff */
[----:B------:R-:W-:-:S04]  /*07c0*/  IMAD.HI.U32 R2, R3, R4, R2 ;  /* 0x0000000403027227 */ /* 0x000fc800078e0002 */
[----:B------:R-:W-:-:S04]  /*07d0*/  IMAD.MOV.U32 R3, RZ, RZ, R6 ;  /* 0x000000ffff037224 */ /* 0x000fc800078e0006 */
[----:B------:R-:W-:-:S04]  /*07e0*/  IMAD.HI.U32 R2, R2, R3, RZ ;  /* 0x0000000302027227 */ /* 0x000fc800078e00ff */
[----:B------:R-:W-:Y:S02]  /*07f0*/  IMAD R0, R2, R0, R3 ;  /* 0x0000000002007224 */ /* 0x000fe400078e0203 */
[----:B------:R-:W1:Y:S03]  /*0800*/  MUFU.RCP R3, R8 ;  /* 0x0000000800037308 */ /* 0x000e660000001000 */
[----:B------:R-:W-:-:S13]  /*0810*/  ISETP.GT.U32.AND P1, PT, R5, R0, PT ;  /* 0x000000000500720c */ /* 0x000fda0003f24070 */
[----:B------:R-:W-:Y:S01]  /*0820*/  @!P1 IMAD.IADD R0, R0, 0x1, -R5 ;  /* 0x0000000100009824 */ /* 0x000fe200078e0a05 */
[----:B-1----:R-:W-:Y:S02]  /*0830*/  IADD3 R3, R3, 0xffffffe, RZ ;  /* 0x0ffffffe03037810 */ /* 0x002fe40007ffe0ff */
[----:B------:R-:W-:Y:S02]  /*0840*/  @!P1 IADD3 R2, R2, 0x1, RZ ;  /* 0x0000000102029810 */ /* 0x000fe40007ffe0ff */
[----:B------:R-:W-:Y:S02]  /*0850*/  ISETP.GE.U32.AND P2, PT, R0, R5, PT ;  /* 0x000000050000720c */ /* 0x000fe40003f46070 */
[----:B------:R-:W1:Y:S01]  /*0860*/  F2I.FTZ.U32.TRUNC.NTZ R3, R3 ;  /* 0x0000000300037305 */ /* 0x000e62000021f000 */
[----:B------:R-:W-:Y:S02]  /*0870*/  LOP3.LUT R0, R225, R11, RZ, 0x3c, !PT ;  /* 0x0000000be1007212 */ /* 0x000fe400078e3cff */
[----:B------:R-:W-:-:S02]  /*0880*/  ISETP.NE.AND P1, PT, R11, RZ, PT ;  /* 0x000000ff0b00720c */ /* 0x000fc40003f25270 */
[----:B------:R-:W-:-:S06]  /*0890*/  ISETP.GE.AND P0, PT, R0, RZ, PT ;  /* 0x000000ff0000720c */ /* 0x000fcc0003f06270 */
[----:B------:R-:W-:Y:S02]  /*08a0*/  @P2 IADD3 R2, R2, 0x1, RZ ;  /* 0x0000000102022810 */ /* 0x000fe40007ffe0ff */
[----:B-1----:R-:W-:-:S03]  /*08b0*/  IADD3 R0, RZ, -R3, RZ ;  /* 0x80000003ff007210 */ /* 0x002fc60007ffe0ff */
[----:B------:R-:W-:Y:S01]  /*08c0*/  IMAD.MOV.U32 R4, RZ, RZ, R2 ;  /* 0x000000ffff047224 */ /* 0x000fe200078e0002 */
[----:B------:R-:W-:-:S03]  /*08d0*/  MOV R2, RZ ;  /* 0x000000ff00027202 */ /* 0x000fc60000000f00 */
[----:B------:R-:W-:Y:S01]  /*08e0*/  @!P0 IMAD.MOV R4, RZ, RZ, -R4 ;  /* 0x000000ffff048224 */ /* 0x000fe200078e0a04 */
[----:B------:R-:W-:Y:S01]  /*08f0*/  @!P1 LOP3.LUT R4, RZ, R11, RZ, 0x33, !PT ;  /* 0x0000000bff049212 */ /* 0x000fe200078e33ff */
[----:B------:R-:W-:Y:S01]  /*0900*/  IMAD.MOV.U32 R5, RZ, RZ, R0 ;  /* 0x000000ffff057224 */ /* 0x000fe200078e0000 */
[----:B------:R-:W-:Y:S02]  /*0910*/  IABS R0, R10 ;  /* 0x0000000a00007213 */ /* 0x000fe40000000000 */
[----:B------:R-:W-:Y:S01]  /*0920*/  IABS R8, R4 ;  /* 0x0000000400087213 */ /* 0x000fe20000000000 */
[----:B------:R-:W-:Y:S02]  /*0930*/  IMAD R5, R5, R7, RZ ;  /* 0x0000000705057224 */ /* 0x000fe400078e02ff */
[----:B------:R-:W-:Y:S02]  /*0940*/  IMAD.MOV R6, RZ, RZ, -R0 ;  /* 0x000000ffff067224 */ /* 0x000fe400078e0a00 */
[----:B------:R-:W-:-:S04]  /*0950*/  IMAD.HI.U32 R0, R3, R5, R2 ;  /* 0x0000000503007227 */ /* 0x000fc800078e0002 */
[----:B------:R-:W-:Y:S02]  /*0960*/  IMAD.MOV.U32 R2, RZ, RZ, R8 ;  /* 0x000000ffff027224 */ /* 0x000fe400078e0008 */
[----:B------:R-:W-:Y:S02]  /*0970*/  IMAD.MOV.U32 R3, RZ, RZ, R6 ;  /* 0x000000ffff037224 */ /* 0x000fe400078e0006 */
[----:B------:R-:W-:-:S04]  /*0980*/  IMAD.HI.U32 R0, R0, R2, RZ ;  /* 0x0000000200007227 */ /* 0x000fc800078e00ff */
[----:B------:R-:W-:Y:S02]  /*0990*/  IMAD R2, R0, R3, R2 ;  /* 0x0000000300027224 */ /* 0x000fe400078e0202 */
[----:B------:R-:W-:-:S03]  /*09a0*/  IMAD R3, R4, R11, RZ ;  /* 0x0000000b04037224 */ /* 0x000fc600078e02ff */
[----:B------:R-:W-:Y:S02]  /*09b0*/  ISETP.GT.U32.AND P1, PT, R7, R2, PT ;  /* 0x000000020700720c */ /* 0x000fe40003f24070 */
[----:B------:R-:W-:-:S11]  /*09c0*/  IADD3 R225, R225, -R3, RZ ;  /* 0x80000003e1e17210 */ /* 0x000fd60007ffe0ff */
[----:B------:R-:W-:Y:S01]  /*09d0*/  @!P1 IMAD.IADD R2, R2, 0x1, -R7 ;  /* 0x0000000102029824 */ /* 0x000fe200078e0a07 */
[----:B------:R-:W-:Y:S02]  /*09e0*/  @!P1 IADD3 R0, R0, 0x1, RZ ;  /* 0x0000000100009810 */ /* 0x000fe40007ffe0ff */
[----:B------:R-:W-:Y:S02]  /*09f0*/  ISETP.NE.AND P1, PT, R10, RZ, PT ;  /* 0x000000ff0a00720c */ /* 0x000fe40003f25270 */
[----:B------:R-:W-:Y:S02]  /*0a00*/  ISETP.GE.U32.AND P2, PT, R2, R7, PT ;  /* 0x000000070200720c */ /* 0x000fe40003f46070 */
[----:B------:R-:W-:-:S04]  /*0a10*/  LOP3.LUT R2, R4, R10, RZ, 0x3c, !PT ;  /* 0x0000000a04027212 */ /* 0x000fc800078e3cff */
[----:B------:R-:W-:-:S07]  /*0a20*/  ISETP.GE.AND P0, PT, R2, RZ, PT ;  /* 0x000000ff0200720c */ /* 0x000fce0003f06270 */
[----:B------:R-:W-:-:S06]  /*0a30*/  @P2 IADD3 R0, R0, 0x1, RZ ;  /* 0x0000000100002810 */ /* 0x000fcc0007ffe0ff */
[----:B------:R-:W-:Y:S02]  /*0a40*/  @!P0 IADD3 R0, -R0, RZ, RZ ;  /* 0x000000ff00008210 */ /* 0x000fe40007ffe1ff */
[----:B------:R-:W-:-:S05]  /*0a50*/  @!P1 LOP3.LUT R0, RZ, R10, RZ, 0x33, !PT ;  /* 0x0000000aff009212 */ /* 0x000fca00078e33ff */
[--C-:B------:R-:W-:Y:S02]  /*0a60*/  IMAD.MOV R2, RZ, RZ, -R0.reuse ;  /* 0x000000ffff027224 */ /* 0x100fe400078e0a00 */
[C---:B------:R-:W-:Y:S02]  /*0a70*/  IMAD R0, R10.reuse, 0x1000000, R0 ;  /* 0x010000000a007824 */ /* 0x040fe400078e0200 */
[----:B------:R-:W-:-:S04]  /*0a80*/  IMAD R2, R10, R2, R4 ;  /* 0x000000020a027224 */ /* 0x000fc800078e0204 */
[----:B------:R-:W-:Y:S01]  /*0a90*/  IMAD R226, R2, 0x10000, R0 ;  /* 0x0001000002e27824 */ /* 0x000fe200078e0200 */
[----:B------:R-:W-:Y:S05]  /*0aa0*/  BRA `(.L_x_22) ;  /* 0x0000004000007947 */ /* 0x000fea0003800000 */
.L_x_13:
[----:B--2---:R-:W-:Y:S01]  /*0ab0*/  IMAD.MOV.U32 R225, RZ, RZ, RZ ;  /* 0x000000ffffe17224 */ /* 0x004fe200078e00ff */
[----:B------:R-:W-:Y:S01]  /*0ac0*/  MOV R226, RZ ;  /* 0x000000ff00e27202 */ /* 0x000fe20000000f00 */
[----:B------:R-:W-:Y:S01]  /*0ad0*/  IMAD.U32 R224, RZ, RZ, UR4 ;  /* 0x00000004ffe07e24 */ /* 0x000fe2000f8e00ff */
[----:B------:R-:W-:Y:S02]  /*0ae0*/  MOV R227, c[0x0][0x53c] ;  /* 0x00014f0000e37a02 */ /* 0x000fe40000000f00 */
.L_x_22:
[----:B------:R-:W-:Y:S01]  /*0af0*/  ISETP.NE.AND P0, PT, R12, RZ, PT ;  /* 0x000000ff0c00720c */ /* 0x000fe20003f05270 */
[----:B------:R-:W-:-:S12]  /*0b00*/  WARPSYNC 0xffffffff ;  /* 0xffffffff00007948 */ /* 0x000fd80003800000 */
[----:B------:R1:W-:Y:S04]  /*0b10*/  @!P0 STS.128 [0x18100], R224 ;  /* 0x018100e0ff008388 */ /* 0x0003e80000000c00 */
[----:B------:R-:W-:Y:S06]  /*0b20*/  BAR.ARV 0x5, 0x100 ;  /* 0x0144000000007b1d */ /* 0x000fec0000002000 */
.L_x_11:
[----:B-12---:R-:W-:-:S13]  /*0b30*/  ISETP.GE.AND P0, PT, R227, c[0x0][0x53c], PT ;  /* 0x00014f00e3007a0c */ /* 0x006fda0003f06270 */
[----:B------:R-:W-:Y:S05]  /*0b40*/  @P0 EXIT ;  /* 0x000000000000094d */ /* 0x000fea0003800000 */
[----:B------:R-:W1:Y:S02]  /*0b50*/  S2R R15, SR_TID.X ;  /* 0x00000000000f7919 */ /* 0x000e640000002100 */
[----:B-1----:R-:W-:-:S04]  /*0b60*/  SHF.R.S32.HI R10, RZ, 0x1f, R15 ;  /* 0x0000001fff0a7819 */ /* 0x002fc8000001140f */
[CC--:B------:R-:W-:Y:S02]  /*0b70*/  LEA.HI R2, R10.reuse, R15.reuse, RZ, 0x4 ;  /* 0x0000000f0a027211 */ /* 0x0c0fe400078f20ff */
[----:B------:R-:W-:Y:S02]  /*0b80*/  LEA.HI R8, R10, R15, RZ, 0x3 ;  /* 0x0000000f0a087211 */ /* 0x000fe400078f18ff */
[----:B------:R-:W-:Y:S02]  /*0b90*/  SHF.R.S32.HI R3, RZ, 0x4, R2 ;  /* 0x00000004ff037819 */ /* 0x000fe40000011402 */
[----:B------:R-:W-:Y:S02]  /*0ba0*/  LOP3.LUT R9, R8, 0xfffffff8, RZ, 0xc0, !PT ;  /* 0xfffffff808097812 */ /* 0x000fe400078ec0ff */
[----:B------:R-:W-:Y:S02]  /*0bb0*/  LEA.HI R0, R2, R3, RZ, 0x1 ;  /* 0x0000000302007211 */ /* 0x000fe400078f08ff */
[----:B------:R-:W-:Y:S01]  /*0bc0*/  SHF.R.S32.HI R17, RZ, 0x3, R8 ;  /* 0x00000003ff117819 */ /* 0x000fe20000011408 */
[----:B------:R-:W-:Y:S01]  /*0bd0*/  IMAD.IADD R9, R15, 0x1, -R9 ;  /* 0x000000010f097824 */ /* 0x000fe200078e0a09 */
[----:B------:R-:W-:-:S02]  /*0be0*/  LOP3.LUT R0, R0, 0xfffffffe, RZ, 0xc0, !PT ;  /* 0xfffffffe00007812 */ /* 0x000fc400078ec0ff */
[----:B------:R-:W-:Y:S01]  /*0bf0*/  LEA.HI R11, R10, R15, RZ, 0x2 ;  /* 0x0000000f0a0b7211 */ /* 0x000fe200078f10ff */
[----:B------:R-:W-:Y:S02]  /*0c00*/  IMAD.SHL.U32 R4, R17, 0x40, RZ ;  /* 0x0000004011047824 */ /* 0x000fe400078e00ff */
[----:B------:R-:W-:Y:S01]  /*0c10*/  IMAD.IADD R13, R3, 0x1, -R0 ;  /* 0x00000001030d7824 */ /* 0x000fe200078e0a00 */
[----:B------:R-:W-:Y:S01]  /*0c20*/  LOP3.LUT R0, R2, 0xfffffff0, RZ, 0xc0, !PT ;  /* 0xfffffff002007812 */ /* 0x000fe200078ec0ff */
[C---:B------:R-:W-:Y:S01]  /*0c30*/  IMAD.SHL.U32 R220, R9.reuse, 0x8, RZ ;  /* 0x0000000809dc7824 */ /* 0x040fe200078e00ff */
[--C-:B------:R-:W-:Y:S01]  /*0c40*/  SHF.R.S32.HI R7, RZ, 0x2, R11.reuse ;  /* 0x00000002ff077819 */ /* 0x100fe2000001140b */
[----:B------:R-:W-:Y:S01]  /*0c50*/  IMAD.SHL.U32 R6, R9, 0x40, RZ ;  /* 0x0000004009067824 */ /* 0x000fe200078e00ff */
[----:B------:R-:W-:Y:S01]  /*0c60*/  SHF.R.S32.HI R3, RZ, 0x1f, R11 ;  /* 0x0000001fff037819 */ /* 0x000fe2000001140b */
[----:B------:R-:W-:Y:S01]  /*0c70*/  IMAD.IADD R2, R15, 0x1, -R0 ;  /* 0x000000010f027824 */ /* 0x000fe200078e0a00 */
[----:B------:R-:W-:-:S02]  /*0c80*/  LOP3.LUT R0, R4, 0x1c0, RZ, 0xc0, !PT ;  /* 0x000001c004007812 */ /* 0x000fc400078ec0ff */
[----:B------:R-:W-:Y:S02]  /*0c90*/  LEA.HI R3, R3, R7, RZ, 0x3 ;  /* 0x0000000703037211 */ /* 0x000fe400078f18ff */
[----:B------:R-:W-:Y:S02]  /*0ca0*/  SHF.R.S32.HI R12, RZ, 0x1f, R2 ;  /* 0x0000001fff0c7819 */ /* 0x000fe40000011402 */
[----:B------:R-:W-:Y:S02]  /*0cb0*/  LOP3.LUT R4, R3, 0xfffffff8, RZ, 0xc0, !PT ;  /* 0xfffffff803047812 */ /* 0x000fe400078ec0ff */
[----:B------:R-:W-:Y:S02]  /*0cc0*/  LOP3.LUT R5, R0, 0x38, R220, 0xf8, !PT ;  /* 0x0000003800057812 */ /* 0x000fe400078ef8dc */
[----:B------:R-:W-:Y:S01]  /*0cd0*/  SHF.R.U32.HI R3, RZ, 0x3, R0 ;  /* 0x00000003ff037819 */ /* 0x000fe20000011600 */
[----:B------:R-:W-:Y:S01]  /*0ce0*/  IMAD.IADD R7, R7, 0x1, -R4 ;  /* 0x0000000107077824 */ /* 0x000fe200078e0a04 */
[----:B------:R-:W-:-:S02]  /*0cf0*/  LOP3.LUT R0, R6, 0x1c0, RZ, 0xc0, !PT ;  /* 0x000001c006007812 */ /* 0x000fc400078ec0ff */
[----:B------:R-:W-:Y:S02]  /*0d00*/  LEA.HI R12, R12, R2, RZ, 0x3 ;  /* 0x000000020c0c7211 */ /* 0x000fe400078f18ff */
[----:B------:R-:W-:Y:S02]  /*0d10*/  LOP3.LUT R5, R5, R3, RZ, 0x3c, !PT ;  /* 0x0000000305057212 */ /* 0x000fe400078e3cff */
[----:B------:R-:W-:Y:S02]  /*0d20*/  LOP3.LUT R3, R0, 0x8, R8, 0xf8, !PT ;  /* 0x0000000800037812 */ /* 0x000fe400078ef808 */
[----:B------:R-:W-:Y:S02]  /*0d30*/  SHF.R.U32.HI R0, RZ, 0x3, R0 ;  /* 0x00000003ff007819 */ /* 0x000fe40000011600 */
[----:B------:R-:W-:Y:S02]  /*0d40*/  LEA.HI R8, R10, R15, RZ, 0x5 ;  /* 0x0000000f0a087211 */ /* 0x000fe400078f28ff */
[----:B------:R-:W-:-:S02]  /*0d50*/  LOP3.LUT R4, R12, 0xfffffff8, RZ, 0xc0, !PT ;  /* 0xfffffff80c047812 */ /* 0x000fc400078ec0ff */
[----:B------:R-:W-:Y:S02]  /*0d60*/  LEA.HI R6, R10, R15, RZ, 0x6 ;  /* 0x0000000f0a067211 */ /* 0x000fe400078f30ff */
[----:B------:R-:W-:Y:S01]  /*0d70*/  LOP3.LUT R14, R3, R0, RZ, 0x3c, !PT ;  /* 0x00000000030e7212 */ /* 0x000fe200078e3cff */
[----:B------:R-:W-:Y:S01]  /*0d80*/  IMAD.IADD R10, R2, 0x1, -R4 ;  /* 0x00000001020a7824 */ /* 0x000fe200078e0a04 */
[----:B------:R-:W-:Y:S01]  /*0d90*/  LOP3.LUT R0, R8, 0xffffffe0, RZ, 0xc0, !PT ;  /* 0xffffffe008007812 */ /* 0x000fe200078ec0ff */
[----:B------:R-:W-:Y:S01]  /*0da0*/  IMAD.SHL.U32 R4, R6, 0x8, RZ ;  /* 0x0000000806047824 */ /* 0x000fe200078e00ff */
[--C-:B------:R-:W-:Y:S02]  /*0db0*/  SHF.R.S32.HI R6, RZ, 0x5, R8.reuse ;  /* 0x00000005ff067819 */ /* 0x100fe40000011408 */
[----:B------:R-:W-:Y:S01]  /*0dc0*/  SHF.R.S32.HI R2, RZ, 0x1f, R8 ;  /* 0x0000001fff027819 */ /* 0x000fe20000011408 */
[----:B------:R-:W-:Y:S01]  /*0dd0*/  IMAD.IADD R16, R15, 0x1, -R0 ;  /* 0x000000010f107824 */ /* 0x000fe200078e0a00 */
[----:B------:R-:W-:Y:S01]  /*0de0*/  LOP3.LUT R3, R11, 0xfffffffc, RZ, 0xc0, !PT ;  /* 0xfffffffc0b037812 */ /* 0x000fe200078ec0ff */
[----:B------:R-:W-:Y:S01]  /*0df0*/  IMAD.SHL.U32 R8, R13, 0x8, RZ ;  /* 0x000000080d087824 */ /* 0x000fe200078e00ff */
[----:B------:R-:W-:Y:S01]  /*0e00*/  LEA.HI R0, R2, R6, RZ, 0x3 ;  /* 0x0000000602007211 */ /* 0x000fe200078f18ff */
[----:B------:R-:W-:Y:S01]  /*0e10*/  IMAD.SHL.U32 R2, R10, 0x40, RZ ;  /* 0x000000400a027824 */ /* 0x000fe200078e00ff */
[----:B------:R-:W-:-:S02]  /*0e20*/  SHF.R.S32.HI R11, RZ, 0x1f, R16 ;  /* 0x0000001fff0b7819 */ /* 0x000fc40000011410 */
[----:B------:R-:W-:Y:S02]  /*0e30*/  LOP3.LUT R0, R0, 0xffffff8, RZ, 0xc0, !PT ;  /* 0x0ffffff800007812 */ /* 0x000fe400078ec0ff */
[----:B------:R-:W-:Y:S02]  /*0e40*/  LEA.HI R11, R11, R16, RZ, 0x2 ;  /* 0x000000100b0b7211 */ /* 0x000fe400078f10ff */
[----:B------:R-:W-:Y:S01]  /*0e50*/  LOP3.LUT R195, R5, 0x7ffffe00, R4, 0xf8, !PT ;  /* 0x7ffffe0005c37812 */ /* 0x000fe200078ef804 */
[----:B------:R-:W-:Y:S01]  /*0e60*/  IMAD.IADD R4, R15, 0x1, -R3 ;  /* 0x000000010f047824 */ /* 0x000fe200078e0a03 */
[----:B------:R-:W-:Y:S01]  /*0e70*/  LOP3.LUT R2, R2, 0x1c0, RZ, 0xc0, !PT ;  /* 0x000001c002027812 */ /* 0x000fe200078ec0ff */
[----:B------:R-:W-:Y:S01]  /*0e80*/  IMAD.IADD R3, R6, 0x1, -R0 ;  /* 0x0000000106037824 */ /* 0x000fe200078e0a00 */
[----:B------:R-:W-:Y:S01]  /*0e90*/  SHF.R.S32.HI R0, RZ, 0x2, R11 ;  /* 0x00000002ff007819 */ /* 0x000fe2000001140b */
[----:B------:R-:W-:Y:S01]  /*0ea0*/  IMAD.SHL.U32 R195, R195, 0x2, RZ ;  /* 0x00000002c3c37824 */ /* 0x000fe200078e00ff */
[----:B------:R-:W-:-:S02]  /*0eb0*/  LOP3.LUT R5, R7, 0x1, RZ, 0xc0, !PT ;  /* 0x0000000107057812 */ /* 0x000fc400078ec0ff */
[----:B------:R-:W-:Y:S01]  /*0ec0*/  LOP3.LUT R8, R2, 0x8, R8, 0xf8, !PT ;  /* 0x0000000802087812 */ /* 0x000fe200078ef808 */
[----:B------:R-:W-:Y:S01]  /*0ed0*/  IMAD R15, R3, 0x10, R0 ;  /* 0x00000010030f7824 */ /* 0x000fe200078e0200 */
[----:B------:R-:W-:Y:S01]  /*0ee0*/  SHF.R.U32.HI R2, RZ, 0x3, R2 ;  /* 0x00000003ff027819 */ /* 0x000fe20000011602 */
[----:B------:R-:W-:Y:S01]  /*0ef0*/  IMAD.SHL.U32 R3, R7, 0x40, RZ ;  /* 0x0000004007037824 */ /* 0x000fe200078e00ff */
[----:B------:R-:W-:Y:S02]  /*0f00*/  LEA.HI R0, R4, R4, RZ, 0x1 ;  /* 0x0000000404007211 */ /* 0x000fe400078f08ff */
[----:B------:R-:W-:Y:S01]  /*0f10*/  ISETP.NE.U32.AND P0, PT, R5, 0x1, PT ;  /* 0x000000010500780c */ /* 0x000fe20003f05070 */
[----:B------:R-:W-:Y:S01]  /*0f20*/  STL [R1+0x38], R15 ;  /* 0x0000380f01007387 */ /* 0x000fe20000100800 */
[----:B------:R-:W-:Y:S01]  /*0f30*/  LOP3.LUT R8, R8, R2, RZ, 0x3c, !PT ;  /* 0x0000000208087212 */ /* 0x000fe200078e3cff */
[----:B------:R-:W-:Y:S01]  /*0f40*/  IMAD.SHL.U32 R2, R6, 0x400, RZ ;  /* 0x0000040006027824 */ /* 0x000fe200078e00ff */
[----:B------:R-:W-:-:S02]  /*0f50*/  LOP3.LUT R0, R0, 0x1ffffffe, RZ, 0xc0, !PT ;  /* 0x1ffffffe00007812 */ /* 0x000fc400078ec0ff */
[----:B------:R-:W-:Y:S01]  /*0f60*/  R2P PR, R7, 0x6 ;  /* 0x0000000607007804 */ /* 0x000fe20000000000 */
[----:B------:R-:W-:Y:S01]  /*0f70*/  IMAD.SHL.U32 R7, R12, 0x40, RZ ;  /* 0x000000400c077824 */ /* 0x000fe200078e00ff */
[----:B------:R-:W-:Y:S01]  /*0f80*/  LOP3.LUT R6, R3, 0x1c0, RZ, 0xc0, !PT ;  /* 0x000001c003067812 */ /* 0x000fe200078ec0ff */
[----:B------:R-:W-:Y:S01]  /*0f90*/  IMAD.IADD R12, R4, 0x1, -R0 ;  /* 0x00000001040c7824 */ /* 0x000fe200078e0a00 */
[----:B------:R-:W-:Y:S01]  /*0fa0*/  LOP3.LUT P6, RZ, R10, 0x2, RZ, 0xc0, !PT ;  /* 0x000000020aff7812 */ /* 0x000fe200078cc0ff */
[----:B------:R-:W-:Y:S01]  /*0fb0*/  IMAD R5, R4, 0x2, R2 ;  /* 0x0000000204057824 */ /* 0x000fe200078e0202 */
[----:B------:R-:W-:Y:S01]  /*0fc0*/  LEA.HI R4, R6, R6, RZ, 0x1d ;  /* 0x0000000606047211 */ /* 0x000fe200078fe8ff */
[----:B------:R-:W-:Y:S01]  /*0fd0*/  IMAD R0, R13, 0x200, R14 ;  /* 0x000002000d007824 */ /* 0x000fe200078e020e */
[----:B------:R-:W-:Y:S01]  /*0fe0*/  LOP3.LUT R3, R7, 0xfffffe00, RZ, 0xc0, !PT ;  /* 0xfffffe0007037812 */ /* 0x000fe200078ec0ff */
[----:B------:R-:W-:Y:S01]  /*0ff0*/  IMAD.MOV.U32 R13, RZ, RZ, 0x20 ;  /* 0x00000020ff0d7424 */ /* 0x000fe200078e00ff */
[----:B------:R-:W-:Y:S01]  /*1000*/  LOP3.LUT P5, RZ, R10, 0x4, RZ, 0xc0, !PT ;  /* 0x000000040aff7812 */ /* 0x000fe200078ac0ff */
[----:B------:R-:W-:Y:S01]  /*1010*/  IMAD.IADD R10, R5, 0x1, R4 ;  /* 0x00000001050a7824 */ /* 0x000fe200078e0204 */
[----:B------:R-:W-:-:S02]  /*1020*/  IADD3 R4, R8, R3, R2 ;  /* 0x0000000308047210 */ /* 0x000fc40007ffe002 */
[----:B------:R-:W-:Y:S01]  /*1030*/  LOP3.LUT R5, R8, R3, RZ, 0xfc, !PT ;  /* 0x0000000308057212 */ /* 0x000fe200078efcff */
[C---:B------:R-:W-:Y:S01]  /*1040*/  IMAD R3, R9.reuse, 0x20, R17 ;  /* 0x0000002009037824 */ /* 0x040fe200078e0211 */
[----:B------:R-:W-:Y:S01]  /*1050*/  IADD3 R222, R220, 0x40, RZ ;  /* 0x00000040dcde7810 */ /* 0x000fe20007ffe0ff */
[----:B------:R-:W-:Y:S01]  /*1060*/  IMAD.MOV.U32 R8, RZ, RZ, 0x40 ;  /* 0x00000040ff087424 */ /* 0x000fe200078e00ff */
[C---:B------:R-:W-:Y:S02]  /*1070*/  LOP3.LUT P4, RZ, R9.reuse, 0x2, RZ, 0xc0, !PT ;  /* 0x0000000209ff7812 */ /* 0x040fe4000788c0ff */
[----:B------:R1:W-:Y:S01]  /*1080*/  STL [R1+0x30], R3 ;  /* 0x0000300301007387 */ /* 0x0003e20000100800 */
[----:B------:R-:W-:Y:S01]  /*1090*/  LOP3.LUT P3, RZ, R9, 0x4, RZ, 0xc0, !PT ;  /* 0x0000000409ff7812 */ /* 0x000fe2000786c0ff */
[----:B------:R-:W-:Y:S01]  /*10a0*/  IMAD R9, R12, 0x8, R15 ;  /* 0x000000080c097824 */ /* 0x000fe200078e020f */
[----:B------:R-:W-:Y:S02]  /*10b0*/  SHF.R.S32.HI R6, RZ, 0x1f, R222 ;  /* 0x0000001fff067819 */ /* 0x000fe400000114de */
[----:B------:R-:W-:-:S02]  /*10c0*/  SEL R7, R13, 0xffffffe0, !P1 ;  /* 0xffffffe00d077807 */ /* 0x000fc40004800000 */
[----:B------:R-:W-:Y:S01]  /*10d0*/  LEA R172, R0, 0x6100, 0x1 ;  /* 0x0000610000ac7811 */ /* 0x000fe200078e08ff */
[----:B------:R2:W-:Y:S01]  /*10e0*/  STL [R1], R6 ;  /* 0x0000000601007387 */ /* 0x0005e20000100800 */
[C---:B------:R-:W-:Y:S02]  /*10f0*/  SEL R2, R8.reuse, 0xffffffc0, !P3 ;  /* 0xffffffc008027807 */ /* 0x040fe40005800000 */
[----:B------:R-:W-:Y:S01]  /*1100*/  SEL R0, R8, 0xffffffc0, !P5 ;  /* 0xffffffc008007807 */ /* 0x000fe20006800000 */
[----:B------:R3:W-:Y:S01]  /*1110*/  STL [R1+0x3c], R9 ;  /* 0x00003c0901007387 */ /* 0x0007e20000100800 */
[----:B------:R-:W-:Y:S01]  /*1120*/  LEA R10, R10, 0x80, 0x1 ;  /* 0x000000800a0a7811 */ /* 0x000fe200078e08ff */
[C---:B------:R-:W-:Y:S01]  /*1130*/  IMAD.IADD R178, R172.reuse, 0x1, R2 ;  /* 0x00000001acb27824 */ /* 0x040fe200078e0202 */
[C---:B------:R-:W-:Y:S02]  /*1140*/  IADD3 R183, R172.reuse, 0x20, RZ ;  /* 0x00000020acb77810 */ /* 0x040fe40007ffe0ff */
[----:B------:R-:W-:Y:S01]  /*1150*/  @P4 IADD3 R183, R172, -0x20, RZ ;  /* 0xffffffe0acb74810 */ /* 0x000fe20007ffe0ff */
[----:B------:R-:W-:Y:S01]  /*1160*/  STL [R1+0x10], R10 ;  /* 0x0000100a01007387 */ /* 0x000fe20000100800 */
[----:B------:R-:W-:-:S02]  /*1170*/  LEA R179, R4, 0xc100, 0x1 ;  /* 0x0000c10004b37811 */ /* 0x000fc400078e08ff */
[----:B------:R-:W-:Y:S01]  /*1180*/  LEA R173, R5, 0x100, 0x1 ;  /* 0x0000010005ad7811 */ /* 0x000fe200078e08ff */
[----:B------:R-:W-:Y:S01]  /*1190*/  IMAD.IADD R175, R2, 0x1, R183 ;  /* 0x0000000102af7824 */ /* 0x000fe200078e02b7 */
[----:B------:R-:W-:Y:S01]  /*11a0*/  IADD3 R223, R220, 0x80, RZ ;  /* 0x00000080dcdf7810 */ /* 0x000fe20007ffe0ff */
[----:B------:R-:W-:Y:S01]  /*11b0*/  IMAD.IADD R182, R179, 0x1, R0 ;  /* 0x00000001b3b67824 */ /* 0x000fe200078e0200 */
[----:B-1----:R-:W-:Y:S01]  /*11c0*/  LOP3.LUT R3, R11, 0x7ffffffc, RZ, 0xc0, !PT ;  /* 0x7ffffffc0b037812 */ /* 0x002fe200078ec0ff */
[----:B------:R-:W-:Y:S01]  /*11d0*/  IMAD.IADD R177, R0, 0x1, R173 ;  /* 0x0000000100b17824 */ /* 0x000fe200078e02ad */
[----:B------:R-:W-:Y:S02]  /*11e0*/  SHF.R.S32.HI R221, RZ, 0x1f, R220 ;  /* 0x0000001fffdd7819 */ /* 0x000fe400000114dc */
[----:B------:R-:W-:Y:S01]  /*11f0*/  SHF.R.S32.HI R252, RZ, 0x1f, R223 ;  /* 0x0000001ffffc7819 */ /* 0x000fe200000114df */
[----:B------:R-:W-:Y:S01]  /*1200*/  IMAD.IADD R3, R16, 0x1, -R3 ;  /* 0x0000000110037824 */ /* 0x000fe200078e0a03 */
[----:B------:R-:W-:-:S02]  /*1210*/  IADD3 R194, R183, 0x800, RZ ;  /* 0x00000800b7c27810 */ /* 0x000fc40007ffe0ff */
[----:B--2---:R-:W-:Y:S01]  /*1220*/  SEL R6, R8, 0xffffffc0, !P2 ;  /* 0xffffffc008067807 */ /* 0x004fe20005000000 */
[----:B------:R-:W-:Y:S01]  /*1230*/  IMAD.SHL.U32 R233, R3, 0x2, RZ ;  /* 0x0000000203e97824 */ /* 0x000fe200078e00ff */
[----:B------:R-:W-:Y:S02]  /*1240*/  SEL R3, R13, 0xffffffe0, !P6 ;  /* 0xffffffe00d037807 */ /* 0x000fe40007000000 */
[----:B------:R-:W-:Y:S02]  /*1250*/  IADD3 R193, R183, 0x1000, RZ ;  /* 0x00001000b7c17810 */ /* 0x000fe40007ffe0ff */
[----:B------:R-:W-:Y:S01]  /*1260*/  IADD3 R15, R233, 0x88, RZ ;  /* 0x00000088e90f7810 */ /* 0x000fe20007ffe0ff */
[----:B------:R-:W-:Y:S01]  /*1270*/  IMAD.IADD R180, R179, 0x1, R3 ;  /* 0x00000001b3b47824 */ /* 0x000fe200078e0203 */
[----:B------:R-:W-:Y:S01]  /*1280*/  IADD3 R14, R233, 0x90, RZ ;  /* 0x00000090e90e7810 */ /* 0x000fe20007ffe0ff */
[----:B------:R-:W-:Y:S01]  /*1290*/  IMAD.IADD R174, R3, 0x1, R173 ;  /* 0x0000000103ae7824 */ /* 0x000fe200078e02ad */
[C---:B------:R-:W-:Y:S01]  /*12a0*/  IADD3 R13, R233.reuse, 0x98, RZ ;  /* 0x00000098e90d7810 */ /* 0x040fe20007ffe0ff */
[----:B------:R-:W-:Y:S01]  /*12b0*/  IMAD.IADD R181, R180, 0x1, R0 ;  /* 0x00000001b4b57824 */ /* 0x000fe200078e0200 */
[C---:B------:R-:W-:Y:S01]  /*12c0*/  IADD3 R12, R233.reuse, 0xa0, RZ ;  /* 0x000000a0e90c7810 */ /* 0x040fe20007ffe0ff */
[----:B------:R-:W-:Y:S01]  /*12d0*/  IMAD.IADD R176, R0, 0x1, R174 ;  /* 0x0000000100b07824 */ /* 0x000fe200078e02ae */
[----:B------:R-:W-:-:S02]  /*12e0*/  IADD3 R11, R233, 0xa8, RZ ;  /* 0x000000a8e90b7810 */ /* 0x000fc40007ffe0ff */
[----:B------:R-:W-:Y:S02]  /*12f0*/  SHF.R.S32.HI R16, RZ, 0x1f, R15 ;  /* 0x0000001fff107819 */ /* 0x000fe4000001140f */
[C---:B------:R-:W-:Y:S02]  /*1300*/  IADD3 R8, R233.reuse, 0x80, RZ ;  /* 0x00000080e9087810 */ /* 0x040fe40007ffe0ff */
[C---:B---3--:R-:W-:Y:S02]  /*1310*/  IADD3 R9, R233.reuse, 0xb0, RZ ;  /* 0x000000b0e9097810 */ /* 0x048fe40007ffe0ff */
[----:B------:R-:W-:Y:S02]  /*1320*/  SHF.R.S32.HI R15, RZ, 0x1f, R14 ;  /* 0x0000001fff0f7819 */ /* 0x000fe4000001140e */
[----:B------:R-:W-:Y:S02]  /*1330*/  IADD3 R8, R233, 0xb8, RZ ;  /* 0x000000b8e9087810 */ /* 0x000fe40007ffe0ff */
[----:B------:R-:W-:-:S02]  /*1340*/  SHF.R.S32.HI R14, RZ, 0x1f, R13 ;  /* 0x0000001fff0e7819 */ /* 0x000fc4000001140d */
[----:B------:R-:W-:Y:S02]  /*1350*/  SHF.R.S32.HI R13, RZ, 0x1f, R12 ;  /* 0x0000001fff0d7819 */ /* 0x000fe4000001140c */
[----:B------:R-:W-:Y:S02]  /*1360*/  SHF.R.S32.HI R12, RZ, 0x1f, R11 ;  /* 0x0000001fff0c7819 */ /* 0x000fe4000001140b */
[----:B------:R-:W-:Y:S01]  /*1370*/  SHF.R.S32.HI R11, RZ, 0x1f, R9 ;  /* 0x0000001fff0b7819 */ /* 0x000fe20000011409 */
[C---:B------:R-:W-:Y:S01]  /*1380*/  IMAD.IADD R11, R10.reuse, 0x1, R6 ;  /* 0x000000010a0b7824 */ /* 0x040fe200078e0206 */
[----:B------:R-:W-:Y:S01]  /*1390*/  SHF.R.S32.HI R9, RZ, 0x1f, R8 ;  /* 0x0000001fff097819 */ /* 0x000fe20000011408 */
[C---:B------:R-:W-:Y:S01]  /*13a0*/  IMAD.IADD R9, R10.reuse, 0x1, R7 ;  /* 0x000000010a097824 */ /* 0x040fe200078e0207 */
[C---:B------:R-:W-:Y:S02]  /*13b0*/  IADD3 R8, R10.reuse, -0x10, RZ ;  /* 0xfffffff00a087810 */ /* 0x040fe40007ffe0ff */
[----:B------:R-:W-:Y:S01]  /*13c0*/  @P0 IADD3 R8, R10, 0x10, RZ ;  /* 0x000000100a080810 */ /* 0x000fe20007ffe0ff */
[----:B------:R-:W-:Y:S01]  /*13d0*/  IMAD.IADD R2, R9, 0x1, R6 ;  /* 0x0000000109027824 */ /* 0x000fe200078e0206 */
[----:B------:R-:W-:Y:S01]  /*13e0*/  STL [R1+0x2c], R11 ;  /* 0x00002c0b01007387 */ /* 0x000fe20000100800 */
[----:B------:R-:W-:-:S02]  /*13f0*/  IADD3 R192, R183, 0x1800, RZ ;  /* 0x00001800b7c07810 */ /* 0x000fc40007ffe0ff */
[----:B------:R-:W-:Y:S01]  /*1400*/  IMAD.IADD R4, R6, 0x1, R8 ;  /* 0x0000000106047824 */ /* 0x000fe200078e0208 */
[----:B------:R-:W-:Y:S01]  /*1410*/  STL [R1+0x1c], R9 ;  /* 0x00001c0901007387 */ /* 0x000fe20000100800 */
[C---:B------:R-:W-:Y:S02]  /*1420*/  IADD3 R191, R183.reuse, 0x2000, RZ ;  /* 0x00002000b7bf7810 */ /* 0x040fe40007ffe0ff */
[C---:B------:R-:W-:Y:S01]  /*1430*/  IADD3 R190, R183.reuse, 0x2800, RZ ;  /* 0x00002800b7be7810 */ /* 0x040fe20007ffe0ff */
[----:B------:R1:W-:Y:S01]  /*1440*/  STL [R1+0x28], R2 ;  /* 0x0000280201007387 */ /* 0x0003e20000100800 */
[C---:B------:R-:W-:Y:S02]  /*1450*/  IADD3 R189, R183.reuse, 0x3000, RZ ;  /* 0x00003000b7bd7810 */ /* 0x040fe40007ffe0ff */
[C---:B------:R-:W-:Y:S01]  /*1460*/  IADD3 R188, R183.reuse, 0x3800, RZ ;  /* 0x00003800b7bc7810 */ /* 0x040fe20007ffe0ff */
[----:B------:R-:W-:Y:S01]  /*1470*/  STL [R1+0x14], R8 ;  /* 0x0000140801007387 */ /* 0x000fe20000100800 */
[----:B------:R-:W-:-:S02]  /*1480*/  IADD3 R187, R183, 0x4000, RZ ;  /* 0x00004000b7bb7810 */ /* 0x000fc40007ffe0ff */
[C---:B------:R-:W-:Y:S01]  /*1490*/  IADD3 R186, R183.reuse, 0x4800, RZ ;  /* 0x00004800b7ba7810 */ /* 0x040fe20007ffe0ff */
[----:B------:R-:W-:Y:S01]  /*14a0*/  STL [R1+0x24], R4 ;  /* 0x0000240401007387 */ /* 0x000fe20000100800 */
[C---:B------:R-:W-:Y:S02]  /*14b0*/  IADD3 R185, R183.reuse, 0x5000, RZ ;  /* 0x00005000b7b97810 */ /* 0x040fe40007ffe0ff */
[----:B------:R-:W-:Y:S01]  /*14c0*/  IADD3 R184, R183, 0x5800, RZ ;  /* 0x00005800b7b87810 */ /* 0x000fe20007ffe0ff */
[----:B-1----:R-:W-:-:S05]  /*14d0*/  IMAD.IADD R2, R7, 0x1, R8 ;  /* 0x0000000107027824 */ /* 0x002fca00078e0208 */
[----:B------:R1:W-:Y:S02]  /*14e0*/  STL [R1+0x18], R2 ;  /* 0x0000180201007387 */ /* 0x0003e40000100800 */
[----:B-1----:R-:W-:-:S05]  /*14f0*/  IMAD.IADD R2, R2, 0x1, R6 ;  /* 0x0000000102027824 */ /* 0x002fca00078e0206 */
[----:B------:R1:W-:Y:S02]  /*1500*/  STL [R1+0x20], R2 ;  /* 0x0000200201007387 */ /* 0x0003e40000100800 */
.L_x_103:
[----:B------:R-:W-:-:S04]  /*1510*/  IMAD.MOV.U32 R13, RZ, RZ, 0x4 ;  /* 0x00000004ff0d7424 */ /* 0x000fc800078e00ff */
[----:B-1----:R-:W-:-:S05]  /*1520*/  IMAD.WIDE R2, R227, R13, c[0x0][0x588] ;  /* 0x00016200e3027625 */ /* 0x002fca00078e020d */
[----:B------:R-:W2:Y:S01]  /*1530*/  LDG.E R228, [R2.64] ;  /* 0x0000000602e47981 */ /* 0x000ea2000c1e1900 */
[----:B------:R-:W-:Y:S01]  /*1540*/  ISETP.NE.U32.AND P1, PT, RZ, c[0x0][0x370], PT ;  /* 0x0000dc00ff007a0c */ /* 0x000fe20003f25070 */
[----:B------:R-:W-:Y:S01]  /*1550*/  CS2R R6, SRZ ;  /* 0x0000000000067805 */ /* 0x000fe2000001ff00 */
[----:B------:R-:W-:Y:S02]  /*1560*/  ISETP.NE.U32.AND P5, PT, RZ, c[0x0][0x360], PT ;  /* 0x0000d800ff007a0c */ /* 0x000fe40003fa5070 */
[----:B------:R-:W-:Y:S02]  /*1570*/  ISETP.NE.AND.EX P1, PT, RZ, c[0x0][0x374], PT, P1 ;  /* 0x0000dd00ff007a0c */ /* 0x000fe40003f25310 */
[----:B------:R-:W-:Y:S02]  /*1580*/  ISETP.NE.AND.EX P5, PT, RZ, c[0x0][0x364], PT, P5 ;  /* 0x0000d900ff007a0c */ /* 0x000fe40003fa5350 */
[----:B------:R-:W-:-:S04]  /*1590*/  ISETP.NE.U32.AND P3, PT, RZ, c[0x0][0x348], PT ;  /* 0x0000d200ff007a0c */ /* 0x000fc80003f65070 */
[----:B------:R-:W-:Y:S01]  /*15a0*/  ISETP.NE.AND.EX P3, PT, RZ, c[0x0][0x34c], PT, P3 ;  /* 0x0000d300ff007a0c */ /* 0x000fe20003f65330 */
[----:B------:R-:W-:Y:S01]  /*15b0*/  IMAD.MOV.U32 R10, RZ, RZ, RZ ;  /* 0x000000ffff0a7224 */ /* 0x000fe200078e00ff */
[----:B--2---:R-:W-:-:S03]  /*15c0*/  SHF.R.S32.HI R251, RZ, 0x1f, R228 ;  /* 0x0000001ffffb7819 */ /* 0x004fc600000114e4 */
[----:B------:R-:W-:-:S04]  /*15d0*/  @P1 LEA R2, P0, R228, c[0x0][0x370], 0x2 ;  /* 0x0000dc00e4021a11 */ /* 0x000fc800078010ff */
[C-C-:B------:R-:W-:Y:S02]  /*15e0*/  @P1 LEA.HI.X R3, R228.reuse, c[0x0][0x374], R251.reuse, 0x2, P0 ;  /* 0x0000dd00e4031a11 */ /* 0x140fe400000f14fb */
[----:B------:R-:W-:Y:S02]  /*15f0*/  ISETP.NE.U32.AND P0, PT, RZ, c[0x0][0x350], PT ;  /* 0x0000d400ff007a0c */ /* 0x000fe40003f05070 */
[C---:B------:R-:W-:Y:S01]  /*1600*/  LEA R4, P4, R228.reuse, c[0x0][0x348], 0x2 ;  /* 0x0000d200e4047a11 */ /* 0x040fe200078810ff */
[----:B------:R1:W5:Y:S01]  /*1610*/  @P1 LDG.E R7, [R2.64] ;  /* 0x0000000602071981 */ /* 0x000362000c1e1900 */
[----:B------:R-:W-:Y:S02]  /*1620*/  ISETP.NE.AND.EX P0, PT, RZ, c[0x0][0x354], PT, P0 ;  /* 0x0000d500ff007a0c */ /* 0x000fe40003f05300 */
[C---:B------:R-:W-:Y:S02]  /*1630*/  @P5 LEA R8, P1, R228.reuse, c[0x0][0x360], 0x2 ;  /* 0x0000d800e4085a11 */ /* 0x040fe400078210ff */
[----:B------:R-:W-:-:S02]  /*1640*/  LEA.HI.X R5, R228, c[0x0][0x34c], R251, 0x2, P4 ;  /* 0x0000d300e4057a11 */ /* 0x000fc400020f14fb */
[----:B------:R-:W-:-:S03]  /*1650*/  @P5 LEA.HI.X R9, R228, c[0x0][0x364], R251, 0x2, P1 ;  /* 0x0000d900e4095a11 */ /* 0x000fc600008f14fb */
[----:B------:R2:W5:Y:S04]  /*1660*/  @P3 LDG.E R6, [R4.64] ;  /* 0x0000000604063981 */ /* 0x000568000c1e1900 */
[----:B------:R2:W5:Y:S01]  /*1670*/  @P5 LDG.E R17, [R8.64] ;  /* 0x0000000608115981 */ /* 0x000562000c1e1900 */
[----:B-1----:R-:W-:-:S04]  /*1680*/  LEA R2, P2, R228, c[0x0][0x350], 0x2 ;  /* 0x0000d400e4027a11 */ /* 0x002fc800078410ff */
[----:B------:R-:W-:-:S05]  /*1690*/  LEA.HI.X R3, R228, c[0x0][0x354], R251, 0x2, P2 ;  /* 0x0000d500e4037a11 */ /* 0x000fca00010f14fb */
[----:B------:R2:W5:Y:S01]  /*16a0*/  @P0 LDG.E R10, [R2.64] ;  /* 0x00000006020a0981 */ /* 0x000562000c1e1900 */
[----:B------:R-:W-:Y:S01]  /*16b0*/  YIELD ;  /* 0x0000000000007946 */ /* 0x000fe20003800000 */
[----:B------:R-:W-:Y:S01]  /*16c0*/  LOP3.LUT R234, R226, 0xffff, RZ, 0xc0, !PT ;  /* 0x0000ffffe2ea7812 */ /* 0x000fe200078ec0ff */
[----:B------:R-:W-:Y:S05]  /*16d0*/  @P5 BRA `(.L_x_23) ;  /* 0x0000005000005947 */ /* 0x000fea0003800000 */
[----:B-----5:R-:W-:Y:S01]  /*16e0*/  MOV R17, c[0x0][0x168] ;  /* 0x00005a0000117a02 */ /* 0x020fe20000000f00 */
[----:B------:R-:W-:Y:S05]  /*16f0*/  @!P3 BRA `(.L_x_23) ;  /* 0x000000300000b947 */ /* 0x000fea0003800000 */
[----:B--2---:R-:W2:Y:S04]  /*1700*/  LDG.E R8, [R4.64] ;  /* 0x0000000604087981 */ /* 0x004ea8000c1e1900 */
[----:B------:R-:W2:Y:S02]  /*1710*/  LDG.E R0, [R4.64+0x4] ;  /* 0x0000040604007981 */ /* 0x000ea4000c1e1900 */
[----:B--2---:R-:W-:-:S02]  /*1720*/  IADD3 R17, -R8, R0, RZ ;  /* 0x0000000008117210 */ /* 0x004fc40007ffe1ff */
.L_x_23:
[----:B------:R-:W-:-:S04]  /*1730*/  ISETP.NE.U32.AND P1, PT, RZ, c[0x0][0x368], PT ;  /* 0x0000da00ff007a0c */ /* 0x000fc80003f25070 */
[----:B------:R-:W-:-:S13]  /*1740*/  ISETP.NE.AND.EX P1, PT, RZ, c[0x0][0x36c], PT, P1 ;  /* 0x0000db00ff007a0c */ /* 0x000fda0003f25310 */
[----:B------:R-:W-:Y:S05]  /*1750*/  @!P1 BRA `(.L_x_24) ;  /* 0x0000004000009947 */ /* 0x000fea0003800000 */
[----:B--2---:R-:W-:-:S04]  /*1760*/  LEA R2, P1, R228, c[0x0][0x368], 0x2 ;  /* 0x0000da00e4027a11 */ /* 0x004fc800078210ff */
[----:B------:R-:W-:-:S05]  /*1770*/  LEA.HI.X R3, R228, c[0x0][0x36c], R251, 0x2, P1 ;  /* 0x0000db00e4037a11 */ /* 0x000fca00008f14fb */
[----:B------:R1:W5:Y:S01]  /*1780*/  LDG.E R0, [R2.64] ;  /* 0x0000000602007981 */ /* 0x000362000c1e1900 */
[----:B------:R-:W-:Y:S05]  /*1790*/  BRA `(.L_x_25) ;  /* 0x0000005000007947 */ /* 0x000fea0003800000 */
.L_x_24:
[----:B------:R-:W-:Y:S01]  /*17a0*/  MOV R0, c[0x0][0x1d0] ;  /* 0x0000740000007a02 */ /* 0x000fe20000000f00 */
[----:B------:R-:W-:Y:S05]  /*17b0*/  @!P0 BRA `(.L_x_25) ;  /* 0x0000003000008947 */ /* 0x000fea0003800000 */
[----:B--2---:R-:W2:Y:S04]  /*17c0*/  LDG.E R4, [R2.64] ;  /* 0x0000000602047981 */ /* 0x004ea8000c1e1900 */
[----:B------:R-:W2:Y:S02]  /*17d0*/  LDG.E R0, [R2.64+0x4] ;  /* 0x0000040602007981 */ /* 0x000ea4000c1e1900 */
[----:B--2---:R-:W-:-:S04]  /*17e0*/  IADD3 R0, -R4, R0, RZ ;  /* 0x0000000004007210 */ /* 0x004fc80007ffe1ff */
.L_x_25:
[----:B-12---:R-:W-:Y:S01]  /*17f0*/  LOP3.LUT R2, R226, 0xff000000, RZ, 0xc0, !PT ;  /* 0xff000000e2027812 */ /* 0x006fe200078ec0ff */
[--C-:B-----5:R-:W-:Y:S01]  /*1800*/  IMAD.IADD R19, R0, 0x1, -R7.reuse ;  /* 0x0000000100137824 */ /* 0x120fe200078e0a07 */
[----:B------:R-:W-:Y:S01]  /*1810*/  LOP3.LUT R3, R226, 0xff0000, RZ, 0xc0, !PT ;  /* 0x00ff0000e2037812 */ /* 0x000fe200078ec0ff */
[----:B------:R-:W-:Y:S01]  /*1820*/  BSSY B0, `(.L_x_26) ;  /* 0x000002d000007945 */ /* 0x000fe20003800000 */
[----:B------:R-:W-:Y:S01]  /*1830*/  SHF.R.U32.HI R4, RZ, 0x8, R2 ;  /* 0x00000008ff047819 */ /* 0x000fe20000011602 */
[----:B------:R-:W-:Y:S01]  /*1840*/  IMAD.IADD R12, R10, 0x1, R7 ;  /* 0x000000010a0c7824 */ /* 0x000fe200078e0207 */
[----:B------:R-:W-:-:S02]  /*1850*/  ISETP.GE.AND P1, PT, R19, 0x1, PT ;  /* 0x000000011300780c */ /* 0x000fc40003f26270 */
[----:B------:R-:W-:Y:S02]  /*1860*/  LEA.HI R3, R3, R4, RZ, 0x10 ;  /* 0x0000000403037211 */ /* 0x000fe400078f80ff */
[----:B------:R-:W-:Y:S02]  /*1870*/  IADD3 R0, R19, 0x3f, RZ ;  /* 0x0000003f13007810 */ /* 0x000fe40007ffe0ff */
[----:B------:R-:W-:Y:S02]  /*1880*/  LOP3.LUT R14, R3, 0xff, RZ, 0xc0, !PT ;  /* 0x000000ff030e7812 */ /* 0x000fe400078ec0ff */
[----:B------:R-:W-:Y:S02]  /*1890*/  SHF.R.U32.HI R5, RZ, 0x10, R3 ;  /* 0x00000010ff057819 */ /* 0x000fe40000011603 */
[----:B------:R-:W-:Y:S01]  /*18a0*/  SHF.R.S32.HI R2, RZ, 0x1f, R0 ;  /* 0x0000001fff027819 */ /* 0x000fe20000011400 */
[----:B------:R1:W-:Y:S03]  /*18b0*/  STL [R1+0xc], R14 ;  /* 0x00000c0e01007387 */ /* 0x0003e60000100800 */
[----:B------:R-:W-:Y:S01]  /*18c0*/  LEA.HI R0, R2, R0, RZ, 0x6 ;  /* 0x0000000002007211 */ /* 0x000fe200078f30ff */
[----:B------:R1:W-:Y:S01]  /*18d0*/  STL [R1+0x8], R5 ;  /* 0x0000080501007387 */ /* 0x0003e20000100800 */
[----:B------:R-:W-:-:S02]  /*18e0*/  IMAD.MOV.U32 R2, RZ, RZ, RZ ;  /* 0x000000ffff027224 */ /* 0x000fc400078e00ff */
[----:B------:R-:W-:Y:S01]  /*18f0*/  SHF.R.S32.HI R8, RZ, 0x6, R0 ;  /* 0x00000006ff087819 */ /* 0x000fe20000011400 */
[----:B------:R-:W-:Y:S05]  /*1900*/  @!P1 BRA `(.L_x_27) ;  /* 0x000001e000009947 */ /* 0x000fea0003800000 */
[----:B------:R-:W-:-:S04]  /*1910*/  ISETP.NE.AND P1, PT, R5, RZ, PT ;  /* 0x000000ff0500720c */ /* 0x000fc80003f25270 */
[----:B------:R-:W-:-:S04]  /*1920*/  SEL R0, R5, c[0x0][0x338], P1 ;  /* 0x0000ce0005007a07 */ /* 0x000fc80000800000 */
[----:B------:R-:W-:Y:S02]  /*1930*/  IABS R3, R0 ;  /* 0x0000000000037213 */ /* 0x000fe40000000000 */
[----:B------:R-:W-:Y:S02]  /*1940*/  IADD3 R7, R8, -0x1, R0 ;  /* 0xffffffff08077810 */ /* 0x000fe40007ffe000 */
[----:B------:R-:W2:Y:S02]  /*1950*/  I2F.RP R2, R3 ;  /* 0x0000000300027306 */ /* 0x000ea40000209400 */
[----:B------:R-:W-:-:S06]  /*1960*/  IABS R11, R7 ;  /* 0x00000007000b7213 */ /* 0x000fcc0000000000 */
[----:B--2---:R-:W2:Y:S02]  /*1970*/  MUFU.RCP R2, R2 ;  /* 0x0000000200027308 */ /* 0x004ea40000001000 */
[----:B--2---:R-:W-:-:S06]  /*1980*/  IADD3 R2, R2, 0xffffffe, RZ ;  /* 0x0ffffffe02027810 */ /* 0x004fcc0007ffe0ff */
[----:B-1----:R-:W1:Y:S02]  /*1990*/  F2I.FTZ.U32.TRUNC.NTZ R5, R2 ;  /* 0x0000000200057305 */ /* 0x002e64000021f000 */
[----:B-1----:R-:W-:-:S04]  /*19a0*/  IMAD.MOV R2, RZ, RZ, -R5 ;  /* 0x000000ffff027224 */ /* 0x002fc800078e0a05 */
[----:B------:R-:W-:Y:S01]  /*19b0*/  IMAD.MOV.U32 R4, RZ, RZ, R2 ;  /* 0x000000ffff047224 */ /* 0x000fe200078e0002 */
[----:B------:R-:W-:-:S03]  /*19c0*/  IABS R2, R0 ;  /* 0x0000000000027213 */ /* 0x000fc60000000000 */
[----:B------:R-:W-:Y:S02]  /*19d0*/  IMAD R9, R4, R3, RZ ;  /* 0x0000000304097224 */ /* 0x000fe400078e02ff */
[----:B------:R-:W-:Y:S02]  /*19e0*/  IMAD.MOV.U32 R4, RZ, RZ, RZ ;  /* 0x000000ffff047224 */ /* 0x000fe400078e00ff */
[----:B------:R-:W-:Y:S02]  /*19f0*/  IMAD.MOV R10, RZ, RZ, -R2 ;  /* 0x000000ffff0a7224 */ /* 0x000fe400078e0a02 */
[----:B------:R-:W-:-:S04]  /*1a00*/  IMAD.HI.U32 R2, R5, R9, R4 ;  /* 0x0000000905027227 */ /* 0x000fc800078e0004 */
[----:B------:R-:W-:Y:S02]  /*1a10*/  IMAD.MOV.U32 R4, RZ, RZ, R11 ;  /* 0x000000ffff047224 */ /* 0x000fe400078e000b */
[----:B------:R-:W-:Y:S02]  /*1a20*/  IMAD.MOV.U32 R5, RZ, RZ, R10 ;  /* 0x000000ffff057224 */ /* 0x000fe400078e000a */
[----:B------:R-:W-:-:S04]  /*1a30*/  IMAD.HI.U32 R2, R2, R4, RZ ;  /* 0x0000000402027227 */ /* 0x000fc800078e00ff */
[----:B------:R-:W-:-:S05]  /*1a40*/  IMAD R4, R2, R5, R4 ;  /* 0x0000000502047224 */ /* 0x000fca00078e0204 */
[----:B------:R-:W-:-:S13]  /*1a50*/  ISETP.GT.U32.AND P2, PT, R3, R4, PT ;  /* 0x000000040300720c */ /* 0x000fda0003f44070 */
[----:B------:R-:W-:Y:S01]  /*1a60*/  @!P2 IMAD.IADD R4, R4, 0x1, -R3 ;  /* 0x000000010404a824 */ /* 0x000fe200078e0a03 */
[----:B------:R-:W-:Y:S02]  /*1a70*/  @!P2 IADD3 R2, R2, 0x1, RZ ;  /* 0x000000010202a810 */ /* 0x000fe40007ffe0ff */
[----:B------:R-:W-:Y:S02]  /*1a80*/  ISETP.NE.AND P2, PT, R0, RZ, PT ;  /* 0x000000ff0000720c */ /* 0x000fe40003f45270 */
[----:B------:R-:W-:Y:S02]  /*1a90*/  ISETP.GE.U32.AND P4, PT, R4, R3, PT ;  /* 0x000000030400720c */ /* 0x000fe40003f86070 */
[----:B------:R-:W-:-:S04]  /*1aa0*/  LOP3.LUT R3, R7, R0, RZ, 0x3c, !PT ;  /* 0x0000000007037212 */ /* 0x000fc800078e3cff */
[----:B------:R-:W-:-:S07]  /*1ab0*/  ISETP.GE.AND P1, PT, R3, RZ, PT ;  /* 0x000000ff0300720c */ /* 0x000fce0003f26270 */
[----:B------:R-:W-:-:S06]  /*1ac0*/  @P4 IADD3 R2, R2, 0x1, RZ ;  /* 0x0000000102024810 */ /* 0x000fcc0007ffe0ff */
[----:B------:R-:W-:Y:S01]  /*1ad0*/  @!P1 IMAD.MOV R2, RZ, RZ, -R2 ;  /* 0x000000ffff029224 */ /* 0x000fe200078e0a02 */
[----:B------:R-:W-:Y:S02]  /*1ae0*/  @!P2 LOP3.LUT R2, RZ, R0, RZ, 0x33, !PT ;  /* 0x00000000ff02a212 */ /* 0x000fe400078e33ff */
.L_x_27:
[----:B------:R-:W-:Y:S05]  /*1af0*/  BSYNC B0 ;  /* 0x0000000000007941 */ /* 0x000fea0003800000 */
.L_x_26:
[----:B------:R-:W-:Y:S01]  /*1b00*/  IMAD R226, R14, R2, RZ ;  /* 0x000000020ee27224 */ /* 0x000fe200078e02ff */
[----:B------:R-:W-:Y:S01]  /*1b10*/  PRMT R0, RZ, 0x7610, R0 ;  /* 0x00007610ff007816 */ /* 0x000fe20000000000 */
[----:B------:R-:W-:Y:S01]  /*1b20*/  CS2R R20, SRZ ;  /* 0x0000000000147805 */ /* 0x000fe2000001ff00 */
[----:B------:R-:W-:Y:S01]  /*1b30*/  CS2R R46, SRZ ;  /* 0x00000000002e7805 */ /* 0x000fe2000001ff00 */
[----:B------:R-:W-:Y:S01]  /*1b40*/  IMAD.IADD R2, R226, 0x1, R2 ;  /* 0x00000001e2027824 */ /* 0x000fe200078e0202 */
[----:B------:R-:W-:Y:S01]  /*1b50*/  CS2R R48, SRZ ;  /* 0x0000000000307805 */ /* 0x000fe2000001ff00 */
[----:B------:R-:W-:Y:S01]  /*1b60*/  CS2R R54, SRZ ;  /* 0x0000000000367805 */ /* 0x000fe2000001ff00 */
[----:B------:R-:W-:Y:S01]  /*1b70*/  CS2R R80, SRZ ;  /* 0x0000000000507805 */ /* 0x000fe2000001ff00 */
[----:B------:R-:W-:Y:S01]  /*1b80*/  CS2R R66, SRZ ;  /* 0x0000000000427805 */ /* 0x000fe2000001ff00 */
[----:B------:R-:W-:Y:S01]  /*1b90*/  IMNMX R23, R8, R2, PT ;  /* 0x0000000208177217 */ /* 0x000fe20003800200 */
[----:B------:R-:W-:Y:S01]  /*1ba0*/  CS2R R84, SRZ ;  /* 0x0000000000547805 */ /* 0x000fe2000001ff00 */
[----:B------:R-:W-:Y:S01]  /*1bb0*/  CS2R R70, SRZ ;  /* 0x0000000000467805 */ /* 0x000fe2000001ff00 */
[----:B------:R-:W-:Y:S01]  /*1bc0*/  CS2R R142, SRZ ;  /* 0x00000000008e7805 */ /* 0x000fe2000001ff00 */
[----:B------:R-:W-:Y:S01]  /*1bd0*/  ISETP.GT.AND P1, PT, R23, R226, PT ;  /* 0x000000e21700720c */ /* 0x000fe20003f24270 */
[----:B------:R2:W-:Y:S01]  /*1be0*/  STL [R1+0x4], R23 ;  /* 0x0000041701007387 */ /* 0x0005e20000100800 */
        /* <DEDUP_REMOVED lines=41> */
[----:B--2---:R-:W2:Y:S01]  /*1e80*/  LDL R4, [R1+0x30] ;  /* 0x0000300001047983 */ /* 0x004ea20000100800 */
[----:B------:R-:W-:-:S04]  /*1e90*/  ISETP.NE.U32.AND P2, PT, RZ, c[0x0][0x340], PT ;  /* 0x0000d000ff007a0c */ /* 0x000fc80003f45070 */
[----:B------:R-:W-:-:S13]  /*1ea0*/  ISETP.NE.AND.EX P2, PT, RZ, c[0x0][0x344], PT, P2 ;  /* 0x0000d100ff007a0c */ /* 0x000fda0003f45320 */
[----:B------:R-:W-:-:S05]  /*1eb0*/  @P2 IMAD.WIDE R2, R228, R13, c[0x0][0x340] ;  /* 0x0000d000e4022625 */ /* 0x000fca00078e020d */
[----:B------:R3:W4:Y:S01]  /*1ec0*/  @P2 LDG.E R13, [R2.64] ;  /* 0x00000006020d2981 */ /* 0x000722000c1e1900 */
[----:B------:R-:W-:Y:S02]  /*1ed0*/  SHF.R.S32.HI R0, RZ, 0x1f, R6 ;  /* 0x0000001fff007819 */ /* 0x000fe40000011406 */
[----:B------:R-:W-:Y:S01]  /*1ee0*/  ISETP.GE.AND P5, PT, R222, c[0x0][0x1d4], PT ;  /* 0x00007500de007a0c */ /* 0x000fe20003fa6270 */
[----:B------:R-:W5:Y:S01]  /*1ef0*/  S2R R9, SR_TID.X ;  /* 0x0000000000097919 */ /* 0x000f620000002100 */
[----:B------:R-:W-:Y:S01]  /*1f00*/  ISETP.GE.AND P4, PT, R220, c[0x0][0x1d4], PT ;  /* 0x00007500dc007a0c */ /* 0x000fe20003f86270 */
[----:B------:R-:W-:Y:S01]  /*1f10*/  IMAD R0, R0, c[0x0][0x178], RZ ;  /* 0x00005e0000007a24 */ /* 0x000fe200078e02ff */
[----:B------:R-:W-:Y:S02]  /*1f20*/  ISETP.GE.AND P6, PT, R223, c[0x0][0x1d4], PT ;  /* 0x00007500df007a0c */ /* 0x000fe40003fc6270 */
[----:B------:R-:W-:Y:S01]  /*1f30*/  SEL R7, RZ, 0x1, P4 ;  /* 0x00000001ff077807 */ /* 0x000fe20002000000 */
[----:B-1----:R-:W-:Y:S01]  /*1f40*/  IMAD R5, R6, c[0x0][0x17c], R0 ;  /* 0x00005f0006057a24 */ /* 0x002fe200078e0200 */
[----:B------:R-:W-:-:S02]  /*1f50*/  SEL R11, R228, RZ, !P3 ;  /* 0x000000ffe40b7207 */ /* 0x000fc40005800000 */
[----:B------:R-:W-:Y:S02]  /*1f60*/  P2R R21, PR, RZ, 0x20 ;  /* 0x00000020ff157803 */ /* 0x000fe40000000000 */
[----:B------:R-:W-:Y:S02]  /*1f70*/  P2R R20, PR, RZ, 0x10 ;  /* 0x00000010ff147803 */ /* 0x000fe40000000000 */
[----:B------:R-:W-:Y:S02]  /*1f80*/  ISETP.GE.AND P4, PT, R223, c[0x0][0x198], PT ;  /* 0x00006600df007a0c */ /* 0x000fe40003f86270 */
[----:B------:R-:W-:Y:S01]  /*1f90*/  IADD3 R76, R23, -0x1, RZ ;  /* 0xffffffff174c7810 */ /* 0x000fe20007ffe0ff */
[----:B---3--:R-:W-:Y:S01]  /*1fa0*/  IMAD.MOV.U32 R2, RZ, RZ, c[0x0][0x2c4] ;  /* 0x0000b100ff027624 */ /* 0x008fe200078e00ff */
[----:B-----5:R-:W-:-:S04]  /*1fb0*/  SHF.R.S32.HI R22, RZ, 0x1f, R9 ;  /* 0x0000001fff167819 */ /* 0x020fc80000011409 */
[----:B------:R-:W-:Y:S01]  /*1fc0*/  ISETP.NE.AND P1, PT, R2, 0x1, PT ;  /* 0x000000010200780c */ /* 0x000fe20003f25270 */
[----:B------:R-:W-:Y:S01]  /*1fd0*/  IMAD.WIDE.U32 R2, R6, c[0x0][0x178], RZ ;  /* 0x00005e0006027a25 */ /* 0x000fe200078e00ff */
[----:B------:R-:W-:-:S03]  /*1fe0*/  LEA.HI R22, R22, R9, RZ, 0x3 ;  /* 0x0000000916167211 */ /* 0x000fc600078f18ff */
[----:B------:R-:W-:Y:S01]  /*1ff0*/  IMAD.IADD R5, R3, 0x1, R5 ;  /* 0x0000000103057824 */ /* 0x000fe200078e0205 */
[----:B------:R-:W-:Y:S02]  /*2000*/  SHF.R.S32.HI R22, RZ, 0x3, R22 ;  /* 0x00000003ff167819 */ /* 0x000fe40000011416 */
[----:B------:R-:W-:-:S05]  /*2010*/  SEL R3, R251, RZ, !P3 ;  /* 0x000000fffb037207 */ /* 0x000fca0005800000 */
[----:B------:R-:W-:Y:S01]  /*2020*/  IMAD R16, R3, c[0x0][0x1c0], RZ ;  /* 0x0000700003107a24 */ /* 0x000fe200078e02ff */
[----:B--2---:R-:W-:Y:S02]  /*2030*/  LEA R10, R225, R4, 0x7 ;  /* 0x00000004e10a7211 */ /* 0x004fe400078e38ff */
[----:B------:R-:W-:Y:S02]  /*2040*/  SEL R4, RZ, 0xffffffff, P5 ;  /* 0xffffffffff047807 */ /* 0x000fe40002800000 */
[----:B------:R-:W-:Y:S01]  /*2050*/  ISETP.GE.AND P5, PT, R222, c[0x0][0x198], PT ;  /* 0x00006600de007a0c */ /* 0x000fe20003fa6270 */
[----:B------:R-:W-:Y:S01]  /*2060*/  @P1 IMAD.HI.U32 R6, R10, c[0x0][0x2c8], RZ ;  /* 0x0000b2000a061a27 */ /* 0x000fe200078e00ff */
[----:B------:R-:W-:-:S03]  /*2070*/  SHF.L.U32 R4, R4, 0x1, RZ ;  /* 0x0000000104047819 */ /* 0x000fc600000006ff */
[----:B------:R-:W-:Y:S01]  /*2080*/  IMAD.MOV.U32 R0, RZ, RZ, R10 ;  /* 0x000000ffff007224 */ /* 0x000fe200078e000a */
[----:B------:R-:W-:Y:S02]  /*2090*/  LOP3.LUT R18, R4, 0x2, R7, 0xe2, !PT ;  /* 0x0000000204127812 */ /* 0x000fe400078ee207 */
[----:B------:R-:W-:Y:S02]  /*20a0*/  @P1 SHF.R.U32.HI R0, RZ, c[0x0][0x2cc], R6 ;  /* 0x0000b300ff001a19 */ /* 0x000fe40000011606 */
[----:B------:R-:W-:Y:S02]  /*20b0*/  MOV R4, R2 ;  /* 0x0000000200047202 */ /* 0x000fe40000000f00 */
[----:B------:R-:W-:Y:S02]  /*20c0*/  SHF.R.S32.HI R6, RZ, 0x1f, R12 ;  /* 0x0000001fff067819 */ /* 0x000fe4000001140c */
[----:B------:R-:W-:Y:S01]  /*20d0*/  IADD3 R2, P1, R22, R12, RZ ;  /* 0x0000000c16027210 */ /* 0x000fe20007f3e0ff */
[----:B------:R-:W-:Y:S01]  /*20e0*/  IMAD.WIDE.U32 R4, R234, c[0x0][0x1b8], R4 ;  /* 0x00006e00ea047a25 */ /* 0x000fe200078e0004 */
[----:B------:R-:W-:-:S02]  /*20f0*/  SEL R12, RZ, 0x4, P6 ;  /* 0x00000004ff0c7807 */ /* 0x000fc40003000000 */
[----:B------:R-:W-:Y:S01]  /*2100*/  LEA.HI.X.SX32 R8, R22, R6, 0x1, P1 ;  /* 0x0000000616087211 */ /* 0x000fe200008f0eff */
[----:B------:R-:W-:Y:S01]  /*2110*/  IMAD R3, R234, c[0x0][0x1bc], R5 ;  /* 0x00006f00ea037a24 */ /* 0x000fe200078e0205 */
[----:B------:R-:W-:Y:S01]  /*2120*/  ISETP.GE.AND P1, PT, R220, c[0x0][0x198], PT ;  /* 0x00006600dc007a0c */ /* 0x000fe20003f26270 */
[----:B------:R-:W-:-:S04]  /*2130*/  IMAD.WIDE.U32 R6, R2, c[0x0][0x1e0], R220 ;  /* 0x0000780002067a25 */ /* 0x000fc800078e00dc */
[C---:B------:R-:W-:Y:S02]  /*2140*/  IMAD R15, R8.reuse, c[0x0][0x1e0], RZ ;  /* 0x00007800080f7a24 */ /* 0x040fe400078e02ff */
[----:B------:R-:W-:Y:S02]  /*2150*/  IMAD R14, R8, c[0x0][0x208], RZ ;  /* 0x00008200080e7a24 */ /* 0x000fe400078e02ff */
[----:B------:R-:W-:-:S04]  /*2160*/  IMAD.WIDE.U32 R8, R2, c[0x0][0x208], R220 ;  /* 0x0000820002087a25 */ /* 0x000fc800078e00dc */
[C---:B------:R-:W-:Y:S02]  /*2170*/  IMAD R15, R2.reuse, c[0x0][0x1e4], R15 ;  /* 0x00007900020f7a24 */ /* 0x040fe400078e020f */
[----:B------:R-:W-:Y:S01]  /*2180*/  IMAD R5, R2, c[0x0][0x20c], R14 ;  /* 0x0000830002057a24 */ /* 0x000fe200078e020e */
[----:B------:R-:W-:Y:S01]  /*2190*/  LOP3.LUT R14, R18, R12, RZ, 0xfc, !PT ;  /* 0x0000000c120e7212 */ /* 0x000fe200078efcff */
[----:B------:R-:W-:Y:S01]  /*21a0*/  IMAD.MOV.U32 R2, RZ, RZ, R4 ;  /* 0x000000ffff027224 */ /* 0x000fe200078e0004 */
[----:B------:R-:W-:Y:S01]  /*21b0*/  IADD3 R4, -R0, RZ, RZ ;  /* 0x000000ff00047210 */ /* 0x000fe20007ffe1ff */
[----:B------:R-:W-:Y:S01]  /*21c0*/  IMAD R12, R11, c[0x0][0x1c4], R16 ;  /* 0x000071000b0c7a24 */ /* 0x000fe200078e0210 */
[----:B------:R-:W-:Y:S01]  /*21d0*/  IADD3 R5, R9, R5, RZ ;  /* 0x0000000509057210 */ /* 0x000fe20007ffe0ff */
[----:B------:R-:W-:Y:S01]  /*21e0*/  IMAD.WIDE.U32 R2, R11, c[0x0][0x1c0], R2 ;  /* 0x000070000b027a25 */ /* 0x000fe200078e0002 */
[----:B------:R-:W-:-:S03]  /*21f0*/  SHF.R.S32.HI R11, RZ, 0x1f, R0 ;  /* 0x0000001fff0b7819 */ /* 0x000fc60000011400 */
[----:B------:R-:W-:Y:S01]  /*2200*/  IMAD R9, R4, c[0x0][0x2c4], R10 ;  /* 0x0000b10004097a24 */ /* 0x000fe200078e020a */
[----:B------:R-:W-:Y:S01]  /*2210*/  MOV R4, R8 ;  /* 0x0000000800047202 */ /* 0x000fe20000000f00 */
[----:B------:R-:W-:Y:S02]  /*2220*/  IMAD.IADD R3, R3, 0x1, R12 ;  /* 0x0000000103037824 */ /* 0x000fe400078e020c */
[----:B------:R-:W-:Y:S01]  /*2230*/  IMAD R8, R11, c[0x0][0x1b0], RZ ;  /* 0x00006c000b087a24 */ /* 0x000fe200078e02ff */
[----:B------:R-:W-:Y:S01]  /*2240*/  SHF.R.S32.HI R10, RZ, 0x1f, R9 ;  /* 0x0000001fff0a7819 */ /* 0x000fe20000011409 */
[----:B------:R-:W-:-:S04]  /*2250*/  IMAD.WIDE.U32 R2, R0, c[0x0][0x1b0], R2 ;  /* 0x00006c0000027a25 */ /* 0x000fc800078e0002 */
[----:B------:R-:W-:Y:S01]  /*2260*/  IMAD R8, R0, c[0x0][0x1b4], R8 ;  /* 0x00006d0000087a24 */ /* 0x000fe200078e0208 */
[----:B----4-:R-:W-:Y:S01]  /*2270*/  @P2 SHF.R.S32.HI R0, RZ, 0x1f, R13 ;  /* 0x0000001fff002819 */ /* 0x010fe2000001140d */
[----:B------:R-:W-:Y:S01]  /*2280*/  IMAD.IADD R7, R7, 0x1, R15 ;  /* 0x0000000107077824 */ /* 0x000fe200078e020f */
[----:B------:R-:W-:Y:S01]  /*2290*/  @!P2 MOV R0, R251 ;  /* 0x000000fb0000a202 */ /* 0x000fe20000000f00 */
[----:B------:R-:W-:Y:S02]  /*22a0*/  IMAD.IADD R3, R3, 0x1, R8 ;  /* 0x0000000103037824 */ /* 0x000fe400078e0208 */
[----:B------:R-:W-:Y:S01]  /*22b0*/  @!P2 IMAD.MOV.U32 R13, RZ, RZ, R228 ;  /* 0x000000ffff0da224 */ /* 0x000fe200078e00e4 */
[----:B------:R-:W-:Y:S01]  /*22c0*/  SEL R8, R0, RZ, !P0 ;  /* 0x000000ff00087207 */ /* 0x000fe20004000000 */
[----:B------:R-:W-:-:S03]  /*22d0*/  IMAD.WIDE.U32 R6, R234, c[0x0][0x1e8], R6 ;  /* 0x00007a00ea067a25 */ /* 0x000fc600078e0006 */
[----:B------:R-:W-:Y:S01]  /*22e0*/  SEL R0, R13, RZ, !P0 ;  /* 0x000000ff0d007207 */ /* 0x000fe20004000000 */
[----:B------:R-:W-:Y:S02]  /*22f0*/  IMAD R10, R10, c[0x0][0x1a8], RZ ;  /* 0x00006a000a0a7a24 */ /* 0x000fe400078e02ff */
[----:B------:R-:W-:-:S04]  /*2300*/  IMAD.WIDE.U32 R4, R234, c[0x0][0x210], R4 ;  /* 0x00008400ea047a25 */ /* 0x000fc800078e0004 */
[----:B------:R-:W-:Y:S02]  /*2310*/  IMAD R7, R234, c[0x0][0x1ec], R7 ;  /* 0x00007b00ea077a24 */ /* 0x000fe400078e0207 */
[C---:B------:R-:W-:Y:S02]  /*2320*/  IMAD R10, R9.reuse, c[0x0][0x1ac], R10 ;  /* 0x00006b00090a7a24 */ /* 0x040fe400078e020a */
[----:B------:R-:W-:-:S04]  /*2330*/  IMAD.WIDE.U32 R2, R9, c[0x0][0x1a8], R2 ;  /* 0x00006a0009027a25 */ /* 0x000fc800078e0002 */
[----:B------:R-:W-:Y:S01]  /*2340*/  IMAD R11, R8, c[0x0][0x1f0], RZ ;  /* 0x00007c00080b7a24 */ /* 0x000fe200078e02ff */
[----:B------:R-:W-:Y:S01]  /*2350*/  IADD3 R3, R3, R10, RZ ;  /* 0x0000000a03037210 */ /* 0x000fe20007ffe0ff */
[----:B------:R-:W-:Y:S01]  /*2360*/  IMAD R5, R234, c[0x0][0x214], R5 ;  /* 0x00008500ea057a24 */ /* 0x000fe200078e0205 */
[----:B------:R-:W-:Y:S01]  /*2370*/  LEA R12, P0, R2, c[0x0][0x160], 0x1 ;  /* 0x00005800020c7a11 */ /* 0x000fe200078008ff */
[----:B------:R-:W-:Y:S02]  /*2380*/  IMAD R8, R8, c[0x0][0x218], RZ ;  /* 0x0000860008087a24 */ /* 0x000fe400078e02ff */
[----:B------:R-:W-:Y:S01]  /*2390*/  IMAD R11, R0, c[0x0][0x1f4], R11 ;  /* 0x00007d00000b7a24 */ /* 0x000fe200078e020b */
[----:B------:R-:W-:Y:S01]  /*23a0*/  LEA.HI.X R10, R2, c[0x0][0x164], R3, 0x1, P0 ;  /* 0x00005900020a7a11 */ /* 0x000fe200000f0c03 */
[----:B------:R-:W-:-:S04]  /*23b0*/  IMAD.WIDE.U32 R208, R0, c[0x0][0x1f0], R6 ;  /* 0x00007c0000d07a25 */ /* 0x000fc800078e0006 */
[C---:B------:R-:W-:Y:S01]  /*23c0*/  IMAD R8, R0.reuse, c[0x0][0x21c], R8 ;  /* 0x0000870000087a24 */ /* 0x040fe200078e0208 */
[----:B------:R-:W-:Y:S01]  /*23d0*/  IADD3 R212, R209, R11, RZ ;  /* 0x0000000bd1d47210 */ /* 0x000fe20007ffe0ff */
[----:B------:R-:W-:-:S04]  /*23e0*/  IMAD.WIDE.U32 R210, R0, c[0x0][0x218], R4 ;  /* 0x0000860000d27a25 */ /* 0x000fc800078e0004 */
[----:B------:R-:W-:Y:S02]  /*23f0*/  IMAD R9, R225, 0x80, R22 ;  /* 0x00000080e1097824 */ /* 0x000fe400078e0216 */
[----:B------:R-:W-:Y:S01]  /*2400*/  IMAD.IADD R213, R211, 0x1, R8 ;  /* 0x00000001d3d57824 */ /* 0x000fe200078e0208 */
[----:B------:R-:W-:Y:S05]  /*2410*/  BRA.DIV ~URZ, `(.L_x_29) ;  /* 0x0000aa727f007947 */ /* 0x000fea000b800000 */
[----:B------:R1:W2:Y:S02]  /*2420*/  SHFL.IDX PT, R8, R10, RZ, 0x181f ;  /* 0x00181fff0a087589 */ /* 0x0002a400000e0000 */
.L_x_108:
[----:B------:R-:W-:Y:S05]  /*2430*/  BRA.DIV ~URZ, `(.L_x_30) ;  /* 0x0000aac27f007947 */ /* 0x000fea000b800000 */
[----:B------:R3:W4:Y:S02]  /*2440*/  SHFL.IDX PT, R0, R12, RZ, 0x181f ;  /* 0x00181fff0c007589 */ /* 0x00072400000e0000 */
.L_x_109:
[----:B------:R-:W-:Y:S01]  /*2450*/  IMAD R11, R17, c[0x0][0x2c4], RZ ;  /* 0x0000b100110b7a24 */ /* 0x000fe200078e02ff */
[----:B------:R-:W-:Y:S04]  /*2460*/  BSSY B0, `(.L_x_31) ;  /* 0x0000010000007945 */ /* 0x000fe80003800000 */
[----:B------:R-:W-:-:S13]  /*2470*/  ISETP.GE.AND P0, PT, R9, R11, PT ;  /* 0x0000000b0900720c */ /* 0x000fda0003f06270 */
[----:B------:R-:W-:Y:S05]  /*2480*/  @P0 BRA `(.L_x_32) ;  /* 0x000000d000000947 */ /* 0x000fea0003800000 */
[----:B------:R-:W5:Y:S01]  /*2490*/  LDL R2, [R1] ;  /* 0x0000000001027983 */ /* 0x000f620000100800 */
[----:B----4-:R-:W-:-:S04]  /*24a0*/  LEA R6, P0, R220, R0, 0x1 ;  /* 0x00000000dc067211 */ /* 0x010fc800078008ff */
[----:B--2---:R-:W-:Y:S02]  /*24b0*/  LEA.HI.X R7, R220, R8, R221, 0x1, P0 ;  /* 0x00000008dc077211 */ /* 0x004fe400000f0cdd */
[----:B------:R-:W-:-:S03]  /*24c0*/  LEA R4, P0, R222, R0, 0x1 ;  /* 0x00000000de047211 */ /* 0x000fc600078008ff */
[----:B------:R-:W-:Y:S01]  /*24d0*/  @!PT LDS RZ, [RZ] ;  /* 0x00000000fffff984 */ /* 0x000fe20000000800 */
[----:B------:R-:W-:Y:S01]  /*24e0*/  @!PT LDS RZ, [RZ] ;  /* 0x00000000fffff984 */ /* 0x000fe20000000800 */
[----:B------:R-:W-:Y:S01]  /*24f0*/  @!PT LDS RZ, [RZ] ;  /* 0x00000000fffff984 */ /* 0x000fe20000000800 */
[----:B------:R2:W-:Y:S01]  /*2500*/  LDGSTS.E.BYPASS.LTC128B.128 [R195+0xc100], [R6.64], !P1 ;  /* 0x0c10000006c37fae */ /* 0x0005e2000c901d46 */
[----:B-----5:R-:W-:Y:S02]  /*2510*/  LEA.HI.X R5, R222, R8, R2, 0x1, P0 ;  /* 0x00000008de057211 */ /* 0x020fe400000f0c02 */
[----:B------:R-:W-:-:S03]  /*2520*/  LEA R2, P0, R223, R0, 0x1 ;  /* 0x00000000df027211 */ /* 0x000fc600078008ff */
[----:B------:R2:W-:Y:S01]  /*2530*/  LDGSTS.E.BYPASS.LTC128B.128 [R195+0x10100], [R4.64], !P5 ;  /* 0x1010000004c37fae */ /* 0x0005e2000e901d46 */
[----:B------:R-:W-:-:S05]  /*2540*/  LEA.HI.X R3, R223, R8, R252, 0x1, P0 ;  /* 0x00000008df037211 */ /* 0x000fca00000f0cfc */
[----:B------:R2:W-:Y:S04]  /*2550*/  LDGSTS.E.BYPASS.LTC128B.128 [R195+0x14100], [R2.64], !P4 ;  /* 0x1410000002c37fae */ /* 0x0005e8000e101d46 */
.L_x_32:
[----:B------:R-:W-:Y:S05]  /*2560*/  BSYNC B0 ;  /* 0x0000000000007941 */ /* 0x000fea0003800000 */
.L_x_31:
[----:B------:R-:W-:Y:S05]  /*2570*/  BRA.DIV ~URZ, `(.L_x_33) ;  /* 0x0000a9e27f007947 */ /* 0x000fea000b800000 */
[----:B--2---:R2:W1:Y:S04]  /*2580*/  SHFL.IDX PT, R8, R10, 0x1, 0x181f ;  /* 0x00381f000a087f89 */ /* 0x00446800000e0000 */
[----:B----4-:R2:W4:Y:S02]  /*2590*/  SHFL.IDX PT, R0, R12, 0x1, 0x181f ;  /* 0x00381f000c007f89 */ /* 0x01052400000e0000 */
.L_x_110:
[----:B------:R-:W-:Y:S01]  /*25a0*/  IADD3 R2, R9, 0x20, RZ ;  /* 0x0000002009027810 */ /* 0x000fe20007ffe0ff */
[----:B------:R-:W-:Y:S03]  /*25b0*/  BSSY B0, `(.L_x_34) ;  /* 0x0000010000007945 */ /* 0x000fe60003800000 */
[----:B------:R-:W-:-:S13]  /*25c0*/  ISETP.GE.AND P0, PT, R2, R11, PT ;  /* 0x0000000b0200720c */ /* 0x000fda0003f06270 */
[----:B------:R-:W-:Y:S05]  /*25d0*/  @P0 BRA `(.L_x_35) ;  /* 0x000000d000000947 */ /* 0x000fea0003800000 */
[----:B------:R-:W5:Y:S01]  /*25e0*/  LDL R3, [R1] ;  /* 0x0000000001037983 */ /* 0x000f620000100800 */
[----:B----4-:R-:W-:-:S04]  /*25f0*/  LEA R6, P0, R220, R0, 0x1 ;  /* 0x00000000dc067211 */ /* 0x010fc800078008ff */
[----:B-1----:R-:W-:Y:S02]  /*2600*/  LEA.HI.X R7, R220, R8, R221, 0x1, P0 ;  /* 0x00000008dc077211 */ /* 0x002fe400000f0cdd */
        /* <DEDUP_REMOVED lines=10> */
.L_x_35:
[----:B------:R-:W-:Y:S05]  /*26b0*/  BSYNC B0 ;  /* 0x0000000000007941 */ /* 0x000fea0003800000 */
.L_x_34:
[----:B------:R-:W-:Y:S05]  /*26c0*/  BRA.DIV ~URZ, `(.L_x_36) ;  /* 0x0000a9527f007947 */ /* 0x000fea000b800000 */
[----:B-1----:R1:W2:Y:S02]  /*26d0*/  SHFL.IDX PT, R8, R10, 0x2, 0x181f ;  /* 0x00581f000a087f89 */ /* 0x0022a400000e0000 */
.L_x_111:
[----:B------:R-:W-:Y:S05]  /*26e0*/  BRA.DIV ~URZ, `(.L_x_37) ;  /* 0x0000a9a27f007947 */ /* 0x000fea000b800000 */
[----:B----4-:R4:W1:Y:S02]  /*26f0*/  SHFL.IDX PT, R0, R12, 0x2, 0x181f ;  /* 0x00581f000c007f89 */ /* 0x01086400000e0000 */
.L_x_112:
[----:B------:R-:W-:Y:S01]  /*2700*/  IADD3 R2, R9, 0x40, RZ ;  /* 0x0000004009027810 */ /* 0x000fe20007ffe0ff */
[----:B------:R-:W-:Y:S03]  /*2710*/  BSSY B0, `(.L_x_38) ;  /* 0x0000010000007945 */ /* 0x000fe60003800000 */
[----:B------:R-:W-:-:S13]  /*2720*/  ISETP.GE.AND P0, PT, R2, R11, PT ;  /* 0x0000000b0200720c */ /* 0x000fda0003f06270 */
[----:B------:R-:W-:Y:S05]  /*2730*/  @P0 BRA `(.L_x_39) ;  /* 0x000000d000000947 */ /* 0x000fea0003800000 */
[----:B------:R-:W5:Y:S01]  /*2740*/  LDL R3, [R1] ;  /* 0x0000000001037983 */ /* 0x000f620000100800 */
[----:B-1----:R-:W-:-:S04]  /*2750*/  LEA R6, P0, R220, R0, 0x1 ;  /* 0x00000000dc067211 */ /* 0x002fc800078008ff */
        /* <DEDUP_REMOVED lines=11> */
.L_x_39:
[----:B------:R-:W-:Y:S05]  /*2810*/  BSYNC B0 ;  /* 0x0000000000007941 */ /* 0x000fea0003800000 */
.L_x_38:
[----:B------:R-:W-:Y:S05]  /*2820*/  BRA.DIV ~URZ, `(.L_x_40) ;  /* 0x0000a8c27f007947 */ /* 0x000fea000b800000 */
[----:B-1----:R1:W3:Y:S04]  /*2830*/  SHFL.IDX PT, R7, R10, 0x3, 0x181f ;  /* 0x00781f000a077f89 */ /* 0x0022e800000e0000 */
[----:B------:R1:W4:Y:S02]  /*2840*/  SHFL.IDX PT, R0, R12, 0x3, 0x181f ;  /* 0x00781f000c007f89 */ /* 0x00032400000e0000 */
.L_x_113:
[----:B----4-:R-:W4:Y:S01]  /*2850*/  LDL R15, [R1] ;  /* 0x00000000010f7983 */ /* 0x010f220000100800 */
[----:B------:R-:W-:Y:S01]  /*2860*/  IADD3 R2, R9, 0x60, RZ ;  /* 0x0000006009027810 */ /* 0x000fe20007ffe0ff */
[----:B------:R-:W-:Y:S01]  /*2870*/  IMAD R100, R76, -0x40, R19 ;  /* 0xffffffc04c647824 */ /* 0x000fe200078e0213 */
[----:B-123--:R-:W-:Y:S01]  /*2880*/  SHF.R.S32.HI R12, RZ, 0x1f, R76 ;  /* 0x0000001fff0c7819 */ /* 0x00efe2000001144c */
[----:B------:R-:W1:Y:S01]  /*2890*/  S2R R4, SR_TID.X ;  /* 0x0000000000047919 */ /* 0x000e620000002100 */
[----:B------:R-:W-:-:S03]  /*28a0*/  ISETP.GE.AND P3, PT, R2, R11, PT ;  /* 0x0000000b0200720c */ /* 0x000fc60003f66270 */
[----:B------:R-:W-:Y:S01]  /*28b0*/  IMAD R6, R12, c[0x0][0x1e0], RZ ;  /* 0x000078000c067a24 */ /* 0x000fe200078e02ff */
[----:B------:R2:W5:Y:S03]  /*28c0*/  LDL R104, [R1+0x4] ;  /* 0x0000040001687983 */ /* 0x0005660000100800 */
[----:B------:R-:W-:-:S06]  /*28d0*/  IMAD R6, R76, c[0x0][0x1e4], R6 ;  /* 0x000079004c067a24 */ /* 0x000fcc00078e0206 */
[----:B------:R-:W-:-:S04]  /*28e0*/  @!P3 LEA R2, P0, R220, R0, 0x1 ;  /* 0x00000000dc02b211 */ /* 0x000fc800078008ff */
[----:B------:R-:W-:-:S05]  /*28f0*/  @!P3 LEA.HI.X R3, R220, R7, R221, 0x1, P0 ;  /* 0x00000007dc03b211 */ /* 0x000fca00000f0cdd */
[----:B------:R-:W-:Y:S01]  /*2900*/  @!PT LDS RZ, [RZ] ;  /* 0x00000000fffff984 */ /* 0x000fe20000000800 */
[----:B------:R-:W-:Y:S01]  /*2910*/  @!PT LDS RZ, [RZ] ;  /* 0x00000000fffff984 */ /* 0x000fe20000000800 */
[----:B------:R-:W-:Y:S01]  /*2920*/  @!PT LDS RZ, [RZ] ;  /* 0x00000000fffff984 */ /* 0x000fe20000000800 */
[----:B------:R3:W-:Y:S01]  /*2930*/  @!P3 LDGSTS.E.BYPASS.LTC128B.128 [R195+0xf100], [R2.64], !P1 ;  /* 0x0f10000002c3bfae */ /* 0x0007e2000c901d46 */
[----:B-1----:R-:W-:-:S04]  /*2940*/  SHF.R.S32.HI R13, RZ, 0x1f, R4 ;  /* 0x0000001fff0d7819 */ /* 0x002fc80000011404 */
[----:B------:R-:W-:Y:S01]  /*2950*/  LEA.HI R13, R13, R4, RZ, 0x3 ;  /* 0x000000040d0d7211 */ /* 0x000fe200078f18ff */
[----:B------:R-:W-:-:S03]  /*2960*/  IMAD.WIDE.U32 R4, R76, c[0x0][0x1e0], RZ ;  /* 0x000078004c047a25 */ /* 0x000fc600078e00ff */
[----:B------:R-:W-:Y:S02]  /*2970*/  SHF.R.S32.HI R13, RZ, 0x3, R13 ;  /* 0x00000003ff0d7819 */ /* 0x000fe4000001140d */
[----:B------:R-:W-:Y:S02]  /*2980*/  IADD3 R5, R5, R6, RZ ;  /* 0x0000000605057210 */ /* 0x000fe40007ffe0ff */
[----:B------:R-:W-:-:S05]  /*2990*/  IADD3 R8, -R13, R19, RZ ;  /* 0x000000130d087210 */ /* 0x000fca0007ffe1ff */
[----:B---3--:R-:W-:Y:S01]  /*29a0*/  IMAD R3, R76, -0x40, R8 ;  /* 0xffffffc04c037824 */ /* 0x008fe200078e0208 */
[----:B------:R-:W-:-:S04]  /*29b0*/  LEA R2, P0, R4, R208, 0x6 ;  /* 0x000000d004027211 */ /* 0x000fc800078030ff */
[C---:B------:R-:W-:Y:S02]  /*29c0*/  ISETP.GE.AND P1, PT, R3.reuse, 0x21, PT ;  /* 0x000000210300780c */ /* 0x040fe40003f26270 */
[----:B------:R-:W-:Y:S01]  /*29d0*/  LEA.HI.X R5, R4, R212, R5, 0x6, P0 ;  /* 0x000000d404057211 */ /* 0x000fe200000f3405 */
[----:B------:R-:W-:Y:S01]  /*29e0*/  IMAD.MOV.U32 R4, RZ, RZ, 0x20 ;  /* 0x00000020ff047424 */ /* 0x000fe200078e00ff */
[----:B------:R-:W-:-:S03]  /*29f0*/  ISETP.GE.AND P2, PT, R3, 0x1, PT ;  /* 0x000000010300780c */ /* 0x000fc60003f46270 */
[----:B------:R-:W-:-:S04]  /*2a00*/  IMAD.WIDE.U32 R8, R4, c[0x0][0x1e0], RZ ;  /* 0x0000780004087a25 */ /* 0x000fc800078e00ff */
[----:B------:R-:W-:Y:S02]  /*2a10*/  IMAD R11, R4, c[0x0][0x1e4], RZ ;  /* 0x00007900040b7a24 */ /* 0x000fe400078e02ff */
[----:B------:R-:W-:-:S04]  /*2a20*/  @P1 IADD3 R10, P0, R2, R8, RZ ;  /* 0x00000008020a1210 */ /* 0x000fc80007f1e0ff */
[----:B------:R-:W-:Y:S02]  /*2a30*/  @P1 IADD3.X R11, R5, R9, R11, P0, !PT ;  /* 0x00000009050b1210 */ /* 0x000fe400007fe40b */
[----:B------:R-:W-:-:S04]  /*2a40*/  @P2 LEA R4, P0, R2, c[0x0][0x1c8], 0x1 ;  /* 0x0000720002042a11 */ /* 0x000fc800078008ff */
[----:B------:R-:W-:Y:S02]  /*2a50*/  @P2 LEA.HI.X R5, R2, c[0x0][0x1cc], R5, 0x1, P0 ;  /* 0x0000730002052a11 */ /* 0x000fe400000f0c05 */
[----:B------:R-:W-:-:S04]  /*2a60*/  @!P3 LEA R8, P0, R222, R0, 0x1 ;  /* 0x00000000de08b211 */ /* 0x000fc800078008ff */
[-C--:B----4-:R-:W-:Y:S02]  /*2a70*/  @!P3 LEA.HI.X R9, R222, R7.reuse, R15, 0x1, P0 ;  /* 0x00000007de09b211 */ /* 0x090fe400000f0c0f */
[C---:B------:R-:W-:Y:S01]  /*2a80*/  @!P3 LEA R6, P0, R223.reuse, R0, 0x1 ;  /* 0x00000000df06b211 */ /* 0x040fe200078008ff */
[----:B------:R-:W-:Y:S02]  /*2a90*/  IMAD R0, R12, c[0x0][0x208], RZ ;  /* 0x000082000c007a24 */ /* 0x000fe400078e02ff */
[----:B------:R1:W-:Y:S01]  /*2aa0*/  @!P3 LDGSTS.E.BYPASS.LTC128B.128 [R195+0x13100], [R8.64], !P5 ;  /* 0x1310000008c3bfae */ /* 0x0003e2000e901d46 */
[----:B------:R-:W-:Y:S02]  /*2ab0*/  @!P3 LEA.HI.X R7, R223, R7, R252, 0x1, P0 ;  /* 0x00000007df07b211 */ /* 0x000fe400000f0cfc */
[----:B------:R-:W-:Y:S02]  /*2ac0*/  ISETP.NE.AND P5, PT, R21, RZ, PT ;  /* 0x000000ff1500720c */ /* 0x000fe40003fa5270 */
[----:B------:R-:W-:Y:S01]  /*2ad0*/  @P1 LEA R2, P0, R10, c[0x0][0x1c8], 0x1 ;  /* 0x000072000a021a11 */ /* 0x000fe200078008ff */
[----:B------:R3:W-:Y:S01]  /*2ae0*/  @!P3 LDGSTS.E.BYPASS.LTC128B.128 [R195+0x17100], [R6.64], !P4 ;  /* 0x1710000006c3bfae */ /* 0x0007e2000e101d46 */
[----:B------:R-:W-:-:S02]  /*2af0*/  ISETP.NE.AND P4, PT, R20, RZ, PT ;  /* 0x000000ff1400720c */ /* 0x000fc40003f85270 */
[----:B------:R-:W-:Y:S01]  /*2b00*/  @P1 LEA.HI.X R3, R10, c[0x0][0x1cc], R11, 0x1, P0 ;  /* 0x000073000a031a11 */ /* 0x000fe200000f0c0b */
[----:B------:R-:W0:Y:S01]  /*2b10*/  LDGDEPBAR ;  /* 0x00000000000079af */ /* 0x000e220000000000 */
[----:B------:R-:W-:Y:S03]  /*2b20*/  WARPSYNC 0xffffffff ;  /* 0xffffffff00007948 */ /* 0x000fe60003800000 */
[----:B------:R-:W-:Y:S06]  /*2b30*/  BAR.SYNC.DEFER_BLOCKING 0x0 ;  /* 0x0000000000007b1d */ /* 0x000fec0000010000 */
[----:B------:R-:W-:Y:S01]  /*2b40*/  @!PT LDS RZ, [RZ] ;  /* 0x00000000fffff984 */ /* 0x000fe20000000800 */
[----:B------:R-:W-:Y:S01]  /*2b50*/  @!PT LDS RZ, [RZ] ;  /* 0x00000000fffff984 */ /* 0x000fe20000000800 */
[----:B------:R-:W-:Y:S01]  /*2b60*/  @!PT LDS RZ, [RZ] ;  /* 0x00000000fffff984 */ /* 0x000fe20000000800 */
[----:B------:R4:W-:Y:S04]  /*2b70*/  @P2 LDGSTS.E.BYPASS.LTC128B.128 [R195+0x6100], [R4.64], !P4 ;  /* 0x0610000004c32fae */ /* 0x0009e8000e101d46 */
[----:B------:R4:W-:Y:S04]  /*2b80*/  @P2 LDGSTS.E.BYPASS.LTC128B.128 [R195+0x8100], [R4.64+0x80], !P5 ;  /* 0x0810008004c32fae */ /* 0x0009e8000e901d46 */
[----:B------:R4:W-:Y:S04]  /*2b90*/  @P2 LDGSTS.E.BYPASS.LTC128B.128 [R195+0xa100], [R4.64+0x100], !P6 ;  /* 0x0a10010004c32fae */ /* 0x0009e8000f101d46 */
[----:B------:R1:W-:Y:S04]  /*2ba0*/  @P1 LDGSTS.E.BYPASS.LTC128B.128 [R195+0x7100], [R2.64], !P4 ;  /* 0x0710000002c31fae */ /* 0x0003e8000e101d46 */
[----:B------:R1:W-:Y:S04]  /*2bb0*/  @P1 LDGSTS.E.BYPASS.LTC128B.128 [R195+0x9100], [R2.64+0x80], !P5 ;  /* 0x0910008002c31fae */ /* 0x0003e8000e901d46 */
[----:B------:R1:W-:Y:S04]  /*2bc0*/  @P1 LDGSTS.E.BYPASS.LTC128B.128 [R195+0xb100], [R2.64+0x100], !P6 ;  /* 0x0b10010002c31fae */ /* 0x0003e8000f101d46 */
[----:B------:R-:W0:Y:S01]  /*2bd0*/  LDGDEPBAR ;  /* 0x00000000000079af */ /* 0x000e220000000000 */
[----:B----4-:R-:W-:-:S02]  /*2be0*/  IMAD R4, R76, c[0x0][0x20c], R0 ;  /* 0x000083004c047a24 */ /* 0x010fc400078e0200 */
[----:B-1----:R-:W-:Y:S01]  /*2bf0*/  IMAD.WIDE.U32 R2, R76, c[0x0][0x208], RZ ;  /* 0x000082004c027a25 */ /* 0x002fe200078e00ff */
[----:B------:R-:W-:-:S04]  /*2c00*/  DEPBAR.LE SB0, 0x1 ;  /* 0x000080400000791a */ /* 0x000fc80000000000 */
[----:B------:R-:W-:-:S04]  /*2c10*/  DEPBAR.LE SB0, 0x0 ;  /* 0x000080000000791a */ /* 0x000fc80000000000 */
[----:B------:R-:W-:Y:S01]  /*2c20*/  BAR.SYNC.DEFER_BLOCKING 0x0 ;  /* 0x0000000000007b1d */ /* 0x000fe20000010000 */
[----:B------:R-:W-:Y:S02]  /*2c30*/  LEA R0, P0, R2, R210, 0x6 ;  /* 0x000000d202007211 */ /* 0x000fe400078030ff */
[----:B------:R-:W-:Y:S02]  /*2c40*/  IADD3 R3, R3, R4, RZ ;  /* 0x0000000403037210 */ /* 0x000fe40007ffe0ff */
[----:B------:R-:W-:Y:S02]  /*2c50*/  LOP3.LUT R4, R14, 0x1, RZ, 0xc0, !PT ;  /* 0x000000010e047812 */ /* 0x000fe400078ec0ff */
[----:B------:R-:W-:Y:S02]  /*2c60*/  LEA.HI.X R3, R2, R213, R3, 0x6, P0 ;  /* 0x000000d502037211 */ /* 0x000fe400000f3403 */
[----:B------:R-:W-:Y:S02]  /*2c70*/  LEA R2, P0, R0, c[0x0][0x1f8], 0x1 ;  /* 0x00007e0000027a11 */ /* 0x000fe400078008ff */
[----:B------:R-:W-:Y:S01]  /*2c80*/  ISETP.NE.U32.AND P2, PT, R4, 0x1, PT ;  /* 0x000000010400780c */ /* 0x000fe20003f45070 */
[----:B------:R-:W-:Y:S01]  /*2c90*/  IMAD.MOV.U32 R4, RZ, RZ, c[0x0][0x208] ;  /* 0x00008200ff047624 */ /* 0x000fe200078e00ff */
[----:B------:R-:W-:-:S02]  /*2ca0*/  LEA.HI.X R3, R0, c[0x0][0x1fc], R3, 0x1, P0 ;  /* 0x00007f0000037a11 */ /* 0x000fc400000f0c03 */
[----:B------:R-:W-:Y:S01]  /*2cb0*/  IADD3 R0, -R13, R100, RZ ;  /* 0x000000640d007210 */ /* 0x000fe20007ffe1ff */
[----:B------:R-:W-:Y:S04]  /*2cc0*/  LDSM.16.M88.4 R8, [R179] ;  /* 0x00000000b308783b */ /* 0x000fe80000000200 */
[----:B------:R-:W1:Y:S04]  /*2cd0*/  LDSM.16.M88.4 R32, [R172] ;  /* 0x00000000ac20783b */ /* 0x000e680000000200 */
[----:B------:R-:W4:Y:S01]  /*2ce0*/  LDSM.16.M88.4 R20, [R172+0x800] ;  /* 0x00080000ac14783b */ /* 0x000f220000000200 */
[----:B------:R-:W-:Y:S01]  /*2cf0*/  IMAD.MOV.U32 R5, RZ, RZ, c[0x0][0x20c] ;  /* 0x00008300ff057624 */ /* 0x000fe200078e00ff */
[----:B------:R-:W-:-:S02]  /*2d00*/  LEA R12, P0, R4, R2, 0x6 ;  /* 0x00000002040c7211 */ /* 0x000fc400078030ff */
[----:B------:R-:W1:Y:S01]  /*2d10*/  LDSM.16.M88.4 R24, [R172+0x1000] ;  /* 0x00100000ac18783b */ /* 0x000e620000000200 */
[----:B------:R-:W-:Y:S02]  /*2d20*/  LOP3.LUT P1, RZ, R14, 0x2, RZ, 0xc0, !PT ;  /* 0x000000020eff7812 */ /* 0x000fe4000782c0ff */
[----:B------:R-:W-:Y:S01]  /*2d30*/  ISETP.LT.OR P3, PT, R0, 0x1, P2 ;  /* 0x000000010000780c */ /* 0x000fe20001761670 */
[----:B------:R-:W2:Y:S01]  /*2d40*/  LDSM.16.M88.4 R16, [R172+0x1800] ;  /* 0x00180000ac10783b */ /* 0x000ea20000000200 */
[----:B------:R-:W-:Y:S02]  /*2d50*/  LEA.HI.X R13, R4, R3, R5, 0x6, P0 ;  /* 0x00000003040d7211 */ /* 0x000fe400000f3405 */
[----:B------:R-:W-:Y:S01]  /*2d60*/  ISETP.LT.OR P0, PT, R0, 0x1, !P1 ;  /* 0x000000010000780c */ /* 0x000fe20004f01670 */
[----:B---3--:R-:W-:Y:S04]  /*2d70*/  LDSM.16.M88.4 R4, [R180] ;  /* 0x00000000b404783b */ /* 0x008fe80000000200 */
[----:B------:R-:W3:Y:S04]  /*2d80*/  LDSM.16.M88.4 R36, [R183] ;  /* 0x00000000b724783b */ /* 0x000ee80000000200 */
[----:B------:R-:W2:Y:S04]  /*2d90*/  LDSM.16.M88.4 R56, [R194] ;  /* 0x00000000c238783b */ /* 0x000ea80000000200 */
[----:B------:R-:W2:Y:S04]  /*2da0*/  LDSM.16.M88.4 R60, [R193] ;  /* 0x00000000c13c783b */ /* 0x000ea80000000200 */
[----:B------:R-:W2:Y:S04]  /*2db0*/  LDSM.16.M88.4 R68, [R192] ;  /* 0x00000000c044783b */ /* 0x000ea80000000200 */
[----:B------:R-:W-:Y:S01]  /*2dc0*/  @!PT LDS RZ, [RZ] ;  /* 0x00000000fffff984 */ /* 0x000fe20000000800 */
[----:B------:R-:W-:Y:S01]  /*2dd0*/  @!PT LDS RZ, [RZ] ;  /* 0x00000000fffff984 */ /* 0x000fe20000000800 */
[----:B------:R-:W-:Y:S01]  /*2de0*/  @!PT LDS RZ, [RZ] ;  /* 0x00000000fffff984 */ /* 0x000fe20000000800 */
[----:B------:R2:W-:Y:S01]  /*2df0*/  LDGSTS.E.BYPASS.LTC128B.128 [R195+0x100], [R2.64], !P3 ;  /* 0x0010000002c37fae */ /* 0x0005e2000d901d46 */
[----:B------:R-:W-:-:S03]  /*2e00*/  LOP3.LUT P3, RZ, R14, 0x4, RZ, 0xc0, !PT ;  /* 0x000000040eff7812 */ /* 0x000fc6000786c0ff */
[----:B------:R2:W-:Y:S01]  /*2e10*/  LDGSTS.E.BYPASS.LTC128B.128 [R195+0x2100], [R2.64+0x80], !P0 ;  /* 0x0210008002c37fae */ /* 0x0005e2000c101d46 */
[C---:B------:R-:W-:Y:S02]  /*2e20*/  ISETP.LT.OR P0, PT, R0.reuse, 0x1, !P3 ;  /* 0x000000010000780c */ /* 0x040fe40005f01670 */
[C---:B------:R-:W-:Y:S02]  /*2e30*/  ISETP.LT.OR P2, PT, R0.reuse, 0x21, P2 ;  /* 0x000000210000780c */ /* 0x040fe40001741670 */
[C---:B------:R-:W-:Y:S02]  /*2e40*/  ISETP.LT.OR P1, PT, R0.reuse, 0x21, !P1 ;  /* 0x000000210000780c */ /* 0x040fe40004f21670 */
[----:B------:R-:W-:Y:S01]  /*2e50*/  ISETP.LT.OR P3, PT, R0, 0x21, !P3 ;  /* 0x000000210000780c */ /* 0x000fe20005f61670 */
[C---:B-1----:R-:W-:Y:S06]  /*2e60*/  HMMA.16816.F32 R28, R8.reuse, R32, RZ ;  /* 0x00000020081c723c */ /* 0x042fec00000018ff */
[----:B------:R1:W-:Y:S02]  /*2e70*/  LDGSTS.E.BYPASS.LTC128B.128 [R195+0x4100], [R2.64+0x100], !P0 ;  /* 0x0410010002c37fae */ /* 0x0003e4000c101d46 */
[C---:B------:R-:W-:Y:S02]  /*2e80*/  HMMA.16816.F32 R32, R8.reuse, R34, RZ ;  /* 0x000000220820723c */ /* 0x040fe400000018ff */
[----:B------:R1:W-:Y:S04]  /*2e90*/  LDGSTS.E.BYPASS.LTC128B.128 [R195+0x1100], [R12.64], !P2 ;  /* 0x011000000cc37fae */ /* 0x0003e8000d101d46 */
[----:B------:R1:W-:Y:S02]  /*2ea0*/  LDGSTS.E.BYPASS.LTC128B.128 [R195+0x3100], [R12.64+0x80], !P1 ;  /* 0x031000800cc37fae */ /* 0x0003e4000c901d46 */
[C---:B----4-:R-:W-:Y:S02]  /*2eb0*/  HMMA.16816.F32 R48, R8.reuse, R22, RZ ;  /* 0x000000160830723c */ /* 0x050fe400000018ff */
[----:B------:R1:W-:Y:S04]  /*2ec0*/  LDGSTS.E.BYPASS.LTC128B.128 [R195+0x5100], [R12.64+0x100], !P3 ;  /* 0x051001000cc37fae */ /* 0x0003e8000d901d46 */
[----:B------:R-:W-:Y:S02]  /*2ed0*/  LDSM.16.M88.4 R64, [R178] ;  /* 0x00000000b240783b */ /* 0x000fe40000000200 */
[C---:B------:R-:W-:Y:S02]  /*2ee0*/  HMMA.16816.F32 R40, R8.reuse, R20, RZ ;  /* 0x000000140828723c */ /* 0x040fe400000018ff */
[----:B------:R-:W4:Y:S04]  /*2ef0*/  LDSM.16.M88.4 R20, [R182] ;  /* 0x00000000b614783b */ /* 0x000f280000000200 */
[----:B------:R-:W4:Y:S02]  /*2f00*/  LDSM.16.M88.4 R72, [R178+0x800] ;  /* 0x00080000b248783b */ /* 0x000f240000000200 */
[C---:B------:R-:W-:Y:S02]  /*2f10*/  HMMA.16816.F32 R44, R8.reuse, R24, RZ ;  /* 0x00000018082c723c */ /* 0x040fe400000018ff */
[----:B------:R-:W4:Y:S04]  /*2f20*/  LDSM.16.M88.4 R84, [R178+0x1000] ;  /* 0x00100000b254783b */ /* 0x000f280000000200 */
[----:B------:R-:W-:Y:S02]  /*2f30*/  LDSM.16.M88.4 R80, [R175+0x800] ;  /* 0x00080000af50783b */ /* 0x000fe40000000200 */
[C---:B------:R-:W-:Y:S02]  /*2f40*/  HMMA.16816.F32 R24, R8.reuse, R26, RZ ;  /* 0x0000001a0818723c */ /* 0x040fe400000018ff */
[----:B------:R-:W-:Y:S04]  /*2f50*/  LDSM.16.M88.4 R92, [R175+0x1000] ;  /* 0x00100000af5c783b */ /* 0x000fe80000000200 */
[----:B------:R-:W-:Y:S02]  /*2f60*/  LDSM.16.M88.4 R88, [R172+0x3000] ;  /* 0x00300000ac58783b */ /* 0x000fe40000000200 */
[C---:B--2---:R-:W-:Y:S02]  /*2f70*/  HMMA.16816.F32 R52, R8.reuse, R16, RZ ;  /* 0x000000100834723c */ /* 0x044fe400000018ff */
[----:B------:R-:W0:Y:S06]  /*2f80*/  LDGDEPBAR ;  /* 0x00000000000079af */ /* 0x000e2c0000000000 */
[----:B-1----:R-:W-:Y:S01]  /*2f90*/  HMMA.16816.F32 R12, R8, R18, RZ ;  /* 0x00000012080c723c */ /* 0x002fe200000018ff */
[----:B------:R-:W-:Y:S07]  /*2fa0*/  LDSM.16.M88.4 R16, [R181] ;  /* 0x00000000b510783b */ /* 0x000fee0000000200 */
[C---:B---3--:R-:W-:Y:S08]  /*2fb0*/  HMMA.16816.F32 R8, R4.reuse, R36, R28 ;  /* 0x000000240408723c */ /* 0x048ff0000000181c */
[C---:B------:R-:W-:Y:S08]  /*2fc0*/  HMMA.16816.F32 R28, R4.reuse, R38, R32 ;  /* 0x00000026041c723c */ /* 0x040ff00000001820 */
[C---:B------:R-:W-:Y:S01]  /*2fd0*/  HMMA.16816.F32 R36, R4.reuse, R58, R48 ;  /* 0x0000003a0424723c */ /* 0x040fe20000001830 */
[----:B------:R-:W1:Y:S07]  /*2fe0*/  LDSM.16.M88.4 R48, [R178+0x1800] ;  /* 0x00180000b230783b */ /* 0x000e6e0000000200 */
[C---:B------:R-:W-:Y:S01]  /*2ff0*/  HMMA.16816.F32 R32, R4.reuse, R56, R40 ;  /* 0x000000380420723c */ /* 0x040fe20000001828 */
[----:B------:R-:W2:Y:S07]  /*3000*/  LDSM.16.M88.4 R56, [R175] ;  /* 0x00000000af38783b */ /* 0x000eae0000000200 */
[C---:B------:R-:W-:Y:S08]  /*3010*/  HMMA.16816.F32 R40, R4.reuse, R60, R44 ;  /* 0x0000003c0428723c */ /* 0x040ff0000000182c */
[C---:B------:R-:W-:Y:S01]  /*3020*/  HMMA.16816.F32 R44, R4.reuse, R62, R24 ;  /* 0x0000003e042c723c */ /* 0x040fe20000001818 */
[----:B------:R-:W3:Y:S07]  /*3030*/  LDSM.16.M88.4 R60, [R175+0x1800] ;  /* 0x00180000af3c783b */ /* 0x000eee0000000200 */
[C---:B------:R-:W-:Y:S08]  /*3040*/  HMMA.16816.F32 R52, R4.reuse, R68, R52 ;  /* 0x000000440434723c */ /* 0x040ff00000001834 */
[----:B------:R-:W-:Y:S01]  /*3050*/  HMMA.16816.F32 R24, R4, R70, R12 ;  /* 0x000000460418723c */ /* 0x000fe2000000180c */
[----:B------:R-:W-:Y:S04]  /*3060*/  LDSM.16.M88.4 R12, [R179+0x4000] ;  /* 0x00400000b30c783b */ /* 0x000fe80000000200 */
[----:B------:R-:W1:Y:S03]  /*3070*/  LDSM.16.M88.4 R68, [R172+0x2000] ;  /* 0x00200000ac44783b */ /* 0x000e660000000200 */
[C---:B----4-:R-:W-:Y:S08]  /*3080*/  HMMA.16816.F32 R8, R20.reuse, R64, R8 ;  /* 0x000000401408723c */ /* 0x050ff00000001808 */
[C---:B------:R-:W-:Y:S01]  /*3090*/  HMMA.16816.F32 R4, R20.reuse, R66, R28 ;  /* 0x000000421404723c */ /* 0x040fe2000000181c */
[----:B------:R-:W-:Y:S07]  /*30a0*/  LDSM.16.M88.4 R64, [R191] ;  /* 0x00000000bf40783b */ /* 0x000fee0000000200 */
[C---:B------:R-:W-:Y:S08]  /*30b0*/  HMMA.16816.F32 R32, R20.reuse, R72, R32 ;  /* 0x000000481420723c */ /* 0x040ff00000001820 */
[C---:B------:R-:W-:Y:S01]  /*30c0*/  HMMA.16816.F32 R36, R20.reuse, R74, R36 ;  /* 0x0000004a1424723c */ /* 0x040fe20000001824 */
[----:B------:R-:W4:Y:S07]  /*30d0*/  LDSM.16.M88.4 R72, [R172+0x2800] ;  /* 0x00280000ac48783b */ /* 0x000f2e0000000200 */
[C---:B------:R-:W-:Y:S08]  /*30e0*/  HMMA.16816.F32 R40, R20.reuse, R84, R40 ;  /* 0x000000541428723c */ /* 0x040ff00000001828 */
[C---:B------:R-:W-:Y:S01]  /*30f0*/  HMMA.16816.F32 R44, R20.reuse, R86, R44 ;  /* 0x00000056142c723c */ /* 0x040fe2000000182c */
[----:B------:R-:W-:Y:S07]  /*3100*/  LDSM.16.M88.4 R84, [R178+0x2800] ;  /* 0x00280000b254783b */ /* 0x000fee0000000200 */
[C---:B-1----:R-:W-:Y:S08]  /*3110*/  HMMA.16816.F32 R52, R20.reuse, R48, R52 ;  /* 0x000000301434723c */ /* 0x042ff00000001834 */
[----:B------:R-:W-:Y:S08]  /*3120*/  HMMA.16816.F32 R28, R20, R50, R24 ;  /* 0x00000032141c723c */ /* 0x000ff00000001818 */
[C---:B--2---:R-:W-:Y:S01]  /*3130*/  HMMA.16816.F32 R24, R16.reuse, R56, R8 ;  /* 0x000000381018723c */ /* 0x044fe20000001808 */
[----:B------:R-:W-:Y:S07]  /*3140*/  LDSM.16.M88.4 R8, [R180+0x4000] ;  /* 0x00400000b408783b */ /* 0x000fee0000000200 */
[C---:B------:R-:W-:Y:S01]  /*3150*/  HMMA.16816.F32 R20, R16.reuse, R58, R4 ;  /* 0x0000003a1014723c */ /* 0x040fe20000001804 */
[----:B------:R-:W1:Y:S07]  /*3160*/  LDSM.16.M88.4 R56, [R172+0x3800] ;  /* 0x00380000ac38783b */ /* 0x000e6e0000000200 */
[C---:B------:R-:W-:Y:S08]  /*3170*/  HMMA.16816.F32 R4, R16.reuse, R80, R32 ;  /* 0x000000501004723c */ /* 0x040ff00000001820 */
[C---:B------:R-:W-:Y:S01]  /*3180*/  HMMA.16816.F32 R36, R16.reuse, R82, R36 ;  /* 0x000000521024723c */ /* 0x040fe20000001824 */
[----:B------:R-:W2:Y:S07]  /*3190*/  LDSM.16.M88.4 R80, [R190] ;  /* 0x00000000be50783b */ /* 0x000eae0000000200 */
[C---:B------:R-:W-:Y:S08]  /*31a0*/  HMMA.16816.F32 R40, R16.reuse, R92, R40 ;  /* 0x0000005c1028723c */ /* 0x040ff00000001828 */
[C---:B------:R-:W-:Y:S01]  /*31b0*/  HMMA.16816.F32 R44, R16.reuse, R94, R44 ;  /* 0x0000005e102c723c */ /* 0x040fe2000000182c */
[----:B------:R-:W1:Y:S07]  /*31c0*/  LDSM.16.M88.4 R92, [R189] ;  /* 0x00000000bd5c783b */ /* 0x000e6e0000000200 */
[C---:B---3--:R-:W-:Y:S08]  /*31d0*/  HMMA.16816.F32 R52, R16.reuse, R60, R52 ;  /* 0x0000003c1034723c */ /* 0x048ff00000001834 */
[----:B------:R-:W-:Y:S01]  /*31e0*/  HMMA.16816.F32 R32, R16, R62, R28 ;  /* 0x0000003e1020723c */ /* 0x000fe2000000181c */
[----:B------:R-:W3:Y:S07]  /*31f0*/  LDSM.16.M88.4 R60, [R188] ;  /* 0x00000000bc3c783b */ /* 0x000eee0000000200 */
[C---:B------:R-:W-:Y:S08]  /*3200*/  HMMA.16816.F32 R28, R12.reuse, R68, R24 ;  /* 0x000000440c1c723c */ /* 0x040ff00000001818 */
[C---:B------:R-:W-:Y:S01]  /*3210*/  HMMA.16816.F32 R24, R12.reuse, R70, R20 ;  /* 0x000000460c18723c */ /* 0x040fe20000001814 */
[----:B------:R-:W-:Y:S07]  /*3220*/  LDSM.16.M88.4 R68, [R175+0x2000] ;  /* 0x00200000af44783b */ /* 0x000fee0000000200 */
[C---:B----4-:R-:W-:Y:S01]  /*3230*/  HMMA.16816.F32 R20, R12.reuse, R72, R4 ;  /* 0x000000480c14723c */ /* 0x050fe20000001804 */
[----:B------:R-:W-:Y:S07]  /*3240*/  LDSM.16.M88.4 R4, [R182+0x4000] ;  /* 0x00400000b604783b */ /* 0x000fee0000000200 */
[C---:B------:R-:W-:Y:S01]  /*3250*/  HMMA.16816.F32 R16, R12.reuse, R74, R36 ;  /* 0x0000004a0c10723c */ /* 0x040fe20000001824 */
[----:B------:R-:W4:Y:S07]  /*3260*/  LDSM.16.M88.4 R72, [R178+0x2000] ;  /* 0x00200000b248783b */ /* 0x000f2e0000000200 */
[C---:B------:R-:W-:Y:S08]  /*3270*/  HMMA.16816.F32 R40, R12.reuse, R88, R40 ;  /* 0x000000580c28723c */ /* 0x040ff00000001828 */
[C---:B------:R-:W-:Y:S01]  /*3280*/  HMMA.16816.F32 R48, R12.reuse, R90, R44 ;  /* 0x0000005a0c30723c */ /* 0x040fe2000000182c */
[----:B------:R-:W3:Y:S07]  /*3290*/  LDSM.16.M88.4 R88, [R178+0x3000] ;  /* 0x00300000b258783b */ /* 0x000eee0000000200 */
[C---:B-1----:R-:W-:Y:S08]  /*32a0*/  HMMA.16816.F32 R44, R12.reuse, R56, R52 ;  /* 0x000000380c2c723c */ /* 0x042ff00000001834 */
[----:B------:R-:W-:Y:S08]  /*32b0*/  HMMA.16816.F32 R36, R12, R58, R32 ;  /* 0x0000003a0c24723c */ /* 0x000ff00000001820 */
[C---:B------:R-:W-:Y:S08]  /*32c0*/  HMMA.16816.F32 R32, R8.reuse, R64, R28 ;  /* 0x000000400820723c */ /* 0x040ff0000000181c */
[C---:B------:R-:W-:Y:S01]  /*32d0*/  HMMA.16816.F32 R28, R8.reuse, R66, R24 ;  /* 0x00000042081c723c */ /* 0x040fe20000001818 */
[----:B------:R-:W1:Y:S07]  /*32e0*/  LDSM.16.M88.4 R64, [R178+0x3800] ;  /* 0x00380000b240783b */ /* 0x000e6e0000000200 */
[C---:B--2---:R-:W-:Y:S01]  /*32f0*/  HMMA.16816.F32 R24, R8.reuse, R80, R20 ;  /* 0x000000500818723c */ /* 0x044fe20000001814 */
[----:B------:R-:W2:Y:S07]  /*3300*/  LDSM.16.M88.4 R20, [R181+0x4000] ;  /* 0x00400000b514783b */ /* 0x000eae0000000200 */
[C---:B------:R-:W-:Y:S01]  /*3310*/  HMMA.16816.F32 R16, R8.reuse, R82, R16 ;  /* 0x000000520810723c */ /* 0x040fe20000001810 */
[----:B------:R-:W1:Y:S07]  /*3320*/  LDSM.16.M88.4 R80, [R175+0x2800] ;  /* 0x00280000af50783b */ /* 0x000e6e0000000200 */
[C---:B------:R-:W-:Y:S01]  /*3330*/  HMMA.16816.F32 R12, R8.reuse, R92, R40 ;  /* 0x0000005c080c723c */ /* 0x040fe20000001828 */
[----:B------:R-:W-:Y:S07]  /*3340*/  LDSM.16.M88.4 R40, [R175+0x3000] ;  /* 0x00300000af28783b */ /* 0x000fee0000000200 */
[C---:B------:R-:W-:Y:S08]  /*3350*/  HMMA.16816.F32 R56, R8.reuse, R94, R48 ;  /* 0x0000005e0838723c */ /* 0x040ff00000001830 */
[C---:B---3--:R-:W-:Y:S08]  /*3360*/  HMMA.16816.F32 R48, R8.reuse, R60, R44 ;  /* 0x0000003c0830723c */ /* 0x048ff0000000182c */
[----:B------:R-:W-:Y:S01]  /*3370*/  HMMA.16816.F32 R44, R8, R62, R36 ;  /* 0x0000003e082c723c */ /* 0x000fe20000001824 */
[----:B------:R-:W-:Y:S07]  /*3380*/  LDSM.16.M88.4 R60, [R172+0x4000] ;  /* 0x00400000ac3c783b */ /* 0x000fee0000000200 */
[C---:B----4-:R-:W-:Y:S08]  /*3390*/  HMMA.16816.F32 R36, R4.reuse, R72, R32 ;  /* 0x000000480424723c */ /* 0x050ff00000001820 */
[C---:B------:R-:W-:Y:S01]  /*33a0*/  HMMA.16816.F32 R52, R4.reuse, R86, R16 ;  /* 0x000000560434723c */ /* 0x040fe20000001810 */
[----:B------:R-:W3:Y:S07]  /*33b0*/  LDSM.16.M88.4 R16, [R179+0x8000] ;  /* 0x00800000b310783b */ /* 0x000eee0000000200 */
[C---:B------:R-:W-:Y:S08]  /*33c0*/  HMMA.16816.F32 R32, R4.reuse, R84, R24 ;  /* 0x000000540420723c */ /* 0x040ff00000001818 */
[C---:B------:R-:W-:Y:S01]  /*33d0*/  HMMA.16816.F32 R24, R4.reuse, R88, R12 ;  /* 0x000000580418723c */ /* 0x040fe2000000180c */
[----:B------:R-:W-:Y:S07]  /*33e0*/  LDSM.16.M88.4 R12, [R180+0x8000] ;  /* 0x00800000b40c783b */ /* 0x000fee0000000200 */
[C---:B------:R-:W-:Y:S01]  /*33f0*/  HMMA.16816.F32 R8, R4.reuse, R90, R56 ;  /* 0x0000005a0408723c */ /* 0x040fe20000001838 */
[----:B------:R-:W4:Y:S04]  /*3400*/  LDSM.16.M88.4 R88, [R175+0x3800] ;  /* 0x00380000af58783b */ /* 0x000f280000000200 */
[----:B------:R-:W-:Y:S03]  /*3410*/  LDSM.16.M88.4 R56, [R175+0x4000] ;  /* 0x00400000af38783b */ /* 0x000fe60000000200 */
[C---:B------:R-:W-:Y:S01]  /*3420*/  HMMA.16816.F32 R28, R4.reuse, R74, R28 ;  /* 0x0000004a041c723c */ /* 0x040fe2000000181c */
[----:B------:R-:W-:Y:S07]  /*3430*/  LDSM.16.M88.4 R72, [R172+0x5800] ;  /* 0x00580000ac48783b */ /* 0x000fee0000000200 */
[C---:B-1----:R-:W-:Y:S08]  /*3440*/  HMMA.16816.F32 R48, R4.reuse, R64, R48 ;  /* 0x000000400430723c */ /* 0x042ff00000001830 */
[----:B------:R-:W-:Y:S01]  /*3450*/  HMMA.16816.F32 R96, R4, R66, R44 ;  /* 0x000000420460723c */ /* 0x000fe2000000182c */
[----:B------:R-:W-:Y:S04]  /*3460*/  LDSM.16.M88.4 R64, [R186] ;  /* 0x00000000ba40783b */ /* 0x000fe80000000200 */
[----:B------:R-:W-:Y:S03]  /*3470*/  LDSM.16.M88.4 R44, [R172+0x5000] ;  /* 0x00500000ac2c783b */ /* 0x000fe60000000200 */
[C---:B--2---:R-:W-:Y:S01]  /*3480*/  HMMA.16816.F32 R4, R20.reuse, R68, R36 ;  /* 0x000000441404723c */ /* 0x044fe20000001824 */
[----:B------:R-:W1:Y:S07]  /*3490*/  LDSM.16.M88.4 R36, [R187] ;  /* 0x00000000bb24783b */ /* 0x000e6e0000000200 */
[C---:B------:R-:W-:Y:S08]  /*34a0*/  HMMA.16816.F32 R28, R20.reuse, R70, R28 ;  /* 0x00000046141c723c */ /* 0x040ff0000000181c */
[----:B------:R-:W-:Y:S01]  /*34b0*/  HMMA.16816.F32 R68, R20, R82, R52 ;  /* 0x000000521444723c */ /* 0x000fe20000001834 */
[----:B------:R-:W2:Y:S07]  /*34c0*/  LDSM.16.M88.4 R52, [R172+0x4800] ;  /* 0x00480000ac34783b */ /* 0x000eae0000000200 */
[----:B---3--:R-:W-:Y:S08]  /*34d0*/  HMMA.16816.F32 R4, R16, R60, R4 ;  /* 0x0000003c1004723c */ /* 0x008ff00000001804 */
[C---:B------:R-:W-:Y:S08]  /*34e0*/  HMMA.16816.F32 R32, R20.reuse, R80, R32 ;  /* 0x000000501420723c */ /* 0x040ff00000001820 */
[C---:B------:R-:W-:Y:S01]  /*34f0*/  HMMA.16816.F32 R80, R20.reuse, R42, R8 ;  /* 0x0000002a1450723c */ /* 0x040fe20000001808 */
[----:B------:R-:W-:Y:S07]  /*3500*/  LDSM.16.M88.4 R8, [R182+0x8000] ;  /* 0x00800000b608783b */ /* 0x000fee0000000200 */
[----:B----4-:R-:W-:Y:S01]  /*3510*/  HMMA.16816.F32 R92, R20, R88, R48 ;  /* 0x00000058145c723c */ /* 0x010fe20000001830 */
[----:B------:R-:W3:Y:S07]  /*3520*/  LDSM.16.M88.4 R48, [R178+0x4000] ;  /* 0x00400000b230783b */ /* 0x000eee0000000200 */
[----:B------:R-:W-:Y:S01]  /*3530*/  HMMA.16816.F32 R28, R16, R62, R28 ;  /* 0x0000003e101c723c */ /* 0x000fe2000000181c */
[----:B------:R-:W-:Y:S07]  /*3540*/  LDSM.16.M88.4 R60, [R178+0x4800] ;  /* 0x00480000b23c783b */ /* 0x000fee0000000200 */
[----:B------:R-:W-:Y:S08]  /*3550*/  HMMA.16816.F32 R84, R20, R40, R24 ;  /* 0x000000281454723c */ /* 0x000ff00000001818 */
[C---:B-1----:R-:W-:Y:S01]  /*3560*/  HMMA.16816.F32 R24, R12.reuse, R36, R4 ;  /* 0x000000240c18723c */ /* 0x042fe20000001804 */
[----:B------:R-:W1:Y:S07]  /*3570*/  LDSM.16.M88.4 R4, [R181+0x8000] ;  /* 0x00800000b504783b */ /* 0x000e6e0000000200 */
[----:B------:R-:W-:Y:S08]  /*3580*/  HMMA.16816.F32 R28, R12, R38, R28 ;  /* 0x000000260c1c723c */ /* 0x000ff0000000181c */
[----:B--2---:R-:W-:Y:S08]  /*3590*/  HMMA.16816.F32 R32, R16, R52, R32 ;  /* 0x000000341020723c */ /* 0x004ff00000001820 */
[----:B---3--:R-:W-:Y:S08]  /*35a0*/  HMMA.16816.F32 R24, R8, R48, R24 ;  /* 0x000000300818723c */ /* 0x008ff00000001818 */
[----:B------:R-:W-:Y:S01]  /*35b0*/  HMMA.16816.F32 R40, R16, R54, R68 ;  /* 0x000000361028723c */ /* 0x000fe20000001844 */
[----:B------:R-:W2:Y:S04]  /*35c0*/  LDSM.16.M88.4 R68, [R185] ;  /* 0x00000000b944783b */ /* 0x000ea80000000200 */
[----:B------:R-:W3:Y:S03]  /*35d0*/  LDSM.16.M88.4 R52, [R175+0x4800] ;  /* 0x00480000af34783b */ /* 0x000ee60000000200 */
[----:B------:R-:W-:Y:S08]  /*35e0*/  HMMA.16816.F32 R28, R8, R50, R28 ;  /* 0x00000032081c723c */ /* 0x000ff0000000181c */
[----:B------:R-:W-:Y:S08]  /*35f0*/  HMMA.16816.F32 R36, R12, R64, R32 ;  /* 0x000000400c24723c */ /* 0x000ff00000001820 */
[----:B-1----:R-:W-:Y:S08]  /*3600*/  HMMA.16816.F32 R48, R4, R56, R24 ;  /* 0x000000380430723c */ /* 0x002ff00000001818 */
[----:B------:R-:W-:Y:S08]  /*3610*/  HMMA.16816.F32 R88, R20, R90, R96 ;  /* 0x0000005a1458723c */ /* 0x000ff00000001860 */
[----:B------:R-:W-:Y:S08]  /*3620*/  HMMA.16816.F32 R20, R16, R44, R84 ;  /* 0x0000002c1014723c */ /* 0x000ff00000001854 */
[----:B------:R-:W-:Y:S08]  /*3630*/  HMMA.16816.F32 R32, R12, R66, R40 ;  /* 0x000000420c20723c */ /* 0x000ff00000001828 */
[----:B------:R-:W-:Y:S01]  /*3640*/  HMMA.16816.F32 R28, R4, R58, R28 ;  /* 0x0000003a041c723c */ /* 0x000fe2000000181c */
[----:B------:R-:W1:Y:S07]  /*3650*/  LDSM.16.M88.4 R56, [R178+0x5000] ;  /* 0x00500000b238783b */ /* 0x000e6e0000000200 */
[----:B------:R-:W-:Y:S01]  /*3660*/  HMMA.16816.F32 R36, R8, R60, R36 ;  /* 0x0000003c0824723c */ /* 0x000fe20000001824 */
[----:B------:R-:W-:-:S04]  /*3670*/  FMUL.FTZ R0, R48, c[0x0][0x320] ;  /* 0x0000c80030007a20 */ /* 0x000fc80000410000 */
[----:B------:R4:W1:Y:S03]  /*3680*/  MUFU.TANH R79, R0 ;  /* 0x00000000004f7308 */ /* 0x0008660000002400 */
[----:B------:R-:W-:Y:S08]  /*3690*/  HMMA.16816.F32 R44, R16, R46, R80 ;  /* 0x0000002e102c723c */ /* 0x000ff00000001850 */
[----:B--2---:R-:W-:Y:S01]  /*36a0*/  HMMA.16816.F32 R24, R12, R68, R20 ;  /* 0x000000440c18723c */ /* 0x004fe20000001814 */
[----:B----4-:R-:W-:-:S07]  /*36b0*/  FMUL.FTZ R0, R49, c[0x0][0x320] ;  /* 0x0000c80031007a20 */ /* 0x010fce0000410000 */
[----:B------:R-:W-:Y:S01]  /*36c0*/  HMMA.16816.F32 R20, R8, R62, R32 ;  /* 0x0000003e0814723c */ /* 0x000fe20000001820 */
[----:B------:R-:W2:Y:S01]  /*36d0*/  LDSM.16.M88.4 R60, [R184] ;  /* 0x00000000b83c783b */ /* 0x000ea20000000200 */
[----:B------:R4:W1:Y:S06]  /*36e0*/  MUFU.TANH R78, R0 ;  /* 0x00000000004e7308 */ /* 0x00086c0000002400 */
[----:B---3--:R-:W-:Y:S01]  /*36f0*/  HMMA.16816.F32 R36, R4, R52, R36 ;  /* 0x000000340424723c */ /* 0x008fe20000001824 */
[----:B----4-:R-:W-:-:S04]  /*3700*/  FMUL.FTZ R0, R50, c[0x0][0x320] ;  /* 0x0000c80032007a20 */ /* 0x010fc80000410000 */
[----:B------:R3:W4:Y:S03]  /*3710*/  MUFU.TANH R77, R0 ;  /* 0x00000000004d7308 */ /* 0x0007260000002400 */
[----:B------:R-:W-:Y:S01]  /*3720*/  HMMA.16816.F32 R64, R16, R72, R92 ;  /* 0x000000481040723c */ /* 0x000fe2000000185c */
[----:B---3--:R-:W-:Y:S02]  /*3730*/  FMUL.FTZ R0, R51, c[0x0][0x320] ;  /* 0x0000c80033007a20 */ /* 0x008fe40000410000 */
[----:B------:R-:W3:Y:S02]  /*3740*/  LDSM.16.M88.4 R48, [R175+0x5000] ;  /* 0x00500000af30783b */ /* 0x000ee40000000200 */
[----:B------:R1:W1:Y:S03]  /*3750*/  MUFU.TANH R73, R0 ;  /* 0x0000000000497308 */ /* 0x0002660000002400 */
[----:B------:R-:W-:Y:S01]  /*3760*/  HMMA.16816.F32 R40, R12, R70, R44 ;  /* 0x000000460c28723c */ /* 0x000fe2000000182c */
[----:B------:R-:W2:Y:S01]  /*3770*/  LDSM.16.M88.4 R44, [R178+0x5800] ;  /* 0x00580000b22c783b */ /* 0x000ea20000000200 */
[----:B-1----:R-:W-:-:S04]  /*3780*/  FMUL.FTZ R0, R28, c[0x0][0x320] ;  /* 0x0000c8001c007a20 */ /* 0x002fc80000410000 */
[----:B------:R1:W1:Y:S02]  /*3790*/  MUFU.TANH R72, R0 ;  /* 0x0000000000487308 */ /* 0x0002640000002400 */
[----:B------:R-:W-:Y:S01]  /*37a0*/  HMMA.16816.F32 R32, R8, R56, R24 ;  /* 0x000000380820723c */ /* 0x000fe20000001818 */
[----:B-1----:R-:W-:-:S05]  /*37b0*/  FMUL.FTZ R0, R29, c[0x0][0x320] ;  /* 0x0000c8001d007a20 */ /* 0x002fca0000410000 */
[----:B------:R1:W1:Y:S02]  /*37c0*/  MUFU.TANH R69, R0 ;  /* 0x0000000000457308 */ /* 0x0002640000002400 */
[----:B------:R-:W-:Y:S01]  /*37d0*/  HMMA.16816.F32 R24, R4, R54, R20 ;  /* 0x000000360418723c */ /* 0x000fe20000001814 */
[----:B-1----:R-:W-:-:S05]  /*37e0*/  FMUL.FTZ R0, R30, c[0x0][0x320] ;  /* 0x0000c8001e007a20 */ /* 0x002fca0000410000 */
[----:B------:R1:W1:Y:S02]  /*37f0*/  MUFU.TANH R68, R0 ;  /* 0x0000000000447308 */ /* 0x0002640000002400 */
[----:B------:R-:W-:Y:S01]  /*3800*/  HMMA.16816.F32 R16, R16, R74, R88 ;  /* 0x0000004a1010723c */ /* 0x000fe20000001858 */
[----:B-1----:R-:W-:-:S05]  /*3810*/  FMUL.FTZ R0, R31, c[0x0][0x320] ;  /* 0x0000c8001f007a20 */ /* 0x002fca0000410000 */
[----:B------:R1:W1:Y:S02]  /*3820*/  MUFU.TANH R56, R0 ;  /* 0x0000000000387308 */ /* 0x0002640000002400 */
[----:B--2---:R-:W-:Y:S01]  /*3830*/  HMMA.16816.F32 R20, R12, R60, R64 ;  /* 0x0000003c0c14723c */ /* 0x004fe20000001840 */
[----:B-1----:R-:W-:-:S05]  /*3840*/  FMUL.FTZ R0, R36, c[0x0][0x320] ;  /* 0x0000c80024007a20 */ /* 0x002fca0000410000 */
[----:B------:R1:W2:Y:S02]  /*3850*/  MUFU.TANH R55, R0 ;  /* 0x0000000000377308 */ /* 0x0002a40000002400 */
[----:B------:R-:W-:Y:S01]  /*3860*/  HMMA.16816.F32 R28, R8, R58, R40 ;  /* 0x0000003a081c723c */ /* 0x000fe20000001828 */
[----:B-1----:R-:W-:-:S05]  /*3870*/  FMUL.FTZ R0, R37, c[0x0][0x320] ;  /* 0x0000c80025007a20 */ /* 0x002fca0000410000 */
[----:B------:R1:W1:Y:S02]  /*3880*/  MUFU.TANH R54, R0 ;  /* 0x0000000000367308 */ /* 0x0002640000002400 */
[----:B---3--:R-:W-:Y:S01]  /*3890*/  HMMA.16816.F32 R32, R4, R48, R32 ;  /* 0x000000300420723c */ /* 0x008fe20000001820 */
[----:B-1----:R-:W-:-:S05]  /*38a0*/  FMUL.FTZ R0, R38, c[0x0][0x320] ;  /* 0x0000c80026007a20 */ /* 0x002fca0000410000 */
[----:B------:R1:W3:Y:S02]  /*38b0*/  MUFU.TANH R53, R0 ;  /* 0x0000000000357308 */ /* 0x0002e40000002400 */
[----:B------:R-:W-:Y:S01]  /*38c0*/  HMMA.16816.F32 R12, R12, R62, R16 ;  /* 0x0000003e0c0c723c */ /* 0x000fe20000001810 */
[----:B-1----:R-:W-:Y:S02]  /*38d0*/  FMUL.FTZ R0, R39, c[0x0][0x320] ;  /* 0x0000c80027007a20 */ /* 0x002fe40000410000 */
[----:B------:R-:W1:Y:S05]  /*38e0*/  LDSM.16.M88.4 R36, [R175+0x5800] ;  /* 0x00580000af24783b */ /* 0x000e6a0000000200 */
[----:B------:R-:W-:Y:S01]  /*38f0*/  HMMA.16816.F32 R16, R8, R44, R20 ;  /* 0x0000002c0810723c */ /* 0x000fe20000001814 */
[----:B------:R2:W1:Y:S01]  /*3900*/  MUFU.TANH R52, R0 ;  /* 0x0000000000347308 */ /* 0x0004620000002400 */
[----:B------:R-:W-:Y:S01]  /*3910*/  ISETP.GT.AND P0, PT, R76, R226, PT ;  /* 0x000000e24c00720c */ /* 0x000fe20003f04270 */
[----:B------:R-:W-:-:S04]  /*3920*/  DEPBAR.LE SB0, 0x0 ;  /* 0x000080000000791a */ /* 0x000fc80000000000 */
[----:B--2---:R-:W-:-:S04]  /*3930*/  FMUL.FTZ R0, R24, c[0x0][0x320] ;  /* 0x0000c80018007a20 */ /* 0x004fc80000410000 */
[----:B------:R2:W1:Y:S01]  /*3940*/  MUFU.TANH R43, R0 ;  /* 0x00000000002b7308 */ /* 0x0004620000002400 */
[----:B------:R-:W-:Y:S01]  /*3950*/  HMMA.16816.F32 R20, R4, R50, R28 ;  /* 0x000000320414723c */ /* 0x000fe2000000181c */
[----:B--2---:R-:W-:-:S06]  /*3960*/  FMUL.FTZ R0, R25, c[0x0][0x320] ;  /* 0x0000c80019007a20 */ /* 0x004fcc0000410000 */
[----:B------:R2:W1:Y:S02]  /*3970*/  MUFU.TANH R42, R0 ;  /* 0x00000000002a7308 */ /* 0x0004640000002400 */
[----:B--2---:R-:W-:-:S06]  /*3980*/  FMUL.FTZ R0, R26, c[0x0][0x320] ;  /* 0x0000c8001a007a20 */ /* 0x004fcc0000410000 */
[----:B------:R2:W1:Y:S02]  /*3990*/  MUFU.TANH R49, R0 ;  /* 0x0000000000317308 */ /* 0x0004640000002400 */
[----:B--2---:R-:W-:-:S06]  /*39a0*/  FMUL.FTZ R0, R27, c[0x0][0x320] ;  /* 0x0000c8001b007a20 */ /* 0x004fcc0000410000 */
[----:B------:R2:W1:Y:S01]  /*39b0*/  MUFU.TANH R48, R0 ;  /* 0x0000000000307308 */ /* 0x0004620000002400 */
[----:B------:R-:W-:Y:S01]  /*39c0*/  HMMA.16816.F32 R8, R8, R46, R12 ;  /* 0x0000002e0808723c */ /* 0x000fe2000000180c */
[----:B--2---:R-:W-:-:S06]  /*39d0*/  FMUL.FTZ R0, R32, c[0x0][0x320] ;  /* 0x0000c80020007a20 */ /* 0x004fcc0000410000 */
[----:B------:R2:W2:Y:S01]  /*39e0*/  MUFU.TANH R29, R0 ;  /* 0x00000000001d7308 */ /* 0x0004a20000002400 */
[----:B-1----:R-:W-:Y:S01]  /*39f0*/  HMMA.16816.F32 R12, R4, R36, R16 ;  /* 0x00000024040c723c */ /* 0x002fe20000001810 */
[----:B--2---:R-:W-:-:S06]  /*3a00*/  FMUL.FTZ R0, R33, c[0x0][0x320] ;  /* 0x0000c80021007a20 */ /* 0x004fcc0000410000 */
[----:B------:R1:W2:Y:S02]  /*3a10*/  MUFU.TANH R28, R0 ;  /* 0x00000000001c7308 */ /* 0x0002a40000002400 */
[----:B-1----:R-:W-:-:S06]  /*3a20*/  FMUL.FTZ R0, R34, c[0x0][0x320] ;  /* 0x0000c80022007a20 */ /* 0x002fcc0000410000 */
[----:B------:R1:W1:Y:S02]  /*3a30*/  MUFU.TANH R30, R0 ;  /* 0x00000000001e7308 */ /* 0x0002640000002400 */
[----:B-1----:R-:W-:-:S06]  /*3a40*/  FMUL.FTZ R0, R35, c[0x0][0x320] ;  /* 0x0000c80023007a20 */ /* 0x002fcc0000410000 */
[----:B------:R1:W1:Y:S02]  /*3a50*/  MUFU.TANH R27, R0 ;  /* 0x00000000001b7308 */ /* 0x0002640000002400 */
[----:B-1----:R-:W-:-:S06]  /*3a60*/  FMUL.FTZ R0, R20, c[0x0][0x320] ;  /* 0x0000c80014007a20 */ /* 0x002fcc0000410000 */
[----:B------:R1:W1:Y:S01]  /*3a70*/  MUFU.TANH R25, R0 ;  /* 0x0000000000197308 */ /* 0x0002620000002400 */
[----:B------:R-:W-:Y:S01]  /*3a80*/  HMMA.16816.F32 R4, R4, R38, R8 ;  /* 0x000000260404723c */ /* 0x000fe20000001808 */
[----:B-1----:R-:W-:-:S06]  /*3a90*/  FMUL.FTZ R0, R21, c[0x0][0x320] ;  /* 0x0000c80015007a20 */ /* 0x002fcc0000410000 */
[----:B------:R1:W1:Y:S02]  /*3aa0*/  MUFU.TANH R24, R0 ;  /* 0x0000000000187308 */ /* 0x0002640000002400 */
        /* <DEDUP_REMOVED lines=17> */
[----:B------:R1:W1:Y:S01]  /*3bc0*/  MUFU.TANH R19, R0 ;  /* 0x0000000000137308 */ /* 0x0002620000002400 */
[----:B------:R-:W-:Y:S01]  /*3bd0*/  BSSY B0, `(.L_x_41) ;  /* 0x000001c000007945 */ /* 0x000fe20003800000 */
[----:B-1----:R-:W-:-:S06]  /*3be0*/  FMUL.FTZ R0, R7, c[0x0][0x320] ;  /* 0x0000c80007007a20 */ /* 0x002fcc0000410000 */
[----:B------:R1:W1:Y:S01]  /*3bf0*/  MUFU.TANH R16, R0 ;  /* 0x0000000000107308 */ /* 0x0002620000002400 */
[----:B------:R-:W-:Y:S06]  /*3c00*/  BAR.SYNC.DEFER_BLOCKING 0x0 ;  /* 0x0000000000007b1d */ /* 0x000fec0000010000 */
[----:B------:R-:W-:Y:S05]  /*3c10*/  @!P0 BRA `(.L_x_42) ;  /* 0x0000017000008947 */ /* 0x000fea0003800000 */
[----:B-12345:R-:W-:Y:S01]  /*3c20*/  IADD3 R0, R104, -0x2, RZ ;  /* 0xfffffffe68007810 */ /* 0x03efe20007ffe0ff */
[----:B------:R-:W-:-:S03]  /*3c30*/  IMAD.MOV.U32 R6, RZ, RZ, c[0x0][0x1e4] ;  /* 0x00007900ff067624 */ /* 0x000fc600078e00ff */
[----:B------:R-:W-:Y:S01]  /*3c40*/  SHF.R.S32.HI R2, RZ, 0x1f, R0 ;  /* 0x0000001fff027819 */ /* 0x000fe20000011400 */
[----:B------:R-:W-:-:S04]  /*3c50*/  IMAD.WIDE.U32 R4, R0, c[0x0][0x1e0], RZ ;  /* 0x0000780000047a25 */ /* 0x000fc800078e00ff */
[----:B------:R-:W-:-:S04]  /*3c60*/  IMAD R2, R2, c[0x0][0x1e0], RZ ;  /* 0x0000780002027a24 */ /* 0x000fc800078e02ff */
[----:B------:R-:W-:Y:S01]  /*3c70*/  IMAD R2, R0, c[0x0][0x1e4], R2 ;  /* 0x0000790000027a24 */ /* 0x000fe200078e0202 */
[----:B------:R-:W-:-:S03]  /*3c80*/  LEA R0, P0, R4, R208, 0x6 ;  /* 0x000000d004007211 */ /* 0x000fc600078030ff */
[----:B------:R-:W-:Y:S01]  /*3c90*/  IMAD.IADD R3, R5, 0x1, R2 ;  /* 0x0000000105037824 */ /* 0x000fe200078e0202 */
[----:B------:R-:W-:Y:S01]  /*3ca0*/  LEA R2, P1, R0, c[0x0][0x1c8], 0x1 ;  /* 0x0000720000027a11 */ /* 0x000fe200078208ff */
[----:B------:R-:W-:-:S03]  /*3cb0*/  IMAD.MOV.U32 R5, RZ, RZ, c[0x0][0x1e0] ;  /* 0x00007800ff057624 */ /* 0x000fc600078e00ff */
[----:B------:R-:W-:Y:S02]  /*3cc0*/  LEA.HI.X R3, R4, R212, R3, 0x6, P0 ;  /* 0x000000d404037211 */ /* 0x000fe400000f3403 */
[----:B------:R-:W-:Y:S02]  /*3cd0*/  LEA R4, P0, R5, R2, 0x6 ;  /* 0x0000000205047211 */ /* 0x000fe400078030ff */
[----:B------:R-:W-:-:S04]  /*3ce0*/  LEA.HI.X R3, R0, c[0x0][0x1cc], R3, 0x1, P1 ;  /* 0x0000730000037a11 */ /* 0x000fc800008f0c03 */
[----:B------:R-:W-:Y:S01]  /*3cf0*/  LEA.HI.X R5, R5, R3, R6, 0x6, P0 ;  /* 0x0000000305057211 */ /* 0x000fe200000f3406 */
[----:B------:R-:W-:Y:S01]  /*3d00*/  @!PT LDS RZ, [RZ] ;  /* 0x00000000fffff984 */ /* 0x000fe20000000800 */
[----:B------:R-:W-:Y:S01]  /*3d10*/  @!PT LDS RZ, [RZ] ;  /* 0x00000000fffff984 */ /* 0x000fe20000000800 */
[----:B------:R-:W-:Y:S01]  /*3d20*/  @!PT LDS RZ, [RZ] ;  /* 0x00000000fffff984 */ /* 0x000fe20000000800 */
[----:B------:R1:W-:Y:S04]  /*3d30*/  LDGSTS.E.BYPASS.LTC128B.128 [R195+0x6100], [R2.64], !P4 ;  /* 0x0610000002c37fae */ /* 0x0003e8000e101d46 */
[----:B------:R1:W-:Y:S04]  /*3d40*/  LDGSTS.E.BYPASS.LTC128B.128 [R195+0x8100], [R2.64+0x80], !P5 ;  /* 0x0810008002c37fae */ /* 0x0003e8000e901d46 */
[----:B------:R1:W-:Y:S04]  /*3d50*/  LDGSTS.E.BYPASS.LTC128B.128 [R195+0xa100], [R2.64+0x100], !P6 ;  /* 0x0a10010002c37fae */ /* 0x0003e8000f101d46 */
[----:B------:R1:W-:Y:S04]  /*3d60*/  LDGSTS.E.BYPASS.LTC128B.128 [R195+0x7100], [R4.64], !P4 ;  /* 0x0710000004c37fae */ /* 0x0003e8000e101d46 */
[----:B------:R1:W-:Y:S04]  /*3d70*/  LDGSTS.E.BYPASS.LTC128B.128 [R195+0x9100], [R4.64+0x80], !P5 ;  /* 0x0910008004c37fae */ /* 0x0003e8000e901d46 */
[----:B------:R1:W-:Y:S02]  /*3d80*/  LDGSTS.E.BYPASS.LTC128B.128 [R195+0xb100], [R4.64+0x100], !P6 ;  /* 0x0b10010004c37fae */ /* 0x0003e4000f101d46 */
.L_x_42:
[----:B--234-:R-:W-:Y:S05]  /*3d90*/  BSYNC B0 ;  /* 0x0000000000007941 */ /* 0x01cfea0003800000 */
.L_x_41:
[----:B-1----:R-:W-:Y:S01]  /*3da0*/  IMAD.IADD R0, R100, 0x1, -R233 ;  /* 0x0000000164007824 */ /* 0x002fe200078e0ae9 */
[----:B------:R-:W-:Y:S04]  /*3db0*/  LDSM.16.MT88.4 R32, [R173] ;  /* 0x00000000ad20783b */ /* 0x000fe80000004200 */
[C---:B------:R-:W-:Y:S01]  /*3dc0*/  ISETP.GT.AND P6, PT, R0.reuse, RZ, PT ;  /* 0x000000ff0000720c */ /* 0x040fe20003fc4270 */
[----:B------:R-:W-:Y:S01]  /*3dd0*/  LDSM.16.MT88.4 R36, [R177+0x2000] ;  /* 0x00200000b124783b */ /* 0x000fe20000004200 */
[----:B------:R-:W-:-:S02]  /*3de0*/  ISETP.GT.AND P1, PT, R0, 0x1, PT ;  /* 0x000000010000780c */ /* 0x000fc40003f24270 */
[----:B------:R-:W-:Y:S01]  /*3df0*/  ISETP.GT.AND P0, PT, R0, 0x8, PT ;  /* 0x000000080000780c */ /* 0x000fe20003f04270 */
[----:B------:R-:W0:Y:S01]  /*3e00*/  LDGDEPBAR ;  /* 0x00000000000079af */ /* 0x000e220000000000 */
[----:B------:R-:W-:Y:S02]  /*3e10*/  FSEL R6, R79, -INF , P6 ;  /* 0xff8000004f067808 */ /* 0x000fe40003000000 */
[----:B------:R-:W-:Y:S02]  /*3e20*/  FSEL R7, R78, -INF , P1 ;  /* 0xff8000004e077808 */ /* 0x000fe40000800000 */
[----:B------:R-:W-:Y:S02]  /*3e30*/  ISETP.GT.AND P5, PT, R0, 0x9, PT ;  /* 0x000000090000780c */ /* 0x000fe40003fa4270 */
[----:B------:R-:W-:Y:S02]  /*3e40*/  FSEL R9, R72, -INF , P0 ;  /* 0xff80000048097808 */ /* 0x000fe40000000000 */
[----:B------:R-:W-:-:S02]  /*3e50*/  FMNMX.FTZ R2, R6, R7, !PT ;  /* 0x0000000706027209 */ /* 0x000fc40007810000 */
[C---:B------:R-:W-:Y:S02]  /*3e60*/  ISETP.GT.AND P4, PT, R0.reuse, 0x10, PT ;  /* 0x000000100000780c */ /* 0x040fe40003f84270 */
[----:B------:R-:W-:Y:S02]  /*3e70*/  FSEL R10, R69, -INF , P5 ;  /* 0xff800000450a7808 */ /* 0x000fe40002800000 */
[----:B------:R-:W-:Y:S02]  /*3e80*/  FMNMX.FTZ R2, R9, R2, !PT ;  /* 0x0000000209027209 */ /* 0x000fe40007810000 */
[----:B------:R-:W-:Y:S02]  /*3e90*/  ISETP.GT.AND P3, PT, R0, 0x11, PT ;  /* 0x000000110000780c */ /* 0x000fe40003f64270 */
[----:B------:R-:W-:Y:S02]  /*3ea0*/  FSEL R40, R55, -INF , P4 ;  /* 0xff80000037287808 */ /* 0x000fe40002000000 */
[----:B------:R-:W-:-:S02]  /*3eb0*/  FMNMX.FTZ R2, R10, R2, !PT ;  /* 0x000000020a027209 */ /* 0x000fc40007810000 */
[----:B------:R-:W-:Y:S02]  /*3ec0*/  ISETP.GT.AND P2, PT, R0, 0x18, PT ;  /* 0x000000180000780c */ /* 0x000fe40003f44270 */
[----:B------:R-:W-:Y:S02]  /*3ed0*/  FSEL R41, R54, -INF , P3 ;  /* 0xff80000036297808 */ /* 0x000fe40001800000 */
[----:B------:R-:W-:Y:S02]  /*3ee0*/  FMNMX.FTZ R2, R40, R2, !PT ;  /* 0x0000000228027209 */ /* 0x000fe40007810000 */
[----:B------:R-:W-:Y:S02]  /*3ef0*/  FSEL R12, R73, -INF , P1 ;  /* 0xff800000490c7808 */ /* 0x000fe40000800000 */
[----:B------:R-:W-:Y:S02]  /*3f00*/  FSEL R11, R77, -INF , P6 ;  /* 0xff8000004d0b7808 */ /* 0x000fe40003000000 */
[----:B------:R-:W-:-:S02]  /*3f10*/  ISETP.GT.AND P1, PT, R0, 0x19, PT ;  /* 0x000000190000780c */ /* 0x000fc40003f24270 */
[----:B------:R-:W-:Y:S02]  /*3f20*/  FSEL R43, R43, -INF , P2 ;  /* 0xff8000002b2b7808 */ /* 0x000fe40001000000 */
[----:B------:R-:W-:Y:S02]  /*3f30*/  FMNMX.FTZ R2, R41, R2, !PT ;  /* 0x0000000229027209 */ /* 0x000fe40007810000 */
[----:B------:R-:W-:Y:S02]  /*3f40*/  FSEL R13, R68, -INF , P0 ;  /* 0xff800000440d7808 */ /* 0x000fe40000000000 */
[----:B------:R-:W-:Y:S02]  /*3f50*/  ISETP.GT.AND P0, PT, R0, 0x20, PT ;  /* 0x000000200000780c */ /* 0x000fe40003f04270 */
[----:B------:R-:W-:Y:S02]  /*3f60*/  FSEL R42, R42, -INF , P1 ;  /* 0xff8000002a2a7808 */ /* 0x000fe40000800000 */
[----:B------:R-:W-:-:S02]  /*3f70*/  FMNMX.FTZ R3, R11, R12, !PT ;  /* 0x0000000c0b037209 */ /* 0x000fc40007810000 */
        /* <DEDUP_REMOVED lines=12> */
[----:B------:R-:W-:Y:S02]  /*4040*/  ISETP.GT.AND P4, PT, R0, 0x29, PT ;  /* 0x000000290000780c */ /* 0x000fe40003f84270 */
[----:B------:R-:W-:Y:S02]  /*4050*/  FSEL R103, R25, -INF , P5 ;  /* 0xff80000019677808 */ /* 0x000fe40002800000 */
[----:B------:R-:W-:Y:S02]  /*4060*/  FMNMX.FTZ R3, R44, R3, !PT ;  /* 0x000000032c037209 */ /* 0x000fe40007810000 */
[----:B------:R-:W-:Y:S02]  /*4070*/  FMNMX.FTZ R2, R102, R2, !PT ;  /* 0x0000000266027209 */ /* 0x000fe40007810000 */
[----:B------:R-:W-:Y:S02]  /*4080*/  ISETP.GT.AND P3, PT, R0, 0x30, PT ;  /* 0x000000300000780c */ /* 0x000fe40003f64270 */
[----:B------:R-:W-:-:S02]  /*4090*/  FSEL R45, R49, -INF , P2 ;  /* 0xff800000312d7808 */ /* 0x000fc40001000000 */
[----:B------:R-:W-:Y:S02]  /*40a0*/  FSEL R116, R24, -INF , P4 ;  /* 0xff80000018747808 */ /* 0x000fe40002000000 */
[----:B------:R-:W-:Y:S02]  /*40b0*/  FMNMX.FTZ R3, R47, R3, !PT ;  /* 0x000000032f037209 */ /* 0x000fe40007810000 */
[----:B------:R-:W-:Y:S02]  /*40c0*/  FMNMX.FTZ R2, R103, R2, !PT ;  /* 0x0000000267027209 */ /* 0x000fe40007810000 */
[----:B------:R-:W-:Y:S02]  /*40d0*/  ISETP.GT.AND P2, PT, R0, 0x31, PT ;  /* 0x000000310000780c */ /* 0x000fe40003f44270 */
[----:B------:R-:W-:Y:S02]  /*40e0*/  FSEL R46, R48, -INF , P1 ;  /* 0xff800000302e7808 */ /* 0x000fe40000800000 */
[----:B------:R-:W-:-:S02]  /*40f0*/  FSEL R125, R18, -INF , P3 ;  /* 0xff800000127d7808 */ /* 0x000fc40001800000 */
[----:B------:R-:W-:Y:S02]  /*4100*/  FMNMX.FTZ R3, R45, R3, !PT ;  /* 0x000000032d037209 */ /* 0x000fe40007810000 */
[----:B------:R-:W-:Y:S02]  /*4110*/  FMNMX.FTZ R2, R116, R2, !PT ;  /* 0x0000000274027209 */ /* 0x000fe40007810000 */
[----:B------:R-:W-:Y:S02]  /*4120*/  FSEL R118, R30, -INF , P0 ;  /* 0xff8000001e767808 */ /* 0x000fe40000000000 */
[C---:B------:R-:W-:Y:S01]  /*4130*/  ISETP.GT.AND P1, PT, R0.reuse, 0x38, PT ;  /* 0x000000380000780c */ /* 0x040fe20003f24270 */
[----:B------:R-:W-:Y:S01]  /*4140*/  LDSM.16.MT88.4 R28, [R174] ;  /* 0x00000000ae1c783b */ /* 0x000fe20000004200 */
[----:B------:R-:W-:Y:S02]  /*4150*/  ISETP.GT.AND P0, PT, R0, 0x39, PT ;  /* 0x000000390000780c */ /* 0x000fe40003f04270 */
[----:B------:R-:W-:-:S02]  /*4160*/  FSEL R126, R17, -INF , P2 ;  /* 0xff800000117e7808 */ /* 0x000fc40001000000 */
[----:B------:R-:W-:Y:S02]  /*4170*/  FMNMX.FTZ R3, R46, R3, !PT ;  /* 0x000000032e037209 */ /* 0x000fe40007810000 */
[----:B------:R-:W-:Y:S02]  /*4180*/  FMNMX.FTZ R0, R125, R2, !PT ;  /* 0x000000027d007209 */ /* 0x000fe40007810000 */
[----:B------:R-:W-:Y:S02]  /*4190*/  FSEL R119, R27, -INF , P6 ;  /* 0xff8000001b777808 */ /* 0x000fe40003000000 */
[----:B------:R-:W-:Y:S02]  /*41a0*/  FSEL R127, R15, -INF , P1 ;  /* 0xff8000000f7f7808 */ /* 0x000fe40000800000 */
[----:B------:R-:W-:Y:S02]  /*41b0*/  FMNMX.FTZ R2, R118, R3, !PT ;  /* 0x0000000376027209 */ /* 0x000fe40007810000 */
[----:B------:R-:W-:-:S02]  /*41c0*/  FMNMX.FTZ R0, R126, R0, !PT ;  /* 0x000000007e007209 */ /* 0x000fc40007810000 */
[----:B------:R-:W-:Y:S02]  /*41d0*/  FSEL R117, R26, -INF , P5 ;  /* 0xff8000001a757808 */ /* 0x000fe40002800000 */
[----:B------:R-:W-:Y:S01]  /*41e0*/  FSEL R219, R8, -INF , P0 ;  /* 0xff80000008db7808 */ /* 0x000fe20000000000 */
[----:B------:R-:W-:Y:S01]  /*41f0*/  LDSM.16.MT88.4 R24, [R177] ;  /* 0x00000000b118783b */ /* 0x000fe20000004200 */
[----:B------:R-:W-:Y:S02]  /*4200*/  FMNMX.FTZ R2, R119, R2, !PT ;  /* 0x0000000277027209 */ /* 0x000fe40007810000 */
[----:B------:R-:W-:Y:S02]  /*4210*/  FMNMX.FTZ R0, R127, R0, !PT ;  /* 0x000000007f007209 */ /* 0x000fe40007810000 */
[----:B------:R-:W-:Y:S02]  /*4220*/  FSEL R124, R22, -INF , P4 ;  /* 0xff800000167c7808 */ /* 0x000fe40002000000 */
[----:B------:R-:W-:-:S02]  /*4230*/  FMNMX.FTZ R2, R117, R2, !PT ;  /* 0x0000000275027209 */ /* 0x000fc40007810000 */
[----:B------:R-:W-:Y:S02]  /*4240*/  FMNMX.FTZ R0, R219, R0, !PT ;  /* 0x00000000db007209 */ /* 0x000fe40007810000 */
[----:B------:R-:W-:Y:S02]  /*4250*/  FSEL R229, R21, -INF , P3 ;  /* 0xff80000015e57808 */ /* 0x000fe40001800000 */
[----:B------:R-:W-:Y:S01]  /*4260*/  FMNMX.FTZ R2, R124, R2, !PT ;  /* 0x000000027c027209 */ /* 0x000fe20007810000 */
[----:B------:R-:W1:Y:S01]  /*4270*/  SHFL.BFLY PT, R4, R0, 0x2, 0x1f ;  /* 0x0c401f0000047f89 */ /* 0x000e6200000e0000 */
[----:B------:R-:W-:Y:S02]  /*4280*/  FSEL R230, R20, -INF , P2 ;  /* 0xff80000014e67808 */ /* 0x000fe40001000000 */
[----:B------:R-:W-:Y:S01]  /*4290*/  FMNMX.FTZ R2, R229, R2, !PT ;  /* 0x00000002e5027209 */ /* 0x000fe20007810000 */
[----:B------:R-:W-:Y:S01]  /*42a0*/  LDSM.16.MT88.4 R20, [R176] ;  /* 0x00000000b014783b */ /* 0x000fe20000004200 */
[----:B------:R-:W-:-:S02]  /*42b0*/  FSEL R232, R19, -INF , P1 ;  /* 0xff80000013e87808 */ /* 0x000fc40000800000 */
[----:B------:R-:W-:Y:S02]  /*42c0*/  FMNMX.FTZ R2, R230, R2, !PT ;  /* 0x00000002e6027209 */ /* 0x000fe40007810000 */
[----:B------:R-:W-:Y:S02]  /*42d0*/  FSEL R231, R16, -INF , P0 ;  /* 0xff80000010e77808 */ /* 0x000fe40000000000 */
[----:B------:R-:W-:Y:S01]  /*42e0*/  FMNMX.FTZ R2, R232, R2, !PT ;  /* 0x00000002e8027209 */ /* 0x000fe20007810000 */
[----:B------:R-:W-:Y:S03]  /*42f0*/  LDSM.16.MT88.4 R16, [R173+0x2000] ;  /* 0x00200000ad10783b */ /* 0x000fe60000004200 */
[----:B------:R-:W-:-:S05]  /*4300*/  FMNMX.FTZ R2, R231, R2, !PT ;  /* 0x00000002e7027209 */ /* 0x000fca0007810000 */
[----:B------:R-:W2:Y:S01]  /*4310*/  SHFL.BFLY PT, R3, R2, 0x2, 0x1f ;  /* 0x0c401f0002037f89 */ /* 0x000ea200000e0000 */
[----:B-1----:R-:W-:-:S05]  /*4320*/  FMNMX.FTZ R0, R0, R4, !PT ;  /* 0x0000000400007209 */ /* 0x002fca0007810000 */
[----:B------:R-:W1:Y:S01]  /*4330*/  SHFL.BFLY PT, R4, R0, 0x1, 0x1f ;  /* 0x0c201f0000047f89 */ /* 0x000e6200000e0000 */
[----:B--2---:R-:W-:-:S05]  /*4340*/  FMNMX.FTZ R3, R2, R3, !PT ;  /* 0x0000000302037209 */ /* 0x004fca0007810000 */
[----:B------:R-:W2:Y:S01]  /*4350*/  SHFL.BFLY PT, R5, R3, 0x1, 0x1f ;  /* 0x0c201f0003057f89 */ /* 0x000ea200000e0000 */
[----:B-1----:R-:W-:-:S04]  /*4360*/  FMNMX.FTZ R100, R0, R4, !PT ;  /* 0x0000000400647209 */ /* 0x002fc80007810000 */
[C---:B------:R-:W-:Y:S01]  /*4370*/  FSETP.NEU.FTZ.AND P0, PT, R100.reuse, -INF , PT ;  /* 0xff8000006400780b */ /* 0x040fe20003f1d000 */
[----:B------:R-:W-:-:S05]  /*4380*/  FMUL.FTZ R2, R100, c[0x0][0x2d0] ;  /* 0x0000b40064027a20 */ /* 0x000fca0000410000 */
[----:B------:R-:W-:-:S05]  /*4390*/  FSEL R2, R2, RZ, P0 ;  /* 0x000000ff02027208 */ /* 0x000fca0000000000 */
[----:B------:R-:W-:-:S04]  /*43a0*/  FFMA.FTZ R0, R6, c[0x0][0x2d0], -R2 ;  /* 0x0000b40006007a23 */ /* 0x000fc80000010802 */
[----:B------:R1:W-:Y:S01]  /*43b0*/  MUFU.EX2 R250, R0 ;  /* 0x0000000000fa7308 */ /* 0x0003e20000000800 */
[----:B--2---:R-:W-:Y:S01]  /*43c0*/  FMNMX.FTZ R8, R3, R5, !PT ;  /* 0x0000000503087209 */ /* 0x004fe20007810000 */
[----:B------:R-:W-:Y:S02]  /*43d0*/  FFMA.FTZ R3, R9, c[0x0][0x2d0], -R2 ;  /* 0x0000b40009037a23 */ /* 0x000fe40000010802 */
[----:B-----5:R-:W-:Y:S01]  /*43e0*/  IMAD.MOV.U32 R9, RZ, RZ, R104 ;  /* 0x000000ffff097224 */ /* 0x020fe200078e0068 */
[----:B------:R-:W-:-:S03]  /*43f0*/  FSETP.NEU.FTZ.AND P0, PT, R8, -INF , PT ;  /* 0xff8000000800780b */ /* 0x000fc60003f1d000 */
[----:B------:R2:W-:Y:S01]  /*4400*/  MUFU.EX2 R247, R3 ;  /* 0x0000000300f77308 */ /* 0x0005e20000000800 */
[----:B-1----:R-:W-:-:S07]  /*4410*/  FFMA.FTZ R0, R7, c[0x0][0x2d0], -R2 ;  /* 0x0000b40007007a23 */ /* 0x002fce0000010802 */
[----:B------:R1:W3:Y:S01]  /*4420*/  MUFU.EX2 R248, R0 ;  /* 0x0000000000f87308 */ /* 0x0002e20000000800 */
[----:B--2---:R-:W-:-:S07]  /*4430*/  FFMA.FTZ R3, R10, c[0x0][0x2d0], -R2 ;  /* 0x0000b4000a037a23 */ /* 0x004fce0000010802 */
[----:B------:R-:W2:Y:S01]  /*4440*/  MUFU.EX2 R249, R3 ;  /* 0x0000000300f97308 */ /* 0x000ea20000000800 */
[----:B-1----:R-:W-:Y:S01]  /*4450*/  FMUL.FTZ R0, R8, c[0x0][0x2d0] ;  /* 0x0000b40008007a20 */ /* 0x002fe20000410000 */
[----:B---3--:R-:W-:-:S04]  /*4460*/  F2FP.PACK_AB R4, R248, R250 ;  /* 0x000000faf804723e */ /* 0x008fc800000000ff */
[----:B------:R-:W-:Y:S02]  /*4470*/  FSEL R0, R0, RZ, P0 ;  /* 0x000000ff00007208 */ /* 0x000fe40000000000 */
[----:B--2---:R-:W-:-:S03]  /*4480*/  F2FP.PACK_AB R6, R249, R247 ;  /* 0x000000f7f906723e */ /* 0x004fc600000000ff */
[----:B------:R-:W-:-:S04]  /*4490*/  FFMA.FTZ R3, R11, c[0x0][0x2d0], -R0 ;  /* 0x0000b4000b037a23 */ /* 0x000fc80000010800 */
[----:B------:R1:W-:Y:S02]  /*44a0*/  MUFU.EX2 R245, R3 ;  /* 0x0000000300f57308 */ /* 0x0003e40000000800 */
[----:B-1----:R-:W-:-:S06]  /*44b0*/  FFMA.FTZ R3, R12, c[0x0][0x2d0], -R0 ;  /* 0x0000b4000c037a23 */ /* 0x002fcc0000010800 */
[----:B------:R1:W2:Y:S02]  /*44c0*/  MUFU.EX2 R244, R3 ;  /* 0x0000000300f47308 */ /* 0x0002a40000000800 */
[----:B-1----:R-:W-:Y:S01]  /*44d0*/  FFMA.FTZ R3, R13, c[0x0][0x2d0], -R0 ;  /* 0x0000b4000d037a23 */ /* 0x002fe20000010800 */
[----:B--2---:R-:W-:-:S05]  /*44e0*/  F2FP.PACK_AB R5, R244, R245 ;  /* 0x000000f5f405723e */ /* 0x004fca00000000ff */
[----:B------:R1:W-:Y:S02]  /*44f0*/  MUFU.EX2 R243, R3 ;  /* 0x0000000300f37308 */ /* 0x0003e40000000800 */
[----:B-1----:R-:W-:Y:S02]  /*4500*/  FFMA.FTZ R3, R14, c[0x0][0x2d0], -R0 ;  /* 0x0000b4000e037a23 */ /* 0x002fe40000010800 */
[----:B------:R-:W1:Y:S04]  /*4510*/  LDSM.16.MT88.4 R12, [R174+0x2000] ;  /* 0x00200000ae0c783b */ /* 0x000e680000004200 */
[----:B------:R-:W2:Y:S02]  /*4520*/  MUFU.EX2 R246, R3 ;  /* 0x0000000300f67308 */ /* 0x000ea40000000800 */
[----:B--2---:R-:W-:Y:S01]  /*4530*/  F2FP.PACK_AB R7, R246, R243 ;  /* 0x000000f3f607723e */ /* 0x004fe200000000ff */
[----:B------:R-:W-:-:S05]  /*4540*/  FFMA.FTZ R3, R40, c[0x0][0x2d0], -R2 ;  /* 0x0000b40028037a23 */ /* 0x000fca0000010802 */
[----:B------:R2:W-:Y:S01]  /*4550*/  MUFU.EX2 R240, R3 ;  /* 0x0000000300f07308 */ /* 0x0005e20000000800 */
[C---:B------:R-:W-:Y:S08]  /*4560*/  HMMA.16816.F32 R80, R4.reuse, R24, RZ ;  /* 0x000000180450723c */ /* 0x040ff000000018ff */
[----:B------:R-:W-:Y:S01]  /*4570*/  HMMA.16816.F32 R52, R4, R26, RZ ;  /* 0x0000001a0434723c */ /* 0x000fe200000018ff */
[----:B------:R-:W3:Y:S01]  /*4580*/  LDSM.16.MT88.4 R24, [R173+0x4000] ;  /* 0x00400000ad18783b */ /* 0x000ee20000004200 */
[----:B--2---:R-:W-:-:S06]  /*4590*/  FFMA.FTZ R3, R41, c[0x0][0x2d0], -R2 ;  /* 0x0000b40029037a23 */ /* 0x004fcc0000010802 */
[C---:B-1----:R-:W-:Y:S01]  /*45a0*/  HMMA.16816.F32 R68, R4.reuse, R12, RZ ;  /* 0x0000000c0444723c */ /* 0x042fe200000018ff */
[----:B------:R1:W2:Y:S07]  /*45b0*/  MUFU.EX2 R242, R3 ;  /* 0x0000000300f27308 */ /* 0x0002ae0000000800 */
[C---:B------:R-:W-:Y:S01]  /*45c0*/  HMMA.16816.F32 R96, R4.reuse, R14, RZ ;  /* 0x0000000e0460723c */ /* 0x040fe200000018ff */
[----:B------:R-:W4:Y:S07]  /*45d0*/  LDSM.16.MT88.4 R12, [R174+0x4000] ;  /* 0x00400000ae0c783b */ /* 0x000f2e0000004200 */
[----:B------:R-:W-:Y:S01]  /*45e0*/  HMMA.16816.F32 R76, R4, R20, RZ ;  /* 0x00000014044c723c */ /* 0x000fe200000018ff */
[----:B-1----:R-:W-:-:S04]  /*45f0*/  FFMA.FTZ R3, R43, c[0x0][0x2d0], -R2 ;  /* 0x0000b4002b037a23 */ /* 0x002fc80000010802 */
[----:B------:R1:W-:Y:S03]  /*4600*/  MUFU.EX2 R239, R3 ;  /* 0x0000000300ef7308 */ /* 0x0003e60000000800 */
[C---:B------:R-:W-:Y:S01]  /*4610*/  HMMA.16816.F32 R108, R4.reuse, R22, RZ ;  /* 0x00000016046c723c */ /* 0x040fe200000018ff */
[----:B------:R-:W2:Y:S07]  /*4620*/  LDSM.16.MT88.4 R20, [R176+0x4000] ;  /* 0x00400000b014783b */ /* 0x000eae0000004200 */
[----:B------:R-:W-:Y:S01]  /*4630*/  HMMA.16816.F32 R88, R4, R32, RZ ;  /* 0x000000200458723c */ /* 0x000fe200000018ff */
[----:B-1----:R-:W-:-:S07]  /*4640*/  FFMA.FTZ R3, R42, c[0x0][0x2d0], -R2 ;  /* 0x0000b4002a037a23 */ /* 0x002fce0000010802 */
[C---:B------:R-:W-:Y:S01]  /*4650*/  HMMA.16816.F32 R60, R4.reuse, R34, RZ ;  /* 0x00000022043c723c */ /* 0x040fe200000018ff */
[----:B------:R-:W1:Y:S01]  /*4660*/  LDSM.16.MT88.4 R32, [R176+0x2000] ;  /* 0x00200000b020783b */ /* 0x000e620000004200 */
[----:B------:R3:W1:Y:S06]  /*4670*/  MUFU.EX2 R241, R3 ;  /* 0x0000000300f17308 */ /* 0x00066c0000000800 */
[C---:B------:R-:W-:Y:S08]  /*4680*/  HMMA.16816.F32 R72, R4.reuse, R16, RZ ;  /* 0x000000100448723c */ /* 0x040ff000000018ff */
[----:B------:R-:W-:Y:S01]  /*4690*/  HMMA.16816.F32 R104, R4, R18, RZ ;  /* 0x000000120468723c */ /* 0x000fe200000018ff */
[----:B------:R-:W1:Y:S01]  /*46a0*/  LDSM.16.MT88.4 R16, [R177+0x4000] ;  /* 0x00400000b110783b */ /* 0x000e620000004200 */
[----:B---3--:R-:W-:-:S04]  /*46b0*/  FFMA.FTZ R3, R44, c[0x0][0x2d0], -R0 ;  /* 0x0000b4002c037a23 */ /* 0x008fc80000010800 */
[----:B------:R3:W-:Y:S02]  /*46c0*/  MUFU.EX2 R236, R3 ;  /* 0x0000000300ec7308 */ /* 0x0007e40000000800 */
[C---:B------:R-:W-:Y:S08]  /*46d0*/  HMMA.16816.F32 R84, R4.reuse, R28, RZ ;  /* 0x0000001c0454723c */ /* 0x040ff000000018ff */
[----:B------:R-:W-:Y:S01]  /*46e0*/  HMMA.16816.F32 R56, R4, R30, RZ ;  /* 0x0000001e0438723c */ /* 0x000fe200000018ff */
[----:B------:R-:W1:Y:S01]  /*46f0*/  LDSM.16.MT88.4 R28, [R173+0x800] ;  /* 0x00080000ad1c783b */ /* 0x000e620000004200 */
[----:B---3--:R-:W-:-:S06]  /*4700*/  FFMA.FTZ R3, R47, c[0x0][0x2d0], -R0 ;  /* 0x0000b4002f037a23 */ /* 0x008fcc0000010800 */
[C---:B------:R-:W-:Y:S01]  /*4710*/  HMMA.16816.F32 R40, R4.reuse, R24, RZ ;  /* 0x000000180428723c */ /* 0x040fe200000018ff */
[----:B------:R3:W1:Y:S07]  /*4720*/  MUFU.EX2 R238, R3 ;  /* 0x0000000300ee7308 */ /* 0x00066e0000000800 */
[C---:B------:R-:W-:Y:S01]  /*4730*/  HMMA.16816.F32 R112, R4.reuse, R26, RZ ;  /* 0x0000001a0470723c */ /* 0x040fe200000018ff */
[----:B------:R-:W1:Y:S07]  /*4740*/  LDSM.16.MT88.4 R24, [R174+0x800] ;  /* 0x00080000ae18783b */ /* 0x000e6e0000004200 */
[----:B----4-:R-:W-:Y:S01]  /*4750*/  HMMA.16816.F32 R120, R4, R12, RZ ;  /* 0x0000000c0478723c */ /* 0x010fe200000018ff */
[----:B---3--:R-:W-:-:S04]  /*4760*/  FFMA.FTZ R3, R45, c[0x0][0x2d0], -R0 ;  /* 0x0000b4002d037a23 */ /* 0x008fc80000010800 */
[----:B------:R3:W-:Y:S03]  /*4770*/  MUFU.EX2 R235, R3 ;  /* 0x0000000300eb7308 */ /* 0x0007e60000000800 */
[C---:B------:R-:W-:Y:S01]  /*4780*/  HMMA.16816.F32 R128, R4.reuse, R14, RZ ;  /* 0x0000000e0480723c */ /* 0x040fe200000018ff */
[----:B------:R-:W4:Y:S07]  /*4790*/  LDSM.16.MT88.4 R12, [R177+0x800] ;  /* 0x00080000b10c783b */ /* 0x000f2e0000004200 */
[----:B--2---:R-:W-:Y:S01]  /*47a0*/  HMMA.16816.F32 R140, R4, R20, RZ ;  /* 0x00000014048c723c */ /* 0x004fe200000018ff */
[----:B---3--:R-:W-:-:S07]  /*47b0*/  FFMA.FTZ R3, R46, c[0x0][0x2d0], -R0 ;  /* 0x0000b4002e037a23 */ /* 0x008fce0000010800 */
[C---:B------:R-:W-:Y:S01]  /*47c0*/  HMMA.16816.F32 R148, R4.reuse, R22, RZ ;  /* 0x000000160494723c */ /* 0x040fe200000018ff */
[----:B------:R-:W2:Y:S01]  /*47d0*/  LDSM.16.MT88.4 R20, [R176+0x800] ;  /* 0x00080000b014783b */ /* 0x000ea20000004200 */
[----:B------:R3:W1:Y:S06]  /*47e0*/  MUFU.EX2 R237, R3 ;  /* 0x0000000300ed7308 */ /* 0x00066c0000000800 */
[C---:B------:R-:W-:Y:S08]  /*47f0*/  HMMA.16816.F32 R64, R4.reuse, R36, RZ ;  /* 0x000000240440723c */ /* 0x040ff000000018ff */
[----:B------:R-:W-:Y:S01]  /*4800*/  HMMA.16816.F32 R48, R4, R38, RZ ;  /* 0x000000260430723c */ /* 0x000fe200000018ff */
[----:B---3--:R-:W-:-:S04]  /*4810*/  FFMA.FTZ R3, R101, c[0x0][0x2d0], -R2 ;  /* 0x0000b40065037a23 */ /* 0x008fc80000010802 */
[----:B------:R3:W-:Y:S03]  /*4820*/  MUFU.EX2 R218, R3 ;  /* 0x0000000300da7308 */ /* 0x0007e60000000800 */
[C---:B-1----:R-:W-:Y:S08]  /*4830*/  HMMA.16816.F32 R36, R4.reuse, R32, RZ ;  /* 0x000000200424723c */ /* 0x042ff000000018ff */
[----:B------:R-:W-:Y:S01]  /*4840*/  HMMA.16816.F32 R92, R4, R34, RZ ;  /* 0x00000022045c723c */ /* 0x000fe200000018ff */
[----:B------:R-:W-:Y:S01]  /*4850*/  LDSM.16.MT88.4 R32, [R173+0x4800] ;  /* 0x00480000ad20783b */ /* 0x000fe20000004200 */
[----:B---3--:R-:W-:-:S06]  /*4860*/  FFMA.FTZ R3, R102, c[0x0][0x2d0], -R2 ;  /* 0x0000b40066037a23 */ /* 0x008fcc0000010802 */
[C---:B------:R-:W-:Y:S01]  /*4870*/  HMMA.16816.F32 R132, R4.reuse, R16, RZ ;  /* 0x000000100484723c */ /* 0x040fe200000018ff */
[----:B------:R1:W3:Y:S07]  /*4880*/  MUFU.EX2 R217, R3 ;  /* 0x0000000300d97308 */ /* 0x0002ee0000000800 */
[----:B------:R-:W-:Y:S01]  /*4890*/  HMMA.16816.F32 R136, R4, R18, RZ ;  /* 0x000000120488723c */ /* 0x000fe200000018ff */
[----:B------:R-:W-:Y:S06]  /*48a0*/  LDSM.16.MT88.4 R16, [R176+0x2800] ;  /* 0x00280000b010783b */ /* 0x000fec0000004200 */
[----:B------:R-:W-:-:S02]  /*48b0*/  F2FP.PACK_AB R4, R242, R240 ;  /* 0x000000f0f204723e */ /* 0x000fc400000000ff */
[----:B------:R-:W-:Y:S01]  /*48c0*/  F2FP.PACK_AB R6, R241, R239 ;  /* 0x000000eff106723e */ /* 0x000fe200000000ff */
[--C-:B-1----:R-:W-:Y:S01]  /*48d0*/  FFMA.FTZ R3, R103, c[0x0][0x2d0], -R2.reuse ;  /* 0x0000b40067037a23 */ /* 0x102fe20000010802 */
[----:B------:R-:W-:Y:S02]  /*48e0*/  F2FP.PACK_AB R5, R238, R236 ;  /* 0x000000ecee05723e */ /* 0x000fe400000000ff */
[----:B------:R-:W-:Y:S01]  /*48f0*/  F2FP.PACK_AB R7, R237, R235 ;  /* 0x000000ebed07723e */ /* 0x000fe200000000ff */
[----:B------:R1:W-:Y:S06]  /*4900*/  MUFU.EX2 R216, R3 ;  /* 0x0000000300d87308 */ /* 0x0003ec0000000800 */
[C---:B------:R-:W-:Y:S08]  /*4910*/  HMMA.16816.F32 R200, R4.reuse, R28, R88 ;  /* 0x0000001c04c8723c */ /* 0x040ff00000001858 */
[----:B------:R-:W-:Y:S01]  /*4920*/  HMMA.16816.F32 R144, R4, R30, R60 ;  /* 0x0000001e0490723c */ /* 0x000fe2000000183c */
[----:B------:R-:W3:Y:S01]  /*4930*/  LDSM.16.MT88.4 R28, [R173+0x2800] ;  /* 0x00280000ad1c783b */ /* 0x000ee20000004200 */
[----:B-1----:R-:W-:-:S04]  /*4940*/  FFMA.FTZ R3, R116, c[0x0][0x2d0], -R2 ;  /* 0x0000b40074037a23 */ /* 0x002fc80000010802 */
[----:B------:R1:W1:Y:S02]  /*4950*/  MUFU.EX2 R215, R3 ;  /* 0x0000000300d77308 */ /* 0x0002640000000800 */
[C---:B------:R-:W-:Y:S08]  /*4960*/  HMMA.16816.F32 R164, R4.reuse, R24, R84 ;  /* 0x0000001804a4723c */ /* 0x040ff00000001854 */
[----:B------:R-:W-:Y:S01]  /*4970*/  HMMA.16816.F32 R84, R4, R26, R56 ;  /* 0x0000001a0454723c */ /* 0x000fe20000001838 */
[----:B------:R-:W3:Y:S01]  /*4980*/  LDSM.16.MT88.4 R24, [R174+0x2800] ;  /* 0x00280000ae18783b */ /* 0x000ee20000004200 */
[----:B-1----:R-:W-:-:S06]  /*4990*/  FFMA.FTZ R3, R118, c[0x0][0x2d0], -R0 ;  /* 0x0000b40076037a23 */ /* 0x002fcc0000010800 */
[C---:B----4-:R-:W-:Y:S01]  /*49a0*/  HMMA.16816.F32 R160, R4.reuse, R12, R80 ;  /* 0x0000000c04a0723c */ /* 0x050fe20000001850 */
[----:B------:R1:W-:Y:S07]  /*49b0*/  MUFU.EX2 R214, R3 ;  /* 0x0000000300d67308 */ /* 0x0003ee0000000800 */
[C---:B------:R-:W-:Y:S01]  /*49c0*/  HMMA.16816.F32 R88, R4.reuse, R14, R52 ;  /* 0x0000000e0458723c */ /* 0x040fe20000001834 */
[----:B------:R-:W4:Y:S07]  /*49d0*/  LDSM.16.MT88.4 R12, [R177+0x2800] ;  /* 0x00280000b10c783b */ /* 0x000f2e0000004200 */
[----:B--2---:R-:W-:Y:S01]  /*49e0*/  HMMA.16816.F32 R156, R4, R20, R76 ;  /* 0x00000014049c723c */ /* 0x004fe2000000184c */
[----:B-1----:R-:W-:-:S04]  /*49f0*/  FFMA.FTZ R3, R119, c[0x0][0x2d0], -R0 ;  /* 0x0000b40077037a23 */ /* 0x002fc80000010800 */
[----:B------:R1:W2:Y:S03]  /*4a00*/  MUFU.EX2 R103, R3 ;  /* 0x0000000300677308 */ /* 0x0002a60000000800 */
[C---:B------:R-:W-:Y:S01]  /*4a10*/  HMMA.16816.F32 R196, R4.reuse, R22, R108 ;  /* 0x0000001604c4723c */ /* 0x040fe2000000186c */
[----:B------:R-:W2:Y:S07]  /*4a20*/  LDSM.16.MT88.4 R20, [R177+0x4800] ;  /* 0x00480000b114783b */ /* 0x000eae0000004200 */
[----:B---3--:R-:W-:Y:S01]  /*4a30*/  HMMA.16816.F32 R168, R4, R30, R104 ;  /* 0x0000001e04a8723c */ /* 0x008fe20000001868 */
[----:B-1----:R-:W-:-:S07]  /*4a40*/  FFMA.FTZ R3, R117, c[0x0][0x2d0], -R0 ;  /* 0x0000b40075037a23 */ /* 0x002fce0000010800 */
[C---:B------:R-:W-:Y:S01]  /*4a50*/  HMMA.16816.F32 R108, R4.reuse, R24, R68 ;  /* 0x00000018046c723c */ /* 0x040fe20000001844 */
[----:B------:R-:W-:Y:S01]  /*4a60*/  LDSM.16.MT88.4 R116, [R174+0x1800] ;  /* 0x00180000ae74783b */ /* 0x000fe20000004200 */
[----:B------:R1:W-:Y:S06]  /*4a70*/  MUFU.EX2 R102, R3 ;  /* 0x0000000300667308 */ /* 0x0003ec0000000800 */
[C---:B------:R-:W-:Y:S01]  /*4a80*/  HMMA.16816.F32 R104, R4.reuse, R26, R96 ;  /* 0x0000001a0468723c */ /* 0x040fe20000001860 */
[----:B------:R-:W-:Y:S07]  /*4a90*/  LDSM.16.MT88.4 R24, [R174+0x1000] ;  /* 0x00100000ae18783b */ /* 0x000fee0000004200 */
[----:B------:R-:W-:Y:S01]  /*4aa0*/  HMMA.16816.F32 R152, R4, R28, R72 ;  /* 0x0000001c0498723c */ /* 0x000fe20000001848 */
[----:B------:R-:W3:Y:S01]  /*4ab0*/  LDSM.16.MT88.4 R28, [R174+0x4800] ;  /* 0x00480000ae1c783b */ /* 0x000ee20000004200 */
[----:B-1----:R-:W-:-:S04]  /*4ac0*/  FFMA.FTZ R3, R124, c[0x0][0x2d0], -R0 ;  /* 0x0000b4007c037a23 */ /* 0x002fc80000010800 */
[----:B------:R1:W1:Y:S02]  /*4ad0*/  MUFU.EX2 R101, R3 ;  /* 0x0000000300657308 */ /* 0x0002640000000800 */
[C---:B----4-:R-:W-:Y:S08]  /*4ae0*/  HMMA.16816.F32 R96, R4.reuse, R12, R64 ;  /* 0x0000000c0460723c */ /* 0x050ff00000001840 */
[----:B------:R-:W-:Y:S01]  /*4af0*/  HMMA.16816.F32 R68, R4, R14, R48 ;  /* 0x0000000e0444723c */ /* 0x000fe20000001830 */
[----:B------:R-:W4:Y:S01]  /*4b00*/  LDSM.16.MT88.4 R12, [R176+0x4800] ;  /* 0x00480000b00c783b */ /* 0x000f220000004200 */
[----:B-1----:R-:W-:-:S06]  /*4b10*/  FFMA.FTZ R3, R125, c[0x0][0x2d0], -R2 ;  /* 0x0000b4007d037a23 */ /* 0x002fcc0000010802 */
[C---:B------:R-:W-:Y:S08]  /*4b20*/  HMMA.16816.F32 R48, R4.reuse, R32, R40 ;  /* 0x000000200430723c */ /* 0x040ff00000001828 */
[C---:B------:R-:W-:Y:S01]  /*4b30*/  HMMA.16816.F32 R60, R4.reuse, R34, R112 ;  /* 0x00000022043c723c */ /* 0x040fe20000001870 */
[----:B------:R-:W1:Y:S07]  /*4b40*/  LDSM.16.MT88.4 R32, [R173+0x1000] ;  /* 0x00100000ad20783b */ /* 0x000e6e0000004200 */
[C---:B------:R-:W-:Y:S08]  /*4b50*/  HMMA.16816.F32 R52, R4.reuse, R16, R36 ;  /* 0x000000100434723c */ /* 0x040ff00000001824 */
[C---:B--2---:R-:W-:Y:S01]  /*4b60*/  HMMA.16816.F32 R36, R4.reuse, R20, R132 ;  /* 0x000000140424723c */ /* 0x044fe20000001884 */
[----:B------:R-:W-:Y:S07]  /*4b70*/  LDSM.16.MT88.4 R132, [R176+0x1800] ;  /* 0x00180000b084783b */ /* 0x000fee0000004200 */
[C---:B------:R-:W-:Y:S01]  /*4b80*/  HMMA.16816.F32 R56, R4.reuse, R22, R136 ;  /* 0x000000160438723c */ /* 0x040fe20000001888 */
[----:B------:R-:W2:Y:S07]  /*4b90*/  LDSM.16.MT88.4 R20, [R177+0x1000] ;  /* 0x00100000b114783b */ /* 0x000eae0000004200 */
[C---:B------:R-:W-:Y:S01]  /*4ba0*/  HMMA.16816.F32 R64, R4.reuse, R18, R92 ;  /* 0x000000120440723c */ /* 0x040fe2000000185c */
[----:B------:R-:W1:Y:S07]  /*4bb0*/  LDSM.16.MT88.4 R16, [R176+0x1000] ;  /* 0x00100000b010783b */ /* 0x000e6e0000004200 */
[C---:B---3--:R-:W-:Y:S08]  /*4bc0*/  HMMA.16816.F32 R44, R4.reuse, R28, R120 ;  /* 0x0000001c042c723c */ /* 0x048ff00000001878 */
[C---:B------:R-:W-:Y:S01]  /*4bd0*/  HMMA.16816.F32 R40, R4.reuse, R30, R128 ;  /* 0x0000001e0428723c */ /* 0x040fe20000001880 */
[----:B------:R-:W-:Y:S07]  /*4be0*/  LDSM.16.MT88.4 R28, [R173+0x5000] ;  /* 0x00500000ad1c783b */ /* 0x000fee0000004200 */
[C---:B----4-:R-:W-:Y:S08]  /*4bf0*/  HMMA.16816.F32 R72, R4.reuse, R12, R140 ;  /* 0x0000000c0448723c */ /* 0x050ff0000000188c */
[----:B------:R-:W-:Y:S01]  /*4c00*/  HMMA.16816.F32 R76, R4, R14, R148 ;  /* 0x0000000e044c723c */ /* 0x000fe20000001894 */
[----:B------:R-:W-:Y:S06]  /*4c10*/  LDSM.16.MT88.4 R12, [R176+0x3000] ;  /* 0x00300000b00c783b */ /* 0x000fec0000004200 */
[----:B------:R-:W-:-:S02]  /*4c20*/  F2FP.PACK_AB R4, R217, R218 ;  /* 0x000000dad904723e */ /* 0x000fc400000000ff */
[----:B------:R-:W-:Y:S02]  /*4c30*/  F2FP.PACK_AB R6, R215, R216 ;  /* 0x000000d8d706723e */ /* 0x000fe400000000ff */
[----:B------:R-:W-:Y:S02]  /*4c40*/  F2FP.PACK_AB R5, R103, R214 ;  /* 0x000000d66705723e */ /* 0x000fe400000000ff */
[----:B------:R-:W-:-:S07]  /*4c50*/  F2FP.PACK_AB R7, R101, R102 ;  /* 0x000000666507723e */ /* 0x000fce00000000ff */
[C---:B-1----:R-:W-:Y:S08]  /*4c60*/  HMMA.16816.F32 R204, R4.reuse, R32, R200 ;  /* 0x0000002004cc723c */ /* 0x042ff000000018c8 */
[C---:B------:R-:W-:Y:S01]  /*4c70*/  HMMA.16816.F32 R80, R4.reuse, R34, R144 ;  /* 0x000000220450723c */ /* 0x040fe20000001890 */
[----:B------:R-:W1:Y:S07]  /*4c80*/  LDSM.16.MT88.4 R32, [R173+0x3000] ;  /* 0x00300000ad20783b */ /* 0x000e6e0000004200 */
[C---:B--2---:R-:W-:Y:S08]  /*4c90*/  HMMA.16816.F32 R120, R4.reuse, R20, R160 ;  /* 0x000000140478723c */ /* 0x044ff000000018a0 */
[C---:B------:R-:W-:Y:S01]  /*4ca0*/  HMMA.16816.F32 R88, R4.reuse, R22, R88 ;  /* 0x000000160458723c */ /* 0x040fe20000001858 */
[----:B------:R-:W2:Y:S07]  /*4cb0*/  LDSM.16.MT88.4 R20, [R177+0x3000] ;  /* 0x00300000b114783b */ /* 0x000eae0000004200 */
[C---:B------:R-:W-:Y:S08]  /*4cc0*/  HMMA.16816.F32 R112, R4.reuse, R24, R164 ;  /* 0x000000180470723c */ /* 0x040ff000000018a4 */
[C---:B------:R-:W-:Y:S01]  /*4cd0*/  HMMA.16816.F32 R84, R4.reuse, R26, R84 ;  /* 0x0000001a0454723c */ /* 0x040fe20000001854 */
[----:B------:R-:W3:Y:S07]  /*4ce0*/  LDSM.16.MT88.4 R24, [R174+0x3000] ;  /* 0x00300000ae18783b */ /* 0x000eee0000004200 */
[C---:B------:R-:W-:Y:S08]  /*4cf0*/  HMMA.16816.F32 R128, R4.reuse, R16, R156 ;  /* 0x000000100480723c */ /* 0x040ff0000000189c */
[C---:B-1----:R-:W-:Y:S01]  /*4d00*/  HMMA.16816.F32 R148, R4.reuse, R32, R152 ;  /* 0x000000200494723c */ /* 0x042fe20000001898 */
[----:B------:R1:W-:Y:S06]  /*4d10*/  MUFU.EX2 R32, R3 ;  /* 0x0000000300207308 */ /* 0x0003ec0000000800 */
[----:B------:R-:W-:Y:S01]  /*4d20*/  IMAD.MOV.U32 R33, RZ, RZ, R9 ;  /* 0x000000ffff217224 */ /* 0x000fe200078e0009 */
[C---:B------:R-:W-:Y:S01]  /*4d30*/  HMMA.16816.F32 R92, R4.reuse, R18, R196 ;  /* 0x00000012045c723c */ /* 0x040fe200000018c4 */
[----:B------:R-:W4:Y:S07]  /*4d40*/  LDSM.16.MT88.4 R16, [R177+0x5000] ;  /* 0x00500000b110783b */ /* 0x000f2e0000004200 */
[----:B--2---:R-:W-:Y:S01]  /*4d50*/  HMMA.16816.F32 R160, R4, R22, R68 ;  /* 0x0000001604a0723c */ /* 0x004fe20000001844 */
[----:B-1----:R-:W-:-:S04]  /*4d60*/  FFMA.FTZ R3, R126, c[0x0][0x2d0], -R2 ;  /* 0x0000b4007e037a23 */ /* 0x002fc80000010802 */
[----:B------:R1:W2:Y:S03]  /*4d70*/  MUFU.EX2 R23, R3 ;  /* 0x0000000300177308 */ /* 0x0002a60000000800 */
[C---:B------:R-:W-:Y:S08]  /*4d80*/  HMMA.16816.F32 R196, R4.reuse, R20, R96 ;  /* 0x0000001404c4723c */ /* 0x040ff00000001860 */
[----:B---3--:R-:W-:Y:S01]  /*4d90*/  HMMA.16816.F32 R200, R4, R24, R108 ;  /* 0x0000001804c8723c */ /* 0x008fe2000000186c */
[----:B------:R-:W-:Y:S01]  /*4da0*/  LDSM.16.MT88.4 R108, [R173+0x1800] ;  /* 0x00180000ad6c783b */ /* 0x000fe20000004200 */
[--C-:B-1----:R-:W-:Y:S01]  /*4db0*/  FFMA.FTZ R3, R127, c[0x0][0x2d0], -R2.reuse ;  /* 0x0000b4007f037a23 */ /* 0x102fe20000010802 */
[----:B--2---:R-:W-:Y:S01]  /*4dc0*/  F2FP.PACK_AB R96, R23, R32 ;  /* 0x000000201760723e */ /* 0x004fe200000000ff */
[----:B------:R-:W-:-:S04]  /*4dd0*/  FFMA.FTZ R2, R219, c[0x0][0x2d0], -R2 ;  /* 0x0000b400db027a23 */ /* 0x000fc80000010802 */
[C---:B------:R-:W-:Y:S01]  /*4de0*/  HMMA.16816.F32 R164, R4.reuse, R26, R104 ;  /* 0x0000001a04a4723c */ /* 0x040fe20000001868 */
[----:B------:R-:W1:Y:S01]  /*4df0*/  LDSM.16.MT88.4 R24, [R174+0x5000] ;  /* 0x00500000ae18783b */ /* 0x000e620000004200 */
[----:B------:R-:W-:Y:S03]  /*4e00*/  MUFU.EX2 R22, R3 ;  /* 0x0000000300167308 */ /* 0x000fe60000000800 */
[----:B------:R-:W-:Y:S03]  /*4e10*/  LDSM.16.MT88.4 R124, [R177+0x1800] ;  /* 0x00180000b17c783b */ /* 0x000fe60000004200 */
[C---:B------:R-:W-:Y:S02]  /*4e20*/  HMMA.16816.F32 R156, R4.reuse, R12, R52 ;  /* 0x0000000c049c723c */ /* 0x040fe40000001834 */
[----:B------:R2:W3:Y:S06]  /*4e30*/  MUFU.EX2 R21, R2 ;  /* 0x0000000200157308 */ /* 0x0004ec0000000800 */
[C---:B------:R-:W-:Y:S01]  /*4e40*/  HMMA.16816.F32 R152, R4.reuse, R14, R64 ;  /* 0x0000000e0498723c */ /* 0x040fe20000001840 */
[----:B------:R-:W1:Y:S04]  /*4e50*/  LDSM.16.MT88.4 R12, [R176+0x5000] ;  /* 0x00500000b00c783b */ /* 0x000e680000004200 */
[----:B------:R-:W-:Y:S03]  /*4e60*/  LDSM.16.MT88.4 R64, [R176+0x3800] ;  /* 0x00380000b040783b */ /* 0x000fe60000004200 */
[----:B----4-:R-:W-:Y:S01]  /*4e70*/  HMMA.16816.F32 R140, R4, R16, R36 ;  /* 0x00000010048c723c */ /* 0x010fe20000001824 */
[----:B--2---:R-:W-:Y:S01]  /*4e80*/  FFMA.FTZ R2, R229, c[0x0][0x2d0], -R0 ;  /* 0x0000b400e5027a23 */ /* 0x004fe20000010800 */
[----:B---3--:R-:W-:-:S03]  /*4e90*/  F2FP.PACK_AB R98, R21, R22 ;  /* 0x000000161562723e */ /* 0x008fc600000000ff */
[----:B------:R2:W-:Y:S03]  /*4ea0*/  MUFU.EX2 R20, R2 ;  /* 0x0000000200147308 */ /* 0x0005e60000000800 */
[C---:B------:R-:W-:Y:S01]  /*4eb0*/  HMMA.16816.F32 R144, R4.reuse, R18, R56 ;  /* 0x000000120490723c */ /* 0x040fe20000001838 */
[----:B------:R-:W-:Y:S07]  /*4ec0*/  LDSM.16.MT88.4 R56, [R177+0x3800] ;  /* 0x00380000b138783b */ /* 0x000fee0000004200 */
[----:B------:R-:W-:Y:S01]  /*4ed0*/  HMMA.16816.F32 R68, R4, R28, R48 ;  /* 0x0000001c0444723c */ /* 0x000fe20000001830 */
[----:B------:R-:W-:Y:S01]  /*4ee0*/  LDSM.16.MT88.4 R48, [R174+0x3800] ;  /* 0x00380000ae30783b */ /* 0x000fe20000004200 */
[----:B--2---:R-:W-:-:S06]  /*4ef0*/  FFMA.FTZ R2, R230, c[0x0][0x2d0], -R0 ;  /* 0x0000b400e6027a23 */ /* 0x004fcc0000010800 */
[C---:B-1----:R-:W-:Y:S01]  /*4f00*/  HMMA.16816.F32 R136, R4.reuse, R24, R44 ;  /* 0x000000180488723c */ /* 0x042fe2000000182c */
[----:B------:R1:W2:Y:S07]  /*4f10*/  MUFU.EX2 R11, R2 ;  /* 0x00000002000b7308 */ /* 0x0002ae0000000800 */
[C---:B------:R-:W-:Y:S01]  /*4f20*/  HMMA.16816.F32 R24, R4.reuse, R26, R40 ;  /* 0x0000001a0418723c */ /* 0x040fe20000001828 */
[----:B------:R-:W3:Y:S07]  /*4f30*/  LDSM.16.MT88.4 R40, [R173+0x3800] ;  /* 0x00380000ad28783b */ /* 0x000eee0000004200 */
[----:B------:R-:W-:Y:S01]  /*4f40*/  HMMA.16816.F32 R16, R4, R12, R72 ;  /* 0x0000000c0410723c */ /* 0x000fe20000001848 */
[----:B------:R-:W4:Y:S01]  /*4f50*/  LDSM.16.MT88.4 R72, [R173+0x5800] ;  /* 0x00580000ad48783b */ /* 0x000f220000004200 */
[--C-:B-1----:R-:W-:Y:S01]  /*4f60*/  FFMA.FTZ R2, R232, c[0x0][0x2d0], -R0.reuse ;  /* 0x0000b400e8027a23 */ /* 0x102fe20000010800 */
[----:B--2---:R-:W-:Y:S01]  /*4f70*/  F2FP.PACK_AB R97, R11, R20 ;  /* 0x000000140b61723e */ /* 0x004fe200000000ff */
[----:B------:R-:W-:-:S02]  /*4f80*/  FFMA.FTZ R0, R231, c[0x0][0x2d0], -R0 ;  /* 0x0000b400e7007a23 */ /* 0x000fc40000010800 */
[----:B------:R1:W-:Y:S02]  /*4f90*/  MUFU.EX2 R10, R2 ;  /* 0x00000002000a7308 */ /* 0x0003e40000000800 */
[C---:B------:R-:W-:Y:S06]  /*4fa0*/  HMMA.16816.F32 R168, R4.reuse, R34, R168 ;  /* 0x0000002204a8723c */ /* 0x040fec00000018a8 */
[----:B------:R2:W2:Y:S02]  /*4fb0*/  MUFU.EX2 R9, R0 ;  /* 0x0000000000097308 */ /* 0x0004a40000000800 */
[----:B------:R-:W-:Y:S01]  /*4fc0*/  HMMA.16816.F32 R28, R4, R30, R60 ;  /* 0x0000001e041c723c */ /* 0x000fe2000000183c */
[----:B-1----:R-:W-:-:S07]  /*4fd0*/  FADD.FTZ R2, R250, R248 ;  /* 0x000000f8fa027221 */ /* 0x002fce0000010000 */
[----:B------:R-:W-:Y:S01]  /*4fe0*/  HMMA.16816.F32 R12, R4, R14, R76 ;  /* 0x0000000e040c723c */ /* 0x000fe2000000184c */
[----:B------:R-:W-:Y:S01]  /*4ff0*/  LDSM.16.MT88.4 R4, [R176+0x5800] ;  /* 0x00580000b004783b */ /* 0x000fe20000004200 */
[----:B------:R-:W-:Y:S02]  /*5000*/  FADD.FTZ R2, R247, R2 ;  /* 0x00000002f7027221 */ /* 0x000fe40000010000 */
[----:B--2---:R-:W-:Y:S01]  /*5010*/  FADD.FTZ R0, R245, R244 ;  /* 0x000000f4f5007221 */ /* 0x004fe20000010000 */
[----:B------:R-:W-:Y:S01]  /*5020*/  F2FP.PACK_AB R99, R9, R10 ;  /* 0x0000000a0963723e */ /* 0x000fe200000000ff */
[----:B------:R-:W-:Y:S02]  /*5030*/  FADD.FTZ R2, R249, R2 ;  /* 0x00000002f9027221 */ /* 0x000fe40000010000 */
[----:B------:R-:W-:Y:S02]  /*5040*/  FADD.FTZ R0, R243, R0 ;  /* 0x00000000f3007221 */ /* 0x000fe40000010000 */
[----:B------:R-:W-:-:S02]  /*5050*/  FADD.FTZ R2, R240, R2 ;  /* 0x00000002f0027221 */ /* 0x000fc40000010000 */
[----:B------:R-:W-:Y:S01]  /*5060*/  FADD.FTZ R0, R246, R0 ;  /* 0x00000000f6007221 */ /* 0x000fe20000010000 */
[C---:B------:R-:W-:Y:S01]  /*5070*/  HMMA.16816.F32 R104, R96.reuse, R108, R204 ;  /* 0x0000006c6068723c */ /* 0x040fe200000018cc */
        /* <DEDUP_REMOVED lines=9> */
[----:B------:R-:W-:Y:S01]  /*5110*/  HMMA.16816.F32 R108, R96, R110, R80 ;  /* 0x0000006e606c723c */ /* 0x000fe20000001850 */
[----:B------:R-:W1:Y:S01]  /*5120*/  LDSM.16.MT88.4 R80, [R174+0x5800] ;  /* 0x00580000ae50783b */ /* 0x000e620000004200 */
[----:B------:R-:W-:Y:S02]  /*5130*/  FADD.FTZ R2, R217, R2 ;  /* 0x00000002d9027221 */ /* 0x000fe40000010000 */
[----:B------:R-:W-:Y:S02]  /*5140*/  FADD.FTZ R0, R214, R0 ;  /* 0x00000000d6007221 */ /* 0x000fe40000010000 */
[----:B------:R-:W-:-:S02]  /*5150*/  FADD.FTZ R2, R216, R2 ;  /* 0x00000002d8027221 */ /* 0x000fc40000010000 */
[C---:B------:R-:W-:Y:S01]  /*5160*/  HMMA.16816.F32 R124, R96.reuse, R126, R88 ;  /* 0x0000007e607c723c */ /* 0x040fe20000001858 */
[----:B------:R-:W2:Y:S01]  /*5170*/  LDSM.16.MT88.4 R88, [R177+0x5800] ;  /* 0x00580000b158783b */ /* 0x000ea20000004200 */
[----:B------:R-:W-:Y:S02]  /*5180*/  FADD.FTZ R0, R103, R0 ;  /* 0x0000000067007221 */ /* 0x000fe40000010000 */
[----:B------:R-:W-:Y:S02]  /*5190*/  FADD.FTZ R2, R215, R2 ;  /* 0x00000002d7027221 */ /* 0x000fe40000010000 */
[----:B------:R-:W-:Y:S02]  /*51a0*/  FADD.FTZ R0, R102, R0 ;  /* 0x0000000066007221 */ /* 0x000fe40000010000 */
[----:B------:R-:W-:Y:S01]  /*51b0*/  FADD.FTZ R3, R32, R2 ;  /* 0x0000000220037221 */ /* 0x000fe20000010000 */
[----:B------:R-:W-:Y:S01]  /*51c0*/  HMMA.16816.F32 R112, R96, R116, R112 ;  /* 0x000000746070723c */ /* 0x000fe20000001870 */
[----:B------:R-:W-:-:S02]  /*51d0*/  FADD.FTZ R0, R101, R0 ;  /* 0x0000000065007221 */ /* 0x000fc40000010000 */
[----:B------:R-:W-:Y:S02]  /*51e0*/  FADD.FTZ R3, R23, R3 ;  /* 0x0000000317037221 */ /* 0x000fe40000010000 */
[----:B------:R-:W-:Y:S01]  /*51f0*/  FADD.FTZ R2, R20, R0 ;  /* 0x0000000014027221 */ /* 0x000fe20000010000 */
[----:B------:R-:W-:Y:S01]  /*5200*/  IADD3 R0, R33, -0x2, RZ ;  /* 0xfffffffe21007810 */ /* 0x000fe20007ffe0ff */
[----:B------:R-:W-:Y:S01]  /*5210*/  FADD.FTZ R3, R22, R3 ;  /* 0x0000000316037221 */ /* 0x000fe20000010000 */
[----:B------:R-:W-:Y:S01]  /*5220*/  HMMA.16816.F32 R116, R96, R118, R84 ;  /* 0x000000766074723c */ /* 0x000fe20000001854 */
[----:B------:R-:W-:Y:S01]  /*5230*/  FADD.FTZ R2, R11, R2 ;  /* 0x000000020b027221 */ /* 0x000fe20000010000 */
[----:B------:R-:W-:Y:S01]  /*5240*/  ISETP.GE.AND P0, PT, R0, R226, PT ;  /* 0x000000e20000720c */ /* 0x000fe20003f06270 */
[----:B------:R-:W-:Y:S02]  /*5250*/  FADD.FTZ R218, R21, R3 ;  /* 0x0000000315da7221 */ /* 0x000fe40000010000 */
[----:B------:R-:W-:-:S03]  /*5260*/  FADD.FTZ R2, R10, R2 ;  /* 0x000000020a027221 */ /* 0x000fc60000010000 */
[----:B------:R-:W-:Y:S01]  /*5270*/  HMMA.16816.F32 R128, R96, R132, R128 ;  /* 0x000000846080723c */ /* 0x000fe20000001880 */
[----:B------:R-:W-:-:S07]  /*5280*/  FADD.FTZ R219, R9, R2 ;  /* 0x0000000209db7221 */ /* 0x000fce0000010000 */
[C---:B------:R-:W-:Y:S08]  /*5290*/  HMMA.16816.F32 R132, R96.reuse, R134, R92 ;  /* 0x000000866084723c */ /* 0x040ff0000000185c */
[C---:B---3--:R-:W-:Y:S08]  /*52a0*/  HMMA.16816.F32 R36, R96.reuse, R40, R148 ;  /* 0x000000286024723c */ /* 0x048ff00000001894 */
[C---:B------:R-:W-:Y:S08]  /*52b0*/  HMMA.16816.F32 R44, R96.reuse, R48, R200 ;  /* 0x00000030602c723c */ /* 0x040ff000000018c8 */
[C---:B------:R-:W-:Y:S08]  /*52c0*/  HMMA.16816.F32 R52, R96.reuse, R56, R196 ;  /* 0x000000386034723c */ /* 0x040ff000000018c4 */
[C---:B------:R-:W-:Y:S08]  /*52d0*/  HMMA.16816.F32 R60, R96.reuse, R64, R156 ;  /* 0x00000040603c723c */ /* 0x040ff0000000189c */
[C---:B----4-:R-:W-:Y:S08]  /*52e0*/  HMMA.16816.F32 R68, R96.reuse, R72, R68 ;  /* 0x000000486044723c */ /* 0x050ff00000001844 */
        /* <DEDUP_REMOVED lines=8> */
[C---:B------:R-:W-:Y:S08]  /*5370*/  HMMA.16816.F32 R88, R96.reuse, R90, R144 ;  /* 0x0000005a6058723c */ /* 0x040ff00000001890 */
[C---:B------:R-:W-:Y:S08]  /*5380*/  HMMA.16816.F32 R92, R96.reuse, R4, R16 ;  /* 0x00000004605c723c */ /* 0x040ff00000001810 */
[----:B------:R-:W-:Y:S01]  /*5390*/  HMMA.16816.F32 R96, R96, R6, R12 ;  /* 0x000000066060723c */ /* 0x000fe2000000180c */
[----:B------:R-:W-:Y:S07]  /*53a0*/  @!UPT UIADD3 URZ, URZ, URZ, URZ ;  /* 0x0000003f3f3ff290 */ /* 0x000fee000fffe03f */
[----:B------:R-:W-:Y:S11]  /*53b0*/  @!P0 BRA `(.L_x_43) ;  /* 0x00002dc000008947 */ /* 0x000ff60003800000 */
[----:B------:R-:W-:Y:S02]  /*53c0*/  MOV R196, R0 ;  /* 0x0000000000c47202 */ /* 0x000fe40000000f00 */
[----:B------:R-:W-:-:S02]  /*53d0*/  MOV R102, R8 ;  /* 0x0000000800667202 */ /* 0x000fc40000000f00 */
[----:B------:R-:W-:Y:S02]  /*53e0*/  MOV R101, R100 ;  /* 0x0000006400657202 */ /* 0x000fe40000000f00 */
.L_x_44:
[----:B------:R-:W-:Y:S04]  /*53f0*/  DEPBAR.LE SB0, 0x0 ;  /* 0x000080000000791a */ /* 0x000fe80000000000 */
[----:B------:R-:W-:Y:S01]  /*5400*/  WARPSYNC 0xffffffff ;  /* 0xffffffff00007948 */ /* 0x000fe20003800000 */
[----:B------:R-:W-:Y:S01]  /*5410*/  BAR.SYNC.DEFER_BLOCKING 0x0 ;  /* 0x0000000000007b1d */ /* 0x000fe20000010000 */
[----:B------:R-:W-:Y:S01]  /*5420*/  SHF.R.S32.HI R0, RZ, 0x1f, R196 ;  /* 0x0000001fff007819 */ /* 0x000fe200000114c4 */
[----:B------:R-:W-:Y:S01]  /*5430*/  IMAD.WIDE.U32 R2, R196, c[0x0][0x208], RZ ;  /* 0x00008200c4027a25 */ /* 0x000fe200078e00ff */
[C---:B------:R-:W-:Y:S02]  /*5440*/  IADD3 R100, P1, R210.reuse, 0x40, RZ ;  /* 0x00000040d2647810 */ /* 0x040fe40007f3e0ff */
[----:B------:R-:W-:Y:S01]  /*5450*/  IADD3 R31, P2, R210, 0x80, RZ ;  /* 0x00000080d21f7810 */ /* 0x000fe20007f5e0ff */
[----:B------:R-:W-:Y:S01]  /*5460*/  IMAD R0, R0, c[0x0][0x208], RZ ;  /* 0x0000820000007a24 */ /* 0x000fe200078e02ff */
[----:B------:R-:W-:Y:S02]  /*5470*/  SHF.L.U32 R20, R2, 0x6, RZ ;  /* 0x0000000602147819 */ /* 0x000fe400000006ff */
[----:B------:R-:W-:Y:S01]  /*5480*/  MOV R21, c[0x0][0x208] ;  /* 0x0000820000157a02 */ /* 0x000fe20000000f00 */
[----:B------:R-:W-:Y:S01]  /*5490*/  IMAD R0, R196, c[0x0][0x20c], R0 ;  /* 0x00008300c4007a24 */ /* 0x000fe200078e0200 */
[----:B------:R-:W-:Y:S02]  /*54a0*/  IADD3 R29, P5, R20, R210, RZ ;  /* 0x000000d2141d7210 */ /* 0x000fe40007fbe0ff */
[-C--:B------:R-:W-:Y:S02]  /*54b0*/  IADD3.X R152, RZ, R213.reuse, RZ, P1, !PT ;  /* 0x000000d5ff987210 */ /* 0x080fe40000ffe4ff */
[----:B------:R-:W-:Y:S02]  /*54c0*/  IADD3 R0, R3, R0, RZ ;  /* 0x0000000003007210 */ /* 0x000fe40007ffe0ff */
[----:B------:R-:W-:Y:S02]  /*54d0*/  IADD3.X R103, RZ, R213, RZ, P2, !PT ;  /* 0x000000d5ff677210 */ /* 0x000fe400017fe4ff */
[----:B------:R-:W-:Y:S02]  /*54e0*/  SHF.L.U64.HI R0, R2, 0x6, R0 ;  /* 0x0000000602007819 */ /* 0x000fe40000010200 */
[----:B------:R-:W-:Y:S02]  /*54f0*/  LEA R2, P0, R21, R20, 0x5 ;  /* 0x0000001415027211 */ /* 0x000fe400078028ff */
[C---:B------:R-:W-:Y:S01]  /*5500*/  IADD3 R30, P3, R20.reuse, R100, RZ ;  /* 0x00000064141e7210 */ /* 0x040fe20007f7e0ff */
[----:B------:R-:W-:Y:S01]  /*5510*/  LDSM.16.M88.4 R32, [R179] ;  /* 0x00000000b320783b */ /* 0x000fe20000000200 */
[----:B------:R-:W-:Y:S02]  /*5520*/  IADD3 R28, P1, R20, R31, RZ ;  /* 0x0000001f141c7210 */ /* 0x000fe40007f3e0ff */
[----:B------:R-:W-:Y:S02]  /*5530*/  MOV R3, c[0x0][0x20c] ;  /* 0x0000830000037a02 */ /* 0x000fe40000000f00 */
[C---:B------:R-:W-:Y:S02]  /*5540*/  IADD3.X R148, R0.reuse, R213, RZ, P5, !PT ;  /* 0x000000d500947210 */ /* 0x040fe40002ffe4ff */
[C---:B------:R-:W-:Y:S01]  /*5550*/  LEA R168, P4, R29.reuse, c[0x0][0x1f8], 0x1 ;  /* 0x00007e001da87a11 */ /* 0x040fe200078808ff */
[----:B------:R-:W1:Y:S01]  /*5560*/  LDSM.16.M88.4 R8, [R172] ;  /* 0x00000000ac08783b */ /* 0x000e620000000200 */
[----:B------:R-:W-:Y:S02]  /*5570*/  IADD3.X R149, R0, R152, RZ, P3, !PT ;  /* 0x0000009800957210 */ /* 0x000fe40001ffe4ff */
[C---:B------:R-:W-:Y:S02]  /*5580*/  LEA R166, P2, R30.reuse, c[0x0][0x1f8], 0x1 ;  /* 0x00007e001ea67a11 */ /* 0x040fe400078408ff */
[----:B------:R-:W-:Y:S02]  /*5590*/  LEA.HI.X R169, R29, c[0x0][0x1fc], R148, 0x1, P4 ;  /* 0x00007f001da97a11 */ /* 0x000fe400020f0c94 */
[----:B------:R-:W-:Y:S01]  /*55a0*/  LEA.HI.X R167, R30, c[0x0][0x1fc], R149, 0x1, P2 ;  /* 0x00007f001ea77a11 */ /* 0x000fe200010f0c95 */
[----:B------:R-:W2:Y:S01]  /*55b0*/  LDSM.16.M88.4 R16, [R172+0x800] ;  /* 0x00080000ac10783b */ /* 0x000ea20000000200 */
[----:B------:R-:W-:Y:S02]  /*55c0*/  ISETP.GE.AND P2, PT, R223, c[0x0][0x1d4], PT ;  /* 0x00007500df007a0c */ /* 0x000fe40003f46270 */
[----:B------:R-:W-:Y:S02]  /*55d0*/  LEA.HI.X R3, R21, R0, R3, 0x5, P0 ;  /* 0x0000000015037211 */ /* 0x000fe400000f2c03 */
[----:B------:R-:W-:Y:S02]  /*55e0*/  LEA R164, P0, R28, c[0x0][0x1f8], 0x1 ;  /* 0x00007e001ca47a11 */ /* 0x000fe400078008ff */
[----:B------:R-:W-:Y:S01]  /*55f0*/  IADD3.X R0, R0, R103, RZ, P1, !PT ;  /* 0x0000006700007210 */ /* 0x000fe20000ffe4ff */
[----:B------:R-:W3:Y:S01]  /*5600*/  LDSM.16.M88.4 R24, [R172+0x1000] ;  /* 0x00100000ac18783b */ /* 0x000ee20000000200 */
[----:B------:R-:W-:Y:S02]  /*5610*/  ISETP.GE.AND P1, PT, R222, c[0x0][0x1d4], PT ;  /* 0x00007500de007a0c */ /* 0x000fe40003f26270 */
[----:B------:R-:W-:Y:S02]  /*5620*/  LEA.HI.X R165, R28, c[0x0][0x1fc], R0, 0x1, P0 ;  /* 0x00007f001ca57a11 */ /* 0x000fe400000f0c00 */
[----:B------:R-:W-:Y:S02]  /*5630*/  ISETP.GE.AND P0, PT, R220, c[0x0][0x1d4], PT ;  /* 0x00007500dc007a0c */ /* 0x000fe40003f06270 */
[C---:B------:R-:W-:Y:S01]  /*5640*/  IADD3 R100, P4, R2.reuse, R100, RZ ;  /* 0x0000006402647210 */ /* 0x040fe20007f9e0ff */
[----:B------:R-:W4:Y:S01]  /*5650*/  LDSM.16.M88.4 R136, [R172+0x1800] ;  /* 0x00180000ac88783b */ /* 0x000f220000000200 */
[----:B------:R-:W-:Y:S02]  /*5660*/  IADD3 R0, P3, R2, R31, RZ ;  /* 0x0000001f02007210 */ /* 0x000fe40007f7e0ff */
[C---:B------:R-:W-:Y:S02]  /*5670*/  IADD3.X R161, R3.reuse, R152, RZ, P4, !PT ;  /* 0x0000009803a17210 */ /* 0x040fe400027fe4ff */
[----:B------:R-:W-:Y:S02]  /*5680*/  LEA R160, P4, R100, c[0x0][0x1f8], 0x1 ;  /* 0x00007e0064a07a11 */ /* 0x000fe400078808ff */
[----:B------:R-:W-:Y:S01]  /*5690*/  IADD3 R2, P6, R2, R210, RZ ;  /* 0x000000d202027210 */ /* 0x000fe20007fde0ff */
[----:B------:R-:W-:Y:S01]  /*56a0*/  LDSM.16.M88.4 R140, [R180] ;  /* 0x00000000b48c783b */ /* 0x000fe20000000200 */
[----:B------:R-:W-:Y:S02]  /*56b0*/  LEA.HI.X R161, R100, c[0x0][0x1fc], R161, 0x1, P4 ;  /* 0x00007f0064a17a11 */ /* 0x000fe400020f0ca1 */
[C---:B------:R-:W-:Y:S02]  /*56c0*/  LEA R162, P5, R2.reuse, c[0x0][0x1f8], 0x1 ;  /* 0x00007e0002a27a11 */ /* 0x040fe400078a08ff */
[C---:B------:R-:W-:Y:S02]  /*56d0*/  IADD3.X R103, R3.reuse, R103, RZ, P3, !PT ;  /* 0x0000006703677210 */ /* 0x040fe40001ffe4ff */
[----:B------:R-:W-:Y:S01]  /*56e0*/  IADD3.X R3, R3, R213, RZ, P6, !PT ;  /* 0x000000d503037210 */ /* 0x000fe200037fe4ff */
[C---:B-1----:R-:W-:Y:S01]  /*56f0*/  HMMA.16816.F32 R4, R32.reuse, R8, RZ ;  /* 0x000000082004723c */ /* 0x042fe200000018ff */
[----:B------:R-:W1:Y:S02]  /*5700*/  LDSM.16.M88.4 R144, [R183] ;  /* 0x00000000b790783b */ /* 0x000e640000000200 */
[----:B------:R-:W-:Y:S05]  /*5710*/  LEA.HI.X R163, R2, c[0x0][0x1fc], R3, 0x1, P5 ;  /* 0x00007f0002a37a11 */ /* 0x000fea00028f0c03 */
[C---:B------:R-:W-:Y:S01]  /*5720*/  HMMA.16816.F32 R8, R32.reuse, R10, RZ ;  /* 0x0000000a2008723c */ /* 0x040fe200000018ff */
[----:B------:R-:W5:Y:S07]  /*5730*/  LDSM.16.M88.4 R148, [R194] ;  /* 0x00000000c294783b */ /* 0x000f6e0000000200 */
[C---:B--2---:R-:W-:Y:S01]  /*5740*/  HMMA.16816.F32 R12, R32.reuse, R16, RZ ;  /* 0x00000010200c723c */ /* 0x044fe200000018ff */
[----:B------:R-:W2:Y:S07]  /*5750*/  LDSM.16.M88.4 R152, [R193] ;  /* 0x00000000c198783b */ /* 0x000eae0000000200 */
[C---:B------:R-:W-:Y:S01]  /*5760*/  HMMA.16816.F32 R16, R32.reuse, R18, RZ ;  /* 0x000000122010723c */ /* 0x040fe200000018ff */
[----:B------:R-:W2:Y:S07]  /*5770*/  LDSM.16.M88.4 R156, [R192] ;  /* 0x00000000c09c783b */ /* 0x000eae0000000200 */
[C---:B---3--:R-:W-:Y:S01]  /*5780*/  HMMA.16816.F32 R20, R32.reuse, R24, RZ ;  /* 0x000000182014723c */ /* 0x048fe200000018ff */
[----:B------:R-:W-:Y:S01]  /*5790*/  @!PT LDS RZ, [RZ] ;  /* 0x00000000fffff984 */ /* 0x000fe20000000800 */
[----:B------:R-:W-:Y:S01]  /*57a0*/  @!PT LDS RZ, [RZ] ;  /* 0x00000000fffff984 */ /* 0x000fe20000000800 */
[----:B------:R-:W-:Y:S01]  /*57b0*/  @!PT LDS RZ, [RZ] ;  /* 0x00000000fffff984 */ /* 0x000fe20000000800 */
[----:B------:R3:W-:Y:S07]  /*57c0*/  LDGSTS.E.BYPASS.LTC128B.128 [R195+0x100], [R168.64], !P0 ;  /* 0x00100000a8c37fae */ /* 0x0007ee000c101d46 */
[C---:B------:R-:W-:Y:S01]  /*57d0*/  HMMA.16816.F32 R24, R32.reuse, R26, RZ ;  /* 0x0000001a2018723c */ /* 0x040fe200000018ff */
[----:B------:R2:W-:Y:S07]  /*57e0*/  LDGSTS.E.BYPASS.LTC128B.128 [R195+0x2100], [R166.64], !P1 ;  /* 0x02100000a6c37fae */ /* 0x0005ee000c901d46 */
[C---:B----4-:R-:W-:Y:S01]  /*57f0*/  HMMA.16816.F32 R28, R32.reuse, R136, RZ ;  /* 0x00000088201c723c */ /* 0x050fe200000018ff */
[----:B------:R2:W-:Y:S06]  /*5800*/  LDGSTS.E.BYPASS.LTC128B.128 [R195+0x4100], [R164.64], !P2 ;  /* 0x04100000a4c37fae */ /* 0x0005ec000d101d46 */
[C---:B------:R-:W-:Y:S01]  /*5810*/  LEA R136, P3, R0.reuse, c[0x0][0x1f8], 0x1 ;  /* 0x00007e0000887a11 */ /* 0x040fe200078608ff */
[----:B------:R-:W-:Y:S01]  /*5820*/  HMMA.16816.F32 R32, R32, R138, RZ ;  /* 0x0000008a2020723c */ /* 0x000fe200000018ff */
[----:B------:R4:W-:Y:S03]  /*5830*/  LDGSTS.E.BYPASS.LTC128B.128 [R195+0x1100], [R162.64], !P0 ;  /* 0x01100000a2c37fae */ /* 0x0009e6000c101d46 */
[----:B------:R-:W-:Y:S02]  /*5840*/  LEA.HI.X R137, R0, c[0x0][0x1fc], R103, 0x1, P3 ;  /* 0x00007f0000897a11 */ /* 0x000fe400018f0c67 */
[C---:B------:R-:W-:Y:S02]  /*5850*/  ISETP.GT.AND P3, PT, R196.reuse, R226, PT ;  /* 0x000000e2c400720c */ /* 0x040fe40003f64270 */
[C---:B-1----:R-:W-:Y:S01]  /*5860*/  HMMA.16816.F32 R4, R140.reuse, R144, R4 ;  /* 0x000000908c04723c */ /* 0x042fe20000001804 */
[----:B------:R4:W-:Y:S04]  /*5870*/  LDGSTS.E.BYPASS.LTC128B.128 [R195+0x3100], [R160.64], !P1 ;  /* 0x03100000a0c37fae */ /* 0x0009e8000c901d46 */
[----:B------:R-:W-:Y:S03]  /*5880*/  IADD3 R196, R196, -0x1, RZ ;  /* 0xffffffffc4c47810 */ /* 0x000fe60007ffe0ff */
[C---:B------:R-:W-:Y:S01]  /*5890*/  HMMA.16816.F32 R8, R140.reuse, R146, R8 ;  /* 0x000000928c08723c */ /* 0x040fe20000001808 */
[----:B------:R1:W-:Y:S07]  /*58a0*/  LDGSTS.E.BYPASS.LTC128B.128 [R195+0x5100], [R136.64], !P2 ;  /* 0x0510000088c37fae */ /* 0x0003ee000d101d46 */
[C---:B-----5:R-:W-:Y:S01]  /*58b0*/  HMMA.16816.F32 R12, R140.reuse, R148, R12 ;  /* 0x000000948c0c723c */ /* 0x060fe2000000180c */
[----:B--2---:R-:W-:Y:S07]  /*58c0*/  LDSM.16.M88.4 R164, [R178+0x800] ;  /* 0x00080000b2a4783b */ /* 0x004fee0000000200 */
[C---:B------:R-:W-:Y:S01]  /*58d0*/  HMMA.16816.F32 R16, R140.reuse, R150, R16 ;  /* 0x000000968c10723c */ /* 0x040fe20000001810 */
[----:B------:R-:W0:Y:S07]  /*58e0*/  LDGDEPBAR ;  /* 0x00000000000079af */ /* 0x000e2e0000000000 */
[C---:B------:R-:W-:Y:S01]  /*58f0*/  HMMA.16816.F32 R20, R140.reuse, R152, R20 ;  /* 0x000000988c14723c */ /* 0x040fe20000001814 */
[----:B----4-:R-:W-:Y:S07]  /*5900*/  LDSM.16.M88.4 R160, [R178] ;  /* 0x00000000b2a0783b */ /* 0x010fee0000000200 */
[C---:B------:R-:W-:Y:S01]  /*5910*/  HMMA.16816.F32 R24, R140.reuse, R154, R24 ;  /* 0x0000009a8c18723c */ /* 0x040fe20000001818 */
[----:B-1----:R-:W1:Y:S07]  /*5920*/  LDSM.16.M88.4 R136, [R182] ;  /* 0x00000000b688783b */ /* 0x002e6e0000000200 */
[C---:B------:R-:W-:Y:S01]  /*5930*/  HMMA.16816.F32 R28, R140.reuse, R156, R28 ;  /* 0x0000009c8c1c723c */ /* 0x040fe2000000181c */
[----:B---3--:R-:W2:Y:S07]  /*5940*/  LDSM.16.M88.4 R168, [R178+0x1000] ;  /* 0x00100000b2a8783b */ /* 0x008eae0000000200 */
[----:B------:R-:W-:Y:S01]  /*5950*/  HMMA.16816.F32 R32, R140, R158, R32 ;  /* 0x0000009e8c20723c */ /* 0x000fe20000001820 */
[----:B------:R-:W3:Y:S08]  /*5960*/  LDSM.16.M88.4 R144, [R178+0x1800] ;  /* 0x00180000b290783b */ /* 0x000ef00000000200 */
[----:B------:R-:W-:Y:S08]  /*5970*/  LDSM.16.M88.4 R148, [R181] ;  /* 0x00000000b594783b */ /* 0x000ff00000000200 */
[----:B------:R-:W4:Y:S01]  /*5980*/  LDSM.16.M88.4 R152, [R175] ;  /* 0x00000000af98783b */ /* 0x000f220000000200 */
[C---:B-1----:R-:W-:Y:S07]  /*5990*/  HMMA.16816.F32 R4, R136.reuse, R160, R4 ;  /* 0x000000a08804723c */ /* 0x042fee0000001804 */
[----:B------:R-:W1:Y:S01]  /*59a0*/  LDSM.16.M88.4 R140, [R175+0x800] ;  /* 0x00080000af8c783b */ /* 0x000e620000000200 */
[C---:B------:R-:W-:Y:S07]  /*59b0*/  HMMA.16816.F32 R8, R136.reuse, R162, R8 ;  /* 0x000000a28808723c */ /* 0x040fee0000001808 */
[----:B------:R-:W5:Y:S01]  /*59c0*/  LDSM.16.M88.4 R156, [R175+0x1000] ;  /* 0x00100000af9c783b */ /* 0x000f620000000200 */
[C---:B------:R-:W-:Y:S07]  /*59d0*/  HMMA.16816.F32 R12, R136.reuse, R164, R12 ;  /* 0x000000a4880c723c */ /* 0x040fee000000180c */
[----:B------:R-:W1:Y:S01]  /*59e0*/  LDSM.16.M88.4 R160, [R175+0x1800] ;  /* 0x00180000afa0783b */ /* 0x000e620000000200 */
[C---:B------:R-:W-:Y:S07]  /*59f0*/  HMMA.16816.F32 R16, R136.reuse, R166, R16 ;  /* 0x000000a68810723c */ /* 0x040fee0000001810 */
[----:B------:R-:W-:Y:S01]  /*5a00*/  LDSM.16.M88.4 R164, [R179+0x4000] ;  /* 0x00400000b3a4783b */ /* 0x000fe20000000200 */
[C---:B--2---:R-:W-:Y:S08]  /*5a10*/  HMMA.16816.F32 R20, R136.reuse, R168, R20 ;  /* 0x000000a88814723c */ /* 0x044ff00000001814 */
[C---:B------:R-:W-:Y:S01]  /*5a20*/  HMMA.16816.F32 R24, R136.reuse, R170, R24 ;  /* 0x000000aa8818723c */ /* 0x040fe20000001818 */
[----:B------:R-:W2:Y:S07]  /*5a30*/  LDSM.16.M88.4 R168, [R172+0x2000] ;  /* 0x00200000aca8783b */ /* 0x000eae0000000200 */
[C---:B---3--:R-:W-:Y:S08]  /*5a40*/  HMMA.16816.F32 R28, R136.reuse, R144, R28 ;  /* 0x00000090881c723c */ /* 0x048ff0000000181c */
[----:B------:R-:W-:Y:S01]  /*5a50*/  HMMA.16816.F32 R32, R136, R146, R32 ;  /* 0x000000928820723c */ /* 0x000fe20000001820 */
[----:B------:R-:W3:Y:S07]  /*5a60*/  LDSM.16.M88.4 R136, [R172+0x2800] ;  /* 0x00280000ac88783b */ /* 0x000eee0000000200 */
[C---:B----4-:R-:W-:Y:S01]  /*5a70*/  HMMA.16816.F32 R4, R148.reuse, R152, R4 ;  /* 0x000000989404723c */ /* 0x050fe20000001804 */
[----:B------:R-:W4:Y:S07]  /*5a80*/  LDSM.16.M88.4 R144, [R172+0x3000] ;  /* 0x00300000ac90783b */ /* 0x000f2e0000000200 */
[C---:B------:R-:W-:Y:S01]  /*5a90*/  HMMA.16816.F32 R8, R148.reuse, R154, R8 ;  /* 0x0000009a9408723c */ /* 0x040fe20000001808 */
[----:B------:R-:W-:Y:S07]  /*5aa0*/  LDSM.16.M88.4 R152, [R180+0x4000] ;  /* 0x00400000b498783b */ /* 0x000fee0000000200 */
[C---:B-1----:R-:W-:Y:S08]  /*5ab0*/  HMMA.16816.F32 R12, R148.reuse, R140, R12 ;  /* 0x0000008c940c723c */ /* 0x042ff0000000180c */
[C---:B------:R-:W-:Y:S01]  /*5ac0*/  HMMA.16816.F32 R16, R148.reuse, R142, R16 ;  /* 0x0000008e9410723c */ /* 0x040fe20000001810 */
[----:B------:R-:W1:Y:S07]  /*5ad0*/  LDSM.16.M88.4 R140, [R172+0x3800] ;  /* 0x00380000ac8c783b */ /* 0x000e6e0000000200 */
[C---:B-----5:R-:W-:Y:S08]  /*5ae0*/  HMMA.16816.F32 R20, R148.reuse, R156, R20 ;  /* 0x0000009c9414723c */ /* 0x060ff00000001814 */
[C---:B------:R-:W-:Y:S01]  /*5af0*/  HMMA.16816.F32 R24, R148.reuse, R158, R24 ;  /* 0x0000009e9418723c */ /* 0x040fe20000001818 */
[----:B------:R-:W5:Y:S07]  /*5b00*/  LDSM.16.M88.4 R156, [R191] ;  /* 0x00000000bf9c783b */ /* 0x000f6e0000000200 */
[C---:B------:R-:W-:Y:S08]  /*5b10*/  HMMA.16816.F32 R28, R148.reuse, R160, R28 ;  /* 0x000000a0941c723c */ /* 0x040ff0000000181c */
[----:B------:R-:W-:Y:S01]  /*5b20*/  HMMA.16816.F32 R32, R148, R162, R32 ;  /* 0x000000a29420723c */ /* 0x000fe20000001820 */
[----:B------:R-:W-:Y:S07]  /*5b30*/  LDSM.16.M88.4 R148, [R189] ;  /* 0x00000000bd94783b */ /* 0x000fee0000000200 */
[C---:B--2---:R-:W-:Y:S01]  /*5b40*/  HMMA.16816.F32 R4, R164.reuse, R168, R4 ;  /* 0x000000a8a404723c */ /* 0x044fe20000001804 */
[----:B------:R-:W-:Y:S07]  /*5b50*/  LDSM.16.M88.4 R160, [R182+0x4000] ;  /* 0x00400000b6a0783b */ /* 0x000fee0000000200 */
[C---:B------:R-:W-:Y:S01]  /*5b60*/  HMMA.16816.F32 R8, R164.reuse, R170, R8 ;  /* 0x000000aaa408723c */ /* 0x040fe20000001808 */
[----:B------:R-:W-:Y:S07]  /*5b70*/  LDSM.16.M88.4 R168, [R178+0x2000] ;  /* 0x00200000b2a8783b */ /* 0x000fee0000000200 */
[C---:B---3--:R-:W-:Y:S08]  /*5b80*/  HMMA.16816.F32 R12, R164.reuse, R136, R12 ;  /* 0x00000088a40c723c */ /* 0x048ff0000000180c */
[C---:B------:R-:W-:Y:S01]  /*5b90*/  HMMA.16816.F32 R16, R164.reuse, R138, R16 ;  /* 0x0000008aa410723c */ /* 0x040fe20000001810 */
[----:B------:R-:W2:Y:S07]  /*5ba0*/  LDSM.16.M88.4 R136, [R190] ;  /* 0x00000000be88783b */ /* 0x000eae0000000200 */
[C---:B----4-:R-:W-:Y:S08]  /*5bb0*/  HMMA.16816.F32 R20, R164.reuse, R144, R20 ;  /* 0x00000090a414723c */ /* 0x050ff00000001814 */
[C---:B------:R-:W-:Y:S01]  /*5bc0*/  HMMA.16816.F32 R24, R164.reuse, R146, R24 ;  /* 0x00000092a418723c */ /* 0x040fe20000001818 */
[----:B------:R-:W3:Y:S07]  /*5bd0*/  LDSM.16.M88.4 R144, [R188] ;  /* 0x00000000bc90783b */ /* 0x000eee0000000200 */
[C---:B-1----:R-:W-:Y:S08]  /*5be0*/  HMMA.16816.F32 R28, R164.reuse, R140, R28 ;  /* 0x0000008ca41c723c */ /* 0x042ff0000000181c */
[----:B------:R-:W-:Y:S01]  /*5bf0*/  HMMA.16816.F32 R32, R164, R142, R32 ;  /* 0x0000008ea420723c */ /* 0x000fe20000001820 */
[----:B------:R-:W1:Y:S07]  /*5c00*/  LDSM.16.M88.4 R140, [R178+0x2800] ;  /* 0x00280000b28c783b */ /* 0x000e6e0000000200 */
[C---:B-----5:R-:W-:Y:S01]  /*5c10*/  HMMA.16816.F32 R4, R152.reuse, R156, R4 ;  /* 0x0000009c9804723c */ /* 0x060fe20000001804 */
[----:B------:R-:W4:Y:S07]  /*5c20*/  LDSM.16.M88.4 R164, [R178+0x3000] ;  /* 0x00300000b2a4783b */ /* 0x000f2e0000000200 */
[C---:B------:R-:W-:Y:S01]  /*5c30*/  HMMA.16816.F32 R8, R152.reuse, R158, R8 ;  /* 0x0000009e9808723c */ /* 0x040fe20000001808 */
[----:B------:R-:W5:Y:S07]  /*5c40*/  LDSM.16.M88.4 R156, [R178+0x3800] ;  /* 0x00380000b29c783b */ /* 0x000f6e0000000200 */
[C---:B--2---:R-:W-:Y:S08]  /*5c50*/  HMMA.16816.F32 R12, R152.reuse, R136, R12 ;  /* 0x00000088980c723c */ /* 0x044ff0000000180c */
[C---:B------:R-:W-:Y:S01]  /*5c60*/  HMMA.16816.F32 R16, R152.reuse, R138, R16 ;  /* 0x0000008a9810723c */ /* 0x040fe20000001810 */
[----:B------:R-:W-:Y:S07]  /*5c70*/  LDSM.16.M88.4 R136, [R181+0x4000] ;  /* 0x00400000b588783b */ /* 0x000fee0000000200 */
[C---:B------:R-:W-:Y:S08]  /*5c80*/  HMMA.16816.F32 R20, R152.reuse, R148, R20 ;  /* 0x000000949814723c */ /* 0x040ff00000001814 */
[C---:B------:R-:W-:Y:S01]  /*5c90*/  HMMA.16816.F32 R24, R152.reuse, R150, R24 ;  /* 0x000000969818723c */ /* 0x040fe20000001818 */
[----:B------:R-:W-:Y:S07]  /*5ca0*/  LDSM.16.M88.4 R148, [R175+0x2800] ;  /* 0x00280000af94783b */ /* 0x000fee0000000200 */
[C---:B---3--:R-:W-:Y:S08]  /*5cb0*/  HMMA.16816.F32 R28, R152.reuse, R144, R28 ;  /* 0x00000090981c723c */ /* 0x048ff0000000181c */
[----:B------:R-:W-:Y:S01]  /*5cc0*/  HMMA.16816.F32 R32, R152, R146, R32 ;  /* 0x000000929820723c */ /* 0x000fe20000001820 */
[----:B------:R-:W2:Y:S07]  /*5cd0*/  LDSM.16.M88.4 R144, [R175+0x2000] ;  /* 0x00200000af90783b */ /* 0x000eae0000000200 */
[C---:B------:R-:W-:Y:S01]  /*5ce0*/  HMMA.16816.F32 R4, R160.reuse, R168, R4 ;  /* 0x000000a8a004723c */ /* 0x040fe20000001804 */
[----:B------:R-:W3:Y:S07]  /*5cf0*/  LDSM.16.M88.4 R152, [R175+0x3000] ;  /* 0x00300000af98783b */ /* 0x000eee0000000200 */
[C---:B------:R-:W-:Y:S01]  /*5d00*/  HMMA.16816.F32 R8, R160.reuse, R170, R8 ;  /* 0x000000aaa008723c */ /* 0x040fe20000001808 */
[----:B------:R-:W2:Y:S07]  /*5d10*/  LDSM.16.M88.4 R168, [R175+0x3800] ;  /* 0x00380000afa8783b */ /* 0x000eae0000000200 */
[C---:B-1----:R-:W-:Y:S08]  /*5d20*/  HMMA.16816.F32 R12, R160.reuse, R140, R12 ;  /* 0x0000008ca00c723c */ /* 0x042ff0000000180c */
[C---:B------:R-:W-:Y:S01]  /*5d30*/  HMMA.16816.F32 R16, R160.reuse, R142, R16 ;  /* 0x0000008ea010723c */ /* 0x040fe20000001810 */
[----:B------:R-:W-:Y:S07]  /*5d40*/  LDSM.16.M88.4 R140, [R179+0x8000] ;  /* 0x00800000b38c783b */ /* 0x000fee0000000200 */
[C---:B----4-:R-:W-:Y:S08]  /*5d50*/  HMMA.16816.F32 R20, R160.reuse, R164, R20 ;  /* 0x000000a4a014723c */ /* 0x050ff00000001814 */
[C---:B------:R-:W-:Y:S01]  /*5d60*/  HMMA.16816.F32 R24, R160.reuse, R166, R24 ;  /* 0x000000a6a018723c */ /* 0x040fe20000001818 */
[----:B------:R-:W1:Y:S07]  /*5d70*/  LDSM.16.M88.4 R164, [R172+0x4000] ;  /* 0x00400000aca4783b */ /* 0x000e6e0000000200 */
[C---:B-----5:R-:W-:Y:S08]  /*5d80*/  HMMA.16816.F32 R28, R160.reuse, R156, R28 ;  /* 0x0000009ca01c723c */ /* 0x060ff0000000181c */
[----:B------:R-:W-:Y:S01]  /*5d90*/  HMMA.16816.F32 R32, R160, R158, R32 ;  /* 0x0000009ea020723c */ /* 0x000fe20000001820 */
[----:B------:R-:W4:Y:S07]  /*5da0*/  LDSM.16.M88.4 R156, [R172+0x4800] ;  /* 0x00480000ac9c783b */ /* 0x000f2e0000000200 */
[C---:B--2---:R-:W-:Y:S01]  /*5db0*/  HMMA.16816.F32 R4, R136.reuse, R144, R4 ;  /* 0x000000908804723c */ /* 0x044fe20000001804 */
[----:B------:R-:W2:Y:S07]  /*5dc0*/  LDSM.16.M88.4 R160, [R172+0x5000] ;  /* 0x00500000aca0783b */ /* 0x000eae0000000200 */
[C---:B------:R-:W-:Y:S01]  /*5dd0*/  HMMA.16816.F32 R8, R136.reuse, R146, R8 ;  /* 0x000000928808723c */ /* 0x040fe20000001808 */
[----:B------:R-:W5:Y:S07]  /*5de0*/  LDSM.16.M88.4 R144, [R172+0x5800] ;  /* 0x00580000ac90783b */ /* 0x000f6e0000000200 */
[C---:B------:R-:W-:Y:S08]  /*5df0*/  HMMA.16816.F32 R12, R136.reuse, R148, R12 ;  /* 0x00000094880c723c */ /* 0x040ff0000000180c */
[C---:B------:R-:W-:Y:S01]  /*5e00*/  HMMA.16816.F32 R16, R136.reuse, R150, R16 ;  /* 0x000000968810723c */ /* 0x040fe20000001810 */
[----:B------:R-:W-:Y:S07]  /*5e10*/  LDSM.16.M88.4 R148, [R180+0x8000] ;  /* 0x00800000b494783b */ /* 0x000fee0000000200 */
[C---:B---3--:R-:W-:Y:S08]  /*5e20*/  HMMA.16816.F32 R20, R136.reuse, R152, R20 ;  /* 0x000000988814723c */ /* 0x048ff00000001814 */
[C---:B------:R-:W-:Y:S01]  /*5e30*/  HMMA.16816.F32 R24, R136.reuse, R154, R24 ;  /* 0x0000009a8818723c */ /* 0x040fe20000001818 */
[----:B------:R-:W3:Y:S07]  /*5e40*/  LDSM.16.M88.4 R152, [R187] ;  /* 0x00000000bb98783b */ /* 0x000eee0000000200 */
[C---:B------:R-:W-:Y:S08]  /*5e50*/  HMMA.16816.F32 R28, R136.reuse, R168, R28 ;  /* 0x000000a8881c723c */ /* 0x040ff0000000181c */
[----:B------:R-:W-:Y:S01]  /*5e60*/  HMMA.16816.F32 R32, R136, R170, R32 ;  /* 0x000000aa8820723c */ /* 0x000fe20000001820 */
[----:B------:R-:W3:Y:S07]  /*5e70*/  LDSM.16.M88.4 R136, [R186] ;  /* 0x00000000ba88783b */ /* 0x000eee0000000200 */
[C---:B-1----:R-:W-:Y:S01]  /*5e80*/  HMMA.16816.F32 R4, R140.reuse, R164, R4 ;  /* 0x000000a48c04723c */ /* 0x042fe20000001804 */
[----:B------:R-:W1:Y:S07]  /*5e90*/  LDSM.16.M88.4 R168, [R185] ;  /* 0x00000000b9a8783b */ /* 0x000e6e0000000200 */
[C---:B------:R-:W-:Y:S01]  /*5ea0*/  HMMA.16816.F32 R8, R140.reuse, R166, R8 ;  /* 0x000000a68c08723c */ /* 0x040fe20000001808 */
[----:B------:R-:W-:Y:S07]  /*5eb0*/  LDSM.16.M88.4 R164, [R178+0x4000] ;  /* 0x00400000b2a4783b */ /* 0x000fee0000000200 */
[C---:B----4-:R-:W-:Y:S08]  /*5ec0*/  HMMA.16816.F32 R12, R140.reuse, R156, R12 ;  /* 0x0000009c8c0c723c */ /* 0x050ff0000000180c */
[C---:B------:R-:W-:Y:S01]  /*5ed0*/  HMMA.16816.F32 R16, R140.reuse, R158, R16 ;  /* 0x0000009e8c10723c */ /* 0x040fe20000001810 */
[----:B------:R-:W4:Y:S07]  /*5ee0*/  LDSM.16.M88.4 R156, [R184] ;  /* 0x00000000b89c783b */ /* 0x000f2e0000000200 */
[C---:B--2---:R-:W-:Y:S08]  /*5ef0*/  HMMA.16816.F32 R20, R140.reuse, R160, R20 ;  /* 0x000000a08c14723c */ /* 0x044ff00000001814 */
[C---:B------:R-:W-:Y:S01]  /*5f00*/  HMMA.16816.F32 R24, R140.reuse, R162, R24 ;  /* 0x000000a28c18723c */ /* 0x040fe20000001818 */
[----:B------:R-:W2:Y:S07]  /*5f10*/  LDSM.16.M88.4 R160, [R182+0x8000] ;  /* 0x00800000b6a0783b */ /* 0x000eae0000000200 */
[C---:B-----5:R-:W-:Y:S08]  /*5f20*/  HMMA.16816.F32 R28, R140.reuse, R144, R28 ;  /* 0x000000908c1c723c */ /* 0x060ff0000000181c */
[----:B------:R-:W-:Y:S01]  /*5f30*/  HMMA.16816.F32 R32, R140, R146, R32 ;  /* 0x000000928c20723c */ /* 0x000fe20000001820 */
[----:B------:R-:W-:Y:S07]  /*5f40*/  LDSM.16.M88.4 R140, [R178+0x5000] ;  /* 0x00500000b28c783b */ /* 0x000fee0000000200 */
[C---:B---3--:R-:W-:Y:S01]  /*5f50*/  HMMA.16816.F32 R4, R148.reuse, R152, R4 ;  /* 0x000000989404723c */ /* 0x048fe20000001804 */
[----:B------:R-:W-:Y:S07]  /*5f60*/  LDSM.16.M88.4 R144, [R178+0x5800] ;  /* 0x00580000b290783b */ /* 0x000fee0000000200 */
[C---:B------:R-:W-:Y:S01]  /*5f70*/  HMMA.16816.F32 R8, R148.reuse, R154, R8 ;  /* 0x0000009a9408723c */ /* 0x040fe20000001808 */
[----:B------:R-:W-:Y:S07]  /*5f80*/  LDSM.16.M88.4 R152, [R181+0x8000] ;  /* 0x00800000b598783b */ /* 0x000fee0000000200 */
[C---:B------:R-:W-:Y:S08]  /*5f90*/  HMMA.16816.F32 R12, R148.reuse, R136, R12 ;  /* 0x00000088940c723c */ /* 0x040ff0000000180c */
[C---:B------:R-:W-:Y:S01]  /*5fa0*/  HMMA.16816.F32 R16, R148.reuse, R138, R16 ;  /* 0x0000008a9410723c */ /* 0x040fe20000001810 */
[----:B------:R-:W3:Y:S07]  /*5fb0*/  LDSM.16.M88.4 R136, [R178+0x4800] ;  /* 0x00480000b288783b */ /* 0x000eee0000000200 */
[C---:B-1----:R-:W-:Y:S08]  /*5fc0*/  HMMA.16816.F32 R20, R148.reuse, R168, R20 ;  /* 0x000000a89414723c */ /* 0x042ff00000001814 */
[C---:B------:R-:W-:Y:S01]  /*5fd0*/  HMMA.16816.F32 R24, R148.reuse, R170, R24 ;  /* 0x000000aa9418723c */ /* 0x040fe20000001818 */
[----:B------:R-:W1:Y:S07]  /*5fe0*/  LDSM.16.M88.4 R168, [R175+0x4000] ;  /* 0x00400000afa8783b */ /* 0x000e6e0000000200 */
[C---:B----4-:R-:W-:Y:S08]  /*5ff0*/  HMMA.16816.F32 R28, R148.reuse, R156, R28 ;  /* 0x0000009c941c723c */ /* 0x050ff0000000181c */
[----:B------:R-:W-:Y:S08]  /*6000*/  HMMA.16816.F32 R32, R148, R158, R32 ;  /* 0x0000009e9420723c */ /* 0x000ff00000001820 */
[C---:B--2---:R-:W-:Y:S08]  /*6010*/  HMMA.16816.F32 R4, R160.reuse, R164, R4 ;  /* 0x000000a4a004723c */ /* 0x044ff00000001804 */
[C---:B------:R-:W-:Y:S08]  /*6020*/  HMMA.16816.F32 R8, R160.reuse, R166, R8 ;  /* 0x000000a6a008723c */ /* 0x040ff00000001808 */
[C---:B---3--:R-:W-:Y:S08]  /*6030*/  HMMA.16816.F32 R12, R160.reuse, R136, R12 ;  /* 0x00000088a00c723c */ /* 0x048ff0000000180c */
[C---:B------:R-:W-:Y:S01]  /*6040*/  HMMA.16816.F32 R16, R160.reuse, R138, R16 ;  /* 0x0000008aa010723c */ /* 0x040fe20000001810 */
[----:B------:R-:W2:Y:S07]  /*6050*/  LDSM.16.M88.4 R136, [R175+0x4800] ;  /* 0x00480000af88783b */ /* 0x000eae0000000200 */
[C---:B------:R-:W-:Y:S08]  /*6060*/  HMMA.16816.F32 R20, R160.reuse, R140, R20 ;  /* 0x0000008ca014723c */ /* 0x040ff00000001814 */
[C---:B------:R-:W-:Y:S08]  /*6070*/  HMMA.16816.F32 R24, R160.reuse, R142, R24 ;  /* 0x0000008ea018723c */ /* 0x040ff00000001818 */
[C---:B------:R-:W-:Y:S08]  /*6080*/  HMMA.16816.F32 R28, R160.reuse, R144, R28 ;  /* 0x00000090a01c723c */ /* 0x040ff0000000181c */
[----:B------:R-:W-:Y:S08]  /*6090*/  HMMA.16816.F32 R32, R160, R146, R32 ;  /* 0x00000092a020723c */ /* 0x000ff00000001820 */
[C---:B-1----:R-:W-:Y:S08]  /*60a0*/  HMMA.16816.F32 R4, R152.reuse, R168, R4 ;  /* 0x000000a89804723c */ /* 0x042ff00000001804 */
[C---:B------:R-:W-:Y:S08]  /*60b0*/  HMMA.16816.F32 R8, R152.reuse, R170, R8 ;  /* 0x000000aa9808723c */ /* 0x040ff00000001808 */
[C---:B--2---:R-:W-:Y:S08]  /*60c0*/  HMMA.16816.F32 R12, R152.reuse, R136, R12 ;  /* 0x00000088980c723c */ /* 0x044ff0000000180c */
[C---:B------:R-:W-:Y:S04]  /*60d0*/  HMMA.16816.F32 R16, R152.reuse, R138, R16 ;  /* 0x0000008a9810723c */ /* 0x040fe80000001810 */
[----:B------:R-:W-:Y:S04]  /*60e0*/  FMUL.FTZ R0, R4, c[0x0][0x320] ;  /* 0x0000c80004007a20 */ /* 0x000fe80000410000 */
[----:B------:R1:W-:Y:S01]  /*60f0*/  MUFU.TANH R140, R0 ;  /* 0x00000000008c7308 */ /* 0x0003e20000002400 */
[----:B------:R-:W-:Y:S09]  /*6100*/  FMUL.FTZ R3, R11, c[0x0][0x320] ;  /* 0x0000c8000b037a20 */ /* 0x000ff20000410000 */
[----:B------:R-:W-:Y:S06]  /*6110*/  MUFU.TANH R144, R3 ;  /* 0x0000000300907308 */ /* 0x000fec0000002400 */
[----:B------:R-:W-:Y:S04]  /*6120*/  FMUL.FTZ R2, R16, c[0x0][0x320] ;  /* 0x0000c80010027a20 */ /* 0x000fe80000410000 */
[----:B------:R-:W-:Y:S01]  /*6130*/  MUFU.TANH R150, R2 ;  /* 0x0000000200967308 */ /* 0x000fe20000002400 */
[----:B-1----:R-:W-:Y:S09]  /*6140*/  FMUL.FTZ R0, R5, c[0x0][0x320] ;  /* 0x0000c80005007a20 */ /* 0x002ff20000410000 */
[----:B------:R1:W-:Y:S02]  /*6150*/  MUFU.TANH R141, R0 ;  /* 0x00000000008d7308 */ /* 0x0003e40000002400 */
[----:B-1----:R-:W-:Y:S08]  /*6160*/  FMUL.FTZ R0, R6, c[0x0][0x320] ;  /* 0x0000c80006007a20 */ /* 0x002ff00000410000 */
[----:B------:R1:W2:Y:S02]  /*6170*/  MUFU.TANH R146, R0 ;  /* 0x0000000000927308 */ /* 0x0002a40000002400 */
[----:B-1----:R-:W-:Y:S02]  /*6180*/  FMUL.FTZ R0, R7, c[0x0][0x320] ;  /* 0x0000c80007007a20 */ /* 0x002fe40000410000 */
[----:B------:R-:W1:Y:S06]  /*6190*/  LDSM.16.M88.4 R4, [R175+0x5000] ;  /* 0x00500000af04783b */ /* 0x000e6c0000000200 */
[----:B------:R3:W4:Y:S02]  /*61a0*/  MUFU.TANH R145, R0 ;  /* 0x0000000000917308 */ /* 0x0007240000002400 */
[----:B---3--:R-:W-:Y:S08]  /*61b0*/  FMUL.FTZ R0, R8, c[0x0][0x320] ;  /* 0x0000c80008007a20 */ /* 0x008ff00000410000 */
[----:B------:R3:W-:Y:S01]  /*61c0*/  MUFU.TANH R142, R0 ;  /* 0x00000000008e7308 */ /* 0x0007e20000002400 */
[C---:B-1----:R-:W-:Y:S08]  /*61d0*/  HMMA.16816.F32 R20, R152.reuse, R4, R20 ;  /* 0x000000049814723c */ /* 0x042ff00000001814 */
[C---:B------:R-:W-:Y:S04]  /*61e0*/  HMMA.16816.F32 R24, R152.reuse, R6, R24 ;  /* 0x000000069818723c */ /* 0x040fe80000001818 */
[----:B---3--:R-:W-:Y:S03]  /*61f0*/  FMUL.FTZ R0, R9, c[0x0][0x320] ;  /* 0x0000c80009007a20 */ /* 0x008fe60000410000 */
[----:B------:R-:W-:Y:S01]  /*6200*/  @P3 SHF.R.S32.HI R6, RZ, 0x1f, R196 ;  /* 0x0000001fff063819 */ /* 0x000fe200000114c4 */
[----:B------:R1:W-:Y:S04]  /*6210*/  MUFU.TANH R137, R0 ;  /* 0x0000000000897308 */ /* 0x0003e80000002400 */
[----:B------:R-:W-:Y:S04]  /*6220*/  @P3 IMAD R6, R6, c[0x0][0x1e0], RZ ;  /* 0x0000780006063a24 */ /* 0x000fe800078e02ff */
[----:B------:R-:W-:Y:S02]  /*6230*/  @P3 IMAD R6, R196, c[0x0][0x1e4], R6 ;  /* 0x00007900c4063a24 */ /* 0x000fe400078e0206 */
[----:B-1----:R-:W-:Y:S02]  /*6240*/  FMUL.FTZ R0, R10, c[0x0][0x320] ;  /* 0x0000c8000a007a20 */ /* 0x002fe40000410000 */
[----:B------:R-:W1:Y:S01]  /*6250*/  LDSM.16.M88.4 R8, [R175+0x5800] ;  /* 0x00580000af08783b */ /* 0x000e620000000200 */
[----:B------:R-:W-:Y:S04]  /*6260*/  DEPBAR.LE SB0, 0x0 ;  /* 0x000080000000791a */ /* 0x000fe80000000000 */
[----:B------:R3:W5:Y:S03]  /*6270*/  MUFU.TANH R143, R0 ;  /* 0x00000000008f7308 */ /* 0x0007660000002400 */
[----:B------:R-:W-:Y:S01]  /*6280*/  BAR.SYNC.DEFER_BLOCKING 0x0 ;  /* 0x0000000000007b1d */ /* 0x000fe20000010000 */
[----:B---3--:R-:W-:Y:S06]  /*6290*/  FMUL.FTZ R0, R12, c[0x0][0x320] ;  /* 0x0000c8000c007a20 */ /* 0x008fec0000410000 */
[----:B------:R3:W-:Y:S01]  /*62a0*/  MUFU.TANH R139, R0 ;  /* 0x00000000008b7308 */ /* 0x0007e20000002400 */
[C---:B-1----:R-:W-:Y:S07]  /*62b0*/  HMMA.16816.F32 R28, R152.reuse, R8, R28 ;  /* 0x00000008981c723c */ /* 0x042fee000000181c */
[----:B------:R-:W-:Y:S01]  /*62c0*/  @P3 MOV R9, c[0x0][0x1e4] ;  /* 0x0000790000093a02 */ /* 0x000fe20000000f00 */
[----:B------:R-:W-:Y:S04]  /*62d0*/  HMMA.16816.F32 R32, R152, R10, R32 ;  /* 0x0000000a9820723c */ /* 0x000fe80000001820 */
[----:B---3--:R-:W-:Y:S04]  /*62e0*/  FMUL.FTZ R0, R13, c[0x0][0x320] ;  /* 0x0000c8000d007a20 */ /* 0x008fe80000410000 */
[----:B------:R1:W-:Y:S08]  /*62f0*/  MUFU.TANH R147, R0 ;  /* 0x0000000000937308 */ /* 0x0003f00000002400 */
[----:B------:R-:W-:Y:S04]  /*6300*/  FMUL.FTZ R2, R31, c[0x0][0x320] ;  /* 0x0000c8001f027a20 */ /* 0x000fe80000410000 */
[----:B------:R2:W-:Y:S04]  /*6310*/  MUFU.TANH R215, R2 ;  /* 0x0000000200d77308 */ /* 0x0005e80000002400 */
[----:B------:R-:W-:Y:S06]  /*6320*/  FMUL.FTZ R3, R32, c[0x0][0x320] ;  /* 0x0000c80020037a20 */ /* 0x000fec0000410000 */
[----:B------:R3:W-:Y:S01]  /*6330*/  MUFU.TANH R216, R3 ;  /* 0x0000000300d87308 */ /* 0x0007e20000002400 */
[----:B-1----:R-:W-:Y:S09]  /*6340*/  FMUL.FTZ R0, R14, c[0x0][0x320] ;  /* 0x0000c8000e007a20 */ /* 0x002ff20000410000 */
[----:B------:R1:W1:Y:S01]  /*6350*/  MUFU.TANH R148, R0 ;  /* 0x0000000000947308 */ /* 0x0002620000002400 */
[----:B--2---:R-:W-:Y:S04]  /*6360*/  FMNMX.FTZ R2, R146, R102, !PT ;  /* 0x0000006692027209 */ /* 0x004fe80007810000 */
[----:B----4-:R-:W-:Y:S04]  /*6370*/  FMNMX.FTZ R2, R145, R2, !PT ;  /* 0x0000000291027209 */ /* 0x010fe80007810000 */
[----:B-----5:R-:W-:Y:S01]  /*6380*/  FMNMX.FTZ R2, R143, R2, !PT ;  /* 0x000000028f027209 */ /* 0x020fe20007810000 */
[----:B---3--:R-:W-:Y:S03]  /*6390*/  FMUL.FTZ R3, R33, c[0x0][0x320] ;  /* 0x0000c80021037a20 */ /* 0x008fe60000410000 */
[----:B------:R-:W-:Y:S01]  /*63a0*/  FMNMX.FTZ R2, R144, R2, !PT ;  /* 0x0000000290027209 */ /* 0x000fe20007810000 */
[----:B------:R2:W-:Y:S01]  /*63b0*/  MUFU.TANH R217, R3 ;  /* 0x0000000300d97308 */ /* 0x0005e20000002400 */
[----:B-1----:R-:W-:Y:S02]  /*63c0*/  FMUL.FTZ R0, R15, c[0x0][0x320] ;  /* 0x0000c8000f007a20 */ /* 0x002fe40000410000 */
[----:B------:R-:W-:Y:S07]  /*63d0*/  FMNMX.FTZ R2, R148, R2, !PT ;  /* 0x0000000294027209 */ /* 0x000fee0007810000 */
[----:B------:R1:W3:Y:S01]  /*63e0*/  MUFU.TANH R149, R0 ;  /* 0x0000000000957308 */ /* 0x0002e20000002400 */
[----:B--2---:R-:W-:Y:S09]  /*63f0*/  FMUL.FTZ R3, R34, c[0x0][0x320] ;  /* 0x0000c80022037a20 */ /* 0x004ff20000410000 */
[----:B------:R-:W-:Y:S01]  /*6400*/  MUFU.TANH R103, R3 ;  /* 0x0000000300677308 */ /* 0x000fe20000002400 */
[----:B-1----:R-:W-:Y:S01]  /*6410*/  FMUL.FTZ R0, R17, c[0x0][0x320] ;  /* 0x0000c80011007a20 */ /* 0x002fe20000410000 */
[----:B---3--:R-:W-:Y:S08]  /*6420*/  FMNMX.FTZ R2, R149, R2, !PT ;  /* 0x0000000295027209 */ /* 0x008ff00007810000 */
[----:B------:R1:W-:Y:S02]  /*6430*/  MUFU.TANH R151, R0 ;  /* 0x0000000000977308 */ /* 0x0003e40000002400 */
[----:B-1----:R-:W-:Y:S08]  /*6440*/  FMUL.FTZ R0, R18, c[0x0][0x320] ;  /* 0x0000c80012007a20 */ /* 0x002ff00000410000 */
[----:B------:R1:W2:Y:S02]  /*6450*/  MUFU.TANH R156, R0 ;  /* 0x00000000009c7308 */ /* 0x0002a40000002400 */
[----:B-1----:R-:W-:Y:S01]  /*6460*/  FMUL.FTZ R0, R19, c[0x0][0x320] ;  /* 0x0000c80013007a20 */ /* 0x002fe20000410000 */
[----:B--2---:R-:W-:Y:S07]  /*6470*/  FMNMX.FTZ R2, R156, R2, !PT ;  /* 0x000000029c027209 */ /* 0x004fee0007810000 */
[----:B------:R1:W2:Y:S02]  /*6480*/  MUFU.TANH R157, R0 ;  /* 0x00000000009d7308 */ /* 0x0002a40000002400 */
[----:B-1----:R-:W-:Y:S01]  /*6490*/  FMUL.FTZ R0, R20, c[0x0][0x320] ;  /* 0x0000c80014007a20 */ /* 0x002fe20000410000 */
[----:B--2---:R-:W-:Y:S07]  /*64a0*/  FMNMX.FTZ R3, R157, R2, !PT ;  /* 0x000000029d037209 */ /* 0x004fee0007810000 */
[----:B------:R1:W-:Y:S02]  /*64b0*/  MUFU.TANH R165, R0 ;  /* 0x0000000000a57308 */ /* 0x0003e40000002400 */
[----:B-1----:R-:W-:Y:S08]  /*64c0*/  FMUL.FTZ R0, R21, c[0x0][0x320] ;  /* 0x0000c80015007a20 */ /* 0x002ff00000410000 */
        /* <DEDUP_REMOVED lines=8> */
[----:B------:R1:W2:Y:S02]  /*6550*/  MUFU.TANH R203, R0 ;  /* 0x0000000000cb7308 */ /* 0x0002a40000002400 */
[----:B-1----:R-:W-:Y:S08]  /*6560*/  FMUL.FTZ R0, R25, c[0x0][0x320] ;  /* 0x0000c80019007a20 */ /* 0x002ff00000410000 */
[----:B------:R1:W3:Y:S02]  /*6570*/  MUFU.TANH R205, R0 ;  /* 0x0000000000cd7308 */ /* 0x0002e40000002400 */
[----:B-1----:R-:W-:Y:S08]  /*6580*/  FMUL.FTZ R0, R26, c[0x0][0x320] ;  /* 0x0000c8001a007a20 */ /* 0x002ff00000410000 */
[----:B------:R1:W4:Y:S02]  /*6590*/  MUFU.TANH R206, R0 ;  /* 0x0000000000ce7308 */ /* 0x0003240000002400 */
[----:B-1----:R-:W-:Y:S08]  /*65a0*/  FMUL.FTZ R0, R27, c[0x0][0x320] ;  /* 0x0000c8001b007a20 */ /* 0x002ff00000410000 */
[----:B------:R1:W-:Y:S02]  /*65b0*/  MUFU.TANH R207, R0 ;  /* 0x0000000000cf7308 */ /* 0x0003e40000002400 */
[----:B-1----:R-:W-:Y:S08]  /*65c0*/  FMUL.FTZ R0, R28, c[0x0][0x320] ;  /* 0x0000c8001c007a20 */ /* 0x002ff00000410000 */
[----:B------:R1:W5:Y:S02]  /*65d0*/  MUFU.TANH R154, R0 ;  /* 0x00000000009a7308 */ /* 0x0003640000002400 */
[----:B-1----:R-:W-:Y:S08]  /*65e0*/  FMUL.FTZ R0, R29, c[0x0][0x320] ;  /* 0x0000c8001d007a20 */ /* 0x002ff00000410000 */
[----:B------:R1:W1:Y:S02]  /*65f0*/  MUFU.TANH R155, R0 ;  /* 0x00000000009b7308 */ /* 0x0002640000002400 */
[----:B-1----:R-:W-:Y:S08]  /*6600*/  FMUL.FTZ R0, R30, c[0x0][0x320] ;  /* 0x0000c8001e007a20 */ /* 0x002ff00000410000 */
[----:B------:R1:W1:Y:S02]  /*6610*/  MUFU.TANH R214, R0 ;  /* 0x0000000000d67308 */ /* 0x0002640000002400 */
[----:B-1----:R-:W-:Y:S04]  /*6620*/  FMNMX.FTZ R0, R140, R101, !PT ;  /* 0x000000658c007209 */ /* 0x002fe80007810000 */
[----:B------:R-:W-:Y:S04]  /*6630*/  FMNMX.FTZ R0, R141, R0, !PT ;  /* 0x000000008d007209 */ /* 0x000fe80007810000 */
[----:B------:R-:W-:Y:S04]  /*6640*/  FMNMX.FTZ R0, R142, R0, !PT ;  /* 0x000000008e007209 */ /* 0x000fe80007810000 */
[----:B------:R-:W-:Y:S04]  /*6650*/  FMNMX.FTZ R0, R137, R0, !PT ;  /* 0x0000000089007209 */ /* 0x000fe80007810000 */
[----:B------:R-:W-:Y:S04]  /*6660*/  FMNMX.FTZ R0, R139, R0, !PT ;  /* 0x000000008b007209 */ /* 0x000fe80007810000 */
[----:B------:R-:W-:Y:S04]  /*6670*/  FMNMX.FTZ R0, R147, R0, !PT ;  /* 0x0000000093007209 */ /* 0x000fe80007810000 */
[----:B------:R-:W-:Y:S04]  /*6680*/  FMNMX.FTZ R0, R150, R0, !PT ;  /* 0x0000000096007209 */ /* 0x000fe80007810000 */
[----:B------:R-:W-:Y:S04]  /*6690*/  FMNMX.FTZ R0, R151, R0, !PT ;  /* 0x0000000097007209 */ /* 0x000fe80007810000 */
[----:B------:R-:W-:Y:S04]  /*66a0*/  FMNMX.FTZ R0, R165, R0, !PT ;  /* 0x00000000a5007209 */ /* 0x000fe80007810000 */
[----:B------:R-:W-:Y:S01]  /*66b0*/  FMNMX.FTZ R2, R166, R0, !PT ;  /* 0x00000000a6027209 */ /* 0x000fe20007810000 */
[----:B------:R-:W-:Y:S03]  /*66c0*/  FMUL.FTZ R0, R35, c[0x0][0x320] ;  /* 0x0000c80023007a20 */ /* 0x000fe60000410000 */
[----:B--2---:R-:W-:Y:S01]  /*66d0*/  FMNMX.FTZ R2, R203, R2, !PT ;  /* 0x00000002cb027209 */ /* 0x004fe20007810000 */
[----:B------:R3:W1:Y:S03]  /*66e0*/  MUFU.TANH R136, R0 ;  /* 0x0000000000887308 */ /* 0x0006660000002400 */
[----:B---3--:R-:W-:Y:S02]  /*66f0*/  FMNMX.FTZ R0, R205, R2, !PT ;  /* 0x00000002cd007209 */ /* 0x008fe40007810000 */
[----:B----4-:R-:W-:Y:S02]  /*6700*/  FMNMX.FTZ R2, R206, R3, !PT ;  /* 0x00000003ce027209 */ /* 0x010fe40007810000 */
[----:B-----5:R-:W-:Y:S02]  /*6710*/  FMNMX.FTZ R0, R154, R0, !PT ;  /* 0x000000009a007209 */ /* 0x020fe40007810000 */
[----:B------:R-:W-:Y:S02]  /*6720*/  FMNMX.FTZ R2, R207, R2, !PT ;  /* 0x00000002cf027209 */ /* 0x000fe40007810000 */
[----:B------:R-:W-:Y:S02]  /*6730*/  FMNMX.FTZ R0, R155, R0, !PT ;  /* 0x000000009b007209 */ /* 0x000fe40007810000 */
[----:B------:R-:W-:Y:S02]  /*6740*/  FMNMX.FTZ R2, R214, R2, !PT ;  /* 0x00000002d6027209 */ /* 0x000fe40007810000 */
[----:B------:R-:W-:Y:S02]  /*6750*/  FMNMX.FTZ R3, R216, R0, !PT ;  /* 0x00000000d8037209 */ /* 0x000fe40007810000 */
[----:B------:R-:W-:Y:S02]  /*6760*/  FMNMX.FTZ R0, R215, R2, !PT ;  /* 0x00000002d7007209 */ /* 0x000fe40007810000 */
[----:B------:R-:W-:Y:S02]  /*6770*/  FMNMX.FTZ R3, R217, R3, !PT ;  /* 0x00000003d9037209 */ /* 0x000fe40007810000 */
[----:B------:R-:W-:Y:S03]  /*6780*/  FMNMX.FTZ R0, R103, R0, !PT ;  /* 0x0000000067007209 */ /* 0x000fe60007810000 */
[----:B------:R-:W2:Y:S01]  /*6790*/  SHFL.BFLY PT, R4, R3, 0x2, 0x1f ;  /* 0x0c401f0003047f89 */ /* 0x000ea200000e0000 */
[----:B-1----:R-:W-:Y:S07]  /*67a0*/  FMNMX.FTZ R0, R136, R0, !PT ;  /* 0x0000000088007209 */ /* 0x002fee0007810000 */
[----:B------:R-:W1:Y:S01]  /*67b0*/  SHFL.BFLY PT, R2, R0, 0x2, 0x1f ;  /* 0x0c401f0000027f89 */ /* 0x000e6200000e0000 */
[----:B--2---:R-:W-:Y:S07]  /*67c0*/  FMNMX.FTZ R4, R3, R4, !PT ;  /* 0x0000000403047209 */ /* 0x004fee0007810000 */
[----:B------:R-:W2:Y:S01]  /*67d0*/  SHFL.BFLY PT, R5, R4, 0x1, 0x1f ;  /* 0x0c201f0004057f89 */ /* 0x000ea200000e0000 */
[----:B-1----:R-:W-:Y:S07]  /*67e0*/  FMNMX.FTZ R0, R0, R2, !PT ;  /* 0x0000000200007209 */ /* 0x002fee0007810000 */
[----:B------:R-:W1:Y:S01]  /*67f0*/  SHFL.BFLY PT, R3, R0, 0x1, 0x1f ;  /* 0x0c201f0000037f89 */ /* 0x000e6200000e0000 */
[----:B--2---:R-:W-:Y:S01]  /*6800*/  FMNMX.FTZ R100, R4, R5, !PT ;  /* 0x0000000504647209 */ /* 0x004fe20007810000 */
[----:B------:R-:W-:Y:S04]  /*6810*/  @P3 IMAD.WIDE.U32 R4, R196, c[0x0][0x1e0], RZ ;  /* 0x00007800c4043a25 */ /* 0x000fe800078e00ff */
[C---:B------:R-:W-:Y:S01]  /*6820*/  FMUL.FTZ R138, R100.reuse, c[0x0][0x2d0] ;  /* 0x0000b400648a7a20 */ /* 0x040fe20000410000 */
[----:B------:R-:W-:Y:S01]  /*6830*/  @P3 IADD3 R6, R5, R6, RZ ;  /* 0x0000000605063210 */ /* 0x000fe20007ffe0ff */
[----:B------:R-:W-:Y:S01]  /*6840*/  FADD.FTZ R2, -R100, R101 ;  /* 0x0000006564027221 */ /* 0x000fe20000010100 */
[----:B------:R-:W-:Y:S01]  /*6850*/  @P3 SHF.L.U32 R5, R4, 0x6, RZ ;  /* 0x0000000604053819 */ /* 0x000fe200000006ff */
[----:B------:R-:W-:Y:S01]  /*6860*/  FFMA.FTZ R10, R140, c[0x0][0x2d0], -R138 ;  /* 0x0000b4008c0a7a23 */ /* 0x000fe2000001088a */
[----:B------:R-:W-:Y:S01]  /*6870*/  @P3 SHF.L.U64.HI R4, R4, 0x6, R6 ;  /* 0x0000000604043819 */ /* 0x000fe20000010206 */
[--C-:B------:R-:W-:Y:S01]  /*6880*/  FFMA.FTZ R15, R142, c[0x0][0x2d0], -R138.reuse ;  /* 0x0000b4008e0f7a23 */ /* 0x100fe2000001088a */
[----:B------:R-:W-:Y:S01]  /*6890*/  @P3 MOV R6, c[0x0][0x1e0] ;  /* 0x0000780000063a02 */ /* 0x000fe20000000f00 */
[----:B------:R2:W-:Y:S01]  /*68a0*/  MUFU.EX2 R201, R10 ;  /* 0x0000000a00c97308 */ /* 0x0005e20000000800 */
[----:B------:R-:W-:Y:S02]  /*68b0*/  @P3 IADD3 R8, P6, R5, R208, RZ ;  /* 0x000000d005083210 */ /* 0x000fe40007fde0ff */
[----:B------:R-:W-:Y:S02]  /*68c0*/  @P3 LEA R7, P4, R6, R5, 0x5 ;  /* 0x0000000506073211 */ /* 0x000fe400078828ff */
[----:B------:R-:W-:Y:S02]  /*68d0*/  @P3 LEA R18, P5, R8, c[0x0][0x1c8], 0x1 ;  /* 0x0000720008123a11 */ /* 0x000fe400078a08ff */
[----:B------:R-:W-:Y:S01]  /*68e0*/  @P3 LEA.HI.X R6, R6, R4, R9, 0x5, P4 ;  /* 0x0000000406063211 */ /* 0x000fe200020f2c09 */
[----:B------:R-:W-:Y:S01]  /*68f0*/  FFMA.FTZ R9, R141, c[0x0][0x2d0], -R138 ;  /* 0x0000b4008d097a23 */ /* 0x000fe2000001088a */
[----:B-1----:R-:W-:Y:S01]  /*6900*/  FMNMX.FTZ R3, R0, R3, !PT ;  /* 0x0000000300037209 */ /* 0x002fe20007810000 */
[----:B------:R-:W-:Y:S01]  /*6910*/  MUFU.EX2 R199, R15 ;  /* 0x0000000f00c77308 */ /* 0x000fe20000000800 */
[----:B------:R-:W-:Y:S03]  /*6920*/  FMUL.FTZ R0, R2, c[0x0][0x2d0] ;  /* 0x0000b40002007a20 */ /* 0x000fe60000410000 */
[----:B------:R-:W-:Y:S04]  /*6930*/  FMUL.FTZ R101, R3, c[0x0][0x2d0] ;  /* 0x0000b40003657a20 */ /* 0x000fe80000410000 */
[----:B------:R-:W-:Y:S02]  /*6940*/  FFMA.FTZ R103, R103, c[0x0][0x2d0], -R101 ;  /* 0x0000b40067677a23 */ /* 0x000fe40000010865 */
[----:B------:R1:W-:Y:S01]  /*6950*/  MUFU.EX2 R200, R9 ;  /* 0x0000000900c87308 */ /* 0x0003e20000000800 */
[-C--:B--2---:R-:W-:Y:S02]  /*6960*/  @P3 IADD3.X R10, R4, R212.reuse, RZ, P6, !PT ;  /* 0x000000d4040a3210 */ /* 0x084fe400037fe4ff */
[----:B------:R-:W-:Y:S02]  /*6970*/  @P3 IADD3 R11, P6, R208, 0x40, RZ ;  /* 0x00000040d00b3810 */ /* 0x000fe40007fde0ff */
[----:B------:R-:W-:Y:S02]  /*6980*/  @P3 LEA.HI.X R19, R8, c[0x0][0x1cc], R10, 0x1, P5 ;  /* 0x0000730008133a11 */ /* 0x000fe400028f0c0a */
[----:B------:R-:W-:Y:S03]  /*6990*/  @P3 IADD3 R8, P5, R208, 0x80, RZ ;  /* 0x00000080d0083810 */ /* 0x000fe60007fbe0ff */
[----:B------:R2:W3:Y:S01]  /*69a0*/  MUFU.EX2 R2, R0 ;  /* 0x0000000000027308 */ /* 0x0004e20000000800 */
[C---:B------:R-:W-:Y:S01]  /*69b0*/  @P3 IADD3 R10, P4, R5.reuse, R11, RZ ;  /* 0x0000000b050a3210 */ /* 0x040fe20007f9e0ff */
[----:B------:R4:W-:Y:S01]  /*69c0*/  @P3 LDGSTS.E.BYPASS.LTC128B.128 [R195+0x6100], [R18.64], !P0 ;  /* 0x0610000012c33fae */ /* 0x0009e2000c101d46 */
[----:B------:R-:W-:Y:S02]  /*69d0*/  @P3 IADD3.X R16, RZ, R212, RZ, P5, !PT ;  /* 0x000000d4ff103210 */ /* 0x000fe40002ffe4ff */
[----:B------:R-:W-:Y:S05]  /*69e0*/  @P3 IADD3 R5, P5, R5, R8, RZ ;  /* 0x0000000805053210 */ /* 0x000fea0007fbe0ff */
[----:B------:R-:W-:Y:S01]  /*69f0*/  MUFU.EX2 R103, R103 ;  /* 0x0000006700677308 */ /* 0x000fe20000000800 */
[----:B-1----:R-:W-:Y:S02]  /*6a00*/  @P3 IADD3.X R9, RZ, R212, RZ, P6, !PT ;  /* 0x000000d4ff093210 */ /* 0x002fe400037fe4ff */
[----:B------:R-:W-:Y:S02]  /*6a10*/  @P3 LEA R14, P6, R10, c[0x0][0x1c8], 0x1 ;  /* 0x000072000a0e3a11 */ /* 0x000fe400078c08ff */
[C---:B------:R-:W-:Y:S02]  /*6a20*/  @P3 IADD3.X R13, R4.reuse, R9, RZ, P4, !PT ;  /* 0x00000009040d3210 */ /* 0x040fe400027fe4ff */
[----:B------:R-:W-:Y:S02]  /*6a30*/  @P3 LEA R12, P4, R5, c[0x0][0x1c8], 0x1 ;  /* 0x00007200050c3a11 */ /* 0x000fe400078808ff */
[----:B------:R-:W-:Y:S02]  /*6a40*/  @P3 IADD3.X R4, R4, R16, RZ, P5, !PT ;  /* 0x0000001004043210 */ /* 0x000fe40002ffe4ff */
[----:B------:R-:W-:Y:S01]  /*6a50*/  @P3 LEA.HI.X R15, R10, c[0x0][0x1cc], R13, 0x1, P6 ;  /* 0x000073000a0f3a11 */ /* 0x000fe200030f0c0d */
[----:B--2---:R-:W-:Y:S01]  /*6a60*/  FADD.FTZ R0, -R3, R102 ;  /* 0x0000006603007221 */ /* 0x004fe20000010100 */
[----:B------:R-:W-:Y:S01]  /*6a70*/  @P3 LEA.HI.X R13, R5, c[0x0][0x1cc], R4, 0x1, P4 ;  /* 0x00007300050d3a11 */ /* 0x000fe200020f0c04 */
[--C-:B------:R-:W-:Y:S01]  /*6a80*/  FFMA.FTZ R4, R137, c[0x0][0x2d0], -R138.reuse ;  /* 0x0000b40089047a23 */ /* 0x100fe2000001088a */
[C---:B------:R-:W-:Y:S01]  /*6a90*/  @P3 IADD3 R11, P6, R7.reuse, R11, RZ ;  /* 0x0000000b070b3210 */ /* 0x040fe20007fde0ff */
[----:B------:R1:W-:Y:S01]  /*6aa0*/  @P3 LDGSTS.E.BYPASS.LTC128B.128 [R195+0x8100], [R14.64], !P1 ;  /* 0x081000000ec33fae */ /* 0x0003e2000c901d46 */
[C---:B------:R-:W-:Y:S01]  /*6ab0*/  @P3 IADD3 R10, P5, R7.reuse, R208, RZ ;  /* 0x000000d0070a3210 */ /* 0x040fe20007fbe0ff */
[----:B------:R2:W-:Y:S01]  /*6ac0*/  MUFU.EX2 R198, R4 ;  /* 0x0000000400c67308 */ /* 0x0005e20000000800 */
[----:B------:R-:W-:Y:S01]  /*6ad0*/  @P3 IADD3 R5, P4, R7, R8, RZ ;  /* 0x0000000807053210 */ /* 0x000fe20007f9e0ff */
[----:B------:R-:W-:Y:S01]  /*6ae0*/  FFMA.FTZ R102, R139, c[0x0][0x2d0], -R138 ;  /* 0x0000b4008b667a23 */ /* 0x000fe2000001088a */
[----:B------:R-:W-:Y:S01]  /*6af0*/  @P3 IADD3.X R17, R6, R9, RZ, P6, !PT ;  /* 0x0000000906113210 */ /* 0x000fe200037fe4ff */
[----:B------:R-:W-:Y:S01]  /*6b00*/  FMUL.FTZ R0, R0, c[0x0][0x2d0] ;  /* 0x0000b40000007a20 */ /* 0x000fe20000410000 */
[----:B------:R-:W-:Y:S01]  /*6b10*/  @P3 LEA R8, P6, R10, c[0x0][0x1c8], 0x1 ;  /* 0x000072000a083a11 */ /* 0x000fe200078c08ff */
[----:B------:R1:W-:Y:S01]  /*6b20*/  @P3 LDGSTS.E.BYPASS.LTC128B.128 [R195+0xa100], [R12.64], !P2 ;  /* 0x0a1000000cc33fae */ /* 0x0003e2000d101d46 */
[----:B------:R-:W-:Y:S01]  /*6b30*/  @P3 IADD3.X R7, R6, R212, RZ, P5, !PT ;  /* 0x000000d406073210 */ /* 0x000fe20002ffe4ff */
[----:B---3--:R-:W-:Y:S01]  /*6b40*/  FMUL.FTZ R24, R2, R124 ;  /* 0x0000007c02187220 */ /* 0x008fe20000410000 */
[----:B------:R-:W-:Y:S01]  /*6b50*/  @P3 IADD3.X R16, R6, R16, RZ, P4, !PT ;  /* 0x0000001006103210 */ /* 0x000fe200027fe4ff */
[----:B------:R3:W-:Y:S01]  /*6b60*/  MUFU.EX2 R197, R102 ;  /* 0x0000006600c57308 */ /* 0x0007e20000000800 */
[----:B------:R-:W-:Y:S01]  /*6b70*/  @P3 LEA.HI.X R9, R10, c[0x0][0x1cc], R7, 0x1, P6 ;  /* 0x000073000a093a11 */ /* 0x000fe200030f0c07 */
[----:B------:R-:W-:Y:S01]  /*6b80*/  FFMA.FTZ R10, R146, c[0x0][0x2d0], -R101 ;  /* 0x0000b400920a7a23 */ /* 0x000fe20000010865 */
[C---:B------:R-:W-:Y:S01]  /*6b90*/  @P3 LEA R6, P5, R11.reuse, c[0x0][0x1c8], 0x1 ;  /* 0x000072000b063a11 */ /* 0x040fe200078a08ff */
[C---:B------:R-:W-:Y:S02]  /*6ba0*/  FMUL.FTZ R25, R2.reuse, R125 ;  /* 0x0000007d02197220 */ /* 0x040fe40000410000 */
[----:B------:R5:W-:Y:S01]  /*6bb0*/  @P3 LDGSTS.E.BYPASS.LTC128B.128 [R195+0x7100], [R8.64], !P0 ;  /* 0x0710000008c33fae */ /* 0x000be2000c101d46 */
[----:B------:R-:W-:Y:S01]  /*6bc0*/  @P3 LEA.HI.X R7, R11, c[0x0][0x1cc], R17, 0x1, P5 ;  /* 0x000073000b073a11 */ /* 0x000fe200028f0c11 */
[C---:B------:R-:W-:Y:S02]  /*6bd0*/  FMUL.FTZ R17, R2.reuse, R117 ;  /* 0x0000007502117220 */ /* 0x040fe40000410000 */
[----:B------:R4:W-:Y:S01]  /*6be0*/  MUFU.EX2 R164, R10 ;  /* 0x0000000a00a47308 */ /* 0x0009e20000000800 */
[C---:B------:R-:W-:Y:S02]  /*6bf0*/  FMUL.FTZ R32, R2.reuse, R132 ;  /* 0x0000008402207220 */ /* 0x040fe40000410000 */
[C---:B------:R-:W-:Y:S01]  /*6c00*/  FMUL.FTZ R33, R2.reuse, R133 ;  /* 0x0000008502217220 */ /* 0x040fe20000410000 */
[C---:B--2---:R-:W-:Y:S01]  /*6c10*/  @P3 LEA R4, P4, R5.reuse, c[0x0][0x1c8], 0x1 ;  /* 0x0000720005043a11 */ /* 0x044fe200078808ff */
[----:B------:R2:W-:Y:S01]  /*6c20*/  @P3 LDGSTS.E.BYPASS.LTC128B.128 [R195+0x9100], [R6.64], !P1 ;  /* 0x0910000006c33fae */ /* 0x0005e2000c901d46 */
[C---:B------:R-:W-:Y:S02]  /*6c30*/  FMUL.FTZ R36, R2.reuse, R36 ;  /* 0x0000002402247220 */ /* 0x040fe40000410000 */
[----:B------:R-:W-:Y:S01]  /*6c40*/  @P3 LEA.HI.X R5, R5, c[0x0][0x1cc], R16, 0x1, P4 ;  /* 0x0000730005053a11 */ /* 0x000fe200020f0c10 */
[C---:B------:R-:W-:Y:S01]  /*6c50*/  FMUL.FTZ R16, R2.reuse, R116 ;  /* 0x0000007402107220 */ /* 0x040fe20000410000 */
[----:B------:R-:W2:Y:S01]  /*6c60*/  MUFU.EX2 R0, R0 ;  /* 0x0000000000007308 */ /* 0x000ea20000000800 */
[C---:B------:R-:W-:Y:S02]  /*6c70*/  FMUL.FTZ R37, R2.reuse, R37 ;  /* 0x0000002502257220 */ /* 0x040fe40000410000 */
[----:B------:R2:W-:Y:S01]  /*6c80*/  @P3 LDGSTS.E.BYPASS.LTC128B.128 [R195+0xb100], [R4.64], !P2 ;  /* 0x0b10000004c33fae */ /* 0x0005e2000d101d46 */
[--C-:B---3--:R-:W-:Y:S02]  /*6c90*/  FFMA.FTZ R102, R147, c[0x0][0x2d0], -R138.reuse ;  /* 0x0000b40093667a23 */ /* 0x108fe4000001088a */
[C---:B------:R-:W-:Y:S02]  /*6ca0*/  FMUL.FTZ R40, R2.reuse, R40 ;  /* 0x0000002802287220 */ /* 0x040fe40000410000 */
[C---:B------:R-:W-:Y:S02]  /*6cb0*/  FMUL.FTZ R41, R2.reuse, R41 ;  /* 0x0000002902297220 */ /* 0x040fe40000410000 */
[----:B------:R3:W-:Y:S01]  /*6cc0*/  MUFU.EX2 R171, R102 ;  /* 0x0000006600ab7308 */ /* 0x0007e20000000800 */
[----:B-1----:R-:W1:Y:S01]  /*6cd0*/  LDSM.16.MT88.4 R12, [R173] ;  /* 0x00000000ad0c783b */ /* 0x002e620000004200 */
[C---:B------:R-:W-:Y:S02]  /*6ce0*/  FMUL.FTZ R44, R2.reuse, R44 ;  /* 0x0000002c022c7220 */ /* 0x040fe40000410000 */
[--C-:B----4-:R-:W-:Y:S02]  /*6cf0*/  FFMA.FTZ R10, R145, c[0x0][0x2d0], -R101.reuse ;  /* 0x0000b400910a7a23 */ /* 0x110fe40000010865 */
[--C-:B-----5:R-:W-:Y:S02]  /*6d00*/  FFMA.FTZ R8, R143, c[0x0][0x2d0], -R101.reuse ;  /* 0x0000b4008f087a23 */ /* 0x120fe40000010865 */
[C---:B------:R-:W-:Y:S01]  /*6d10*/  FMUL.FTZ R9, R2.reuse, R109 ;  /* 0x0000006d02097220 */ /* 0x040fe20000410000 */
[----:B------:R-:W4:Y:S01]  /*6d20*/  LDSM.16.MT88.4 R20, [R174] ;  /* 0x00000000ae14783b */ /* 0x000f220000004200 */
[----:B------:R-:W5:Y:S01]  /*6d30*/  MUFU.EX2 R163, R10 ;  /* 0x0000000a00a37308 */ /* 0x000f620000000800 */
[C---:B------:R-:W-:Y:S02]  /*6d40*/  FMUL.FTZ R45, R2.reuse, R45 ;  /* 0x0000002d022d7220 */ /* 0x040fe40000410000 */
[----:B------:R-:W-:Y:S02]  /*6d50*/  FMUL.FTZ R48, R2, R48 ;  /* 0x0000003002307220 */ /* 0x000fe40000410000 */
[----:B--2---:R-:W-:Y:S01]  /*6d60*/  FMUL.FTZ R6, R0, R106 ;  /* 0x0000006a00067220 */ /* 0x004fe20000410000 */
[----:B------:R-:W-:Y:S01]  /*6d70*/  F2FP.PACK_AB R106, R198, R199 ;  /* 0x000000c7c66a723e */ /* 0x000fe200000000ff */
[C---:B------:R-:W-:Y:S01]  /*6d80*/  FMUL.FTZ R7, R0.reuse, R107 ;  /* 0x0000006b00077220 */ /* 0x040fe20000410000 */
[----:B------:R-:W2:Y:S01]  /*6d90*/  LDSM.16.MT88.4 R28, [R177] ;  /* 0x00000000b11c783b */ /* 0x000ea20000004200 */
[----:B------:R-:W-:Y:S01]  /*6da0*/  FMUL.FTZ R11, R0, R111 ;  /* 0x0000006f000b7220 */ /* 0x000fe20000410000 */
[----:B------:R1:W-:Y:S01]  /*6db0*/  MUFU.EX2 R162, R8 ;  /* 0x0000000800a27308 */ /* 0x0003e20000000800 */
[--C-:B------:R-:W-:Y:S02]  /*6dc0*/  FFMA.FTZ R4, R144, c[0x0][0x2d0], -R101.reuse ;  /* 0x0000b40090047a23 */ /* 0x100fe40000010865 */
[----:B------:R-:W-:Y:S02]  /*6dd0*/  FMUL.FTZ R5, R2, R105 ;  /* 0x0000006902057220 */ /* 0x000fe40000410000 */
[--C-:B---3--:R-:W-:Y:S01]  /*6de0*/  FFMA.FTZ R102, R148, c[0x0][0x2d0], -R101.reuse ;  /* 0x0000b40094667a23 */ /* 0x108fe20000010865 */
[----:B------:R-:W-:Y:S01]  /*6df0*/  LDSM.16.MT88.4 R140, [R173+0x3800] ;  /* 0x00380000ad8c783b */ /* 0x000fe20000004200 */
[C---:B------:R-:W-:Y:S02]  /*6e00*/  FMUL.FTZ R18, R0.reuse, R118 ;  /* 0x0000007600127220 */ /* 0x040fe40000410000 */
[C---:B------:R-:W-:Y:S01]  /*6e10*/  FMUL.FTZ R19, R0.reuse, R119 ;  /* 0x0000007700137220 */ /* 0x040fe20000410000 */
[----:B------:R-:W3:Y:S01]  /*6e20*/  MUFU.EX2 R161, R4 ;  /* 0x0000000400a17308 */ /* 0x000ee20000000800 */
[C---:B------:R-:W-:Y:S02]  /*6e30*/  FMUL.FTZ R26, R0.reuse, R126 ;  /* 0x0000007e001a7220 */ /* 0x040fe40000410000 */
[C---:B------:R-:W-:Y:S01]  /*6e40*/  FMUL.FTZ R27, R0.reuse, R127 ;  /* 0x0000007f001b7220 */ /* 0x040fe20000410000 */
[----:B-----5:R-:W-:Y:S01]  /*6e50*/  F2FP.PACK_AB R105, R163, R164 ;  /* 0x000000a4a369723e */ /* 0x020fe200000000ff */
[C---:B------:R-:W-:Y:S01]  /*6e60*/  FMUL.FTZ R10, R0.reuse, R110 ;  /* 0x0000006e000a7220 */ /* 0x040fe20000410000 */
[----:B------:R-:W-:Y:S01]  /*6e70*/  LDSM.16.MT88.4 R116, [R174+0x2000] ;  /* 0x00200000ae74783b */ /* 0x000fe20000004200 */
[C---:B------:R-:W-:Y:S02]  /*6e80*/  FMUL.FTZ R34, R0.reuse, R134 ;  /* 0x0000008600227220 */ /* 0x040fe40000410000 */
[C---:B------:R-:W-:Y:S01]  /*6e90*/  FMUL.FTZ R35, R0.reuse, R135 ;  /* 0x0000008700237220 */ /* 0x040fe20000410000 */
[----:B------:R5:W-:Y:S01]  /*6ea0*/  MUFU.EX2 R160, R102 ;  /* 0x0000006600a07308 */ /* 0x000be20000000800 */
[C---:B------:R-:W-:Y:S02]  /*6eb0*/  FMUL.FTZ R38, R0.reuse, R38 ;  /* 0x0000002600267220 */ /* 0x040fe40000410000 */
[----:B------:R-:W-:Y:S01]  /*6ec0*/  FMUL.FTZ R39, R0, R39 ;  /* 0x0000002700277220 */ /* 0x000fe20000410000 */
[----:B------:R-:W-:Y:S01]  /*6ed0*/  LDSM.16.MT88.4 R124, [R176+0x800] ;  /* 0x00080000b07c783b */ /* 0x000fe20000004200 */
[----:B-1----:R-:W-:Y:S02]  /*6ee0*/  FMUL.FTZ R8, R2, R108 ;  /* 0x0000006c02087220 */ /* 0x002fe40000410000 */
[C---:B------:R-:W-:Y:S02]  /*6ef0*/  FMUL.FTZ R42, R0.reuse, R42 ;  /* 0x0000002a002a7220 */ /* 0x040fe40000410000 */
[C---:B------:R-:W-:Y:S02]  /*6f00*/  FMUL.FTZ R43, R0.reuse, R43 ;  /* 0x0000002b002b7220 */ /* 0x040fe40000410000 */
[C---:B------:R-:W-:Y:S01]  /*6f10*/  FMUL.FTZ R46, R0.reuse, R46 ;  /* 0x0000002e002e7220 */ /* 0x040fe20000410000 */
[----:B------:R-:W1:Y:S01]  /*6f20*/  LDSM.16.MT88.4 R108, [R176] ;  /* 0x00000000b06c783b */ /* 0x000e620000004200 */
[----:B------:R-:W-:Y:S01]  /*6f30*/  FMUL.FTZ R47, R0, R47 ;  /* 0x0000002f002f7220 */ /* 0x000fe20000410000 */
[----:B---3--:R-:W-:Y:S01]  /*6f40*/  F2FP.PACK_AB R107, R161, R162 ;  /* 0x000000a2a16b723e */ /* 0x008fe200000000ff */
[----:B------:R-:W-:Y:S01]  /*6f50*/  FMUL.FTZ R4, R2, R104 ;  /* 0x0000006802047220 */ /* 0x000fe20000410000 */
[----:B------:R-:W-:Y:S01]  /*6f60*/  F2FP.PACK_AB R104, R200, R201 ;  /* 0x000000c9c868723e */ /* 0x000fe200000000ff */
[----:B------:R-:W-:Y:S02]  /*6f70*/  FMUL.FTZ R49, R2, R49 ;  /* 0x0000003102317220 */ /* 0x000fe40000410000 */
[C---:B------:R-:W-:Y:S01]  /*6f80*/  FMUL.FTZ R50, R0.reuse, R50 ;  /* 0x0000003200327220 */ /* 0x040fe20000410000 */
[----:B------:R-:W-:Y:S01]  /*6f90*/  LDSM.16.MT88.4 R132, [R174+0x2800] ;  /* 0x00280000ae84783b */ /* 0x000fe20000004200 */
[----:B------:R-:W-:Y:S02]  /*6fa0*/  FMUL.FTZ R51, R0, R51 ;  /* 0x0000003300337220 */ /* 0x000fe40000410000 */
[C---:B------:R-:W-:Y:S05]  /*6fb0*/  HMMA.16816.F32 R4, R104.reuse, R12, R4 ;  /* 0x0000000c6804723c */ /* 0x040fea0000001804 */
[----:B------:R-:W-:Y:S01]  /*6fc0*/  LDSM.16.MT88.4 R144, [R176+0x3800] ;  /* 0x00380000b090783b */ /* 0x000fe20000004200 */
[C---:B------:R-:W-:Y:S02]  /*6fd0*/  FMUL.FTZ R52, R2.reuse, R52 ;  /* 0x0000003402347220 */ /* 0x040fe40000410000 */
[C---:B------:R-:W-:Y:S04]  /*6fe0*/  HMMA.16816.F32 R8, R104.reuse, R14, R8 ;  /* 0x0000000e6808723c */ /* 0x040fe80000001808 */
[C---:B------:R-:W-:Y:S01]  /*6ff0*/  FMUL.FTZ R12, R2.reuse, R112 ;  /* 0x00000070020c7220 */ /* 0x040fe20000410000 */
[----:B------:R-:W0:Y:S01]  /*7000*/  LDGDEPBAR ;  /* 0x00000000000079af */ /* 0x000e220000000000 */
[----:B------:R-:W-:Y:S02]  /*7010*/  FMUL.FTZ R13, R2, R113 ;  /* 0x00000071020d7220 */ /* 0x000fe40000410000 */
[C---:B------:R-:W-:Y:S04]  /*7020*/  FMUL.FTZ R14, R0.reuse, R114 ;  /* 0x00000072000e7220 */ /* 0x040fe80000410000 */
[----:B------:R-:W-:Y:S02]  /*7030*/  FMUL.FTZ R15, R0, R115 ;  /* 0x00000073000f7220 */ /* 0x000fe40000410000 */
[----:B------:R-:W3:Y:S01]  /*7040*/  LDSM.16.MT88.4 R112, [R173+0x2000] ;  /* 0x00200000ad70783b */ /* 0x000ee20000004200 */
[----:B------:R-:W-:Y:S02]  /*7050*/  FMUL.FTZ R53, R2, R53 ;  /* 0x0000003502357220 */ /* 0x000fe40000410000 */
[C---:B------:R-:W-:Y:S02]  /*7060*/  FMUL.FTZ R54, R0.reuse, R54 ;  /* 0x0000003600367220 */ /* 0x040fe40000410000 */
[C---:B----4-:R-:W-:Y:S03]  /*7070*/  HMMA.16816.F32 R12, R104.reuse, R20, R12 ;  /* 0x00000014680c723c */ /* 0x050fe6000000180c */
[----:B------:R-:W-:Y:S02]  /*7080*/  FMUL.FTZ R55, R0, R55 ;  /* 0x0000003700377220 */ /* 0x000fe40000410000 */
[C---:B------:R-:W-:Y:S02]  /*7090*/  FMUL.FTZ R56, R2.reuse, R56 ;  /* 0x0000003802387220 */ /* 0x040fe40000410000 */
[C---:B------:R-:W-:Y:S01]  /*70a0*/  FMUL.FTZ R20, R2.reuse, R120 ;  /* 0x0000007802147220 */ /* 0x040fe20000410000 */
[C---:B------:R-:W-:Y:S04]  /*70b0*/  HMMA.16816.F32 R16, R104.reuse, R22, R16 ;  /* 0x000000166810723c */ /* 0x040fe80000001810 */
[----:B------:R-:W-:Y:S02]  /*70c0*/  FMUL.FTZ R21, R2, R121 ;  /* 0x0000007902157220 */ /* 0x000fe40000410000 */
[--C-:B-----5:R-:W-:Y:S02]  /*70d0*/  FFMA.FTZ R102, R149, c[0x0][0x2d0], -R101.reuse ;  /* 0x0000b40095667a23 */ /* 0x120fe40000010865 */
[C---:B------:R-:W-:Y:S02]  /*70e0*/  FMUL.FTZ R22, R0.reuse, R122 ;  /* 0x0000007a00167220 */ /* 0x040fe40000410000 */
[----:B------:R4:W5:Y:S02]  /*70f0*/  MUFU.EX2 R159, R102 ;  /* 0x00000066009f7308 */ /* 0x0009640000000800 */
[----:B------:R-:W-:Y:S02]  /*7100*/  FMUL.FTZ R23, R0, R123 ;  /* 0x0000007b00177220 */ /* 0x000fe40000410000 */
[----:B------:R-:W-:Y:S01]  /*7110*/  LDSM.16.MT88.4 R120, [R177+0x800] ;  /* 0x00080000b178783b */ /* 0x000fe20000004200 */
[----:B------:R-:W-:Y:S02]  /*7120*/  FMUL.FTZ R57, R2, R57 ;  /* 0x0000003902397220 */ /* 0x000fe40000410000 */
[C---:B------:R-:W-:Y:S02]  /*7130*/  FMUL.FTZ R58, R0.reuse, R58 ;  /* 0x0000003a003a7220 */ /* 0x040fe40000410000 */
[C---:B--2---:R-:W-:Y:S03]  /*7140*/  HMMA.16816.F32 R20, R104.reuse, R28, R20 ;  /* 0x0000001c6814723c */ /* 0x044fe60000001814 */
[----:B------:R-:W-:Y:S02]  /*7150*/  FMUL.FTZ R59, R0, R59 ;  /* 0x0000003b003b7220 */ /* 0x000fe40000410000 */
[C---:B------:R-:W-:Y:S02]  /*7160*/  FMUL.FTZ R60, R2.reuse, R60 ;  /* 0x0000003c023c7220 */ /* 0x040fe40000410000 */
[C---:B------:R-:W-:Y:S01]  /*7170*/  FMUL.FTZ R28, R2.reuse, R128 ;  /* 0x00000080021c7220 */ /* 0x040fe20000410000 */
[C---:B------:R-:W-:Y:S04]  /*7180*/  HMMA.16816.F32 R24, R104.reuse, R30, R24 ;  /* 0x0000001e6818723c */ /* 0x040fe80000001818 */
[C---:B------:R-:W-:Y:S02]  /*7190*/  FMUL.FTZ R29, R2.reuse, R129 ;  /* 0x00000081021d7220 */ /* 0x040fe40000410000 */
[----:B------:R-:W-:Y:S02]  /*71a0*/  FMUL.FTZ R61, R2, R61 ;  /* 0x0000003d023d7220 */ /* 0x000fe40000410000 */
[C---:B------:R-:W-:Y:S04]  /*71b0*/  FMUL.FTZ R30, R0.reuse, R130 ;  /* 0x00000082001e7220 */ /* 0x040fe80000410000 */
[C---:B------:R-:W-:Y:S02]  /*71c0*/  FMUL.FTZ R31, R0.reuse, R131 ;  /* 0x00000083001f7220 */ /* 0x040fe40000410000 */
[----:B------:R-:W-:Y:S01]  /*71d0*/  LDSM.16.MT88.4 R128, [R173+0x2800] ;  /* 0x00280000ad80783b */ /* 0x000fe20000004200 */
[C---:B------:R-:W-:Y:S02]  /*71e0*/  FMUL.FTZ R62, R0.reuse, R62 ;  /* 0x0000003e003e7220 */ /* 0x040fe40000410000 */
[----:B------:R-:W-:Y:S02]  /*71f0*/  FMUL.FTZ R63, R0, R63 ;  /* 0x0000003f003f7220 */ /* 0x000fe40000410000 */
[C---:B-1----:R-:W-:Y:S03]  /*7200*/  HMMA.16816.F32 R28, R104.reuse, R108, R28 ;  /* 0x0000006c681c723c */ /* 0x042fe6000000181c */
[--C-:B----4-:R-:W-:Y:S02]  /*7210*/  FFMA.FTZ R102, R150, c[0x0][0x2d0], -R138.reuse ;  /* 0x0000b40096667a23 */ /* 0x110fe4000001088a */
[C---:B------:R-:W-:Y:S02]  /*7220*/  FMUL.FTZ R64, R2.reuse, R64 ;  /* 0x0000004002407220 */ /* 0x040fe40000410000 */
[----:B------:R-:W-:Y:S01]  /*7230*/  FMUL.FTZ R65, R2, R65 ;  /* 0x0000004102417220 */ /* 0x000fe20000410000 */
[C---:B------:R-:W-:Y:S01]  /*7240*/  HMMA.16816.F32 R32, R104.reuse, R110, R32 ;  /* 0x0000006e6820723c */ /* 0x040fe20000001820 */
[----:B------:R-:W1:Y:S01]  /*7250*/  LDSM.16.MT88.4 R108, [R177+0x2000] ;  /* 0x00200000b16c783b */ /* 0x000e620000004200 */
[----:B------:R2:W-:Y:S02]  /*7260*/  MUFU.EX2 R170, R102 ;  /* 0x0000006600aa7308 */ /* 0x0005e40000000800 */
[C---:B------:R-:W-:Y:S02]  /*7270*/  FMUL.FTZ R66, R0.reuse, R66 ;  /* 0x0000004200427220 */ /* 0x040fe40000410000 */
[----:B------:R-:W-:Y:S02]  /*7280*/  FMUL.FTZ R67, R0, R67 ;  /* 0x0000004300437220 */ /* 0x000fe40000410000 */
[C---:B---3--:R-:W-:Y:S04]  /*7290*/  HMMA.16816.F32 R36, R104.reuse, R112, R36 ;  /* 0x000000706824723c */ /* 0x048fe80000001824 */
[C---:B------:R-:W-:Y:S02]  /*72a0*/  FMUL.FTZ R68, R2.reuse, R68 ;  /* 0x0000004402447220 */ /* 0x040fe40000410000 */
[----:B------:R-:W-:Y:S02]  /*72b0*/  FMUL.FTZ R69, R2, R69 ;  /* 0x0000004502457220 */ /* 0x000fe40000410000 */
[C---:B------:R-:W-:Y:S01]  /*72c0*/  HMMA.16816.F32 R40, R104.reuse, R114, R40 ;  /* 0x000000726828723c */ /* 0x040fe20000001828 */
[----:B------:R-:W3:Y:S03]  /*72d0*/  LDSM.16.MT88.4 R112, [R176+0x2000] ;  /* 0x00200000b070783b */ /* 0x000ee60000004200 */
[C---:B------:R-:W-:Y:S02]  /*72e0*/  FMUL.FTZ R70, R0.reuse, R70 ;  /* 0x0000004600467220 */ /* 0x040fe40000410000 */
[----:B------:R-:W-:Y:S02]  /*72f0*/  FMUL.FTZ R71, R0, R71 ;  /* 0x0000004700477220 */ /* 0x000fe40000410000 */
[C---:B------:R-:W-:Y:S04]  /*7300*/  HMMA.16816.F32 R44, R104.reuse, R116, R44 ;  /* 0x00000074682c723c */ /* 0x040fe8000000182c */
[--C-:B--2---:R-:W-:Y:S02]  /*7310*/  FFMA.FTZ R102, R151, c[0x0][0x2d0], -R138.reuse ;  /* 0x0000b40097667a23 */ /* 0x104fe4000001088a */
[C---:B------:R-:W-:Y:S02]  /*7320*/  FMUL.FTZ R72, R2.reuse, R72 ;  /* 0x0000004802487220 */ /* 0x040fe40000410000 */
[C---:B------:R-:W-:Y:S01]  /*7330*/  HMMA.16816.F32 R48, R104.reuse, R118, R48 ;  /* 0x000000766830723c */ /* 0x040fe20000001830 */
[----:B------:R2:W4:Y:S01]  /*7340*/  MUFU.EX2 R169, R102 ;  /* 0x0000006600a97308 */ /* 0x0005220000000800 */
[----:B------:R-:W4:Y:S02]  /*7350*/  LDSM.16.MT88.4 R116, [R173+0x4000] ;  /* 0x00400000ad74783b */ /* 0x000f240000004200 */
[----:B------:R-:W-:Y:S02]  /*7360*/  FMUL.FTZ R73, R2, R73 ;  /* 0x0000004902497220 */ /* 0x000fe40000410000 */
[C---:B------:R-:W-:Y:S02]  /*7370*/  FMUL.FTZ R74, R0.reuse, R74 ;  /* 0x0000004a004a7220 */ /* 0x040fe40000410000 */
[----:B------:R-:W-:Y:S01]  /*7380*/  FMUL.FTZ R75, R0, R75 ;  /* 0x0000004b004b7220 */ /* 0x000fe20000410000 */
[C---:B-1----:R-:W-:Y:S03]  /*7390*/  HMMA.16816.F32 R52, R104.reuse, R108, R52 ;  /* 0x0000006c6834723c */ /* 0x042fe60000001834 */
[C---:B------:R-:W-:Y:S02]  /*73a0*/  FMUL.FTZ R76, R2.reuse, R76 ;  /* 0x0000004c024c7220 */ /* 0x040fe40000410000 */
[----:B------:R-:W-:Y:S02]  /*73b0*/  FMUL.FTZ R77, R2, R77 ;  /* 0x0000004d024d7220 */ /* 0x000fe40000410000 */
[C---:B------:R-:W-:Y:S01]  /*73c0*/  FMUL.FTZ R78, R0.reuse, R78 ;  /* 0x0000004e004e7220 */ /* 0x040fe20000410000 */
[C---:B------:R-:W-:Y:S01]  /*73d0*/  HMMA.16816.F32 R56, R104.reuse, R110, R56 ;  /* 0x0000006e6838723c */ /* 0x040fe20000001838 */
[----:B------:R-:W1:Y:S03]  /*73e0*/  LDSM.16.MT88.4 R108, [R174+0x4000] ;  /* 0x00400000ae6c783b */ /* 0x000e660000004200 */
[----:B------:R-:W-:Y:S02]  /*73f0*/  FMUL.FTZ R79, R0, R79 ;  /* 0x0000004f004f7220 */ /* 0x000fe40000410000 */
[----:B------:R-:W-:Y:S02]  /*7400*/  FMUL.FTZ R80, R2, R80 ;  /* 0x0000005002507220 */ /* 0x000fe40000410000 */
[C---:B---3--:R-:W-:Y:S04]  /*7410*/  HMMA.16816.F32 R60, R104.reuse, R112, R60 ;  /* 0x00000070683c723c */ /* 0x048fe8000000183c */
[--C-:B--2---:R-:W-:Y:S02]  /*7420*/  FFMA.FTZ R102, R156, c[0x0][0x2d0], -R101.reuse ;  /* 0x0000b4009c667a23 */ /* 0x104fe40000010865 */
[----:B------:R-:W-:Y:S02]  /*7430*/  FMUL.FTZ R81, R2, R81 ;  /* 0x0000005102517220 */ /* 0x000fe40000410000 */
[C---:B------:R-:W-:Y:S01]  /*7440*/  HMMA.16816.F32 R64, R104.reuse, R114, R64 ;  /* 0x000000726840723c */ /* 0x040fe20000001840 */
[----:B------:R2:W-:Y:S01]  /*7450*/  MUFU.EX2 R158, R102 ;  /* 0x00000066009e7308 */ /* 0x0005e20000000800 */
[----:B------:R-:W3:Y:S02]  /*7460*/  LDSM.16.MT88.4 R112, [R177+0x4000] ;  /* 0x00400000b170783b */ /* 0x000ee40000004200 */
[C---:B------:R-:W-:Y:S02]  /*7470*/  FMUL.FTZ R82, R0.reuse, R82 ;  /* 0x0000005200527220 */ /* 0x040fe40000410000 */
[----:B------:R-:W-:Y:S02]  /*7480*/  FMUL.FTZ R83, R0, R83 ;  /* 0x0000005300537220 */ /* 0x000fe40000410000 */
[C---:B------:R-:W-:Y:S01]  /*7490*/  FMUL.FTZ R84, R2.reuse, R84 ;  /* 0x0000005402547220 */ /* 0x040fe20000410000 */
[C---:B----4-:R-:W-:Y:S03]  /*74a0*/  HMMA.16816.F32 R68, R104.reuse, R116, R68 ;  /* 0x000000746844723c */ /* 0x050fe60000001844 */
[----:B------:R-:W-:Y:S02]  /*74b0*/  FMUL.FTZ R85, R2, R85 ;  /* 0x0000005502557220 */ /* 0x000fe40000410000 */
[C---:B------:R-:W-:Y:S02]  /*74c0*/  FMUL.FTZ R86, R0.reuse, R86 ;  /* 0x0000005600567220 */ /* 0x040fe40000410000 */
[----:B------:R-:W-:Y:S01]  /*74d0*/  FMUL.FTZ R87, R0, R87 ;  /* 0x0000005700577220 */ /* 0x000fe20000410000 */
[C---:B------:R-:W-:Y:S01]  /*74e0*/  HMMA.16816.F32 R72, R104.reuse, R118, R72 ;  /* 0x000000766848723c */ /* 0x040fe20000001848 */
[----:B------:R-:W4:Y:S03]  /*74f0*/  LDSM.16.MT88.4 R116, [R176+0x4000] ;  /* 0x00400000b074783b */ /* 0x000f260000004200 */
[C---:B------:R-:W-:Y:S02]  /*7500*/  FMUL.FTZ R88, R2.reuse, R88 ;  /* 0x0000005802587220 */ /* 0x040fe40000410000 */
[----:B------:R-:W-:Y:S02]  /*7510*/  FMUL.FTZ R89, R2, R89 ;  /* 0x0000005902597220 */ /* 0x000fe40000410000 */
[C---:B-1----:R-:W-:Y:S04]  /*7520*/  HMMA.16816.F32 R76, R104.reuse, R108, R76 ;  /* 0x0000006c684c723c */ /* 0x042fe8000000184c */
[----:B--2---:R-:W-:Y:S02]  /*7530*/  FFMA.FTZ R102, R157, c[0x0][0x2d0], -R101 ;  /* 0x0000b4009d667a23 */ /* 0x004fe40000010865 */
[C---:B------:R-:W-:Y:S02]  /*7540*/  FMUL.FTZ R90, R0.reuse, R90 ;  /* 0x0000005a005a7220 */ /* 0x040fe40000410000 */
[C---:B------:R-:W-:Y:S01]  /*7550*/  HMMA.16816.F32 R80, R104.reuse, R110, R80 ;  /* 0x0000006e6850723c */ /* 0x040fe20000001850 */
[----:B------:R1:W2:Y:S01]  /*7560*/  MUFU.EX2 R157, R102 ;  /* 0x00000066009d7308 */ /* 0x0002a20000000800 */
[----:B------:R-:W2:Y:S02]  /*7570*/  LDSM.16.MT88.4 R108, [R173+0x800] ;  /* 0x00080000ad6c783b */ /* 0x000ea40000004200 */
[----:B------:R-:W-:Y:S02]  /*7580*/  FMUL.FTZ R91, R0, R91 ;  /* 0x0000005b005b7220 */ /* 0x000fe40000410000 */
[C---:B------:R-:W-:Y:S02]  /*7590*/  FMUL.FTZ R92, R2.reuse, R92 ;  /* 0x0000005c025c7220 */ /* 0x040fe40000410000 */
[----:B------:R-:W-:Y:S01]  /*75a0*/  FMUL.FTZ R93, R2, R93 ;  /* 0x0000005d025d7220 */ /* 0x000fe20000410000 */
[C---:B---3--:R-:W-:Y:S03]  /*75b0*/  HMMA.16816.F32 R84, R104.reuse, R112, R84 ;  /* 0x000000706854723c */ /* 0x048fe60000001854 */
[C---:B------:R-:W-:Y:S02]  /*75c0*/  FMUL.FTZ R94, R0.reuse, R94 ;  /* 0x0000005e005e7220 */ /* 0x040fe40000410000 */
[----:B------:R-:W-:Y:S02]  /*75d0*/  FMUL.FTZ R95, R0, R95 ;  /* 0x0000005f005f7220 */ /* 0x000fe40000410000 */
[C---:B------:R-:W-:Y:S01]  /*75e0*/  FMUL.FTZ R96, R2.reuse, R96 ;  /* 0x0000006002607220 */ /* 0x040fe20000410000 */
[C---:B------:R-:W-:Y:S01]  /*75f0*/  HMMA.16816.F32 R88, R104.reuse, R114, R88 ;  /* 0x000000726858723c */ /* 0x040fe20000001858 */
[----:B------:R-:W3:Y:S03]  /*7600*/  LDSM.16.MT88.4 R112, [R174+0x800] ;  /* 0x00080000ae70783b */ /* 0x000ee60000004200 */
[----:B------:R-:W-:Y:S02]  /*7610*/  FMUL.FTZ R97, R2, R97 ;  /* 0x0000006102617220 */ /* 0x000fe40000410000 */
[C---:B------:R-:W-:Y:S02]  /*7620*/  FMUL.FTZ R98, R0.reuse, R98 ;  /* 0x0000006200627220 */ /* 0x040fe40000410000 */
[C---:B----4-:R-:W-:Y:S04]  /*7630*/  HMMA.16816.F32 R92, R104.reuse, R116, R92 ;  /* 0x00000074685c723c */ /* 0x050fe8000000185c */
[----:B-1----:R-:W-:Y:S02]  /*7640*/  FFMA.FTZ R102, R165, c[0x0][0x2d0], -R138 ;  /* 0x0000b400a5667a23 */ /* 0x002fe4000001088a */
[----:B------:R-:W-:Y:S02]  /*7650*/  FMUL.FTZ R99, R0, R99 ;  /* 0x0000006300637220 */ /* 0x000fe40000410000 */
[----:B------:R1:W4:Y:S01]  /*7660*/  MUFU.EX2 R168, R102 ;  /* 0x0000006600a87308 */ /* 0x0003220000000800 */
[----:B------:R-:W-:Y:S03]  /*7670*/  FFMA.FTZ R2, R2, R218, R201 ;  /* 0x000000da02027223 */ /* 0x000fe600000100c9 */
[----:B------:R-:W-:Y:S01]  /*7680*/  FFMA.FTZ R0, R0, R219, R164 ;  /* 0x000000db00007223 */ /* 0x000fe200000100a4 */
[----:B------:R-:W-:Y:S01]  /*7690*/  HMMA.16816.F32 R96, R104, R118, R96 ;  /* 0x000000766860723c */ /* 0x000fe20000001860 */
[----:B------:R-:W4:Y:S02]  /*76a0*/  LDSM.16.MT88.4 R116, [R177+0x2800] ;  /* 0x00280000b174783b */ /* 0x000f240000004200 */
[----:B------:R-:W-:Y:S02]  /*76b0*/  FADD.FTZ R2, R200, R2 ;  /* 0x00000002c8027221 */ /* 0x000fe40000010000 */
[----:B------:R-:W-:Y:S02]  /*76c0*/  FADD.FTZ R0, R163, R0 ;  /* 0x00000000a3007221 */ /* 0x000fe40000010000 */
[----:B------:R-:W-:Y:S01]  /*76d0*/  F2FP.PACK_AB R104, R171, R197 ;  /* 0x000000c5ab68723e */ /* 0x000fe200000000ff */
[----:B------:R-:W-:Y:S01]  /*76e0*/  FADD.FTZ R2, R199, R2 ;  /* 0x00000002c7027221 */ /* 0x000fe20000010000 */
[----:B-----5:R-:W-:Y:S03]  /*76f0*/  F2FP.PACK_AB R105, R159, R160 ;  /* 0x000000a09f69723e */ /* 0x020fe600000000ff */
[----:B------:R-:W-:Y:S01]  /*7700*/  F2FP.PACK_AB R106, R169, R170 ;  /* 0x000000aaa96a723e */ /* 0x000fe200000000ff */
[----:B------:R-:W-:Y:S01]  /*7710*/  FADD.FTZ R0, R162, R0 ;  /* 0x00000000a2007221 */ /* 0x000fe20000010000 */
[----:B--2---:R-:W-:Y:S01]  /*7720*/  F2FP.PACK_AB R107, R157, R158 ;  /* 0x0000009e9d6b723e */ /* 0x004fe200000000ff */
[----:B------:R-:W-:Y:S02]  /*7730*/  FADD.FTZ R2, R198, R2 ;  /* 0x00000002c6027221 */ /* 0x000fe40000010000 */
[----:B------:R-:W-:Y:S02]  /*7740*/  FADD.FTZ R0, R161, R0 ;  /* 0x00000000a1007221 */ /* 0x000fe40000010000 */
[----:B-1----:R-:W-:Y:S02]  /*7750*/  FFMA.FTZ R102, R166, c[0x0][0x2d0], -R138 ;  /* 0x0000b400a6667a23 */ /* 0x002fe4000001088a */
[C---:B------:R-:W-:Y:S02]  /*7760*/  HMMA.16816.F32 R4, R104.reuse, R108, R4 ;  /* 0x0000006c6804723c */ /* 0x040fe40000001804 */
[----:B------:R1:W2:Y:S01]  /*7770*/  MUFU.EX2 R167, R102 ;  /* 0x0000006600a77308 */ /* 0x0002a20000000800 */
[----:B------:R-:W-:Y:S02]  /*7780*/  FADD.FTZ R2, R197, R2 ;  /* 0x00000002c5027221 */ /* 0x000fe40000010000 */
[----:B------:R-:W-:Y:S02]  /*7790*/  FADD.FTZ R0, R160, R0 ;  /* 0x00000000a0007221 */ /* 0x000fe40000010000 */
[----:B------:R-:W-:Y:S01]  /*77a0*/  FADD.FTZ R2, R171, R2 ;  /* 0x00000002ab027221 */ /* 0x000fe20000010000 */
[C---:B------:R-:W-:Y:S01]  /*77b0*/  HMMA.16816.F32 R8, R104.reuse, R110, R8 ;  /* 0x0000006e6808723c */ /* 0x040fe20000001808 */
[----:B------:R-:W5:Y:S03]  /*77c0*/  LDSM.16.MT88.4 R108, [R176+0x2800] ;  /* 0x00280000b06c783b */ /* 0x000f660000004200 */
[----:B------:R-:W-:Y:S02]  /*77d0*/  FADD.FTZ R0, R159, R0 ;  /* 0x000000009f007221 */ /* 0x000fe40000010000 */
[----:B------:R-:W-:Y:S02]  /*77e0*/  FADD.FTZ R2, R170, R2 ;  /* 0x00000002aa027221 */ /* 0x000fe40000010000 */
[C---:B---3--:R-:W-:Y:S04]  /*77f0*/  HMMA.16816.F32 R12, R104.reuse, R112, R12 ;  /* 0x00000070680c723c */ /* 0x048fe8000000180c */
[----:B------:R-:W-:Y:S02]  /*7800*/  FADD.FTZ R0, R158, R0 ;  /* 0x000000009e007221 */ /* 0x000fe40000010000 */
[----:B------:R-:W-:Y:S02]  /*7810*/  FADD.FTZ R2, R169, R2 ;  /* 0x00000002a9027221 */ /* 0x000fe40000010000 */
[C---:B------:R-:W-:Y:S01]  /*7820*/  HMMA.16816.F32 R16, R104.reuse, R114, R16 ;  /* 0x000000726810723c */ /* 0x040fe20000001810 */
[----:B------:R-:W3:Y:S03]  /*7830*/  LDSM.16.MT88.4 R112, [R173+0x4800] ;  /* 0x00480000ad70783b */ /* 0x000ee60000004200 */
[--C-:B-1----:R-:W-:Y:S02]  /*7840*/  FFMA.FTZ R102, R202, c[0x0][0x2d0], -R101.reuse ;  /* 0x0000b400ca667a23 */ /* 0x102fe40000010865 */
[----:B------:R-:W-:Y:S02]  /*7850*/  FADD.FTZ R0, R157, R0 ;  /* 0x000000009d007221 */ /* 0x000fe40000010000 */
[C---:B------:R-:W-:Y:S01]  /*7860*/  HMMA.16816.F32 R20, R104.reuse, R120, R20 ;  /* 0x000000786814723c */ /* 0x040fe20000001814 */
[----:B------:R1:W1:Y:S03]  /*7870*/  MUFU.EX2 R153, R102 ;  /* 0x0000006600997308 */ /* 0x0002660000000800 */
[----:B----4-:R-:W-:Y:S04]  /*7880*/  FADD.FTZ R2, R168, R2 ;  /* 0x00000002a8027221 */ /* 0x010fe80000010000 */
[C---:B------:R-:W-:Y:S01]  /*7890*/  HMMA.16816.F32 R24, R104.reuse, R122, R24 ;  /* 0x0000007a6818723c */ /* 0x040fe20000001818 */
[----:B------:R-:W4:Y:S03]  /*78a0*/  LDSM.16.MT88.4 R120, [R174+0x4800] ;  /* 0x00480000ae78783b */ /* 0x000f260000004200 */
[----:B--2---:R-:W-:Y:S04]  /*78b0*/  FADD.FTZ R2, R167, R2 ;  /* 0x00000002a7027221 */ /* 0x004fe80000010000 */
[C---:B------:R-:W-:Y:S08]  /*78c0*/  HMMA.16816.F32 R28, R104.reuse, R124, R28 ;  /* 0x0000007c681c723c */ /* 0x040ff0000000181c */
[C---:B------:R-:W-:Y:S01]  /*78d0*/  HMMA.16816.F32 R32, R104.reuse, R126, R32 ;  /* 0x0000007e6820723c */ /* 0x040fe20000001820 */
[----:B------:R-:W-:Y:S03]  /*78e0*/  LDSM.16.MT88.4 R124, [R177+0x1000] ;  /* 0x00100000b17c783b */ /* 0x000fe60000004200 */
[--C-:B-1----:R-:W-:Y:S02]  /*78f0*/  FFMA.FTZ R102, R204, c[0x0][0x2d0], -R101.reuse ;  /* 0x0000b400cc667a23 */ /* 0x102fe40000010865 */
[----:B------:R-:W-:Y:S02]  /*7900*/  FADD.FTZ R0, R153, R0 ;  /* 0x0000000099007221 */ /* 0x000fe40000010000 */
[C---:B------:R-:W-:Y:S01]  /*7910*/  HMMA.16816.F32 R36, R104.reuse, R128, R36 ;  /* 0x000000806824723c */ /* 0x040fe20000001824 */
[----:B------:R1:W2:Y:S07]  /*7920*/  MUFU.EX2 R152, R102 ;  /* 0x0000006600987308 */ /* 0x0002ae0000000800 */
[C---:B------:R-:W-:Y:S01]  /*7930*/  HMMA.16816.F32 R40, R104.reuse, R130, R40 ;  /* 0x000000826828723c */ /* 0x040fe20000001828 */
[----:B------:R-:W-:Y:S07]  /*7940*/  LDSM.16.MT88.4 R128, [R176+0x1000] ;  /* 0x00100000b080783b */ /* 0x000fee0000004200 */
[C---:B------:R-:W-:Y:S08]  /*7950*/  HMMA.16816.F32 R44, R104.reuse, R132, R44 ;  /* 0x00000084682c723c */ /* 0x040ff0000000182c */
[C---:B------:R-:W-:Y:S01]  /*7960*/  HMMA.16816.F32 R48, R104.reuse, R134, R48 ;  /* 0x000000866830723c */ /* 0x040fe20000001830 */
[----:B------:R-:W-:Y:S03]  /*7970*/  LDSM.16.MT88.4 R132, [R173+0x3000] ;  /* 0x00300000ad84783b */ /* 0x000fe60000004200 */
[----:B-1----:R-:W-:Y:S02]  /*7980*/  FFMA.FTZ R102, R203, c[0x0][0x2d0], -R138 ;  /* 0x0000b400cb667a23 */ /* 0x002fe4000001088a */
[----:B--2---:R-:W-:Y:S02]  /*7990*/  FADD.FTZ R0, R152, R0 ;  /* 0x0000000098007221 */ /* 0x004fe40000010000 */
[C---:B------:R-:W-:Y:S01]  /*79a0*/  HMMA.16816.F32 R52, R104.reuse, R116, R52 ;  /* 0x000000746834723c */ /* 0x040fe20000001834 */
[----:B------:R1:W2:Y:S07]  /*79b0*/  MUFU.EX2 R166, R102 ;  /* 0x0000006600a67308 */ /* 0x0002ae0000000800 */
[C---:B------:R-:W-:Y:S01]  /*79c0*/  HMMA.16816.F32 R56, R104.reuse, R118, R56 ;  /* 0x000000766838723c */ /* 0x040fe20000001838 */
[----:B------:R-:W4:Y:S07]  /*79d0*/  LDSM.16.MT88.4 R116, [R177+0x4800] ;  /* 0x00480000b174783b */ /* 0x000f2e0000004200 */
[C---:B-----5:R-:W-:Y:S08]  /*79e0*/  HMMA.16816.F32 R60, R104.reuse, R108, R60 ;  /* 0x0000006c683c723c */ /* 0x060ff0000000183c */
[C---:B------:R-:W-:Y:S01]  /*79f0*/  HMMA.16816.F32 R64, R104.reuse, R110, R64 ;  /* 0x0000006e6840723c */ /* 0x040fe20000001840 */
[----:B------:R-:W5:Y:S03]  /*7a00*/  LDSM.16.MT88.4 R108, [R176+0x4800] ;  /* 0x00480000b06c783b */ /* 0x000f660000004200 */
[----:B-1----:R-:W-:Y:S02]  /*7a10*/  FFMA.FTZ R102, R205, c[0x0][0x2d0], -R138 ;  /* 0x0000b400cd667a23 */ /* 0x002fe4000001088a */
[----:B--2---:R-:W-:Y:S02]  /*7a20*/  FADD.FTZ R2, R166, R2 ;  /* 0x00000002a6027221 */ /* 0x004fe40000010000 */
[C---:B---3--:R-:W-:Y:S01]  /*7a30*/  HMMA.16816.F32 R68, R104.reuse, R112, R68 ;  /* 0x000000706844723c */ /* 0x048fe20000001844 */
[----:B------:R1:W-:Y:S07]  /*7a40*/  MUFU.EX2 R165, R102 ;  /* 0x0000006600a57308 */ /* 0x0003ee0000000800 */
[C---:B------:R-:W-:Y:S01]  /*7a50*/  HMMA.16816.F32 R72, R104.reuse, R114, R72 ;  /* 0x000000726848723c */ /* 0x040fe20000001848 */
[----:B------:R-:W2:Y:S07]  /*7a60*/  LDSM.16.MT88.4 R112, [R173+0x1000] ;  /* 0x00100000ad70783b */ /* 0x000eae0000004200 */
[C---:B----4-:R-:W-:Y:S08]  /*7a70*/  HMMA.16816.F32 R76, R104.reuse, R120, R76 ;  /* 0x00000078684c723c */ /* 0x050ff0000000184c */
[C---:B------:R-:W-:Y:S01]  /*7a80*/  HMMA.16816.F32 R80, R104.reuse, R122, R80 ;  /* 0x0000007a6850723c */ /* 0x040fe20000001850 */
[----:B------:R-:W3:Y:S03]  /*7a90*/  LDSM.16.MT88.4 R120, [R174+0x1000] ;  /* 0x00100000ae78783b */ /* 0x000ee60000004200 */
[--C-:B-1----:R-:W-:Y:S04]  /*7aa0*/  FFMA.FTZ R102, R206, c[0x0][0x2d0], -R101.reuse ;  /* 0x0000b400ce667a23 */ /* 0x102fe80000010865 */
[C---:B------:R-:W-:Y:S01]  /*7ab0*/  HMMA.16816.F32 R84, R104.reuse, R116, R84 ;  /* 0x000000746854723c */ /* 0x040fe20000001854 */
[----:B------:R1:W4:Y:S07]  /*7ac0*/  MUFU.EX2 R151, R102 ;  /* 0x0000006600977308 */ /* 0x00032e0000000800 */
[C---:B------:R-:W-:Y:S01]  /*7ad0*/  HMMA.16816.F32 R88, R104.reuse, R118, R88 ;  /* 0x000000766858723c */ /* 0x040fe20000001858 */
[----:B------:R-:W2:Y:S07]  /*7ae0*/  LDSM.16.MT88.4 R116, [R174+0x3000] ;  /* 0x00300000ae74783b */ /* 0x000eae0000004200 */
[C---:B-----5:R-:W-:Y:S08]  /*7af0*/  HMMA.16816.F32 R92, R104.reuse, R108, R92 ;  /* 0x0000006c685c723c */ /* 0x060ff0000000185c */
[----:B------:R-:W-:Y:S01]  /*7b00*/  HMMA.16816.F32 R96, R104, R110, R96 ;  /* 0x0000006e6860723c */ /* 0x000fe20000001860 */
[----:B------:R-:W5:Y:S03]  /*7b10*/  LDSM.16.MT88.4 R108, [R177+0x3000] ;  /* 0x00300000b16c783b */ /* 0x000f660000004200 */
[--C-:B-1----:R-:W-:Y:S02]  /*7b20*/  FFMA.FTZ R102, R207, c[0x0][0x2d0], -R101.reuse ;  /* 0x0000b400cf667a23 */ /* 0x102fe40000010865 */
[----:B----4-:R-:W-:Y:S01]  /*7b30*/  FADD.FTZ R0, R151, R0 ;  /* 0x0000000097007221 */ /* 0x010fe20000010000 */
[----:B------:R-:W-:Y:S01]  /*7b40*/  F2FP.PACK_AB R104, R167, R168 ;  /* 0x000000a8a768723e */ /* 0x000fe200000000ff */
[----:B------:R-:W1:Y:S01]  /*7b50*/  MUFU.EX2 R150, R102 ;  /* 0x0000006600967308 */ /* 0x000e620000000800 */
[----:B------:R-:W-:Y:S03]  /*7b60*/  F2FP.PACK_AB R105, R152, R153 ;  /* 0x000000999869723e */ /* 0x000fe600000000ff */
[----:B------:R-:W-:Y:S02]  /*7b70*/  F2FP.PACK_AB R106, R165, R166 ;  /* 0x000000a6a56a723e */ /* 0x000fe400000000ff */
[----:B-1----:R-:W-:Y:S01]  /*7b80*/  F2FP.PACK_AB R107, R150, R151 ;  /* 0x00000097966b723e */ /* 0x002fe200000000ff */
[--C-:B------:R-:W-:Y:S04]  /*7b90*/  FFMA.FTZ R102, R154, c[0x0][0x2d0], -R138.reuse ;  /* 0x0000b4009a667a23 */ /* 0x100fe8000001088a */
[----:B------:R1:W-:Y:S02]  /*7ba0*/  MUFU.EX2 R156, R102 ;  /* 0x00000066009c7308 */ /* 0x0003e40000000800 */
[C---:B--2---:R-:W-:Y:S08]  /*7bb0*/  HMMA.16816.F32 R4, R104.reuse, R112, R4 ;  /* 0x000000706804723c */ /* 0x044ff00000001804 */
[C---:B------:R-:W-:Y:S01]  /*7bc0*/  HMMA.16816.F32 R8, R104.reuse, R114, R8 ;  /* 0x000000726808723c */ /* 0x040fe20000001808 */
[----:B------:R-:W2:Y:S07]  /*7bd0*/  LDSM.16.MT88.4 R112, [R176+0x3000] ;  /* 0x00300000b070783b */ /* 0x000eae0000004200 */
[C---:B---3--:R-:W-:Y:S04]  /*7be0*/  HMMA.16816.F32 R12, R104.reuse, R120, R12 ;  /* 0x00000078680c723c */ /* 0x048fe8000000180c */
[--C-:B-1----:R-:W-:Y:S04]  /*7bf0*/  FFMA.FTZ R102, R155, c[0x0][0x2d0], -R138.reuse ;  /* 0x0000b4009b667a23 */ /* 0x102fe8000001088a */
[C---:B------:R-:W-:Y:S01]  /*7c00*/  HMMA.16816.F32 R16, R104.reuse, R122, R16 ;  /* 0x0000007a6810723c */ /* 0x040fe20000001810 */
[----:B------:R-:W1:Y:S01]  /*7c10*/  LDSM.16.MT88.4 R120, [R173+0x5000] ;  /* 0x00500000ad78783b */ /* 0x000e620000004200 */
[----:B------:R3:W4:Y:S06]  /*7c20*/  MUFU.EX2 R155, R102 ;  /* 0x00000066009b7308 */ /* 0x00072c0000000800 */
[C---:B------:R-:W-:Y:S08]  /*7c30*/  HMMA.16816.F32 R20, R104.reuse, R124, R20 ;  /* 0x0000007c6814723c */ /* 0x040ff00000001814 */
[C---:B------:R-:W-:Y:S01]  /*7c40*/  HMMA.16816.F32 R24, R104.reuse, R126, R24 ;  /* 0x0000007e6818723c */ /* 0x040fe20000001818 */
[----:B------:R-:W-:Y:S07]  /*7c50*/  LDSM.16.MT88.4 R124, [R174+0x1800] ;  /* 0x00180000ae7c783b */ /* 0x000fee0000004200 */
[C---:B------:R-:W-:Y:S04]  /*7c60*/  HMMA.16816.F32 R28, R104.reuse, R128, R28 ;  /* 0x00000080681c723c */ /* 0x040fe8000000181c */
[--C-:B---3--:R-:W-:Y:S04]  /*7c70*/  FFMA.FTZ R102, R214, c[0x0][0x2d0], -R101.reuse ;  /* 0x0000b400d6667a23 */ /* 0x108fe80000010865 */
[C---:B------:R-:W-:Y:S01]  /*7c80*/  HMMA.16816.F32 R32, R104.reuse, R130, R32 ;  /* 0x000000826820723c */ /* 0x040fe20000001820 */
[----:B------:R-:W-:Y:S01]  /*7c90*/  LDSM.16.MT88.4 R128, [R177+0x1800] ;  /* 0x00180000b180783b */ /* 0x000fe20000004200 */
[----:B------:R3:W-:Y:S06]  /*7ca0*/  MUFU.EX2 R149, R102 ;  /* 0x0000006600957308 */ /* 0x0007ec0000000800 */
[C---:B------:R-:W-:Y:S08]  /*7cb0*/  HMMA.16816.F32 R36, R104.reuse, R132, R36 ;  /* 0x000000846824723c */ /* 0x040ff00000001824 */
[C---:B------:R-:W-:Y:S01]  /*7cc0*/  HMMA.16816.F32 R40, R104.reuse, R134, R40 ;  /* 0x000000866828723c */ /* 0x040fe20000001828 */
[----:B------:R-:W-:Y:S07]  /*7cd0*/  LDSM.16.MT88.4 R132, [R176+0x1800] ;  /* 0x00180000b084783b */ /* 0x000fee0000004200 */
[C---:B------:R-:W-:Y:S04]  /*7ce0*/  HMMA.16816.F32 R44, R104.reuse, R116, R44 ;  /* 0x00000074682c723c */ /* 0x040fe8000000182c */
[--C-:B---3--:R-:W-:Y:S02]  /*7cf0*/  FFMA.FTZ R102, R215, c[0x0][0x2d0], -R101.reuse ;  /* 0x0000b400d7667a23 */ /* 0x108fe40000010865 */
[----:B------:R-:W-:Y:S01]  /*7d00*/  FFMA.FTZ R101, R136, c[0x0][0x2d0], -R101 ;  /* 0x0000b40088657a23 */ /* 0x000fe20000010865 */
[----:B----4-:R-:W-:Y:S01]  /*7d10*/  F2FP.PACK_AB R136, R155, R156 ;  /* 0x0000009c9b88723e */ /* 0x010fe200000000ff */
[C---:B------:R-:W-:Y:S01]  /*7d20*/  HMMA.16816.F32 R48, R104.reuse, R118, R48 ;  /* 0x000000766830723c */ /* 0x040fe20000001830 */
[----:B------:R-:W3:Y:S01]  /*7d30*/  LDSM.16.MT88.4 R116, [R174+0x5000] ;  /* 0x00500000ae74783b */ /* 0x000ee20000004200 */
[----:B------:R-:W4:Y:S06]  /*7d40*/  MUFU.EX2 R148, R102 ;  /* 0x0000006600947308 */ /* 0x000f2c0000000800 */
[C---:B-----5:R-:W-:Y:S04]  /*7d50*/  HMMA.16816.F32 R52, R104.reuse, R108, R52 ;  /* 0x0000006c6834723c */ /* 0x060fe80000001834 */
[----:B------:R-:W5:Y:S04]  /*7d60*/  MUFU.EX2 R101, R101 ;  /* 0x0000006500657308 */ /* 0x000f680000000800 */
[C---:B------:R-:W-:Y:S01]  /*7d70*/  HMMA.16816.F32 R56, R104.reuse, R110, R56 ;  /* 0x0000006e6838723c */ /* 0x040fe20000001838 */
[----:B------:R-:W3:Y:S07]  /*7d80*/  LDSM.16.MT88.4 R108, [R177+0x5000] ;  /* 0x00500000b16c783b */ /* 0x000eee0000004200 */
[C---:B--2---:R-:W-:Y:S04]  /*7d90*/  HMMA.16816.F32 R60, R104.reuse, R112, R60 ;  /* 0x00000070683c723c */ /* 0x044fe8000000183c */
[----:B----4-:R-:W-:Y:S01]  /*7da0*/  F2FP.PACK_AB R137, R148, R149 ;  /* 0x000000959489723e */ /* 0x010fe200000000ff */
[--C-:B------:R-:W-:Y:S03]  /*7db0*/  FFMA.FTZ R102, R216, c[0x0][0x2d0], -R138.reuse ;  /* 0x0000b400d8667a23 */ /* 0x100fe6000001088a */
[C---:B------:R-:W-:Y:S01]  /*7dc0*/  HMMA.16816.F32 R64, R104.reuse, R114, R64 ;  /* 0x000000726840723c */ /* 0x040fe20000001840 */
[----:B------:R-:W2:Y:S01]  /*7dd0*/  LDSM.16.MT88.4 R112, [R176+0x5000] ;  /* 0x00500000b070783b */ /* 0x000ea20000004200 */
[----:B------:R4:W-:Y:S02]  /*7de0*/  MUFU.EX2 R154, R102 ;  /* 0x00000066009a7308 */ /* 0x0009e40000000800 */
[----:B-----5:R-:W-:Y:S04]  /*7df0*/  F2FP.PACK_AB R139, R101, R103 ;  /* 0x00000067658b723e */ /* 0x020fe800000000ff */
[C---:B-1----:R-:W-:Y:S08]  /*7e00*/  HMMA.16816.F32 R68, R104.reuse, R120, R68 ;  /* 0x000000786844723c */ /* 0x042ff00000001844 */
[C---:B------:R-:W-:Y:S01]  /*7e10*/  HMMA.16816.F32 R72, R104.reuse, R122, R72 ;  /* 0x0000007a6848723c */ /* 0x040fe20000001848 */
[----:B------:R-:W1:Y:S07]  /*7e20*/  LDSM.16.MT88.4 R120, [R173+0x1800] ;  /* 0x00180000ad78783b */ /* 0x000e6e0000004200 */
[C---:B---3--:R-:W-:Y:S04]  /*7e30*/  HMMA.16816.F32 R76, R104.reuse, R116, R76 ;  /* 0x00000074684c723c */ /* 0x048fe8000000184c */
[----:B----4-:R-:W-:Y:S04]  /*7e40*/  FFMA.FTZ R102, R217, c[0x0][0x2d0], -R138 ;  /* 0x0000b400d9667a23 */ /* 0x010fe8000001088a */
[C---:B------:R-:W-:Y:S02]  /*7e50*/  HMMA.16816.F32 R80, R104.reuse, R118, R80 ;  /* 0x000000766850723c */ /* 0x040fe40000001850 */
[----:B------:R-:W3:Y:S06]  /*7e60*/  MUFU.EX2 R102, R102 ;  /* 0x0000006600667308 */ /* 0x000eec0000000800 */
[C---:B------:R-:W-:Y:S08]  /*7e70*/  HMMA.16816.F32 R84, R104.reuse, R108, R84 ;  /* 0x0000006c6854723c */ /* 0x040ff00000001854 */
[C---:B------:R-:W-:Y:S08]  /*7e80*/  HMMA.16816.F32 R88, R104.reuse, R110, R88 ;  /* 0x0000006e6858723c */ /* 0x040ff00000001858 */
[C---:B--2---:R-:W-:Y:S04]  /*7e90*/  HMMA.16816.F32 R92, R104.reuse, R112, R92 ;  /* 0x00000070685c723c */ /* 0x044fe8000000185c */
[----:B---3--:R-:W-:Y:S04]  /*7ea0*/  F2FP.PACK_AB R138, R102, R154 ;  /* 0x0000009a668a723e */ /* 0x008fe800000000ff */
[----:B------:R-:W-:Y:S08]  /*7eb0*/  HMMA.16816.F32 R96, R104, R114, R96 ;  /* 0x000000726860723c */ /* 0x000ff00000001860 */
[C---:B-1----:R-:W-:Y:S01]  /*7ec0*/  HMMA.16816.F32 R104, R136.reuse, R120, R4 ;  /* 0x000000788868723c */ /* 0x042fe20000001804 */
[----:B------:R-:W1:Y:S07]  /*7ed0*/  LDSM.16.MT88.4 R4, [R174+0x3800] ;  /* 0x00380000ae04783b */ /* 0x000e6e0000004200 */
[C---:B------:R-:W-:Y:S01]  /*7ee0*/  HMMA.16816.F32 R108, R136.reuse, R122, R8 ;  /* 0x0000007a886c723c */ /* 0x040fe20000001808 */
[----:B------:R-:W2:Y:S07]  /*7ef0*/  LDSM.16.MT88.4 R8, [R177+0x3800] ;  /* 0x00380000b108783b */ /* 0x000eae0000004200 */
[C---:B------:R-:W-:Y:S01]  /*7f00*/  HMMA.16816.F32 R112, R136.reuse, R124, R12 ;  /* 0x0000007c8870723c */ /* 0x040fe2000000180c */
[----:B------:R-:W3:Y:S07]  /*7f10*/  LDSM.16.MT88.4 R12, [R173+0x5800] ;  /* 0x00580000ad0c783b */ /* 0x000eee0000004200 */
[C---:B------:R-:W-:Y:S01]  /*7f20*/  HMMA.16816.F32 R116, R136.reuse, R126, R16 ;  /* 0x0000007e8874723c */ /* 0x040fe20000001810 */
[----:B------:R-:W4:Y:S07]  /*7f30*/  LDSM.16.MT88.4 R16, [R174+0x5800] ;  /* 0x00580000ae10783b */ /* 0x000f2e0000004200 */
[C---:B------:R-:W-:Y:S01]  /*7f40*/  HMMA.16816.F32 R120, R136.reuse, R128, R20 ;  /* 0x000000808878723c */ /* 0x040fe20000001814 */
[----:B------:R-:W5:Y:S07]  /*7f50*/  LDSM.16.MT88.4 R20, [R177+0x5800] ;  /* 0x00580000b114783b */ /* 0x000f6e0000004200 */
[C---:B------:R-:W-:Y:S08]  /*7f60*/  HMMA.16816.F32 R124, R136.reuse, R130, R24 ;  /* 0x00000082887c723c */ /* 0x040ff00000001818 */
[C---:B------:R-:W-:Y:S08]  /*7f70*/  HMMA.16816.F32 R128, R136.reuse, R132, R28 ;  /* 0x000000848880723c */ /* 0x040ff0000000181c */
[C---:B------:R-:W-:Y:S08]  /*7f80*/  HMMA.16816.F32 R132, R136.reuse, R134, R32 ;  /* 0x000000868884723c */ /* 0x040ff00000001820 */
[C---:B------:R-:W-:Y:S08]  /*7f90*/  HMMA.16816.F32 R36, R136.reuse, R140, R36 ;  /* 0x0000008c8824723c */ /* 0x040ff00000001824 */
[C---:B------:R-:W-:Y:S08]  /*7fa0*/  HMMA.16816.F32 R40, R136.reuse, R142, R40 ;  /* 0x0000008e8828723c */ /* 0x040ff00000001828 */
[C---:B-1----:R-:W-:Y:S08]  /*7fb0*/  HMMA.16816.F32 R44, R136.reuse, R4, R44 ;  /* 0x00000004882c723c */ /* 0x042ff0000000182c */
[C---:B------:R-:W-:Y:S01]  /*7fc0*/  HMMA.16816.F32 R48, R136.reuse, R6, R48 ;  /* 0x000000068830723c */ /* 0x040fe20000001830 */
[----:B------:R-:W1:Y:S07]  /*7fd0*/  LDSM.16.MT88.4 R4, [R176+0x5800] ;  /* 0x00580000b004783b */ /* 0x000e6e0000004200 */
[C---:B--2---:R-:W-:Y:S07]  /*7fe0*/  HMMA.16816.F32 R52, R136.reuse, R8, R52 ;  /* 0x000000088834723c */ /* 0x044fee0000001834 */
[-C--:B------:R-:W-:Y:S01]  /*7ff0*/  MOV R8, R3.reuse ;  /* 0x0000000300087202 */ /* 0x080fe20000000f00 */
[C---:B------:R-:W-:Y:S08]  /*8000*/  HMMA.16816.F32 R56, R136.reuse, R10, R56 ;  /* 0x0000000a8838723c */ /* 0x040ff00000001838 */
[C---:B------:R-:W-:Y:S08]  /*8010*/  HMMA.16816.F32 R60, R136.reuse, R144, R60 ;  /* 0x00000090883c723c */ /* 0x040ff0000000183c */
[C---:B------:R-:W-:Y:S08]  /*8020*/  HMMA.16816.F32 R64, R136.reuse, R146, R64 ;  /* 0x000000928840723c */ /* 0x040ff00000001840 */
[C---:B---3--:R-:W-:Y:S08]  /*8030*/  HMMA.16816.F32 R68, R136.reuse, R12, R68 ;  /* 0x0000000c8844723c */ /* 0x048ff00000001844 */
[C---:B------:R-:W-:Y:S08]  /*8040*/  HMMA.16816.F32 R72, R136.reuse, R14, R72 ;  /* 0x0000000e8848723c */ /* 0x040ff00000001848 */
[C---:B----4-:R-:W-:Y:S08]  /*8050*/  HMMA.16816.F32 R76, R136.reuse, R16, R76 ;  /* 0x00000010884c723c */ /* 0x050ff0000000184c */
[C---:B------:R-:W-:Y:S08]  /*8060*/  HMMA.16816.F32 R80, R136.reuse, R18, R80 ;  /* 0x000000128850723c */ /* 0x040ff00000001850 */
[C---:B-----5:R-:W-:Y:S08]  /*8070*/  HMMA.16816.F32 R84, R136.reuse, R20, R84 ;  /* 0x000000148854723c */ /* 0x060ff00000001854 */
[C---:B------:R-:W-:Y:S08]  /*8080*/  HMMA.16816.F32 R88, R136.reuse, R22, R88 ;  /* 0x000000168858723c */ /* 0x040ff00000001858 */
[C---:B-1----:R-:W-:Y:S07]  /*8090*/  HMMA.16816.F32 R92, R136.reuse, R4, R92 ;  /* 0x00000004885c723c */ /* 0x042fee000000185c */
[----:B------:R-:W-:Y:S01]  /*80a0*/  FADD.FTZ R4, R165, R2 ;  /* 0x00000002a5047221 */ /* 0x000fe20000010000 */
[----:B------:R-:W-:Y:S04]  /*80b0*/  HMMA.16816.F32 R96, R136, R6, R96 ;  /* 0x000000068860723c */ /* 0x000fe80000001860 */
[----:B------:R-:W-:Y:S02]  /*80c0*/  FADD.FTZ R2, R150, R0 ;  /* 0x0000000096027221 */ /* 0x000fe40000010000 */
[----:B------:R-:W-:Y:S02]  /*80d0*/  FADD.FTZ R0, R156, R4 ;  /* 0x000000049c007221 */ /* 0x000fe40000010000 */
[----:B------:R-:W-:Y:S04]  /*80e0*/  FADD.FTZ R2, R149, R2 ;  /* 0x0000000295027221 */ /* 0x000fe80000010000 */
[----:B------:R-:W-:Y:S02]  /*80f0*/  FADD.FTZ R0, R155, R0 ;  /* 0x000000009b007221 */ /* 0x000fe40000010000 */
[----:B------:R-:W-:Y:S02]  /*8100*/  FADD.FTZ R4, R148, R2 ;  /* 0x0000000294047221 */ /* 0x000fe40000010000 */
[----:B------:R-:W-:Y:S02]  /*8110*/  FADD.FTZ R2, R154, R0 ;  /* 0x000000009a027221 */ /* 0x000fe40000010000 */
[----:B------:R-:W-:Y:S02]  /*8120*/  FADD.FTZ R0, R103, R4 ;  /* 0x0000000467007221 */ /* 0x000fe40000010000 */
[----:B------:R-:W-:Y:S01]  /*8130*/  FADD.FTZ R218, R102, R2 ;  /* 0x0000000266da7221 */ /* 0x000fe20000010000 */
[----:B------:R-:W-:Y:S01]  /*8140*/  MOV R102, R3 ;  /* 0x0000000300667202 */ /* 0x000fe20000000f00 */
[----:B------:R-:W-:Y:S01]  /*8150*/  FADD.FTZ R219, R101, R0 ;  /* 0x0000000065db7221 */ /* 0x000fe20000010000 */
[----:B------:R-:W-:Y:S01]  /*8160*/  MOV R101, R100 ;  /* 0x0000006400657202 */ /* 0x000fe20000000f00 */
[----:B------:R-:W-:-:S05]  /*8170*/  @P3 BRA `(.L_x_44) ;  /* 0xffffd27000003947 */ /* 0x000fca000383ffff */
.L_x_43:
[----:B------:R-:W-:Y:S05]  /*8180*/  BRA.DIV ~URZ, `(.L_x_45) ;  /* 0x000050227f007947 */ /* 0x000fea000b800000 */
[----:B------:R-:W1:Y:S04]  /*8190*/  SHFL.BFLY PT, R0, R218, 0x2, 0x1f ;  /* 0x0c401f00da007f89 */ /* 0x000e6800000e0000 */
[----:B------:R-:W2:Y:S01]  /*81a0*/  SHFL.BFLY PT, R2, R219, 0x2, 0x1f ;  /* 0x0c401f00db027f89 */ /* 0x000ea200000e0000 */
[----:B-1----:R-:W-:-:S02]  /*81b0*/  FADD.FTZ R0, R0, R218 ;  /* 0x000000da00007221 */ /* 0x002fc40000010000 */
[----:B--2---:R-:W-:-:S03]  /*81c0*/  FADD.FTZ R4, R2, R219 ;  /* 0x000000db02047221 */ /* 0x004fc60000010000 */
[----:B------:R-:W1:Y:S04]  /*81d0*/  SHFL.BFLY PT, R5, R0, 0x1, 0x1f ;  /* 0x0c201f0000057f89 */ /* 0x000e6800000e0000 */
[----:B------:R2:W3:Y:S01]  /*81e0*/  SHFL.BFLY PT, R3, R4, 0x1, 0x1f ;  /* 0x0c201f0004037f89 */ /* 0x0004e200000e0000 */
[----:B-1----:R-:W-:-:S05]  /*81f0*/  FADD.FTZ R0, R0, R5 ;  /* 0x0000000500007221 */ /* 0x002fca0000010000 */
.L_x_114:
[----:B------:R-:W-:Y:S01]  /*8200*/  FSETP.NE.FTZ.AND P1, PT, R0, RZ, PT ;  /* 0x000000ff0000720b */ /* 0x000fe20003f35000 */
[----:B---3--:R-:W-:Y:S01]  /*8210*/  FADD.FTZ R3, R3, R4 ;  /* 0x0000000403037221 */ /* 0x008fe20000010000 */
[----:B------:R-:W-:Y:S02]  /*8220*/  MOV R2, RZ ;  /* 0x000000ff00027202 */ /* 0x000fe40000000f00 */
[----:B------:R-:W-:Y:S02]  /*8230*/  MOV R21, 0xff800000 ;  /* 0xff80000000157802 */ /* 0x000fe40000000f00 */
[----:B------:R-:W-:-:S02]  /*8240*/  FSETP.NE.FTZ.AND P0, PT, R3, RZ, PT ;  /* 0x000000ff0300720b */ /* 0x000fc40003f15000 */
[----:B------:R-:W-:-:S05]  /*8250*/  MOV R20, 0xff800000 ;  /* 0xff80000000147802 */ /* 0x000fca0000000f00 */
[----:B------:R-:W1:Y:S01]  /*8260*/  @P1 MUFU.LG2 R5, R0 ;  /* 0x0000000000051308 */ /* 0x000e620000000c00 */
[----:B--2---:R-:W-:-:S05]  /*8270*/  @P1 MOV R4, 0x3f317218 ;  /* 0x3f31721800041802 */ /* 0x004fca0000000f00 */
[----:B------:R-:W-:Y:S02]  /*8280*/  @P1 FMUL.FTZ R4, R4, c[0x0][0x2d0] ;  /* 0x0000b40004041a20 */ /* 0x000fe40000410000 */
[----:B------:R2:W3:Y:S01]  /*8290*/  @P1 MUFU.RCP R2, R0 ;  /* 0x0000000000021308 */ /* 0x0004e20000001000 */
[----:B-1----:R-:W-:-:S04]  /*82a0*/  @P1 FMUL.FTZ R5, R5, 0.69314718246459960938 ;  /* 0x3f31721805051820 */ /* 0x002fc80000410000 */
[----:B------:R-:W-:Y:S01]  /*82b0*/  @P1 FFMA.FTZ R21, R4, R100, R5 ;  /* 0x0000006404151223 */ /* 0x000fe20000010005 */
[----:B------:R-:W-:Y:S02]  /*82c0*/  MOV R4, 0x1 ;  /* 0x0000000100047802 */ /* 0x000fe40000000f00 */
[----:B--2---:R-:W-:Y:S01]  /*82d0*/  MOV R0, RZ ;  /* 0x000000ff00007202 */ /* 0x004fe20000000f00 */
[C---:B---3--:R-:W-:Y:S02]  /*82e0*/  FMUL.FTZ R140, R2.reuse, R68 ;  /* 0x00000044028c7220 */ /* 0x048fe40000410000 */
[C---:B------:R-:W-:Y:S02]  /*82f0*/  FMUL.FTZ R141, R2.reuse, R69 ;  /* 0x00000045028d7220 */ /* 0x040fe40000410000 */
[C---:B------:R-:W-:Y:S01]  /*8300*/  FMUL.FTZ R138, R2.reuse, R104 ;  /* 0x00000068028a7220 */ /* 0x040fe20000410000 */
[----:B------:R-:W1:Y:S01]  /*8310*/  @P0 MUFU.RCP R0, R3 ;  /* 0x0000000300000308 */ /* 0x000e620000001000 */
        /* <DEDUP_REMOVED lines=45> */
[----:B------:R2:W3:Y:S01]  /*85f0*/  @P0 MUFU.LG2 R2, R3 ;  /* 0x0000000300020308 */ /* 0x0004e20000000c00 */
[C---:B-1----:R-:W-:Y:S02]  /*8600*/  FMUL.FTZ R88, R0.reuse, R118 ;  /* 0x0000007600587220 */ /* 0x042fe40000410000 */
[C---:B------:R-:W-:Y:S02]  /*8610*/  FMUL.FTZ R89, R0.reuse, R119 ;  /* 0x0000007700597220 */ /* 0x040fe40000410000 */
[C---:B------:R-:W-:Y:S02]  /*8620*/  FMUL.FTZ R150, R0.reuse, R126 ;  /* 0x0000007e00967220 */ /* 0x040fe40000410000 */
[----:B------:R-:W-:-:S02]  /*8630*/  FMUL.FTZ R151, R0, R127 ;  /* 0x0000007f00977220 */ /* 0x000fc40000410000 */
[C---:B------:R-:W-:Y:S02]  /*8640*/  FMUL.FTZ R118, R0.reuse, R134 ;  /* 0x0000008600767220 */ /* 0x040fe40000410000 */
[C---:B------:R-:W-:Y:S02]  /*8650*/  FMUL.FTZ R119, R0.reuse, R135 ;  /* 0x0000008700777220 */ /* 0x040fe40000410000 */
[C---:B------:R-:W-:Y:S02]  /*8660*/  FMUL.FTZ R146, R0.reuse, R110 ;  /* 0x0000006e00927220 */ /* 0x040fe40000410000 */
[----:B------:R-:W-:Y:S01]  /*8670*/  FMUL.FTZ R147, R0, R111 ;  /* 0x0000006f00937220 */ /* 0x000fe20000410000 */
[----:B--2---:R-:W-:Y:S01]  /*8680*/  @P0 MOV R3, 0x3f317218 ;  /* 0x3f31721800030802 */ /* 0x004fe20000000f00 */
[----:B---3--:R-:W-:Y:S02]  /*8690*/  @P0 FMUL.FTZ R2, R2, 0.69314718246459960938 ;  /* 0x3f31721802020820 */ /* 0x008fe40000410000 */
[----:B------:R-:W-:-:S02]  /*86a0*/  FMUL.FTZ R144, R0, R114 ;  /* 0x0000007200907220 */ /* 0x000fc40000410000 */
[----:B------:R-:W-:Y:S02]  /*86b0*/  @P0 FMUL.FTZ R3, R3, c[0x0][0x2d0] ;  /* 0x0000b40003030a20 */ /* 0x000fe40000410000 */
        /* <DEDUP_REMOVED lines=38> */
[----:B------:R-:W-:Y:S01]  /*8920*/  FMUL.FTZ R47, R0, R99 ;  /* 0x00000063002f7220 */ /* 0x000fe20000410000 */
[----:B------:R-:W-:Y:S01]  /*8930*/  PRMT R0, R4, 0x7610, R0 ;  /* 0x0000761004007816 */ /* 0x000fe20000000000 */
[----:B------:R-:W-:Y:S02]  /*8940*/  @P0 FFMA.FTZ R20, R3, R8, R2 ;  /* 0x0000000803140223 */ /* 0x000fe40000010002 */
.L_x_28:
[----:B--2---:R-:W2:Y:S01]  /*8950*/  S2R R2, SR_TID.X ;  /* 0x0000000000027919 */ /* 0x004ea20000002100 */
[----:B------:R-:W-:Y:S01]  /*8960*/  BSSY B0, `(.L_x_46) ;  /* 0x0000010000007945 */ /* 0x000fe20003800000 */
[----:B--2---:R-:W-:-:S13]  /*8970*/  LOP3.LUT P0, RZ, R2, 0xff, RZ, 0xc0, !PT ;  /* 0x000000ff02ff7812 */ /* 0x004fda000780c0ff */
[----:B------:R-:W-:Y:S05]  /*8980*/  @P0 BRA `(.L_x_47) ;  /* 0x000000d000000947 */ /* 0x000fea0003800000 */
[----:B------:R-:W2:Y:S01]  /*8990*/  S2R R4, SR_LANEID ;  /* 0x0000000000047919 */ /* 0x000ea20000000000 */
[----:B------:R-:W-:Y:S01]  /*89a0*/  VOTEU.ANY UR4, UPT, PT ;  /* 0x0000000000047886 */ /* 0x000fe200038e0100 */
[----:B-1----:R-:W-:Y:S01]  /*89b0*/  IMAD.MOV.U32 R5, RZ, RZ, c[0x0][0x564] ;  /* 0x00015900ff057624 */ /* 0x002fe200078e00ff */
[----:B------:R-:W2:Y:S08]  /*89c0*/  FLO.U32 R3, UR4 ;  /* 0x0000000400037d00 */ /* 0x000eb000080e0000 */
[----:B------:R-:W1:Y:S01]  /*89d0*/  POPC R2, UR4 ;  /* 0x0000000400027d09 */ /* 0x000e620008000000 */
[----:B--2---:R-:W-:Y:S01]  /*89e0*/  ISETP.EQ.U32.AND P0, PT, R3, R4, PT ;  /* 0x000000040300720c */ /* 0x004fe20003f02070 */
[----:B------:R-:W-:-:S12]  /*89f0*/  IMAD.MOV.U32 R4, RZ, RZ, c[0x0][0x560] ;  /* 0x00015800ff047624 */ /* 0x000fd800078e00ff */
[----:B-1----:R1:W2:Y:S04]  /*8a00*/  @P0 ATOMG.E.ADD.STRONG.GPU PT, R2, [R4.64], R2 ;  /* 0x00000002040209a8 */ /* 0x0022a800081ee1c6 */
[----:B-1----:R-:W1:Y:S04]  /*8a10*/  S2R R4, SR_LTMASK ;  /* 0x0000000000047919 */ /* 0x002e680000003900 */
[----:B--2---:R1:W2:Y:S02]  /*8a20*/  SHFL.IDX PT, R3, R2, R3, 0x1f ;  /* 0x00001f0302037589 */ /* 0x0042a400000e0000 */
[----:B-1----:R-:W-:-:S06]  /*8a30*/  LOP3.LUT R2, R4, UR4, RZ, 0xc0, !PT ;  /* 0x0000000404027c12 */ /* 0x002fcc000f8ec0ff */
[----:B------:R-:W2:Y:S02]  /*8a40*/  POPC R2, R2 ;  /* 0x0000000200027309 */ /* 0x000ea40000000000 */
[----:B--2---:R-:W-:-:S06]  /*8a50*/  IADD3 R224, R3, c[0x0][0xc], R2 ;  /* 0x0000030003e07a10 */ /* 0x004fcc0007ffe002 */
.L_x_47:
[----:B------:R-:W-:Y:S05]  /*8a60*/  BSYNC B0 ;  /* 0x0000000000007941 */ /* 0x000fea0003800000 */
.L_x_46:
[----:B------:R-:W-:Y:S01]  /*8a70*/  PRMT R0, R0, 0x9910, RZ ;  /* 0x0000991000007816 */ /* 0x000fe200000000ff */
[----:B------:R-:W-:Y:S01]  /*8a80*/  BSSY B1, `(.L_x_48) ;  /* 0x000034d000017945 */ /* 0x000fe20003800000 */
[----:B------:R-:W-:Y:S02]  /*8a90*/  IMAD.MOV.U32 R78, RZ, RZ, R224 ;  /* 0x000000ffff4e7224 */ /* 0x000fe400078e00e0 */
[----:B------:R-:W-:-:S13]  /*8aa0*/  ISETP.NE.AND P0, PT, R0, RZ, PT ;  /* 0x000000ff0000720c */ /* 0x000fda0003f05270 */
[----:B------:R-:W-:Y:S05]  /*8ab0*/  @!P0 BRA `(.L_x_49) ;  /* 0x0000283000008947 */ /* 0x000fea0003800000 */
[----:B------:R-:W2:Y:S04]  /*8ac0*/  LDL R12, [R1+0x10] ;  /* 0x00001000010c7983 */ /* 0x000ea80000100800 */
[----:B------:R-:W3:Y:S04]  /*8ad0*/  LDL R11, [R1+0x14] ;  /* 0x00001400010b7983 */ /* 0x000ee80000100800 */
[----:B------:R-:W4:Y:S04]  /*8ae0*/  LDL R8, [R1+0x1c] ;  /* 0x00001c0001087983 */ /* 0x000f280000100800 */
[----:B------:R-:W4:Y:S04]  /*8af0*/  LDL R10, [R1+0x18] ;  /* 0x00001800010a7983 */ /* 0x000f280000100800 */
[----:B------:R-:W4:Y:S04]  /*8b00*/  LDL R7, [R1+0x2c] ;  /* 0x00002c0001077983 */ /* 0x000f280000100800 */
[----:B------:R-:W4:Y:S04]  /*8b10*/  LDL R6, [R1+0x24] ;  /* 0x0000240001067983 */ /* 0x000f280000100800 */
[----:B-1----:R-:W4:Y:S04]  /*8b20*/  LDL R5, [R1+0x28] ;  /* 0x0000280001057983 */ /* 0x002f280000100800 */
[----:B------:R-:W4:Y:S01]  /*8b30*/  LDL R9, [R1+0x20] ;  /* 0x0000200001097983 */ /* 0x000f220000100800 */
[----:B------:R-:W-:Y:S01]  /*8b40*/  WARPSYNC 0xffffffff ;  /* 0xffffffff00007948 */ /* 0x000fe20003800000 */
[----:B------:R-:W-:-:S02]  /*8b50*/  F2FP.PACK_AB R0, R139, R138 ;  /* 0x0000008a8b00723e */ /* 0x000fc400000000ff */
[----:B------:R-:W-:Y:S01]  /*8b60*/  BAR.SYNC.DEFER_BLOCKING 0x1, 0x100 ;  /* 0x0044000000007b1d */ /* 0x000fe20000010000 */
[----:B------:R-:W-:Y:S02]  /*8b70*/  F2FP.PACK_AB R2, R149, R148 ;  /* 0x000000949502723e */ /* 0x000fe400000000ff */
[----:B------:R-:W-:Y:S02]  /*8b80*/  F2FP.PACK_AB R3, R101, R100 ;  /* 0x000000646503723e */ /* 0x000fe400000000ff */
[----:B------:R-:W-:Y:S02]  /*8b90*/  F2FP.PACK_AB R4, R123, R122 ;  /* 0x0000007a7b04723e */ /* 0x000fe400000000ff */
[----:B------:R-:W-:-:S04]  /*8ba0*/  ISETP.NE.U32.AND P2, PT, RZ, c[0x0][0x508], PT ;  /* 0x00014200ff007a0c */ /* 0x000fc80003f45070 */
[----:B------:R-:W-:Y:S02]  /*8bb0*/  ISETP.NE.AND.EX P2, PT, RZ, c[0x0][0x50c], PT, P2 ;  /* 0x00014300ff007a0c */ /* 0x000fe40003f45320 */
[----:B------:R-:W-:-:S04]  /*8bc0*/  ISETP.NE.U32.AND P1, PT, RZ, c[0x0][0x500], PT ;  /* 0x00014000ff007a0c */ /* 0x000fc80003f25070 */
[----:B------:R-:W-:Y:S01]  /*8bd0*/  ISETP.NE.AND.EX P1, PT, RZ, c[0x0][0x504], PT, P1 ;  /* 0x00014100ff007a0c */ /* 0x000fe20003f25310 */
[----:B--2---:R1:W-:Y:S04]  /*8be0*/  STS [R12], R0 ;  /* 0x000000000c007388 */ /* 0x0043e80000000800 */
[----:B------:R2:W-:Y:S04]  /*8bf0*/  STS [R12+0x400], R2 ;  /* 0x000400020c007388 */ /* 0x0005e80000000800 */
[----:B---3--:R3:W-:Y:S01]  /*8c00*/  STS [R11], R3 ;  /* 0x000000030b007388 */ /* 0x0087e20000000800 */
[----:B-1----:R-:W-:-:S02]  /*8c10*/  F2FP.PACK_AB R0, R147, R146 ;  /* 0x000000929300723e */ /* 0x002fc400000000ff */
[----:B--2---:R-:W-:-:S03]  /*8c20*/  F2FP.PACK_AB R2, R103, R102 ;  /* 0x000000666702723e */ /* 0x004fc600000000ff */
[----:B------:R1:W-:Y:S01]  /*8c30*/  STS [R11+0x400], R0 ;  /* 0x000400000b007388 */ /* 0x0003e20000000800 */
[----:B---3--:R-:W-:-:S03]  /*8c40*/  F2FP.PACK_AB R3, R145, R144 ;  /* 0x000000909103723e */ /* 0x008fc600000000ff */
[----:B----4-:R2:W-:Y:S04]  /*8c50*/  STS [R8], R2 ;  /* 0x0000000208007388 */ /* 0x0105e80000000800 */
[----:B------:R3:W-:Y:S01]  /*8c60*/  STS [R8+0x400], R3 ;  /* 0x0004000308007388 */ /* 0x0007e20000000800 */
[----:B-1----:R-:W-:Y:S02]  /*8c70*/  F2FP.PACK_AB R0, R105, R104 ;  /* 0x000000686900723e */ /* 0x002fe400000000ff */
[----:B--2---:R-:W-:-:S03]  /*8c80*/  F2FP.PACK_AB R2, R89, R88 ;  /* 0x000000585902723e */ /* 0x004fc600000000ff */
[----:B------:R1:W-:Y:S01]  /*8c90*/  STS [R10], R0 ;  /* 0x000000000a007388 */ /* 0x0003e20000000800 */
[----:B---3--:R-:W-:-:S03]  /*8ca0*/  F2FP.PACK_AB R3, R109, R108 ;  /* 0x0000006c6d03723e */ /* 0x008fc600000000ff */
[----:B------:R2:W-:Y:S04]  /*8cb0*/  STS [R10+0x400], R2 ;  /* 0x000400020a007388 */ /* 0x0005e80000000800 */
[----:B------:R3:W-:Y:S01]  /*8cc0*/  STS [R7], R3 ;  /* 0x0000000307007388 */ /* 0x0007e20000000800 */
[----:B-1----:R-:W-:Y:S02]  /*8cd0*/  F2FP.PACK_AB R0, R93, R92 ;  /* 0x0000005c5d00723e */ /* 0x002fe400000000ff */
[----:B--2---:R-:W-:-:S03]  /*8ce0*/  F2FP.PACK_AB R2, R113, R112 ;  /* 0x000000707102723e */ /* 0x004fc600000000ff */
[----:B------:R1:W-:Y:S01]  /*8cf0*/  STS [R7+0x400], R0 ;  /* 0x0004000007007388 */ /* 0x0003e20000000800 */
[----:B---3--:R-:W-:-:S03]  /*8d00*/  F2FP.PACK_AB R3, R151, R150 ;  /* 0x000000969703723e */ /* 0x008fc600000000ff */
[----:B------:R2:W-:Y:S04]  /*8d10*/  STS [R6], R2 ;  /* 0x0000000206007388 */ /* 0x0005e80000000800 */
        /* <DEDUP_REMOVED lines=11> */
[----:B------:R2:W-:Y:S04]  /*8dd0*/  STS [R12+0x4000], R2 ;  /* 0x004000020c007388 */ /* 0x0005e80000000800 */
[----:B------:R3:W-:Y:S01]  /*8de0*/  STS [R12+0x4400], R3 ;  /* 0x004400030c007388 */ /* 0x0007e20000000800 */
        /* <DEDUP_REMOVED lines=29> */
[----:B------:R3:W-:Y:S04]  /*8fc0*/  STS [R12+0x8000], R4 ;  /* 0x008000040c007388 */ /* 0x0007e80000000800 */
[----:B------:R4:W-:Y:S01]  /*8fd0*/  STS [R12+0x8400], R2 ;  /* 0x008400020c007388 */ /* 0x0009e20000000800 */
[----:B-1----:R-:W-:Y:S02]  /*8fe0*/  F2FP.PACK_AB R0, R69, R68 ;  /* 0x000000444500723e */ /* 0x002fe400000000ff */
[----:B--2---:R-:W-:-:S03]  /*8ff0*/  F2FP.PACK_AB R3, R73, R72 ;  /* 0x000000484903723e */ /* 0x004fc600000000ff */
[----:B------:R1:W-:Y:S01]  /*9000*/  STS [R11+0x8000], R0 ;  /* 0x008000000b007388 */ /* 0x0003e20000000800 */
[----:B---3--:R-:W-:Y:S02]  /*9010*/  F2FP.PACK_AB R4, R59, R58 ;  /* 0x0000003a3b04723e */ /* 0x008fe400000000ff */
[----:B----4-:R-:W-:-:S03]  /*9020*/  F2FP.PACK_AB R2, R63, R62 ;  /* 0x0000003e3f02723e */ /* 0x010fc600000000ff */
[----:B------:R2:W-:Y:S04]  /*9030*/  STS [R11+0x8400], R4 ;  /* 0x008400040b007388 */ /* 0x0005e80000000800 */
[----:B------:R3:W-:Y:S04]  /*9040*/  STS [R8+0x8000], R3 ;  /* 0x0080000308007388 */ /* 0x0007e80000000800 */
[----:B------:R4:W-:Y:S01]  /*9050*/  STS [R8+0x8400], R2 ;  /* 0x0084000208007388 */ /* 0x0009e20000000800 */
[----:B-1----:R-:W-:-:S05]  /*9060*/  F2FP.PACK_AB R0, R77, R76 ;  /* 0x0000004c4d00723e */ /* 0x002fca00000000ff */
[----:B------:R1:W-:Y:S01]  /*9070*/  STS [R10+0x8000], R0 ;  /* 0x008000000a007388 */ /* 0x0003e20000000800 */
[----:B--2---:R-:W-:Y:S02]  /*9080*/  F2FP.PACK_AB R4, R75, R74 ;  /* 0x0000004a4b04723e */ /* 0x004fe400000000ff */
[----:B---3--:R-:W-:-:S03]  /*9090*/  F2FP.PACK_AB R3, R143, R142 ;  /* 0x0000008e8f03723e */ /* 0x008fc600000000ff */
[----:B------:R2:W-:Y:S01]  /*90a0*/  STS [R10+0x8400], R4 ;  /* 0x008400040a007388 */ /* 0x0005e20000000800 */
[----:B----4-:R-:W-:-:S03]  /*90b0*/  F2FP.PACK_AB R2, R71, R70 ;  /* 0x000000464702723e */ /* 0x010fc600000000ff */
[----:B------:R3:W-:Y:S04]  /*90c0*/  STS [R7+0x8000], R3 ;  /* 0x0080000307007388 */ /* 0x0007e80000000800 */
[----:B------:R3:W-:Y:S01]  /*90d0*/  STS [R7+0x8400], R2 ;  /* 0x0084000207007388 */ /* 0x0007e20000000800 */
[----:B------:R-:W-:-:S03]  /*90e0*/  IMAD.MOV.U32 R12, RZ, RZ, c[0x0][0x388] ;  /* 0x0000e200ff0c7624 */ /* 0x000fc600078e00ff */
[----:B------:R-:W4:Y:S01]  /*90f0*/  LDL.LU R8, [R1+0x8] ;  /* 0x0000080001087983 */ /* 0x000f220000300800 */
[----:B-1----:R-:W-:-:S05]  /*9100*/  F2FP.PACK_AB R0, R85, R84 ;  /* 0x000000545500723e */ /* 0x002fca00000000ff */
[----:B------:R1:W-:Y:S01]  /*9110*/  STS [R6+0x8000], R0 ;  /* 0x0080000006007388 */ /* 0x0003e20000000800 */
[----:B--2---:R-:W-:Y:S02]  /*9120*/  @P2 LEA R4, P0, R228, c[0x0][0x508], 0x2 ;  /* 0x00014200e4042a11 */ /* 0x004fe400078010ff */
[----:B---3--:R-:W-:Y:S02]  /*9130*/  F2FP.PACK_AB R3, R67, R66 ;  /* 0x000000424303723e */ /* 0x008fe400000000ff */
[----:B------:R-:W-:-:S03]  /*9140*/  F2FP.PACK_AB R2, R81, R80 ;  /* 0x000000505102723e */ /* 0x000fc600000000ff */
[----:B------:R2:W-:Y:S04]  /*9150*/  STS [R6+0x8400], R3 ;  /* 0x0084000306007388 */ /* 0x0005e80000000800 */
[----:B------:R3:W-:Y:S01]  /*9160*/  STS [R5+0x8000], R2 ;  /* 0x0080000205007388 */ /* 0x0007e20000000800 */
[----:B-1----:R-:W-:-:S05]  /*9170*/  F2FP.PACK_AB R0, R55, R54 ;  /* 0x000000363700723e */ /* 0x002fca00000000ff */
[----:B------:R1:W-:Y:S01]  /*9180*/  STS [R5+0x8400], R0 ;  /* 0x0084000005007388 */ /* 0x0003e20000000800 */
[----:B--2---:R-:W-:Y:S01]  /*9190*/  F2FP.PACK_AB R3, R49, R48 ;  /* 0x000000303103723e */ /* 0x004fe200000000ff */
[----:B------:R-:W-:Y:S02]  /*91a0*/  IMAD.MOV.U32 R6, RZ, RZ, 0x4 ;  /* 0x00000004ff067424 */ /* 0x000fe400078e00ff */
[----:B---3--:R-:W-:Y:S02]  /*91b0*/  IMAD.MOV.U32 R2, RZ, RZ, RZ ;  /* 0x000000ffff027224 */ /* 0x008fe400078e00ff */
[----:B------:R-:W-:Y:S01]  /*91c0*/  STS [R9+0x8000], R3 ;  /* 0x0080000309007388 */ /* 0x000fe20000000800 */
[C---:B------:R-:W-:Y:S01]  /*91d0*/  IMAD.WIDE R6, R228.reuse, R6, c[0x0][0x500] ;  /* 0x00014000e4067625 */ /* 0x040fe200078e0206 */
[----:B-1----:R-:W-:Y:S02]  /*91e0*/  F2FP.PACK_AB R0, R47, R46 ;  /* 0x0000002e2f00723e */ /* 0x002fe400000000ff */
[----:B------:R-:W-:-:S03]  /*91f0*/  @P2 LEA.HI.X R5, R228, c[0x0][0x50c], R251, 0x2, P0 ;  /* 0x00014300e4052a11 */ /* 0x000fc600000f14fb */
[----:B------:R1:W-:Y:S04]  /*9200*/  STS [R9+0x8400], R0 ;  /* 0x0084000009007388 */ /* 0x0003e80000000800 */
[----:B------:R-:W-:Y:S06]  /*9210*/  BAR.SYNC.DEFER_BLOCKING 0x1, 0x100 ;  /* 0x0044000000007b1d */ /* 0x000fec0000010000 */
[----:B------:R2:W5:Y:S04]  /*9220*/  @P2 LDG.E R12, [R4.64] ;  /* 0x00000006040c2981 */ /* 0x000568000c1e1900 */
[----:B------:R2:W5:Y:S01]  /*9230*/  @P1 LDG.E R2, [R6.64] ;  /* 0x0000000606021981 */ /* 0x000562000c1e1900 */
[----:B----4-:R-:W-:-:S04]  /*9240*/  ISETP.NE.AND P0, PT, R8, RZ, PT ;  /* 0x000000ff0800720c */ /* 0x010fc80003f05270 */
[----:B-1----:R-:W-:Y:S01]  /*9250*/  SEL R0, R8, c[0x0][0x3d4], P0 ;  /* 0x0000f50008007a07 */ /* 0x002fe20000000000 */
[----:B------:R-:W-:Y:S05]  /*9260*/  @P2 BRA `(.L_x_50) ;  /* 0x0000004000002947 */ /* 0x000fea0003800000 */
[----:B--2---:R-:W-:Y:S05]  /*9270*/  @!P1 BRA `(.L_x_50) ;  /* 0x0000003000009947 */ /* 0x004fea0003800000 */
[----:B-----5:R1:W2:Y:S04]  /*9280*/  LDG.E R12, [R6.64] ;  /* 0x00000006060c7981 */ /* 0x0202a8000c1e1900 */
[----:B-1----:R-:W2:Y:S02]  /*9290*/  LDG.E R6, [R6.64+0x4] ;  /* 0x0000040606067981 */ /* 0x002ea4000c1e1900 */
[----:B--2---:R-:W-:Y:S02]  /*92a0*/  IADD3 R12, -R12, R6, RZ ;  /* 0x000000060c0c7210 */ /* 0x004fe40007ffe1ff */
.L_x_50:
[----:B--2---:R-:W2:Y:S04]  /*92b0*/  LDL R3, [R1+0x3c] ;  /* 0x00003c0001037983 */ /* 0x004ea80000100800 */
[----:B------:R-:W3:Y:S01]  /*92c0*/  LDL R13, [R1+0xc] ;  /* 0x00000c00010d7983 */ /* 0x000ee20000100800 */
[----:B------:R-:W-:Y:S01]  /*92d0*/  IMAD.MOV.U32 R10, RZ, RZ, 0x368 ;  /* 0x00000368ff0a7424 */ /* 0x000fe200078e00ff */
[----:B------:R-:W-:Y:S01]  /*92e0*/  ISETP.GT.AND P3, PT, R0, 0x1, PT ;  /* 0x000000010000780c */ /* 0x000fe20003f64270 */
[----:B------:R-:W-:Y:S01]  /*92f0*/  IMAD.MOV.U32 R0, RZ, RZ, c[0x0][0x4e8] ;  /* 0x00013a00ff007624 */ /* 0x000fe200078e00ff */
[----:B------:R-:W4:Y:S01]  /*9300*/  LDL R22, [R1+0x38] ;  /* 0x0000380001167983 */ /* 0x000f220000100800 */
[----:B------:R-:W-:-:S02]  /*9310*/  ISETP.NE.U32.AND P0, PT, RZ, c[0x0][0x500], PT ;  /* 0x00014000ff007a0c */ /* 0x000fc40003f05070 */
[----:B------:R-:W-:Y:S02]  /*9320*/  SEL R10, R10, 0x328, P3 ;  /* 0x000003280a0a7807 */ /* 0x000fe40001800000 */
[----:B------:R-:W-:Y:S02]  /*9330*/  ISETP.NE.AND.EX P0, PT, RZ, c[0x0][0x504], PT, P0 ;  /* 0x00014100ff007a0c */ /* 0x000fe40003f05300 */
[----:B------:R-:W1:Y:S01]  /*9340*/  LDC.64 R6, c[0x0][R10+0x170] ;  /* 0x00005c000a067b82 */ /* 0x000e620000000a00 */
[----:B------:R-:W-:Y:S02]  /*9350*/  ISETP.NE.AND P2, PT, R0, 0x1, PT ;  /* 0x000000010000780c */ /* 0x000fe40003f45270 */
[----:B------:R-:W-:Y:S02]  /*9360*/  SEL R0, R228, RZ, !P0 ;  /* 0x000000ffe4007207 */ /* 0x000fe40004000000 */
[----:B------:R-:W-:-:S03]  /*9370*/  SEL R5, R251, RZ, !P0 ;  /* 0x000000fffb057207 */ /* 0x000fc60004000000 */
[----:B------:R-:W1:Y:S08]  /*9380*/  LDC.64 R14, c[0x0][R10+0x168] ;  /* 0x00005a000a0e7b82 */ /* 0x000e700000000a00 */
[----:B------:R1:W2:Y:S08]  /*9390*/  LDC.64 R18, c[0x0][R10+0x178] ;  /* 0x00005e000a127b82 */ /* 0x0002b00000000a00 */
[----:B------:R1:W2:Y:S01]  /*93a0*/  LDC.64 R16, c[0x0][R10+0x160] ;  /* 0x000058000a107b82 */ /* 0x0002a20000000a00 */
[----:B------:R-:W1:Y:S02]  /*93b0*/  S2R R23, SR_TID.X ;  /* 0x0000000000177919 */ /* 0x000e640000002100 */
[----:B-1----:R-:W-:-:S04]  /*93c0*/  IMAD R4, R7, R0, RZ ;  /* 0x0000000007047224 */ /* 0x002fc800078e02ff */
[C---:B------:R-:W-:Y:S02]  /*93d0*/  IMAD R11, R6.reuse, R5, R4 ;  /* 0x00000005060b7224 */ /* 0x040fe400078e0204 */
[----:B------:R-:W-:-:S04]  /*93e0*/  IMAD.WIDE.U32 R6, R6, R0, RZ ;  /* 0x0000000006067225 */ /* 0x000fc800078e00ff */
[----:B------:R-:W-:-:S04]  /*93f0*/  IMAD.WIDE.U32 R8, R14, R234, RZ ;  /* 0x000000ea0e087225 */ /* 0x000fc800078e00ff */
[----:B------:R-:W-:Y:S01]  /*9400*/  IMAD R10, R15, R234, RZ ;  /* 0x000000ea0f0a7224 */ /* 0x000fe200078e02ff */
[--C-:B-----5:R-:W-:Y:S02]  /*9410*/  IADD3 R14, P1, P0, R6, R8, R2.reuse ;  /* 0x00000008060e7210 */ /* 0x120fe4000783e002 */
[----:B------:R-:W-:Y:S02]  /*9420*/  SHF.R.S32.HI R6, RZ, 0x1f, R2 ;  /* 0x0000001fff067819 */ /* 0x000fe40000011402 */
[----:B------:R-:W-:-:S04]  /*9430*/  SHF.R.S32.HI R15, RZ, 0x1f, R23 ;  /* 0x0000001fff0f7819 */ /* 0x000fc80000011417 */
[----:B------:R-:W-:-:S04]  /*9440*/  LEA.HI R15, R15, R23, RZ, 0x5 ;  /* 0x000000170f0f7211 */ /* 0x000fc800078f28ff */
[----:B------:R-:W-:-:S05]  /*9450*/  LOP3.LUT R15, R15, 0xffffffe0, RZ, 0xc0, !PT ;  /* 0xffffffe00f0f7812 */ /* 0x000fca00078ec0ff */
[----:B------:R-:W-:Y:S02]  /*9460*/  IMAD.IADD R15, R23, 0x1, -R15 ;  /* 0x00000001170f7824 */ /* 0x000fe400078e0a0f */
[----:B--2---:R-:W-:-:S04]  /*9470*/  IMAD R3, R225, 0x80, R3 ;  /* 0x00000080e1037824 */ /* 0x004fc800078e0203 */
[----:B------:R-:W-:-:S04]  /*9480*/  @P2 IMAD.HI.U32 R5, R3, c[0x0][0x4ec], RZ ;  /* 0x00013b0003052a27 */ /* 0x000fc800078e00ff */
[----:B------:R-:W-:Y:S01]  /*9490*/  IMAD.MOV.U32 R4, RZ, RZ, R3 ;  /* 0x000000ffff047224 */ /* 0x000fe200078e0003 */
[----:B------:R-:W-:Y:S02]  /*94a0*/  @P2 SHF.R.U32.HI R4, RZ, c[0x0][0x4f0], R5 ;  /* 0x00013c00ff042a19 */ /* 0x000fe40000011605 */
[----:B---3--:R-:W-:Y:S01]  /*94b0*/  SEL R5, R13, RZ, P3 ;  /* 0x000000ff0d057207 */ /* 0x008fe20001800000 */
[----:B------:R-:W-:Y:S02]  /*94c0*/  IMAD.IADD R13, R7, 0x1, R11 ;  /* 0x00000001070d7824 */ /* 0x000fe400078e020b */
[----:B------:R-:W-:Y:S02]  /*94d0*/  IMAD.IADD R7, R9, 0x1, R10 ;  /* 0x0000000109077824 */ /* 0x000fe400078e020a */
[----:B------:R-:W-:Y:S02]  /*94e0*/  IMAD.MOV R10, RZ, RZ, -R4 ;  /* 0x000000ffff0a7224 */ /* 0x000fe400078e0a04 */
[----:B------:R-:W-:-:S02]  /*94f0*/  IMAD R11, R19, R5, RZ ;  /* 0x00000005130b7224 */ /* 0x000fc400078e02ff */
[----:B------:R-:W-:Y:S01]  /*9500*/  IMAD.WIDE.U32 R8, R18, R5, RZ ;  /* 0x0000000512087225 */ /* 0x000fe200078e00ff */
[----:B------:R-:W-:-:S03]  /*9510*/  IADD3.X R13, R13, R7, R6, P1, P0 ;  /* 0x000000070d0d7210 */ /* 0x000fc60000fe0406 */
[----:B------:R-:W-:Y:S01]  /*9520*/  IMAD R5, R10, c[0x0][0x4e8], R3 ;  /* 0x00013a000a057a24 */ /* 0x000fe200078e0203 */
[----:B------:R-:W-:Y:S01]  /*9530*/  IADD3 R8, P1, P0, R4, R14, R8 ;  /* 0x0000000e04087210 */ /* 0x000fe2000783e008 */
[----:B------:R-:W-:Y:S01]  /*9540*/  IMAD.IADD R11, R9, 0x1, R11 ;  /* 0x00000001090b7824 */ /* 0x000fe200078e020b */
[----:B------:R-:W-:Y:S01]  /*9550*/  SHF.R.S32.HI R7, RZ, 0x1f, R4 ;  /* 0x0000001fff077819 */ /* 0x000fe20000011404 */
[----:B------:R-:W-:Y:S01]  /*9560*/  IMAD R4, R17, R5, RZ ;  /* 0x0000000511047224 */ /* 0x000fe200078e02ff */
[----:B------:R-:W-:Y:S02]  /*9570*/  SHF.R.S32.HI R10, RZ, 0x1f, R5 ;  /* 0x0000001fff0a7819 */ /* 0x000fe40000011405 */
[----:B------:R-:W-:Y:S01]  /*9580*/  IADD3.X R9, R7, R13, R11, P1, P0 ;  /* 0x0000000d07097210 */ /* 0x000fe20000fe040b */
[----:B------:R-:W-:Y:S02]  /*9590*/  IMAD.MOV.U32 R11, RZ, RZ, c[0x0][0x4a8] ;  /* 0x00012a00ff0b7624 */ /* 0x000fe400078e00ff */
[----:B------:R-:W-:-:S02]  /*95a0*/  IMAD R7, R16, R10, R4 ;  /* 0x0000000a10077224 */ /* 0x000fc400078e0204 */
[----:B------:R-:W-:Y:S01]  /*95b0*/  IMAD.WIDE.U32 R4, R16, R5, R8 ;  /* 0x0000000510047225 */ /* 0x000fe200078e0008 */
[----:B------:R-:W-:-:S03]  /*95c0*/  SEL R8, R11, c[0x0][0x450], P3 ;  /* 0x000114000b087a07 */ /* 0x000fc60001800000 */
[----:B------:R-:W-:Y:S01]  /*95d0*/  IMAD.MOV.U32 R9, RZ, RZ, c[0x0][0x4ac] ;  /* 0x00012b00ff097624 */ /* 0x000fe200078e00ff */
[----:B------:R-:W-:Y:S01]  /*95e0*/  LEA R8, P0, R4, R8, 0x2 ;  /* 0x0000000804087211 */ /* 0x000fe200078010ff */
[----:B------:R-:W-:-:S03]  /*95f0*/  IMAD.IADD R5, R5, 0x1, R7 ;  /* 0x0000000105057824 */ /* 0x000fc600078e0207 */
[----:B------:R-:W-:-:S04]  /*9600*/  SEL R9, R9, c[0x0][0x454], P3 ;  /* 0x0001150009097a07 */ /* 0x000fc80001800000 */
[----:B------:R-:W-:Y:S01]  /*9610*/  LEA.HI.X R4, R4, R9, R5, 0x2, P0 ;  /* 0x0000000904047211 */ /* 0x000fe200000f1405 */
[----:B------:R-:W-:Y:S01]  /*9620*/  SHFL.IDX PT, R10, R8, RZ, 0x1c1f ;  /* 0x001c1fff080a7589 */ /* 0x000fe200000e0000 */
[----:B----4-:R-:W-:-:S03]  /*9630*/  IMAD R5, R225, 0x80, R22 ;  /* 0x00000080e1057824 */ /* 0x010fc600078e0216 */
[----:B------:R-:W1:Y:S04]  /*9640*/  SHFL.IDX PT, R11, R4, RZ, 0x1c1f ;  /* 0x001c1fff040b7589 */ /* 0x000e6800000e0000 */
[----:B------:R-:W-:Y:S04]  /*9650*/  SHFL.IDX PT, R8, R8, 0x1, 0x1c1f ;  /* 0x003c1f0008087f89 */ /* 0x000fe800000e0000 */
[----:B------:R2:W3:Y:S01]  /*9660*/  SHFL.IDX PT, R9, R4, 0x1, 0x1c1f ;  /* 0x003c1f0004097f89 */ /* 0x0004e200000e0000 */
[----:B------:R-:W-:Y:S02]  /*9670*/  LOP3.LUT P0, RZ, R15, 0x3, RZ, 0xc0, !PT ;  /* 0x000000030fff7812 */ /* 0x000fe4000780c0ff */
[----:B------:R-:W-:Y:S01]  /*9680*/  IADD3 R7, R5, 0x8, RZ ;  /* 0x0000000805077810 */ /* 0x000fe20007ffe0ff */
[----:B--2---:R-:W-:-:S05]  /*9690*/  IMAD R4, R12, c[0x0][0x4e8], RZ ;  /* 0x00013a000c047a24 */ /* 0x004fca00078e02ff */
[-C--:B------:R-:W-:Y:S02]  /*96a0*/  ISETP.GE.OR P1, PT, R5, R4.reuse, P0 ;  /* 0x000000040500720c */ /* 0x080fe40000726670 */
[----:B------:R-:W-:-:S11]  /*96b0*/  ISETP.GE.OR P0, PT, R7, R4, P0 ;  /* 0x000000040700720c */ /* 0x000fd60000706670 */
[----:B-1----:R1:W-:Y:S01]  /*96c0*/  @!P1 ST.E [R10.64], R21 ;  /* 0x000000150a009985 */ /* 0x0023e2000c101906 */
[----:B------:R-:W-:-:S03]  /*96d0*/  ISETP.GE.AND P1, PT, R5, R4, PT ;  /* 0x000000040500720c */ /* 0x000fc60003f26270 */
[----:B---3--:R1:W-:Y:S01]  /*96e0*/  @!P0 ST.E [R8.64], R20 ;  /* 0x0000001408008985 */ /* 0x0083e2000c101906 */
[----:B------:R-:W-:Y:S01]  /*96f0*/  ISETP.GE.AND P0, PT, R7, R4, PT ;  /* 0x000000040700720c */ /* 0x000fe20003f06270 */
[----:B------:R-:W-:Y:S05]  /*9700*/  @P3 BRA `(.L_x_51) ;  /* 0x0000085000003947 */ /* 0x000fea0003800000 */
[----:B------:R-:W2:Y:S01]  /*9710*/  LDL R15, [R1+0x30] ;  /* 0x00003000010f7983 */ /* 0x000ea20000100800 */
[----:B------:R-:W-:Y:S01]  /*9720*/  IMAD R3, R6, c[0x0][0x3a0], RZ ;  /* 0x0000e80006037a24 */ /* 0x000fe200078e02ff */
[----:B-1----:R-:W-:Y:S01]  /*9730*/  SHF.R.S32.HI R8, RZ, 0x1f, R0 ;  /* 0x0000001fff087819 */ /* 0x002fe20000011400 */
[C---:B------:R-:W-:Y:S01]  /*9740*/  IMAD.WIDE.U32 R6, R2.reuse, c[0x0][0x3a0], RZ ;  /* 0x0000e80002067a25 */ /* 0x040fe200078e00ff */
[----:B------:R1:W3:Y:S03]  /*9750*/  LDS.128 R24, [R195+0x80] ;  /* 0x00008000c3187984 */ /* 0x0002e60000000c00 */
[----:B------:R-:W-:Y:S01]  /*9760*/  IMAD R2, R2, c[0x0][0x3a4], R3 ;  /* 0x0000e90002027a24 */ /* 0x000fe200078e0203 */
[----:B------:R1:W4:Y:S04]  /*9770*/  LDS.128 R36, [R195+0x1080] ;  /* 0x00108000c3247984 */ /* 0x0003280000000c00 */
[----:B------:R-:W-:Y:S01]  /*9780*/  IADD3 R3, R7, R2, RZ ;  /* 0x0000000207037210 */ /* 0x000fe20007ffe0ff */
[----:B------:R1:W1:Y:S01]  /*9790*/  LDS.128 R48, [R195+0x2080] ;  /* 0x00208000c3307984 */ /* 0x0002620000000c00 */
[----:B------:R-:W-:-:S03]  /*97a0*/  MOV R2, R6 ;  /* 0x0000000600027202 */ /* 0x000fc60000000f00 */
[----:B------:R1:W1:Y:S02]  /*97b0*/  LDS.128 R56, [R195+0x3080] ;  /* 0x00308000c3387984 */ /* 0x0002640000000c00 */
[----:B------:R-:W-:Y:S02]  /*97c0*/  IMAD.WIDE.U32 R6, R234, c[0x0][0x3e8], R2 ;  /* 0x0000fa00ea067a25 */ /* 0x000fe400078e0002 */
[----:B------:R1:W1:Y:S02]  /*97d0*/  LDS.128 R20, [R195+0x4080] ;  /* 0x00408000c3147984 */ /* 0x0002640000000c00 */
[----:B------:R-:W-:Y:S02]  /*97e0*/  IMAD R3, R8, c[0x0][0x3f0], RZ ;  /* 0x0000fc0008037a24 */ /* 0x000fe400078e02ff */
[----:B------:R1:W1:Y:S01]  /*97f0*/  LDS.128 R32, [R195+0x5080] ;  /* 0x00508000c3207984 */ /* 0x0002620000000c00 */
[----:B------:R-:W-:-:S03]  /*9800*/  IMAD R7, R234, c[0x0][0x3ec], R7 ;  /* 0x0000fb00ea077a24 */ /* 0x000fc600078e0207 */
[----:B------:R1:W1:Y:S01]  /*9810*/  LDS.128 R44, [R195+0x6080] ;  /* 0x00608000c32c7984 */ /* 0x0002620000000c00 */
[----:B------:R-:W-:-:S03]  /*9820*/  IMAD.WIDE.U32 R6, R0, c[0x0][0x3f0], R6 ;  /* 0x0000fc0000067a25 */ /* 0x000fc600078e0006 */
[----:B------:R1:W1:Y:S04]  /*9830*/  LDS.128 R52, [R195+0x7080] ;  /* 0x00708000c3347984 */ /* 0x0002680000000c00 */
[----:B------:R1:W1:Y:S04]  /*9840*/  LDS.128 R16, [R195+0x8080] ;  /* 0x00808000c3107984 */ /* 0x0002680000000c00 */
[----:B------:R1:W1:Y:S04]  /*9850*/  LDS.128 R28, [R195+0x9080] ;  /* 0x00908000c31c7984 */ /* 0x0002680000000c00 */
[----:B------:R1:W1:Y:S04]  /*9860*/  LDS.128 R40, [R195+0xa080] ;  /* 0x00a08000c3287984 */ /* 0x0002680000000c00 */
[----:B------:R1:W1:Y:S04]  /*9870*/  LDS.128 R60, [R195+0xb080] ;  /* 0x00b08000c33c7984 */ /* 0x0002680000000c00 */
[----:B------:R-:W5:Y:S02]  /*9880*/  S2R R10, SR_TID.X ;  /* 0x00000000000a7919 */ /* 0x000f640000002100 */
[----:B-----5:R-:W-:-:S04]  /*9890*/  SHF.R.S32.HI R9, RZ, 0x1f, R10 ;  /* 0x0000001fff097819 */ /* 0x020fc8000001140a */
[----:B------:R-:W-:-:S04]  /*98a0*/  LEA.HI R9, R9, R10, RZ, 0x3 ;  /* 0x0000000a09097211 */ /* 0x000fc800078f18ff */
[----:B------:R-:W-:-:S04]  /*98b0*/  SHF.R.S32.HI R9, RZ, 0x3, R9 ;  /* 0x00000003ff097819 */ /* 0x000fc80000011409 */
[C---:B------:R-:W-:Y:S02]  /*98c0*/  LEA R11, R225.reuse, R9, 0x7 ;  /* 0x00000009e10b7211 */ /* 0x040fe400078e38ff */
[----:B--2---:R-:W-:-:S04]  /*98d0*/  LEA R5, R225, R15, 0x7 ;  /* 0x0000000fe1057211 */ /* 0x004fc800078e38ff */
[----:B------:R-:W-:Y:S01]  /*98e0*/  MOV R2, R5 ;  /* 0x0000000500027202 */ /* 0x000fe20000000f00 */
[----:B------:R-:W-:-:S05]  /*98f0*/  @P2 IMAD.HI.U32 R8, R5, c[0x0][0x4ec], RZ ;  /* 0x00013b0005082a27 */ /* 0x000fca00078e00ff */
[----:B------:R-:W-:Y:S01]  /*9900*/  @P2 SHF.R.U32.HI R2, RZ, c[0x0][0x4f0], R8 ;  /* 0x00013c00ff022a19 */ /* 0x000fe20000011608 */
[----:B------:R-:W-:-:S03]  /*9910*/  IMAD R8, R0, c[0x0][0x3f4], R3 ;  /* 0x0000fd0000087a24 */ /* 0x000fc600078e0203 */
[----:B------:R-:W-:Y:S02]  /*9920*/  SHF.R.S32.HI R3, RZ, 0x1f, R2 ;  /* 0x0000001fff037819 */ /* 0x000fe40000011402 */
[----:B------:R-:W-:Y:S02]  /*9930*/  IADD3 R0, -R2, RZ, RZ ;  /* 0x000000ff02007210 */ /* 0x000fe40007ffe1ff */
[----:B------:R-:W-:Y:S01]  /*9940*/  IADD3 R7, R7, R8, RZ ;  /* 0x0000000807077210 */ /* 0x000fe20007ffe0ff */
[----:B------:R-:W-:Y:S02]  /*9950*/  IMAD R3, R3, c[0x0][0x3e0], RZ ;  /* 0x0000f80003037a24 */ /* 0x000fe400078e02ff */
[----:B------:R-:W-:Y:S02]  /*9960*/  IMAD R0, R0, c[0x0][0x4e8], R5 ;  /* 0x00013a0000007a24 */ /* 0x000fe400078e0205 */
[C---:B------:R-:W-:Y:S02]  /*9970*/  IMAD R8, R2.reuse, c[0x0][0x3e4], R3 ;  /* 0x0000f90002087a24 */ /* 0x040fe400078e0203 */
[----:B------:R-:W-:Y:S01]  /*9980*/  IMAD.WIDE.U32 R2, R2, c[0x0][0x3e0], R6 ;  /* 0x0000f80002027a25 */ /* 0x000fe200078e0006 */
[----:B------:R-:W-:-:S04]  /*9990*/  SHF.R.S32.HI R5, RZ, 0x1f, R0 ;  /* 0x0000001fff057819 */ /* 0x000fc80000011400 */
[----:B------:R-:W-:Y:S01]  /*99a0*/  IADD3 R3, R3, R8, RZ ;  /* 0x0000000803037210 */ /* 0x000fe20007ffe0ff */
[----:B------:R-:W-:-:S04]  /*99b0*/  IMAD R5, R5, c[0x0][0x3d8], RZ ;  /* 0x0000f60005057a24 */ /* 0x000fc800078e02ff */
[----:B------:R-:W-:-:S04]  /*99c0*/  IMAD.WIDE.U32 R2, R0, c[0x0][0x3d8], R2 ;  /* 0x0000f60000027a25 */ /* 0x000fc800078e0002 */
[----:B------:R-:W-:Y:S01]  /*99d0*/  IMAD R0, R0, c[0x0][0x3dc], R5 ;  /* 0x0000f70000007a24 */ /* 0x000fe200078e0205 */
[----:B------:R-:W-:-:S04]  /*99e0*/  LEA R13, P0, R2, c[0x0][0x380], 0x1 ;  /* 0x0000e000020d7a11 */ /* 0x000fc800078008ff */
[----:B------:R-:W-:-:S04]  /*99f0*/  IADD3 R0, R3, R0, RZ ;  /* 0x0000000003007210 */ /* 0x000fc80007ffe0ff */
[----:B------:R-:W-:Y:S01]  /*9a00*/  LEA.HI.X R12, R2, c[0x0][0x384], R0, 0x1, P0 ;  /* 0x0000e100020c7a11 */ /* 0x000fe200000f0c00 */
[----:B------:R-:W-:Y:S05]  /*9a10*/  BRA.DIV ~URZ, `(.L_x_52) ;  /* 0x000039027f007947 */ /* 0x000fea000b800000 */
[----:B-1-34-:R1:W2:Y:S02]  /*9a20*/  SHFL.IDX PT, R10, R12, RZ, 0x181f ;  /* 0x00181fff0c0a7589 */ /* 0x01a2a400000e0000 */
.L_x_115:
[----:B------:R-:W-:Y:S05]  /*9a30*/  BRA.DIV ~URZ, `(.L_x_53) ;  /* 0x000039527f007947 */ /* 0x000fea000b800000 */
[----:B------:R3:W4:Y:S02]  /*9a40*/  SHFL.IDX PT, R0, R13, RZ, 0x181f ;  /* 0x00181fff0d007589 */ /* 0x00072400000e0000 */
.L_x_116:
[----:B------:R-:W-:Y:S01]  /*9a50*/  ISETP.GE.AND P0, PT, R11, R4, PT ;  /* 0x000000040b00720c */ /* 0x000fe20003f06270 */
[----:B------:R-:W-:-:S12]  /*9a60*/  BSSY B0, `(.L_x_54) ;  /* 0x000000f000007945 */ /* 0x000fd80003800000 */
[----:B------:R-:W-:Y:S05]  /*9a70*/  @P0 BRA `(.L_x_55) ;  /* 0x000000d000000947 */ /* 0x000fea0003800000 */
[----:B------:R-:W5:Y:S01]  /*9a80*/  LDL R5, [R1] ;  /* 0x0000000001057983 */ /* 0x000f620000100800 */
[----:B------:R-:W-:Y:S02]  /*9a90*/  ISETP.GE.AND P5, PT, R220, c[0x0][0x3c8], PT ;  /* 0x0000f200dc007a0c */ /* 0x000fe40003fa6270 */
[----:B------:R-:W-:Y:S02]  /*9aa0*/  ISETP.GE.AND P4, PT, R222, c[0x0][0x3c8], PT ;  /* 0x0000f200de007a0c */ /* 0x000fe40003f86270 */
[----:B------:R-:W-:-:S09]  /*9ab0*/  ISETP.GE.AND P3, PT, R223, c[0x0][0x3c8], PT ;  /* 0x0000f200df007a0c */ /* 0x000fd20003f66270 */
[-C--:B----4-:R-:W-:Y:S02]  /*9ac0*/  @!P5 LEA R8, P2, R220, R0.reuse, 0x1 ;  /* 0x00000000dc08d211 */ /* 0x090fe400078408ff */
[-C--:B------:R-:W-:Y:S02]  /*9ad0*/  @!P4 LEA R6, P1, R222, R0.reuse, 0x1 ;  /* 0x00000000de06c211 */ /* 0x080fe400078208ff */
[C---:B------:R-:W-:Y:S02]  /*9ae0*/  @!P3 LEA R2, P0, R223.reuse, R0, 0x1 ;  /* 0x00000000df02b211 */ /* 0x040fe400078008ff */
[-C--:B--2---:R-:W-:Y:S02]  /*9af0*/  @!P5 LEA.HI.X R9, R220, R10.reuse, R221, 0x1, P2 ;  /* 0x0000000adc09d211 */ /* 0x084fe400010f0cdd */
[----:B------:R-:W-:-:S03]  /*9b00*/  @!P3 LEA.HI.X R3, R223, R10, R252, 0x1, P0 ;  /* 0x0000000adf03b211 */ /* 0x000fc600000f0cfc */
[----:B------:R2:W-:Y:S01]  /*9b10*/  @!P5 ST.E.128 [R8.64], R24 ;  /* 0x000000180800d985 */ /* 0x0005e2000c101d06 */
[----:B-----5:R-:W-:-:S05]  /*9b20*/  @!P4 LEA.HI.X R7, R222, R10, R5, 0x1, P1 ;  /* 0x0000000ade07c211 */ /* 0x020fca00008f0c05 */
[----:B------:R2:W-:Y:S04]  /*9b30*/  @!P4 ST.E.128 [R6.64], R20 ;  /* 0x000000140600c985 */ /* 0x0005e8000c101d06 */
[----:B------:R2:W-:Y:S02]  /*9b40*/  @!P3 ST.E.128 [R2.64], R16 ;  /* 0x000000100200b985 */ /* 0x0005e4000c101d06 */
.L_x_55:
[----:B------:R-:W-:Y:S05]  /*9b50*/  BSYNC B0 ;  /* 0x0000000000007941 */ /* 0x000fea0003800000 */
.L_x_54:
[----:B------:R-:W-:Y:S05]  /*9b60*/  BRA.DIV ~URZ, `(.L_x_56) ;  /* 0x000038827f007947 */ /* 0x000fea000b800000 */
[----:B--2---:R2:W1:Y:S04]  /*9b70*/  SHFL.IDX PT, R10, R12, 0x1, 0x181f ;  /* 0x00381f000c0a7f89 */ /* 0x00446800000e0000 */
[----:B----4-:R2:W4:Y:S02]  /*9b80*/  SHFL.IDX PT, R0, R13, 0x1, 0x181f ;  /* 0x00381f000d007f89 */ /* 0x01052400000e0000 */
.L_x_117:
[----:B------:R-:W-:Y:S01]  /*9b90*/  IADD3 R2, R11, 0x20, RZ ;  /* 0x000000200b027810 */ /* 0x000fe20007ffe0ff */
[----:B------:R-:W-:Y:S03]  /*9ba0*/  BSSY B0, `(.L_x_57) ;  /* 0x0000010000007945 */ /* 0x000fe60003800000 */
[----:B------:R-:W-:-:S13]  /*9bb0*/  ISETP.GE.AND P0, PT, R2, R4, PT ;  /* 0x000000040200720c */ /* 0x000fda0003f06270 */
        /* <DEDUP_REMOVED lines=8> */
[-C--:B-1----:R-:W-:Y:S02]  /*9c40*/  @!P2 LEA.HI.X R9, R220, R10.reuse, R221, 0x1, P5 ;  /* 0x0000000adc09a211 */ /* 0x082fe400028f0cdd */
[----:B------:R-:W-:-:S03]  /*9c50*/  @!P0 LEA.HI.X R3, R223, R10, R252, 0x1, P3 ;  /* 0x0000000adf038211 */ /* 0x000fc600018f0cfc */
[----:B------:R1:W-:Y:S01]  /*9c60*/  @!P2 ST.E.128 [R8.64], R36 ;  /* 0x000000240800a985 */ /* 0x0003e2000c101d06 */
[----:B-----5:R-:W-:-:S05]  /*9c70*/  @!P1 LEA.HI.X R7, R222, R10, R5, 0x1, P4 ;  /* 0x0000000ade079211 */ /* 0x020fca00020f0c05 */
[----:B------:R1:W-:Y:S04]  /*9c80*/  @!P1 ST.E.128 [R6.64], R32 ;  /* 0x0000002006009985 */ /* 0x0003e8000c101d06 */
[----:B------:R1:W-:Y:S02]  /*9c90*/  @!P0 ST.E.128 [R2.64], R28 ;  /* 0x0000001c02008985 */ /* 0x0003e4000c101d06 */
.L_x_58:
[----:B------:R-:W-:Y:S05]  /*9ca0*/  BSYNC B0 ;  /* 0x0000000000007941 */ /* 0x000fea0003800000 */
.L_x_57:
[----:B------:R-:W-:Y:S05]  /*9cb0*/  BRA.DIV ~URZ, `(.L_x_59) ;  /* 0x000037f27f007947 */ /* 0x000fea000b800000 */
[----:B-1----:R1:W2:Y:S02]  /*9cc0*/  SHFL.IDX PT, R10, R12, 0x2, 0x181f ;  /* 0x00581f000c0a7f89 */ /* 0x0022a400000e0000 */
.L_x_118:
[----:B------:R-:W-:Y:S05]  /*9cd0*/  BRA.DIV ~URZ, `(.L_x_60) ;  /* 0x000038427f007947 */ /* 0x000fea000b800000 */
[----:B----4-:R4:W1:Y:S02]  /*9ce0*/  SHFL.IDX PT, R0, R13, 0x2, 0x181f ;  /* 0x00581f000d007f89 */ /* 0x01086400000e0000 */
.L_x_119:
        /* <DEDUP_REMOVED lines=8> */
[-C--:B-1----:R-:W-:Y:S02]  /*9d70*/  @!P2 LEA R8, P5, R220, R0.reuse, 0x1 ;  /* 0x00000000dc08a211 */ /* 0x082fe400078a08ff */
        /* <DEDUP_REMOVED lines=8> */
.L_x_62:
[----:B------:R-:W-:Y:S05]  /*9e00*/  BSYNC B0 ;  /* 0x0000000000007941 */ /* 0x000fea0003800000 */
.L_x_61:
[----:B------:R-:W-:Y:S05]  /*9e10*/  BRA.DIV ~URZ, `(.L_x_63) ;  /* 0x000037627f007947 */ /* 0x000fea000b800000 */
[----:B-1----:R1:W3:Y:S04]  /*9e20*/  SHFL.IDX PT, R6, R12, 0x3, 0x181f ;  /* 0x00781f000c067f89 */ /* 0x0022e800000e0000 */
[----:B------:R1:W4:Y:S02]  /*9e30*/  SHFL.IDX PT, R0, R13, 0x3, 0x181f ;  /* 0x00781f000d007f89 */ /* 0x00032400000e0000 */
.L_x_120:
[----:B------:R-:W-:-:S04]  /*9e40*/  IADD3 R2, R11, 0x60, RZ ;  /* 0x000000600b027810 */ /* 0x000fc80007ffe0ff */
[----:B------:R-:W-:-:S13]  /*9e50*/  ISETP.GE.AND P0, PT, R2, R4, PT ;  /* 0x000000040200720c */ /* 0x000fda0003f06270 */
[----:B------:R-:W-:Y:S05]  /*9e60*/  @P0 BRA `(.L_x_64) ;  /* 0x000020e000000947 */ /* 0x000fea0003800000 */
[----:B------:R-:W5:Y:S01]  /*9e70*/  LDL R7, [R1] ;  /* 0x0000000001077983 */ /* 0x000f620000100800 */
[----:B------:R-:W-:Y:S02]  /*9e80*/  ISETP.GE.AND P1, PT, R220, c[0x0][0x3c8], PT ;  /* 0x0000f200dc007a0c */ /* 0x000fe40003f26270 */
[----:B------:R-:W-:-:S11]  /*9e90*/  ISETP.GE.AND P0, PT, R222, c[0x0][0x3c8], PT ;  /* 0x0000f200de007a0c */ /* 0x000fd60003f06270 */
[-C--:B----4-:R-:W-:Y:S02]  /*9ea0*/  @!P1 LEA R4, P3, R220, R0.reuse, 0x1 ;  /* 0x00000000dc049211 */ /* 0x090fe400078608ff */
[----:B------:R-:W-:Y:S02]  /*9eb0*/  @!P0 LEA R2, P2, R222, R0, 0x1 ;  /* 0x00000000de028211 */ /* 0x000fe400078408ff */
[----:B---3--:R-:W-:-:S05]  /*9ec0*/  @!P1 LEA.HI.X R5, R220, R6, R221, 0x1, P3 ;  /* 0x00000006dc059211 */ /* 0x008fca00018f0cdd */
[----:B------:R3:W-:Y:S01]  /*9ed0*/  @!P1 ST.E.128 [R4.64], R56 ;  /* 0x0000003804009985 */ /* 0x0007e2000c101d06 */
[----:B-----5:R-:W-:-:S05]  /*9ee0*/  @!P0 LEA.HI.X R3, R222, R6, R7, 0x1, P2 ;  /* 0x00000006de038211 */ /* 0x020fca00010f0c07 */
[----:B------:R3:W-:Y:S01]  /*9ef0*/  @!P0 ST.E.128 [R2.64], R52 ;  /* 0x0000003402008985 */ /* 0x0007e2000c101d06 */
[----:B------:R-:W-:-:S13]  /*9f00*/  ISETP.GE.AND P0, PT, R223, c[0x0][0x3c8], PT ;  /* 0x0000f200df007a0c */ /* 0x000fda0003f06270 */
[----:B------:R-:W-:Y:S05]  /*9f10*/  @P0 BRA `(.L_x_64) ;  /* 0x0000203000000947 */ /* 0x000fea0003800000 */
[----:B---3--:R-:W-:-:S04]  /*9f20*/  LEA R2, P0, R223, R0, 0x1 ;  /* 0x00000000df027211 */ /* 0x008fc800078008ff */
[----:B------:R-:W-:-:S05]  /*9f30*/  LEA.HI.X R3, R223, R6, R252, 0x1, P0 ;  /* 0x00000006df037211 */ /* 0x000fca00000f0cfc */
[----:B------:R3:W-:Y:S01]  /*9f40*/  ST.E.128 [R2.64], R60 ;  /* 0x0000003c02007985 */ /* 0x0007e2000c101d06 */
[----:B------:R-:W-:Y:S05]  /*9f50*/  BRA `(.L_x_64) ;  /* 0x00001ff000007947 */ /* 0x000fea0003800000 */
.L_x_51:
[----:B------:R-:W2:Y:S01]  /*9f60*/  LDL.LU R7, [R1+0xc] ;  /* 0x00000c0001077983 */ /* 0x000ea20000300800 */
[----:B------:R-:W-:Y:S02]  /*9f70*/  IMAD R6, R6, c[0x0][0x408], RZ ;  /* 0x0001020006067a24 */ /* 0x000fe400078e02ff */
[----:B------:R-:W-:-:S04]  /*9f80*/  IMAD.WIDE.U32 R4, R2, c[0x0][0x408], RZ ;  /* 0x0001020002047a25 */ /* 0x000fc800078e00ff */
[----:B------:R-:W-:Y:S02]  /*9f90*/  IMAD R2, R2, c[0x0][0x40c], R6 ;  /* 0x0001030002027a24 */ /* 0x000fe400078e0206 */
[----:B------:R-:W-:-:S03]  /*9fa0*/  @P2 IMAD.HI.U32 R6, R3, c[0x0][0x4ec], RZ ;  /* 0x00013b0003062a27 */ /* 0x000fc600078e00ff */
[----:B------:R-:W-:Y:S02]  /*9fb0*/  IADD3 R5, R5, R2, RZ ;  /* 0x0000000205057210 */ /* 0x000fe40007ffe0ff */
[----:B------:R-:W-:-:S03]  /*9fc0*/  SHF.R.S32.HI R2, RZ, 0x1f, R0 ;  /* 0x0000001fff027819 */ /* 0x000fc60000011400 */
[----:B------:R-:W-:-:S04]  /*9fd0*/  IMAD.WIDE.U32 R4, R234, c[0x0][0x438], R4 ;  /* 0x00010e00ea047a25 */ /* 0x000fc800078e0004 */
[----:B------:R-:W-:Y:S02]  /*9fe0*/  IMAD R2, R2, c[0x0][0x440], RZ ;  /* 0x0001100002027a24 */ /* 0x000fe400078e02ff */
[----:B------:R-:W-:Y:S02]  /*9ff0*/  IMAD R5, R234, c[0x0][0x43c], R5 ;  /* 0x00010f00ea057a24 */ /* 0x000fe400078e0205 */
[C---:B------:R-:W-:Y:S02]  /*a000*/  IMAD R2, R0.reuse, c[0x0][0x444], R2 ;  /* 0x0001110000027a24 */ /* 0x040fe400078e0202 */
[----:B------:R-:W-:Y:S01]  /*a010*/  IMAD.WIDE.U32 R4, R0, c[0x0][0x440], R4 ;  /* 0x0001100000047a25 */ /* 0x000fe200078e0004 */
[----:B------:R-:W-:Y:S02]  /*a020*/  MOV R0, R3 ;  /* 0x0000000300007202 */ /* 0x000fe40000000f00 */
[----:B------:R-:W-:Y:S02]  /*a030*/  @P2 SHF.R.U32.HI R0, RZ, c[0x0][0x4f0], R6 ;  /* 0x00013c00ff002a19 */ /* 0x000fe40000011606 */
[----:B------:R-:W-:-:S02]  /*a040*/  IADD3 R5, R5, R2, RZ ;  /* 0x0000000205057210 */ /* 0x000fc40007ffe0ff */
[----:B------:R-:W-:Y:S02]  /*a050*/  SHF.R.S32.HI R2, RZ, 0x1f, R0 ;  /* 0x0000001fff027819 */ /* 0x000fe40000011400 */
[----:B------:R-:W-:-:S03]  /*a060*/  IADD3 R6, -R0, RZ, RZ ;  /* 0x000000ff00067210 */ /* 0x000fc60007ffe1ff */
[----:B------:R-:W-:Y:S02]  /*a070*/  IMAD R2, R2, c[0x0][0x430], RZ ;  /* 0x00010c0002027a24 */ /* 0x000fe400078e02ff */
[----:B------:R-:W-:Y:S02]  /*a080*/  IMAD R6, R6, c[0x0][0x4e8], R3 ;  /* 0x00013a0006067a24 */ /* 0x000fe400078e0203 */
[----:B--2---:R-:W-:-:S04]  /*a090*/  IMAD.WIDE.U32 R4, R7, c[0x0][0x448], R4 ;  /* 0x0001120007047a25 */ /* 0x004fc800078e0004 */
        /* <DEDUP_REMOVED lines=12> */
[----:B------:R2:W3:Y:S02]  /*a160*/  SHFL.IDX PT, R4, R27, RZ, 0x1c1f ;  /* 0x001c1fff1b047589 */ /* 0x0004e400000e0000 */
.L_x_121:
[----:B------:R-:W-:Y:S05]  /*a170*/  BRA.DIV ~URZ, `(.L_x_66) ;  /* 0x000035327f007947 */ /* 0x000fea000b800000 */
[----:B------:R4:W1:Y:S02]  /*a180*/  SHFL.IDX PT, R0, R28, RZ, 0x1c1f ;  /* 0x001c1fff1c007589 */ /* 0x00086400000e0000 */
.L_x_122:
[C---:B------:R-:W-:Y:S01]  /*a190*/  IADD3 R13, R233.reuse, 0x8, RZ ;  /* 0x00000008e90d7810 */ /* 0x040fe20007ffe0ff */
[----:B------:R-:W-:Y:S01]  /*a1a0*/  BSSY B0, `(.L_x_67) ;  /* 0x0000097000007945 */ /* 0x000fe20003800000 */
[C---:B------:R-:W-:Y:S02]  /*a1b0*/  IADD3 R12, R233.reuse, 0x10, RZ ;  /* 0x00000010e90c7810 */ /* 0x040fe40007ffe0ff */
[C---:B------:R-:W-:Y:S02]  /*a1c0*/  IADD3 R15, R233.reuse, 0x18, RZ ;  /* 0x00000018e90f7810 */ /* 0x040fe40007ffe0ff */
[C---:B------:R-:W-:Y:S02]  /*a1d0*/  IADD3 R14, R233.reuse, 0x20, RZ ;  /* 0x00000020e90e7810 */ /* 0x040fe40007ffe0ff */
[C---:B------:R-:W-:Y:S02]  /*a1e0*/  IADD3 R16, R233.reuse, 0x28, RZ ;  /* 0x00000028e9107810 */ /* 0x040fe40007ffe0ff */
[----:B------:R-:W-:-:S02]  /*a1f0*/  IADD3 R17, R233, 0x30, RZ ;  /* 0x00000030e9117810 */ /* 0x000fc40007ffe0ff */
[C---:B------:R-:W-:Y:S02]  /*a200*/  IADD3 R18, R233.reuse, 0x38, RZ ;  /* 0x00000038e9127810 */ /* 0x040fe40007ffe0ff */
[C---:B-1----:R-:W-:Y:S02]  /*a210*/  IADD3 R20, R233.reuse, 0x40, RZ ;  /* 0x00000040e9147810 */ /* 0x042fe40007ffe0ff */
[C---:B------:R-:W-:Y:S02]  /*a220*/  IADD3 R19, R233.reuse, 0x48, RZ ;  /* 0x00000048e9137810 */ /* 0x040fe40007ffe0ff */
[C---:B------:R-:W-:Y:S02]  /*a230*/  IADD3 R21, R233.reuse, 0x50, RZ ;  /* 0x00000050e9157810 */ /* 0x040fe40007ffe0ff */
[C---:B------:R-:W-:Y:S02]  /*a240*/  IADD3 R22, R233.reuse, 0x58, RZ ;  /* 0x00000058e9167810 */ /* 0x040fe40007ffe0ff */
[----:B------:R-:W-:-:S02]  /*a250*/  IADD3 R23, R233, 0x60, RZ ;  /* 0x00000060e9177810 */ /* 0x000fc40007ffe0ff */
[C---:B------:R-:W-:Y:S02]  /*a260*/  IADD3 R45, R233.reuse, 0x80, RZ ;  /* 0x00000080e92d7810 */ /* 0x040fe40007ffe0ff */
[C---:B------:R-:W-:Y:S02]  /*a270*/  IADD3 R25, R233.reuse, 0x68, RZ ;  /* 0x00000068e9197810 */ /* 0x040fe40007ffe0ff */
[C---:B------:R-:W-:Y:S02]  /*a280*/  IADD3 R24, R233.reuse, 0x70, RZ ;  /* 0x00000070e9187810 */ /* 0x040fe40007ffe0ff */
[----:B------:R-:W-:Y:S02]  /*a290*/  IADD3 R26, R233, 0x78, RZ ;  /* 0x00000078e91a7810 */ /* 0x000fe40007ffe0ff */
[----:B------:R-:W-:Y:S02]  /*a2a0*/  SHF.R.S32.HI R44, RZ, 0x1f, R45 ;  /* 0x0000001fff2c7819 */ /* 0x000fe4000001142d */
[----:B------:R-:W-:-:S02]  /*a2b0*/  SHF.R.S32.HI R30, RZ, 0x1f, R13 ;  /* 0x0000001fff1e7819 */ /* 0x000fc4000001140d */
[----:B------:R-:W-:Y:S02]  /*a2c0*/  SHF.R.S32.HI R29, RZ, 0x1f, R12 ;  /* 0x0000001fff1d7819 */ /* 0x000fe4000001140c */
[----:B------:R-:W-:Y:S02]  /*a2d0*/  SHF.R.S32.HI R32, RZ, 0x1f, R15 ;  /* 0x0000001fff207819 */ /* 0x000fe4000001140f */
[----:B------:R-:W-:Y:S02]  /*a2e0*/  SHF.R.S32.HI R31, RZ, 0x1f, R14 ;  /* 0x0000001fff1f7819 */ /* 0x000fe4000001140e */
[----:B------:R-:W-:Y:S02]  /*a2f0*/  SHF.R.S32.HI R33, RZ, 0x1f, R16 ;  /* 0x0000001fff217819 */ /* 0x000fe40000011410 */
        /* <DEDUP_REMOVED lines=9> */
[----:B------:R-:W-:Y:S01]  /*a390*/  SHF.R.S32.HI R43, RZ, 0x1f, R26 ;  /* 0x0000001fff2b7819 */ /* 0x000fe2000001141a */
[----:B------:R-:W-:Y:S05]  /*a3a0*/  @P1 BRA `(.L_x_68) ;  /* 0x0000076000001947 */ /* 0x000fea0003800000 */
[----:B------:R-:W-:Y:S02]  /*a3b0*/  ISETP.GE.AND P4, PT, R233, c[0x0][0x3c8], PT ;  /* 0x0000f200e9007a0c */ /* 0x000fe40003f86270 */
[----:B------:R-:W-:Y:S02]  /*a3c0*/  ISETP.GE.AND P2, PT, R13, c[0x0][0x3c8], PT ;  /* 0x0000f2000d007a0c */ /* 0x000fe40003f46270 */
[----:B------:R-:W-:Y:S02]  /*a3d0*/  ISETP.GE.AND P5, PT, R12, c[0x0][0x3c8], PT ;  /* 0x0000f2000c007a0c */ /* 0x000fe40003fa6270 */
[----:B------:R-:W-:Y:S02]  /*a3e0*/  ISETP.GE.AND P1, PT, R15, c[0x0][0x3c8], PT ;  /* 0x0000f2000f007a0c */ /* 0x000fe40003f26270 */
[----:B------:R-:W-:-:S02]  /*a3f0*/  ISETP.GE.AND P6, PT, R14, c[0x0][0x3c8], PT ;  /* 0x0000f2000e007a0c */ /* 0x000fc40003fc6270 */
[C---:B------:R-:W-:Y:S02]  /*a400*/  IADD3 R11, R233.reuse, 0x88, RZ ;  /* 0x00000088e90b7810 */ /* 0x040fe40007ffe0ff */
[C---:B------:R-:W-:Y:S01]  /*a410*/  IADD3 R5, R233.reuse, 0x90, RZ ;  /* 0x00000090e9057810 */ /* 0x040fe20007ffe0ff */
[----:B------:R-:W-:Y:S01]  /*a420*/  @!P4 IMAD.MOV.U32 R6, RZ, RZ, R0 ;  /* 0x000000ffff06c224 */ /* 0x000fe200078e0000 */
[----:B------:R-:W-:Y:S01]  /*a430*/  IADD3 R79, R233, 0x88, RZ ;  /* 0x00000088e94f7810 */ /* 0x000fe20007ffe0ff */
[----:B---3--:R-:W-:Y:S01]  /*a440*/  @!P4 IMAD.MOV.U32 R7, RZ, RZ, R4 ;  /* 0x000000ffff07c224 */ /* 0x008fe200078e0004 */
[----:B------:R-:W-:Y:S02]  /*a450*/  @!P2 LEA R2, P3, R13, R0, 0x2 ;  /* 0x000000000d02a211 */ /* 0x000fe400078610ff */
[----:B------:R-:W-:Y:S01]  /*a460*/  SHF.R.S32.HI R79, RZ, 0x1f, R79 ;  /* 0x0000001fff4f7819 */ /* 0x000fe2000001144f */
[----:B------:R-:W-:Y:S01]  /*a470*/  @!P4 IMAD.WIDE R6, R233, 0x4, R6 ;  /* 0x00000004e906c825 */ /* 0x000fe200078e0206 */
[----:B------:R-:W-:-:S02]  /*a480*/  @!P2 LEA.HI.X R3, R13, R4, R30, 0x2, P3 ;  /* 0x000000040d03a211 */ /* 0x000fc400018f141e */
[C---:B------:R-:W-:Y:S02]  /*a490*/  IADD3 R10, R233.reuse, 0x98, RZ ;  /* 0x00000098e90a7810 */ /* 0x040fe40007ffe0ff */
[----:B------:R1:W-:Y:S01]  /*a4a0*/  @!P4 ST.E.64 [R6.64], R138 ;  /* 0x0000008a0600c985 */ /* 0x0003e2000c101b06 */
[C---:B------:R-:W-:Y:S02]  /*a4b0*/  IADD3 R83, R233.reuse, 0xa8, RZ ;  /* 0x000000a8e9537810 */ /* 0x040fe40007ffe0ff */
[C---:B------:R-:W-:Y:S01]  /*a4c0*/  IADD3 R82, R233.reuse, 0xa0, RZ ;  /* 0x000000a0e9527810 */ /* 0x040fe20007ffe0ff */
[----:B------:R3:W-:Y:S01]  /*a4d0*/  @!P2 ST.E.64 [R2.64], R100 ;  /* 0x000000640200a985 */ /* 0x0007e2000c101b06 */
[----:B------:R-:W-:Y:S02]  /*a4e0*/  ISETP.GE.AND P2, PT, R16, c[0x0][0x3c8], PT ;  /* 0x0000f20010007a0c */ /* 0x000fe40003f46270 */
[----:B------:R-:W-:Y:S02]  /*a4f0*/  SHF.R.S32.HI R82, RZ, 0x1f, R82 ;  /* 0x0000001fff527819 */ /* 0x000fe40000011452 */
[----:B------:R-:W-:-:S04]  /*a500*/  IADD3 R86, R233, 0xa8, RZ ;  /* 0x000000a8e9567810 */ /* 0x000fc80007ffe0ff */
[----:B------:R-:W-:Y:S02]  /*a510*/  SHF.R.S32.HI R86, RZ, 0x1f, R86 ;  /* 0x0000001fff567819 */ /* 0x000fe40000011456 */
[CC--:B-1----:R-:W-:Y:S02]  /*a520*/  @!P5 LEA R6, P4, R12.reuse, R0.reuse, 0x2 ;  /* 0x000000000c06d211 */ /* 0x0c2fe400078810ff */
[C---:B---3--:R-:W-:Y:S02]  /*a530*/  @!P1 LEA R2, P3, R15.reuse, R0, 0x2 ;  /* 0x000000000f029211 */ /* 0x048fe400078610ff */
[-C--:B------:R-:W-:Y:S02]  /*a540*/  @!P5 LEA.HI.X R7, R12, R4.reuse, R29, 0x2, P4 ;  /* 0x000000040c07d211 */ /* 0x080fe400020f141d */
[----:B------:R-:W-:-:S03]  /*a550*/  @!P1 LEA.HI.X R3, R15, R4, R32, 0x2, P3 ;  /* 0x000000040f039211 */ /* 0x000fc600018f1420 */
[----:B------:R1:W-:Y:S01]  /*a560*/  @!P5 ST.E.64 [R6.64], R102 ;  /* 0x000000660600d985 */ /* 0x0003e2000c101b06 */
[----:B------:R-:W-:-:S03]  /*a570*/  ISETP.GE.AND P5, PT, R17, c[0x0][0x3c8], PT ;  /* 0x0000f20011007a0c */ /* 0x000fc60003fa6270 */
[----:B------:R3:W-:Y:S01]  /*a580*/  @!P1 ST.E.64 [R2.64], R104 ;  /* 0x0000006802009985 */ /* 0x0007e2000c101b06 */
[----:B------:R-:W-:Y:S02]  /*a590*/  ISETP.GE.AND P1, PT, R18, c[0x0][0x3c8], PT ;  /* 0x0000f20012007a0c */ /* 0x000fe40003f26270 */
[-C--:B-1----:R-:W-:Y:S02]  /*a5a0*/  @!P6 LEA R6, P4, R14, R0.reuse, 0x2 ;  /* 0x000000000e06e211 */ /* 0x082fe400078810ff */
[----:B---3--:R-:W-:Y:S02]  /*a5b0*/  @!P2 LEA R2, P3, R16, R0, 0x2 ;  /* 0x000000001002a211 */ /* 0x008fe400078610ff */
[-C--:B------:R-:W-:Y:S02]  /*a5c0*/  @!P6 LEA.HI.X R7, R14, R4.reuse, R31, 0x2, P4 ;  /* 0x000000040e07e211 */ /* 0x080fe400020f141f */
[----:B------:R-:W-:-:S03]  /*a5d0*/  @!P2 LEA.HI.X R3, R16, R4, R33, 0x2, P3 ;  /* 0x000000041003a211 */ /* 0x000fc600018f1421 */
[----:B------:R1:W-:Y:S01]  /*a5e0*/  @!P6 ST.E.64 [R6.64], R108 ;  /* 0x0000006c0600e985 */ /* 0x0003e2000c101b06 */
[----:B------:R-:W-:-:S03]  /*a5f0*/  ISETP.GE.AND P6, PT, R20, c[0x0][0x3c8], PT ;  /* 0x0000f20014007a0c */ /* 0x000fc60003fc6270 */
[----:B------:R3:W-:Y:S01]  /*a600*/  @!P2 ST.E.64 [R2.64], R112 ;  /* 0x000000700200a985 */ /* 0x0007e2000c101b06 */
[----:B------:R-:W-:Y:S02]  /*a610*/  ISETP.GE.AND P2, PT, R19, c[0x0][0x3c8], PT ;  /* 0x0000f20013007a0c */ /* 0x000fe40003f46270 */
        /* <DEDUP_REMOVED lines=27> */
[----:B------:R-:W-:Y:S02]  /*a7d0*/  @!P2 LEA.HI.X R3, R25, R4, R42, 0x2, P3 ;  /* 0x000000041903a211 */ /* 0x000fe400018f142a */
[----:B------:R-:W-:Y:S01]  /*a7e0*/  ISETP.GE.AND P4, PT, R11, c[0x0][0x3c8], PT ;  /* 0x0000f2000b007a0c */ /* 0x000fe20003f86270 */
[----:B------:R1:W-:Y:S01]  /*a7f0*/  @!P6 ST.E.64 [R6.64], R52 ;  /* 0x000000340600e985 */ /* 0x0003e2000c101b06 */
[----:B------:R-:W-:-:S03]  /*a800*/  ISETP.GE.AND P6, PT, R45, c[0x0][0x3c8], PT ;  /* 0x0000f2002d007a0c */ /* 0x000fc60003fc6270 */
[----:B------:R3:W-:Y:S01]  /*a810*/  @!P2 ST.E.64 [R2.64], R56 ;  /* 0x000000380200a985 */ /* 0x0007e2000c101b06 */
[-C--:B-1----:R-:W-:Y:S02]  /*a820*/  @!P5 LEA R6, P3, R24, R0.reuse, 0x2 ;  /* 0x000000001806d211 */ /* 0x082fe400078610ff */
[----:B---3--:R-:W-:Y:S02]  /*a830*/  @!P1 LEA R2, P2, R26, R0, 0x2 ;  /* 0x000000001a029211 */ /* 0x008fe400078410ff */
[-C--:B------:R-:W-:Y:S02]  /*a840*/  @!P5 LEA.HI.X R7, R24, R4.reuse, R41, 0x2, P3 ;  /* 0x000000041807d211 */ /* 0x080fe400018f1429 */
[----:B------:R-:W-:Y:S02]  /*a850*/  @!P1 LEA.HI.X R3, R26, R4, R43, 0x2, P2 ;  /* 0x000000041a039211 */ /* 0x000fe400010f142b */
[----:B------:R-:W-:Y:S01]  /*a860*/  ISETP.GE.AND P3, PT, R5, c[0x0][0x3c8], PT ;  /* 0x0000f20005007a0c */ /* 0x000fe20003f66270 */
[----:B------:R1:W-:Y:S01]  /*a870*/  @!P5 ST.E.64 [R6.64], R60 ;  /* 0x0000003c0600d985 */ /* 0x0003e2000c101b06 */
[----:B------:R-:W-:-:S03]  /*a880*/  @!P6 LEA R8, P2, R45, R0, 0x2 ;  /* 0x000000002d08e211 */ /* 0x000fc600078410ff */
[----:B------:R3:W-:Y:S01]  /*a890*/  @!P1 ST.E.64 [R2.64], R64 ;  /* 0x0000004002009985 */ /* 0x0007e2000c101b06 */
[----:B------:R-:W-:Y:S02]  /*a8a0*/  @!P6 LEA.HI.X R9, R45, R4, R44, 0x2, P2 ;  /* 0x000000042d09e211 */ /* 0x000fe400010f142c */
[----:B------:R-:W-:Y:S02]  /*a8b0*/  ISETP.GE.AND P1, PT, R10, c[0x0][0x3c8], PT ;  /* 0x0000f2000a007a0c */ /* 0x000fe40003f26270 */
[----:B------:R-:W-:Y:S01]  /*a8c0*/  IADD3 R45, R233, 0xa0, RZ ;  /* 0x000000a0e92d7810 */ /* 0x000fe20007ffe0ff */
[----:B------:R-:W-:Y:S03]  /*a8d0*/  @!P6 ST.E.64 [R8.64], R140 ;  /* 0x0000008c0800e985 */ /* 0x000fe6000c101b06 */
[----:B------:R-:W-:Y:S02]  /*a8e0*/  ISETP.GE.AND P6, PT, R45, c[0x0][0x3c8], PT ;  /* 0x0000f2002d007a0c */ /* 0x000fe40003fc6270 */
[----:B-1----:R-:W-:-:S02]  /*a8f0*/  @!P3 LEA R6, P2, R5, R0, 0x2 ;  /* 0x000000000506b211 */ /* 0x002fc400078410ff */
[----:B---3--:R-:W-:-:S04]  /*a900*/  @!P4 LEA R2, P5, R11, R0, 0x2 ;  /* 0x000000000b02c211 */ /* 0x008fc800078a10ff */
[-C--:B------:R-:W-:Y:S02]  /*a910*/  @!P4 LEA.HI.X R3, R11, R4.reuse, R79, 0x2, P5 ;  /* 0x000000040b03c211 */ /* 0x080fe400028f144f */
[C---:B------:R-:W-:Y:S02]  /*a920*/  IADD3 R11, R233.reuse, 0x90, RZ ;  /* 0x00000090e90b7810 */ /* 0x040fe40007ffe0ff */
[----:B------:R-:W-:Y:S01]  /*a930*/  IADD3 R79, R233, 0xb0, RZ ;  /* 0x000000b0e94f7810 */ /* 0x000fe20007ffe0ff */
[----:B------:R1:W-:Y:S01]  /*a940*/  @!P4 ST.E.64 [R2.64], R68 ;  /* 0x000000440200c985 */ /* 0x0003e2000c101b06 */
[----:B------:R-:W-:Y:S02]  /*a950*/  SHF.R.S32.HI R11, RZ, 0x1f, R11 ;  /* 0x0000001fff0b7819 */ /* 0x000fe4000001140b */
[----:B------:R-:W-:Y:S02]  /*a960*/  ISETP.GE.AND P5, PT, R83, c[0x0][0x3c8], PT ;  /* 0x0000f20053007a0c */ /* 0x000fe40003fa6270 */
[----:B------:R-:W-:-:S02]  /*a970*/  @!P3 LEA.HI.X R7, R5, R4, R11, 0x2, P2 ;  /* 0x000000040507b211 */ /* 0x000fc400010f140b */
[C---:B------:R-:W-:Y:S02]  /*a980*/  IADD3 R11, R233.reuse, 0x98, RZ ;  /* 0x00000098e90b7810 */ /* 0x040fe40007ffe0ff */
[----:B------:R-:W-:Y:S01]  /*a990*/  IADD3 R5, R233, 0xb8, RZ ;  /* 0x000000b8e9057810 */ /* 0x000fe20007ffe0ff */
[----:B------:R3:W-:Y:S01]  /*a9a0*/  @!P3 ST.E.64 [R6.64], R72 ;  /* 0x000000480600b985 */ /* 0x0007e2000c101b06 */
[----:B------:R-:W-:Y:S02]  /*a9b0*/  SHF.R.S32.HI R11, RZ, 0x1f, R11 ;  /* 0x0000001fff0b7819 */ /* 0x000fe4000001140b */
[----:B------:R-:W-:Y:S02]  /*a9c0*/  ISETP.GE.AND P4, PT, R79, c[0x0][0x3c8], PT ;  /* 0x0000f2004f007a0c */ /* 0x000fe40003f86270 */
[----:B------:R-:W-:Y:S02]  /*a9d0*/  ISETP.GE.AND P3, PT, R5, c[0x0][0x3c8], PT ;  /* 0x0000f20005007a0c */ /* 0x000fe40003f66270 */
[----:B-1----:R-:W-:-:S04]  /*a9e0*/  @!P1 LEA R2, P2, R10, R0, 0x2 ;  /* 0x000000000a029211 */ /* 0x002fc800078410ff */
[----:B------:R-:W-:Y:S02]  /*a9f0*/  @!P1 LEA.HI.X R3, R10, R4, R11, 0x2, P2 ;  /* 0x000000040a039211 */ /* 0x000fe400010f140b */
[----:B------:R-:W-:-:S03]  /*aa00*/  @!P6 LEA R10, P2, R45, R0, 0x2 ;  /* 0x000000002d0ae211 */ /* 0x000fc600078410ff */
[----:B------:R1:W-:Y:S01]  /*aa10*/  @!P1 ST.E.64 [R2.64], R76 ;  /* 0x0000004c02009985 */ /* 0x0003e2000c101b06 */
[----:B------:R-:W-:Y:S02]  /*aa20*/  @!P6 LEA.HI.X R11, R45, R4, R82, 0x2, P2 ;  /* 0x000000042d0be211 */ /* 0x000fe400010f1452 */
[-C--:B------:R-:W-:Y:S02]  /*aa30*/  @!P5 LEA R8, P1, R83, R0.reuse, 0x2 ;  /* 0x000000005308d211 */ /* 0x080fe400078210ff */
[C---:B------:R-:W-:Y:S01]  /*aa40*/  IADD3 R82, R233.reuse, 0xb0, RZ ;  /* 0x000000b0e9527810 */ /* 0x040fe20007ffe0ff */
[----:B------:R2:W-:Y:S01]  /*aa50*/  @!P6 ST.E.64 [R10.64], R142 ;  /* 0x0000008e0a00e985 */ /* 0x0005e2000c101b06 */
[----:B------:R-:W-:Y:S02]  /*aa60*/  IADD3 R45, R233, 0xb8, RZ ;  /* 0x000000b8e92d7810 */ /* 0x000fe40007ffe0ff */
[----:B---3--:R-:W-:Y:S02]  /*aa70*/  @!P4 LEA R6, P2, R79, R0, 0x2 ;  /* 0x000000004f06c211 */ /* 0x008fe400078410ff */
[----:B------:R-:W-:-:S02]  /*aa80*/  SHF.R.S32.HI R82, RZ, 0x1f, R82 ;  /* 0x0000001fff527819 */ /* 0x000fc40000011452 */
[-C--:B------:R-:W-:Y:S02]  /*aa90*/  @!P5 LEA.HI.X R9, R83, R4.reuse, R86, 0x2, P1 ;  /* 0x000000045309d211 */ /* 0x080fe400008f1456 */
[----:B------:R-:W-:Y:S02]  /*aaa0*/  SHF.R.S32.HI R45, RZ, 0x1f, R45 ;  /* 0x0000001fff2d7819 */ /* 0x000fe4000001142d */
[----:B------:R-:W-:Y:S01]  /*aab0*/  @!P4 LEA.HI.X R7, R79, R4, R82, 0x2, P2 ;  /* 0x000000044f07c211 */ /* 0x000fe200010f1452 */
[----:B------:R2:W-:Y:S04]  /*aac0*/  @!P5 ST.E.64 [R8.64], R84 ;  /* 0x000000540800d985 */ /* 0x0005e8000c101b06 */
[----:B------:R2:W-:Y:S01]  /*aad0*/  @!P4 ST.E.64 [R6.64], R80 ;  /* 0x000000500600c985 */ /* 0x0005e2000c101b06 */
[----:B-1----:R-:W-:-:S04]  /*aae0*/  @!P3 LEA R2, P1, R5, R0, 0x2 ;  /* 0x000000000502b211 */ /* 0x002fc800078210ff */
[----:B------:R-:W-:-:S05]  /*aaf0*/  @!P3 LEA.HI.X R3, R5, R4, R45, 0x2, P1 ;  /* 0x000000040503b211 */ /* 0x000fca00008f142d */
[----:B------:R2:W-:Y:S04]  /*ab00*/  @!P3 ST.E.64 [R2.64], R48 ;  /* 0x000000300200b985 */ /* 0x0005e8000c101b06 */
.L_x_68:
[----:B------:R-:W-:Y:S05]  /*ab10*/  BSYNC B0 ;  /* 0x0000000000007941 */ /* 0x000fea0003800000 */
.L_x_67:
[----:B------:R-:W-:Y:S05]  /*ab20*/  BRA.DIV ~URZ, `(.L_x_69) ;  /* 0x00002be27f007947 */ /* 0x000fea000b800000 */
[----:B---3--:R1:W3:Y:S04]  /*ab30*/  SHFL.IDX PT, R4, R27, 0x1, 0x1c1f ;  /* 0x003c1f001b047f89 */ /* 0x0082e800000e0000 */
[----:B------:R1:W2:Y:S02]  /*ab40*/  SHFL.IDX PT, R0, R28, 0x1, 0x1c1f ;  /* 0x003c1f001c007f89 */ /* 0x0002a400000e0000 */
.L_x_123:
[----:B------:R-:W-:Y:S05]  /*ab50*/  @P0 BRA `(.L_x_64) ;  /* 0x000013f000000947 */ /* 0x000fea0003800000 */
[----:B------:R-:W-:Y:S02]  /*ab60*/  ISETP.GE.AND P2, PT, R13, c[0x0][0x3c8], PT ;  /* 0x0000f2000d007a0c */ /* 0x000fe40003f46270 */
[----:B------:R-:W-:Y:S02]  /*ab70*/  ISETP.GE.AND P1, PT, R12, c[0x0][0x3c8], PT ;  /* 0x0000f2000c007a0c */ /* 0x000fe40003f26270 */
[----:B------:R-:W-:Y:S02]  /*ab80*/  ISETP.GE.AND P3, PT, R233, c[0x0][0x3c8], PT ;  /* 0x0000f200e9007a0c */ /* 0x000fe40003f66270 */
[----:B------:R-:W-:-:S02]  /*ab90*/  ISETP.GE.AND P6, PT, R14, c[0x0][0x3c8], PT ;  /* 0x0000f2000e007a0c */ /* 0x000fc40003fc6270 */
[----:B------:R-:W-:Y:S02]  /*aba0*/  ISETP.GE.AND P0, PT, R15, c[0x0][0x3c8], PT ;  /* 0x0000f2000f007a0c */ /* 0x000fe40003f06270 */
[C---:B------:R-:W-:Y:S02]  /*abb0*/  IADD3 R5, R233.reuse, 0x80, RZ ;  /* 0x00000080e9057810 */ /* 0x040fe40007ffe0ff */
[----:B------:R-:W-:Y:S02]  /*abc0*/  IADD3 R52, R233, 0x88, RZ ;  /* 0x00000088e9347810 */ /* 0x000fe40007ffe0ff */
[CC--:B--2---:R-:W-:Y:S02]  /*abd0*/  @!P2 LEA R10, P5, R13.reuse, R0.reuse, 0x2 ;  /* 0x000000000d0aa211 */ /* 0x0c4fe400078a10ff */
[C---:B------:R-:W-:Y:S02]  /*abe0*/  @!P1 LEA R8, P4, R12.reuse, R0, 0x2 ;  /* 0x000000000c089211 */ /* 0x040fe400078810ff */
[-C--:B---3--:R-:W-:Y:S01]  /*abf0*/  @!P2 LEA.HI.X R11, R13, R4.reuse, R30, 0x2, P5 ;  /* 0x000000040d0ba211 */ /* 0x088fe200028f141e */
[----:B------:R-:W-:Y:S01]  /*ac00*/  @!P3 IMAD.MOV.U32 R13, RZ, RZ, R4 ;  /* 0x000000ffff0db224 */ /* 0x000fe200078e0004 */
[----:B------:R-:W-:Y:S01]  /*ac10*/  @!P1 LEA.HI.X R9, R12, R4, R29, 0x2, P4 ;  /* 0x000000040c099211 */ /* 0x000fe200020f141d */
[----:B------:R-:W-:Y:S01]  /*ac20*/  @!P3 IMAD.MOV.U32 R12, RZ, RZ, R0 ;  /* 0x000000ffff0cb224 */ /* 0x000fe200078e0000 */
[----:B------:R-:W-:-:S02]  /*ac30*/  @!P6 LEA R2, P4, R14, R0, 0x2 ;  /* 0x000000000e02e211 */ /* 0x000fc400078810ff */
[----:B------:R-:W-:Y:S01]  /*ac40*/  @!P0 LEA R6, P5, R15, R0, 0x2 ;  /* 0x000000000f068211 */ /* 0x000fe200078a10ff */
[----:B------:R-:W-:Y:S01]  /*ac50*/  @!P3 IMAD.WIDE R12, R233, 0x4, R12 ;  /* 0x00000004e90cb825 */ /* 0x000fe200078e020c */
[-C--:B------:R-:W-:Y:S02]  /*ac60*/  @!P6 LEA.HI.X R3, R14, R4.reuse, R31, 0x2, P4 ;  /* 0x000000040e03e211 */ /* 0x080fe400020f141f */
[----:B------:R-:W-:Y:S02]  /*ac70*/  ISETP.GE.AND P4, PT, R16, c[0x0][0x3c8], PT ;  /* 0x0000f20010007a0c */ /* 0x000fe40003f86270 */
[----:B------:R2:W-:Y:S01]  /*ac80*/  @!P3 ST.E.64 [R12.64], R148 ;  /* 0x000000940c00b985 */ /* 0x0005e2000c101b06 */
[----:B------:R-:W-:Y:S02]  /*ac90*/  @!P0 LEA.HI.X R7, R15, R4, R32, 0x2, P5 ;  /* 0x000000040f078211 */ /* 0x000fe400028f1420 */
[----:B------:R-:W-:Y:S01]  /*aca0*/  ISETP.GE.AND P3, PT, R17, c[0x0][0x3c8], PT ;  /* 0x0000f20011007a0c */ /* 0x000fe20003f66270 */
[----:B------:R-:W-:Y:S01]  /*acb0*/  @!P2 ST.E.64 [R10.64], R146 ;  /* 0x000000920a00a985 */ /* 0x000fe2000c101b06 */
[----:B------:R-:W-:-:S02]  /*acc0*/  ISETP.GE.AND P2, PT, R18, c[0x0][0x3c8], PT ;  /* 0x0000f20012007a0c */ /* 0x000fc40003f46270 */
[C---:B------:R-:W-:Y:S01]  /*acd0*/  IADD3 R45, R233.reuse, 0x90, RZ ;  /* 0x00000090e92d7810 */ /* 0x040fe20007ffe0ff */
[----:B------:R3:W-:Y:S01]  /*ace0*/  @!P1 ST.E.64 [R8.64], R144 ;  /* 0x0000009008009985 */ /* 0x0007e2000c101b06 */
[----:B------:R-:W-:Y:S02]  /*acf0*/  ISETP.GE.AND P1, PT, R20, c[0x0][0x3c8], PT ;  /* 0x0000f20014007a0c */ /* 0x000fe40003f26270 */
[----:B-1----:R-:W-:Y:S01]  /*ad00*/  IADD3 R27, R233, 0x98, RZ ;  /* 0x00000098e91b7810 */ /* 0x002fe20007ffe0ff */
[----:B------:R1:W-:Y:S01]  /*ad10*/  @!P0 ST.E.64 [R6.64], R88 ;  /* 0x0000005806008985 */ /* 0x0003e2000c101b06 */
[----:B------:R-:W-:Y:S02]  /*ad20*/  ISETP.GE.AND P0, PT, R19, c[0x0][0x3c8], PT ;  /* 0x0000f20013007a0c */ /* 0x000fe40003f06270 */
[C---:B------:R-:W-:Y:S01]  /*ad30*/  IADD3 R53, R233.reuse, 0x88, RZ ;  /* 0x00000088e9357810 */ /* 0x040fe20007ffe0ff */
[----:B------:R5:W-:Y:S01]  /*ad40*/  @!P6 ST.E.64 [R2.64], R92 ;  /* 0x0000005c0200e985 */ /* 0x000be2000c101b06 */
[----:B------:R-:W-:-:S02]  /*ad50*/  IADD3 R49, R233, 0x90, RZ ;  /* 0x00000090e9317810 */ /* 0x000fc40007ffe0ff */
[----:B------:R-:W-:Y:S02]  /*ad60*/  SHF.R.S32.HI R53, RZ, 0x1f, R53 ;  /* 0x0000001fff357819 */ /* 0x000fe40000011435 */
[C---:B------:R-:W-:Y:S02]  /*ad70*/  IADD3 R48, R233.reuse, 0xa0, RZ ;  /* 0x000000a0e9307810 */ /* 0x040fe40007ffe0ff */
[----:B------:R-:W-:Y:S02]  /*ad80*/  SHF.R.S32.HI R49, RZ, 0x1f, R49 ;  /* 0x0000001fff317819 */ /* 0x000fe40000011431 */
[----:B----4-:R-:W-:Y:S02]  /*ad90*/  IADD3 R28, R233, 0xa8, RZ ;  /* 0x000000a8e91c7810 */ /* 0x010fe40007ffe0ff */
[----:B--2---:R-:W-:-:S04]  /*ada0*/  @!P4 LEA R12, P5, R16, R0, 0x2 ;  /* 0x00000000100cc211 */ /* 0x004fc800078a10ff */
[----:B------:R-:W-:Y:S02]  /*adb0*/  @!P4 LEA.HI.X R13, R16, R4, R33, 0x2, P5 ;  /* 0x00000004100dc211 */ /* 0x000fe400028f1421 */
[----:B---3--:R-:W-:-:S03]  /*adc0*/  @!P3 LEA R8, P6, R17, R0, 0x2 ;  /* 0x000000001108b211 */ /* 0x008fc600078c10ff */
[----:B------:R2:W-:Y:S01]  /*add0*/  @!P4 ST.E.64 [R12.64], R150 ;  /* 0x000000960c00c985 */ /* 0x0005e2000c101b06 */
[----:B------:R-:W-:Y:S02]  /*ade0*/  ISETP.GE.AND P4, PT, R23, c[0x0][0x3c8], PT ;  /* 0x0000f20017007a0c */ /* 0x000fe40003f86270 */
[C---:B-1----:R-:W-:Y:S02]  /*adf0*/  @!P2 LEA R6, P5, R18.reuse, R0, 0x2 ;  /* 0x000000001206a211 */ /* 0x042fe400078a10ff */
[-C--:B------:R-:W-:Y:S02]  /*ae00*/  @!P3 LEA.HI.X R9, R17, R4.reuse, R34, 0x2, P6 ;  /* 0x000000041109b211 */ /* 0x080fe400030f1422 */
[----:B------:R-:W-:Y:S02]  /*ae10*/  @!P2 LEA.HI.X R7, R18, R4, R35, 0x2, P5 ;  /* 0x000000041207a211 */ /* 0x000fe400028f1423 */
[-C--:B-----5:R-:W-:Y:S01]  /*ae20*/  @!P1 LEA R2, P6, R20, R0.reuse, 0x2 ;  /* 0x0000000014029211 */ /* 0x0a0fe200078c10ff */
[----:B------:R-:W-:Y:S01]  /*ae30*/  @!P3 ST.E.64 [R8.64], R126 ;  /* 0x0000007e0800b985 */ /* 0x000fe2000c101b06 */
[----:B------:R-:W-:-:S02]  /*ae40*/  @!P0 LEA R10, P5, R19, R0, 0x2 ;  /* 0x00000000130a8211 */ /* 0x000fc400078a10ff */
[-C--:B------:R-:W-:Y:S01]  /*ae50*/  @!P1 LEA.HI.X R3, R20, R4.reuse, R37, 0x2, P6 ;  /* 0x0000000414039211 */ /* 0x080fe200030f1425 */
[----:B------:R-:W-:Y:S01]  /*ae60*/  @!P2 ST.E.64 [R6.64], R118 ;  /* 0x000000760600a985 */ /* 0x000fe2000c101b06 */
[----:B------:R-:W-:Y:S02]  /*ae70*/  @!P0 LEA.HI.X R11, R19, R4, R36, 0x2, P5 ;  /* 0x00000004130b8211 */ /* 0x000fe400028f1424 */
[----:B------:R-:W-:Y:S01]  /*ae80*/  ISETP.GE.AND P6, PT, R21, c[0x0][0x3c8], PT ;  /* 0x0000f20015007a0c */ /* 0x000fe20003fc6270 */
[----:B------:R1:W-:Y:S01]  /*ae90*/  @!P1 ST.E.64 [R2.64], R96 ;  /* 0x0000006002009985 */ /* 0x0003e2000c101b06 */
[----:B------:R-:W-:Y:S02]  /*aea0*/  ISETP.GE.AND P5, PT, R22, c[0x0][0x3c8], PT ;  /* 0x0000f20016007a0c */ /* 0x000fe40003fa6270 */
[----:B------:R-:W-:Y:S01]  /*aeb0*/  ISETP.GE.AND P3, PT, R25, c[0x0][0x3c8], PT ;  /* 0x0000f20019007a0c */ /* 0x000fe20003f66270 */
[----:B------:R3:W-:Y:S01]  /*aec0*/  @!P0 ST.E.64 [R10.64], R106 ;  /* 0x0000006a0a008985 */ /* 0x0007e2000c101b06 */
[----:B------:R-:W-:-:S09]  /*aed0*/  ISETP.GE.AND P2, PT, R24, c[0x0][0x3c8], PT ;  /* 0x0000f20018007a0c */ /* 0x000fd20003f46270 */
[----:B--2---:R-:W-:-:S04]  /*aee0*/  @!P5 LEA R12, P0, R22, R0, 0x2 ;  /* 0x00000000160cd211 */ /* 0x004fc800078010ff */
[----:B------:R-:W-:Y:S02]  /*aef0*/  @!P5 LEA.HI.X R13, R22, R4, R39, 0x2, P0 ;  /* 0x00000004160dd211 */ /* 0x000fe400000f1427 */
[----:B-1----:R-:W-:-:S04]  /*af00*/  @!P6 LEA R2, P1, R21, R0, 0x2 ;  /* 0x000000001502e211 */ /* 0x002fc800078210ff */
[----:B------:R-:W-:Y:S02]  /*af10*/  @!P6 LEA.HI.X R3, R21, R4, R38, 0x2, P1 ;  /* 0x000000041503e211 */ /* 0x000fe400008f1426 */
[C---:B---3--:R-:W-:Y:S02]  /*af20*/  @!P3 LEA R10, P0, R25.reuse, R0, 0x2 ;  /* 0x00000000190ab211 */ /* 0x048fe400078010ff */
[----:B------:R-:W-:Y:S01]  /*af30*/  ISETP.GE.AND P1, PT, R26, c[0x0][0x3c8], PT ;  /* 0x0000f2001a007a0c */ /* 0x000fe20003f26270 */
[----:B------:R1:W-:Y:S01]  /*af40*/  @!P6 ST.E.64 [R2.64], R110 ;  /* 0x0000006e0200e985 */ /* 0x0003e2000c101b06 */
[----:B------:R-:W-:Y:S02]  /*af50*/  @!P3 LEA.HI.X R11, R25, R4, R42, 0x2, P0 ;  /* 0x00000004190bb211 */ /* 0x000fe400000f142a */
[----:B------:R-:W-:Y:S01]  /*af60*/  ISETP.GE.AND P0, PT, R5, c[0x0][0x3c8], PT ;  /* 0x0000f20005007a0c */ /* 0x000fe20003f06270 */
[----:B------:R-:W-:Y:S01]  /*af70*/  @!P5 ST.E.64 [R12.64], R152 ;  /* 0x000000980c00d985 */ /* 0x000fe2000c101b06 */
[----:B-1----:R-:W-:-:S04]  /*af80*/  @!P4 LEA R2, P6, R23, R0, 0x2 ;  /* 0x000000001702c211 */ /* 0x002fc800078c10ff */
[----:B------:R-:W-:Y:S02]  /*af90*/  @!P4 LEA.HI.X R3, R23, R4, R40, 0x2, P6 ;  /* 0x000000041703c211 */ /* 0x000fe400030f1428 */
[----:B------:R-:W-:-:S03]  /*afa0*/  @!P2 LEA R8, P6, R24, R0, 0x2 ;  /* 0x000000001808a211 */ /* 0x000fc600078c10ff */
[----:B------:R1:W-:Y:S01]  /*afb0*/  @!P4 ST.E.64 [R2.64], R130 ;  /* 0x000000820200c985 */ /* 0x0003e2000c101b06 */
[----:B------:R-:W-:Y:S02]  /*afc0*/  ISETP.GE.AND P4, PT, R52, c[0x0][0x3c8], PT ;  /* 0x0000f20034007a0c */ /* 0x000fe40003f86270 */
[----:B------:R-:W-:Y:S01]  /*afd0*/  @!P2 LEA.HI.X R9, R24, R4, R41, 0x2, P6 ;  /* 0x000000041809a211 */ /* 0x000fe200030f1429 */
[----:B------:R-:W-:Y:S01]  /*afe0*/  @!P3 ST.E.64 [R10.64], R134 ;  /* 0x000000860a00b985 */ /* 0x000fe2000c101b06 */
[----:B------:R-:W-:Y:S02]  /*aff0*/  ISETP.GE.AND P3, PT, R45, c[0x0][0x3c8], PT ;  /* 0x0000f2002d007a0c */ /* 0x000fe40003f66270 */
[----:B------:R-:W-:Y:S01]  /*b000*/  @!P1 LEA R6, P6, R26, R0, 0x2 ;  /* 0x000000001a069211 */ /* 0x000fe200078c10ff */
[----:B------:R-:W-:Y:S01]  /*b010*/  @!P2 ST.E.64 [R8.64], R122 ;  /* 0x0000007a0800a985 */ /* 0x000fe2000c101b06 */
[----:B------:R-:W-:Y:S02]  /*b020*/  ISETP.GE.AND P2, PT, R48, c[0x0][0x3c8], PT ;  /* 0x0000f20030007a0c */ /* 0x000fe40003f46270 */
[----:B------:R-:W-:-:S05]  /*b030*/  @!P1 LEA.HI.X R7, R26, R4, R43, 0x2, P6 ;  /* 0x000000041a079211 */ /* 0x000fca00030f142b */
[----:B------:R2:W-:Y:S01]  /*b040*/  @!P1 ST.E.64 [R6.64], R114 ;  /* 0x0000007206009985 */ /* 0x0005e2000c101b06 */
[----:B------:R-:W-:Y:S02]  /*b050*/  ISETP.GE.AND P1, PT, R28, c[0x0][0x3c8], PT ;  /* 0x0000f2001c007a0c */ /* 0x000fe40003f26270 */
[----:B-1----:R-:W-:-:S04]  /*b060*/  @!P0 LEA R2, P5, R5, R0, 0x2 ;  /* 0x0000000005028211 */ /* 0x002fc800078a10ff */
[----:B------:R-:W-:Y:S02]  /*b070*/  @!P0 LEA.HI.X R3, R5, R4, R44, 0x2, P5 ;  /* 0x0000000405038211 */ /* 0x000fe400028f142c */
[----:B------:R-:W-:Y:S02]  /*b080*/  ISETP.GE.AND P5, PT, R27, c[0x0][0x3c8], PT ;  /* 0x0000f2001b007a0c */ /* 0x000fe40003fa6270 */
[----:B------:R-:W-:Y:S01]  /*b090*/  IADD3 R5, R233, 0xb0, RZ ;  /* 0x000000b0e9057810 */ /* 0x000fe20007ffe0ff */
[----:B------:R1:W-:Y:S01]  /*b0a0*/  @!P0 ST.E.64 [R2.64], R50 ;  /* 0x0000003202008985 */ /* 0x0003e2000c101b06 */
[----:B--2---:R-:W-:-:S04]  /*b0b0*/  @!P4 LEA R6, P0, R52, R0, 0x2 ;  /* 0x000000003406c211 */ /* 0x004fc800078010ff */
[----:B------:R-:W-:Y:S02]  /*b0c0*/  @!P4 LEA.HI.X R7, R52, R4, R53, 0x2, P0 ;  /* 0x000000043407c211 */ /* 0x000fe400000f1435 */
[----:B------:R-:W-:-:S03]  /*b0d0*/  ISETP.GE.AND P0, PT, R5, c[0x0][0x3c8], PT ;  /* 0x0000f20005007a0c */ /* 0x000fc60003f06270 */
[----:B------:R2:W-:Y:S01]  /*b0e0*/  @!P4 ST.E.64 [R6.64], R58 ;  /* 0x0000003a0600c985 */ /* 0x0005e2000c101b06 */
[-C--:B------:R-:W-:Y:S02]  /*b0f0*/  @!P5 LEA R10, P4, R27, R0.reuse, 0x2 ;  /* 0x000000001b0ad211 */ /* 0x080fe400078810ff */
[----:B-1----:R-:W-:-:S04]  /*b100*/  @!P3 LEA R2, P6, R45, R0, 0x2 ;  /* 0x000000002d02b211 */ /* 0x002fc800078c10ff */
[----:B------:R-:W-:Y:S02]  /*b110*/  @!P3 LEA.HI.X R3, R45, R4, R49, 0x2, P6 ;  /* 0x000000042d03b211 */ /* 0x000fe400030f1431 */
[C---:B------:R-:W-:Y:S02]  /*b120*/  IADD3 R45, R233.reuse, 0x98, RZ ;  /* 0x00000098e92d7810 */ /* 0x040fe40007ffe0ff */
[----:B------:R-:W-:Y:S01]  /*b130*/  IADD3 R49, R233, 0xa0, RZ ;  /* 0x000000a0e9317810 */ /* 0x000fe20007ffe0ff */
[----:B------:R1:W-:Y:S01]  /*b140*/  @!P3 ST.E.64 [R2.64], R62 ;  /* 0x0000003e0200b985 */ /* 0x0003e2000c101b06 */
[----:B------:R-:W-:Y:S02]  /*b150*/  SHF.R.S32.HI R45, RZ, 0x1f, R45 ;  /* 0x0000001fff2d7819 */ /* 0x000fe4000001142d */
[----:B------:R-:W-:Y:S02]  /*b160*/  @!P2 LEA R8, P6, R48, R0, 0x2 ;  /* 0x000000003008a211 */ /* 0x000fe400078c10ff */
[----:B------:R-:W-:-:S02]  /*b170*/  @!P5 LEA.HI.X R11, R27, R4, R45, 0x2, P4 ;  /* 0x000000041b0bd211 */ /* 0x000fc400020f142d */
[C---:B------:R-:W-:Y:S02]  /*b180*/  IADD3 R45, R233.reuse, 0xa8, RZ ;  /* 0x000000a8e92d7810 */ /* 0x040fe40007ffe0ff */
[----:B------:R-:W-:Y:S01]  /*b190*/  IADD3 R27, R233, 0xb0, RZ ;  /* 0x000000b0e91b7810 */ /* 0x000fe20007ffe0ff */
[----:B------:R3:W-:Y:S01]  /*b1a0*/  @!P5 ST.E.64 [R10.64], R74 ;  /* 0x0000004a0a00d985 */ /* 0x0007e2000c101b06 */
[----:B------:R-:W-:Y:S02]  /*b1b0*/  SHF.R.S32.HI R49, RZ, 0x1f, R49 ;  /* 0x0000001fff317819 */ /* 0x000fe40000011431 */
[----:B--2---:R-:W-:Y:S02]  /*b1c0*/  @!P1 LEA R6, P3, R28, R0, 0x2 ;  /* 0x000000001c069211 */ /* 0x004fe400078610ff */
[----:B------:R-:W-:Y:S02]  /*b1d0*/  SHF.R.S32.HI R45, RZ, 0x1f, R45 ;  /* 0x0000001fff2d7819 */ /* 0x000fe4000001142d */
[----:B------:R-:W-:-:S02]  /*b1e0*/  SHF.R.S32.HI R27, RZ, 0x1f, R27 ;  /* 0x0000001fff1b7819 */ /* 0x000fc4000001141b */
[-C--:B------:R-:W-:Y:S02]  /*b1f0*/  @!P2 LEA.HI.X R9, R48, R4.reuse, R49, 0x2, P6 ;  /* 0x000000043009a211 */ /* 0x080fe400030f1431 */
[----:B------:R-:W-:-:S03]  /*b200*/  @!P1 LEA.HI.X R7, R28, R4, R45, 0x2, P3 ;  /* 0x000000041c079211 */ /* 0x000fc600018f142d */
[----:B------:R3:W-:Y:S04]  /*b210*/  @!P2 ST.E.64 [R8.64], R70 ;  /* 0x000000460800a985 */ /* 0x0007e8000c101b06 */
[----:B------:R3:W-:Y:S01]  /*b220*/  @!P1 ST.E.64 [R6.64], R66 ;  /* 0x0000004206009985 */ /* 0x0007e2000c101b06 */
[----:B-1----:R-:W-:-:S04]  /*b230*/  @!P0 LEA R2, P4, R5, R0, 0x2 ;  /* 0x0000000005028211 */ /* 0x002fc800078810ff */
[----:B------:R-:W-:Y:S02]  /*b240*/  @!P0 LEA.HI.X R3, R5, R4, R27, 0x2, P4 ;  /* 0x0000000405038211 */ /* 0x000fe400020f141b */
[----:B------:R-:W-:-:S03]  /*b250*/  IADD3 R5, R233, 0xb8, RZ ;  /* 0x000000b8e9057810 */ /* 0x000fc60007ffe0ff */
[----:B------:R3:W-:Y:S01]  /*b260*/  @!P0 ST.E.64 [R2.64], R54 ;  /* 0x0000003602008985 */ /* 0x0007e2000c101b06 */
[----:B------:R-:W-:-:S13]  /*b270*/  ISETP.GE.AND P0, PT, R5, c[0x0][0x3c8], PT ;  /* 0x0000f20005007a0c */ /* 0x000fda0003f06270 */
[----:B------:R-:W-:Y:S05]  /*b280*/  @P0 BRA `(.L_x_64) ;  /* 0x00000cc000000947 */ /* 0x000fea0003800000 */
[----:B------:R-:W-:Y:S02]  /*b290*/  IADD3 R27, R233, 0xb8, RZ ;  /* 0x000000b8e91b7810 */ /* 0x000fe40007ffe0ff */
[----:B---3--:R-:W-:Y:S02]  /*b2a0*/  LEA R2, P0, R5, R0, 0x2 ;  /* 0x0000000005027211 */ /* 0x008fe400078010ff */
[----:B------:R-:W-:-:S04]  /*b2b0*/  SHF.R.S32.HI R27, RZ, 0x1f, R27 ;  /* 0x0000001fff1b7819 */ /* 0x000fc8000001141b */
[----:B------:R-:W-:-:S05]  /*b2c0*/  LEA.HI.X R3, R5, R4, R27, 0x2, P0 ;  /* 0x0000000405037211 */ /* 0x000fca00000f141b */
[----:B------:R1:W-:Y:S01]  /*b2d0*/  ST.E.64 [R2.64], R46 ;  /* 0x0000002e02007985 */ /* 0x0003e2000c101b06 */
[----:B------:R-:W-:Y:S05]  /*b2e0*/  BRA `(.L_x_64) ;  /* 0x00000c6000007947 */ /* 0x000fea0003800000 */
.L_x_49:
[----:B------:R-:W-:Y:S01]  /*b2f0*/  ISETP.NE.U32.AND P1, PT, RZ, c[0x0][0x508], PT ;  /* 0x00014200ff007a0c */ /* 0x000fe20003f25070 */
[----:B------:R-:W2:Y:S01]  /*b300*/  LDL.LU R6, [R1+0x8] ;  /* 0x0000080001067983 */ /* 0x000ea20000300800 */
[----:B------:R-:W-:Y:S01]  /*b310*/  ISETP.NE.U32.AND P2, PT, RZ, c[0x0][0x500], PT ;  /* 0x00014000ff007a0c */ /* 0x000fe20003f45070 */
[----:B------:R-:W-:Y:S01]  /*b320*/  IMAD.MOV.U32 R4, RZ, RZ, 0x4 ;  /* 0x00000004ff047424 */ /* 0x000fe200078e00ff */
[----:B------:R-:W-:Y:S01]  /*b330*/  ISETP.NE.AND.EX P1, PT, RZ, c[0x0][0x50c], PT, P1 ;  /* 0x00014300ff007a0c */ /* 0x000fe20003f25310 */
[----:B------:R-:W-:Y:S01]  /*b340*/  IMAD.MOV.U32 R0, RZ, RZ, RZ ;  /* 0x000000ffff007224 */ /* 0x000fe200078e00ff */
[----:B------:R-:W-:Y:S01]  /*b350*/  ISETP.NE.AND.EX P2, PT, RZ, c[0x0][0x504], PT, P2 ;  /* 0x00014100ff007a0c */ /* 0x000fe20003f45320 */
[----:B------:R-:W-:Y:S02]  /*b360*/  IMAD.MOV.U32 R18, RZ, RZ, c[0x0][0x388] ;  /* 0x0000e200ff127624 */ /* 0x000fe400078e00ff */
[----:B-1----:R-:W-:-:S08]  /*b370*/  IMAD.WIDE R4, R228, R4, c[0x0][0x500] ;  /* 0x00014000e4047625 */ /* 0x002fd000078e0204 */
[C---:B------:R-:W-:Y:S02]  /*b380*/  @P1 LEA R2, P0, R228.reuse, c[0x0][0x508], 0x2 ;  /* 0x00014200e4021a11 */ /* 0x040fe400078010ff */
[----:B------:R1:W5:Y:S02]  /*b390*/  @P2 LDG.E R0, [R4.64] ;  /* 0x0000000604002981 */ /* 0x000364000c1e1900 */
[----:B------:R-:W-:-:S05]  /*b3a0*/  @P1 LEA.HI.X R3, R228, c[0x0][0x50c], R251, 0x2, P0 ;  /* 0x00014300e4031a11 */ /* 0x000fca00000f14fb */
[----:B------:R1:W5:Y:S01]  /*b3b0*/  @P1 LDG.E R18, [R2.64] ;  /* 0x0000000602121981 */ /* 0x000362000c1e1900 */
[----:B--2---:R-:W-:-:S04]  /*b3c0*/  ISETP.NE.AND P0, PT, R6, RZ, PT ;  /* 0x000000ff0600720c */ /* 0x004fc80003f05270 */
[----:B------:R-:W-:Y:S01]  /*b3d0*/  SEL R17, R6, c[0x0][0x3d4], P0 ;  /* 0x0000f50006117a07 */ /* 0x000fe20000000000 */
[----:B------:R-:W-:Y:S05]  /*b3e0*/  @P1 BRA `(.L_x_70) ;  /* 0x0000004000001947 */ /* 0x000fea0003800000 */
[----:B-1----:R-:W-:Y:S05]  /*b3f0*/  @!P2 BRA `(.L_x_70) ;  /* 0x000000300000a947 */ /* 0x002fea0003800000 */
[----:B------:R1:W2:Y:S04]  /*b400*/  LDG.E R2, [R4.64] ;  /* 0x0000000604027981 */ /* 0x0002a8000c1e1900 */
[----:B-1----:R-:W2:Y:S02]  /*b410*/  LDG.E R4, [R4.64+0x4] ;  /* 0x0000040604047981 */ /* 0x002ea4000c1e1900 */
[----:B--2--5:R-:W-:Y:S02]  /*b420*/  IADD3 R18, -R2, R4, RZ ;  /* 0x0000000402127210 */ /* 0x024fe40007ffe1ff */
.L_x_70:
[----:B-1----:R-:W1:Y:S01]  /*b430*/  S2R R3, SR_TID.X ;  /* 0x0000000000037919 */ /* 0x002e620000002100 */
[----:B------:R-:W-:Y:S01]  /*b440*/  BSSY B0, `(.L_x_71) ;  /* 0x0000036000007945 */ /* 0x000fe20003800000 */
[----:B------:R-:W-:Y:S02]  /*b450*/  SEL R8, R228, RZ, !P2 ;  /* 0x000000ffe4087207 */ /* 0x000fe40005000000 */
[----:B------:R-:W-:-:S02]  /*b460*/  SEL R20, R251, RZ, !P2 ;  /* 0x000000fffb147207 */ /* 0x000fc40005000000 */
[----:B-----5:R-:W-:Y:S02]  /*b470*/  SHF.R.S32.HI R16, RZ, 0x1f, R0 ;  /* 0x0000001fff107819 */ /* 0x020fe40000011400 */
[----:B-1----:R-:W-:-:S13]  /*b480*/  ISETP.GT.AND P0, PT, R3, 0x7f, PT ;  /* 0x0000007f0300780c */ /* 0x002fda0003f04270 */
[----:B------:R-:W-:Y:S05]  /*b490*/  @P0 BRA `(.L_x_72) ;  /* 0x0000030000000947 */ /* 0x000fea0003800000 */
[----:B------:R-:W-:Y:S01]  /*b4a0*/  IMAD R2, R18, c[0x0][0x4e8], RZ ;  /* 0x00013a0012027a24 */ /* 0x000fe200078e02ff */
[----:B------:R-:W-:-:S04]  /*b4b0*/  LEA R9, R225, R3, 0x7 ;  /* 0x00000003e1097211 */ /* 0x000fc800078e38ff */
[----:B------:R-:W-:-:S13]  /*b4c0*/  ISETP.GE.AND P0, PT, R9, R2, PT ;  /* 0x000000020900720c */ /* 0x000fda0003f06270 */
[----:B------:R-:W-:Y:S05]  /*b4d0*/  @P0 BRA `(.L_x_72) ;  /* 0x000002c000000947 */ /* 0x000fea0003800000 */
[----:B------:R-:W2:Y:S01]  /*b4e0*/  LDL.LU R21, [R1+0xc] ;  /* 0x00000c0001157983 */ /* 0x000ea20000300800 */
[----:B------:R-:W-:Y:S01]  /*b4f0*/  IMAD.MOV.U32 R2, RZ, RZ, 0x368 ;  /* 0x00000368ff027424 */ /* 0x000fe200078e00ff */
[----:B------:R-:W-:-:S04]  /*b500*/  ISETP.GT.AND P2, PT, R17, 0x1, PT ;  /* 0x000000011100780c */ /* 0x000fc80003f44270 */
[----:B------:R-:W-:-:S04]  /*b510*/  SEL R2, R2, 0x328, P2 ;  /* 0x0000032802027807 */ /* 0x000fc80001000000 */
[----:B------:R1:W3:Y:S08]  /*b520*/  LDC.64 R10, c[0x0][R2+0x170] ;  /* 0x00005c00020a7b82 */ /* 0x0002f00000000a00 */
[----:B------:R1:W4:Y:S08]  /*b530*/  LDC.64 R6, c[0x0][R2+0x168] ;  /* 0x00005a0002067b82 */ /* 0x0003300000000a00 */
[----:B------:R1:W5:Y:S08]  /*b540*/  LDC.64 R14, c[0x0][R2+0x178] ;  /* 0x00005e00020e7b82 */ /* 0x0003700000000a00 */
[----:B------:R1:W2:Y:S02]  /*b550*/  LDC.64 R12, c[0x0][R2+0x160] ;  /* 0x00005800020c7b82 */ /* 0x0002a40000000a00 */
[----:B-1----:R-:W-:-:S02]  /*b560*/  IMAD.MOV.U32 R2, RZ, RZ, c[0x0][0x4e8] ;  /* 0x00013a00ff027624 */ /* 0x002fc400078e00ff */
[-C--:B---3--:R-:W-:Y:S02]  /*b570*/  IMAD R3, R11, R8.reuse, RZ ;  /* 0x000000080b037224 */ /* 0x088fe400078e02ff */
[----:B------:R-:W-:Y:S01]  /*b580*/  IMAD.WIDE.U32 R4, R10, R8, RZ ;  /* 0x000000080a047225 */ /* 0x000fe200078e00ff */
[----:B------:R-:W-:Y:S02]  /*b590*/  ISETP.NE.AND P0, PT, R2, 0x1, PT ;  /* 0x000000010200780c */ /* 0x000fe40003f05270 */
[----:B------:R-:W-:Y:S01]  /*b5a0*/  MOV R2, R9 ;  /* 0x0000000900027202 */ /* 0x000fe20000000f00 */
[----:B------:R-:W-:Y:S02]  /*b5b0*/  IMAD R10, R10, R20, R3 ;  /* 0x000000140a0a7224 */ /* 0x000fe400078e0203 */
[-C--:B----4-:R-:W-:Y:S02]  /*b5c0*/  IMAD R11, R7, R234.reuse, RZ ;  /* 0x000000ea070b7224 */ /* 0x090fe400078e02ff */
[----:B------:R-:W-:-:S04]  /*b5d0*/  IMAD.WIDE.U32 R6, R6, R234, RZ ;  /* 0x000000ea06067225 */ /* 0x000fc800078e00ff */
[----:B------:R-:W-:Y:S01]  /*b5e0*/  IMAD.IADD R11, R7, 0x1, R11 ;  /* 0x00000001070b7824 */ /* 0x000fe200078e020b */
[----:B------:R-:W-:Y:S01]  /*b5f0*/  IADD3 R7, R5, R10, RZ ;  /* 0x0000000a05077210 */ /* 0x000fe20007ffe0ff */
[----:B------:R-:W-:-:S05]  /*b600*/  @P0 IMAD.HI.U32 R19, R9, c[0x0][0x4ec], RZ ;  /* 0x00013b0009130a27 */ /* 0x000fca00078e00ff */
[----:B------:R-:W-:Y:S02]  /*b610*/  @P0 SHF.R.U32.HI R2, RZ, c[0x0][0x4f0], R19 ;  /* 0x00013c00ff020a19 */ /* 0x000fe40000011613 */
[----:B------:R-:W-:-:S03]  /*b620*/  IADD3 R19, P1, P0, R4, R6, R0 ;  /* 0x0000000604137210 */ /* 0x000fc6000783e000 */
[----:B------:R-:W-:Y:S01]  /*b630*/  IMAD.MOV R6, RZ, RZ, -R2 ;  /* 0x000000ffff067224 */ /* 0x000fe200078e0a02 */
[----:B--2---:R-:W-:-:S05]  /*b640*/  SEL R3, R21, RZ, P2 ;  /* 0x000000ff15037207 */ /* 0x004fca0001000000 */
[-C--:B-----5:R-:W-:Y:S02]  /*b650*/  IMAD R10, R15, R3.reuse, RZ ;  /* 0x000000030f0a7224 */ /* 0x0a0fe400078e02ff */
[----:B------:R-:W-:-:S04]  /*b660*/  IMAD.WIDE.U32 R4, R14, R3, RZ ;  /* 0x000000030e047225 */ /* 0x000fc800078e00ff */
[----:B------:R-:W-:Y:S01]  /*b670*/  IMAD R3, R6, c[0x0][0x4e8], R9 ;  /* 0x00013a0006037a24 */ /* 0x000fe200078e0209 */
[----:B------:R-:W-:Y:S02]  /*b680*/  IADD3.X R9, R7, R11, R16, P1, P0 ;  /* 0x0000000b07097210 */ /* 0x000fe40000fe0410 */
[----:B------:R-:W-:Y:S02]  /*b690*/  IADD3 R7, R5, R10, RZ ;  /* 0x0000000a05077210 */ /* 0x000fe40007ffe0ff */
[----:B------:R-:W-:Y:S02]  /*b6a0*/  IADD3 R4, P1, P0, R2, R19, R4 ;  /* 0x0000001302047210 */ /* 0x000fe4000783e004 */
[----:B------:R-:W-:Y:S01]  /*b6b0*/  SHF.R.S32.HI R5, RZ, 0x1f, R2 ;  /* 0x0000001fff057819 */ /* 0x000fe20000011402 */
[----:B------:R-:W-:Y:S01]  /*b6c0*/  IMAD R2, R13, R3, RZ ;  /* 0x000000030d027224 */ /* 0x000fe200078e02ff */
[----:B------:R-:W-:Y:S02]  /*b6d0*/  SHF.R.S32.HI R6, RZ, 0x1f, R3 ;  /* 0x0000001fff067819 */ /* 0x000fe40000011403 */
[----:B------:R-:W-:Y:S01]  /*b6e0*/  IADD3.X R5, R5, R9, R7, P1, P0 ;  /* 0x0000000905057210 */ /* 0x000fe20000fe0407 */
[----:B------:R-:W-:-:S02]  /*b6f0*/  IMAD.MOV.U32 R7, RZ, RZ, c[0x0][0x4a8] ;  /* 0x00012a00ff077624 */ /* 0x000fc400078e00ff */
[C---:B------:R-:W-:Y:S02]  /*b700*/  IMAD R6, R12.reuse, R6, R2 ;  /* 0x000000060c067224 */ /* 0x040fe400078e0202 */
[----:B------:R-:W-:Y:S01]  /*b710*/  IMAD.WIDE.U32 R2, R12, R3, R4 ;  /* 0x000000030c027225 */ /* 0x000fe200078e0004 */
[----:B------:R-:W-:Y:S02]  /*b720*/  MOV R5, c[0x0][0x4ac] ;  /* 0x00012b0000057a02 */ /* 0x000fe40000000f00 */
[----:B------:R-:W-:Y:S01]  /*b730*/  SEL R4, R7, c[0x0][0x450], P2 ;  /* 0x0001140007047a07 */ /* 0x000fe20001000000 */
[----:B------:R-:W-:Y:S01]  /*b740*/  IMAD.IADD R3, R3, 0x1, R6 ;  /* 0x0000000103037824 */ /* 0x000fe200078e0206 */
[----:B------:R-:W-:Y:S02]  /*b750*/  SEL R5, R5, c[0x0][0x454], P2 ;  /* 0x0001150005057a07 */ /* 0x000fe40001000000 */
[----:B------:R-:W-:-:S04]  /*b760*/  LEA R4, P0, R2, R4, 0x2 ;  /* 0x0000000402047211 */ /* 0x000fc800078010ff */
[----:B------:R-:W-:Y:S02]  /*b770*/  LEA.HI.X R5, R2, R5, R3, 0x2, P0 ;  /* 0x0000000502057211 */ /* 0x000fe400000f1403 */
[----:B------:R-:W-:-:S05]  /*b780*/  MOV R2, 0xff800000 ;  /* 0xff80000000027802 */ /* 0x000fca0000000f00 */
[----:B------:R1:W-:Y:S02]  /*b790*/  STG.E [R4.64], R2 ;  /* 0x0000000204007986 */ /* 0x0003e4000c101906 */
.L_x_72:
[----:B------:R-:W-:Y:S05]  /*b7a0*/  BSYNC B0 ;  /* 0x0000000000007941 */ /* 0x000fea0003800000 */
.L_x_71:
[----:B------:R-:W-:-:S13]  /*b7b0*/  ISETP.GT.AND P0, PT, R17, 0x1, PT ;  /* 0x000000011100780c */ /* 0x000fda0003f04270 */
[----:B------:R-:W-:Y:S05]  /*b7c0*/  @P0 BRA `(.L_x_64) ;  /* 0x0000078000000947 */ /* 0x000fea0003800000 */
[----:B-1----:R-:W2:Y:S01]  /*b7d0*/  LDL R5, [R1+0x30] ;  /* 0x0000300001057983 */ /* 0x002ea20000100800 */
[----:B------:R-:W-:Y:S01]  /*b7e0*/  MOV R2, c[0x0][0x4e8] ;  /* 0x00013a0000027a02 */ /* 0x000fe20000000f00 */
[----:B------:R-:W-:Y:S02]  /*b7f0*/  IMAD R4, R16, c[0x0][0x3a0], RZ ;  /* 0x0000e80010047a24 */ /* 0x000fe400078e02ff */
[----:B------:R-:W1:Y:S01]  /*b800*/  S2R R10, SR_TID.X ;  /* 0x00000000000a7919 */ /* 0x000e620000002100 */
[----:B------:R-:W-:Y:S01]  /*b810*/  ISETP.NE.AND P0, PT, R2, 0x1, PT ;  /* 0x000000010200780c */ /* 0x000fe20003f05270 */
[----:B------:R-:W-:-:S04]  /*b820*/  IMAD.WIDE.U32 R2, R0, c[0x0][0x3a0], RZ ;  /* 0x0000e80000027a25 */ /* 0x000fc800078e00ff */
[----:B------:R-:W-:-:S05]  /*b830*/  IMAD R0, R0, c[0x0][0x3a4], R4 ;  /* 0x0000e90000007a24 */ /* 0x000fca00078e0204 */
[----:B------:R-:W-:-:S05]  /*b840*/  IADD3 R3, R3, R0, RZ ;  /* 0x0000000003037210 */ /* 0x000fca0007ffe0ff */
[----:B------:R-:W-:-:S04]  /*b850*/  IMAD.WIDE.U32 R2, R234, c[0x0][0x3e8], R2 ;  /* 0x0000fa00ea027a25 */ /* 0x000fc800078e0002 */
[----:B------:R-:W-:-:S04]  /*b860*/  IMAD R3, R234, c[0x0][0x3ec], R3 ;  /* 0x0000fb00ea037a24 */ /* 0x000fc800078e0203 */
[----:B------:R-:W-:Y:S01]  /*b870*/  IMAD.WIDE.U32 R2, R8, c[0x0][0x3f0], R2 ;  /* 0x0000fc0008027a25 */ /* 0x000fe200078e0002 */
[----:B-1----:R-:W-:-:S04]  /*b880*/  SHF.R.S32.HI R9, RZ, 0x1f, R10 ;  /* 0x0000001fff097819 */ /* 0x002fc8000001140a */
[----:B------:R-:W-:-:S04]  /*b890*/  LEA.HI R9, R9, R10, RZ, 0x3 ;  /* 0x0000000a09097211 */ /* 0x000fc800078f18ff */
[----:B------:R-:W-:-:S04]  /*b8a0*/  SHF.R.S32.HI R9, RZ, 0x3, R9 ;  /* 0x00000003ff097819 */ /* 0x000fc80000011409 */
[C---:B------:R-:W-:Y:S02]  /*b8b0*/  LEA R11, R225.reuse, R9, 0x7 ;  /* 0x00000009e10b7211 */ /* 0x040fe400078e38ff */
[----:B--2---:R-:W-:Y:S01]  /*b8c0*/  LEA R4, R225, R5, 0x7 ;  /* 0x00000005e1047211 */ /* 0x004fe200078e38ff */
[----:B------:R-:W-:-:S03]  /*b8d0*/  IMAD R5, R20, c[0x0][0x3f0], RZ ;  /* 0x0000fc0014057a24 */ /* 0x000fc600078e02ff */
[----:B------:R-:W-:Y:S01]  /*b8e0*/  MOV R0, R4 ;  /* 0x0000000400007202 */ /* 0x000fe20000000f00 */
[----:B------:R-:W-:-:S04]  /*b8f0*/  @P0 IMAD.HI.U32 R6, R4, c[0x0][0x4ec], RZ ;  /* 0x00013b0004060a27 */ /* 0x000fc800078e00ff */
[----:B------:R-:W-:Y:S01]  /*b900*/  IMAD R7, R8, c[0x0][0x3f4], R5 ;  /* 0x0000fd0008077a24 */ /* 0x000fe200078e0205 */
[----:B------:R-:W-:-:S04]  /*b910*/  @P0 SHF.R.U32.HI R0, RZ, c[0x0][0x4f0], R6 ;  /* 0x00013c00ff000a19 */ /* 0x000fc80000011606 */
        /* <DEDUP_REMOVED lines=16> */
[----:B------:R1:W2:Y:S02]  /*ba20*/  SHFL.IDX PT, R8, R9, RZ, 0x181f ;  /* 0x00181fff09087589 */ /* 0x0002a400000e0000 */
.L_x_124:
[----:B------:R-:W-:Y:S05]  /*ba30*/  BRA.DIV ~URZ, `(.L_x_74) ;  /* 0x00001e027f007947 */ /* 0x000fea000b800000 */
[----:B------:R3:W4:Y:S02]  /*ba40*/  SHFL.IDX PT, R0, R12, RZ, 0x181f ;  /* 0x00181fff0c007589 */ /* 0x00072400000e0000 */
.L_x_125:
[----:B------:R-:W-:Y:S01]  /*ba50*/  IMAD R10, R18, c[0x0][0x4e8], RZ ;  /* 0x00013a00120a7a24 */ /* 0x000fe200078e02ff */
[----:B------:R-:W-:Y:S04]  /*ba60*/  BSSY B0, `(.L_x_75) ;  /* 0x0000010000007945 */ /* 0x000fe80003800000 */
        /* <DEDUP_REMOVED lines=11> */
[----:B------:R2:W-:Y:S01]  /*bb20*/  @!P2 ST.E.128 [R6.64], RZ ;  /* 0x000000ff0600a985 */ /* 0x0005e2000c101d06 */
[----:B-----5:R-:W-:-:S05]  /*bb30*/  @!P1 LEA.HI.X R5, R222, R8, R13, 0x1, P4 ;  /* 0x00000008de059211 */ /* 0x020fca00020f0c0d */
[----:B------:R2:W-:Y:S04]  /*bb40*/  @!P1 ST.E.128 [R4.64], RZ ;  /* 0x000000ff04009985 */ /* 0x0005e8000c101d06 */
[----:B------:R2:W-:Y:S02]  /*bb50*/  @!P0 ST.E.128 [R2.64], RZ ;  /* 0x000000ff02008985 */ /* 0x0005e4000c101d06 */
.L_x_76:
[----:B------:R-:W-:Y:S05]  /*bb60*/  BSYNC B0 ;  /* 0x0000000000007941 */ /* 0x000fea0003800000 */
.L_x_75:
[----:B------:R-:W-:Y:S05]  /*bb70*/  BRA.DIV ~URZ, `(.L_x_77) ;  /* 0x00001d227f007947 */ /* 0x000fea000b800000 */
[----:B--2---:R2:W1:Y:S04]  /*bb80*/  SHFL.IDX PT, R8, R9, 0x1, 0x181f ;  /* 0x00381f0009087f89 */ /* 0x00446800000e0000 */
[----:B----4-:R2:W4:Y:S02]  /*bb90*/  SHFL.IDX PT, R0, R12, 0x1, 0x181f ;  /* 0x00381f000c007f89 */ /* 0x01052400000e0000 */
.L_x_126:
        /* <DEDUP_REMOVED lines=13> */
[----:B------:R1:W-:Y:S01]  /*bc70*/  @!P2 ST.E.128 [R6.64], RZ ;  /* 0x000000ff0600a985 */ /* 0x0003e2000c101d06 */
[----:B-----5:R-:W-:-:S05]  /*bc80*/  @!P1 LEA.HI.X R5, R222, R8, R13, 0x1, P4 ;  /* 0x00000008de059211 */ /* 0x020fca00020f0c0d */
[----:B------:R1:W-:Y:S04]  /*bc90*/  @!P1 ST.E.128 [R4.64], RZ ;  /* 0x000000ff04009985 */ /* 0x0003e8000c101d06 */
[----:B------:R1:W-:Y:S02]  /*bca0*/  @!P0 ST.E.128 [R2.64], RZ ;  /* 0x000000ff02008985 */ /* 0x0003e4000c101d06 */
.L_x_79:
[----:B------:R-:W-:Y:S05]  /*bcb0*/  BSYNC B0 ;  /* 0x0000000000007941 */ /* 0x000fea0003800000 */
.L_x_78:
[----:B------:R-:W-:Y:S05]  /*bcc0*/  BRA.DIV ~URZ, `(.L_x_80) ;  /* 0x00001c927f007947 */ /* 0x000fea000b800000 */
[----:B-1----:R1:W2:Y:S02]  /*bcd0*/  SHFL.IDX PT, R8, R9, 0x2, 0x181f ;  /* 0x00581f0009087f89 */ /* 0x0022a400000e0000 */
.L_x_127:
[----:B------:R-:W-:Y:S05]  /*bce0*/  BRA.DIV ~URZ, `(.L_x_81) ;  /* 0x00001ce27f007947 */ /* 0x000fea000b800000 */
[----:B----4-:R4:W1:Y:S02]  /*bcf0*/  SHFL.IDX PT, R0, R12, 0x2, 0x181f ;  /* 0x00581f000c007f89 */ /* 0x01086400000e0000 */
.L_x_128:
        /* <DEDUP_REMOVED lines=17> */
.L_x_83:
[----:B------:R-:W-:Y:S05]  /*be10*/  BSYNC B0 ;  /* 0x0000000000007941 */ /* 0x000fea0003800000 */
.L_x_82:
[----:B------:R-:W-:Y:S05]  /*be20*/  BRA.DIV ~URZ, `(.L_x_84) ;  /* 0x00001c027f007947 */ /* 0x000fea000b800000 */
[----:B--2---:R2:W3:Y:S04]  /*be30*/  SHFL.IDX PT, R8, R9, 0x3, 0x181f ;  /* 0x00781f0009087f89 */ /* 0x0044e800000e0000 */
[----:B-1----:R2:W1:Y:S02]  /*be40*/  SHFL.IDX PT, R0, R12, 0x3, 0x181f ;  /* 0x00781f000c007f89 */ /* 0x00246400000e0000 */
.L_x_129:
[----:B------:R-:W-:-:S04]  /*be50*/  IADD3 R11, R11, 0x60, RZ ;  /* 0x000000600b0b7810 */ /* 0x000fc80007ffe0ff */
[----:B------:R-:W-:-:S13]  /*be60*/  ISETP.GE.AND P0, PT, R11, R10, PT ;  /* 0x0000000a0b00720c */ /* 0x000fda0003f06270 */
[----:B------:R-:W-:Y:S05]  /*be70*/  @P0 BRA `(.L_x_64) ;  /* 0x000000d000000947 */ /* 0x000fea0003800000 */
[----:B--2---:R-:W2:Y:S01]  /*be80*/  LDL R9, [R1] ;  /* 0x0000000001097983 */ /* 0x004ea20000100800 */
[----:B------:R-:W-:Y:S02]  /*be90*/  ISETP.GE.AND P2, PT, R220, c[0x0][0x3c8], PT ;  /* 0x0000f200dc007a0c */ /* 0x000fe40003f46270 */
[----:B------:R-:W-:Y:S02]  /*bea0*/  ISETP.GE.AND P1, PT, R222, c[0x0][0x3c8], PT ;  /* 0x0000f200de007a0c */ /* 0x000fe40003f26270 */
[----:B------:R-:W-:-:S09]  /*beb0*/  ISETP.GE.AND P0, PT, R223, c[0x0][0x3c8], PT ;  /* 0x0000f200df007a0c */ /* 0x000fd20003f06270 */
[-C--:B-1----:R-:W-:Y:S02]  /*bec0*/  @!P2 LEA R6, P5, R220, R0.reuse, 0x1 ;  /* 0x00000000dc06a211 */ /* 0x082fe400078a08ff */
[-C--:B------:R-:W-:Y:S02]  /*bed0*/  @!P1 LEA R4, P4, R222, R0.reuse, 0x1 ;  /* 0x00000000de049211 */ /* 0x080fe400078808ff */
[C---:B------:R-:W-:Y:S02]  /*bee0*/  @!P0 LEA R2, P3, R223.reuse, R0, 0x1 ;  /* 0x00000000df028211 */ /* 0x040fe400078608ff */
[-C--:B---3--:R-:W-:Y:S02]  /*bef0*/  @!P2 LEA.HI.X R7, R220, R8.reuse, R221, 0x1, P5 ;  /* 0x00000008dc07a211 */ /* 0x088fe400028f0cdd */
[----:B------:R-:W-:-:S03]  /*bf00*/  @!P0 LEA.HI.X R3, R223, R8, R252, 0x1, P3 ;  /* 0x00000008df038211 */ /* 0x000fc600018f0cfc */
[----:B------:R1:W-:Y:S01]  /*bf10*/  @!P2 ST.E.128 [R6.64], RZ ;  /* 0x000000ff0600a985 */ /* 0x0003e2000c101d06 */
[----:B--2---:R-:W-:-:S05]  /*bf20*/  @!P1 LEA.HI.X R5, R222, R8, R9, 0x1, P4 ;  /* 0x00000008de059211 */ /* 0x004fca00020f0c09 */
[----:B------:R1:W-:Y:S04]  /*bf30*/  @!P1 ST.E.128 [R4.64], RZ ;  /* 0x000000ff04009985 */ /* 0x0003e8000c101d06 */
[----:B------:R1:W-:Y:S02]  /*bf40*/  @!P0 ST.E.128 [R2.64], RZ ;  /* 0x000000ff02008985 */ /* 0x0003e4000c101d06 */
.L_x_64:
[----:B------:R-:W-:Y:S05]  /*bf50*/  BSYNC B1 ;  /* 0x0000000000017941 */ /* 0x000fea0003800000 */
.L_x_48:
[----:B-12-4-:R-:W2:Y:S02]  /*bf60*/  LDL R0, [R1+0x34] ;  /* 0x0000340001007983 */ /* 0x016ea40000100800 */
[----:B--2---:R-:W-:-:S13]  /*bf70*/  ISETP.NE.AND P0, PT, R0, RZ, PT ;  /* 0x000000ff0000720c */ /* 0x004fda0003f05270 */
[----:B------:R-:W-:Y:S01]  /*bf80*/  @P0 WARPSYNC 0xffffffff ;  /* 0xffffffff00000948 */ /* 0x000fe20003800000 */
[----:B------:R-:W-:Y:S06]  /*bf90*/  @P0 BAR.SYNC.DEFER_BLOCKING 0x5, 0x100 ;  /* 0x0144000000000b1d */ /* 0x000fec0000010000 */
[----:B------:R-:W1:Y:S04]  /*bfa0*/  @P0 LDS.128 R224, [0x18100] ;  /* 0x01810000ffe00984 */ /* 0x000e680000000c00 */
[----:B------:R-:W-:Y:S06]  /*bfb0*/  @P0 BAR.ARV 0x4, 0x100 ;  /* 0x0104000000000b1d */ /* 0x000fec0000002000 */
[----:B------:R-:W-:Y:S05]  /*bfc0*/  @P0 BRA `(.L_x_85) ;  /* 0x00000ae000000947 */ /* 0x000fea0003800000 */
[----:B------:R-:W2:Y:S01]  /*bfd0*/  S2R R0, SR_TID.X ;  /* 0x0000000000007919 */ /* 0x000ea20000002100 */
[----:B---3--:R-:W-:Y:S01]  /*bfe0*/  IMAD.MOV.U32 R7, RZ, RZ, RZ ;  /* 0x000000ffff077224 */ /* 0x008fe200078e00ff */
[----:B--2---:R-:W-:-:S04]  /*bff0*/  LOP3.LUT R14, R0, 0x1f, RZ, 0xc0, !PT ;  /* 0x0000001f000e7812 */ /* 0x004fc800078ec0ff */
[----:B------:R-:W-:Y:S01]  /*c000*/  ISETP.NE.AND P5, PT, R14, 0x1f, PT ;  /* 0x0000001f0e00780c */ /* 0x000fe20003fa5270 */
[----:B------:R-:W-:Y:S10]  /*c010*/  BRA.DIV ~URZ, `(.L_x_86) ;  /* 0x00001ad27f007947 */ /* 0x000ff4000b800000 */
[----:B------:R2:W3:Y:S02]  /*c020*/  SHFL.IDX PT, R9, R78, RZ, 0x1f ;  /* 0x00001fff4e097589 */ /* 0x0004e400000e0000 */
.L_x_130:
[----:B------:R-:W-:Y:S05]  /*c030*/  BRA.DIV ~URZ, `(.L_x_87) ;  /* 0x00001b227f007947 */ /* 0x000fea000b800000 */
[----:B------:R4:W2:Y:S02]  /*c040*/  SHFL.IDX PT, R8, R78, 0x1, 0x1f ;  /* 0x00201f004e087f89 */ /* 0x0008a400000e0000 */
.L_x_131:
[----:B-1----:R-:W-:Y:S02]  /*c050*/  IMAD.IADD R0, R227, 0x1, R14 ;  /* 0x00000001e3007824 */ /* 0x002fe400078e020e */
[----:B------:R-:W-:-:S03]  /*c060*/  IMAD.MOV.U32 R6, RZ, RZ, RZ ;  /* 0x000000ffff067224 */ /* 0x000fc600078e00ff */
[----:B------:R-:W-:-:S13]  /*c070*/  ISETP.GE.OR P0, PT, R0, c[0x0][0x53c], !P5 ;  /* 0x00014f0000007a0c */ /* 0x000fda0006f06670 */
[----:B------:R-:W-:Y:S01]  /*c080*/  @!P0 IMAD.MOV.U32 R2, RZ, RZ, 0x4 ;  /* 0x00000004ff028424 */ /* 0x000fe200078e00ff */
[----:B------:R-:W-:-:S03]  /*c090*/  @!P0 MOV R3, 0x4 ;  /* 0x0000000400038802 */ /* 0x000fc60000000f00 */
[----:B------:R-:W-:-:S04]  /*c0a0*/  @!P0 IMAD.WIDE R4, R0, R2, c[0x0][0x580] ;  /* 0x0001600000048625 */ /* 0x000fc800078e0202 */
[----:B------:R-:W-:Y:S01]  /*c0b0*/  @!P0 IMAD.WIDE R2, R0, R3, c[0x0][0x578] ;  /* 0x00015e0000028625 */ /* 0x000fe200078e0203 */
[----:B------:R-:W5:Y:S04]  /*c0c0*/  @!P0 LDG.E R6, [R4.64] ;  /* 0x0000000604068981 */ /* 0x000f68000c1e1900 */
[----:B------:R-:W5:Y:S01]  /*c0d0*/  @!P0 LDG.E R7, [R2.64] ;  /* 0x0000000602078981 */ /* 0x000f62000c1e1900 */
[C---:B------:R-:W-:Y:S02]  /*c0e0*/  ISETP.GE.U32.AND P4, PT, R14.reuse, 0x10, PT ;  /* 0x000000100e00780c */ /* 0x040fe40003f86070 */
[C---:B------:R-:W-:Y:S02]  /*c0f0*/  ISETP.GE.U32.AND P3, PT, R14.reuse, 0x8, PT ;  /* 0x000000080e00780c */ /* 0x040fe40003f66070 */
[----:B------:R-:W-:-:S02]  /*c100*/  ISETP.GE.U32.AND P2, PT, R14, 0x4, PT ;  /* 0x000000040e00780c */ /* 0x000fc40003f46070 */
[C---:B------:R-:W-:Y:S02]  /*c110*/  ISETP.GE.U32.AND P1, PT, R14.reuse, 0x2, PT ;  /* 0x000000020e00780c */ /* 0x040fe40003f26070 */
[----:B------:R-:W-:Y:S02]  /*c120*/  ISETP.NE.AND P0, PT, R14, RZ, PT ;  /* 0x000000ff0e00720c */ /* 0x000fe40003f05270 */
[----:B------:R-:W-:Y:S01]  /*c130*/  MOV R13, RZ ;  /* 0x000000ff000d7202 */ /* 0x000fe20000000f00 */
[----:B-----5:R-:W-:Y:S01]  /*c140*/  IMAD R0, R7, R6, RZ ;  /* 0x0000000607007224 */ /* 0x020fe200078e02ff */
[----:B------:R-:W-:Y:S07]  /*c150*/  BRA.DIV ~URZ, `(.L_x_88) ;  /* 0x00001a727f007947 */ /* 0x000fee000b800000 */
[----:B------:R1:W4:Y:S02]  /*c160*/  SHFL.UP PT, R4, R0, 0x1, RZ ;  /* 0x0420000000047989 */ /* 0x00032400000e00ff */
.L_x_132:
[----:B----4-:R-:W-:-:S04]  /*c170*/  SEL R4, R4, RZ, P0 ;  /* 0x000000ff04047207 */ /* 0x010fc80000000000 */
        /* <DEDUP_REMOVED lines=14> */
[----:B------:R1:W4:Y:S02]  /*c260*/  SHFL.IDX PT, R0, R4, 0x1f, 0x1f ;  /* 0x03e01f0004007f89 */ /* 0x00032400000e0000 */
.L_x_133:
[----:B----4-:R-:W-:Y:S01]  /*c270*/  IMAD R0, R0, c[0x0][0x538], RZ ;  /* 0x00014e0000007a24 */ /* 0x010fe200078e02ff */
[----:B------:R-:W-:Y:S04]  /*c280*/  BSSY B1, `(.L_x_90) ;  /* 0x000007d000017945 */ /* 0x000fe80003800000 */
[----:B--2---:R-:W-:-:S04]  /*c290*/  IADD3 R8, R0, R8, RZ ;  /* 0x0000000800087210 */ /* 0x004fc80007ffe0ff */
[----:B---3--:R-:W-:-:S13]  /*c2a0*/  ISETP.GT.AND P6, PT, R8, R9, PT ;  /* 0x000000090800720c */ /* 0x008fda0003fc4270 */
[----:B------:R-:W-:Y:S05]  /*c2b0*/  @P6 BRA `(.L_x_91) ;  /* 0x0000024000006947 */ /* 0x000fea0003800000 */
.L_x_95:
[----:B------:R-:W-:-:S04]  /*c2c0*/  IADD3 R0, R227, 0x1f, RZ ;  /* 0x0000001fe3007810 */ /* 0x000fc80007ffe0ff */
[----:B------:R-:W-:-:S13]  /*c2d0*/  ISETP.GE.AND P6, PT, R0, c[0x0][0x53c], PT ;  /* 0x00014f0000007a0c */ /* 0x000fda0003fc6270 */
[----:B------:R-:W-:Y:S05]  /*c2e0*/  @P6 BRA `(.L_x_92) ;  /* 0x0000072000006947 */ /* 0x000fea0003800000 */
[----:B------:R-:W-:Y:S01]  /*c2f0*/  MOV R227, R0 ;  /* 0x0000000000e37202 */ /* 0x000fe20000000f00 */
[----:B------:R-:W-:-:S03]  /*c300*/  CS2R R6, SRZ ;  /* 0x0000000000067805 */ /* 0x000fc6000001ff00 */
[----:B------:R-:W-:-:S04]  /*c310*/  IADD3 R0, R227, R14, RZ ;  /* 0x0000000ee3007210 */ /* 0x000fc80007ffe0ff */
[----:B------:R-:W-:-:S13]  /*c320*/  ISETP.GE.OR P6, PT, R0, c[0x0][0x53c], !P5 ;  /* 0x00014f0000007a0c */ /* 0x000fda0006fc6670 */
[----:B------:R-:W-:Y:S02]  /*c330*/  @!P6 MOV R2, 0x4 ;  /* 0x000000040002e802 */ /* 0x000fe40000000f00 */
[----:B------:R-:W-:-:S03]  /*c340*/  @!P6 MOV R3, 0x4 ;  /* 0x000000040003e802 */ /* 0x000fc60000000f00 */
[----:B-1----:R-:W-:-:S04]  /*c350*/  @!P6 IMAD.WIDE R4, R0, R2, c[0x0][0x580] ;  /* 0x000160000004e625 */ /* 0x002fc800078e0202 */
[----:B------:R-:W-:Y:S01]  /*c360*/  @!P6 IMAD.WIDE R2, R0, R3, c[0x0][0x578] ;  /* 0x00015e000002e625 */ /* 0x000fe200078e0203 */
[----:B------:R-:W2:Y:S04]  /*c370*/  @!P6 LDG.E R6, [R4.64] ;  /* 0x000000060406e981 */ /* 0x000ea8000c1e1900 */
[----:B------:R-:W2:Y:S02]  /*c380*/  @!P6 LDG.E R7, [R2.64] ;  /* 0x000000060207e981 */ /* 0x000ea4000c1e1900 */
[----:B--2---:R-:W-:Y:S01]  /*c390*/  IMAD R0, R7, R6, RZ ;  /* 0x0000000607007224 */ /* 0x004fe200078e02ff */
[----:B------:R-:W-:Y:S05]  /*c3a0*/  BRA.DIV ~URZ, `(.L_x_93) ;  /* 0x00001a027f007947 */ /* 0x000fea000b800000 */
[----:B------:R1:W2:Y:S02]  /*c3b0*/  SHFL.UP PT, R2, R0, 0x1, RZ ;  /* 0x0420000000027989 */ /* 0x0002a400000e00ff */
.L_x_134:
[----:B--2---:R-:W-:-:S04]  /*c3c0*/  SEL R2, R2, RZ, P0 ;  /* 0x000000ff02027207 */ /* 0x004fc80000000000 */
        /* <DEDUP_REMOVED lines=14> */
[----:B------:R1:W2:Y:S02]  /*c4b0*/  SHFL.IDX PT, R0, R4, 0x1f, 0x1f ;  /* 0x03e01f0004007f89 */ /* 0x0002a400000e0000 */
.L_x_135:
[----:B--2---:R-:W-:-:S05]  /*c4c0*/  IMAD R0, R0, c[0x0][0x538], RZ ;  /* 0x00014e0000007a24 */ /* 0x004fca00078e02ff */
[----:B------:R-:W-:-:S04]  /*c4d0*/  IADD3 R8, R0, R8, RZ ;  /* 0x0000000800087210 */ /* 0x000fc80007ffe0ff */
[----:B------:R-:W-:-:S13]  /*c4e0*/  ISETP.GT.AND P6, PT, R8, R9, PT ;  /* 0x000000090800720c */ /* 0x000fda0003fc4270 */
[----:B-1----:R-:W-:Y:S05]  /*c4f0*/  @!P6 BRA `(.L_x_95) ;  /* 0xfffffdc00000e947 */ /* 0x002fea000383ffff */
.L_x_91:
[----:B------:R-:W-:-:S05]  /*c500*/  IADD3 R12, -R0, R8, RZ ;  /* 0x00000008000c7210 */ /* 0x000fca0007ffe1ff */
[----:B------:R-:W-:-:S05]  /*c510*/  IMAD R0, R4, c[0x0][0x538], R12 ;  /* 0x00014e0004007a24 */ /* 0x000fca00078e020c */
[----:B------:R-:W-:Y:S01]  /*c520*/  ISETP.GT.AND P0, PT, R0, R9, PT ;  /* 0x000000090000720c */ /* 0x000fe20003f04270 */
[----:B------:R-:W-:-:S12]  /*c530*/  BRA.DIV ~URZ, `(.L_x_96) ;  /* 0x00001a627f007947 */ /* 0x000fd8000b800000 */
[----:B------:R-:W-:-:S04]  /*c540*/  VOTE.ANY R11, PT, !P0 ;  /* 0x00000000000b7806 */ /* 0x000fc800040e0100 */
.L_x_136:
[----:B------:R2:W3:Y:S01]  /*c550*/  POPC R10, R11 ;  /* 0x0000000b000a7309 */ /* 0x0004e20000000000 */
[----:B------:R-:W-:Y:S05]  /*c560*/  BRA.DIV ~URZ, `(.L_x_97) ;  /* 0x00001a827f007947 */ /* 0x000fea000b800000 */
[----:B---3--:R3:W4:Y:S04]  /*c570*/  SHFL.IDX PT, R8, R6, R10, 0x1f ;  /* 0x00001f0a06087589 */ /* 0x00872800000e0000 */
[----:B------:R3:W1:Y:S02]  /*c580*/  SHFL.IDX PT, R7, R7, R10, 0x1f ;  /* 0x00001f0a07077589 */ /* 0x00066400000e0000 */
.L_x_137:
[----:B------:R-:W-:Y:S01]  /*c590*/  ISETP.NE.AND P0, PT, R11, RZ, PT ;  /* 0x000000ff0b00720c */ /* 0x000fe20003f05270 */
[----:B------:R-:W-:-:S12]  /*c5a0*/  BSSY B0, `(.L_x_98) ;  /* 0x0000005000007945 */ /* 0x000fd80003800000 */
[----:B------:R-:W-:Y:S05]  /*c5b0*/  @!P0 BRA `(.L_x_99) ;  /* 0x0000003000008947 */ /* 0x000fea0003800000 */
[----:B------:R-:W-:Y:S01]  /*c5c0*/  IADD3 R3, R10, -0x1, RZ ;  /* 0xffffffff0a037810 */ /* 0x000fe20007ffe0ff */
[----:B------:R-:W-:Y:S05]  /*c5d0*/  BRA.DIV ~URZ, `(.L_x_100) ;  /* 0x00001ae27f007947 */ /* 0x000fea000b800000 */
[----:B------:R2:W3:Y:S02]  /*c5e0*/  SHFL.IDX PT, R13, R4, R3, 0x1f ;  /* 0x00001f03040d7589 */ /* 0x0004e400000e0000 */
.L_x_99:
[----:B------:R-:W-:Y:S05]  /*c5f0*/  BSYNC B0 ;  /* 0x0000000000007941 */ /* 0x000fea0003800000 */
.L_x_98:
[----:B----4-:R-:W-:Y:S01]  /*c600*/  IABS R2, R8 ;  /* 0x0000000800027213 */ /* 0x010fe20000000000 */
[----:B---3--:R-:W-:Y:S01]  /*c610*/  IMAD R224, R13, c[0x0][0x538], R12 ;  /* 0x00014e000de07a24 */ /* 0x008fe200078e020c */
[----:B-12---:R-:W-:Y:S01]  /*c620*/  IABS R3, R7 ;  /* 0x0000000700037213 */ /* 0x006fe20000000000 */
[----:B------:R-:W-:Y:S01]  /*c630*/  IMAD.IADD R227, R10, 0x1, R227 ;  /* 0x000000010ae37824 */ /* 0x000fe200078e02e3 */
[----:B------:R-:W1:Y:S01]  /*c640*/  I2F.RP R4, R2 ;  /* 0x0000000200047306 */ /* 0x000e620000209400 */
[----:B------:R-:W-:Y:S01]  /*c650*/  IMAD.IADD R9, R9, 0x1, -R224 ;  /* 0x0000000109097824 */ /* 0x000fe200078e0ae0 */
[----:B------:R-:W-:-:S04]  /*c660*/  MOV R6, R3 ;  /* 0x0000000300067202 */ /* 0x000fc80000000f00 */
[----:B------:R-:W-:Y:S02]  /*c670*/  IABS R11, R9 ;  /* 0x00000009000b7213 */ /* 0x000fe40000000000 */
[----:B------:R-:W-:Y:S08]  /*c680*/  I2F.RP R12, R6 ;  /* 0x00000006000c7306 */ /* 0x000ff00000209400 */
[----:B-1----:R-:W1:Y:S02]  /*c690*/  MUFU.RCP R4, R4 ;  /* 0x0000000400047308 */ /* 0x002e640000001000 */
[----:B-1----:R-:W-:-:S06]  /*c6a0*/  IADD3 R4, R4, 0xffffffe, RZ ;  /* 0x0ffffffe04047810 */ /* 0x002fcc0007ffe0ff */
[----:B------:R-:W1:Y:S02]  /*c6b0*/  F2I.FTZ.U32.TRUNC.NTZ R5, R4 ;  /* 0x0000000400057305 */ /* 0x000e64000021f000 */
[----:B-1----:R-:W-:-:S04]  /*c6c0*/  IMAD.MOV R0, RZ, RZ, -R5 ;  /* 0x000000ffff007224 */ /* 0x002fc800078e0a05 */
[----:B------:R-:W-:Y:S01]  /*c6d0*/  IMAD.MOV.U32 R4, RZ, RZ, R0 ;  /* 0x000000ffff047224 */ /* 0x000fe200078e0000 */
[----:B------:R-:W-:-:S03]  /*c6e0*/  IABS R0, R8 ;  /* 0x0000000800007213 */ /* 0x000fc60000000000 */
[----:B------:R-:W-:Y:S02]  /*c6f0*/  IMAD R3, R4, R2, RZ ;  /* 0x0000000204037224 */ /* 0x000fe400078e02ff */
[----:B------:R-:W-:Y:S02]  /*c700*/  IMAD.MOV.U32 R4, RZ, RZ, RZ ;  /* 0x000000ffff047224 */ /* 0x000fe400078e00ff */
[----:B------:R-:W-:Y:S02]  /*c710*/  IMAD.MOV R0, RZ, RZ, -R0 ;  /* 0x000000ffff007224 */ /* 0x000fe400078e0a00 */
[----:B------:R-:W-:-:S03]  /*c720*/  IMAD.HI.U32 R5, R5, R3, R4 ;  /* 0x0000000305057227 */ /* 0x000fc600078e0004 */
[----:B------:R-:W-:Y:S01]  /*c730*/  MOV R4, R0 ;  /* 0x0000000000047202 */ /* 0x000fe20000000f00 */
        /* <DEDUP_REMOVED lines=13> */
[----:B------:R-:W-:Y:S01]  /*c810*/  @P2 IADD3 R0, R0, 0x1, RZ ;  /* 0x0000000100002810 */ /* 0x000fe20007ffe0ff */
[----:B-1----:R-:W-:-:S06]  /*c820*/  IMAD.MOV R2, RZ, RZ, -R3 ;  /* 0x000000ffff027224 */ /* 0x002fcc00078e0a03 */
[----:B------:R-:W-:Y:S01]  /*c830*/  @!P0 IMAD.MOV R0, RZ, RZ, -R0 ;  /* 0x000000ffff008224 */ /* 0x000fe200078e0a00 */
[----:B------:R-:W-:Y:S02]  /*c840*/  @!P1 LOP3.LUT R0, RZ, R8, RZ, 0x33, !PT ;  /* 0x00000008ff009212 */ /* 0x000fe400078e33ff */
[----:B------:R-:W-:Y:S02]  /*c850*/  MOV R4, R2 ;  /* 0x0000000200047202 */ /* 0x000fe40000000f00 */
[----:B------:R-:W-:Y:S02]  /*c860*/  IABS R2, R7 ;  /* 0x0000000700027213 */ /* 0x000fe40000000000 */
[----:B------:R-:W-:Y:S01]  /*c870*/  IABS R11, R0 ;  /* 0x00000000000b7213 */ /* 0x000fe20000000000 */
[----:B------:R-:W-:Y:S02]  /*c880*/  IMAD R4, R4, R6, RZ ;  /* 0x0000000604047224 */ /* 0x000fe400078e02ff */
[----:B------:R-:W-:-:S02]  /*c890*/  IMAD.MOV R5, RZ, RZ, -R2 ;  /* 0x000000ffff057224 */ /* 0x000fc400078e0a02 */
[----:B------:R-:W-:-:S04]  /*c8a0*/  IMAD.MOV.U32 R2, RZ, RZ, RZ ;  /* 0x000000ffff027224 */ /* 0x000fc800078e00ff */
[----:B------:R-:W-:Y:S01]  /*c8b0*/  IMAD.HI.U32 R2, R3, R4, R2 ;  /* 0x0000000403027227 */ /* 0x000fe200078e0002 */
[----:B------:R-:W-:-:S03]  /*c8c0*/  MOV R4, R5 ;  /* 0x0000000500047202 */ /* 0x000fc60000000f00 */
[----:B------:R-:W-:-:S04]  /*c8d0*/  IMAD.MOV.U32 R3, RZ, RZ, R11 ;  /* 0x000000ffff037224 */ /* 0x000fc800078e000b */
        /* <DEDUP_REMOVED lines=13> */
[----:B------:R-:W-:-:S04]  /*c9b0*/  @!P1 LOP3.LUT R2, RZ, R7, RZ, 0x33, !PT ;  /* 0x00000007ff029212 */ /* 0x000fc800078e33ff */
[----:B------:R-:W-:Y:S01]  /*c9c0*/  IADD3 R3, -R2, RZ, RZ ;  /* 0x000000ff02037210 */ /* 0x000fe20007ffe1ff */
[----:B------:R-:W-:-:S04]  /*c9d0*/  IMAD R2, R7, 0x1000000, R2 ;  /* 0x0100000007027824 */ /* 0x000fc800078e0202 */
[----:B------:R-:W-:-:S04]  /*c9e0*/  IMAD R0, R7, R3, R0 ;  /* 0x0000000307007224 */ /* 0x000fc800078e0200 */
[----:B------:R-:W-:Y:S01]  /*c9f0*/  IMAD R226, R0, 0x10000, R2 ;  /* 0x0001000000e27824 */ /* 0x000fe200078e0202 */
[----:B------:R-:W-:Y:S05]  /*ca00*/  BRA `(.L_x_101) ;  /* 0x0000004000007947 */ /* 0x000fea0003800000 */
.L_x_92:
[----:B------:R-:W-:Y:S01]  /*ca10*/  IMAD.MOV.U32 R224, RZ, RZ, R9 ;  /* 0x000000ffffe07224 */ /* 0x000fe200078e0009 */
[----:B------:R-:W-:Y:S01]  /*ca20*/  MOV R226, RZ ;  /* 0x000000ff00e27202 */ /* 0x000fe20000000f00 */
[----:B------:R-:W-:Y:S01]  /*ca30*/  IMAD.MOV.U32 R225, RZ, RZ, RZ ;  /* 0x000000ffffe17224 */ /* 0x000fe200078e00ff */
[----:B------:R-:W-:Y:S02]  /*ca40*/  MOV R227, c[0x0][0x53c] ;  /* 0x00014f0000e37a02 */ /* 0x000fe40000000f00 */
.L_x_101:
[----:B------:R-:W-:Y:S05]  /*ca50*/  BSYNC B1 ;  /* 0x0000000000017941 */ /* 0x000fea0003800000 */
.L_x_90:
[----:B------:R-:W-:Y:S01]  /*ca60*/  WARPSYNC 0xffffffff ;  /* 0xffffffff00007948 */ /* 0x000fe20003800000 */
[----:B------:R-:W-:Y:S01]  /*ca70*/  BAR.SYNC.DEFER_BLOCKING 0x4, 0x100 ;  /* 0x0104000000007b1d */ /* 0x000fe20000010000 */
[----:B------:R-:W-:-:S13]  /*ca80*/  ISETP.NE.AND P0, PT, R14, RZ, PT ;  /* 0x000000ff0e00720c */ /* 0x000fda0003f05270 */
[----:B------:R2:W-:Y:S04]  /*ca90*/  @!P0 STS.128 [0x18100], R224 ;  /* 0x018100e0ff008388 */ /* 0x0005e80000000c00 */
[----:B------:R-:W-:Y:S06]  /*caa0*/  BAR.ARV 0x5, 0x100 ;  /* 0x0144000000007b1d */ /* 0x000fec0000002000 */
.L_x_85:
[----:B-1----:R-:W-:-:S13]  /*cab0*/  ISETP.GE.AND P0, PT, R227, c[0x0][0x53c], PT ;  /* 0x00014f00e3007a0c */ /* 0x002fda0003f06270 */
[----:B--23--:R-:W-:Y:S01]  /*cac0*/  @P0 CALL.REL.NOINC `(.L_x_102) ;  /* 0x0000001000000944 */ /* 0x00cfe20003c00000 */
[----:B------:R-:W-:Y:S05]  /*cad0*/  BRA `(.L_x_103) ;  /* 0xffff4a3000007947 */ /* 0x000fea000383ffff */
.L_x_102:
[----:B------:R-:W-:Y:S05]  /*cae0*/  EXIT ;  /* 0x000000000000794d */ /* 0x000fea0003800000 */
.L_x_14:
[----:B------:R-:W-:Y:S01]  /*caf0*/  IMAD.MOV.U32 R0, RZ, RZ, R5 ;  /* 0x000000ffff007224 */ /* 0x000fe200078e0005 */
[----:B------:R-:W-:Y:S02]  /*cb00*/  MOV R2, 0x1 ;  /* 0x0000000100027802 */ /* 0x000fe40000000f00 */
[----:B------:R-:W-:Y:S02]  /*cb10*/  MOV R3, 0xcb30 ;  /* 0x0000cb3000037802 */ /* 0x000fe40000000f00 */
[----:B--2---:R-:W-:Y:S05]  /*cb20*/  CALL.REL.NOINC `($__internal_2_$__cuda_sm70_shflsync_up_p) ;  /* 0x0000169000007944 */ /* 0x004fea0003c00000 */
[----:B------:R-:W-:Y:S01]  /*cb30*/  MOV R0, R4 ;  /* 0x0000000400007202 */ /* 0x000fe20000000f00 */
[----:B------:R-:W-:Y:S05]  /*cb40*/  BRA `(.L_x_104) ;  /* 0xffff390000007947 */ /* 0x000fea000383ffff */
.L_x_15:
[----:B------:R-:W-:Y:S01]  /*cb50*/  IMAD.MOV.U32 R0, RZ, RZ, R5 ;  /* 0x000000ffff007224 */ /* 0x000fe200078e0005 */
[----:B------:R-:W-:Y:S02]  /*cb60*/  MOV R2, 0x2 ;  /* 0x0000000200027802 */ /* 0x000fe40000000f00 */
[----:B------:R-:W-:Y:S02]  /*cb70*/  MOV R3, 0xcb90 ;  /* 0x0000cb9000037802 */ /* 0x000fe40000000f00 */
[----:B--2---:R-:W-:Y:S05]  /*cb80*/  CALL.REL.NOINC `($__internal_2_$__cuda_sm70_shflsync_up_p) ;  /* 0x0000163000007944 */ /* 0x004fea0003c00000 */
[----:B------:R-:W-:Y:S01]  /*cb90*/  SEL R0, R4, RZ, P4 ;  /* 0x000000ff04007207 */ /* 0x000fe20002000000 */
[----:B------:R-:W-:Y:S01]  /*cba0*/  IMAD.MOV.U32 R2, RZ, RZ, 0x4 ;  /* 0x00000004ff027424 */ /* 0x000fe200078e00ff */
[----:B------:R-:W-:-:S03]  /*cbb0*/  MOV R3, 0xcbe0 ;  /* 0x0000cbe000037802 */ /* 0x000fc60000000f00 */
[----:B------:R-:W-:Y:S02]  /*cbc0*/  IMAD.IADD R0, R5, 0x1, R0 ;  /* 0x0000000105007824 */ /* 0x000fe400078e0200 */
[----:B------:R-:W-:Y:S05]  /*cbd0*/  CALL.REL.NOINC `($__internal_2_$__cuda_sm70_shflsync_up_p) ;  /* 0x000015e000007944 */ /* 0x000fea0003c00000 */
        /* <DEDUP_REMOVED lines=13> */
[----:B------:R-:W-:Y:S01]  /*ccb0*/  IMAD.IADD R4, R0, 0x1, R4 ;  /* 0x0000000100047824 */ /* 0x000fe200078e0204 */
[----:B------:R-:W-:-:S03]  /*ccc0*/  MOV R0, 0x1f ;  /* 0x0000001f00007802 */ /* 0x000fc60000000f00 */
[----:B------:R-:W-:Y:S02]  /*ccd0*/  IMAD.MOV.U32 R5, RZ, RZ, R4 ;  /* 0x000000ffff057224 */ /* 0x000fe400078e0004 */
[----:B------:R-:W-:Y:S05]  /*cce0*/  CALL.REL.NOINC `($__internal_1_$__cuda_sm70_shflsync_idx_p) ;  /* 0x0000148000007944 */ /* 0x000fea0003c00000 */
[----:B------:R-:W-:Y:S05]  /*ccf0*/  BRA `(.L_x_105) ;  /* 0xffff385000007947 */ /* 0x000fea000383ffff */
.L_x_17:
[----:B------:R-:W-:Y:S02]  /*cd00*/  SEL R0, RZ, 0x1, P0 ;  /* 0x00000001ff007807 */ /* 0x000fe40000000000 */
[----:B------:R-:W-:Y:S02]  /*cd10*/  MOV R2, 0xcd30 ;  /* 0x0000cd3000027802 */ /* 0x000fe40000000f00 */
[----:B------:R-:W-:Y:S05]  /*cd20*/  CALL.REL.NOINC `($__internal_3_$__cuda_sm70_votesync_ballot) ;  /* 0x0000150000007944 */ /* 0x000fea0003c00000 */
[----:B------:R-:W-:Y:S01]  /*cd30*/  MOV R6, R0 ;  /* 0x0000000000067202 */ /* 0x000fe20000000f00 */
[----:B------:R-:W-:Y:S05]  /*cd40*/  BRA `(.L_x_106) ;  /* 0xffff389000007947 */ /* 0x000fea000383ffff */
.L_x_18:
[----:B------:R-:W-:Y:S01]  /*cd50*/  IMAD.MOV.U32 R5, RZ, RZ, R8 ;  /* 0x000000ffff057224 */ /* 0x000fe200078e0008 */
[----:B--2---:R-:W-:Y:S01]  /*cd60*/  MOV R3, R227 ;  /* 0x000000e300037202 */ /* 0x004fe20000000f00 */
[----:B------:R-:W-:Y:S01]  /*cd70*/  IMAD.MOV.U32 R0, RZ, RZ, 0x1f ;  /* 0x0000001fff007424 */ /* 0x000fe200078e00ff */
[----:B------:R-:W-:Y:S02]  /*cd80*/  MOV R2, 0xcda0 ;  /* 0x0000cda000027802 */ /* 0x000fe40000000f00 */
[----:B-1----:R-:W-:Y:S05]  /*cd90*/  CALL.REL.NOINC `($__internal_1_$__cuda_sm70_shflsync_idx_p) ;  /* 0x000013d000007944 */ /* 0x002fea0003c00000 */
[----:B------:R-:W-:Y:S01]  /*cda0*/  IMAD.MOV.U32 R11, RZ, RZ, R0 ;  /* 0x000000ffff0b7224 */ /* 0x000fe200078e0000 */
[----:B------:R-:W-:Y:S01]  /*cdb0*/  MOV R5, R7 ;  /* 0x0000000700057202 */ /* 0x000fe20000000f00 */
[----:B------:R-:W-:Y:S01]  /*cdc0*/  IMAD.MOV.U32 R7, RZ, RZ, RZ ;  /* 0x000000ffff077224 */ /* 0x000fe200078e00ff */
[----:B------:R-:W-:Y:S01]  /*cdd0*/  MOV R3, R227 ;  /* 0x000000e300037202 */ /* 0x000fe20000000f00 */
[----:B------:R-:W-:Y:S01]  /*cde0*/  IMAD.MOV.U32 R0, RZ, RZ, 0x1f ;  /* 0x0000001fff007424 */ /* 0x000fe200078e00ff */
[----:B------:R-:W-:-:S02]  /*cdf0*/  MOV R2, 0xce10 ;  /* 0x0000ce1000027802 */ /* 0x000fc40000000f00 */
[----:B------:R-:W-:Y:S05]  /*ce00*/  CALL.REL.NOINC `($__internal_1_$__cuda_sm70_shflsync_idx_p) ;  /* 0x0000136000007944 */ /* 0x000fea0003c00000 */
[----:B------:R-:W-:Y:S01]  /*ce10*/  MOV R10, R0 ;  /* 0x00000000000a7202 */ /* 0x000fe20000000f00 */
[----:B------:R-:W-:Y:S05]  /*ce20*/  BRA `(.L_x_107) ;  /* 0xffff380000007947 */ /* 0x000fea000383ffff */
.L_x_21:
[----:B------:R-:W-:Y:S01]  /*ce30*/  IMAD.MOV.U32 R5, RZ, RZ, R4 ;  /* 0x000000ffff057224 */ /* 0x000fe200078e0004 */
[----:B------:R-:W-:-:S02]  /*ce40*/  MOV R0, 0x1f ;  /* 0x0000001f00007802 */ /* 0x000fc40000000f00 */
[----:B------:R-:W-:Y:S02]  /*ce50*/  MOV R2, 0xce70 ;  /* 0x0000ce7000027802 */ /* 0x000fe40000000f00 */
[----:B-1----:R-:W-:Y:S05]  /*ce60*/  CALL.REL.NOINC `($__internal_1_$__cuda_sm70_shflsync_idx_p) ;  /* 0x0000130000007944 */ /* 0x002fea0003c00000 */
[----:B------:R-:W-:Y:S01]  /*ce70*/  MOV R7, R0 ;  /* 0x0000000000077202 */ /* 0x000fe20000000f00 */
[----:B------:R-:W-:Y:S05]  /*ce80*/  BRA `(.L_x_20) ;  /* 0xffff380000007947 */ /* 0x000fea000383ffff */
.L_x_29:
[----:B------:R-:W-:Y:S01]  /*ce90*/  IMAD.MOV.U32 R5, RZ, RZ, R10 ;  /* 0x000000ffff057224 */ /* 0x000fe200078e000a */
[----:B------:R-:W-:Y:S01]  /*cea0*/  MOV R3, RZ ;  /* 0x000000ff00037202 */ /* 0x000fe20000000f00 */
[----:B------:R-:W-:Y:S01]  /*ceb0*/  IMAD.MOV.U32 R0, RZ, RZ, 0x181f ;  /* 0x0000181fff007424 */ /* 0x000fe200078e00ff */
[----:B------:R-:W-:Y:S02]  /*cec0*/  MOV R2, 0xcee0 ;  /* 0x0000cee000027802 */ /* 0x000fe40000000f00 */
[----:B------:R-:W-:Y:S05]  /*ced0*/  CALL.REL.NOINC `($__internal_1_$__cuda_sm70_shflsync_idx_p) ;  /* 0x0000129000007944 */ /* 0x000fea0003c00000 */
[----:B------:R-:W-:Y:S01]  /*cee0*/  MOV R8, R0 ;  /* 0x0000000000087202 */ /* 0x000fe20000000f00 */
[----:B------:R-:W-:Y:S05]  /*cef0*/  BRA `(.L_x_108) ;  /* 0xffff553000007947 */ /* 0x000fea000383ffff */
.L_x_30:
[----:B------:R-:W-:Y:S01]  /*cf00*/  IMAD.MOV.U32 R5, RZ, RZ, R12 ;  /* 0x000000ffff057224 */ /* 0x000fe200078e000c */
[----:B------:R-:W-:Y:S01]  /*cf10*/  MOV R3, RZ ;  /* 0x000000ff00037202 */ /* 0x000fe20000000f00 */
[----:B------:R-:W-:Y:S01]  /*cf20*/  IMAD.MOV.U32 R0, RZ, RZ, 0x181f ;  /* 0x0000181fff007424 */ /* 0x000fe200078e00ff */
[----:B------:R-:W-:Y:S02]  /*cf30*/  MOV R2, 0xcf50 ;  /* 0x0000cf5000027802 */ /* 0x000fe40000000f00 */
[----:B-12---:R-:W-:Y:S05]  /*cf40*/  CALL.REL.NOINC `($__internal_1_$__cuda_sm70_shflsync_idx_p) ;  /* 0x0000122000007944 */ /* 0x006fea0003c00000 */
[----:B------:R-:W-:Y:S05]  /*cf50*/  BRA `(.L_x_109) ;  /* 0xffff54f000007947 */ /* 0x000fea000383ffff */
.L_x_33:
[----:B--2---:R-:W-:Y:S01]  /*cf60*/  IMAD.MOV.U32 R5, RZ, RZ, R10 ;  /* 0x000000ffff057224 */ /* 0x004fe200078e000a */
[----:B------:R-:W-:Y:S01]  /*cf70*/  MOV R3, 0x1 ;  /* 0x0000000100037802 */ /* 0x000fe20000000f00 */
[----:B----4-:R-:W-:Y:S01]  /*cf80*/  IMAD.MOV.U32 R0, RZ, RZ, 0x181f ;  /* 0x0000181fff007424 */ /* 0x010fe200078e00ff */
[----:B------:R-:W-:-:S02]  /*cf90*/  MOV R2, 0xcfb0 ;  /* 0x0000cfb000027802 */ /* 0x000fc40000000f00 */
[----:B-1-3--:R-:W-:Y:S05]  /*cfa0*/  CALL.REL.NOINC `($__internal_1_$__cuda_sm70_shflsync_idx_p) ;  /* 0x000011c000007944 */ /* 0x00afea0003c00000 */
[----:B------:R-:W-:Y:S01]  /*cfb0*/  IMAD.MOV.U32 R8, RZ, RZ, R0 ;  /* 0x000000ffff087224 */ /* 0x000fe200078e0000 */
[----:B------:R-:W-:Y:S01]  /*cfc0*/  MOV R3, 0x1 ;  /* 0x0000000100037802 */ /* 0x000fe20000000f00 */
[----:B------:R-:W-:Y:S01]  /*cfd0*/  IMAD.MOV.U32 R5, RZ, RZ, R12 ;  /* 0x000000ffff057224 */ /* 0x000fe200078e000c */
[----:B------:R-:W-:-:S02]  /*cfe0*/  MOV R0, 0x181f ;  /* 0x0000181f00007802 */ /* 0x000fc40000000f00 */
[----:B------:R-:W-:Y:S02]  /*cff0*/  MOV R2, 0xd010 ;  /* 0x0000d01000027802 */ /* 0x000fe40000000f00 */
[----:B------:R-:W-:Y:S05]  /*d000*/  CALL.REL.NOINC `($__internal_1_$__cuda_sm70_shflsync_idx_p) ;  /* 0x0000116000007944 */ /* 0x000fea0003c00000 */
[----:B------:R-:W-:Y:S05]  /*d010*/  BRA `(.L_x_110) ;  /* 0xffff558000007947 */ /* 0x000fea000383ffff */
.L_x_36:
[----:B-1----:R-:W-:Y:S01]  /*d020*/  IMAD.MOV.U32 R5, RZ, RZ, R10 ;  /* 0x000000ffff057224 */ /* 0x002fe200078e000a */
[----:B------:R-:W-:Y:S01]  /*d030*/  MOV R3, 0x2 ;  /* 0x0000000200037802 */ /* 0x000fe20000000f00 */
[----:B----4-:R-:W-:Y:S01]  /*d040*/  IMAD.MOV.U32 R0, RZ, RZ, 0x181f ;  /* 0x0000181fff007424 */ /* 0x010fe200078e00ff */
[----:B------:R-:W-:Y:S02]  /*d050*/  MOV R2, 0xd070 ;  /* 0x0000d07000027802 */ /* 0x000fe40000000f00 */
[----:B--23--:R-:W-:Y:S05]  /*d060*/  CALL.REL.NOINC `($__internal_1_$__cuda_sm70_shflsync_idx_p) ;  /* 0x0000110000007944 */ /* 0x00cfea0003c00000 */
[----:B------:R-:W-:Y:S01]  /*d070*/  MOV R8, R0 ;  /* 0x0000000000087202 */ /* 0x000fe20000000f00 */
[----:B------:R-:W-:Y:S05]  /*d080*/  BRA `(.L_x_111) ;  /* 0xffff565000007947 */ /* 0x000fea000383ffff */
.L_x_37:
[----:B------:R-:W-:Y:S01]  /*d090*/  IMAD.MOV.U32 R5, RZ, RZ, R12 ;  /* 0x000000ffff057224 */ /* 0x000fe200078e000c */
[----:B------:R-:W-:Y:S01]  /*d0a0*/  MOV R3, 0x2 ;  /* 0x0000000200037802 */ /* 0x000fe20000000f00 */
[----:B----4-:R-:W-:Y:S01]  /*d0b0*/  IMAD.MOV.U32 R0, RZ, RZ, 0x181f ;  /* 0x0000181fff007424 */ /* 0x010fe200078e00ff */
[----:B------:R-:W-:Y:S02]  /*d0c0*/  MOV R2, 0xd0e0 ;  /* 0x0000d0e000027802 */ /* 0x000fe40000000f00 */
[----:B-123--:R-:W-:Y:S05]  /*d0d0*/  CALL.REL.NOINC `($__internal_1_$__cuda_sm70_shflsync_idx_p) ;  /* 0x0000109000007944 */ /* 0x00efea0003c00000 */
[----:B------:R-:W-:Y:S05]  /*d0e0*/  BRA `(.L_x_112) ;  /* 0xffff561000007947 */ /* 0x000fea000383ffff */
.L_x_40:
[----:B-1----:R-:W-:Y:S01]  /*d0f0*/  IMAD.MOV.U32 R5, RZ, RZ, R10 ;  /* 0x000000ffff057224 */ /* 0x002fe200078e000a */
[----:B------:R-:W-:Y:S01]  /*d100*/  MOV R3, 0x3 ;  /* 0x0000000300037802 */ /* 0x000fe20000000f00 */
[----:B------:R-:W-:Y:S01]  /*d110*/  IMAD.MOV.U32 R0, RZ, RZ, 0x181f ;  /* 0x0000181fff007424 */ /* 0x000fe200078e00ff */
[----:B------:R-:W-:-:S02]  /*d120*/  MOV R2, 0xd140 ;  /* 0x0000d14000027802 */ /* 0x000fc40000000f00 */
[----:B--234-:R-:W-:Y:S05]  /*d130*/  CALL.REL.NOINC `($__internal_1_$__cuda_sm70_shflsync_idx_p) ;  /* 0x0000103000007944 */ /* 0x01cfea0003c00000 */
[----:B------:R-:W-:Y:S01]  /*d140*/  IMAD.MOV.U32 R7, RZ, RZ, R0 ;  /* 0x000000ffff077224 */ /* 0x000fe200078e0000 */
[----:B------:R-:W-:Y:S01]  /*d150*/  MOV R3, 0x3 ;  /* 0x0000000300037802 */ /* 0x000fe20000000f00 */
[----:B------:R-:W-:Y:S01]  /*d160*/  IMAD.MOV.U32 R5, RZ, RZ, R12 ;  /* 0x000000ffff057224 */ /* 0x000fe200078e000c */
[----:B------:R-:W-:-:S02]  /*d170*/  MOV R0, 0x181f ;  /* 0x0000181f00007802 */ /* 0x000fc40000000f00 */
[----:B------:R-:W-:Y:S02]  /*d180*/  MOV R2, 0xd1a0 ;  /* 0x0000d1a000027802 */ /* 0x000fe40000000f00 */
[----:B------:R-:W-:Y:S05]  /*d190*/  CALL.REL.NOINC `($__internal_1_$__cuda_sm70_shflsync_idx_p) ;  /* 0x00000fd000007944 */ /* 0x000fea0003c00000 */
[----:B------:R-:W-:Y:S05]  /*d1a0*/  BRA `(.L_x_113) ;  /* 0xffff56a000007947 */ /* 0x000fea000383ffff */
.L_x_45:
[----:B------:R-:W-:Y:S01]  /*d1b0*/  IMAD.MOV.U32 R2, RZ, RZ, R218 ;  /* 0x000000ffff027224 */ /* 0x000fe200078e00da */
[----:B------:R-:W-:Y:S01]  /*d1c0*/  MOV R7, 0x1f ;  /* 0x0000001f00077802 */ /* 0x000fe20000000f00 */
[----:B------:R-:W-:Y:S01]  /*d1d0*/  IMAD.MOV.U32 R5, RZ, RZ, 0x2 ;  /* 0x00000002ff057424 */ /* 0x000fe200078e00ff */
[----:B------:R-:W-:Y:S02]  /*d1e0*/  MOV R6, 0xffffffff ;  /* 0xffffffff00067802 */ /* 0x000fe40000000f00 */
[----:B------:R-:W-:Y:S02]  /*d1f0*/  MOV R3, 0xd210 ;  /* 0x0000d21000037802 */ /* 0x000fe40000000f00 */
[----:B------:R-:W-:Y:S05]  /*d200*/  CALL.REL.NOINC `($__internal_0_$__cuda_sm70_shflsync_bfly_p) ;  /* 0x00000f1000007944 */ /* 0x000fea0003c00000 */
[----:B------:R-:W-:Y:S01]  /*d210*/  FADD.FTZ R0, R218, R5 ;  /* 0x00000005da007221 */ /* 0x000fe20000010000 */
[----:B------:R-:W-:Y:S02]  /*d220*/  MOV R5, 0x1 ;  /* 0x0000000100057802 */ /* 0x000fe40000000f00 */
[----:B------:R-:W-:Y:S02]  /*d230*/  MOV R3, 0xd260 ;  /* 0x0000d26000037802 */ /* 0x000fe40000000f00 */
[----:B------:R-:W-:-:S02]  /*d240*/  MOV R2, R0 ;  /* 0x0000000000027202 */ /* 0x000fc40000000f00 */
[----:B------:R-:W-:Y:S05]  /*d250*/  CALL.REL.NOINC `($__internal_0_$__cuda_sm70_shflsync_bfly_p) ;  /* 0x00000ec000007944 */ /* 0x000fea0003c00000 */
[----:B------:R-:W-:Y:S01]  /*d260*/  FADD.FTZ R0, R0, R5 ;  /* 0x0000000500007221 */ /* 0x000fe20000010000 */
[----:B------:R-:W-:-:S02]  /*d270*/  MOV R2, R219 ;  /* 0x000000db00027202 */ /* 0x000fc40000000f00 */
[----:B------:R-:W-:Y:S02]  /*d280*/  MOV R5, 0x2 ;  /* 0x0000000200057802 */ /* 0x000fe40000000f00 */
[----:B------:R-:W-:Y:S02]  /*d290*/  MOV R3, 0xd2b0 ;  /* 0x0000d2b000037802 */ /* 0x000fe40000000f00 */
[----:B------:R-:W-:Y:S05]  /*d2a0*/  CALL.REL.NOINC `($__internal_0_$__cuda_sm70_shflsync_bfly_p) ;  /* 0x00000e7000007944 */ /* 0x000fea0003c00000 */
[----:B------:R-:W-:Y:S01]  /*d2b0*/  FADD.FTZ R4, R219, R5 ;  /* 0x00000005db047221 */ /* 0x000fe20000010000 */
[----:B------:R-:W-:Y:S02]  /*d2c0*/  MOV R5, 0x1 ;  /* 0x0000000100057802 */ /* 0x000fe40000000f00 */
[----:B------:R-:W-:Y:S02]  /*d2d0*/  MOV R3, 0xd300 ;  /* 0x0000d30000037802 */ /* 0x000fe40000000f00 */
[----:B------:R-:W-:Y:S02]  /*d2e0*/  MOV R2, R4 ;  /* 0x0000000400027202 */ /* 0x000fe40000000f00 */
[----:B------:R-:W-:Y:S05]  /*d2f0*/  CALL.REL.NOINC `($__internal_0_$__cuda_sm70_shflsync_bfly_p) ;  /* 0x00000e2000007944 */ /* 0x000fea0003c00000 */
[----:B------:R-:W-:Y:S01]  /*d300*/  MOV R3, R5 ;  /* 0x0000000500037202 */ /* 0x000fe20000000f00 */
[----:B------:R-:W-:Y:S05]  /*d310*/  BRA `(.L_x_114) ;  /* 0xffffaee000007947 */ /* 0x000fea000383ffff */
.L_x_52:
[----:B-1-34-:R-:W-:Y:S01]  /*d320*/  IMAD.MOV.U32 R5, RZ, RZ, R12 ;  /* 0x000000ffff057224 */ /* 0x01afe200078e000c */
[----:B------:R-:W-:Y:S01]  /*d330*/  MOV R3, RZ ;  /* 0x000000ff00037202 */ /* 0x000fe20000000f00 */
[----:B------:R-:W-:Y:S01]  /*d340*/  IMAD.MOV.U32 R0, RZ, RZ, 0x181f ;  /* 0x0000181fff007424 */ /* 0x000fe200078e00ff */
[----:B------:R-:W-:-:S02]  /*d350*/  MOV R2, 0xd370 ;  /* 0x0000d37000027802 */ /* 0x000fc40000000f00 */
[----:B------:R-:W-:Y:S05]  /*d360*/  CALL.REL.NOINC `($__internal_1_$__cuda_sm70_shflsync_idx_p) ;  /* 0x00000e0000007944 */ /* 0x000fea0003c00000 */
[----:B------:R-:W-:Y:S01]  /*d370*/  MOV R10, R0 ;  /* 0x00000000000a7202 */ /* 0x000fe20000000f00 */
[----:B------:R-:W-:Y:S05]  /*d380*/  BRA `(.L_x_115) ;  /* 0xffffc6a000007947 */ /* 0x000fea000383ffff */
.L_x_53:
[----:B------:R-:W-:Y:S01]  /*d390*/  IMAD.MOV.U32 R5, RZ, RZ, R13 ;  /* 0x000000ffff057224 */ /* 0x000fe200078e000d */
[----:B------:R-:W-:Y:S01]  /*d3a0*/  MOV R3, RZ ;  /* 0x000000ff00037202 */ /* 0x000fe20000000f00 */
[----:B------:R-:W-:Y:S01]  /*d3b0*/  IMAD.MOV.U32 R0, RZ, RZ, 0x181f ;  /* 0x0000181fff007424 */ /* 0x000fe200078e00ff */
[----:B------:R-:W-:-:S02]  /*d3c0*/  MOV R2, 0xd3e0 ;  /* 0x0000d3e000027802 */ /* 0x000fc40000000f00 */
[----:B-12---:R-:W-:Y:S05]  /*d3d0*/  CALL.REL.NOINC `($__internal_1_$__cuda_sm70_shflsync_idx_p) ;  /* 0x00000d9000007944 */ /* 0x006fea0003c00000 */
[----:B------:R-:W-:Y:S05]  /*d3e0*/  BRA `(.L_x_116) ;  /* 0xffffc66000007947 */ /* 0x000fea000383ffff */
.L_x_56:
[----:B------:R-:W-:Y:S01]  /*d3f0*/  IMAD.MOV.U32 R5, RZ, RZ, R12 ;  /* 0x000000ffff057224 */ /* 0x000fe200078e000c */
[----:B--2---:R-:W-:Y:S01]  /*d400*/  MOV R3, 0x1 ;  /* 0x0000000100037802 */ /* 0x004fe20000000f00 */
        /* <DEDUP_REMOVED lines=10> */
.L_x_59:
[----:B------:R-:W-:Y:S01]  /*d4b0*/  IMAD.MOV.U32 R5, RZ, RZ, R12 ;  /* 0x000000ffff057224 */ /* 0x000fe200078e000c */
[----:B-1----:R-:W-:Y:S01]  /*d4c0*/  MOV R3, 0x2 ;  /* 0x0000000200037802 */ /* 0x002fe20000000f00 */
[----:B----4-:R-:W-:Y:S01]  /*d4d0*/  IMAD.MOV.U32 R0, RZ, RZ, 0x181f ;  /* 0x0000181fff007424 */ /* 0x010fe200078e00ff */
[----:B------:R-:W-:Y:S02]  /*d4e0*/  MOV R2, 0xd500 ;  /* 0x0000d50000027802 */ /* 0x000fe40000000f00 */
[----:B--23--:R-:W-:Y:S05]  /*d4f0*/  CALL.REL.NOINC `($__internal_1_$__cuda_sm70_shflsync_idx_p) ;  /* 0x00000c7000007944 */ /* 0x00cfea0003c00000 */
[----:B------:R-:W-:Y:S01]  /*d500*/  MOV R10, R0 ;  /* 0x00000000000a7202 */ /* 0x000fe20000000f00 */
[----:B------:R-:W-:Y:S05]  /*d510*/  BRA `(.L_x_118) ;  /* 0xffffc7b000007947 */ /* 0x000fea000383ffff */
.L_x_60:
[----:B------:R-:W-:Y:S01]  /*d520*/  IMAD.MOV.U32 R5, RZ, RZ, R13 ;  /* 0x000000ffff057224 */ /* 0x000fe200078e000d */
[----:B------:R-:W-:Y:S01]  /*d530*/  MOV R3, 0x2 ;  /* 0x0000000200037802 */ /* 0x000fe20000000f00 */
[----:B----4-:R-:W-:Y:S01]  /*d540*/  IMAD.MOV.U32 R0, RZ, RZ, 0x181f ;  /* 0x0000181fff007424 */ /* 0x010fe200078e00ff */
[----:B------:R-:W-:Y:S02]  /*d550*/  MOV R2, 0xd570 ;  /* 0x0000d57000027802 */ /* 0x000fe40000000f00 */
[----:B-123--:R-:W-:Y:S05]  /*d560*/  CALL.REL.NOINC `($__internal_1_$__cuda_sm70_shflsync_idx_p) ;  /* 0x00000c0000007944 */ /* 0x00efea0003c00000 */
[----:B------:R-:W-:Y:S05]  /*d570*/  BRA `(.L_x_119) ;  /* 0xffffc77000007947 */ /* 0x000fea000383ffff */
.L_x_63:
[----:B------:R-:W-:Y:S01]  /*d580*/  IMAD.MOV.U32 R5, RZ, RZ, R12 ;  /* 0x000000ffff057224 */ /* 0x000fe200078e000c */
[----:B-1----:R-:W-:Y:S01]  /*d590*/  MOV R3, 0x3 ;  /* 0x0000000300037802 */ /* 0x002fe20000000f00 */
        /* <DEDUP_REMOVED lines=10> */
.L_x_65:
[----:B------:R-:W-:Y:S01]  /*d640*/  IMAD.MOV.U32 R5, RZ, RZ, R27 ;  /* 0x000000ffff057224 */ /* 0x000fe200078e001b */
[----:B------:R-:W-:Y:S01]  /*d650*/  MOV R3, RZ ;  /* 0x000000ff00037202 */ /* 0x000fe20000000f00 */
[----:B------:R-:W-:Y:S01]  /*d660*/  IMAD.MOV.U32 R0, RZ, RZ, 0x1c1f ;  /* 0x00001c1fff007424 */ /* 0x000fe200078e00ff */
[----:B------:R-:W-:Y:S02]  /*d670*/  MOV R2, 0xd690 ;  /* 0x0000d69000027802 */ /* 0x000fe40000000f00 */
[----:B-1----:R-:W-:Y:S05]  /*d680*/  CALL.REL.NOINC `($__internal_1_$__cuda_sm70_shflsync_idx_p) ;  /* 0x00000ae000007944 */ /* 0x002fea0003c00000 */
[----:B------:R-:W-:Y:S01]  /*d690*/  MOV R4, R0 ;  /* 0x0000000000047202 */ /* 0x000fe20000000f00 */
[----:B------:R-:W-:Y:S05]  /*d6a0*/  BRA `(.L_x_121) ;  /* 0xffffcac000007947 */ /* 0x000fea000383ffff */
.L_x_66:
[----:B------:R-:W-:Y:S01]  /*d6b0*/  IMAD.MOV.U32 R5, RZ, RZ, R28 ;  /* 0x000000ffff057224 */ /* 0x000fe200078e001c */
[----:B------:R-:W-:Y:S01]  /*d6c0*/  MOV R3, RZ ;  /* 0x000000ff00037202 */ /* 0x000fe20000000f00 */
[----:B------:R-:W-:Y:S01]  /*d6d0*/  IMAD.MOV.U32 R0, RZ, RZ, 0x1c1f ;  /* 0x00001c1fff007424 */ /* 0x000fe200078e00ff */
[----:B------:R-:W-:Y:S02]  /*d6e0*/  MOV R2, 0xd700 ;  /* 0x0000d70000027802 */ /* 0x000fe40000000f00 */
[----:B-123--:R-:W-:Y:S05]  /*d6f0*/  CALL.REL.NOINC `($__internal_1_$__cuda_sm70_shflsync_idx_p) ;  /* 0x00000a7000007944 */ /* 0x00efea0003c00000 */
[----:B------:R-:W-:Y:S05]  /*d700*/  BRA `(.L_x_122) ;  /* 0xffffca8000007947 */ /* 0x000fea000383ffff */
.L_x_69:
[----:B------:R-:W-:Y:S01]  /*d710*/  IMAD.MOV.U32 R5, RZ, RZ, R27 ;  /* 0x000000ffff057224 */ /* 0x000fe200078e001b */
[----:B--2---:R-:W-:Y:S01]  /*d720*/  MOV R3, 0x1 ;  /* 0x0000000100037802 */ /* 0x004fe20000000f00 */
[----:B------:R-:W-:Y:S01]  /*d730*/  IMAD.MOV.U32 R0, RZ, RZ, 0x1c1f ;  /* 0x00001c1fff007424 */ /* 0x000fe200078e00ff */
[----:B------:R-:W-:-:S02]  /*d740*/  MOV R2, 0xd760 ;  /* 0x0000d76000027802 */ /* 0x000fc40000000f00 */
[----:B---34-:R-:W-:Y:S05]  /*d750*/  CALL.REL.NOINC `($__internal_1_$__cuda_sm70_shflsync_idx_p) ;  /* 0x00000a1000007944 */ /* 0x018fea0003c00000 */
[----:B------:R-:W-:Y:S01]  /*d760*/  IMAD.MOV.U32 R4, RZ, RZ, R0 ;  /* 0x000000ffff047224 */ /* 0x000fe200078e0000 */
[----:B------:R-:W-:Y:S01]  /*d770*/  MOV R3, 0x1 ;  /* 0x0000000100037802 */ /* 0x000fe20000000f00 */
[----:B------:R-:W-:Y:S01]  /*d780*/  IMAD.MOV.U32 R5, RZ, RZ, R28 ;  /* 0x000000ffff057224 */ /* 0x000fe200078e001c */
[----:B------:R-:W-:-:S02]  /*d790*/  MOV R0, 0x1c1f ;  /* 0x00001c1f00007802 */ /* 0x000fc40000000f00 */
[----:B------:R-:W-:Y:S02]  /*d7a0*/  MOV R2, 0xd7c0 ;  /* 0x0000d7c000027802 */ /* 0x000fe40000000f00 */
[----:B------:R-:W-:Y:S05]  /*d7b0*/  CALL.REL.NOINC `($__internal_1_$__cuda_sm70_shflsync_idx_p) ;  /* 0x000009b000007944 */ /* 0x000fea0003c00000 */
[----:B------:R-:W-:Y:S05]  /*d7c0*/  BRA `(.L_x_123) ;  /* 0xffffd38000007947 */ /* 0x000fea000383ffff */
.L_x_73:
[----:B------:R-:W-:Y:S01]  /*d7d0*/  IMAD.MOV.U32 R5, RZ, RZ, R9 ;  /* 0x000000ffff057224 */ /* 0x000fe200078e0009 */
[----:B------:R-:W-:Y:S01]  /*d7e0*/  MOV R3, RZ ;  /* 0x000000ff00037202 */ /* 0x000fe20000000f00 */
[----:B------:R-:W-:Y:S01]  /*d7f0*/  IMAD.MOV.U32 R0, RZ, RZ, 0x181f ;  /* 0x0000181fff007424 */ /* 0x000fe200078e00ff */
[----:B------:R-:W-:Y:S02]  /*d800*/  MOV R2, 0xd820 ;  /* 0x0000d82000027802 */ /* 0x000fe40000000f00 */
[----:B------:R-:W-:Y:S05]  /*d810*/  CALL.REL.NOINC `($__internal_1_$__cuda_sm70_shflsync_idx_p) ;  /* 0x0000095000007944 */ /* 0x000fea0003c00000 */
[----:B------:R-:W-:Y:S01]  /*d820*/  MOV R8, R0 ;  /* 0x0000000000087202 */ /* 0x000fe20000000f00 */
[----:B------:R-:W-:Y:S05]  /*d830*/  BRA `(.L_x_124) ;  /* 0xffffe1f000007947 */ /* 0x000fea000383ffff */
.L_x_74:
[----:B------:R-:W-:Y:S01]  /*d840*/  IMAD.MOV.U32 R5, RZ, RZ, R12 ;  /* 0x000000ffff057224 */ /* 0x000fe200078e000c */
[----:B------:R-:W-:Y:S01]  /*d850*/  MOV R3, RZ ;  /* 0x000000ff00037202 */ /* 0x000fe20000000f00 */
[----:B------:R-:W-:Y:S01]  /*d860*/  IMAD.MOV.U32 R0, RZ, RZ, 0x181f ;  /* 0x0000181fff007424 */ /* 0x000fe200078e00ff */
[----:B------:R-:W-:Y:S02]  /*d870*/  MOV R2, 0xd890 ;  /* 0x0000d89000027802 */ /* 0x000fe40000000f00 */
[----:B-12---:R-:W-:Y:S05]  /*d880*/  CALL.REL.NOINC `($__internal_1_$__cuda_sm70_shflsync_idx_p) ;  /* 0x000008e000007944 */ /* 0x006fea0003c00000 */
[----:B------:R-:W-:Y:S05]  /*d890*/  BRA `(.L_x_125) ;  /* 0xffffe1b000007947 */ /* 0x000fea000383ffff */
.L_x_77:
        /* <DEDUP_REMOVED lines=12> */
.L_x_80:
[----:B-1----:R-:W-:Y:S01]  /*d960*/  IMAD.MOV.U32 R5, RZ, RZ, R9 ;  /* 0x000000ffff057224 */ /* 0x002fe200078e0009 */
[----:B------:R-:W-:Y:S01]  /*d970*/  MOV R3, 0x2 ;  /* 0x0000000200037802 */ /* 0x000fe20000000f00 */
[----:B----4-:R-:W-:Y:S01]  /*d980*/  IMAD.MOV.U32 R0, RZ, RZ, 0x181f ;  /* 0x0000181fff007424 */ /* 0x010fe200078e00ff */
[----:B------:R-:W-:Y:S02]  /*d990*/  MOV R2, 0xd9b0 ;  /* 0x0000d9b000027802 */ /* 0x000fe40000000f00 */
[----:B--23--:R-:W-:Y:S05]  /*d9a0*/  CALL.REL.NOINC `($__internal_1_$__cuda_sm70_shflsync_idx_p) ;  /* 0x000007c000007944 */ /* 0x00cfea0003c00000 */
[----:B------:R-:W-:Y:S01]  /*d9b0*/  MOV R8, R0 ;  /* 0x0000000000087202 */ /* 0x000fe20000000f00 */
[----:B------:R-:W-:Y:S05]  /*d9c0*/  BRA `(.L_x_127) ;  /* 0xffffe31000007947 */ /* 0x000fea000383ffff */
.L_x_81:
[----:B------:R-:W-:Y:S01]  /*d9d0*/  IMAD.MOV.U32 R5, RZ, RZ, R12 ;  /* 0x000000ffff057224 */ /* 0x000fe200078e000c */
[----:B------:R-:W-:Y:S01]  /*d9e0*/  MOV R3, 0x2 ;  /* 0x0000000200037802 */ /* 0x000fe20000000f00 */
[----:B----4-:R-:W-:Y:S01]  /*d9f0*/  IMAD.MOV.U32 R0, RZ, RZ, 0x181f ;  /* 0x0000181fff007424 */ /* 0x010fe200078e00ff */
[----:B------:R-:W-:Y:S02]  /*da00*/  MOV R2, 0xda20 ;  /* 0x0000da2000027802 */ /* 0x000fe40000000f00 */
[----:B-123--:R-:W-:Y:S05]  /*da10*/  CALL.REL.NOINC `($__internal_1_$__cuda_sm70_shflsync_idx_p) ;  /* 0x0000075000007944 */ /* 0x00efea0003c00000 */
[----:B------:R-:W-:Y:S05]  /*da20*/  BRA `(.L_x_128) ;  /* 0xffffe2d000007947 */ /* 0x000fea000383ffff */
.L_x_84:
        /* <DEDUP_REMOVED lines=12> */
.L_x_86:
[----:B------:R-:W-:Y:S01]  /*daf0*/  IMAD.MOV.U32 R5, RZ, RZ, R78 ;  /* 0x000000ffff057224 */ /* 0x000fe200078e004e */
[----:B------:R-:W-:Y:S01]  /*db00*/  MOV R3, RZ ;  /* 0x000000ff00037202 */ /* 0x000fe20000000f00 */
[----:B------:R-:W-:Y:S01]  /*db10*/  IMAD.MOV.U32 R0, RZ, RZ, 0x1f ;  /* 0x0000001fff007424 */ /* 0x000fe200078e00ff */
[----:B------:R-:W-:Y:S02]  /*db20*/  MOV R2, 0xdb40 ;  /* 0x0000db4000027802 */ /* 0x000fe40000000f00 */
[----:B-1----:R-:W-:Y:S05]  /*db30*/  CALL.REL.NOINC `($__internal_1_$__cuda_sm70_shflsync_idx_p) ;  /* 0x0000063000007944 */ /* 0x002fea0003c00000 */
[----:B------:R-:W-:Y:S01]  /*db40*/  MOV R9, R0 ;  /* 0x0000000000097202 */ /* 0x000fe20000000f00 */
[----:B------:R-:W-:Y:S05]  /*db50*/  BRA `(.L_x_130) ;  /* 0xffffe4d000007947 */ /* 0x000fea000383ffff */
.L_x_87:
[----:B------:R-:W-:Y:S01]  /*db60*/  IMAD.MOV.U32 R5, RZ, RZ, R78 ;  /* 0x000000ffff057224 */ /* 0x000fe200078e004e */
[----:B------:R-:W-:Y:S01]  /*db70*/  MOV R3, 0x1 ;  /* 0x0000000100037802 */ /* 0x000fe20000000f00 */
[----:B------:R-:W-:Y:S01]  /*db80*/  IMAD.MOV.U32 R0, RZ, RZ, 0x1f ;  /* 0x0000001fff007424 */ /* 0x000fe200078e00ff */
[----:B------:R-:W-:Y:S02]  /*db90*/  MOV R2, 0xdbb0 ;  /* 0x0000dbb000027802 */ /* 0x000fe40000000f00 */
[----:B-123--:R-:W-:Y:S05]  /*dba0*/  CALL.REL.NOINC `($__internal_1_$__cuda_sm70_shflsync_idx_p) ;  /* 0x000005c000007944 */ /* 0x00efea0003c00000 */
[----:B------:R-:W-:Y:S01]  /*dbb0*/  MOV R8, R0 ;  /* 0x0000000000087202 */ /* 0x000fe20000000f00 */
[----:B------:R-:W-:Y:S05]  /*dbc0*/  BRA `(.L_x_131) ;  /* 0xffffe48000007947 */ /* 0x000fea000383ffff */
.L_x_88:
[----:B------:R-:W-:Y:S02]  /*dbd0*/  MOV R2, 0x1 ;  /* 0x0000000100027802 */ /* 0x000fe40000000f00 */
[----:B------:R-:W-:-:S02]  /*dbe0*/  MOV R3, 0xdc00 ;  /* 0x0000dc0000037802 */ /* 0x000fc40000000f00 */
[----:B--234-:R-:W-:Y:S05]  /*dbf0*/  CALL.REL.NOINC `($__internal_2_$__cuda_sm70_shflsync_up_p) ;  /* 0x000005c000007944 */ /* 0x01cfea0003c00000 */
[----:B------:R-:W-:Y:S05]  /*dc00*/  BRA `(.L_x_132) ;  /* 0xffffe56000007947 */ /* 0x000fea000383ffff */
.L_x_89:
[----:B------:R-:W-:Y:S02]  /*dc10*/  MOV R2, 0x2 ;  /* 0x0000000200027802 */ /* 0x000fe40000000f00 */
[----:B------:R-:W-:-:S02]  /*dc20*/  MOV R3, 0xdc40 ;  /* 0x0000dc4000037802 */ /* 0x000fc40000000f00 */
[----:B--23--:R-:W-:Y:S05]  /*dc30*/  CALL.REL.NOINC `($__internal_2_$__cuda_sm70_shflsync_up_p) ;  /* 0x0000058000007944 */ /* 0x00cfea0003c00000 */
        /* <DEDUP_REMOVED lines=23> */
.L_x_93:
[----:B------:R-:W-:Y:S02]  /*ddb0*/  MOV R2, 0x1 ;  /* 0x0000000100027802 */ /* 0x000fe40000000f00 */
[----:B------:R-:W-:Y:S02]  /*ddc0*/  MOV R3, 0xdde0 ;  /* 0x0000dde000037802 */ /* 0x000fe40000000f00 */
[----:B------:R-:W-:Y:S05]  /*ddd0*/  CALL.REL.NOINC `($__internal_2_$__cuda_sm70_shflsync_up_p) ;  /* 0x000003e000007944 */ /* 0x000fea0003c00000 */
[----:B------:R-:W-:Y:S01]  /*dde0*/  MOV R2, R4 ;  /* 0x0000000400027202 */ /* 0x000fe20000000f00 */
[----:B------:R-:W-:Y:S05]  /*ddf0*/  BRA `(.L_x_134) ;  /* 0xffffe5c000007947 */ /* 0x000fea000383ffff */
.L_x_94:
[----:B------:R-:W-:Y:S02]  /*de00*/  MOV R2, 0x2 ;  /* 0x0000000200027802 */ /* 0x000fe40000000f00 */
[----:B------:R-:W-:Y:S02]  /*de10*/  MOV R3, 0xde30 ;  /* 0x0000de3000037802 */ /* 0x000fe40000000f00 */
        /* <DEDUP_REMOVED lines=24> */
.L_x_96:
[----:B------:R-:W-:Y:S02]  /*dfa0*/  SEL R0, RZ, 0x1, P0 ;  /* 0x00000001ff007807 */ /* 0x000fe40000000000 */
[----:B------:R-:W-:Y:S02]  /*dfb0*/  MOV R2, 0xdfd0 ;  /* 0x0000dfd000027802 */ /* 0x000fe40000000f00 */
[----:B-1----:R-:W-:Y:S05]  /*dfc0*/  CALL.REL.NOINC `($__internal_3_$__cuda_sm70_votesync_ballot) ;  /* 0x0000026000007944 */ /* 0x002fea0003c00000 */
[----:B------:R-:W-:Y:S01]  /*dfd0*/  MOV R11, R0 ;  /* 0x00000000000b7202 */ /* 0x000fe20000000f00 */
[----:B------:R-:W-:Y:S05]  /*dfe0*/  BRA `(.L_x_136) ;  /* 0xffffe56000007947 */ /* 0x000fea000383ffff */
.L_x_97:
[----:B------:R-:W-:Y:S01]  /*dff0*/  IMAD.MOV.U32 R5, RZ, RZ, R6 ;  /* 0x000000ffff057224 */ /* 0x000fe200078e0006 */
[----:B---3--:R-:W-:Y:S01]  /*e000*/  MOV R3, R10 ;  /* 0x0000000a00037202 */ /* 0x008fe20000000f00 */
[----:B------:R-:W-:Y:S01]  /*e010*/  IMAD.MOV.U32 R0, RZ, RZ, 0x1f ;  /* 0x0000001fff007424 */ /* 0x000fe200078e00ff */
[----:B------:R-:W-:Y:S02]  /*e020*/  MOV R2, 0xe040 ;  /* 0x0000e04000027802 */ /* 0x000fe40000000f00 */
[----:B-12---:R-:W-:Y:S05]  /*e030*/  CALL.REL.NOINC `($__internal_1_$__cuda_sm70_shflsync_idx_p) ;  /* 0x0000013000007944 */ /* 0x006fea0003c00000 */
[----:B------:R-:W-:Y:S01]  /*e040*/  IMAD.MOV.U32 R8, RZ, RZ, R0 ;  /* 0x000000ffff087224 */ /* 0x000fe200078e0000 */
[----:B------:R-:W-:Y:S01]  /*e050*/  MOV R3, R10 ;  /* 0x0000000a00037202 */ /* 0x000fe20000000f00 */
[----:B------:R-:W-:Y:S01]  /*e060*/  IMAD.MOV.U32 R5, RZ, RZ, R7 ;  /* 0x000000ffff057224 */ /* 0x000fe200078e0007 */
[----:B------:R-:W-:Y:S02]  /*e070*/  MOV R0, 0x1f ;  /* 0x0000001f00007802 */ /* 0x000fe40000000f00 */
[----:B------:R-:W-:-:S02]  /*e080*/  MOV R2, 0xe0a0 ;  /* 0x0000e0a000027802 */ /* 0x000fc40000000f00 */
[----:B------:R-:W-:Y:S05]  /*e090*/  CALL.REL.NOINC `($__internal_1_$__cuda_sm70_shflsync_idx_p) ;  /* 0x000000d000007944 */ /* 0x000fea0003c00000 */
[----:B------:R-:W-:Y:S01]  /*e0a0*/  MOV R7, R0 ;  /* 0x0000000000077202 */ /* 0x000fe20000000f00 */
[----:B------:R-:W-:Y:S05]  /*e0b0*/  BRA `(.L_x_137) ;  /* 0xffffe4d000007947 */ /* 0x000fea000383ffff */
.L_x_100:
[----:B------:R-:W-:Y:S01]  /*e0c0*/  IMAD.MOV.U32 R5, RZ, RZ, R4 ;  /* 0x000000ffff057224 */ /* 0x000fe200078e0004 */
[----:B------:R-:W-:-:S02]  /*e0d0*/  MOV R0, 0x1f ;  /* 0x0000001f00007802 */ /* 0x000fc40000000f00 */
[----:B------:R-:W-:Y:S02]  /*e0e0*/  MOV R2, 0xe100 ;  /* 0x0000e10000027802 */ /* 0x000fe40000000f00 */
[----:B-1234-:R-:W-:Y:S05]  /*e0f0*/  CALL.REL.NOINC `($__internal_1_$__cuda_sm70_shflsync_idx_p) ;  /* 0x0000007000007944 */ /* 0x01efea0003c00000 */
[----:B------:R-:W-:Y:S01]  /*e100*/  MOV R13, R0 ;  /* 0x00000000000d7202 */ /* 0x000fe20000000f00 */
[----:B------:R-:W-:Y:S05]  /*e110*/  BRA `(.L_x_99) ;  /* 0xffffe4d000007947 */ /* 0x000fea000383ffff */
        .weak           $__internal_0_$__cuda_sm70_shflsync_bfly_p
        .type           $__internal_0_$__cuda_sm70_shflsync_bfly_p,@function
        .size           $__internal_0_$__cuda_sm70_shflsync_bfly_p,($__internal_1_$__cuda_sm70_shflsync_idx_p - $__internal_0_$__cuda_sm70_shflsync_bfly_p)
$__internal_0_$__cuda_sm70_shflsync_bfly_p:
[----:B------:R-:W-:Y:S04]  /*e120*/  WARPSYNC R6 ;  /* 0x0000000600007348 */ /* 0x000fe80003800000 */
[----:B------:R1:W2:Y:S02]  /*e130*/  SHFL.BFLY PT, R5, R2, R5, R7 ;  /* 0x0c00000502057389 */ /* 0x0002a400000e0007 */
[----:B-1----:R-:W-:Y:S02]  /*e140*/  MOV R2, R3 ;  /* 0x0000000300027202 */ /* 0x002fe40000000f00 */
[----:B------:R-:W-:-:S04]  /*e150*/  MOV R3, 0x0 ;  /* 0x0000000000037802 */ /* 0x000fc80000000f00 */
[----:B--2---:R-:W-:Y:S05]  /*e160*/  RET.REL.NODEC R2 `(_ZN7cutlass13device_kernelIN5flash19enable_sm80_to_sm89INS1_16FlashAttnFwdSm80INS1_25CollectiveMainloopFwdSm80ILi8ELi1ELb0EN4cute5tupleIJNS5_1CILi128EEENS7_ILi64EEENS7_ILi192EEEEEELi192ENS_6half_tEfNS_4arch4Sm80ELb0ELb0ELb1ELb1ELb0ELb0ELb1ELb1EEENS1_21CollectiveEpilogueFwdINS6_IJS8_SA_S9_EEENS6_IJNS7_ILi1EEESI_SI_EEESC_SE_Li256ELb1ELb1ELb1ELb0EEENS1_36VarlenDynamicPersistentTileSchedulerILi128ELi64ELi256ELi256ELb1ELb1ELb0ELb0ELb1ELb1EEEEEEEEEvNT_6ParamsE) ;  /* 0xffff1e9002007950 */ /* 0x004fea0003c3ffff */
        .weak           $__internal_1_$__cuda_sm70_shflsync_idx_p
        .type           $__internal_1_$__cuda_sm70_shflsync_idx_p,@function
        .size           $__internal_1_$__cuda_sm70_shflsync_idx_p,($__internal_2_$__cuda_sm70_shflsync_up_p - $__internal_1_$__cuda_sm70_shflsync_idx_p)
$__internal_1_$__cuda_sm70_shflsync_idx_p:
[----:B------:R-:W-:-:S04]  /*e170*/  MOV R79, 0xffffffff ;  /* 0xffffffff004f7802 */ /* 0x000fc80000000f00 */
[----:B------:R-:W-:Y:S04]  /*e180*/  WARPSYNC R79 ;  /* 0x0000004f00007348 */ /* 0x000fe80003800000 */
[----:B------:R1:W2:Y:S02]  /*e190*/  SHFL.IDX PT, R0, R5, R3, R0 ;  /* 0x0000000305007389 */ /* 0x0002a400000e0000 */
[----:B-1----:R-:W-:-:S04]  /*e1a0*/  MOV R3, 0x0 ;  /* 0x0000000000037802 */ /* 0x002fc80000000f00 */
[----:B--2---:R-:W-:Y:S05]  /*e1b0*/  RET.REL.NODEC R2 `(_ZN7cutlass13device_kernelIN5flash19enable_sm80_to_sm89INS1_16FlashAttnFwdSm80INS1_25CollectiveMainloopFwdSm80ILi8ELi1ELb0EN4cute5tupleIJNS5_1CILi128EEENS7_ILi64EEENS7_ILi192EEEEEELi192ENS_6half_tEfNS_4arch4Sm80ELb0ELb0ELb1ELb1ELb0ELb0ELb1ELb1EEENS1_21CollectiveEpilogueFwdINS6_IJS8_SA_S9_EEENS6_IJNS7_ILi1EEESI_SI_EEESC_SE_Li256ELb1ELb1ELb1ELb0EEENS1_36VarlenDynamicPersistentTileSchedulerILi128ELi64ELi256ELi256ELb1ELb1ELb0ELb0ELb1ELb1EEEEEEEEEvNT_6ParamsE) ;  /* 0xffff1e4002007950 */ /* 0x004fea0003c3ffff */
        .weak           $__internal_2_$__cuda_sm70_shflsync_up_p
        .type           $__internal_2_$__cuda_sm70_shflsync_up_p,@function
        .size           $__internal_2_$__cuda_sm70_shflsync_up_p,($__internal_3_$__cuda_sm70_votesync_ballot - $__internal_2_$__cuda_sm70_shflsync_up_p)
$__internal_2_$__cuda_sm70_shflsync_up_p:
[----:B------:R-:W-:Y:S02]  /*e1c0*/  IMAD.MOV.U32 R4, RZ, RZ, RZ ;  /* 0x000000ffff047224 */ /* 0x000fe400078e00ff */
[----:B------:R-:W-:-:S04]  /*e1d0*/  IMAD.MOV.U32 R10, RZ, RZ, -0x1 ;  /* 0xffffffffff0a7424 */ /* 0x000fc800078e00ff */
[----:B------:R-:W-:Y:S04]  /*e1e0*/  WARPSYNC R10 ;  /* 0x0000000a00007348 */ /* 0x000fe80003800000 */
[----:B------:R1:W2:Y:S02]  /*e1f0*/  SHFL.UP PT, R4, R0, R2, R4 ;  /* 0x0400000200047389 */ /* 0x0002a400000e0004 */
[----:B-1----:R-:W-:Y:S02]  /*e200*/  MOV R2, R3 ;  /* 0x0000000300027202 */ /* 0x002fe40000000f00 */
[----:B------:R-:W-:-:S04]  /*e210*/  MOV R3, 0x0 ;  /* 0x0000000000037802 */ /* 0x000fc80000000f00 */
[----:B--2---:R-:W-:Y:S05]  /*e220*/  RET.REL.NODEC R2 `(_ZN7cutlass13device_kernelIN5flash19enable_sm80_to_sm89INS1_16FlashAttnFwdSm80INS1_25CollectiveMainloopFwdSm80ILi8ELi1ELb0EN4cute5tupleIJNS5_1CILi128EEENS7_ILi64EEENS7_ILi192EEEEEELi192ENS_6half_tEfNS_4arch4Sm80ELb0ELb0ELb1ELb1ELb0ELb0ELb1ELb1EEENS1_21CollectiveEpilogueFwdINS6_IJS8_SA_S9_EEENS6_IJNS7_ILi1EEESI_SI_EEESC_SE_Li256ELb1ELb1ELb1ELb0EEENS1_36VarlenDynamicPersistentTileSchedulerILi128ELi64ELi256ELi256ELb1ELb1ELb0ELb0ELb1ELb1EEEEEEEEEvNT_6ParamsE) ;  /* 0xffff1dd002007950 */ /* 0x004fea0003c3ffff */
        .weak           $__internal_3_$__cuda_sm70_votesync_ballot
        .type           $__internal_3_$__cuda_sm70_votesync_ballot,@function
        .size           $__internal_3_$__cuda_sm70_votesync_ballot,(.L_x_4905 - $__internal_3_$__cuda_sm70_votesync_ballot)
$__internal_3_$__cuda_sm70_votesync_ballot:
[----:B------:R-:W-:Y:S01]  /*e230*/  ISETP.NE.U32.AND P0, PT, R0, 0x1, PT ;  /* 0x000000010000780c */ /* 0x000fe20003f05070 */
[----:B------:R-:W-:-:S04]  /*e240*/  IMAD.MOV.U32 R3, RZ, RZ, -0x1 ;  /* 0xffffffffff037424 */ /* 0x000fc800078e00ff */
[----:B------:R-:W-:Y:S08]  /*e250*/  WARPSYNC R3 ;  /* 0x0000000300007348 */ /* 0x000ff00003800000 */
[----:B------:R-:W-:-:S04]  /*e260*/  VOTE.ANY R0, PT, !P0 ;  /* 0x0000000000007806 */ /* 0x000fc800040e0100 */
[----:B------:R-:W-:Y:S01]  /*e270*/  LOP3.LUT R0, R0, R3, RZ, 0xc0, !PT ;  /* 0x0000000300007212 */ /* 0x000fe200078ec0ff */
[----:B------:R-:W-:-:S04]  /*e280*/  IMAD.MOV.U32 R3, RZ, RZ, 0x0 ;  /* 0x00000000ff037424 */ /* 0x000fc800078e00ff */
[----:B------:R-:W-:Y:S05]  /*e290*/  RET.REL.NODEC R2 `(_ZN7cutlass13device_kernelIN5flash19enable_sm80_to_sm89INS1_16FlashAttnFwdSm80INS1_25CollectiveMainloopFwdSm80ILi8ELi1ELb0EN4cute5tupleIJNS5_1CILi128EEENS7_ILi64EEENS7_ILi192EEEEEELi192ENS_6half_tEfNS_4arch4Sm80ELb0ELb0ELb1ELb1ELb0ELb0ELb1ELb1EEENS1_21CollectiveEpilogueFwdINS6_IJS8_SA_S9_EEENS6_IJNS7_ILi1EEESI_SI_EEESC_SE_Li256ELb1ELb1ELb1ELb0EEENS1_36VarlenDynamicPersistentTileSchedulerILi128ELi64ELi256ELi256ELb1ELb1ELb0ELb0ELb1ELb1EEEEEEEEEvNT_6ParamsE) ;  /* 0xffff1d6002007950 */ /* 0x000fea0003c3ffff */
.L_x_138:
        /* <DEDUP_REMOVED lines=14> */
.L_x_4905:


//--------------------- .text._ZN7cutlass13device_kernelIN5flash19enable_sm80_to_sm89INS1_16FlashAttnFwdSm80INS1_25CollectiveMainloopFwdSm80ILi8ELi1ELb0EN4cute5tupleIJNS5_1CILi128EEENS7_ILi64EEENS7_ILi192EEEEEELi192ENS_6half_tEfNS_4arch4Sm80ELb0ELb0ELb1ELb1ELb0ELb1ELb1ELb1EEENS1_21CollectiveEpilogueFwdINS6_IJS8_SA_S9_EEENS6_IJNS7_ILi1EEESI_SI_EEESC_SE_Li256ELb1ELb1ELb1ELb0EEENS1_36VarlenDynamicPersistentTileSchedulerILi128ELi64ELi256ELi256ELb1ELb1ELb0ELb0ELb1ELb1EEEEEEEEEvNT_6ParamsE --------------------------
	.section	.text._ZN7cutlass13device_kernelIN5flash19enable_sm80_to_sm89INS1_16FlashAttnFwdSm80INS1_25CollectiveMainloopFwdSm80ILi8ELi1ELb0EN4cute5tupleIJNS5_1CILi128EEENS7_ILi64EEENS7_ILi192EEEEEELi192ENS_6half_tEfNS_4arch4Sm80ELb0ELb0ELb1ELb1ELb0ELb1ELb1ELb1EEENS1_21CollectiveEpilogueFwdINS6_IJS8_SA_S9_EEENS6_IJNS7_ILi1EEESI_SI_EEESC_SE_Li256ELb1ELb1ELb1ELb0EEENS1_36VarlenDynamicPersistentTileSchedulerILi128ELi64ELi256ELi256ELb1ELb1ELb0ELb0ELb1ELb1EEEEEEEEEvNT_6ParamsE,"ax",@progbits
	.sectioninfo	@"SHI_REGISTERS=255"
	.align	128
.text._ZN7cutlass13device_kernelIN5flash19enable_sm80_to_sm89INS1_16FlashAttnFwdSm80INS1_25CollectiveMainloopFwdSm80ILi8ELi1ELb0EN4cute5tupleIJNS5_1CILi128EEENS7_ILi64EEENS7_ILi192EEEEEELi192ENS_6half_tEfNS_4arch4Sm80ELb0ELb0ELb1ELb1ELb0ELb1ELb1ELb1EEENS1_21CollectiveEpilogueFwdINS6_IJS8_SA_S9_EEENS6_IJNS7_ILi1EEESI_SI_EEESC_SE_Li256ELb1ELb1ELb1ELb0EEENS1_36VarlenDynamicPersistentTileSchedulerILi128ELi64ELi256ELi256ELb1ELb1ELb0ELb0ELb1ELb1EEEEEEEEEvNT_6ParamsE:
        .type           _ZN7cutlass13device_kernelIN5flash19enable_sm80_to_sm89INS1_16FlashAttnFwdSm80INS1_25CollectiveMainloopFwdSm80ILi8ELi1ELb0EN4cute5tupleIJNS5_1CILi128EEENS7_ILi64EEENS7_ILi192EEEEEELi192ENS_6half_tEfNS_4arch4Sm80ELb0ELb0ELb1ELb1ELb0ELb1ELb1ELb1EEENS1_21CollectiveEpilogueFwdINS6_IJS8_SA_S9_EEENS6_IJNS7_ILi1EEESI_SI_EEESC_SE_Li256ELb1ELb1ELb1ELb0EEENS1_36VarlenDynamicPersistentTileSchedulerILi128ELi64ELi256ELi256ELb1ELb1ELb0ELb0ELb1ELb1EEEEEEEEEvNT_6ParamsE,@function
        .size           _ZN7cutlass13device_kernelIN5flash19enable_sm80_to_sm89INS1_16FlashAttnFwdSm80INS1_25CollectiveMainloopFwdSm80ILi8ELi1ELb0EN4cute5tupleIJNS5_1CILi128EEENS7_ILi64EEENS7_ILi192EEEEEELi192ENS_6half_tEfNS_4arch4Sm80ELb0ELb0ELb1ELb1ELb0ELb1ELb1ELb1EEENS1_21CollectiveEpilogueFwdINS6_IJS8_SA_S9_EEENS6_IJNS7_ILi1EEESI_SI_EEESC_SE_Li256ELb1ELb1ELb1ELb0EEENS1_36VarlenDynamicPersistentTileSchedulerILi128ELi64ELi256ELi256ELb1ELb1ELb0ELb0ELb1ELb1EEEEEEEEEvNT_6ParamsE,(.L_x_4910 - _ZN7cutlass13device_kernelIN5flash19enable_sm80_to_sm89INS1_16FlashAttnFwdSm80INS1_25CollectiveMainloopFwdSm80ILi8ELi1ELb0EN4cute5tupleIJNS5_1CILi128EEENS7_ILi64EEENS7_ILi192EEEEEELi192ENS_6half_tEfNS_4arch4Sm80ELb0ELb0ELb1ELb1ELb0ELb1ELb1ELb1EEENS1_21CollectiveEpilogueFwdINS6_IJS8_SA_S9_EEENS6_IJNS7_ILi1EEESI_SI_EEESC_SE_Li256ELb1ELb1ELb1ELb0EEENS1_36VarlenDynamicPersistentTileSchedulerILi128ELi64ELi256ELi256ELb1ELb1ELb0ELb0ELb1ELb1EEEEEEEEEvNT_6ParamsE)
        .other          _ZN7cutlass13device_kernelIN5flash19enable_sm80_to_sm89INS1_16FlashAttnFwdSm80INS1_25CollectiveMainloopFwdSm80ILi8ELi1ELb0EN4cute5tupleIJNS5_1CILi128EEENS7_ILi64EEENS7_ILi192EEEEEELi192ENS_6half_tEfNS_4arch4Sm80ELb0ELb0ELb1ELb1ELb0ELb1ELb1ELb1EEENS1_21CollectiveEpilogueFwdINS6_IJS8_SA_S9_EEENS6_IJNS7_ILi1EEESI_SI_EEESC_SE_Li256ELb1ELb1ELb1ELb0EEENS1_36VarlenDynamicPersistentTileSchedulerILi128ELi64ELi256ELi256ELb1ELb1ELb0ELb0ELb1ELb1EEEEEEEEEvNT_6ParamsE,@"STO_CUDA_ENTRY STV_DEFAULT"
_ZN7cutlass13device_kernelIN5flash19enable_sm80_to_sm89INS1_16FlashAttnFwdSm80INS1_25CollectiveMainloopFwdSm80ILi8ELi1ELb0EN4cute5tupleIJNS5_1CILi128EEENS7_ILi64EEENS7_ILi192EEEEEELi192ENS_6half_tEfNS_4arch4Sm80ELb0ELb0ELb1ELb1ELb0ELb1ELb1ELb1EEENS1_21CollectiveEpilogueFwdINS6_IJS8_SA_S9_EEENS6_IJNS7_ILi1EEESI_SI_EEESC_SE_Li256ELb1ELb1ELb1ELb0EEENS1_36VarlenDynamicPersistentTileSchedulerILi128ELi64ELi256ELi256ELb1ELb1ELb0ELb0ELb1ELb1EEEEEEEEEvNT_6ParamsE:
        /* <DEDUP_REMOVED lines=13> */
[----:B------:R-:W-:-:S02]  /*00d0*/  IMAD.MOV.U32 R8, RZ, RZ, RZ ;  /* 0x000000ffff087224 */ /* 0x000fc400078e00ff */
[----:B------:R-:W-:Y:S01]  /*00e0*/  IMAD.MOV.U32 R7, RZ, RZ, RZ ;  /* 0x000000ffff077224 */ /* 0x000fe200078e00ff */
        /* <DEDUP_REMOVED lines=13> */
[----:B------:R-:W-:Y:S02]  /*01c0*/  ISETP.GE.U32.AND P1, PT, R15, 0x10, PT ;  /* 0x000000100f00780c */ /* 0x000fe40003f26070 */
[----:B------:R-:W-:Y:S01]  /*01d0*/  MOV R10, RZ ;  /* 0x000000ff000a7202 */ /* 0x000fe20000000f00 */
[----:B---3--:R-:W-:-:S05]  /*01e0*/  IMAD R4, R8, R7, RZ ;  /* 0x0000000708047224 */ /* 0x008fca00078e02ff */
[----:B------:R-:W3:Y:S02]  /*01f0*/  SHFL.UP PT, R0, R4, 0x1, RZ ;  /* 0x0420000004007989 */ /* 0x000ee400000e00ff */
[----:B---3--:R-:W-:-:S05]  /*0200*/  SEL R0, R0, RZ, P5 ;  /* 0x000000ff00007207 */ /* 0x008fca0002800000 */
[----:B------:R-:W-:-:S05]  /*0210*/  IMAD.IADD R4, R4, 0x1, R0 ;  /* 0x0000000104047824 */ /* 0x000fca00078e0200 */
[----:B------:R-:W3:Y:S02]  /*0220*/  SHFL.UP PT, R0, R4, 0x2, RZ ;  /* 0x0440000004007989 */ /* 0x000ee400000e00ff */
[----:B---3--:R-:W-:-:S04]  /*0230*/  SEL R0, R0, RZ, P4 ;  /* 0x000000ff00007207 */ /* 0x008fc80002000000 */
[----:B------:R-:W-:-:S05]  /*0240*/  IADD3 R4, R4, R0, RZ ;  /* 0x0000000004047210 */ /* 0x000fca0007ffe0ff */
        /* <DEDUP_REMOVED lines=16> */
.L_x_144:
        /* <DEDUP_REMOVED lines=17> */
.L_x_300:
        /* <DEDUP_REMOVED lines=16> */
.L_x_301:
[----:B---3--:R-:W-:-:S05]  /*0560*/  IMAD R0, R0, c[0x0][0x538], RZ ;  /* 0x00014e0000007a24 */ /* 0x008fca00078e02ff */
[----:B------:R-:W-:-:S04]  /*0570*/  IADD3 R6, R0, R6, RZ ;  /* 0x0000000600067210 */ /* 0x000fc80007ffe0ff */
[----:B------:R-:W-:-:S13]  /*0580*/  ISETP.GT.AND P0, PT, R6, UR4, PT ;  /* 0x0000000406007c0c */ /* 0x000fda000bf04270 */
[----:B-12---:R-:W-:Y:S05]  /*0590*/  @!P0 BRA `(.L_x_144) ;  /* 0xfffffdb000008947 */ /* 0x006fea000383ffff */
.L_x_140:
[----:B------:R-:W-:-:S05]  /*05a0*/  IADD3 R13, -R0, R6, RZ ;  /* 0x00000006000d7210 */ /* 0x000fca0007ffe1ff */
[----:B------:R-:W-:-:S05]  /*05b0*/  IMAD R0, R4, c[0x0][0x538], R13 ;  /* 0x00014e0004007a24 */ /* 0x000fca00078e020d */
[----:B------:R-:W-:Y:S01]  /*05c0*/  ISETP.GT.AND P0, PT, R0, UR4, PT ;  /* 0x0000000400007c0c */ /* 0x000fe2000bf04270 */
[----:B------:R-:W-:-:S12]  /*05d0*/  BRA.DIV ~URZ, `(.L_x_145) ;  /* 0x000179627f007947 */ /* 0x000fd8000b800000 */
[----:B------:R-:W-:-:S04]  /*05e0*/  VOTE.ANY R5, PT, !P0 ;  /* 0x0000000000057806 */ /* 0x000fc800040e0100 */
.L_x_302:
[----:B------:R1:W3:Y:S01]  /*05f0*/  POPC R14, R5 ;  /* 0x00000005000e7309 */ /* 0x0002e20000000000 */
[----:B------:R-:W-:Y:S05]  /*0600*/  BRA.DIV ~URZ, `(.L_x_146) ;  /* 0x000179827f007947 */ /* 0x000fea000b800000 */
[----:B---3--:R3:W4:Y:S01]  /*0610*/  SHFL.IDX PT, R12, R8, R14, 0x1f ;  /* 0x00001f0e080c7589 */ /* 0x00872200000e0000 */
[----:B------:R-:W-:-:S03]  /*0620*/  MOV R6, RZ ;  /* 0x000000ff00067202 */ /* 0x000fc60000000f00 */
[----:B------:R3:W1:Y:S04]  /*0630*/  SHFL.IDX PT, R11, R7, R14, 0x1f ;  /* 0x00001f0e070b7589 */ /* 0x00066800000e0000 */
.L_x_303:
[----:B------:R-:W-:Y:S01]  /*0640*/  ISETP.NE.AND P0, PT, R5, RZ, PT ;  /* 0x000000ff0500720c */ /* 0x000fe20003f05270 */
[----:B------:R-:W-:-:S12]  /*0650*/  BSSY B0, `(.L_x_147) ;  /* 0x0000005000007945 */ /* 0x000fd80003800000 */
[----:B------:R-:W-:Y:S05]  /*0660*/  @!P0 BRA `(.L_x_148) ;  /* 0x0000003000008947 */ /* 0x000fea0003800000 */
[----:B------:R-:W-:Y:S01]  /*0670*/  IADD3 R3, R14, -0x1, RZ ;  /* 0xffffffff0e037810 */ /* 0x000fe20007ffe0ff */
[----:B------:R-:W-:Y:S05]  /*0680*/  BRA.DIV ~URZ, `(.L_x_149) ;  /* 0x000179e27f007947 */ /* 0x000fea000b800000 */
[----:B------:R3:W4:Y:S02]  /*0690*/  SHFL.IDX PT, R6, R4, R3, 0x1f ;  /* 0x00001f0304067589 */ /* 0x00072400000e0000 */
.L_x_148:
[----:B------:R-:W-:Y:S05]  /*06a0*/  BSYNC B0 ;  /* 0x0000000000007941 */ /* 0x000fea0003800000 */
.L_x_147:
[----:B----4-:R-:W-:Y:S01]  /*06b0*/  IABS R0, R12 ;  /* 0x0000000c00007213 */ /* 0x010fe20000000000 */
[----:B--2---:R-:W-:Y:S02]  /*06c0*/  IMAD R244, R6, c[0x0][0x538], R13 ;  /* 0x00014e0006f47a24 */ /* 0x004fe400078e020d */
[----:B------:R-:W-:Y:S02]  /*06d0*/  IMAD.IADD R247, R14, 0x1, R10 ;  /* 0x000000010ef77824 */ /* 0x000fe400078e020a */
[----:B-1----:R-:W-:Y:S01]  /*06e0*/  IMAD.MOV.U32 R5, RZ, RZ, R0 ;  /* 0x000000ffff057224 */ /* 0x002fe200078e0000 */
[----:B------:R-:W-:Y:S02]  /*06f0*/  IABS R0, R11 ;  /* 0x0000000b00007213 */ /* 0x000fe40000000000 */
[----:B------:R-:W-:Y:S01]  /*0700*/  IADD3 R245, -R244, UR4, RZ ;  /* 0x00000004f4f57c10 */ /* 0x000fe2000fffe1ff */
[----:B------:R-:W1:Y:S02]  /*0710*/  I2F.RP R2, R5 ;  /* 0x0000000500027306 */ /* 0x000e640000209400 */
[----:B---3--:R-:W-:Y:S01]  /*0720*/  IMAD.MOV.U32 R7, RZ, RZ, R0 ;  /* 0x000000ffff077224 */ /* 0x008fe200078e0000 */
[----:B------:R-:W-:-:S02]  /*0730*/  IABS R6, R245 ;  /* 0x000000f500067213 */ /* 0x000fc40000000000 */
[----:B------:R-:W-:-:S03]  /*0740*/  IABS R0, R12 ;  /* 0x0000000c00007213 */ /* 0x000fc60000000000 */
[----:B------:R-:W-:Y:S01]  /*0750*/  I2F.RP R8, R7 ;  /* 0x0000000700087306 */ /* 0x000fe20000209400 */
[----:B------:R-:W-:-:S07]  /*0760*/  IADD3 R0, RZ, -R0, RZ ;  /* 0x80000000ff007210 */ /* 0x000fce0007ffe0ff */
[----:B-1----:R-:W1:Y:S02]  /*0770*/  MUFU.RCP R2, R2 ;  /* 0x0000000200027308 */ /* 0x002e640000001000 */
[----:B-1----:R-:W-:-:S06]  /*0780*/  IADD3 R2, R2, 0xffffffe, RZ ;  /* 0x0ffffffe02027810 */ /* 0x002fcc0007ffe0ff */
[----:B------:R-:W1:Y:S02]  /*0790*/  F2I.FTZ.U32.TRUNC.NTZ R3, R2 ;  /* 0x0000000200037305 */ /* 0x000e64000021f000 */
        /* <DEDUP_REMOVED lines=8> */
[----:B------:R-:W-:Y:S02]  /*0820*/  ISETP.GT.U32.AND P0, PT, R5, R0, PT ;  /* 0x000000000500720c */ /* 0x000fe40003f04070 */
[----:B-1----:R-:W-:-:S11]  /*0830*/  IADD3 R3, R3, 0xffffffe, RZ ;  /* 0x0ffffffe03037810 */ /* 0x002fd60007ffe0ff */
[----:B------:R-:W-:Y:S01]  /*0840*/  @!P0 IMAD.IADD R0, R0, 0x1, -R5 ;  /* 0x0000000100008824 */ /* 0x000fe200078e0a05 */
[----:B------:R-:W-:Y:S02]  /*0850*/  @!P0 IADD3 R2, R2, 0x1, RZ ;  /* 0x0000000102028810 */ /* 0x000fe40007ffe0ff */
[----:B------:R-:W-:Y:S01]  /*0860*/  ISETP.NE.AND P0, PT, R12, RZ, PT ;  /* 0x000000ff0c00720c */ /* 0x000fe20003f05270 */
[----:B------:R-:W1:Y:S01]  /*0870*/  F2I.FTZ.U32.TRUNC.NTZ R3, R3 ;  /* 0x0000000300037305 */ /* 0x000e62000021f000 */
[----:B------:R-:W-:Y:S02]  /*0880*/  ISETP.GE.U32.AND P2, PT, R0, R5, PT ;  /* 0x000000050000720c */ /* 0x000fe40003f46070 */
[----:B------:R-:W-:-:S04]  /*0890*/  LOP3.LUT R0, R245, R12, RZ, 0x3c, !PT ;  /* 0x0000000cf5007212 */ /* 0x000fc800078e3cff */
[----:B------:R-:W-:-:S07]  /*08a0*/  ISETP.GE.AND P1, PT, R0, RZ, PT ;  /* 0x000000ff0000720c */ /* 0x000fce0003f26270 */
[----:B------:R-:W-:Y:S02]  /*08b0*/  @P2 IADD3 R2, R2, 0x1, RZ ;  /* 0x0000000102022810 */ /* 0x000fe40007ffe0ff */
[----:B-1----:R-:W-:-:S03]  /*08c0*/  IADD3 R0, RZ, -R3, RZ ;  /* 0x80000003ff007210 */ /* 0x002fc60007ffe0ff */
[----:B------:R-:W-:Y:S02]  /*08d0*/  IMAD.MOV.U32 R4, RZ, RZ, R2 ;  /* 0x000000ffff047224 */ /* 0x000fe400078e0002 */
[----:B------:R-:W-:Y:S01]  /*08e0*/  IMAD.MOV.U32 R2, RZ, RZ, R0 ;  /* 0x000000ffff027224 */ /* 0x000fe200078e0000 */
[----:B------:R-:W-:Y:S01]  /*08f0*/  IABS R0, R11 ;  /* 0x0000000b00007213 */ /* 0x000fe20000000000 */
[----:B------:R-:W-:Y:S01]  /*0900*/  @!P1 IMAD.MOV R4, RZ, RZ, -R4 ;  /* 0x000000ffff049224 */ /* 0x000fe200078e0a04 */
[----:B------:R-:W-:Y:S01]  /*0910*/  @!P0 LOP3.LUT R4, RZ, R12, RZ, 0x33, !PT ;  /* 0x0000000cff048212 */ /* 0x000fe200078e33ff */
[----:B------:R-:W-:Y:S01]  /*0920*/  IMAD R5, R2, R7, RZ ;  /* 0x0000000702057224 */ /* 0x000fe200078e02ff */
[----:B------:R-:W-:Y:S01]  /*0930*/  MOV R2, RZ ;  /* 0x000000ff00027202 */ /* 0x000fe20000000f00 */
[----:B------:R-:W-:Y:S01]  /*0940*/  IMAD.MOV R6, RZ, RZ, -R0 ;  /* 0x000000ffff067224 */ /* 0x000fe200078e0a00 */
[----:B------:R-:W-:-:S03]  /*0950*/  IABS R8, R4 ;  /* 0x0000000400087213 */ /* 0x000fc60000000000 */
        /* <DEDUP_REMOVED lines=22> */
.L_x_141:
[----:B--2---:R-:W-:Y:S01]  /*0ac0*/  IMAD.MOV.U32 R245, RZ, RZ, RZ ;  /* 0x000000fffff57224 */ /* 0x004fe200078e00ff */
[----:B------:R-:W-:Y:S01]  /*0ad0*/  MOV R246, RZ ;  /* 0x000000ff00f67202 */ /* 0x000fe20000000f00 */
[----:B------:R-:W-:Y:S01]  /*0ae0*/  IMAD.U32 R244, RZ, RZ, UR4 ;  /* 0x00000004fff47e24 */ /* 0x000fe2000f8e00ff */
[----:B------:R-:W-:Y:S02]  /*0af0*/  MOV R247, c[0x0][0x53c] ;  /* 0x00014f0000f77a02 */ /* 0x000fe40000000f00 */
.L_x_150:
[----:B------:R-:W-:Y:S01]  /*0b00*/  ISETP.NE.AND P0, PT, R15, RZ, PT ;  /* 0x000000ff0f00720c */ /* 0x000fe20003f05270 */
[----:B------:R-:W-:-:S12]  /*0b10*/  WARPSYNC 0xffffffff ;  /* 0xffffffff00007948 */ /* 0x000fd80003800000 */
[----:B------:R1:W-:Y:S04]  /*0b20*/  @!P0 STS.128 [0x18100], R244 ;  /* 0x018100f4ff008388 */ /* 0x0003e80000000c00 */
[----:B------:R-:W-:Y:S06]  /*0b30*/  BAR.ARV 0x5, 0x100 ;  /* 0x0144000000007b1d */ /* 0x000fec0000002000 */
.L_x_139:
[----:B-12---:R-:W-:-:S13]  /*0b40*/  ISETP.GE.AND P0, PT, R247, c[0x0][0x53c], PT ;  /* 0x00014f00f7007a0c */ /* 0x006fda0003f06270 */
[----:B------:R-:W-:Y:S05]  /*0b50*/  @P0 EXIT ;  /* 0x000000000000094d */ /* 0x000fea0003800000 */
[----:B------:R-:W1:Y:S02]  /*0b60*/  S2R R12, SR_TID.X ;  /* 0x00000000000c7919 */ /* 0x000e640000002100 */
[----:B-1----:R-:W-:-:S04]  /*0b70*/  SHF.R.S32.HI R10, RZ, 0x1f, R12 ;  /* 0x0000001fff0a7819 */ /* 0x002fc8000001140c */
[CC--:B------:R-:W-:Y:S02]  /*0b80*/  LEA.HI R9, R10.reuse, R12.reuse, RZ, 0x3 ;  /* 0x0000000c0a097211 */ /* 0x0c0fe400078f18ff */
[----:B------:R-:W-:Y:S02]  /*0b90*/  LEA.HI R2, R10, R12, RZ, 0x4 ;  /* 0x0000000c0a027211 */ /* 0x000fe400078f20ff */
[----:B------:R-:W-:Y:S02]  /*0ba0*/  LOP3.LUT R4, R9, 0xfffffff8, RZ, 0xc0, !PT ;  /* 0xfffffff809047812 */ /* 0x000fe400078ec0ff */
[----:B------:R-:W-:Y:S02]  /*0bb0*/  SHF.R.S32.HI R21, RZ, 0x3, R9 ;  /* 0x00000003ff157819 */ /* 0x000fe40000011409 */
[----:B------:R-:W-:Y:S01]  /*0bc0*/  SHF.R.S32.HI R3, RZ, 0x4, R2 ;  /* 0x00000004ff037819 */ /* 0x000fe20000011402 */
[----:B------:R-:W-:Y:S01]  /*0bd0*/  IMAD.IADD R11, R12, 0x1, -R4 ;  /* 0x000000010c0b7824 */ /* 0x000fe200078e0a04 */
[C---:B------:R-:W-:Y:S01]  /*0be0*/  LOP3.LUT R0, R2.reuse, 0xfffffff0, RZ, 0xc0, !PT ;  /* 0xfffffff002007812 */ /* 0x040fe200078ec0ff */
[----:B------:R-:W-:Y:S01]  /*0bf0*/  IMAD.SHL.U32 R5, R21, 0x40, RZ ;  /* 0x0000004015057824 */ /* 0x000fe200078e00ff */
[----:B------:R-:W-:Y:S01]  /*0c00*/  LEA.HI R4, R2, R3, RZ, 0x1 ;  /* 0x0000000302047211 */ /* 0x000fe200078f08ff */
[----:B------:R-:W-:-:S02]  /*0c10*/  IMAD.SHL.U32 R232, R11, 0x8, RZ ;  /* 0x000000080be87824 */ /* 0x000fc400078e00ff */
[----:B------:R-:W-:Y:S01]  /*0c20*/  IMAD.IADD R2, R12, 0x1, -R0 ;  /* 0x000000010c027824 */ /* 0x000fe200078e0a00 */
[----:B------:R-:W-:Y:S01]  /*0c30*/  LOP3.LUT R0, R5, 0x1c0, RZ, 0xc0, !PT ;  /* 0x000001c005007812 */ /* 0x000fe200078ec0ff */
[----:B------:R-:W-:Y:S01]  /*0c40*/  IMAD.SHL.U32 R7, R11, 0x40, RZ ;  /* 0x000000400b077824 */ /* 0x000fe200078e00ff */
[----:B------:R-:W-:Y:S02]  /*0c50*/  LOP3.LUT R4, R4, 0xfffffffe, RZ, 0xc0, !PT ;  /* 0xfffffffe04047812 */ /* 0x000fe400078ec0ff */
[----:B------:R-:W-:Y:S02]  /*0c60*/  SHF.R.S32.HI R8, RZ, 0x1f, R2 ;  /* 0x0000001fff087819 */ /* 0x000fe40000011402 */
[----:B------:R-:W-:Y:S01]  /*0c70*/  LOP3.LUT R6, R0, 0x38, R232, 0xf8, !PT ;  /* 0x0000003800067812 */ /* 0x000fe200078ef8e8 */
[----:B------:R-:W-:Y:S01]  /*0c80*/  IMAD.IADD R15, R3, 0x1, -R4 ;  /* 0x00000001030f7824 */ /* 0x000fe200078e0a04 */
[----:B------:R-:W-:Y:S02]  /*0c90*/  SHF.R.U32.HI R5, RZ, 0x3, R0 ;  /* 0x00000003ff057819 */ /* 0x000fe40000011600 */
[----:B------:R-:W-:-:S02]  /*0ca0*/  LEA.HI R16, R8, R2, RZ, 0x3 ;  /* 0x0000000208107211 */ /* 0x000fc400078f18ff */
[----:B------:R-:W-:Y:S02]  /*0cb0*/  LOP3.LUT R6, R6, R5, RZ, 0x3c, !PT ;  /* 0x0000000506067212 */ /* 0x000fe400078e3cff */
[----:B------:R-:W-:Y:S02]  /*0cc0*/  LOP3.LUT R0, R7, 0x1c0, RZ, 0xc0, !PT ;  /* 0x000001c007007812 */ /* 0x000fe400078ec0ff */
[----:B------:R-:W-:Y:S02]  /*0cd0*/  LOP3.LUT R5, R16, 0xfffffff8, RZ, 0xc0, !PT ;  /* 0xfffffff810057812 */ /* 0x000fe400078ec0ff */
[-C--:B------:R-:W-:Y:S02]  /*0ce0*/  LEA.HI R3, R10, R12.reuse, RZ, 0x6 ;  /* 0x0000000c0a037211 */ /* 0x080fe400078f30ff */
[----:B------:R-:W-:Y:S01]  /*0cf0*/  LOP3.LUT R4, R0, 0x8, R9, 0xf8, !PT ;  /* 0x0000000800047812 */ /* 0x000fe200078ef809 */
[----:B------:R-:W-:Y:S01]  /*0d00*/  IMAD.IADD R7, R2, 0x1, -R5 ;  /* 0x0000000102077824 */ /* 0x000fe200078e0a05 */
[----:B------:R-:W-:Y:S01]  /*0d10*/  SHF.R.U32.HI R0, RZ, 0x3, R0 ;  /* 0x00000003ff007819 */ /* 0x000fe20000011600 */
[----:B------:R-:W-:Y:S01]  /*0d20*/  IMAD.SHL.U32 R3, R3, 0x8, RZ ;  /* 0x0000000803037824 */ /* 0x000fe200078e00ff */
[----:B------:R-:W-:-:S02]  /*0d30*/  LEA.HI R5, R10, R12, RZ, 0x2 ;  /* 0x0000000c0a057211 */ /* 0x000fc400078f10ff */
[----:B------:R-:W-:Y:S02]  /*0d40*/  LOP3.LUT R17, R4, R0, RZ, 0x3c, !PT ;  /* 0x0000000004117212 */ /* 0x000fe400078e3cff */
[----:B------:R-:W-:Y:S02]  /*0d50*/  LEA.HI R2, R10, R12, RZ, 0x5 ;  /* 0x0000000c0a027211 */ /* 0x000fe400078f28ff */
[--C-:B------:R-:W-:Y:S02]  /*0d60*/  SHF.R.S32.HI R229, RZ, 0x2, R5.reuse ;  /* 0x00000002ffe57819 */ /* 0x100fe40000011405 */
[----:B------:R-:W-:Y:S02]  /*0d70*/  SHF.R.S32.HI R0, RZ, 0x1f, R5 ;  /* 0x0000001fff007819 */ /* 0x000fe40000011405 */
[----:B------:R-:W-:Y:S02]  /*0d80*/  LOP3.LUT R203, R6, 0x7ffffe00, R3, 0xf8, !PT ;  /* 0x7ffffe0006cb7812 */ /* 0x000fe400078ef803 */
[----:B------:R-:W-:-:S02]  /*0d90*/  SHF.R.S32.HI R6, RZ, 0x5, R2 ;  /* 0x00000005ff067819 */ /* 0x000fc40000011402 */
[----:B------:R-:W-:Y:S01]  /*0da0*/  SHF.R.S32.HI R3, RZ, 0x1f, R2 ;  /* 0x0000001fff037819 */ /* 0x000fe20000011402 */
[----:B------:R-:W-:Y:S01]  /*0db0*/  IMAD.SHL.U32 R203, R203, 0x2, RZ ;  /* 0x00000002cbcb7824 */ /* 0x000fe200078e00ff */
[----:B------:R-:W-:Y:S01]  /*0dc0*/  LEA.HI R0, R0, R229, RZ, 0x3 ;  /* 0x000000e500007211 */ /* 0x000fe200078f18ff */
[----:B------:R-:W-:Y:S01]  /*0dd0*/  IMAD.SHL.U32 R14, R6, 0x400, RZ ;  /* 0x00000400060e7824 */ /* 0x000fe200078e00ff */
[----:B------:R-:W-:Y:S02]  /*0de0*/  LOP3.LUT R2, R2, 0xffffffe0, RZ, 0xc0, !PT ;  /* 0xffffffe002027812 */ /* 0x000fe400078ec0ff */
[----:B------:R-:W-:Y:S02]  /*0df0*/  LOP3.LUT R4, R5, 0xfffffffc, RZ, 0xc0, !PT ;  /* 0xfffffffc05047812 */ /* 0x000fe400078ec0ff */
[----:B------:R-:W-:Y:S01]  /*0e00*/  LEA.HI R3, R3, R6, RZ, 0x3 ;  /* 0x0000000603037211 */ /* 0x000fe200078f18ff */
[----:B------:R-:W-:Y:S01]  /*0e10*/  IMAD.IADD R5, R12, 0x1, -R2 ;  /* 0x000000010c057824 */ /* 0x000fe200078e0a02 */
[----:B------:R-:W-:Y:S01]  /*0e20*/  LOP3.LUT R0, R0, 0xfffffff8, RZ, 0xc0, !PT ;  /* 0xfffffff800007812 */ /* 0x000fe200078ec0ff */
[----:B------:R-:W-:Y:S01]  /*0e30*/  IMAD.IADD R22, R12, 0x1, -R4 ;  /* 0x000000010c167824 */ /* 0x000fe200078e0a04 */
[----:B------:R-:W-:-:S02]  /*0e40*/  LOP3.LUT R2, R3, 0xffffff8, RZ, 0xc0, !PT ;  /* 0x0ffffff803027812 */ /* 0x000fc400078ec0ff */
[----:B------:R-:W-:Y:S01]  /*0e50*/  SHF.R.S32.HI R4, RZ, 0x1f, R5 ;  /* 0x0000001fff047819 */ /* 0x000fe20000011405 */
[C---:B------:R-:W-:Y:S01]  /*0e60*/  IMAD.IADD R3, R229.reuse, 0x1, -R0 ;  /* 0x00000001e5037824 */ /* 0x040fe200078e0a00 */
[----:B------:R-:W-:Y:S01]  /*0e70*/  IADD3 R18, R229, 0x40, RZ ;  /* 0x00000040e5127810 */ /* 0x000fe20007ffe0ff */
[----:B------:R-:W-:Y:S01]  /*0e80*/  IMAD.SHL.U32 R106, R22, 0x4, RZ ;  /* 0x00000004166a7824 */ /* 0x000fe200078e00ff */
[----:B------:R-:W-:Y:S01]  /*0e90*/  LEA.HI R0, R4, R5, RZ, 0x2 ;  /* 0x0000000504007211 */ /* 0x000fe200078f10ff */
[----:B------:R-:W-:Y:S01]  /*0ea0*/  IMAD.IADD R8, R6, 0x1, -R2 ;  /* 0x0000000106087824 */ /* 0x000fe200078e0a02 */
[----:B------:R-:W-:Y:S01]  /*0eb0*/  LOP3.LUT R9, R3, 0x1, RZ, 0xc0, !PT ;  /* 0x0000000103097812 */ /* 0x000fe200078ec0ff */
[----:B------:R-:W-:Y:S01]  /*0ec0*/  IMAD.SHL.U32 R100, R22, 0x8, RZ ;  /* 0x0000000816647824 */ /* 0x000fe200078e00ff */
[----:B------:R-:W-:Y:S02]  /*0ed0*/  IADD3 R140, R106, 0x20, RZ ;  /* 0x000000206a8c7810 */ /* 0x000fe40007ffe0ff */
[----:B------:R-:W-:-:S02]  /*0ee0*/  ISETP.NE.U32.AND P0, PT, R9, 0x1, PT ;  /* 0x000000010900780c */ /* 0x000fc40003f05070 */
[C---:B------:R-:W-:Y:S01]  /*0ef0*/  IADD3 R105, R106.reuse, 0x40, RZ ;  /* 0x000000406a697810 */ /* 0x040fe20007ffe0ff */
[C---:B------:R-:W-:Y:S01]  /*0f00*/  IMAD.IADD R2, R106.reuse, 0x1, R140 ;  /* 0x000000016a027824 */ /* 0x040fe200078e028c */
[C---:B------:R-:W-:Y:S01]  /*0f10*/  R2P PR, R3.reuse, 0x6 ;  /* 0x0000000603007804 */ /* 0x040fe20000000000 */
[----:B------:R-:W-:Y:S01]  /*0f20*/  IMAD.SHL.U32 R3, R3, 0x40, RZ ;  /* 0x0000004003037824 */ /* 0x000fe200078e00ff */
[----:B------:R-:W-:Y:S01]  /*0f30*/  SHF.R.S32.HI R4, RZ, 0x2, R0 ;  /* 0x00000002ff047819 */ /* 0x000fe20000011400 */
[----:B------:R-:W-:Y:S01]  /*0f40*/  IMAD.IADD R0, R106, 0x1, R105 ;  /* 0x000000016a007824 */ /* 0x000fe200078e0269 */
[----:B------:R-:W-:Y:S02]  /*0f50*/  SHF.R.S32.HI R5, RZ, 0x1f, R2 ;  /* 0x0000001fff057819 */ /* 0x000fe40000011402 */
[----:B------:R-:W-:Y:S01]  /*0f60*/  LOP3.LUT R20, R3, 0x1c0, RZ, 0xc0, !PT ;  /* 0x000001c003147812 */ /* 0x000fe200078ec0ff */
[----:B------:R-:W-:Y:S01]  /*0f70*/  IMAD R9, R8, 0x10, R4 ;  /* 0x0000001008097824 */ /* 0x000fe200078e0204 */
[----:B------:R-:W-:Y:S01]  /*0f80*/  SHF.R.S32.HI R4, RZ, 0x1f, R0 ;  /* 0x0000001fff047819 */ /* 0x000fe20000011400 */
[----:B------:R-:W-:Y:S01]  /*0f90*/  IMAD.SHL.U32 R3, R15, 0x8, RZ ;  /* 0x000000080f037824 */ /* 0x000fe200078e00ff */
[----:B------:R-:W-:-:S02]  /*0fa0*/  LEA.HI R8, R5, R2, RZ, 0x3 ;  /* 0x0000000205087211 */ /* 0x000fc400078f18ff */
[----:B------:R-:W-:Y:S01]  /*0fb0*/  LEA.HI R13, R5, R2, RZ, 0x6 ;  /* 0x00000002050d7211 */ /* 0x000fe200078f30ff */
[----:B------:R-:W-:Y:S01]  /*0fc0*/  IMAD.SHL.U32 R2, R7, 0x40, RZ ;  /* 0x0000004007027824 */ /* 0x000fe200078e00ff */
[----:B------:R-:W-:Y:S01]  /*0fd0*/  SHF.R.U32.HI R19, RZ, 0x3, R20 ;  /* 0x00000003ff137819 */ /* 0x000fe20000011614 */
[----:B------:R1:W-:Y:S01]  /*0fe0*/  STL [R1+0x50], R9 ;  /* 0x0000500901007387 */ /* 0x0003e20000100800 */
[CC--:B------:R-:W-:Y:S02]  /*0ff0*/  LEA.HI R10, R4.reuse, R0.reuse, RZ, 0x3 ;  /* 0x00000000040a7211 */ /* 0x0c0fe400078f18ff */
[----:B------:R-:W-:Y:S01]  /*1000*/  LEA.HI R12, R4, R0, RZ, 0x6 ;  /* 0x00000000040c7211 */ /* 0x000fe200078f30ff */
[----:B------:R-:W-:Y:S01]  /*1010*/  IMAD R0, R15, 0x200, R17 ;  /* 0x000002000f007824 */ /* 0x000fe200078e0211 */
[----:B------:R-:W-:Y:S01]  /*1020*/  LOP3.LUT R4, R19, R20, RZ, 0xfc, !PT ;  /* 0x0000001413047212 */ /* 0x000fe200078efcff */
[----:B------:R-:W-:Y:S01]  /*1030*/  STL [R1+0x4], R20 ;  /* 0x0000041401007387 */ /* 0x000fe20000100800 */
[----:B------:R-:W-:-:S02]  /*1040*/  LOP3.LUT P6, RZ, R7, 0x2, RZ, 0xc0, !PT ;  /* 0x0000000207ff7812 */ /* 0x000fc400078cc0ff */
[----:B------:R-:W-:Y:S01]  /*1050*/  LOP3.LUT P5, RZ, R7, 0x4, RZ, 0xc0, !PT ;  /* 0x0000000407ff7812 */ /* 0x000fe200078ac0ff */
[----:B------:R-:W-:Y:S01]  /*1060*/  STL [R1+0x8], R19 ;  /* 0x0000081301007387 */ /* 0x000fe20000100800 */
[----:B------:R-:W-:Y:S02]  /*1070*/  LOP3.LUT R2, R2, 0x1c0, RZ, 0xc0, !PT ;  /* 0x000001c002027812 */ /* 0x000fe400078ec0ff */
[----:B------:R-:W-:Y:S02]  /*1080*/  SHF.R.S32.HI R7, RZ, 0x1f, R18 ;  /* 0x0000001fff077819 */ /* 0x000fe40000011412 */
[----:B------:R-:W-:Y:S02]  /*1090*/  LOP3.LUT R5, R2, 0x8, R3, 0xf8, !PT ;  /* 0x0000000802057812 */ /* 0x000fe400078ef803 */
[----:B------:R-:W-:Y:S01]  /*10a0*/  SHF.R.U32.HI R3, RZ, 0x3, R2 ;  /* 0x00000003ff037819 */ /* 0x000fe20000011602 */
[----:B------:R-:W-:Y:S01]  /*10b0*/  IMAD.SHL.U32 R2, R18, 0x40, RZ ;  /* 0x0000004012027824 */ /* 0x000fe200078e00ff */
[----:B------:R-:W-:-:S02]  /*10c0*/  LOP3.LUT P4, RZ, R11, 0x2, RZ, 0xc0, !PT ;  /* 0x000000020bff7812 */ /* 0x000fc4000788c0ff */
[----:B------:R-:W-:Y:S02]  /*10d0*/  LOP3.LUT P3, RZ, R11, 0x4, RZ, 0xc0, !PT ;  /* 0x000000040bff7812 */ /* 0x000fe4000786c0ff */
[----:B------:R-:W-:Y:S01]  /*10e0*/  LOP3.LUT R24, R2, 0x1c0, RZ, 0xc0, !PT ;  /* 0x000001c002187812 */ /* 0x000fe200078ec0ff */
[----:B------:R-:W-:Y:S01]  /*10f0*/  IMAD.SHL.U32 R2, R16, 0x40, RZ ;  /* 0x0000004010027824 */ /* 0x000fe200078e00ff */
[----:B------:R-:W-:Y:S01]  /*1100*/  LEA R180, R0, 0x6100, 0x1 ;  /* 0x0000610000b47811 */ /* 0x000fe200078e08ff */
[----:B-1----:R-:W-:Y:S01]  /*1110*/  IMAD R9, R22, 0x2, R14 ;  /* 0x0000000216097824 */ /* 0x002fe200078e020e */
[----:B------:R-:W-:Y:S02]  /*1120*/  SHF.R.U32.HI R15, RZ, 0x3, R24 ;  /* 0x00000003ff0f7819 */ /* 0x000fe40000011618 */
[----:B------:R-:W-:Y:S01]  /*1130*/  IADD3 R191, R180, 0x20, RZ ;  /* 0x00000020b4bf7810 */ /* 0x000fe20007ffe0ff */
[----:B------:R-:W-:Y:S01]  /*1140*/  IMAD.IADD R17, R9, 0x1, R4 ;  /* 0x0000000109117824 */ /* 0x000fe200078e0204 */
[----:B------:R-:W-:Y:S01]  /*1150*/  LEA.HI R4, R7, R18, RZ, 0x3 ;  /* 0x0000001207047211 */ /* 0x000fe200078f18ff */
[----:B------:R-:W-:Y:S01]  /*1160*/  IMAD.SHL.U32 R18, R6, 0x200, RZ ;  /* 0x0000020006127824 */ /* 0x000fe200078e00ff */
[----:B------:R-:W-:-:S02]  /*1170*/  LOP3.LUT R9, R5, R3, RZ, 0x3c, !PT ;  /* 0x0000000305097212 */ /* 0x000fc400078e3cff */
[--C-:B------:R-:W-:Y:S01]  /*1180*/  LOP3.LUT R6, R24, 0x38, R8.reuse, 0xf8, !PT ;  /* 0x0000003818067812 */ /* 0x100fe200078ef808 */
[----:B------:R-:W-:Y:S01]  /*1190*/  IMAD.SHL.U32 R3, R4, 0x40, RZ ;  /* 0x0000004004037824 */ /* 0x000fe200078e00ff */
[----:B------:R-:W-:Y:S02]  /*11a0*/  LOP3.LUT R4, R20, 0x38, R8, 0xf8, !PT ;  /* 0x0000003814047812 */ /* 0x000fe400078ef808 */
[----:B------:R-:W-:Y:S01]  /*11b0*/  LOP3.LUT R5, R2, 0xfffffe00, RZ, 0xc0, !PT ;  /* 0xfffffe0002057812 */ /* 0x000fe200078ec0ff */
[----:B------:R-:W-:Y:S01]  /*11c0*/  IMAD.SHL.U32 R2, R12, 0x80, RZ ;  /* 0x000000800c027824 */ /* 0x000fe200078e00ff */
[----:B------:R-:W-:Y:S01]  /*11d0*/  LOP3.LUT R23, R3, 0xfffffe00, RZ, 0xc0, !PT ;  /* 0xfffffe0003177812 */ /* 0x000fe200078ec0ff */
[----:B------:R-:W-:Y:S01]  /*11e0*/  IMAD.SHL.U32 R3, R13, 0x80, RZ ;  /* 0x000000800d037824 */ /* 0x000fe200078e00ff */
[--C-:B------:R-:W-:Y:S02]  /*11f0*/  LOP3.LUT R7, R20, 0x38, R10.reuse, 0xf8, !PT ;  /* 0x0000003814077812 */ /* 0x100fe400078ef80a */
[----:B------:R-:W-:Y:S01]  /*1200*/  LOP3.LUT R10, R24, 0x38, R10, 0xf8, !PT ;  /* 0x00000038180a7812 */ /* 0x000fe200078ef80a */
[----:B------:R-:W-:Y:S01]  /*1210*/  STL [R1+0x38], R23 ;  /* 0x0000381701007387 */ /* 0x000fe20000100800 */
[----:B------:R-:W-:-:S02]  /*1220*/  LOP3.LUT R3, R3, 0xffffe000, RZ, 0xc0, !PT ;  /* 0xffffe00003037812 */ /* 0x000fc400078ec0ff */
[----:B------:R-:W-:Y:S02]  /*1230*/  LOP3.LUT R8, R4, R19, RZ, 0x3c, !PT ;  /* 0x0000001304087212 */ /* 0x000fe400078e3cff */
[-C--:B------:R-:W-:Y:S02]  /*1240*/  LOP3.LUT R6, R6, R15.reuse, RZ, 0x3c, !PT ;  /* 0x0000000f06067212 */ /* 0x080fe400078e3cff */
[----:B------:R-:W-:Y:S02]  /*1250*/  LOP3.LUT R4, R10, R15, RZ, 0x3c, !PT ;  /* 0x0000000f0a047212 */ /* 0x000fe400078e3cff */
[----:B------:R-:W-:Y:S02]  /*1260*/  LOP3.LUT R2, R2, 0xffffe000, RZ, 0xc0, !PT ;  /* 0xffffe00002027812 */ /* 0x000fe400078ec0ff */
[-C--:B------:R-:W-:Y:S02]  /*1270*/  IADD3 R15, R8, R3.reuse, R18 ;  /* 0x00000003080f7210 */ /* 0x080fe40007ffe012 */
[----:B------:R-:W-:Y:S01]  /*1280*/  IADD3 R13, R6, R3, R23 ;  /* 0x00000003060d7210 */ /* 0x000fe20007ffe017 */
[----:B------:R-:W-:Y:S01]  /*1290*/  IMAD R3, R11, 0x20, R21 ;  /* 0x000000200b037824 */ /* 0x000fe200078e0215 */
[----:B------:R-:W-:Y:S01]  /*12a0*/  IADD3 R10, R4, R2, R23 ;  /* 0x00000002040a7210 */ /* 0x000fe20007ffe017 */
[----:B------:R-:W-:Y:S01]  /*12b0*/  IMAD.MOV.U32 R6, RZ, RZ, 0x40 ;  /* 0x00000040ff067424 */ /* 0x000fe200078e00ff */
[----:B------:R-:W-:-:S02]  /*12c0*/  IADD3 R4, R9, R5, R14 ;  /* 0x0000000509047210 */ /* 0x000fc40007ffe00e */
[----:B------:R-:W-:Y:S01]  /*12d0*/  LOP3.LUT R5, R9, R5, RZ, 0xfc, !PT ;  /* 0x0000000509057212 */ /* 0x000fe200078efcff */
[----:B------:R1:W-:Y:S01]  /*12e0*/  STL [R1+0x3c], R3 ;  /* 0x00003c0301007387 */ /* 0x0003e20000100800 */
[----:B------:R-:W-:Y:S01]  /*12f0*/  LOP3.LUT R7, R7, R19, RZ, 0x3c, !PT ;  /* 0x0000001307077212 */ /* 0x000fe200078e3cff */
[----:B------:R-:W-:Y:S01]  /*1300*/  IMAD.MOV.U32 R9, RZ, RZ, 0x20 ;  /* 0x00000020ff097424 */ /* 0x000fe200078e00ff */
[----:B------:R-:W-:Y:S02]  /*1310*/  LEA R13, R13, 0xc100, 0x1 ;  /* 0x0000c1000d0d7811 */ /* 0x000fe400078e08ff */
[----:B------:R-:W-:Y:S02]  /*1320*/  IADD3 R12, R7, R2, R18 ;  /* 0x00000002070c7210 */ /* 0x000fe40007ffe012 */
[----:B------:R-:W-:Y:S02]  /*1330*/  SEL R8, R9, 0xffffffe0, !P1 ;  /* 0xffffffe009087807 */ /* 0x000fe40004800000 */
[----:B------:R-:W-:-:S02]  /*1340*/  SEL R2, R6, 0xffffffc0, !P3 ;  /* 0xffffffc006027807 */ /* 0x000fc40005800000 */
[C---:B------:R-:W-:Y:S02]  /*1350*/  SEL R7, R6.reuse, 0xffffffc0, !P2 ;  /* 0xffffffc006077807 */ /* 0x040fe40005000000 */
[----:B------:R-:W-:Y:S01]  /*1360*/  SEL R0, R6, 0xffffffc0, !P5 ;  /* 0xffffffc006007807 */ /* 0x000fe20006800000 */
[----:B------:R-:W-:Y:S01]  /*1370*/  IMAD.IADD R186, R180, 0x1, R2 ;  /* 0x00000001b4ba7824 */ /* 0x000fe200078e0202 */
[----:B------:R-:W-:Y:S02]  /*1380*/  LEA R11, R12, 0xc100, 0x1 ;  /* 0x0000c1000c0b7811 */ /* 0x000fe400078e08ff */
[----:B------:R-:W-:Y:S02]  /*1390*/  LEA R6, R17, 0x80, 0x1 ;  /* 0x0000008011067811 */ /* 0x000fe400078e08ff */
[----:B------:R-:W-:Y:S02]  /*13a0*/  @P4 IADD3 R191, R180, -0x20, RZ ;  /* 0xffffffe0b4bf4810 */ /* 0x000fe40007ffe0ff */
[----:B------:R-:W-:-:S02]  /*13b0*/  LEA R10, R10, 0xc100, 0x1 ;  /* 0x0000c1000a0a7811 */ /* 0x000fc400078e08ff */
[----:B------:R-:W-:Y:S01]  /*13c0*/  LEA R187, R4, 0xc100, 0x1 ;  /* 0x0000c10004bb7811 */ /* 0x000fe200078e08ff */
[----:B------:R-:W-:Y:S01]  /*13d0*/  IMAD.IADD R183, R2, 0x1, R191 ;  /* 0x0000000102b77824 */ /* 0x000fe200078e02bf */
[----:B-1----:R-:W-:Y:S01]  /*13e0*/  LOP3.LUT R3, R20, 0x18, R100, 0xf8, !PT ;  /* 0x0000001814037812 */ /* 0x002fe200078ef864 */
[----:B------:R-:W-:Y:S01]  /*13f0*/  IMAD.IADD R2, R6, 0x1, R7 ;  /* 0x0000000106027824 */ /* 0x000fe200078e0207 */
[----:B------:R-:W-:Y:S01]  /*1400*/  LEA R181, R5, 0x100, 0x1 ;  /* 0x0000010005b57811 */ /* 0x000fe200078e08ff */
[----:B------:R-:W-:Y:S01]  /*1410*/  IMAD.IADD R190, R187, 0x1, R0 ;  /* 0x00000001bbbe7824 */ /* 0x000fe200078e0200 */
[----:B------:R-:W-:Y:S02]  /*1420*/  LOP3.LUT R213, R18, R3, R19, 0xf6, !PT ;  /* 0x0000000312d57212 */ /* 0x000fe400078ef613 */
[----:B------:R-:W-:Y:S01]  /*1430*/  SEL R3, R9, 0xffffffe0, !P6 ;  /* 0xffffffe009037807 */ /* 0x000fe20007000000 */
[----:B------:R-:W-:Y:S01]  /*1440*/  IMAD.IADD R185, R0, 0x1, R181 ;  /* 0x0000000100b97824 */ /* 0x000fe200078e02b5 */
[----:B------:R-:W-:-:S02]  /*1450*/  LEA R9, R15, 0xc100, 0x1 ;  /* 0x0000c1000f097811 */ /* 0x000fc400078e08ff */
[----:B------:R-:W-:Y:S01]  /*1460*/  LEA R213, R213, 0x100, 0x1 ;  /* 0x00000100d5d57811 */ /* 0x000fe200078e08ff */
[----:B------:R-:W-:Y:S01]  /*1470*/  IMAD.IADD R188, R187, 0x1, R3 ;  /* 0x00000001bbbc7824 */ /* 0x000fe200078e0203 */
[----:B------:R-:W-:Y:S01]  /*1480*/  SHF.R.S32.HI R101, RZ, 0x1f, R100 ;  /* 0x0000001fff657819 */ /* 0x000fe20000011464 */
[----:B------:R1:W-:Y:S01]  /*1490*/  STL [R1+0x4c], R9 ;  /* 0x00004c0901007387 */ /* 0x0003e20000100800 */
[----:B------:R-:W-:Y:S01]  /*14a0*/  IMAD.IADD R182, R3, 0x1, R181 ;  /* 0x0000000103b67824 */ /* 0x000fe200078e02b5 */
[----:B------:R-:W-:Y:S01]  /*14b0*/  IADD3 R143, R106, 0x10, RZ ;  /* 0x000000106a8f7810 */ /* 0x000fe20007ffe0ff */
[----:B------:R-:W-:Y:S01]  /*14c0*/  IMAD.IADD R189, R188, 0x1, R0 ;  /* 0x00000001bcbd7824 */ /* 0x000fe200078e0200 */
[----:B------:R-:W-:Y:S01]  /*14d0*/  STL [R1+0x48], R13 ;  /* 0x0000480d01007387 */ /* 0x000fe20000100800 */
[----:B------:R-:W-:Y:S01]  /*14e0*/  IMAD.IADD R184, R0, 0x1, R182 ;  /* 0x0000000100b87824 */ /* 0x000fe200078e02b6 */
[C---:B------:R-:W-:Y:S01]  /*14f0*/  IADD3 R142, R106.reuse, 0x30, RZ ;  /* 0x000000306a8e7810 */ /* 0x040fe20007ffe0ff */
[----:B------:R-:W-:Y:S01]  /*1500*/  IMAD.IADD R214, R213, 0x1, R7 ;  /* 0x00000001d5d67824 */ /* 0x000fe200078e0207 */
[----:B------:R2:W-:Y:S01]  /*1510*/  STL [R1+0x44], R11 ;  /* 0x0000440b01007387 */ /* 0x0005e20000100800 */
[----:B------:R-:W-:-:S02]  /*1520*/  IADD3 R141, R106, 0x50, RZ ;  /* 0x000000506a8d7810 */ /* 0x000fc40007ffe0ff */
[C---:B------:R-:W-:Y:S01]  /*1530*/  IADD3 R231, R232.reuse, 0x40, RZ ;  /* 0x00000040e8e77810 */ /* 0x040fe20007ffe0ff */
[----:B------:R-:W-:Y:S01]  /*1540*/  STL [R1+0x40], R10 ;  /* 0x0000400a01007387 */ /* 0x000fe20000100800 */
[----:B------:R-:W-:Y:S02]  /*1550*/  IADD3 R230, R232, 0x80, RZ ;  /* 0x00000080e8e67810 */ /* 0x000fe40007ffe0ff */
[C---:B------:R-:W-:Y:S02]  /*1560*/  IADD3 R202, R191.reuse, 0x800, RZ ;  /* 0x00000800bfca7810 */ /* 0x040fe40007ffe0ff */
[C---:B------:R-:W-:Y:S02]  /*1570*/  IADD3 R201, R191.reuse, 0x1000, RZ ;  /* 0x00001000bfc97810 */ /* 0x040fe40007ffe0ff */
[C---:B------:R-:W-:Y:S02]  /*1580*/  IADD3 R200, R191.reuse, 0x1800, RZ ;  /* 0x00001800bfc87810 */ /* 0x040fe40007ffe0ff */
[----:B------:R-:W-:-:S02]  /*1590*/  IADD3 R199, R191, 0x2000, RZ ;  /* 0x00002000bfc77810 */ /* 0x000fc40007ffe0ff */
[C---:B------:R-:W-:Y:S02]  /*15a0*/  IADD3 R198, R191.reuse, 0x2800, RZ ;  /* 0x00002800bfc67810 */ /* 0x040fe40007ffe0ff */
[C---:B-1----:R-:W-:Y:S02]  /*15b0*/  IADD3 R9, R6.reuse, -0x10, RZ ;  /* 0xfffffff006097810 */ /* 0x042fe40007ffe0ff */
[C---:B------:R-:W-:Y:S02]  /*15c0*/  @P0 IADD3 R9, R6.reuse, 0x10, RZ ;  /* 0x0000001006090810 */ /* 0x040fe40007ffe0ff */
[C---:B------:R-:W-:Y:S02]  /*15d0*/  IADD3 R197, R191.reuse, 0x3000, RZ ;  /* 0x00003000bfc57810 */ /* 0x040fe40007ffe0ff */
[----:B------:R-:W-:Y:S01]  /*15e0*/  IADD3 R196, R191, 0x3800, RZ ;  /* 0x00003800bfc47810 */ /* 0x000fe20007ffe0ff */
[----:B------:R-:W-:Y:S01]  /*15f0*/  IMAD.IADD R3, R7, 0x1, R9 ;  /* 0x0000000107037824 */ /* 0x000fe200078e0209 */
[C---:B------:R-:W-:Y:S01]  /*1600*/  IADD3 R195, R191.reuse, 0x4000, RZ ;  /* 0x00004000bfc37810 */ /* 0x040fe20007ffe0ff */
[----:B--2---:R-:W-:Y:S01]  /*1610*/  IMAD.IADD R11, R6, 0x1, R8 ;  /* 0x00000001060b7824 */ /* 0x004fe200078e0208 */
[----:B------:R-:W-:-:S02]  /*1620*/  IADD3 R194, R191, 0x4800, RZ ;  /* 0x00004800bfc27810 */ /* 0x000fc40007ffe0ff */
[C---:B------:R-:W-:Y:S02]  /*1630*/  IADD3 R193, R191.reuse, 0x5000, RZ ;  /* 0x00005000bfc17810 */ /* 0x040fe40007ffe0ff */
[----:B------:R-:W-:Y:S01]  /*1640*/  STL [R1+0x24], R11 ;  /* 0x0000240b01007387 */ /* 0x000fe20000100800 */
[----:B------:R-:W-:-:S03]  /*1650*/  IADD3 R192, R191, 0x5800, RZ ;  /* 0x00005800bfc07810 */ /* 0x000fc60007ffe0ff */
[----:B------:R1:W-:Y:S04]  /*1660*/  STL [R1+0x34], R2 ;  /* 0x0000340201007387 */ /* 0x0003e80000100800 */
[----:B------:R-:W-:Y:S01]  /*1670*/  STL [R1+0x1c], R9 ;  /* 0x00001c0901007387 */ /* 0x000fe20000100800 */
[----:B-1----:R-:W-:-:S05]  /*1680*/  IMAD.IADD R2, R7, 0x1, R11 ;  /* 0x0000000107027824 */ /* 0x002fca00078e020b */
[----:B------:R1:W-:Y:S02]  /*1690*/  STL [R1+0x30], R2 ;  /* 0x0000300201007387 */ /* 0x0003e40000100800 */
[----:B-1----:R-:W-:-:S04]  /*16a0*/  IMAD.IADD R2, R8, 0x1, R9 ;  /* 0x0000000108027824 */ /* 0x002fc800078e0209 */
[----:B------:R-:W-:Y:S01]  /*16b0*/  IMAD.IADD R0, R7, 0x1, R2 ;  /* 0x0000000107007824 */ /* 0x000fe200078e0202 */
[----:B------:R1:W-:Y:S04]  /*16c0*/  STL [R1+0x20], R2 ;  /* 0x0000200201007387 */ /* 0x0003e80000100800 */
[----:B------:R1:W-:Y:S04]  /*16d0*/  STL [R1+0x2c], R3 ;  /* 0x00002c0301007387 */ /* 0x0003e80000100800 */
[----:B------:R1:W-:Y:S02]  /*16e0*/  STL [R1+0x28], R0 ;  /* 0x0000280001007387 */ /* 0x0003e40000100800 */
.L_x_299:
[----:B------:R-:W-:-:S04]  /*16f0*/  IMAD.MOV.U32 R12, RZ, RZ, 0x4 ;  /* 0x00000004ff0c7424 */ /* 0x000fc800078e00ff */
[----:B-1----:R-:W-:-:S05]  /*1700*/  IMAD.WIDE R2, R247, R12, c[0x0][0x588] ;  /* 0x00016200f7027625 */ /* 0x002fca00078e020c */
[----:B------:R-:W2:Y:S01]  /*1710*/  LDG.E R236, [R2.64] ;  /* 0x0000000602ec7981 */ /* 0x000ea2000c1e1900 */
[----:B------:R-:W-:Y:S01]  /*1720*/  ISETP.NE.U32.AND P4, PT, RZ, c[0x0][0x360], PT ;  /* 0x0000d800ff007a0c */ /* 0x000fe20003f85070 */
[----:B------:R-:W-:Y:S01]  /*1730*/  IMAD.MOV.U32 R144, RZ, RZ, RZ ;  /* 0x000000ffff907224 */ /* 0x000fe200078e00ff */
[----:B------:R-:W-:Y:S02]  /*1740*/  ISETP.NE.U32.AND P0, PT, RZ, c[0x0][0x370], PT ;  /* 0x0000dc00ff007a0c */ /* 0x000fe40003f05070 */
[----:B------:R-:W-:Y:S02]  /*1750*/  ISETP.NE.AND.EX P4, PT, RZ, c[0x0][0x364], PT, P4 ;  /* 0x0000d900ff007a0c */ /* 0x000fe40003f85340 */
[----:B------:R-:W-:Y:S02]  /*1760*/  ISETP.NE.AND.EX P2, PT, RZ, c[0x0][0x374], PT, P0 ;  /* 0x0000dd00ff007a0c */ /* 0x000fe40003f45300 */
[----:B------:R-:W-:Y:S02]  /*1770*/  ISETP.NE.U32.AND P3, PT, RZ, c[0x0][0x348], PT ;  /* 0x0000d200ff007a0c */ /* 0x000fe40003f65070 */
[----:B------:R-:W-:-:S02]  /*1780*/  ISETP.NE.U32.AND P5, PT, RZ, c[0x0][0x358], PT ;  /* 0x0000d600ff007a0c */ /* 0x000fc40003fa5070 */
[----:B------:R-:W-:Y:S02]  /*1790*/  ISETP.NE.AND.EX P3, PT, RZ, c[0x0][0x34c], PT, P3 ;  /* 0x0000d300ff007a0c */ /* 0x000fe40003f65330 */
[----:B------:R-:W-:Y:S01]  /*17a0*/  ISETP.NE.AND.EX P5, PT, RZ, c[0x0][0x35c], PT, P5 ;  /* 0x0000d700ff007a0c */ /* 0x000fe20003fa5350 */
[----:B------:R-:W-:Y:S02]  /*17b0*/  IMAD.MOV.U32 R174, RZ, RZ, RZ ;  /* 0x000000ffffae7224 */ /* 0x000fe400078e00ff */
[----:B------:R-:W-:Y:S02]  /*17c0*/  IMAD.MOV.U32 R139, RZ, RZ, RZ ;  /* 0x000000ffff8b7224 */ /* 0x000fe400078e00ff */
[----:B------:R-:W-:Y:S01]  /*17d0*/  IMAD.MOV.U32 R11, RZ, RZ, RZ ;  /* 0x000000ffff0b7224 */ /* 0x000fe200078e00ff */
[----:B--2---:R-:W-:Y:S02]  /*17e0*/  SHF.R.S32.HI R137, RZ, 0x1f, R236 ;  /* 0x0000001fff897819 */ /* 0x004fe400000114ec */
[----:B------:R-:W-:-:S02]  /*17f0*/  @P4 LEA R2, P0, R236, c[0x0][0x360], 0x2 ;  /* 0x0000d800ec024a11 */ /* 0x000fc400078010ff */
[C---:B------:R-:W-:Y:S02]  /*1800*/  @P2 LEA R4, P1, R236.reuse, c[0x0][0x370], 0x2 ;  /* 0x0000dc00ec042a11 */ /* 0x040fe400078210ff */
[C-C-:B------:R-:W-:Y:S02]  /*1810*/  @P4 LEA.HI.X R3, R236.reuse, c[0x0][0x364], R137.reuse, 0x2, P0 ;  /* 0x0000d900ec034a11 */ /* 0x140fe400000f1489 */
[----:B------:R-:W-:Y:S02]  /*1820*/  ISETP.NE.U32.AND P0, PT, RZ, c[0x0][0x350], PT ;  /* 0x0000d400ff007a0c */ /* 0x000fe40003f05070 */
[----:B------:R-:W-:Y:S01]  /*1830*/  @P2 LEA.HI.X R5, R236, c[0x0][0x374], R137, 0x2, P1 ;  /* 0x0000dd00ec052a11 */ /* 0x000fe200008f1489 */
[----:B------:R1:W5:Y:S01]  /*1840*/  @P4 LDG.E R175, [R2.64] ;  /* 0x0000000602af4981 */ /* 0x000362000c1e1900 */
[----:B------:R-:W-:-:S03]  /*1850*/  ISETP.NE.AND.EX P6, PT, RZ, c[0x0][0x354], PT, P0 ;  /* 0x0000d500ff007a0c */ /* 0x000fc60003fc5300 */
[----:B------:R2:W5:Y:S01]  /*1860*/  @P2 LDG.E R144, [R4.64] ;  /* 0x0000000604902981 */ /* 0x000562000c1e1900 */
[----:B------:R-:W-:-:S04]  /*1870*/  LEA R6, P2, R236, c[0x0][0x348], 0x2 ;  /* 0x0000d200ec067a11 */ /* 0x000fc800078410ff */
[----:B------:R-:W-:-:S05]  /*1880*/  LEA.HI.X R7, R236, c[0x0][0x34c], R137, 0x2, P2 ;  /* 0x0000d300ec077a11 */ /* 0x000fca00010f1489 */
[----:B------:R3:W5:Y:S01]  /*1890*/  @P3 LDG.E R174, [R6.64] ;  /* 0x0000000606ae3981 */ /* 0x000762000c1e1900 */
[C---:B-1----:R-:W-:Y:S02]  /*18a0*/  LEA R2, P0, R236.reuse, c[0x0][0x358], 0x2 ;  /* 0x0000d600ec027a11 */ /* 0x042fe400078010ff */
[C---:B--2---:R-:W-:Y:S02]  /*18b0*/  LEA R4, P1, R236.reuse, c[0x0][0x350], 0x2 ;  /* 0x0000d400ec047a11 */ /* 0x044fe400078210ff */
[C-C-:B------:R-:W-:Y:S02]  /*18c0*/  LEA.HI.X R3, R236.reuse, c[0x0][0x35c], R137.reuse, 0x2, P0 ;  /* 0x0000d700ec037a11 */ /* 0x140fe400000f1489 */
[----:B------:R-:W-:-:S03]  /*18d0*/  LEA.HI.X R5, R236, c[0x0][0x354], R137, 0x2, P1 ;  /* 0x0000d500ec057a11 */ /* 0x000fc600008f1489 */
[----:B------:R3:W5:Y:S04]  /*18e0*/  @P5 LDG.E R11, [R2.64] ;  /* 0x00000006020b5981 */ /* 0x000768000c1e1900 */
[----:B------:R3:W5:Y:S01]  /*18f0*/  @P6 LDG.E R139, [R4.64] ;  /* 0x00000006048b6981 */ /* 0x000762000c1e1900 */
[----:B------:R-:W-:-:S05]  /*1900*/  LOP3.LUT R15, R246, 0xffff, RZ, 0xc0, !PT ;  /* 0x0000fffff60f7812 */ /* 0x000fca00078ec0ff */
[----:B------:R3:W-:Y:S01]  /*1910*/  STL [R1], R15 ;  /* 0x0000000f01007387 */ /* 0x0007e20000100800 */
[----:B------:R-:W-:Y:S01]  /*1920*/  YIELD ;  /* 0x0000000000007946 */ /* 0x000fe20003800000 */
[----:B------:R-:W-:Y:S05]  /*1930*/  @P4 BRA `(.L_x_151) ;  /* 0x0000005000004947 */ /* 0x000fea0003800000 */
[----:B-----5:R-:W-:Y:S01]  /*1940*/  MOV R175, c[0x0][0x168] ;  /* 0x00005a0000af7a02 */ /* 0x020fe20000000f00 */
[----:B------:R-:W-:Y:S05]  /*1950*/  @!P3 BRA `(.L_x_151) ;  /* 0x000000300000b947 */ /* 0x000fea0003800000 */
[----:B------:R-:W2:Y:S04]  /*1960*/  LDG.E R8, [R6.64] ;  /* 0x0000000606087981 */ /* 0x000ea8000c1e1900 */
[----:B------:R-:W2:Y:S02]  /*1970*/  LDG.E R0, [R6.64+0x4] ;  /* 0x0000040606007981 */ /* 0x000ea4000c1e1900 */
[----:B--2---:R-:W-:Y:S02]  /*1980*/  IADD3 R175, -R8, R0, RZ ;  /* 0x0000000008af7210 */ /* 0x004fe40007ffe1ff */
.L_x_151:
[----:B------:R-:W-:-:S04]  /*1990*/  ISETP.NE.U32.AND P0, PT, RZ, c[0x0][0x368], PT ;  /* 0x0000da00ff007a0c */ /* 0x000fc80003f05070 */
[----:B------:R-:W-:-:S13]  /*19a0*/  ISETP.NE.AND.EX P0, PT, RZ, c[0x0][0x36c], PT, P0 ;  /* 0x0000db00ff007a0c */ /* 0x000fda0003f05300 */
[----:B------:R-:W-:Y:S05]  /*19b0*/  @!P0 BRA `(.L_x_152) ;  /* 0x0000004000008947 */ /* 0x000fea0003800000 */
[----:B---3--:R-:W-:-:S04]  /*19c0*/  LEA R6, P0, R236, c[0x0][0x368], 0x2 ;  /* 0x0000da00ec067a11 */ /* 0x008fc800078010ff */
[----:B------:R-:W-:-:S05]  /*19d0*/  LEA.HI.X R7, R236, c[0x0][0x36c], R137, 0x2, P0 ;  /* 0x0000db00ec077a11 */ /* 0x000fca00000f1489 */
[----:B------:R1:W5:Y:S01]  /*19e0*/  LDG.E R6, [R6.64] ;  /* 0x0000000606067981 */ /* 0x000362000c1e1900 */
[----:B------:R-:W-:Y:S05]  /*19f0*/  BRA `(.L_x_153) ;  /* 0x0000005000007947 */ /* 0x000fea0003800000 */
.L_x_152:
[----:B---3--:R-:W-:Y:S01]  /*1a00*/  MOV R6, c[0x0][0x1d0] ;  /* 0x0000740000067a02 */ /* 0x008fe20000000f00 */
[----:B------:R-:W-:Y:S05]  /*1a10*/  @!P6 BRA `(.L_x_153) ;  /* 0x000000300000e947 */ /* 0x000fea0003800000 */
[----:B------:R-:W2:Y:S04]  /*1a20*/  LDG.E R6, [R4.64] ;  /* 0x0000000604067981 */ /* 0x000ea8000c1e1900 */
[----:B------:R-:W2:Y:S02]  /*1a30*/  LDG.E R0, [R4.64+0x4] ;  /* 0x0000040604007981 */ /* 0x000ea4000c1e1900 */
[----:B--2---:R-:W-:Y:S02]  /*1a40*/  IADD3 R6, -R6, R0, RZ ;  /* 0x0000000006067210 */ /* 0x004fe40007ffe1ff */
.L_x_153:
[----:B------:R2:W3:Y:S04]  /*1a50*/  @P5 LDG.E R5, [R2.64] ;  /* 0x0000000602055981 */ /* 0x0004e8000c1e1900 */
[----:B------:R2:W3:Y:S01]  /*1a60*/  @P5 LDG.E R4, [R2.64+0x4] ;  /* 0x0000040602045981 */ /* 0x0004e2000c1e1900 */
[----:B------:R-:W-:Y:S01]  /*1a70*/  ISETP.NE.U32.AND P0, PT, RZ, c[0x0][0x378], PT ;  /* 0x0000de00ff007a0c */ /* 0x000fe20003f05070 */
[----:B-----5:R-:W-:-:S03]  /*1a80*/  IMAD.MOV.U32 R136, RZ, RZ, R6 ;  /* 0x000000ffff887224 */ /* 0x020fc600078e0006 */
[----:B------:R-:W-:Y:S02]  /*1a90*/  ISETP.NE.AND.EX P1, PT, RZ, c[0x0][0x37c], PT, P0 ;  /* 0x0000df00ff007a0c */ /* 0x000fe40003f25300 */
[----:B------:R-:W-:-:S04]  /*1aa0*/  LOP3.LUT R0, R246, 0xff000000, RZ, 0xc0, !PT ;  /* 0xff000000f6007812 */ /* 0x000fc800078ec0ff */
[----:B------:R-:W-:-:S07]  /*1ab0*/  SHF.R.U32.HI R0, RZ, 0x8, R0 ;  /* 0x00000008ff007819 */ /* 0x000fce0000011600 */
[----:B--2---:R-:W-:-:S04]  /*1ac0*/  @P1 LEA R2, P0, R236, c[0x0][0x378], 0x2 ;  /* 0x0000de00ec021a11 */ /* 0x004fc800078010ff */
[----:B------:R-:W-:-:S05]  /*1ad0*/  @P1 LEA.HI.X R3, R236, c[0x0][0x37c], R137, 0x2, P0 ;  /* 0x0000df00ec031a11 */ /* 0x000fca00000f1489 */
[----:B------:R2:W5:Y:S01]  /*1ae0*/  @P1 LDG.E R136, [R2.64] ;  /* 0x0000000602881981 */ /* 0x000562000c1e1900 */
[----:B------:R-:W-:Y:S01]  /*1af0*/  IMAD.MOV.U32 R80, RZ, RZ, c[0x0][0x228] ;  /* 0x00008a00ff507624 */ /* 0x000fe200078e00ff */
[----:B------:R-:W-:Y:S01]  /*1b00*/  BSSY B0, `(.L_x_154) ;  /* 0x000002f000007945 */ /* 0x000fe20003800000 */
[----:B-1----:R-:W-:Y:S01]  /*1b10*/  IMAD.IADD R7, R6, 0x1, -R144 ;  /* 0x0000000106077824 */ /* 0x002fe200078e0a90 */
[----:B--2---:R-:W-:-:S04]  /*1b20*/  LOP3.LUT R2, R246, 0xff0000, RZ, 0xc0, !PT ;  /* 0x00ff0000f6027812 */ /* 0x004fc800078ec0ff */
[----:B------:R-:W-:-:S04]  /*1b30*/  LEA.HI R3, R2, R0, RZ, 0x10 ;  /* 0x0000000002037211 */ /* 0x000fc800078f80ff */
[----:B------:R-:W-:Y:S02]  /*1b40*/  SHF.R.U32.HI R8, RZ, 0x10, R3 ;  /* 0x00000010ff087819 */ /* 0x000fe40000011603 */
[----:B------:R-:W-:Y:S02]  /*1b50*/  LOP3.LUT R13, R3, 0xff, RZ, 0xc0, !PT ;  /* 0x000000ff030d7812 */ /* 0x000fe400078ec0ff */
[C---:B------:R-:W-:Y:S01]  /*1b60*/  ISETP.NE.AND P1, PT, R8.reuse, RZ, PT ;  /* 0x000000ff0800720c */ /* 0x040fe20003f25270 */
[----:B------:R1:W-:Y:S03]  /*1b70*/  STL [R1+0x14], R8 ;  /* 0x0000140801007387 */ /* 0x0003e60000100800 */
[----:B------:R-:W-:Y:S01]  /*1b80*/  SEL R135, R8, c[0x0][0x338], P1 ;  /* 0x0000ce0008877a07 */ /* 0x000fe20000800000 */
[----:B------:R1:W-:Y:S01]  /*1b90*/  STL [R1+0x18], R13 ;  /* 0x0000180d01007387 */ /* 0x0003e20000100800 */
[----:B---3--:R-:W-:-:S04]  /*1ba0*/  @P5 IMAD.IADD R80, R4, 0x1, -R5 ;  /* 0x0000000104505824 */ /* 0x008fc800078e0a05 */
[----:B------:R-:W-:-:S05]  /*1bb0*/  IMAD.IADD R176, R7, 0x1, R80 ;  /* 0x0000000107b07824 */ /* 0x000fca00078e0250 */
[C---:B------:R-:W-:Y:S02]  /*1bc0*/  ISETP.GE.AND P0, PT, R176.reuse, 0x1, PT ;  /* 0x00000001b000780c */ /* 0x040fe40003f06270 */
[----:B------:R-:W-:-:S04]  /*1bd0*/  IADD3 R0, R176, 0x3f, RZ ;  /* 0x0000003fb0007810 */ /* 0x000fc80007ffe0ff */
[----:B------:R-:W-:-:S04]  /*1be0*/  SHF.R.S32.HI R2, RZ, 0x1f, R0 ;  /* 0x0000001fff027819 */ /* 0x000fc80000011400 */
[----:B------:R-:W-:Y:S01]  /*1bf0*/  LEA.HI R2, R2, R0, RZ, 0x6 ;  /* 0x0000000002027211 */ /* 0x000fe200078f30ff */
[----:B------:R-:W-:-:S03]  /*1c00*/  IMAD.MOV.U32 R0, RZ, RZ, RZ ;  /* 0x000000ffff007224 */ /* 0x000fc600078e00ff */
[----:B------:R-:W-:Y:S01]  /*1c10*/  SHF.R.S32.HI R138, RZ, 0x6, R2 ;  /* 0x00000006ff8a7819 */ /* 0x000fe20000011402 */
[----:B------:R-:W-:Y:S05]  /*1c20*/  @!P0 BRA `(.L_x_155) ;  /* 0x000001c000008947 */ /* 0x000fea0003800000 */
[----:B-1----:R-:W-:Y:S01]  /*1c30*/  IABS R2, R135 ;  /* 0x0000008700027213 */ /* 0x002fe20000000000 */
[----:B------:R-:W-:Y:S01]  /*1c40*/  IMAD.MOV.U32 R4, RZ, RZ, RZ ;  /* 0x000000ffff047224 */ /* 0x000fe200078e00ff */
[----:B------:R-:W-:Y:S02]  /*1c50*/  IADD3 R8, R138, -0x1, R135 ;  /* 0xffffffff8a087810 */ /* 0x000fe40007ffe087 */
[----:B------:R-:W1:Y:S02]  /*1c60*/  I2F.RP R0, R2 ;  /* 0x0000000200007306 */ /* 0x000e640000209400 */
[----:B------:R-:W-:-:S06]  /*1c70*/  IABS R10, R8 ;  /* 0x00000008000a7213 */ /* 0x000fcc0000000000 */
[----:B-1----:R-:W1:Y:S02]  /*1c80*/  MUFU.RCP R0, R0 ;  /* 0x0000000000007308 */ /* 0x002e640000001000 */
[----:B-1----:R-:W-:-:S06]  /*1c90*/  IADD3 R0, R0, 0xffffffe, RZ ;  /* 0x0ffffffe00007810 */ /* 0x002fcc0007ffe0ff */
[----:B------:R-:W1:Y:S02]  /*1ca0*/  F2I.FTZ.U32.TRUNC.NTZ R5, R0 ;  /* 0x0000000000057305 */ /* 0x000e64000021f000 */
[----:B-1----:R-:W-:-:S04]  /*1cb0*/  IMAD.MOV R0, RZ, RZ, -R5 ;  /* 0x000000ffff007224 */ /* 0x002fc800078e0a05 */
[----:B------:R-:W-:Y:S01]  /*1cc0*/  IMAD.MOV.U32 R3, RZ, RZ, R0 ;  /* 0x000000ffff037224 */ /* 0x000fe200078e0000 */
[----:B------:R-:W-:-:S03]  /*1cd0*/  IABS R0, R135 ;  /* 0x0000008700007213 */ /* 0x000fc60000000000 */
[----:B------:R-:W-:Y:S02]  /*1ce0*/  IMAD R3, R3, R2, RZ ;  /* 0x0000000203037224 */ /* 0x000fe400078e02ff */
        /* <DEDUP_REMOVED lines=16> */
.L_x_155:
[----:B-1----:R-:W-:Y:S05]  /*1df0*/  BSYNC B0 ;  /* 0x0000000000007941 */ /* 0x002fea0003800000 */
.L_x_154:
[----:B------:R-:W-:-:S04]  /*1e00*/  IMAD R2, R13, R0, RZ ;  /* 0x000000000d027224 */ /* 0x000fc800078e02ff */
[C---:B------:R-:W-:Y:S02]  /*1e10*/  IMAD.IADD R0, R2.reuse, 0x1, R0 ;  /* 0x0000000102007824 */ /* 0x040fe400078e0200 */
[----:B------:R-:W-:-:S03]  /*1e20*/  IMAD R3, R2, 0x40, -R7 ;  /* 0x0000004002037824 */ /* 0x000fc600078e0a07 */
[----:B------:R-:W-:Y:S02]  /*1e30*/  IMNMX R0, R138, R0, PT ;  /* 0x000000008a007217 */ /* 0x000fe40003800200 */
[----:B------:R-:W-:-:S03]  /*1e40*/  IMNMX R3, RZ, R3, !PT ;  /* 0x00000003ff037217 */ /* 0x000fc60007800200 */
[----:B------:R-:W-:Y:S01]  /*1e50*/  IMAD R0, R0, 0x40, -R7 ;  /* 0x0000004000007824 */ /* 0x000fe200078e0a07 */
[----:B------:R-:W-:-:S04]  /*1e60*/  SHF.R.U32.HI R130, RZ, 0x6, R3 ;  /* 0x00000006ff827819 */ /* 0x000fc80000011603 */
[----:B------:R-:W-:-:S04]  /*1e70*/  IMNMX R0, R0, R80, PT ;  /* 0x0000005000007217 */ /* 0x000fc80003800200 */
[----:B------:R-:W-:-:S13]  /*1e80*/  ISETP.GT.AND P0, PT, R0, R3, PT ;  /* 0x000000030000720c */ /* 0x000fda0003f04270 */
[----:B------:R-:W-:Y:S01]  /*1e90*/  @P0 IADD3 R2, R0, 0x3f, RZ ;  /* 0x0000003f00020810 */ /* 0x000fe20007ffe0ff */
[----:B------:R-:W-:-:S03]  /*1ea0*/  IMAD.MOV.U32 R0, RZ, RZ, R130 ;  /* 0x000000ffff007224 */ /* 0x000fc600078e0082 */
[----:B------:R-:W-:-:S04]  /*1eb0*/  @P0 SHF.R.S32.HI R3, RZ, 0x1f, R2 ;  /* 0x0000001fff030819 */ /* 0x000fc80000011402 */
[----:B------:R-:W-:-:S04]  /*1ec0*/  @P0 LEA.HI R2, R3, R2, RZ, 0x6 ;  /* 0x0000000203020211 */ /* 0x000fc800078f30ff */
[----:B------:R-:W-:-:S04]  /*1ed0*/  @P0 SHF.R.S32.HI R0, RZ, 0x6, R2 ;  /* 0x00000006ff000819 */ /* 0x000fc80000011402 */
[----:B------:R-:W-:-:S13]  /*1ee0*/  ISETP.GT.AND P0, PT, R0, R130, PT ;  /* 0x000000820000720c */ /* 0x000fda0003f04270 */
[----:B------:R-:W-:Y:S05]  /*1ef0*/  @!P0 BRA `(.L_x_156) ;  /* 0x00004f2000008947 */ /* 0x000fea0003800000 */
[----:B------:R-:W-:Y:S01]  /*1f00*/  ISETP.NE.U32.AND P0, PT, RZ, c[0x0][0x340], PT ;  /* 0x0000d000ff007a0c */ /* 0x000fe20003f05070 */
[----:B------:R-:W1:Y:S03]  /*1f10*/  S2R R4, SR_TID.X ;  /* 0x0000000000047919 */ /* 0x000e660000002100 */
[----:B------:R-:W-:-:S13]  /*1f20*/  ISETP.NE.AND.EX P2, PT, RZ, c[0x0][0x344], PT, P0 ;  /* 0x0000d100ff007a0c */ /* 0x000fda0003f45300 */
[----:B------:R-:W-:-:S05]  /*1f30*/  @P2 IMAD.WIDE R2, R236, R12, c[0x0][0x340] ;  /* 0x0000d000ec022625 */ /* 0x000fca00078e020c */
[----:B------:R2:W3:Y:S01]  /*1f40*/  @P2 LDG.E R10, [R2.64] ;  /* 0x00000006020a2981 */ /* 0x0004e2000c1e1900 */
[----:B-1----:R-:W-:-:S04]  /*1f50*/  SHF.R.S32.HI R5, RZ, 0x1f, R4 ;  /* 0x0000001fff057819 */ /* 0x002fc80000011404 */
[----:B------:R-:W-:-:S04]  /*1f60*/  LEA.HI R5, R5, R4, RZ, 0x3 ;  /* 0x0000000405057211 */ /* 0x000fc800078f18ff */
[----:B------:R-:W-:-:S04]  /*1f70*/  SHF.R.S32.HI R5, RZ, 0x3, R5 ;  /* 0x00000003ff057819 */ /* 0x000fc80000011405 */
[----:B------:R-:W-:Y:S02]  /*1f80*/  IADD3 R129, P0, R5, R11, RZ ;  /* 0x0000000b05817210 */ /* 0x000fe40007f1e0ff */
[----:B------:R-:W-:Y:S02]  /*1f90*/  SHF.R.S32.HI R233, RZ, 0x1f, R232 ;  /* 0x0000001fffe97819 */ /* 0x000fe400000114e8 */
[----:B--2---:R-:W-:-:S04]  /*1fa0*/  SHF.R.S32.HI R2, RZ, 0x1f, R5 ;  /* 0x0000001fff027819 */ /* 0x004fc80000011405 */
[----:B------:R-:W-:Y:S01]  /*1fb0*/  LEA.HI.X.SX32 R132, R11, R2, 0x1, P0 ;  /* 0x000000020b847211 */ /* 0x000fe200000f0eff */
[----:B------:R-:W-:-:S04]  /*1fc0*/  IMAD.WIDE.U32 R2, R129, c[0x0][0x238], R232 ;  /* 0x00008e0081027a25 */ /* 0x000fc800078e00e8 */
[----:B------:R-:W-:-:S04]  /*1fd0*/  IMAD R4, R132, c[0x0][0x238], RZ ;  /* 0x00008e0084047a24 */ /* 0x000fc800078e02ff */
[----:B------:R-:W-:Y:S01]  /*1fe0*/  IMAD R4, R129, c[0x0][0x23c], R4 ;  /* 0x00008f0081047a24 */ /* 0x000fe200078e0204 */
[----:B------:R-:W-:-:S03]  /*1ff0*/  IADD3 R62, R0, -0x1, RZ ;  /* 0xffffffff003e7810 */ /* 0x000fc60007ffe0ff */
[----:B------:R-:W-:Y:S01]  /*2000*/  IMAD.IADD R3, R3, 0x1, R4 ;  /* 0x0000000103037824 */ /* 0x000fe200078e0204 */
[----:B------:R-:W-:Y:S01]  /*2010*/  SEL R11, R137, RZ, !P5 ;  /* 0x000000ff890b7207 */ /* 0x000fe20006800000 */
[----:B------:R-:W-:Y:S02]  /*2020*/  IMAD.IADD R109, R80, 0x1, -R5 ;  /* 0x00000001506d7824 */ /* 0x000fe400078e0a05 */
[----:B------:R-:W-:Y:S01]  /*2030*/  IMAD.WIDE.U32 R2, R15, c[0x0][0x240], R2 ;  /* 0x000090000f027a25 */ /* 0x000fe200078e0002 */
[----:B------:R-:W-:-:S03]  /*2040*/  SEL R13, R236, RZ, !P5 ;  /* 0x000000ffec0d7207 */ /* 0x000fc60006800000 */
[----:B------:R-:W-:Y:S02]  /*2050*/  IMAD.MOV.U32 R14, RZ, RZ, c[0x0][0x238] ;  /* 0x00008e00ff0e7624 */ /* 0x000fe400078e00ff */
[----:B------:R-:W-:Y:S02]  /*2060*/  IMAD.MOV.U32 R147, RZ, RZ, 0x6 ;  /* 0x00000006ff937424 */ /* 0x000fe400078e00ff */
[----:B------:R-:W-:Y:S02]  /*2070*/  IMAD R3, R15, c[0x0][0x244], R3 ;  /* 0x000091000f037a24 */ /* 0x000fe400078e0203 */
[----:B------:R-:W-:Y:S02]  /*2080*/  IMAD R4, R11, c[0x0][0x248], RZ ;  /* 0x000092000b047a24 */ /* 0x000fe400078e02ff */
[----:B------:R-:W-:Y:S01]  /*2090*/  IMAD R0, R62, -0x40, R109 ;  /* 0xffffffc03e007824 */ /* 0x000fe200078e026d */
[----:B------:R-:W-:Y:S01]  /*20a0*/  SHF.L.U64.HI R149, R14, R147, c[0x0][0x23c] ;  /* 0x00008f000e957619 */ /* 0x000fe20000010293 */
[----:B------:R-:W-:-:S02]  /*20b0*/  IMAD R4, R13, c[0x0][0x24c], R4 ;  /* 0x000093000d047a24 */ /* 0x000fc400078e0204 */
[----:B------:R-:W-:Y:S01]  /*20c0*/  IMAD.WIDE.U32 R98, R13, c[0x0][0x248], R2 ;  /* 0x000092000d627a25 */ /* 0x000fe200078e0002 */
[----:B------:R-:W-:Y:S02]  /*20d0*/  ISETP.GE.AND P1, PT, R0, 0x1, PT ;  /* 0x000000010000780c */ /* 0x000fe40003f26270 */
[----:B------:R-:W-:Y:S01]  /*20e0*/  SHF.L.U32 R153, R14, 0x6, RZ ;  /* 0x000000060e997819 */ /* 0x000fe200000006ff */
[----:B------:R-:W-:Y:S01]  /*20f0*/  IMAD R2, R149, R62, RZ ;  /* 0x0000003e95027224 */ /* 0x000fe200078e02ff */
[----:B------:R-:W-:Y:S01]  /*2100*/  SHF.R.S32.HI R3, RZ, 0x1f, R62 ;  /* 0x0000001fff037819 */ /* 0x000fe2000001143e */
[----:B------:R-:W-:Y:S02]  /*2110*/  IMAD.IADD R89, R99, 0x1, R4 ;  /* 0x0000000163597824 */ /* 0x000fe400078e0204 */
[----:B------:R-:W-:Y:S02]  /*2120*/  IMAD.MOV.U32 R88, RZ, RZ, R98 ;  /* 0x000000ffff587224 */ /* 0x000fe400078e0062 */
[----:B------:R-:W-:-:S02]  /*2130*/  IMAD R2, R3, R153, R2 ;  /* 0x0000009903027224 */ /* 0x000fc400078e0202 */
[----:B------:R-:W-:Y:S01]  /*2140*/  IMAD.WIDE.U32 R4, R62, R153, R88 ;  /* 0x000000993e047225 */ /* 0x000fe200078e0058 */
[----:B------:R-:W-:-:S03]  /*2150*/  ISETP.GE.AND P5, PT, R232, c[0x0][0x1d4], PT ;  /* 0x00007500e8007a0c */ /* 0x000fc60003fa6270 */
[----:B------:R-:W-:Y:S01]  /*2160*/  IMAD.IADD R8, R6, 0x1, R139 ;  /* 0x0000000106087824 */ /* 0x000fe200078e028b */
[----:B------:R-:W-:Y:S02]  /*2170*/  IADD3 R9, R5, R2, RZ ;  /* 0x0000000205097210 */ /* 0x000fe40007ffe0ff */
[----:B------:R-:W-:Y:S02]  /*2180*/  @P1 LEA R2, P0, R4, c[0x0][0x220], 0x1 ;  /* 0x0000880004021a11 */ /* 0x000fe400078008ff */
[----:B------:R-:W-:Y:S02]  /*2190*/  ISETP.GE.AND P4, PT, R231, c[0x0][0x1d4], PT ;  /* 0x00007500e7007a0c */ /* 0x000fe40003f86270 */
[----:B------:R-:W-:Y:S02]  /*21a0*/  SHF.R.S32.HI R12, RZ, 0x1f, R8 ;  /* 0x0000001fff0c7819 */ /* 0x000fe40000011408 */
[----:B------:R-:W-:Y:S02]  /*21b0*/  ISETP.GE.AND P3, PT, R230, c[0x0][0x1d4], PT ;  /* 0x00007500e6007a0c */ /* 0x000fe40003f66270 */
[----:B------:R-:W-:-:S02]  /*21c0*/  @P1 LEA.HI.X R3, R4, c[0x0][0x224], R9, 0x1, P0 ;  /* 0x0000890004031a11 */ /* 0x000fc400000f0c09 */
[----:B------:R-:W-:Y:S01]  /*21d0*/  ISETP.GT.AND P0, PT, R0, 0x20, PT ;  /* 0x000000200000780c */ /* 0x000fe20003f04270 */
[----:B------:R-:W-:Y:S02]  /*21e0*/  IMAD R5, R12, c[0x0][0x1e0], RZ ;  /* 0x000078000c057a24 */ /* 0x000fe400078e02ff */
[----:B------:R-:W-:Y:S01]  /*21f0*/  IMAD.MOV.U32 R148, RZ, RZ, 0x5 ;  /* 0x00000005ff947424 */ /* 0x000fe200078e00ff */
[----:B------:R-:W-:Y:S01]  /*2200*/  @!PT LDS RZ, [RZ] ;  /* 0x00000000fffff984 */ /* 0x000fe20000000800 */
[----:B------:R-:W-:Y:S01]  /*2210*/  @!PT LDS RZ, [RZ] ;  /* 0x00000000fffff984 */ /* 0x000fe20000000800 */
[----:B------:R-:W-:Y:S01]  /*2220*/  @!PT LDS RZ, [RZ] ;  /* 0x00000000fffff984 */ /* 0x000fe20000000800 */
[----:B------:R1:W-:Y:S01]  /*2230*/  @P1 LDGSTS.E.BYPASS.LTC128B.128 [R203+0x6100], [R2.64], !P5 ;  /* 0x0610000002cb1fae */ /* 0x0003e2000e901d46 */
[----:B------:R-:W-:-:S03]  /*2240*/  IMAD.WIDE.U32 R6, R8, c[0x0][0x1e0], RZ ;  /* 0x0000780008067a25 */ /* 0x000fc600078e00ff */
[----:B------:R1:W-:Y:S01]  /*2250*/  @P1 LDGSTS.E.BYPASS.LTC128B.128 [R203+0x8100], [R2.64+0x80], !P4 ;  /* 0x0810008002cb1fae */ /* 0x0003e2000e101d46 */
[----:B------:R-:W-:Y:S02]  /*2260*/  IMAD R0, R8, c[0x0][0x1e4], R5 ;  /* 0x0000790008007a24 */ /* 0x000fe400078e0205 */
[C---:B------:R-:W-:Y:S01]  /*2270*/  IMAD.SHL.U32 R154, R14.reuse, 0x20, RZ ;  /* 0x000000200e9a7824 */ /* 0x040fe200078e00ff */
[----:B------:R1:W-:Y:S01]  /*2280*/  @P1 LDGSTS.E.BYPASS.LTC128B.128 [R203+0xa100], [R2.64+0x100], !P3 ;  /* 0x0a10010002cb1fae */ /* 0x0003e2000d901d46 */
[----:B------:R-:W-:Y:S01]  /*2290*/  IMAD.IADD R5, R7, 0x1, R0 ;  /* 0x0000000107057824 */ /* 0x000fe200078e0200 */
[----:B------:R-:W-:Y:S02]  /*22a0*/  SHF.L.U64.HI R148, R14, R148, c[0x0][0x23c] ;  /* 0x00008f000e947619 */ /* 0x000fe40000010294 */
[----:B------:R-:W-:Y:S02]  /*22b0*/  @P0 IADD3 R0, P1, R154, R4, RZ ;  /* 0x000000049a000210 */ /* 0x000fe40007f3e0ff */
[----:B------:R-:W-:-:S02]  /*22c0*/  MOV R4, R6 ;  /* 0x0000000600047202 */ /* 0x000fc40000000f00 */
[----:B------:R-:W-:-:S03]  /*22d0*/  SHF.R.S32.HI R6, RZ, 0x1f, R229 ;  /* 0x0000001fff067819 */ /* 0x000fc600000114e5 */
[----:B------:R-:W-:-:S04]  /*22e0*/  IMAD.WIDE.U32 R4, R15, c[0x0][0x1e8], R4 ;  /* 0x00007a000f047a25 */ /* 0x000fc800078e0004 */
[----:B-1----:R-:W-:Y:S01]  /*22f0*/  @P0 IMAD.X R3, R9, 0x1, R148, P1 ;  /* 0x0000000109030824 */ /* 0x002fe200008e0694 */
[----:B------:R-:W-:-:S04]  /*2300*/  @P0 LEA R2, P1, R0, c[0x0][0x220], 0x1 ;  /* 0x0000880000020a11 */ /* 0x000fc800078208ff */
[----:B------:R-:W-:Y:S01]  /*2310*/  @P0 LEA.HI.X R3, R0, c[0x0][0x224], R3, 0x1, P1 ;  /* 0x0000890000030a11 */ /* 0x000fe200008f0c03 */
[----:B------:R-:W-:-:S04]  /*2320*/  IMAD R5, R15, c[0x0][0x1ec], R5 ;  /* 0x00007b000f057a24 */ /* 0x000fc800078e0205 */
[----:B------:R1:W-:Y:S04]  /*2330*/  @P0 LDGSTS.E.BYPASS.LTC128B.128 [R203+0x7100], [R2.64], !P5 ;  /* 0x0710000002cb0fae */ /* 0x0003e8000e901d46 */
[----:B------:R1:W-:Y:S04]  /*2340*/  @P0 LDGSTS.E.BYPASS.LTC128B.128 [R203+0x9100], [R2.64+0x80], !P4 ;  /* 0x0910008002cb0fae */ /* 0x0003e8000e101d46 */
[----:B------:R1:W-:Y:S01]  /*2350*/  @P0 LDGSTS.E.BYPASS.LTC128B.128 [R203+0xb100], [R2.64+0x100], !P3 ;  /* 0x0b10010002cb0fae */ /* 0x0003e2000d901d46 */
[----:B------:R-:W-:Y:S01]  /*2360*/  IMAD.WIDE.U32 R156, R229, c[0x0][0x1e0], RZ ;  /* 0x00007800e59c7a25 */ /* 0x000fe200078e00ff */
[----:B------:R-:W-:-:S02]  /*2370*/  IADD3 R27, R100, 0x40, RZ ;  /* 0x00000040641b7810 */ /* 0x000fc40007ffe0ff */
[C---:B------:R-:W-:Y:S01]  /*2380*/  IADD3 R26, R100.reuse, 0x20, RZ ;  /* 0x00000020641a7810 */ /* 0x040fe20007ffe0ff */
[----:B------:R-:W-:Y:S01]  /*2390*/  IMAD.MOV.U32 R155, RZ, RZ, c[0x0][0x27c] ;  /* 0x00009f00ff9b7624 */ /* 0x000fe200078e00ff */
[----:B------:R-:W0:Y:S01]  /*23a0*/  LDGDEPBAR ;  /* 0x00000000000079af */ /* 0x000e220000000000 */
[----:B------:R-:W-:Y:S01]  /*23b0*/  WARPSYNC 0xffffffff ;  /* 0xffffffff00007948 */ /* 0x000fe20003800000 */
[----:B------:R-:W-:Y:S02]  /*23c0*/  ISETP.GE.AND P0, PT, R100, c[0x0][0x27c], PT ;  /* 0x00009f0064007a0c */ /* 0x000fe40003f06270 */
[----:B------:R-:W-:Y:S02]  /*23d0*/  ISETP.GE.AND P1, PT, R26, c[0x0][0x27c], PT ;  /* 0x00009f001a007a0c */ /* 0x000fe40003f26270 */
[----:B------:R-:W-:Y:S02]  /*23e0*/  SHF.R.S32.HI R107, RZ, 0x1f, R106 ;  /* 0x0000001fff6b7819 */ /* 0x000fe4000001146a */
[----:B-----5:R-:W-:-:S02]  /*23f0*/  SHF.R.S32.HI R29, RZ, 0x1f, R136 ;  /* 0x0000001fff1d7819 */ /* 0x020fc40000011488 */
[----:B---3--:R-:W-:Y:S02]  /*2400*/  @P2 SHF.R.S32.HI R0, RZ, 0x1f, R10 ;  /* 0x0000001fff002819 */ /* 0x008fe4000001140a */
[----:B------:R-:W-:Y:S01]  /*2410*/  @!P2 MOV R0, R137 ;  /* 0x000000890000a202 */ /* 0x000fe20000000f00 */
[----:B------:R-:W-:-:S03]  /*2420*/  @!P2 IMAD.MOV.U32 R10, RZ, RZ, R236 ;  /* 0x000000ffff0aa224 */ /* 0x000fc600078e00ec */
[----:B------:R-:W-:Y:S01]  /*2430*/  SEL R20, R0, RZ, !P6 ;  /* 0x000000ff00147207 */ /* 0x000fe20007000000 */
[----:B------:R-:W-:Y:S01]  /*2440*/  IMAD R0, R6, c[0x0][0x1e0], RZ ;  /* 0x0000780006007a24 */ /* 0x000fe200078e02ff */
[----:B------:R-:W-:-:S03]  /*2450*/  SEL R22, R10, RZ, !P6 ;  /* 0x000000ff0a167207 */ /* 0x000fc60007000000 */
[----:B-1----:R-:W-:Y:S02]  /*2460*/  IMAD R2, R20, c[0x0][0x1f0], RZ ;  /* 0x00007c0014027a24 */ /* 0x002fe400078e02ff */
[----:B------:R-:W-:Y:S02]  /*2470*/  IMAD R0, R229, c[0x0][0x1e4], R0 ;  /* 0x00007900e5007a24 */ /* 0x000fe400078e0200 */
[C---:B------:R-:W-:Y:S02]  /*2480*/  IMAD R2, R22.reuse, c[0x0][0x1f4], R2 ;  /* 0x00007d0016027a24 */ /* 0x040fe400078e0202 */
[----:B------:R-:W-:Y:S01]  /*2490*/  IMAD.WIDE.U32 R76, R22, c[0x0][0x1f0], R4 ;  /* 0x00007c00164c7a25 */ /* 0x000fe200078e0004 */
[----:B------:R-:W-:Y:S02]  /*24a0*/  ISETP.GE.AND P2, PT, R27, c[0x0][0x27c], PT ;  /* 0x00009f001b007a0c */ /* 0x000fe40003f46270 */
[----:B------:R-:W-:Y:S01]  /*24b0*/  IADD3 R131, R157, R0, RZ ;  /* 0x000000009d837210 */ /* 0x000fe20007ffe0ff */
[----:B------:R-:W-:-:S02]  /*24c0*/  IMAD.SHL.U32 R5, R155, 0x2, RZ ;  /* 0x000000029b057824 */ /* 0x000fc400078e00ff */
[----:B------:R-:W-:Y:S02]  /*24d0*/  IMAD.IADD R78, R77, 0x1, R2 ;  /* 0x000000014d4e7824 */ /* 0x000fe400078e0202 */
[----:B------:R-:W2:Y:S01]  /*24e0*/  LDL R34, [R1+0x4] ;  /* 0x0000040001227983 */ /* 0x000ea20000100800 */
[----:B------:R-:W-:Y:S01]  /*24f0*/  IMAD R0, R11, c[0x0][0x268], RZ ;  /* 0x00009a000b007a24 */ /* 0x000fe200078e02ff */
[----:B------:R-:W-:Y:S01]  /*2500*/  IADD3 R19, -R5, c[0x0][0x1d4], RZ ;  /* 0x0000750005137a10 */ /* 0x000fe20007ffe1ff */
[----:B------:R-:W-:Y:S01]  /*2510*/  IMAD.WIDE.U32 R2, R15, c[0x0][0x260], R232 ;  /* 0x000098000f027a25 */ /* 0x000fe200078e00e8 */
[----:B------:R-:W3:Y:S01]  /*2520*/  LDL R33, [R1+0x8] ;  /* 0x0000080001217983 */ /* 0x000ee20000100800 */
[----:B------:R-:W-:Y:S02]  /*2530*/  IADD3 R134, P6, R229, R8, RZ ;  /* 0x00000008e5867210 */ /* 0x000fe40007fde0ff */
[----:B------:R-:W-:Y:S01]  /*2540*/  IMAD R31, R13, c[0x0][0x26c], R0 ;  /* 0x00009b000d1f7a24 */ /* 0x000fe200078e0200 */
[----:B------:R-:W1:Y:S01]  /*2550*/  S2R R30, SR_TID.X ;  /* 0x00000000001e7919 */ /* 0x000e620000002100 */
[----:B------:R-:W-:Y:S01]  /*2560*/  IMAD R3, R15, c[0x0][0x264], R3 ;  /* 0x000099000f037a24 */ /* 0x000fe200078e0203 */
[CC--:B------:R-:W-:Y:S01]  /*2570*/  SEL R17, R5.reuse, R19.reuse, !P0 ;  /* 0x0000001305117207 */ /* 0x0c0fe20004000000 */
[----:B------:R-:W-:Y:S01]  /*2580*/  IMAD R0, R6, c[0x0][0x280], RZ ;  /* 0x0000a00006007a24 */ /* 0x000fe200078e02ff */
[CC--:B------:R-:W-:Y:S01]  /*2590*/  SEL R18, R5.reuse, R19.reuse, !P1 ;  /* 0x0000001305127207 */ /* 0x0c0fe20004800000 */
[----:B------:R-:W-:Y:S01]  /*25a0*/  IMAD.X R133, R12, 0x1, R6, P6 ;  /* 0x000000010c857824 */ /* 0x000fe200030e0606 */
[----:B------:R-:W-:Y:S01]  /*25b0*/  SEL R19, R5, R19, !P2 ;  /* 0x0000001305137207 */ /* 0x000fe20005000000 */
[----:B------:R-:W-:Y:S01]  /*25c0*/  IMAD.WIDE.U32 R82, R13, c[0x0][0x268], R2 ;  /* 0x00009a000d527a25 */ /* 0x000fe200078e0002 */
[----:B------:R-:W-:-:S03]  /*25d0*/  SEL R21, RZ, c[0x0][0x27c], !P0 ;  /* 0x00009f00ff157a07 */ /* 0x000fc60004000000 */
[----:B------:R-:W-:Y:S01]  /*25e0*/  IMAD R20, R20, c[0x0][0x218], RZ ;  /* 0x0000860014147a24 */ /* 0x000fe200078e02ff */
[----:B------:R-:W-:Y:S01]  /*25f0*/  ULDC.U8 UR4, c[0x0][0x298] ;  /* 0x0000a60000047ab9 */ /* 0x000fe20000000000 */
[----:B------:R-:W-:Y:S01]  /*2600*/  IMAD R8, R6, c[0x0][0x290], RZ ;  /* 0x0000a40006087a24 */ /* 0x000fe200078e02ff */
[----:B------:R-:W-:Y:S01]  /*2610*/  ISETP.GE.AND P6, PT, R155, 0x1, PT ;  /* 0x000000019b00780c */ /* 0x000fe20003fc6270 */
[C---:B------:R-:W-:Y:S02]  /*2620*/  IMAD R0, R229.reuse, c[0x0][0x284], R0 ;  /* 0x0000a100e5007a24 */ /* 0x040fe400078e0200 */
[----:B------:R-:W-:-:S04]  /*2630*/  IMAD.WIDE.U32 R4, R229, c[0x0][0x280], R106 ;  /* 0x0000a000e5047a25 */ /* 0x000fc800078e006a */
[----:B------:R-:W-:-:S04]  /*2640*/  IMAD.WIDE.U32 R2, R15, c[0x0][0x210], R100 ;  /* 0x000084000f027a25 */ /* 0x000fc800078e0064 */
[----:B------:R-:W-:-:S04]  /*2650*/  IMAD.WIDE.U32 R12, R229, c[0x0][0x280], R100 ;  /* 0x0000a000e50c7a25 */ /* 0x000fc800078e0064 */
[----:B------:R-:W-:Y:S02]  /*2660*/  IMAD R16, R229, c[0x0][0x294], R8 ;  /* 0x0000a500e5107a24 */ /* 0x000fe400078e0208 */
[----:B------:R-:W-:Y:S02]  /*2670*/  IMAD.IADD R9, R5, 0x1, R0 ;  /* 0x0000000105097824 */ /* 0x000fe400078e0200 */
[----:B------:R-:W-:Y:S02]  /*2680*/  IMAD R11, R15, c[0x0][0x214], R3 ;  /* 0x000085000f0b7a24 */ /* 0x000fe400078e0203 */
[----:B------:R-:W-:Y:S02]  /*2690*/  IMAD.IADD R5, R0, 0x1, R13 ;  /* 0x0000000100057824 */ /* 0x000fe400078e020d */
[----:B------:R-:W-:Y:S02]  /*26a0*/  IMAD.MOV.U32 R8, RZ, RZ, R4 ;  /* 0x000000ffff087224 */ /* 0x000fe400078e0004 */
[----:B------:R-:W-:-:S04]  /*26b0*/  IMAD.WIDE.U32 R14, R229, c[0x0][0x290], R100 ;  /* 0x0000a400e50e7a25 */ /* 0x000fc800078e0064 */
[----:B------:R-:W-:Y:S02]  /*26c0*/  IMAD.IADD R0, R100, 0x1, R21 ;  /* 0x0000000164007824 */ /* 0x000fe400078e0215 */
[----:B------:R-:W-:Y:S01]  /*26d0*/  IMAD.MOV.U32 R4, RZ, RZ, R12 ;  /* 0x000000ffff047224 */ /* 0x000fe200078e000c */
[----:B------:R-:W-:Y:S01]  /*26e0*/  SEL R12, RZ, c[0x0][0x27c], !P1 ;  /* 0x00009f00ff0c7a07 */ /* 0x000fe20004800000 */
[----:B------:R-:W-:Y:S01]  /*26f0*/  IMAD.IADD R3, R16, 0x1, R15 ;  /* 0x0000000110037824 */ /* 0x000fe200078e020f */
[----:B------:R-:W-:Y:S01]  /*2700*/  SHF.R.S32.HI R13, RZ, 0x1f, R0 ;  /* 0x0000001fff0d7819 */ /* 0x000fe20000011400 */
[----:B------:R-:W-:Y:S01]  /*2710*/  IMAD.WIDE.U32 R6, R229, c[0x0][0x290], R106 ;  /* 0x0000a400e5067a25 */ /* 0x000fe200078e006a */
[----:B------:R-:W-:-:S03]  /*2720*/  SEL R15, RZ, c[0x0][0x27c], !P2 ;  /* 0x00009f00ff0f7a07 */ /* 0x000fc60005000000 */
[----:B------:R-:W-:Y:S02]  /*2730*/  IMAD.IADD R12, R26, 0x1, R12 ;  /* 0x000000011a0c7824 */ /* 0x000fe400078e020c */
[----:B------:R-:W-:Y:S01]  /*2740*/  IMAD.MOV.U32 R10, RZ, RZ, R2 ;  /* 0x000000ffff0a7224 */ /* 0x000fe200078e0002 */
[CC--:B------:R-:W-:Y:S01]  /*2750*/  LEA.HI R23, R13.reuse, R0.reuse, RZ, 0x6 ;  /* 0x000000000d177211 */ /* 0x0c0fe200078f30ff */
[----:B------:R-:W-:Y:S01]  /*2760*/  IMAD.MOV.U32 R2, RZ, RZ, R14 ;  /* 0x000000ffff027224 */ /* 0x000fe200078e000e */
[----:B------:R-:W-:Y:S01]  /*2770*/  LEA.HI R14, R13, R0, RZ, 0x3 ;  /* 0x000000000d0e7211 */ /* 0x000fe200078f18ff */
[----:B------:R-:W-:Y:S01]  /*2780*/  IMAD.IADD R0, R27, 0x1, R15 ;  /* 0x000000011b007824 */ /* 0x000fe200078e020f */
[----:B------:R-:W-:Y:S01]  /*2790*/  SHF.R.S32.HI R15, RZ, 0x1f, R12 ;  /* 0x0000001fff0f7819 */ /* 0x000fe2000001140c */
[----:B------:R-:W-:Y:S01]  /*27a0*/  IMAD.IADD R7, R7, 0x1, R16 ;  /* 0x0000000107077824 */ /* 0x000fe200078e0210 */
[----:B------:R-:W-:Y:S02]  /*27b0*/  SHF.R.S32.HI R16, RZ, 0x1f, R17 ;  /* 0x0000001fff107819 */ /* 0x000fe40000011411 */
[----:B-1----:R-:W-:-:S02]  /*27c0*/  SHF.R.S32.HI R32, RZ, 0x1f, R30 ;  /* 0x0000001fff207819 */ /* 0x002fc4000001141e */
[CC--:B------:R-:W-:Y:S02]  /*27d0*/  LEA.HI R13, R15.reuse, R12.reuse, RZ, 0x3 ;  /* 0x0000000c0f0d7211 */ /* 0x0c0fe400078f18ff */
[----:B------:R-:W-:Y:S02]  /*27e0*/  LEA.HI R21, R15, R12, RZ, 0x6 ;  /* 0x0000000c0f157211 */ /* 0x000fe400078f30ff */
[----:B------:R-:W-:Y:S02]  /*27f0*/  LEA.HI R28, R16, R17, RZ, 0x4 ;  /* 0x00000011101c7211 */ /* 0x000fe400078f20ff */
[----:B------:R-:W-:Y:S02]  /*2800*/  SHF.R.S32.HI R15, RZ, 0x1f, R19 ;  /* 0x0000001fff0f7819 */ /* 0x000fe40000011413 */
[----:B------:R-:W-:Y:S02]  /*2810*/  SHF.R.S32.HI R16, RZ, 0x1f, R0 ;  /* 0x0000001fff107819 */ /* 0x000fe40000011400 */
[----:B------:R-:W-:-:S02]  /*2820*/  LEA.HI R32, R32, R30, RZ, 0x5 ;  /* 0x0000001e20207211 */ /* 0x000fc400078f28ff */
[----:B------:R-:W-:Y:S02]  /*2830*/  SHF.R.S32.HI R17, RZ, 0x1f, R18 ;  /* 0x0000001fff117819 */ /* 0x000fe40000011412 */
[----:B------:R-:W-:Y:S01]  /*2840*/  LEA.HI R19, R15, R19, RZ, 0x4 ;  /* 0x000000130f137211 */ /* 0x000fe200078f20ff */
[----:B------:R-:W-:Y:S01]  /*2850*/  IMAD.SHL.U32 R15, R23, 0x40, RZ ;  /* 0x00000040170f7824 */ /* 0x000fe200078e00ff */
[CC--:B------:R-:W-:Y:S02]  /*2860*/  LEA.HI R12, R16.reuse, R0.reuse, RZ, 0x3 ;  /* 0x00000000100c7211 */ /* 0x0c0fe400078f18ff */
[----:B------:R-:W-:Y:S01]  /*2870*/  LEA.HI R24, R16, R0, RZ, 0x6 ;  /* 0x0000000010187211 */ /* 0x000fe200078f30ff */
[----:B------:R-:W-:Y:S01]  /*2880*/  IMAD.SHL.U32 R0, R21, 0x40, RZ ;  /* 0x0000004015007824 */ /* 0x000fe200078e00ff */
[----:B------:R-:W-:Y:S02]  /*2890*/  SHF.R.S32.HI R32, RZ, 0x5, R32 ;  /* 0x00000005ff207819 */ /* 0x000fe40000011420 */
[----:B------:R-:W-:-:S02]  /*28a0*/  LEA.HI R25, R17, R18, RZ, 0x4 ;  /* 0x0000001211197211 */ /* 0x000fc400078f20ff */
[----:B------:R-:W-:Y:S01]  /*28b0*/  LOP3.LUT R18, R15, 0x7ffff000, RZ, 0xc0, !PT ;  /* 0x7ffff0000f127812 */ /* 0x000fe200078ec0ff */
[----:B------:R-:W-:Y:S01]  /*28c0*/  IMAD.SHL.U32 R32, R32, 0x200, RZ ;  /* 0x0000020020207824 */ /* 0x000fe200078e00ff */
[----:B------:R-:W-:Y:S01]  /*28d0*/  LOP3.LUT R15, R0, 0x7ffff000, RZ, 0xc0, !PT ;  /* 0x7ffff000000f7812 */ /* 0x000fe200078ec0ff */
[C---:B------:R-:W-:Y:S02]  /*28e0*/  IMAD R30, R22.reuse, c[0x0][0x21c], R20 ;  /* 0x00008700161e7a24 */ /* 0x040fe400078e0214 */
[----:B------:R-:W-:Y:S01]  /*28f0*/  IMAD.WIDE.U32 R102, R22, c[0x0][0x218], R10 ;  /* 0x0000860016667a25 */ /* 0x000fe200078e000a */
[----:B------:R-:W-:-:S04]  /*2900*/  SHF.R.S32.HI R10, RZ, 0x4, R25 ;  /* 0x00000004ff0a7819 */ /* 0x000fc80000011419 */
[----:B------:R-:W-:-:S05]  /*2910*/  LEA.HI.SX32 R10, R13, R10, 0x1d ;  /* 0x0000000a0d0a7211 */ /* 0x000fca00078feaff */
[----:B------:R-:W-:Y:S02]  /*2920*/  IMAD.SHL.U32 R81, R10, 0x8, RZ ;  /* 0x000000080a517824 */ /* 0x000fe400078e00ff */
[----:B------:R-:W-:Y:S02]  /*2930*/  IMAD.MOV.U32 R150, RZ, RZ, c[0x0][0x1e0] ;  /* 0x00007800ff967624 */ /* 0x000fe400078e00ff */
[----:B------:R-:W-:Y:S02]  /*2940*/  IMAD.MOV.U32 R151, RZ, RZ, c[0x0][0x280] ;  /* 0x0000a000ff977624 */ /* 0x000fe400078e00ff */
[----:B------:R-:W-:Y:S01]  /*2950*/  IMAD.MOV.U32 R152, RZ, RZ, c[0x0][0x290] ;  /* 0x0000a400ff987624 */ /* 0x000fe200078e00ff */
[----:B------:R-:W-:Y:S01]  /*2960*/  IADD3 R128, P1, P0, R76, R156, R100 ;  /* 0x0000009c4c807210 */ /* 0x000fe2000783e064 */
[----:B------:R-:W-:Y:S01]  /*2970*/  IMAD.WIDE.U32 R96, R136, c[0x0][0x280], R8 ;  /* 0x0000a00088607a25 */ /* 0x000fe200078e0008 */
[----:B------:R-:W-:Y:S02]  /*2980*/  LOP3.LUT R108, R14, 0xfffffff8, RZ, 0xc0, !PT ;  /* 0xfffffff80e6c7812 */ /* 0x000fe400078ec0ff */
[----:B------:R-:W-:Y:S01]  /*2990*/  LOP3.LUT R104, R13, 0xfffffff8, RZ, 0xc0, !PT ;  /* 0xfffffff80d687812 */ /* 0x000fe200078ec0ff */
[----:B------:R-:W-:Y:S01]  /*29a0*/  IMAD.WIDE.U32 R94, R136, c[0x0][0x290], R6 ;  /* 0x0000a400885e7a25 */ /* 0x000fe200078e0006 */
[----:B------:R-:W-:-:S03]  /*29b0*/  LOP3.LUT R87, R12, 0xfffffff8, RZ, 0xc0, !PT ;  /* 0xfffffff80c577812 */ /* 0x000fc600078ec0ff */
[----:B------:R-:W-:Y:S01]  /*29c0*/  IMAD.WIDE.U32 R92, R136, c[0x0][0x280], R4 ;  /* 0x0000a000885c7a25 */ /* 0x000fe200078e0004 */
[----:B------:R-:W-:-:S03]  /*29d0*/  SHF.L.U64.HI R145, R150, R147, c[0x0][0x1e4] ;  /* 0x0000790096917619 */ /* 0x000fc60000010293 */
[----:B------:R-:W-:Y:S01]  /*29e0*/  IMAD.WIDE.U32 R90, R136, c[0x0][0x290], R2 ;  /* 0x0000a400885a7a25 */ /* 0x000fe200078e0002 */
[CC--:B------:R-:W-:Y:S02]  /*29f0*/  SHF.L.U64.HI R146, R151.reuse, R147.reuse, c[0x0][0x284] ;  /* 0x0000a10097927619 */ /* 0x0c0fe40000010293 */
[----:B------:R-:W-:Y:S01]  /*2a00*/  SHF.L.U64.HI R147, R152, R147, c[0x0][0x294] ;  /* 0x0000a50098937619 */ /* 0x000fe20000010293 */
[----:B------:R-:W-:Y:S01]  /*2a10*/  IMAD.SHL.U32 R150, R150, 0x40, RZ ;  /* 0x0000004096967824 */ /* 0x000fe200078e00ff */
[----:B------:R-:W-:Y:S01]  /*2a20*/  ISETP.NE.AND P6, PT, RZ, UR4, PT ;  /* 0x00000004ff007c0c */ /* 0x000fe2000bfc5270 */
[----:B------:R-:W-:Y:S01]  /*2a30*/  IMAD.SHL.U32 R151, R151, 0x40, RZ ;  /* 0x0000004097977824 */ /* 0x000fe200078e00ff */
[----:B------:R-:W-:Y:S01]  /*2a40*/  IADD3.X R127, R78, R131, R101, P1, P0 ;  /* 0x000000834e7f7210 */ /* 0x000fe20000fe0465 */
[----:B------:R-:W-:Y:S01]  /*2a50*/  IMAD.SHL.U32 R152, R152, 0x40, RZ ;  /* 0x0000004098987824 */ /* 0x000fe200078e00ff */
[----:B------:R-:W-:Y:S01]  /*2a60*/  SHF.R.S32.HI R120, RZ, 0x1f, R108 ;  /* 0x0000001fff787819 */ /* 0x000fe2000001146c */
[----:B------:R-:W-:Y:S01]  /*2a70*/  IMAD.IADD R86, R83, 0x1, R31 ;  /* 0x0000000153567824 */ /* 0x000fe200078e021f */
[----:B------:R-:W-:Y:S01]  /*2a80*/  SHF.R.S32.HI R119, RZ, 0x1f, R104 ;  /* 0x0000001fff777819 */ /* 0x000fe20000011468 */
[----:B------:R-:W-:Y:S01]  /*2a90*/  IMAD.IADD R126, R103, 0x1, R30 ;  /* 0x00000001677e7824 */ /* 0x000fe200078e021e */
[----:B------:R-:W-:-:S02]  /*2aa0*/  SHF.R.S32.HI R118, RZ, 0x1f, R87 ;  /* 0x0000001fff767819 */ /* 0x000fc40000011457 */
[----:B------:R-:W-:Y:S02]  /*2ab0*/  SHF.R.S32.HI R114, RZ, 0x1f, R81 ;  /* 0x0000001fff727819 */ /* 0x000fe40000011451 */
[C---:B--2---:R-:W-:Y:S02]  /*2ac0*/  LOP3.LUT R17, R34.reuse, 0x38, R13, 0xf8, !PT ;  /* 0x0000003822117812 */ /* 0x044fe400078ef80d */
[----:B------:R-:W-:Y:S02]  /*2ad0*/  LOP3.LUT R16, R34, 0x38, R14, 0xf8, !PT ;  /* 0x0000003822107812 */ /* 0x000fe400078ef80e */
[-C--:B---3--:R-:W-:Y:S02]  /*2ae0*/  LOP3.LUT R0, R17, R33.reuse, RZ, 0x3c, !PT ;  /* 0x0000002111007212 */ /* 0x088fe400078e3cff */
[----:B------:R-:W-:Y:S02]  /*2af0*/  LOP3.LUT R16, R16, R33, RZ, 0x3c, !PT ;  /* 0x0000002110107212 */ /* 0x000fe400078e3cff */
[----:B------:R-:W-:-:S02]  /*2b00*/  IADD3 R22, R0, R15, R32 ;  /* 0x0000000f00167210 */ /* 0x000fc40007ffe020 */
[----:B------:R-:W-:Y:S02]  /*2b10*/  SHF.R.S32.HI R0, RZ, 0x4, R28 ;  /* 0x00000004ff007819 */ /* 0x000fe4000001141c */
[----:B------:R-:W-:Y:S02]  /*2b20*/  SHF.R.S32.HI R15, RZ, 0x4, R19 ;  /* 0x00000004ff0f7819 */ /* 0x000fe40000011413 */
[----:B------:R-:W-:Y:S01]  /*2b30*/  IADD3 R23, R16, R18, R32 ;  /* 0x0000001210177210 */ /* 0x000fe20007ffe020 */
[----:B------:R-:W-:Y:S01]  /*2b40*/  IMAD.SHL.U32 R16, R24, 0x40, RZ ;  /* 0x0000004018107824 */ /* 0x000fe200078e00ff */
[----:B------:R-:W-:Y:S02]  /*2b50*/  LEA.HI.SX32 R11, R14, R0, 0x1d ;  /* 0x000000000e0b7211 */ /* 0x000fe400078feaff */
[----:B------:R-:W-:Y:S02]  /*2b60*/  LEA.HI.SX32 R0, R12, R15, 0x1d ;  /* 0x0000000f0c007211 */ /* 0x000fe400078feaff */
[----:B------:R-:W-:-:S02]  /*2b70*/  SHF.R.S32.HI R15, RZ, 0x1f, R11 ;  /* 0x0000001fff0f7819 */ /* 0x000fc4000001140b */
[----:B------:R-:W-:Y:S02]  /*2b80*/  SHF.R.S32.HI R17, RZ, 0x1f, R0 ;  /* 0x0000001fff117819 */ /* 0x000fe40000011400 */
[----:B------:R-:W-:Y:S01]  /*2b90*/  LOP3.LUT R21, R16, 0x7ffff000, RZ, 0xc0, !PT ;  /* 0x7ffff00010157812 */ /* 0x000fe200078ec0ff */
[----:B------:R-:W-:Y:S01]  /*2ba0*/  IMAD.SHL.U32 R84, R11, 0x8, RZ ;  /* 0x000000080b547824 */ /* 0x000fe200078e00ff */
[----:B------:R-:W-:Y:S01]  /*2bb0*/  SHF.R.S32.HI R16, RZ, 0x1f, R10 ;  /* 0x0000001fff107819 */ /* 0x000fe2000001140a */
[----:B------:R-:W-:Y:S01]  /*2bc0*/  IMAD.SHL.U32 R85, R0, 0x8, RZ ;  /* 0x0000000800557824 */ /* 0x000fe200078e00ff */
[----:B------:R-:W-:Y:S02]  /*2bd0*/  LEA.HI R18, R15, R11, RZ, 0x3 ;  /* 0x0000000b0f127211 */ /* 0x000fe400078f18ff */
[----:B------:R-:W-:Y:S02]  /*2be0*/  LEA.HI R11, R17, R0, RZ, 0x3 ;  /* 0x00000000110b7211 */ /* 0x000fe400078f18ff */
[----:B------:R-:W-:-:S02]  /*2bf0*/  LOP3.LUT R0, R34, 0x38, R81, 0xf8, !PT ;  /* 0x0000003822007812 */ /* 0x000fc400078ef851 */
[----:B------:R-:W-:Y:S02]  /*2c00*/  LEA.HI R16, R16, R10, RZ, 0x3 ;  /* 0x0000000a10107211 */ /* 0x000fe400078f18ff */
[----:B------:R-:W-:Y:S01]  /*2c10*/  LOP3.LUT R19, R34, 0x38, R12, 0xf8, !PT ;  /* 0x0000003822137812 */ /* 0x000fe200078ef80c */
[----:B------:R-:W-:Y:S01]  /*2c20*/  IMAD.SHL.U32 R18, R18, 0x200, RZ ;  /* 0x0000020012127824 */ /* 0x000fe200078e00ff */
[C---:B------:R-:W-:Y:S02]  /*2c30*/  LOP3.LUT R10, R34.reuse, 0x38, R84, 0xf8, !PT ;  /* 0x00000038220a7812 */ /* 0x040fe400078ef854 */
[----:B------:R-:W-:Y:S02]  /*2c40*/  LOP3.LUT R15, R34, 0x38, R85, 0xf8, !PT ;  /* 0x00000038220f7812 */ /* 0x000fe400078ef855 */
[-C--:B------:R-:W-:Y:S01]  /*2c50*/  LOP3.LUT R17, R0, R33.reuse, RZ, 0x3c, !PT ;  /* 0x0000002100117212 */ /* 0x080fe200078e3cff */
[----:B------:R-:W-:Y:S01]  /*2c60*/  IMAD.SHL.U32 R0, R11, 0x200, RZ ;  /* 0x000002000b007824 */ /* 0x000fe200078e00ff */
[-C--:B------:R-:W-:Y:S01]  /*2c70*/  LOP3.LUT R20, R19, R33.reuse, RZ, 0x3c, !PT ;  /* 0x0000002113147212 */ /* 0x080fe200078e3cff */
[----:B------:R-:W-:Y:S01]  /*2c80*/  IMAD.SHL.U32 R16, R16, 0x200, RZ ;  /* 0x0000020010107824 */ /* 0x000fe200078e00ff */
[----:B------:R-:W-:-:S02]  /*2c90*/  LOP3.LUT R19, R10, R33, RZ, 0x3c, !PT ;  /* 0x000000210a137212 */ /* 0x000fc400078e3cff */
[----:B------:R-:W-:Y:S02]  /*2ca0*/  LOP3.LUT R10, R15, R33, RZ, 0x3c, !PT ;  /* 0x000000210f0a7212 */ /* 0x000fe400078e3cff */
[----:B------:R-:W-:Y:S02]  /*2cb0*/  LOP3.LUT R15, R18, 0x7ffff000, RZ, 0xc0, !PT ;  /* 0x7ffff000120f7812 */ /* 0x000fe400078ec0ff */
[----:B------:R-:W-:Y:S02]  /*2cc0*/  LOP3.LUT R0, R0, 0x7ffff000, RZ, 0xc0, !PT ;  /* 0x7ffff00000007812 */ /* 0x000fe400078ec0ff */
[----:B------:R-:W-:Y:S02]  /*2cd0*/  LOP3.LUT R11, R16, 0x7ffff000, RZ, 0xc0, !PT ;  /* 0x7ffff000100b7812 */ /* 0x000fe400078ec0ff */
[--C-:B------:R-:W-:Y:S02]  /*2ce0*/  IADD3 R18, R19, R15, R32.reuse ;  /* 0x0000000f13127210 */ /* 0x100fe40007ffe020 */
[--C-:B------:R-:W-:Y:S01]  /*2cf0*/  IADD3 R15, R10, R0, R32.reuse ;  /* 0x000000000a0f7210 */ /* 0x100fe20007ffe020 */
[----:B------:R-:W-:Y:S01]  /*2d00*/  IMAD R0, R29, c[0x0][0x280], RZ ;  /* 0x0000a0001d007a24 */ /* 0x000fe200078e02ff */
[--C-:B------:R-:W-:Y:S01]  /*2d10*/  IADD3 R16, R17, R11, R32.reuse ;  /* 0x0000000b11107210 */ /* 0x100fe20007ffe020 */
[----:B------:R-:W-:Y:S01]  /*2d20*/  IMAD R11, R29, c[0x0][0x290], RZ ;  /* 0x0000a4001d0b7a24 */ /* 0x000fe200078e02ff */
[----:B------:R-:W-:Y:S01]  /*2d30*/  IADD3 R20, R20, R21, R32 ;  /* 0x0000001514147210 */ /* 0x000fe20007ffe020 */
[----:B------:R-:W-:-:S02]  /*2d40*/  IMAD R10, R136, c[0x0][0x284], R0 ;  /* 0x0000a100880a7a24 */ /* 0x000fc400078e0200 */
[----:B------:R-:W-:Y:S01]  /*2d50*/  IMAD R0, R136, c[0x0][0x294], R11 ;  /* 0x0000a50088007a24 */ /* 0x000fe200078e020b */
[----:B------:R-:W-:Y:S01]  /*2d60*/  SHF.R.S32.HI R115, RZ, 0x1f, R84 ;  /* 0x0000001fff737819 */ /* 0x000fe20000011454 */
[----:B------:R-:W-:Y:S01]  /*2d70*/  IMAD.IADD R125, R97, 0x1, R10 ;  /* 0x00000001617d7824 */ /* 0x000fe200078e020a */
[----:B------:R-:W-:Y:S01]  /*2d80*/  SHF.R.S32.HI R113, RZ, 0x1f, R85 ;  /* 0x0000001fff717819 */ /* 0x000fe20000011455 */
[----:B------:R-:W-:Y:S02]  /*2d90*/  IMAD.IADD R123, R10, 0x1, R93 ;  /* 0x000000010a7b7824 */ /* 0x000fe400078e025d */
[----:B------:R-:W-:Y:S02]  /*2da0*/  IMAD.IADD R124, R95, 0x1, R0 ;  /* 0x000000015f7c7824 */ /* 0x000fe400078e0200 */
[----:B------:R-:W-:Y:S02]  /*2db0*/  IMAD.IADD R117, R0, 0x1, R91 ;  /* 0x0000000100757824 */ /* 0x000fe400078e025b */
[----:B------:R-:W-:-:S02]  /*2dc0*/  IMAD.SHL.U32 R122, R23, 0x2, RZ ;  /* 0x00000002177a7824 */ /* 0x000fc400078e00ff */
[----:B------:R-:W-:Y:S02]  /*2dd0*/  IMAD.SHL.U32 R121, R22, 0x2, RZ ;  /* 0x0000000216797824 */ /* 0x000fe400078e00ff */
[----:B------:R-:W-:Y:S02]  /*2de0*/  IMAD.SHL.U32 R116, R20, 0x2, RZ ;  /* 0x0000000214747824 */ /* 0x000fe400078e00ff */
[----:B------:R-:W-:Y:S02]  /*2df0*/  IMAD.SHL.U32 R112, R18, 0x2, RZ ;  /* 0x0000000212707824 */ /* 0x000fe400078e00ff */
[----:B------:R-:W-:Y:S02]  /*2e00*/  IMAD.SHL.U32 R111, R16, 0x2, RZ ;  /* 0x00000002106f7824 */ /* 0x000fe400078e00ff */
[----:B------:R-:W-:Y:S01]  /*2e10*/  IMAD.SHL.U32 R110, R15, 0x2, RZ ;  /* 0x000000020f6e7824 */ /* 0x000fe200078e00ff */
[----:B------:R-:W-:Y:S06]  /*2e20*/  BAR.SYNC.DEFER_BLOCKING 0x0 ;  /* 0x0000000000007b1d */ /* 0x000fec0000010000 */
.L_x_181:
[-C--:B------:R-:W-:Y:S01]  /*2e30*/  IMAD R0, R145, R62.reuse, RZ ;  /* 0x0000003e91007224 */ /* 0x080fe200078e02ff */
[----:B------:R-:W-:Y:S01]  /*2e40*/  SHF.R.S32.HI R79, RZ, 0x1f, R62 ;  /* 0x0000001fff4f7819 */ /* 0x000fe2000001143e */
[----:B------:R-:W-:Y:S01]  /*2e50*/  IMAD.WIDE.U32 R10, R150, R62, RZ ;  /* 0x0000003e960a7225 */ /* 0x000fe200078e00ff */
[----:B------:R-:W-:Y:S04]  /*2e60*/  DEPBAR.LE SB0, 0x0 ;  /* 0x000080000000791a */ /* 0x000fe80000000000 */
[----:B------:R-:W-:Y:S01]  /*2e70*/  WARPSYNC 0xffffffff ;  /* 0xffffffff00007948 */ /* 0x000fe20003800000 */
[----:B------:R-:W-:Y:S01]  /*2e80*/  BAR.SYNC.DEFER_BLOCKING 0x0 ;  /* 0x0000000000007b1d */ /* 0x000fe20000010000 */
[----:B------:R-:W-:Y:S01]  /*2e90*/  ISETP.GE.AND P2, PT, R155, 0x1, PT ;  /* 0x000000019b00780c */ /* 0x000fe20003f46270 */
[----:B-1----:R-:W-:Y:S01]  /*2ea0*/  IMAD R2, R79, R150, R0 ;  /* 0x000000964f027224 */ /* 0x002fe200078e0200 */
[----:B------:R-:W-:Y:S03]  /*2eb0*/  IADD3 R0, P1, R128, R10, RZ ;  /* 0x0000000a80007210 */ /* 0x000fe60007f3e0ff */
[----:B------:R-:W-:Y:S01]  /*2ec0*/  IMAD.IADD R16, R11, 0x1, R2 ;  /* 0x000000010b107824 */ /* 0x000fe200078e0202 */
[----:B------:R-:W-:Y:S03]  /*2ed0*/  LEA R52, P0, R0, c[0x0][0x1c8], 0x1 ;  /* 0x0000720000347a11 */ /* 0x000fe600078008ff */
[----:B------:R-:W-:Y:S05]  /*2ee0*/  IMAD.X R2, R16, 0x1, R127, P1 ;  /* 0x0000000110027824 */ /* 0x000fea00008e067f */
[----:B------:R-:W-:Y:S01]  /*2ef0*/  LEA.HI.X R53, R0, c[0x0][0x1cc], R2, 0x1, P0 ;  /* 0x0000730000357a11 */ /* 0x000fe200000f0c02 */
[----:B------:R-:W-:Y:S01]  /*2f00*/  BSSY B1, `(.L_x_157) ;  /* 0x0000389000017945 */ /* 0x000fe20003800000 */
[----:B------:R-:W-:-:S05]  /*2f10*/  @!P2 BRA `(.L_x_158) ;  /* 0x000036d00000a947 */ /* 0x000fca0003800000 */
[-C--:B------:R-:W-:Y:S02]  /*2f20*/  IMAD R2, R146, R62.reuse, RZ ;  /* 0x0000003e92027224 */ /* 0x080fe400078e02ff */
[-C--:B------:R-:W-:Y:S02]  /*2f30*/  IMAD R0, R147, R62.reuse, RZ ;  /* 0x0000003e93007224 */ /* 0x080fe400078e02ff */
[----:B------:R-:W-:Y:S02]  /*2f40*/  IMAD R4, R62, -0x40, R80 ;  /* 0xffffffc03e047824 */ /* 0x000fe400078e0250 */
[-C--:B------:R-:W-:Y:S04]  /*2f50*/  IMAD.WIDE.U32 R8, R151, R62.reuse, RZ ;  /* 0x0000003e97087225 */ /* 0x080fe800078e00ff */
[----:B------:R-:W-:Y:S04]  /*2f60*/  IMAD.WIDE.U32 R24, R152, R62, RZ ;  /* 0x0000003e98187225 */ /* 0x000fe800078e00ff */
[C---:B------:R-:W-:Y:S02]  /*2f70*/  IMAD R3, R79.reuse, R151, R2 ;  /* 0x000000974f037224 */ /* 0x040fe400078e0202 */
[----:B------:R-:W-:Y:S01]  /*2f80*/  IMAD R2, R79, R152, R0 ;  /* 0x000000984f027224 */ /* 0x000fe200078e0200 */
[----:B------:R-:W-:Y:S02]  /*2f90*/  IMNMX R0, R4, 0x40, PT ;  /* 0x0000004004007817 */ /* 0x000fe40003800200 */
[----:B------:R-:W-:Y:S02]  /*2fa0*/  IADD3 R28, R9, R3, RZ ;  /* 0x00000003091c7210 */ /* 0x000fe40007ffe0ff */
[----:B------:R-:W-:Y:S01]  /*2fb0*/  IADD3 R29, R25, R2, RZ ;  /* 0x00000002191d7210 */ /* 0x000fe20007ffe0ff */
[----:B------:R-:W-:-:S05]  /*2fc0*/  @!P6 BRA `(.L_x_159) ;  /* 0x00001b500000e947 */ /* 0x000fca0003800000 */
[----:B------:R-:W-:Y:S01]  /*2fd0*/  ISETP.GE.AND P1, PT, R229, R0, PT ;  /* 0x00000000e500720c */ /* 0x000fe20003f26270 */
[----:B------:R-:W-:Y:S01]  /*2fe0*/  BSSY B0, `(.L_x_160) ;  /* 0x000003a000007945 */ /* 0x000fe20003800000 */
        /* <DEDUP_REMOVED lines=12> */
[----:B------:R-:W-:-:S05]  /*30b0*/  @P1 BRA `(.L_x_161) ;  /* 0x000002c000001947 */ /* 0x000fca0003800000 */
[----:B------:R-:W-:Y:S01]  /*30c0*/  IADD3 R0, P0, R96, R8, RZ ;  /* 0x0000000860007210 */ /* 0x000fe20007f1e0ff */
[----:B------:R-:W-:Y:S01]  /*30d0*/  CS2R R30, SRZ ;  /* 0x00000000001e7805 */ /* 0x000fe2000001ff00 */
[----:B------:R-:W-:Y:S01]  /*30e0*/  CS2R R36, SRZ ;  /* 0x0000000000247805 */ /* 0x000fe2000001ff00 */
[----:B------:R-:W-:Y:S01]  /*30f0*/  CS2R R12, SRZ ;  /* 0x00000000000c7805 */ /* 0x000fe2000001ff00 */
[----:B------:R-:W-:Y:S01]  /*3100*/  CS2R R38, SRZ ;  /* 0x0000000000267805 */ /* 0x000fe2000001ff00 */
[----:B------:R-:W-:Y:S01]  /*3110*/  IMAD.X R3, R28, 0x1, R125, P0 ;  /* 0x000000011c037824 */ /* 0x000fe200000e067d */
[----:B------:R-:W-:Y:S01]  /*3120*/  IADD3 R2, P0, R94, R24, RZ ;  /* 0x000000185e027210 */ /* 0x000fe20007f1e0ff */
[----:B------:R-:W-:Y:S01]  /*3130*/  CS2R R14, SRZ ;  /* 0x00000000000e7805 */ /* 0x000fe2000001ff00 */
[----:B------:R-:W-:Y:S01]  /*3140*/  CS2R R40, SRZ ;  /* 0x0000000000287805 */ /* 0x000fe2000001ff00 */
[----:B------:R-:W-:Y:S01]  /*3150*/  CS2R R16, SRZ ;  /* 0x0000000000107805 */ /* 0x000fe2000001ff00 */
[----:B------:R-:W-:Y:S01]  /*3160*/  CS2R R42, SRZ ;  /* 0x00000000002a7805 */ /* 0x000fe2000001ff00 */
[----:B------:R-:W-:Y:S01]  /*3170*/  IMAD.X R5, R29, 0x1, R124, P0 ;  /* 0x000000011d057824 */ /* 0x000fe200000e067c */
[C---:B------:R-:W-:Y:S01]  /*3180*/  LEA R6, P0, R0.reuse, c[0x0][0x270], 0x1 ;  /* 0x00009c0000067a11 */ /* 0x040fe200078008ff */
[----:B------:R-:W-:Y:S01]  /*3190*/  CS2R R18, SRZ ;  /* 0x0000000000127805 */ /* 0x000fe2000001ff00 */
[----:B------:R-:W-:Y:S01]  /*31a0*/  CS2R R44, SRZ ;  /* 0x00000000002c7805 */ /* 0x000fe2000001ff00 */
[----:B------:R-:W-:Y:S01]  /*31b0*/  CS2R R20, SRZ ;  /* 0x0000000000147805 */ /* 0x000fe2000001ff00 */
[----:B------:R-:W-:Y:S02]  /*31c0*/  LEA.HI.X R7, R0, c[0x0][0x274], R3, 0x1, P0 ;  /* 0x00009d0000077a11 */ /* 0x000fe400000f0c03 */
[C---:B------:R-:W-:Y:S04]  /*31d0*/  LEA R4, P0, R2.reuse, c[0x0][0x288], 0x1 ;  /* 0x0000a20002047a11 */ /* 0x040fe800078008ff */
[----:B------:R-:W-:Y:S02]  /*31e0*/  LEA.HI.X R5, R2, c[0x0][0x28c], R5, 0x1, P0 ;  /* 0x0000a30002057a11 */ /* 0x000fe400000f0c05 */
[----:B------:R-:W-:Y:S01]  /*31f0*/  ISETP.GE.AND P0, PT, R106, c[0x0][0x27c], PT ;  /* 0x00009f006a007a0c */ /* 0x000fe20003f06270 */
[----:B------:R-:W-:Y:S11]  /*3200*/  CS2R R2, SRZ ;  /* 0x0000000000027805 */ /* 0x000ff6000001ff00 */
[----:B------:R-:W-:Y:S01]  /*3210*/  @!UPT UIADD3 URZ, URZ, URZ, URZ ;  /* 0x0000003f3f3ff290 */ /* 0x000fe2000fffe03f */
[----:B------:R1:W5:Y:S04]  /*3220*/  @!P0 LDG.E.64 R30, [R6.64] ;  /* 0x00000006061e8981 */ /* 0x000368000c1e1b00 */
[----:B------:R1:W5:Y:S01]  /*3230*/  @!P0 LDG.E.64 R2, [R4.64] ;  /* 0x0000000604028981 */ /* 0x000362000c1e1b00 */
[----:B------:R-:W-:Y:S11]  /*3240*/  ISETP.GE.AND P0, PT, R143, c[0x0][0x27c], PT ;  /* 0x00009f008f007a0c */ /* 0x000ff60003f06270 */
[----:B------:R-:W-:Y:S02]  /*3250*/  @!UPT UIADD3 URZ, URZ, URZ, URZ ;  /* 0x0000003f3f3ff290 */ /* 0x000fe4000fffe03f */
[----:B------:R1:W5:Y:S04]  /*3260*/  @!P0 LDG.E.64 R36, [R6.64+0x20] ;  /* 0x0000200606248981 */ /* 0x000368000c1e1b00 */
[----:B------:R1:W5:Y:S01]  /*3270*/  @!P0 LDG.E.64 R12, [R4.64+0x20] ;  /* 0x00002006040c8981 */ /* 0x000362000c1e1b00 */
        /* <DEDUP_REMOVED lines=15> */
[----:B------:R1:W5:Y:S02]  /*3370*/  @!P0 LDG.E.64 R20, [R4.64+0xa0] ;  /* 0x0000a00604148981 */ /* 0x000364000c1e1b00 */
.L_x_161:
[----:B------:R-:W-:Y:S05]  /*3380*/  BSYNC B0 ;  /* 0x0000000000007941 */ /* 0x000fea0003800000 */
.L_x_160:
[----:B------:R-:W-:-:S05]  /*3390*/  @P1 BRA `(.L_x_162) ;  /* 0x000033f000001947 */ /* 0x000fca0003800000 */
[----:B-----5:R-:W-:Y:S01]  /*33a0*/  MOV R0, R43 ;  /* 0x0000002b00007202 */ /* 0x020fe20000000f00 */
[----:B-1----:R-:W-:Y:S01]  /*33b0*/  IMAD.MOV.U32 R6, RZ, RZ, R44 ;  /* 0x000000ffff067224 */ /* 0x002fe200078e002c */
[----:B------:R-:W-:Y:S01]  /*33c0*/  ISETP.GE.AND P0, PT, R100, c[0x0][0x1d4], PT ;  /* 0x0000750064007a0c */ /* 0x000fe20003f06270 */
[----:B------:R-:W-:Y:S01]  /*33d0*/  IMAD.MOV.U32 R5, RZ, RZ, R45 ;  /* 0x000000ffff057224 */ /* 0x000fe200078e002d */
[----:B------:R-:W-:Y:S01]  /*33e0*/  BSSY B0, `(.L_x_163) ;  /* 0x0000054000007945 */ /* 0x000fe20003800000 */
[----:B------:R-:W-:Y:S03]  /*33f0*/  IMAD.MOV.U32 R4, RZ, RZ, R42 ;  /* 0x000000ffff047224 */ /* 0x000fe600078e002a */
[----:B------:R-:W-:Y:S01]  /*3400*/  PRMT R50, R6, 0x5410, R5 ;  /* 0x0000541006327816 */ /* 0x000fe20000000005 */
[----:B------:R-:W-:Y:S01]  /*3410*/  IMAD.MOV.U32 R6, RZ, RZ, R40 ;  /* 0x000000ffff067224 */ /* 0x000fe200078e0028 */
[----:B------:R-:W-:Y:S01]  /*3420*/  PRMT R49, R4, 0x5410, R0 ;  /* 0x0000541004317816 */ /* 0x000fe20000000000 */
[----:B------:R-:W-:Y:S01]  /*3430*/  IMAD.MOV.U32 R5, RZ, RZ, R41 ;  /* 0x000000ffff057224 */ /* 0x000fe200078e0029 */
[----:B------:R-:W-:Y:S01]  /*3440*/  MOV R4, R38 ;  /* 0x0000002600047202 */ /* 0x000fe20000000f00 */
        /* <DEDUP_REMOVED lines=11> */
[----:B------:R-:W-:Y:S02]  /*3500*/  MOV R6, R18 ;  /* 0x0000001200067202 */ /* 0x000fe40000000f00 */
[----:B------:R-:W-:Y:S02]  /*3510*/  MOV R0, R17 ;  /* 0x0000001100007202 */ /* 0x000fe40000000f00 */
[----:B------:R-:W-:Y:S01]  /*3520*/  PRMT R25, R6, 0x5410, R5 ;  /* 0x0000541006197816 */ /* 0x000fe20000000005 */
[----:B------:R-:W-:Y:S01]  /*3530*/  IMAD.MOV.U32 R6, RZ, RZ, R14 ;  /* 0x000000ffff067224 */ /* 0x000fe200078e000e */
[----:B------:R-:W-:Y:S01]  /*3540*/  PRMT R24, R4, 0x5410, R0 ;  /* 0x0000541004187816 */ /* 0x000fe20000000000 */
[----:B------:R-:W-:Y:S01]  /*3550*/  IMAD.MOV.U32 R5, RZ, RZ, R15 ;  /* 0x000000ffff057224 */ /* 0x000fe200078e000f */
[----:B------:R-:W-:Y:S01]  /*3560*/  MOV R4, R12 ;  /* 0x0000000c00047202 */ /* 0x000fe20000000f00 */
[----:B------:R-:W-:Y:S03]  /*3570*/  IMAD.MOV.U32 R0, RZ, RZ, R13 ;  /* 0x000000ffff007224 */ /* 0x000fe600078e000d */
[----:B------:R-:W-:Y:S02]  /*3580*/  PRMT R23, R6, 0x5410, R5 ;  /* 0x0000541006177816 */ /* 0x000fe40000000005 */
[----:B------:R-:W-:Y:S01]  /*3590*/  PRMT R22, R4, 0x5410, R0 ;  /* 0x0000541004167816 */ /* 0x000fe20000000000 */
[----:B------:R-:W-:-:S05]  /*35a0*/  @P0 BRA `(.L_x_164) ;  /* 0x0000037000000947 */ /* 0x000fca0003800000 */
[----:B------:R-:W-:Y:S01]  /*35b0*/  ISETP.GE.AND P0, PT, R106, c[0x0][0x27c], PT ;  /* 0x00009f006a007a0c */ /* 0x000fe20003f06270 */
[----:B------:R-:W1:Y:S01]  /*35c0*/  LDS.128 R8, [R213+0x6000] ;  /* 0x00600000d5087984 */ /* 0x000e620000000c00 */
[----:B------:R-:W-:Y:S02]  /*35d0*/  MOV R4, R2 ;  /* 0x0000000200047202 */ /* 0x000fe40000000f00 */
[----:B------:R-:W-:Y:S02]  /*35e0*/  MOV R32, R30 ;  /* 0x0000001e00207202 */ /* 0x000fe40000000f00 */
[----:B------:R-:W-:Y:S02]  /*35f0*/  MOV R6, R3 ;  /* 0x0000000300067202 */ /* 0x000fe40000000f00 */
[----:B------:R-:W-:Y:S05]  /*3600*/  MOV R34, R31 ;  /* 0x0000001f00227202 */ /* 0x000fea0000000f00 */
[--C-:B------:R-:W-:Y:S01]  /*3610*/  @!P0 SHF.R.U64 R5, R2, 0x10, R3.reuse ;  /* 0x0000001002058819 */ /* 0x100fe20000001203 */
[----:B------:R-:W-:Y:S01]  /*3620*/  @!P0 HADD2.F32 R4, -RZ, R4.H0_H0 ;  /* 0x20000004ff048230 */ /* 0x000fe20000004100 */
[----:B------:R-:W-:Y:S01]  /*3630*/  @!P0 SHF.R.U32.HI R7, RZ, 0x10, R3 ;  /* 0x00000010ff078819 */ /* 0x000fe20000011603 */
[----:B------:R-:W-:Y:S01]  /*3640*/  @!P0 HADD2.F32 R6, -RZ, R6.H0_H0 ;  /* 0x20000006ff068230 */ /* 0x000fe20000004100 */
[--C-:B------:R-:W-:Y:S01]  /*3650*/  @!P0 SHF.R.U64 R33, R30, 0x10, R31.reuse ;  /* 0x000000101e218819 */ /* 0x100fe2000000121f */
[----:B------:R-:W-:Y:S01]  /*3660*/  @!P0 HADD2.F32 R30, -RZ, R32.H0_H0 ;  /* 0x20000020ff1e8230 */ /* 0x000fe20000004100 */
[----:B------:R-:W-:Y:S01]  /*3670*/  @!P0 SHF.R.U32.HI R35, RZ, 0x10, R31 ;  /* 0x00000010ff238819 */ /* 0x000fe2000001161f */
[----:B------:R-:W-:Y:S02]  /*3680*/  @!P0 HADD2.F32 R5, -RZ, R5.H0_H0 ;  /* 0x20000005ff058230 */ /* 0x000fe40000004100 */
[----:B------:R-:W-:Y:S01]  /*3690*/  @!P0 HADD2.F32 R7, -RZ, R7.H0_H0 ;  /* 0x20000007ff078230 */ /* 0x000fe20000004100 */
[----:B-1----:R-:W-:Y:S01]  /*36a0*/  @!P0 IMAD.MOV.U32 R3, RZ, RZ, R9 ;  /* 0x000000ffff038224 */ /* 0x002fe200078e0009 */
[----:B------:R-:W-:Y:S04]  /*36b0*/  @!P0 MOV R0, R8 ;  /* 0x0000000800008202 */ /* 0x000fe80000000f00 */
[--C-:B------:R-:W-:Y:S02]  /*36c0*/  @!P0 HADD2.F32 R31, -RZ, R3.reuse.H1_H1 ;  /* 0x30000003ff1f8230 */ /* 0x100fe40000004100 */
[--C-:B------:R-:W-:Y:S02]  /*36d0*/  @!P0 HADD2.F32 R29, -RZ, R0.reuse.H1_H1 ;  /* 0x30000000ff1d8230 */ /* 0x100fe40000004100 */
[----:B------:R-:W-:Y:S02]  /*36e0*/  @!P0 HADD2.F32 R2, -RZ, R0.H0_H0 ;  /* 0x20000000ff028230 */ /* 0x000fe40000004100 */
[----:B------:R-:W-:Y:S01]  /*36f0*/  @!P0 HADD2.F32 R3, -RZ, R3.H0_H0 ;  /* 0x20000003ff038230 */ /* 0x000fe20000004100 */
[-C--:B------:R-:W-:Y:S02]  /*3700*/  @!P0 FMUL.FTZ R32, R29, R4.reuse ;  /* 0x000000041d208220 */ /* 0x080fe40000410000 */
[C---:B------:R-:W-:Y:S01]  /*3710*/  @!P0 FMUL.FTZ R0, R2.reuse, R4 ;  /* 0x0000000402008220 */ /* 0x040fe20000410000 */
[----:B------:R-:W-:Y:S01]  /*3720*/  @!P0 MOV R4, R10 ;  /* 0x0000000a00048202 */ /* 0x000fe20000000f00 */
[----:B------:R-:W-:Y:S01]  /*3730*/  @!P0 FFMA.FTZ R55, R2, R30, -R32 ;  /* 0x0000001e02378223 */ /* 0x000fe20000010820 */
[----:B------:R-:W-:Y:S01]  /*3740*/  @!P0 HADD2.F32 R32, -RZ, R33.H0_H0 ;  /* 0x20000021ff208230 */ /* 0x000fe20000004100 */
[-C--:B------:R-:W-:Y:S02]  /*3750*/  @!P0 FMUL.FTZ R33, R31, R5.reuse ;  /* 0x000000051f218220 */ /* 0x080fe40000410000 */
[C---:B------:R-:W-:Y:S02]  /*3760*/  @!P0 FMUL.FTZ R2, R3.reuse, R5 ;  /* 0x0000000503028220 */ /* 0x040fe40000410000 */
[----:B------:R-:W-:Y:S01]  /*3770*/  @!P0 FFMA.FTZ R54, R3, R32, -R33 ;  /* 0x0000002003368223 */ /* 0x000fe20000010821 */
[----:B------:R-:W-:Y:S01]  /*3780*/  @!P0 MOV R3, R11 ;  /* 0x0000000b00038202 */ /* 0x000fe20000000f00 */
[----:B------:R-:W-:Y:S01]  /*3790*/  @!P0 FFMA.FTZ R0, R29, R30, R0 ;  /* 0x0000001e1d008223 */ /* 0x000fe20000010000 */
[--C-:B------:R-:W-:Y:S01]  /*37a0*/  @!P0 HADD2.F32 R29, -RZ, R4.reuse.H1_H1 ;  /* 0x30000004ff1d8230 */ /* 0x100fe20000004100 */
[----:B------:R-:W-:Y:S01]  /*37b0*/  @!P0 FFMA.FTZ R2, R31, R32, R2 ;  /* 0x000000201f028223 */ /* 0x000fe20000010002 */
[----:B------:R-:W-:Y:S02]  /*37c0*/  @!P0 HADD2.F32 R4, -RZ, R4.H0_H0 ;  /* 0x20000004ff048230 */ /* 0x000fe40000004100 */
[--C-:B------:R-:W-:Y:S01]  /*37d0*/  @!P0 HADD2.F32 R5, -RZ, R3.reuse.H0_H0 ;  /* 0x20000003ff058230 */ /* 0x100fe20000004100 */
[----:B------:R-:W-:Y:S01]  /*37e0*/  @!P0 FMUL.FTZ R51, R29, R6 ;  /* 0x000000061d338220 */ /* 0x000fe20000410000 */
[----:B------:R-:W-:Y:S01]  /*37f0*/  @!P0 HADD2.F32 R30, -RZ, R34.H0_H0 ;  /* 0x20000022ff1e8230 */ /* 0x000fe20000004100 */
[----:B------:R-:W-:Y:S01]  /*3800*/  @!P0 F2FP.PACK_AB R2, R2, R54 ;  /* 0x000000360202823e */ /* 0x000fe200000000ff */
[----:B------:R-:W-:Y:S01]  /*3810*/  @!P0 HADD2.F32 R33, -RZ, R3.H1_H1 ;  /* 0x30000003ff218230 */ /* 0x000fe20000004100 */
[C---:B------:R-:W-:Y:S01]  /*3820*/  @!P0 FMUL.FTZ R3, R4.reuse, R6 ;  /* 0x0000000604038220 */ /* 0x040fe20000410000 */
[----:B------:R-:W-:Y:S01]  /*3830*/  @!P0 HADD2.F32 R34, -RZ, R35.H0_H0 ;  /* 0x20000023ff228230 */ /* 0x000fe20000004100 */
[----:B------:R-:W-:Y:S01]  /*3840*/  @!P0 FFMA.FTZ R51, R4, R30, -R51 ;  /* 0x0000001e04338223 */ /* 0x000fe20000010833 */
[----:B------:R-:W-:Y:S01]  /*3850*/  @!P0 MOV R9, R2 ;  /* 0x0000000200098202 */ /* 0x000fe20000000f00 */
[-C--:B------:R-:W-:Y:S02]  /*3860*/  @!P0 FMUL.FTZ R35, R33, R7.reuse ;  /* 0x0000000721238220 */ /* 0x080fe40000410000 */
[----:B------:R-:W-:Y:S02]  /*3870*/  @!P0 FMUL.FTZ R4, R5, R7 ;  /* 0x0000000705048220 */ /* 0x000fe40000410000 */
[----:B------:R-:W-:Y:S02]  /*3880*/  @!P0 FFMA.FTZ R3, R29, R30, R3 ;  /* 0x0000001e1d038223 */ /* 0x000fe40000010003 */
[-C--:B------:R-:W-:Y:S01]  /*3890*/  @!P0 FFMA.FTZ R35, R5, R34.reuse, -R35 ;  /* 0x0000002205238223 */ /* 0x080fe20000010823 */
[----:B------:R-:W-:Y:S01]  /*38a0*/  @!P0 F2FP.PACK_AB R5, R0, R55 ;  /* 0x000000370005823e */ /* 0x000fe200000000ff */
[----:B------:R-:W-:Y:S01]  /*38b0*/  @!P0 FFMA.FTZ R4, R33, R34, R4 ;  /* 0x0000002221048223 */ /* 0x000fe20000010004 */
[----:B------:R-:W-:Y:S03]  /*38c0*/  @!P0 F2FP.PACK_AB R3, R3, R51 ;  /* 0x000000330303823e */ /* 0x000fe600000000ff */
[----:B------:R-:W-:Y:S01]  /*38d0*/  @!P0 IMAD.MOV.U32 R8, RZ, RZ, R5 ;  /* 0x000000ffff088224 */ /* 0x000fe200078e0005 */
[----:B------:R-:W-:Y:S02]  /*38e0*/  @!P0 F2FP.PACK_AB R0, R4, R35 ;  /* 0x000000230400823e */ /* 0x000fe400000000ff */
[----:B------:R-:W-:Y:S02]  /*38f0*/  @!P0 MOV R10, R3 ;  /* 0x00000003000a8202 */ /* 0x000fe40000000f00 */
[----:B------:R-:W-:Y:S05]  /*3900*/  @!P0 MOV R11, R0 ;  /* 0x00000000000b8202 */ /* 0x000fea0000000f00 */
[----:B------:R1:W-:Y:S02]  /*3910*/  STG.E.128 [R52.64], R8 ;  /* 0x0000000834007986 */ /* 0x0003e4000c101d06 */
.L_x_164:
[----:B------:R-:W-:Y:S05]  /*3920*/  BSYNC B0 ;  /* 0x0000000000007941 */ /* 0x000fea0003800000 */
.L_x_163:
[----:B------:R-:W-:Y:S01]  /*3930*/  ISETP.GE.AND P0, PT, R26, c[0x0][0x1d4], PT ;  /* 0x000075001a007a0c */ /* 0x000fe20003f06270 */
[----:B------:R-:W-:Y:S01]  /*3940*/  @!UPT UIADD3 URZ, URZ, URZ, URZ ;  /* 0x0000003f3f3ff290 */ /* 0x000fe2000fffe03f */
[----:B------:R-:W-:Y:S11]  /*3950*/  BSSY B0, `(.L_x_165) ;  /* 0x0000036000007945 */ /* 0x000ff60003800000 */
[----:B------:R-:W-:-:S05]  /*3960*/  @P0 BRA `(.L_x_166) ;  /* 0x0000034000000947 */ /* 0x000fca0003800000 */
[----:B------:R-:W-:Y:S01]  /*3970*/  ISETP.GE.AND P0, PT, R143, c[0x0][0x27c], PT ;  /* 0x00009f008f007a0c */ /* 0x000fe20003f06270 */
[----:B-1----:R-:W1:Y:S11]  /*3980*/  LDS.128 R8, [R214+0x6000] ;  /* 0x00600000d6087984 */ /* 0x002e760000000c00 */
[----:B------:R-:W-:Y:S01]  /*3990*/  @!UPT UIADD3 URZ, URZ, URZ, URZ ;  /* 0x0000003f3f3ff290 */ /* 0x000fe2000fffe03f */
[----:B------:R-:W-:Y:S01]  /*39a0*/  @!P0 HADD2.F32 R0, -RZ, R22.H0_H0 ;  /* 0x20000016ff008230 */ /* 0x000fe20000004100 */
[--C-:B------:R-:W-:Y:S01]  /*39b0*/  @!P0 SHF.R.U64 R4, R12, 0x10, R13.reuse ;  /* 0x000000100c048819 */ /* 0x100fe2000000120d */
[----:B------:R-:W-:Y:S01]  /*39c0*/  @!P0 HADD2.F32 R6, -RZ, R46.H0_H0 ;  /* 0x2000002eff068230 */ /* 0x000fe20000004100 */
[----:B------:R-:W-:Y:S02]  /*39d0*/  @!P0 SHF.R.U32.HI R7, RZ, 0x10, R13 ;  /* 0x00000010ff078819 */ /* 0x000fe4000001160d */
[--C-:B------:R-:W-:Y:S01]  /*39e0*/  @!P0 SHF.R.U64 R13, R36, 0x10, R37.reuse ;  /* 0x00000010240d8819 */ /* 0x100fe20000001225 */
[----:B------:R-:W-:Y:S01]  /*39f0*/  @!P0 HADD2.F32 R4, -RZ, R4.H0_H0 ;  /* 0x20000004ff048230 */ /* 0x000fe20000004100 */
[----:B------:R-:W-:Y:S01]  /*3a00*/  @!P0 SHF.R.U32.HI R31, RZ, 0x10, R37 ;  /* 0x00000010ff1f8819 */ /* 0x000fe20000011625 */
[----:B------:R-:W-:Y:S02]  /*3a10*/  @!P0 HADD2.F32 R7, -RZ, R7.H0_H0 ;  /* 0x20000007ff078230 */ /* 0x000fe40000004100 */
[----:B------:R-:W-:Y:S02]  /*3a20*/  @!P0 HADD2.F32 R13, -RZ, R13.H0_H0 ;  /* 0x2000000dff0d8230 */ /* 0x000fe40000004100 */
[----:B------:R-:W-:Y:S01]  /*3a30*/  @!P0 HADD2.F32 R31, -RZ, R31.H0_H0 ;  /* 0x2000001fff1f8230 */ /* 0x000fe20000004100 */
[----:B-1----:R-:W-:Y:S02]  /*3a40*/  @!P0 MOV R2, R8 ;  /* 0x0000000800028202 */ /* 0x002fe40000000f00 */
[----:B------:R-:W-:Y:S03]  /*3a50*/  @!P0 MOV R3, R9 ;  /* 0x0000000900038202 */ /* 0x000fe60000000f00 */
[--C-:B------:R-:W-:Y:S02]  /*3a60*/  @!P0 HADD2.F32 R5, -RZ, R2.reuse.H1_H1 ;  /* 0x30000002ff058230 */ /* 0x100fe40000004100 */
[----:B------:R-:W-:Y:S02]  /*3a70*/  @!P0 HADD2.F32 R2, -RZ, R2.H0_H0 ;  /* 0x20000002ff028230 */ /* 0x000fe40000004100 */
[--C-:B------:R-:W-:Y:S01]  /*3a80*/  @!P0 HADD2.F32 R12, -RZ, R3.reuse.H1_H1 ;  /* 0x30000003ff0c8230 */ /* 0x100fe20000004100 */
[CC--:B------:R-:W-:Y:S01]  /*3a90*/  @!P0 FMUL.FTZ R29, R5.reuse, R0.reuse ;  /* 0x00000000051d8220 */ /* 0x0c0fe20000410000 */
[----:B------:R-:W-:Y:S01]  /*3aa0*/  @!P0 HADD2.F32 R3, -RZ, R3.H0_H0 ;  /* 0x20000003ff038230 */ /* 0x000fe20000004100 */
[C---:B------:R-:W-:Y:S02]  /*3ab0*/  @!P0 FMUL.FTZ R0, R2.reuse, R0 ;  /* 0x0000000002008220 */ /* 0x040fe40000410000 */
[-C--:B------:R-:W-:Y:S02]  /*3ac0*/  @!P0 FFMA.FTZ R34, R2, R6.reuse, -R29 ;  /* 0x0000000602228223 */ /* 0x080fe4000001081d */
[----:B------:R-:W-:Y:S01]  /*3ad0*/  @!P0 FFMA.FTZ R0, R5, R6, R0 ;  /* 0x0000000605008223 */ /* 0x000fe20000010000 */
[----:B------:R-:W-:Y:S01]  /*3ae0*/  @!P0 MOV R5, R10 ;  /* 0x0000000a00058202 */ /* 0x000fe20000000f00 */
[CC--:B------:R-:W-:Y:S02]  /*3af0*/  @!P0 FMUL.FTZ R29, R12.reuse, R4.reuse ;  /* 0x000000040c1d8220 */ /* 0x0c0fe40000410000 */
[C---:B------:R-:W-:Y:S01]  /*3b00*/  @!P0 FMUL.FTZ R2, R3.reuse, R4 ;  /* 0x0000000403028220 */ /* 0x040fe20000410000 */
[----:B------:R-:W-:Y:S01]  /*3b10*/  @!P0 MOV R4, R11 ;  /* 0x0000000b00048202 */ /* 0x000fe20000000f00 */
[-C--:B------:R-:W-:Y:S01]  /*3b20*/  @!P0 FFMA.FTZ R33, R3, R13.reuse, -R29 ;  /* 0x0000000d03218223 */ /* 0x080fe2000001081d */
[----:B------:R-:W-:Y:S01]  /*3b30*/  @!P0 HADD2.F32 R3, -RZ, R22.H1_H1 ;  /* 0x30000016ff038230 */ /* 0x000fe20000004100 */
[----:B------:R-:W-:Y:S01]  /*3b40*/  @!P0 FFMA.FTZ R2, R12, R13, R2 ;  /* 0x0000000d0c028223 */ /* 0x000fe20000010002 */
[--C-:B------:R-:W-:Y:S02]  /*3b50*/  @!P0 HADD2.F32 R22, -RZ, R5.reuse.H1_H1 ;  /* 0x30000005ff168230 */ /* 0x100fe40000004100 */
[----:B------:R-:W-:Y:S02]  /*3b60*/  @!P0 HADD2.F32 R6, -RZ, R5.H0_H0 ;  /* 0x20000005ff068230 */ /* 0x000fe40000004100 */
[----:B------:R-:W-:Y:S01]  /*3b70*/  @!P0 F2FP.PACK_AB R2, R2, R33 ;  /* 0x000000210202823e */ /* 0x000fe200000000ff */
[----:B------:R-:W-:Y:S02]  /*3b80*/  @!P0 HADD2.F32 R5, -RZ, R4.H0_H0 ;  /* 0x20000004ff058230 */ /* 0x000fe40000004100 */
[----:B------:R-:W-:Y:S01]  /*3b90*/  @!P0 HADD2.F32 R29, -RZ, R46.H1_H1 ;  /* 0x3000002eff1d8230 */ /* 0x000fe20000004100 */
[----:B------:R-:W-:Y:S01]  /*3ba0*/  @!P0 MOV R9, R2 ;  /* 0x0000000200098202 */ /* 0x000fe20000000f00 */
[----:B------:R-:W-:Y:S01]  /*3bb0*/  @!P0 HADD2.F32 R30, -RZ, R4.H1_H1 ;  /* 0x30000004ff1e8230 */ /* 0x000fe20000004100 */
[-C--:B------:R-:W-:Y:S02]  /*3bc0*/  @!P0 FMUL.FTZ R4, R22, R3.reuse ;  /* 0x0000000316048220 */ /* 0x080fe40000410000 */
[C---:B------:R-:W-:Y:S02]  /*3bd0*/  @!P0 FMUL.FTZ R3, R6.reuse, R3 ;  /* 0x0000000306038220 */ /* 0x040fe40000410000 */
[----:B------:R-:W-:Y:S02]  /*3be0*/  @!P0 FFMA.FTZ R6, R6, R29, -R4 ;  /* 0x0000001d06068223 */ /* 0x000fe40000010804 */
[CC--:B------:R-:W-:Y:S02]  /*3bf0*/  @!P0 FMUL.FTZ R4, R5.reuse, R7.reuse ;  /* 0x0000000705048220 */ /* 0x0c0fe40000410000 */
[----:B------:R-:W-:Y:S02]  /*3c00*/  @!P0 FMUL.FTZ R32, R30, R7 ;  /* 0x000000071e208220 */ /* 0x000fe40000410000 */
[----:B------:R-:W-:Y:S02]  /*3c10*/  @!P0 FFMA.FTZ R3, R22, R29, R3 ;  /* 0x0000001d16038223 */ /* 0x000fe40000010003 */
[-C--:B------:R-:W-:Y:S01]  /*3c20*/  @!P0 FFMA.FTZ R32, R5, R31.reuse, -R32 ;  /* 0x0000001f05208223 */ /* 0x080fe20000010820 */
[----:B------:R-:W-:Y:S01]  /*3c30*/  @!P0 F2FP.PACK_AB R5, R0, R34 ;  /* 0x000000220005823e */ /* 0x000fe200000000ff */
[----:B------:R-:W-:Y:S01]  /*3c40*/  @!P0 FFMA.FTZ R4, R30, R31, R4 ;  /* 0x0000001f1e048223 */ /* 0x000fe20000010004 */
[----:B------:R-:W-:Y:S02]  /*3c50*/  @!P0 F2FP.PACK_AB R3, R3, R6 ;  /* 0x000000060303823e */ /* 0x000fe400000000ff */
[----:B------:R-:W-:Y:S02]  /*3c60*/  @!P0 MOV R8, R5 ;  /* 0x0000000500088202 */ /* 0x000fe40000000f00 */
[----:B------:R-:W-:Y:S02]  /*3c70*/  @!P0 F2FP.PACK_AB R0, R4, R32 ;  /* 0x000000200400823e */ /* 0x000fe400000000ff */
[----:B------:R-:W-:Y:S02]  /*3c80*/  @!P0 MOV R10, R3 ;  /* 0x00000003000a8202 */ /* 0x000fe40000000f00 */
[----:B------:R-:W-:Y:S05]  /*3c90*/  @!P0 MOV R11, R0 ;  /* 0x00000000000b8202 */ /* 0x000fea0000000f00 */
[----:B------:R1:W-:Y:S02]  /*3ca0*/  STG.E.128 [R52.64+0x40], R8 ;  /* 0x0000400834007986 */ /* 0x0003e4000c101d06 */
.L_x_166:
[----:B------:R-:W-:Y:S05]  /*3cb0*/  BSYNC B0 ;  /* 0x0000000000007941 */ /* 0x000fea0003800000 */
.L_x_165:
        /* <DEDUP_REMOVED lines=8> */
[----:B------:R-:W-:Y:S01]  /*3d40*/  @!P0 SHF.R.U64 R4, R14, 0x10, R15 ;  /* 0x000000100e048819 */ /* 0x000fe2000000120f */
[----:B------:R-:W-:Y:S01]  /*3d50*/  @!P0 HADD2.F32 R6, -RZ, R47.H0_H0 ;  /* 0x2000002fff068230 */ /* 0x000fe20000004100 */
[----:B------:R-:W-:Y:S02]  /*3d60*/  @!P0 SHF.R.U64 R13, R38, 0x10, R39 ;  /* 0x00000010260d8819 */ /* 0x000fe40000001227 */
[----:B------:R-:W-:Y:S01]  /*3d70*/  @!P0 SHF.R.U32.HI R7, RZ, 0x10, R15 ;  /* 0x00000010ff078819 */ /* 0x000fe2000001160f */
[----:B------:R-:W-:Y:S01]  /*3d80*/  @!P0 HADD2.F32 R4, -RZ, R4.H0_H0 ;  /* 0x20000004ff048230 */ /* 0x000fe20000004100 */
[----:B------:R-:W-:Y:S01]  /*3d90*/  @!P0 SHF.R.U32.HI R29, RZ, 0x10, R39 ;  /* 0x00000010ff1d8819 */ /* 0x000fe20000011627 */
[----:B------:R-:W-:Y:S02]  /*3da0*/  @!P0 HADD2.F32 R13, -RZ, R13.H0_H0 ;  /* 0x2000000dff0d8230 */ /* 0x000fe40000004100 */
[----:B------:R-:W-:Y:S02]  /*3db0*/  @!P0 HADD2.F32 R15, -RZ, R47.H1_H1 ;  /* 0x3000002fff0f8230 */ /* 0x000fe40000004100 */
        /* <DEDUP_REMOVED lines=18> */
[----:B------:R-:W-:Y:S02]  /*3ee0*/  @!P0 HADD2.F32 R3, -RZ, R23.H1_H1 ;  /* 0x30000017ff038230 */ /* 0x000fe40000004100 */
[----:B------:R-:W-:Y:S02]  /*3ef0*/  @!P0 HADD2.F32 R6, -RZ, R5.H0_H0 ;  /* 0x20000005ff068230 */ /* 0x000fe40000004100 */
[----:B------:R-:W-:Y:S01]  /*3f00*/  @!P0 F2FP.PACK_AB R2, R2, R30 ;  /* 0x0000001e0202823e */ /* 0x000fe200000000ff */
[--C-:B------:R-:W-:Y:S02]  /*3f10*/  @!P0 HADD2.F32 R5, -RZ, R4.reuse.H0_H0 ;  /* 0x20000004ff058230 */ /* 0x100fe40000004100 */
[----:B------:R-:W-:Y:S01]  /*3f20*/  @!P0 HADD2.F32 R22, -RZ, R4.H1_H1 ;  /* 0x30000004ff168230 */ /* 0x000fe20000004100 */
[-C--:B------:R-:W-:Y:S01]  /*3f30*/  @!P0 FMUL.FTZ R4, R14, R3.reuse ;  /* 0x000000030e048220 */ /* 0x080fe20000410000 */
[----:B------:R-:W-:Y:S01]  /*3f40*/  @!P0 MOV R9, R2 ;  /* 0x0000000200098202 */ /* 0x000fe20000000f00 */
[C---:B------:R-:W-:Y:S01]  /*3f50*/  @!P0 FMUL.FTZ R3, R6.reuse, R3 ;  /* 0x0000000306038220 */ /* 0x040fe20000410000 */
[----:B------:R-:W-:Y:S01]  /*3f60*/  @!P0 HADD2.F32 R23, -RZ, R29.H0_H0 ;  /* 0x2000001dff178230 */ /* 0x000fe20000004100 */
[----:B------:R-:W-:Y:S02]  /*3f70*/  @!P0 FFMA.FTZ R6, R6, R15, -R4 ;  /* 0x0000000f06068223 */ /* 0x000fe40000010804 */
[CC--:B------:R-:W-:Y:S02]  /*3f80*/  @!P0 FMUL.FTZ R4, R5.reuse, R7.reuse ;  /* 0x0000000705048220 */ /* 0x0c0fe40000410000 */
[----:B------:R-:W-:Y:S02]  /*3f90*/  @!P0 FMUL.FTZ R29, R22, R7 ;  /* 0x00000007161d8220 */ /* 0x000fe40000410000 */
[----:B------:R-:W-:Y:S02]  /*3fa0*/  @!P0 FFMA.FTZ R3, R14, R15, R3 ;  /* 0x0000000f0e038223 */ /* 0x000fe40000010003 */
[----:B------:R-:W-:Y:S01]  /*3fb0*/  @!P0 FFMA.FTZ R29, R5, R23, -R29 ;  /* 0x00000017051d8223 */ /* 0x000fe2000001081d */
        /* <DEDUP_REMOVED lines=8> */
.L_x_168:
[----:B------:R-:W-:Y:S05]  /*4040*/  BSYNC B0 ;  /* 0x0000000000007941 */ /* 0x000fea0003800000 */
.L_x_167:
[----:B------:R-:W-:Y:S01]  /*4050*/  IADD3 R0, R100, 0x60, RZ ;  /* 0x0000006064007810 */ /* 0x000fe20007ffe0ff */
[----:B------:R-:W-:Y:S03]  /*4060*/  BSSY B0, `(.L_x_169) ;  /* 0x0000038000007945 */ /* 0x000fe60003800000 */
[----:B------:R-:W-:Y:S11]  /*4070*/  ISETP.GE.AND P0, PT, R0, c[0x0][0x1d4], PT ;  /* 0x0000750000007a0c */ /* 0x000ff60003f06270 */
[----:B------:R-:W-:Y:S02]  /*4080*/  @!UPT UIADD3 URZ, URZ, URZ, URZ ;  /* 0x0000003f3f3ff290 */ /* 0x000fe4000fffe03f */
[----:B------:R-:W-:-:S05]  /*4090*/  @P0 BRA `(.L_x_170) ;  /* 0x0000034000000947 */ /* 0x000fca0003800000 */
[----:B------:R-:W-:Y:S01]  /*40a0*/  ISETP.GE.AND P0, PT, R142, c[0x0][0x27c], PT ;  /* 0x00009f008e007a0c */ /* 0x000fe20003f06270 */
[----:B-1----:R-:W1:Y:S11]  /*40b0*/  LDS.128 R8, [R214+0x8000] ;  /* 0x00800000d6087984 */ /* 0x002e760000000c00 */
[----:B------:R-:W-:Y:S01]  /*40c0*/  @!UPT UIADD3 URZ, URZ, URZ, URZ ;  /* 0x0000003f3f3ff290 */ /* 0x000fe2000fffe03f */
[----:B------:R-:W-:Y:S01]  /*40d0*/  @!P0 HADD2.F32 R0, -RZ, R24.H0_H0 ;  /* 0x20000018ff008230 */ /* 0x000fe20000004100 */
[----:B------:R-:W-:Y:S01]  /*40e0*/  @!P0 SHF.R.U64 R4, R16, 0x10, R17 ;  /* 0x0000001010048819 */ /* 0x000fe20000001211 */
[--C-:B------:R-:W-:Y:S01]  /*40f0*/  @!P0 HADD2.F32 R6, -RZ, R48.reuse.H0_H0 ;  /* 0x20000030ff068230 */ /* 0x100fe20000004100 */
[----:B------:R-:W-:Y:S01]  /*4100*/  @!P0 SHF.R.U64 R13, R40, 0x10, R41 ;  /* 0x00000010280d8819 */ /* 0x000fe20000001229 */
[----:B------:R-:W-:Y:S01]  /*4110*/  @!P0 HADD2.F32 R15, -RZ, R48.H1_H1 ;  /* 0x30000030ff0f8230 */ /* 0x000fe20000004100 */
[----:B------:R-:W-:Y:S01]  /*4120*/  @!P0 SHF.R.U32.HI R7, RZ, 0x10, R17 ;  /* 0x00000010ff078819 */ /* 0x000fe20000011611 */
        /* <DEDUP_REMOVED lines=20> */
[--C-:B------:R-:W-:Y:S01]  /*4270*/  @!P0 HADD2.F32 R14, -RZ, R5.reuse.H1_H1 ;  /* 0x30000005ff0e8230 */ /* 0x100fe20000004100 */
        /* <DEDUP_REMOVED lines=8> */
[C---:B------:R-:W-:Y:S02]  /*4300*/  @!P0 FMUL.FTZ R3, R6.reuse, R3 ;  /* 0x0000000306038220 */ /* 0x040fe40000410000 */
        /* <DEDUP_REMOVED lines=13> */
.L_x_170:
[----:B------:R-:W-:Y:S05]  /*43e0*/  BSYNC B0 ;  /* 0x0000000000007941 */ /* 0x000fea0003800000 */
.L_x_169:
        /* <DEDUP_REMOVED lines=57> */
.L_x_172:
[----:B------:R-:W-:Y:S05]  /*4780*/  BSYNC B0 ;  /* 0x0000000000007941 */ /* 0x000fea0003800000 */
.L_x_171:
[----:B------:R-:W-:Y:S04]  /*4790*/  IADD3 R0, R100, 0xa0, RZ ;  /* 0x000000a064007810 */ /* 0x000fe80007ffe0ff */
        /* <DEDUP_REMOVED lines=54> */
[----:B------:R1:W-:Y:S01]  /*4b00*/  STG.E.128 [R52.64+0x140], R8 ;  /* 0x0001400834007986 */ /* 0x0003e2000c101d06 */
[----:B------:R-:W-:-:S05]  /*4b10*/  BRA `(.L_x_162) ;  /* 0x00001c7000007947 */ /* 0x000fca0003800000 */
.L_x_159:
        /* <DEDUP_REMOVED lines=37> */
[----:B------:R1:W5:Y:S04]  /*4d70*/  @!P0 LDG.E.128 R32, [R8.64] ;  /* 0x0000000608208981 */ /* 0x000368000c1e1d00 */
[----:B------:R1:W5:Y:S01]  /*4d80*/  @!P0 LDG.E.128 R4, [R2.64] ;  /* 0x0000000602048981 */ /* 0x000362000c1e1d00 */
[----:B------:R-:W-:Y:S11]  /*4d90*/  ISETP.GE.AND P0, PT, R26, c[0x0][0x27c], PT ;  /* 0x00009f001a007a0c */ /* 0x000ff60003f06270 */
[----:B------:R-:W-:Y:S02]  /*4da0*/  @!UPT UIADD3 URZ, URZ, URZ, URZ ;  /* 0x0000003f3f3ff290 */ /* 0x000fe4000fffe03f */
[----:B------:R1:W5:Y:S04]  /*4db0*/  @!P0 LDG.E.128 R44, [R8.64+0x40] ;  /* 0x00004006082c8981 */ /* 0x000368000c1e1d00 */
[----:B------:R1:W5:Y:S01]  /*4dc0*/  @!P0 LDG.E.128 R12, [R2.64+0x40] ;  /* 0x00004006020c8981 */ /* 0x000362000c1e1d00 */
[----:B------:R-:W-:Y:S11]  /*4dd0*/  ISETP.GE.AND P0, PT, R27, c[0x0][0x27c], PT ;  /* 0x00009f001b007a0c */ /* 0x000ff60003f06270 */
[----:B------:R-:W-:Y:S02]  /*4de0*/  @!UPT UIADD3 URZ, URZ, URZ, URZ ;  /* 0x0000003f3f3ff290 */ /* 0x000fe4000fffe03f */
[----:B------:R1:W5:Y:S04]  /*4df0*/  @!P0 LDG.E.128 R52, [R8.64+0x80] ;  /* 0x0000800608348981 */ /* 0x000368000c1e1d00 */
[----:B------:R1:W5:Y:S02]  /*4e00*/  @!P0 LDG.E.128 R20, [R2.64+0x80] ;  /* 0x0000800602148981 */ /* 0x000364000c1e1d00 */
.L_x_174:
[----:B------:R-:W-:Y:S05]  /*4e10*/  BSYNC B0 ;  /* 0x0000000000007941 */ /* 0x000fea0003800000 */
.L_x_173:
[----:B------:R-:W-:Y:S04]  /*4e20*/  IADD3 R69, P0, R156, R10, RZ ;  /* 0x0000000a9c457210 */ /* 0x000fe80007f1e0ff */
[----:B------:R-:W-:Y:S01]  /*4e30*/  IADD3.X R68, R16, R131, RZ, P0, !PT ;  /* 0x0000008310447210 */ /* 0x000fe200007fe4ff */
        /* <DEDUP_REMOVED lines=25> */
[----:B------:R-:W-:Y:S02]  /*4fd0*/  PRMT R29, R3, 0x5410, R8 ;  /* 0x00005410031d7816 */ /* 0x000fe40000000008 */
[----:B------:R-:W-:Y:S01]  /*4fe0*/  PRMT R28, R2, 0x5410, R0 ;  /* 0x00005410021c7816 */ /* 0x000fe20000000000 */
[----:B------:R-:W-:-:S05]  /*4ff0*/  @P0 BRA `(.L_x_176) ;  /* 0x0000077000000947 */ /* 0x000fca0003800000 */
[----:B------:R-:W-:Y:S01]  /*5000*/  IMAD.MOV.U32 R36, RZ, RZ, R33 ;  /* 0x000000ffff247224 */ /* 0x000fe200078e0021 */
[----:B------:R-:W-:Y:S01]  /*5010*/  ISETP.GE.AND P2, PT, R84, c[0x0][0x1d4], PT ;  /* 0x0000750054007a0c */ /* 0x000fe20003f46270 */
[----:B------:R-:W1:Y:S01]  /*5020*/  LDS.128 R48, [R112+0x6100] ;  /* 0x0061000070307984 */ /* 0x000e620000000c00 */
[-C--:B------:R-:W-:Y:S01]  /*5030*/  IADD3 R0, P1, P0, R76, R69.reuse, R108 ;  /* 0x000000454c007210 */ /* 0x080fe2000783e06c */
[----:B------:R-:W-:Y:S01]  /*5040*/  IMAD.MOV.U32 R24, RZ, RZ, R7 ;  /* 0x000000ffff187224 */ /* 0x000fe200078e0007 */
[----:B------:R-:W-:Y:S01]  /*5050*/  MOV R10, R6 ;  /* 0x00000006000a7202 */ /* 0x000fe20000000f00 */
[----:B------:R-:W-:Y:S01]  /*5060*/  IMAD.MOV.U32 R56, RZ, RZ, R35 ;  /* 0x000000ffff387224 */ /* 0x000fe200078e0023 */
[----:B------:R-:W-:Y:S02]  /*5070*/  IADD3.X R3, R78, R68, R120, P1, P0 ;  /* 0x000000444e037210 */ /* 0x000fe40000fe0478 */
[----:B------:R-:W-:Y:S01]  /*5080*/  MOV R41, R34 ;  /* 0x0000002200297202 */ /* 0x000fe20000000f00 */
[----:B------:R-:W2:Y:S04]  /*5090*/  LDS.128 R16, [R122+0x6100] ;  /* 0x006100007a107984 */ /* 0x000ea80000000c00 */
[----:B------:R-:W-:Y:S04]  /*50a0*/  @!P2 IADD3 R2, P1, P0, R76, R69, R84 ;  /* 0x000000454c02a210 */ /* 0x000fe8000783e054 */
[----:B------:R-:W-:Y:S02]  /*50b0*/  @!P2 IADD3.X R8, R78, R68, R115, P1, P0 ;  /* 0x000000444e08a210 */ /* 0x000fe40000fe0473 */
[C---:B------:R-:W-:Y:S04]  /*50c0*/  LEA R66, P0, R0.reuse, c[0x0][0x1c8], 0x1 ;  /* 0x0000720000427a11 */ /* 0x040fe800078008ff */
[----:B------:R-:W-:Y:S02]  /*50d0*/  LEA.HI.X R67, R0, c[0x0][0x1cc], R3, 0x1, P0 ;  /* 0x0000730000437a11 */ /* 0x000fe400000f0c03 */
[C---:B------:R-:W-:Y:S02]  /*50e0*/  @!P2 LEA R64, P0, R2.reuse, c[0x0][0x1c8], 0x1 ;  /* 0x000072000240aa11 */ /* 0x040fe400078008ff */
[----:B------:R-:W-:Y:S02]  /*50f0*/  MOV R0, R4 ;  /* 0x0000000400007202 */ /* 0x000fe40000000f00 */
[----:B------:R-:W-:Y:S01]  /*5100*/  @!P2 LEA.HI.X R65, R2, c[0x0][0x1cc], R8, 0x1, P0 ;  /* 0x000073000241aa11 */ /* 0x000fe200000f0c08 */
[----:B------:R-:W-:Y:S01]  /*5110*/  IMAD.MOV.U32 R2, RZ, RZ, R5 ;  /* 0x000000ffff027224 */ /* 0x000fe200078e0005 */
[----:B------:R-:W-:Y:S11]  /*5120*/  ISETP.GE.AND P0, PT, R100, c[0x0][0x27c], PT ;  /* 0x00009f0064007a0c */ /* 0x000ff60003f06270 */
[----:B------:R-:W-:Y:S02]  /*5130*/  @!UPT UIADD3 URZ, URZ, URZ, URZ ;  /* 0x0000003f3f3ff290 */ /* 0x000fe4000fffe03f */
[--C-:B------:R-:W-:Y:S01]  /*5140*/  @!P0 SHF.R.U32.HI R37, RZ, 0x10, R33.reuse ;  /* 0x00000010ff258819 */ /* 0x100fe20000011621 */
[----:B------:R-:W-:Y:S01]  /*5150*/  @!P0 HADD2.F32 R3, -RZ, R2.H0_H0 ;  /* 0x20000002ff038230 */ /* 0x000fe20000004100 */
[----:B------:R-:W-:Y:S01]  /*5160*/  @!P0 SHF.R.U64 R39, R32, 0x10, R33 ;  /* 0x0000001020278819 */ /* 0x000fe20000001221 */
[----:B------:R-:W-:Y:S01]  /*5170*/  @!P0 HADD2.F32 R0, -RZ, R0.H0_H0 ;  /* 0x20000000ff008230 */ /* 0x000fe20000004100 */
[--C-:B------:R-:W-:Y:S01]  /*5180*/  @!P0 SHF.R.U32.HI R9, RZ, 0x10, R5.reuse ;  /* 0x00000010ff098819 */ /* 0x100fe20000011605 */
[----:B------:R-:W-:Y:S01]  /*5190*/  @!P0 HADD2.F32 R37, -RZ, R37.H0_H0 ;  /* 0x20000025ff258230 */ /* 0x000fe20000004100 */
[----:B-1----:R-:W-:Y:S02]  /*51a0*/  @!P0 MOV R33, R49 ;  /* 0x0000003100218202 */ /* 0x002fe40000000f00 */
[----:B------:R-:W-:Y:S02]  /*51b0*/  @!P0 MOV R38, R48 ;  /* 0x0000003000268202 */ /* 0x000fe40000000f00 */
[----:B------:R-:W-:Y:S02]  /*51c0*/  @!P0 SHF.R.U64 R8, R4, 0x10, R5 ;  /* 0x0000001004088819 */ /* 0x000fe40000001205 */
[----:B--2---:R-:W-:Y:S02]  /*51d0*/  @!P0 MOV R5, R17 ;  /* 0x0000001100058202 */ /* 0x004fe40000000f00 */
[----:B------:R-:W-:Y:S01]  /*51e0*/  @!P0 SHF.R.U64 R11, R6, 0x10, R7 ;  /* 0x00000010060b8819 */ /* 0x000fe20000001207 */
[----:B------:R-:W-:Y:S01]  /*51f0*/  @!P0 IMAD.MOV.U32 R6, RZ, RZ, R16 ;  /* 0x000000ffff068224 */ /* 0x000fe200078e0010 */
[----:B------:R-:W-:Y:S02]  /*5200*/  MOV R4, R32 ;  /* 0x0000002000047202 */ /* 0x000fe40000000f00 */
[----:B------:R-:W-:Y:S01]  /*5210*/  @!P0 SHF.R.U64 R42, R34, 0x10, R35 ;  /* 0x00000010222a8819 */ /* 0x000fe20000001223 */
[----:B------:R-:W-:Y:S01]  /*5220*/  @!P0 HADD2.F32 R34, -RZ, R33.H0_H0 ;  /* 0x20000021ff228230 */ /* 0x000fe20000004100 */
[----:B------:R-:W-:Y:S01]  /*5230*/  @!P0 SHF.R.U32.HI R25, RZ, 0x10, R7 ;  /* 0x00000010ff198819 */ /* 0x000fe20000011607 */
[----:B------:R-:W-:Y:S01]  /*5240*/  @!P0 HADD2.F32 R7, -RZ, R38.H0_H0 ;  /* 0x20000026ff078230 */ /* 0x000fe20000004100 */
[----:B------:R-:W-:Y:S01]  /*5250*/  @!P0 SHF.R.U32.HI R57, RZ, 0x10, R35 ;  /* 0x00000010ff398819 */ /* 0x000fe20000011623 */
[----:B------:R-:W-:Y:S01]  /*5260*/  @!P0 HADD2.F32 R2, -RZ, R6.H0_H0 ;  /* 0x20000006ff028230 */ /* 0x000fe20000004100 */
[----:B------:R-:W-:Y:S01]  /*5270*/  @!P0 MOV R43, R51 ;  /* 0x00000033002b8202 */ /* 0x000fe20000000f00 */
[----:B------:R-:W-:Y:S01]  /*5280*/  @!P0 HADD2.F32 R32, -RZ, R4.H0_H0 ;  /* 0x20000004ff208230 */ /* 0x000fe20000004100 */
[CC--:B------:R-:W-:Y:S01]  /*5290*/  @!P0 FMUL.FTZ R40, R7.reuse, R0.reuse ;  /* 0x0000000007288220 */ /* 0x0c0fe20000410000 */
[----:B------:R-:W-:Y:S01]  /*52a0*/  @!P0 HADD2.F32 R4, -RZ, R5.H0_H0 ;  /* 0x20000005ff048230 */ /* 0x000fe20000004100 */
[----:B------:R-:W-:Y:S01]  /*52b0*/  @!P0 FMUL.FTZ R0, R2, R0 ;  /* 0x0000000002008220 */ /* 0x000fe20000410000 */
[----:B------:R-:W-:Y:S01]  /*52c0*/  @!P0 HADD2.F32 R35, -RZ, R36.H0_H0 ;  /* 0x20000024ff238230 */ /* 0x000fe20000004100 */
[-C--:B------:R-:W-:Y:S02]  /*52d0*/  @!P0 FMUL.FTZ R36, R34, R3.reuse ;  /* 0x0000000322248220 */ /* 0x080fe40000410000 */
[C---:B------:R-:W-:Y:S02]  /*52e0*/  @!P0 FMUL.FTZ R3, R4.reuse, R3 ;  /* 0x0000000304038220 */ /* 0x040fe40000410000 */
[----:B------:R-:W-:Y:S01]  /*52f0*/  @!P0 FFMA.FTZ R74, R4, R35, -R36 ;  /* 0x00000023044a8223 */ /* 0x000fe20000010824 */
[----:B------:R-:W-:Y:S01]  /*5300*/  @!P0 HADD2.F32 R4, -RZ, R9.H0_H0 ;  /* 0x20000009ff048230 */ /* 0x000fe20000004100 */
[-C--:B------:R-:W-:Y:S01]  /*5310*/  @!P0 FFMA.FTZ R75, R2, R32.reuse, -R40 ;  /* 0x00000020024b8223 */ /* 0x080fe20000010828 */
[----:B------:R-:W-:Y:S01]  /*5320*/  @!P0 HADD2.F32 R36, -RZ, R33.H1_H1 ;  /* 0x30000021ff248230 */ /* 0x000fe20000004100 */
[----:B------:R-:W-:Y:S01]  /*5330*/  @!P0 FFMA.FTZ R0, R7, R32, R0 ;  /* 0x0000002007008223 */ /* 0x000fe20000010000 */
[----:B------:R-:W-:Y:S02]  /*5340*/  @!P0 HADD2.F32 R32, -RZ, R38.H1_H1 ;  /* 0x30000026ff208230 */ /* 0x000fe40000004100 */
[----:B------:R-:W-:Y:S01]  /*5350*/  @!P0 HADD2.F32 R7, -RZ, R8.H0_H0 ;  /* 0x20000008ff078230 */ /* 0x000fe20000004100 */
[-C--:B------:R-:W-:Y:S01]  /*5360*/  @!P0 FMUL.FTZ R8, R36, R4.reuse ;  /* 0x0000000424088220 */ /* 0x080fe20000410000 */
[----:B------:R-:W-:Y:S02]  /*5370*/  @!P0 HADD2.F32 R2, -RZ, R5.H1_H1 ;  /* 0x30000005ff028230 */ /* 0x000fe40000004100 */
[----:B------:R-:W-:Y:S01]  /*5380*/  @!P0 HADD2.F32 R5, -RZ, R6.H1_H1 ;  /* 0x30000006ff058230 */ /* 0x000fe20000004100 */
[----:B------:R-:W-:Y:S01]  /*5390*/  @!P0 FMUL.FTZ R6, R32, R7 ;  /* 0x0000000720068220 */ /* 0x000fe20000410000 */
[----:B------:R-:W-:Y:S01]  /*53a0*/  @!P0 HADD2.F32 R33, -RZ, R39.H0_H0 ;  /* 0x20000027ff218230 */ /* 0x000fe20000004100 */
[C---:B------:R-:W-:Y:S01]  /*53b0*/  @!P0 FFMA.FTZ R73, R2.reuse, R37, -R8 ;  /* 0x0000002502498223 */ /* 0x040fe20000010808 */
[----:B------:R-:W-:Y:S01]  /*53c0*/  @!P0 HADD2.F32 R9, -RZ, R10.H0_H0 ;  /* 0x2000000aff098230 */ /* 0x000fe20000004100 */
[----:B------:R-:W-:Y:S01]  /*53d0*/  @!P0 IMAD.MOV.U32 R8, RZ, RZ, R50 ;  /* 0x000000ffff088224 */ /* 0x000fe200078e0032 */
[----:B------:R-:W-:Y:S01]  /*53e0*/  @!P0 HADD2.F32 R39, -RZ, R41.H0_H0 ;  /* 0x20000029ff278230 */ /* 0x000fe20000004100 */
[----:B------:R-:W-:Y:S01]  /*53f0*/  @!P0 FMUL.FTZ R4, R2, R4 ;  /* 0x0000000402048220 */ /* 0x000fe20000410000 */
[----:B------:R-:W-:Y:S01]  /*5400*/  @!P0 HADD2.F32 R41, -RZ, R42.H0_H0 ;  /* 0x2000002aff298230 */ /* 0x000fe20000004100 */
[C---:B------:R-:W-:Y:S01]  /*5410*/  @!P0 FMUL.FTZ R2, R5.reuse, R7 ;  /* 0x0000000705028220 */ /* 0x040fe20000410000 */
[--C-:B------:R-:W-:Y:S01]  /*5420*/  @!P0 HADD2.F32 R40, -RZ, R8.reuse.H1_H1 ;  /* 0x30000008ff288230 */ /* 0x100fe20000004100 */
[-C--:B------:R-:W-:Y:S01]  /*5430*/  @!P0 FFMA.FTZ R72, R5, R33.reuse, -R6 ;  /* 0x0000002105488223 */ /* 0x080fe20000010806 */
[----:B------:R-:W-:Y:S01]  /*5440*/  @!P0 MOV R5, R18 ;  /* 0x0000001200058202 */ /* 0x000fe20000000f00 */
[----:B------:R-:W-:Y:S01]  /*5450*/  @!P0 FFMA.FTZ R2, R32, R33, R2 ;  /* 0x0000002120028223 */ /* 0x000fe20000010002 */
[----:B------:R-:W-:Y:S01]  /*5460*/  @!P0 HADD2.F32 R6, -RZ, R11.H0_H0 ;  /* 0x2000000bff068230 */ /* 0x000fe20000004100 */
[----:B------:R-:W-:Y:S01]  /*5470*/  @!P0 FFMA.FTZ R3, R34, R35, R3 ;  /* 0x0000002322038223 */ /* 0x000fe20000010003 */
[----:B------:R-:W-:Y:S01]  /*5480*/  @!P0 HADD2.F32 R38, -RZ, R8.H0_H0 ;  /* 0x20000008ff268230 */ /* 0x000fe20000004100 */
[----:B------:R-:W-:Y:S01]  /*5490*/  @!P0 FFMA.FTZ R4, R36, R37, R4 ;  /* 0x0000002524048223 */ /* 0x000fe20000010004 */
[--C-:B------:R-:W-:Y:S01]  /*54a0*/  @!P0 HADD2.F32 R7, -RZ, R5.reuse.H1_H1 ;  /* 0x30000005ff078230 */ /* 0x100fe20000004100 */
[-C--:B------:R-:W-:Y:S01]  /*54b0*/  @!P0 FMUL.FTZ R10, R40, R6.reuse ;  /* 0x00000006280a8220 */ /* 0x080fe20000410000 */
[----:B------:R-:W-:Y:S01]  /*54c0*/  @!P0 HADD2.F32 R8, -RZ, R5.H0_H0 ;  /* 0x20000005ff088230 */ /* 0x000fe20000004100 */
[----:B------:R-:W-:Y:S01]  /*54d0*/  @!P0 FMUL.FTZ R11, R38, R9 ;  /* 0x00000009260b8220 */ /* 0x000fe20000410000 */
[----:B------:R-:W-:Y:S01]  /*54e0*/  @!P0 F2FP.PACK_AB R3, R4, R3 ;  /* 0x000000030403823e */ /* 0x000fe200000000ff */
[C---:B------:R-:W-:Y:S01]  /*54f0*/  @!P0 FMUL.FTZ R6, R7.reuse, R6 ;  /* 0x0000000607068220 */ /* 0x040fe20000410000 */
[----:B------:R-:W-:Y:S01]  /*5500*/  @!P0 HADD2.F32 R42, -RZ, R56.H0_H0 ;  /* 0x20000038ff2a8230 */ /* 0x000fe20000004100 */
[----:B------:R-:W-:Y:S01]  /*5510*/  @!P0 FFMA.FTZ R71, R7, R41, -R10 ;  /* 0x0000002907478223 */ /* 0x000fe2000001080a */
[----:B------:R-:W-:Y:S01]  /*5520*/  @!P0 HADD2.F32 R10, -RZ, R24.H0_H0 ;  /* 0x20000018ff0a8230 */ /* 0x000fe20000004100 */
[----:B------:R-:W-:Y:S01]  /*5530*/  @!P0 IMAD.MOV.U32 R7, RZ, RZ, R19 ;  /* 0x000000ffff078224 */ /* 0x000fe200078e0013 */
[----:B------:R-:W-:Y:S01]  /*5540*/  @!P0 HADD2.F32 R24, -RZ, R43.H0_H0 ;  /* 0x2000002bff188230 */ /* 0x000fe20000004100 */
[C---:B------:R-:W-:Y:S01]  /*5550*/  @!P0 FFMA.FTZ R70, R8.reuse, R39, -R11 ;  /* 0x0000002708468223 */ /* 0x040fe2000001080b */
[----:B------:R-:W-:Y:S01]  /*5560*/  @!P0 HADD2.F32 R11, -RZ, R25.H0_H0 ;  /* 0x20000019ff0b8230 */ /* 0x000fe20000004100 */
[----:B------:R-:W-:Y:S01]  /*5570*/  @!P0 FMUL.FTZ R5, R8, R9 ;  /* 0x0000000908058220 */ /* 0x000fe20000410000 */
[----:B------:R-:W-:Y:S01]  /*5580*/  @!P0 HADD2.F32 R25, -RZ, R43.H1_H1 ;  /* 0x3000002bff198230 */ /* 0x000fe20000004100 */
[----:B------:R-:W-:Y:S01]  /*5590*/  @!P0 FMUL.FTZ R63, R24, R10 ;  /* 0x0000000a183f8220 */ /* 0x000fe20000410000 */
[--C-:B------:R-:W-:Y:S01]  /*55a0*/  @!P0 HADD2.F32 R9, -RZ, R7.reuse.H1_H1 ;  /* 0x30000007ff098230 */ /* 0x100fe20000004100 */
[----:B------:R-:W-:Y:S01]  /*55b0*/  @!P0 FFMA.FTZ R5, R38, R39, R5 ;  /* 0x0000002726058223 */ /* 0x000fe20000010005 */
[----:B------:R-:W-:Y:S01]  /*55c0*/  @!P0 HADD2.F32 R8, -RZ, R7.H0_H0 ;  /* 0x20000007ff088230 */ /* 0x000fe20000004100 */
[----:B------:R-:W-:Y:S01]  /*55d0*/  @!P0 FMUL.FTZ R56, R25, R11 ;  /* 0x0000000b19388220 */ /* 0x000fe20000410000 */
[----:B------:R-:W-:Y:S01]  /*55e0*/  @!P0 HADD2.F32 R43, -RZ, R57.H0_H0 ;  /* 0x20000039ff2b8230 */ /* 0x000fe20000004100 */
[----:B------:R-:W-:Y:S02]  /*55f0*/  @!P0 FFMA.FTZ R6, R40, R41, R6 ;  /* 0x0000002928068223 */ /* 0x000fe40000010006 */
[C---:B------:R-:W-:Y:S02]  /*5600*/  @!P0 FFMA.FTZ R63, R8.reuse, R42, -R63 ;  /* 0x0000002a083f8223 */ /* 0x040fe4000001083f */
[----:B------:R-:W-:Y:S02]  /*5610*/  @!P0 FFMA.FTZ R56, R9, R43, -R56 ;  /* 0x0000002b09388223 */ /* 0x000fe40000010838 */
[----:B------:R-:W-:Y:S01]  /*5620*/  @!P0 FMUL.FTZ R7, R8, R10 ;  /* 0x0000000a08078220 */ /* 0x000fe20000410000 */
[----:B------:R-:W-:Y:S01]  /*5630*/  @!P0 F2FP.PACK_AB R10, R73, R74 ;  /* 0x0000004a490a823e */ /* 0x000fe200000000ff */
[----:B------:R-:W-:Y:S01]  /*5640*/  @!P0 FMUL.FTZ R8, R9, R11 ;  /* 0x0000000b09088220 */ /* 0x000fe20000410000 */
[----:B------:R-:W-:Y:S01]  /*5650*/  @!P0 F2FP.PACK_AB R11, R71, R70 ;  /* 0x00000046470b823e */ /* 0x000fe200000000ff */
[----:B------:R-:W-:Y:S01]  /*5660*/  @!P0 IMAD.MOV.U32 R49, RZ, RZ, R3 ;  /* 0x000000ffff318224 */ /* 0x000fe200078e0003 */
[----:B------:R-:W-:Y:S01]  /*5670*/  @!P0 F2FP.PACK_AB R9, R72, R75 ;  /* 0x0000004b4809823e */ /* 0x000fe200000000ff */
[----:B------:R-:W-:Y:S01]  /*5680*/  @!P0 FFMA.FTZ R7, R24, R42, R7 ;  /* 0x0000002a18078223 */ /* 0x000fe20000010007 */
[----:B------:R-:W-:Y:S01]  /*5690*/  @!P0 F2FP.PACK_AB R32, R56, R63 ;  /* 0x0000003f3820823e */ /* 0x000fe200000000ff */
[----:B------:R-:W-:Y:S01]  /*56a0*/  @!P0 FFMA.FTZ R8, R25, R43, R8 ;  /* 0x0000002b19088223 */ /* 0x000fe20000010008 */
[----:B------:R-:W-:Y:S01]  /*56b0*/  @!P0 MOV R16, R9 ;  /* 0x0000000900108202 */ /* 0x000fe20000000f00 */
[----:B------:R-:W-:Y:S01]  /*56c0*/  @!P0 IMAD.MOV.U32 R18, RZ, RZ, R11 ;  /* 0x000000ffff128224 */ /* 0x000fe200078e000b */
[----:B------:R-:W-:Y:S02]  /*56d0*/  @!P0 MOV R17, R10 ;  /* 0x0000000a00118202 */ /* 0x000fe40000000f00 */
[----:B------:R-:W-:Y:S02]  /*56e0*/  @!P0 MOV R19, R32 ;  /* 0x0000002000138202 */ /* 0x000fe40000000f00 */
[----:B------:R-:W-:Y:S02]  /*56f0*/  @!P0 F2FP.PACK_AB R9, R2, R0 ;  /* 0x000000000209823e */ /* 0x000fe400000000ff */
[----:B------:R-:W-:Y:S01]  /*5700*/  @!P0 F2FP.PACK_AB R2, R6, R5 ;  /* 0x000000050602823e */ /* 0x000fe200000000ff */
[----:B------:R1:W-:Y:S01]  /*5710*/  STG.E.128 [R66.64], R16 ;  /* 0x0000001042007986 */ /* 0x0003e2000c101d06 */
[----:B------:R-:W-:Y:S02]  /*5720*/  @!P0 F2FP.PACK_AB R0, R8, R7 ;  /* 0x000000070800823e */ /* 0x000fe400000000ff */
[----:B------:R-:W-:Y:S02]  /*5730*/  @!P0 MOV R48, R9 ;  /* 0x0000000900308202 */ /* 0x000fe40000000f00 */
[----:B------:R-:W-:Y:S02]  /*5740*/  @!P0 MOV R50, R2 ;  /* 0x0000000200328202 */ /* 0x000fe40000000f00 */
[----:B------:R-:W-:Y:S05]  /*5750*/  @!P0 MOV R51, R0 ;  /* 0x0000000000338202 */ /* 0x000fea0000000f00 */
[----:B------:R1:W-:Y:S02]  /*5760*/  @!P2 STG.E.128 [R64.64], R48 ;  /* 0x000000304000a986 */ /* 0x0003e4000c101d06 */
.L_x_176:
[----:B------:R-:W-:Y:S05]  /*5770*/  BSYNC B0 ;  /* 0x0000000000007941 */ /* 0x000fea0003800000 */
.L_x_175:
[----:B------:R-:W-:Y:S01]  /*5780*/  ISETP.GE.AND P0, PT, R26, c[0x0][0x1d4], PT ;  /* 0x000075001a007a0c */ /* 0x000fe20003f06270 */
[----:B------:R-:W-:Y:S01]  /*5790*/  @!UPT UIADD3 URZ, URZ, URZ, URZ ;  /* 0x0000003f3f3ff290 */ /* 0x000fe2000fffe03f */
[----:B------:R-:W-:Y:S11]  /*57a0*/  BSSY B0, `(.L_x_177) ;  /* 0x0000071000007945 */ /* 0x000ff60003800000 */
[----:B------:R-:W-:-:S05]  /*57b0*/  @P0 BRA `(.L_x_178) ;  /* 0x000006f000000947 */ /* 0x000fca0003800000 */
[----:B------:R-:W2:Y:S01]  /*57c0*/  LDS.128 R40, [R111+0x6100] ;  /* 0x006100006f287984 */ /* 0x000ea20000000c00 */
[----:B------:R-:W-:Y:S02]  /*57d0*/  ISETP.GE.AND P2, PT, R81, c[0x0][0x1d4], PT ;  /* 0x0000750051007a0c */ /* 0x000fe40003f46270 */
[-C--:B------:R-:W-:Y:S04]  /*57e0*/  IADD3 R0, P1, P0, R76, R69.reuse, R104 ;  /* 0x000000454c007210 */ /* 0x080fe8000783e068 */
[-C--:B------:R-:W-:Y:S01]  /*57f0*/  IADD3.X R3, R78, R68.reuse, R119, P1, P0 ;  /* 0x000000444e037210 */ /* 0x080fe20000fe0477 */
[----:B-1----:R-:W1:Y:S06]  /*5800*/  LDS.128 R16, [R121+0x6100] ;  /* 0x0061000079107984 */ /* 0x002e6c0000000c00 */
[----:B------:R-:W-:Y:S04]  /*5810*/  @!P2 IADD3 R2, P1, P0, R76, R69, R81 ;  /* 0x000000454c02a210 */ /* 0x000fe8000783e051 */
[----:B------:R-:W-:Y:S02]  /*5820*/  @!P2 IADD3.X R4, R78, R68, R114, P1, P0 ;  /* 0x000000444e04a210 */ /* 0x000fe40000fe0472 */
[C---:B------:R-:W-:Y:S04]  /*5830*/  LEA R50, P0, R0.reuse, c[0x0][0x1c8], 0x1 ;  /* 0x0000720000327a11 */ /* 0x040fe800078008ff */
[----:B------:R-:W-:Y:S02]  /*5840*/  LEA.HI.X R51, R0, c[0x0][0x1cc], R3, 0x1, P0 ;  /* 0x0000730000337a11 */ /* 0x000fe400000f0c03 */
[C---:B------:R-:W-:Y:S04]  /*5850*/  @!P2 LEA R48, P0, R2.reuse, c[0x0][0x1c8], 0x1 ;  /* 0x000072000230aa11 */ /* 0x040fe800078008ff */
[----:B------:R-:W-:Y:S02]  /*5860*/  @!P2 LEA.HI.X R49, R2, c[0x0][0x1cc], R4, 0x1, P0 ;  /* 0x000073000231aa11 */ /* 0x000fe400000f0c04 */
[----:B------:R-:W-:Y:S11]  /*5870*/  ISETP.GE.AND P0, PT, R26, c[0x0][0x27c], PT ;  /* 0x00009f001a007a0c */ /* 0x000ff60003f06270 */
[----:B------:R-:W-:Y:S02]  /*5880*/  @!UPT UIADD3 URZ, URZ, URZ, URZ ;  /* 0x0000003f3f3ff290 */ /* 0x000fe4000fffe03f */
[----:B------:R-:W-:Y:S01]  /*5890*/  @!P0 SHF.R.U64 R4, R12, 0x10, R13 ;  /* 0x000000100c048819 */ /* 0x000fe2000000120d */
[----:B------:R-:W-:Y:S01]  /*58a0*/  @!P0 HADD2.F32 R0, -RZ, R28.H0_H0 ;  /* 0x2000001cff008230 */ /* 0x000fe20000004100 */
[----:B------:R-:W-:Y:S01]  /*58b0*/  @!P0 SHF.R.U64 R10, R44, 0x10, R45 ;  /* 0x000000102c0a8819 */ /* 0x000fe2000000122d */
[----:B------:R-:W-:Y:S01]  /*58c0*/  @!P0 HADD2.F32 R6, -RZ, R58.H0_H0 ;  /* 0x2000003aff068230 */ /* 0x000fe20000004100 */
[----:B--2---:R-:W-:Y:S01]  /*58d0*/  @!P0 MOV R9, R40 ;  /* 0x0000002800098202 */ /* 0x004fe20000000f00 */
[----:B------:R-:W-:Y:S01]  /*58e0*/  @!P0 HADD2.F32 R4, -RZ, R4.H0_H0 ;  /* 0x20000004ff048230 */ /* 0x000fe20000004100 */
[----:B-1----:R-:W-:Y:S01]  /*58f0*/  @!P0 MOV R3, R16 ;  /* 0x0000001000038202 */ /* 0x002fe20000000f00 */
[----:B------:R-:W-:Y:S01]  /*5900*/  @!P0 HADD2.F32 R35, -RZ, R59.H0_H0 ;  /* 0x2000003bff238230 */ /* 0x000fe20000004100 */
[----:B------:R-:W-:Y:S01]  /*5910*/  @!P0 SHF.R.U32.HI R7, RZ, 0x10, R13 ;  /* 0x00000010ff078819 */ /* 0x000fe2000001160d */
[----:B------:R-:W-:Y:S01]  /*5920*/  @!P0 HADD2.F32 R5, -RZ, R9.H0_H0 ;  /* 0x20000009ff058230 */ /* 0x000fe20000004100 */
[----:B------:R-:W-:Y:S01]  /*5930*/  @!P0 SHF.R.U32.HI R25, RZ, 0x10, R45 ;  /* 0x00000010ff198819 */ /* 0x000fe2000001162d */
[----:B------:R-:W-:Y:S01]  /*5940*/  @!P0 HADD2.F32 R2, -RZ, R3.H0_H0 ;  /* 0x20000003ff028230 */ /* 0x000fe20000004100 */
[----:B------:R-:W-:Y:S01]  /*5950*/  @!P0 SHF.R.U32.HI R32, RZ, 0x10, R47 ;  /* 0x00000010ff208819 */ /* 0x000fe2000001162f */
[----:B------:R-:W-:Y:S01]  /*5960*/  @!P0 HADD2.F32 R12, -RZ, R9.H1_H1 ;  /* 0x30000009ff0c8230 */ /* 0x000fe20000004100 */
[CC--:B------:R-:W-:Y:S01]  /*5970*/  @!P0 FMUL.FTZ R13, R5.reuse, R0.reuse ;  /* 0x00000000050d8220 */ /* 0x0c0fe20000410000 */
[----:B------:R-:W-:Y:S01]  /*5980*/  @!P0 HADD2.F32 R3, -RZ, R3.H1_H1 ;  /* 0x30000003ff038230 */ /* 0x000fe20000004100 */
[C---:B------:R-:W-:Y:S01]  /*5990*/  @!P0 FMUL.FTZ R0, R2.reuse, R0 ;  /* 0x0000000002008220 */ /* 0x040fe20000410000 */
[----:B------:R-:W-:Y:S01]  /*59a0*/  @!P0 HADD2.F32 R7, -RZ, R7.H0_H0 ;  /* 0x20000007ff078230 */ /* 0x000fe20000004100 */
[-C--:B------:R-:W-:Y:S01]  /*59b0*/  @!P0 FFMA.FTZ R57, R2, R6.reuse, -R13 ;  /* 0x0000000602398223 */ /* 0x080fe2000001080d */
[----:B------:R-:W-:Y:S01]  /*59c0*/  @!P0 HADD2.F32 R13, -RZ, R10.H0_H0 ;  /* 0x2000000aff0d8230 */ /* 0x000fe20000004100 */
[----:B------:R-:W-:Y:S01]  /*59d0*/  @!P0 FFMA.FTZ R0, R5, R6, R0 ;  /* 0x0000000605008223 */ /* 0x000fe20000010000 */
[----:B------:R-:W-:Y:S01]  /*59e0*/  @!P0 HADD2.F32 R25, -RZ, R25.H0_H0 ;  /* 0x20000019ff198230 */ /* 0x000fe20000004100 */
[----:B------:R-:W-:Y:S01]  /*59f0*/  @!P0 IMAD.MOV.U32 R5, RZ, RZ, R41 ;  /* 0x000000ffff058224 */ /* 0x000fe200078e0029 */
[----:B------:R-:W-:Y:S01]  /*5a00*/  @!P0 SHF.R.U64 R33, R46, 0x10, R47 ;  /* 0x000000102e218819 */ /* 0x000fe2000000122f */
[CC--:B------:R-:W-:Y:S01]  /*5a10*/  @!P0 FMUL.FTZ R9, R12.reuse, R4.reuse ;  /* 0x000000040c098220 */ /* 0x0c0fe20000410000 */
[----:B------:R-:W-:Y:S01]  /*5a20*/  @!P0 HADD2.F32 R37, -RZ, R32.H0_H0 ;  /* 0x20000020ff258230 */ /* 0x000fe20000004100 */
[C---:B------:R-:W-:Y:S01]  /*5a30*/  @!P0 FMUL.FTZ R2, R3.reuse, R4 ;  /* 0x0000000403028220 */ /* 0x040fe20000410000 */
[----:B------:R-:W-:Y:S01]  /*5a40*/  @!P0 MOV R4, R17 ;  /* 0x0000001100048202 */ /* 0x000fe20000000f00 */
[-C--:B------:R-:W-:Y:S01]  /*5a50*/  @!P0 FFMA.FTZ R56, R3, R13.reuse, -R9 ;  /* 0x0000000d03388223 */ /* 0x080fe20000010809 */
[----:B------:R-:W-:Y:S01]  /*5a60*/  @!P0 HADD2.F32 R3, -RZ, R28.H1_H1 ;  /* 0x3000001cff038230 */ /* 0x000fe20000004100 */
[----:B------:R-:W-:Y:S01]  /*5a70*/  @!P0 FFMA.FTZ R2, R12, R13, R2 ;  /* 0x0000000d0c028223 */ /* 0x000fe20000010002 */
[--C-:B------:R-:W-:Y:S01]  /*5a80*/  @!P0 SHF.R.U64 R11, R14, 0x10, R15.reuse ;  /* 0x000000100e0b8819 */ /* 0x100fe2000000120f */
[--C-:B------:R-:W-:Y:S01]  /*5a90*/  @!P0 HADD2.F32 R14, -RZ, R5.reuse.H0_H0 ;  /* 0x20000005ff0e8230 */ /* 0x100fe20000004100 */
[----:B------:R-:W-:Y:S01]  /*5aa0*/  @!P0 SHF.R.U32.HI R8, RZ, 0x10, R15 ;  /* 0x00000010ff088819 */ /* 0x000fe2000001160f */
[----:B------:R-:W-:Y:S02]  /*5ab0*/  @!P0 HADD2.F32 R15, -RZ, R58.H1_H1 ;  /* 0x3000003aff0f8230 */ /* 0x000fe40000004100 */
[--C-:B------:R-:W-:Y:S01]  /*5ac0*/  @!P0 HADD2.F32 R6, -RZ, R4.reuse.H0_H0 ;  /* 0x20000004ff068230 */ /* 0x100fe20000004100 */
[----:B------:R-:W-:Y:S01]  /*5ad0*/  @!P0 FMUL.FTZ R9, R14, R3 ;  /* 0x000000030e098220 */ /* 0x000fe20000410000 */
[----:B------:R-:W-:Y:S02]  /*5ae0*/  @!P0 HADD2.F32 R24, -RZ, R5.H1_H1 ;  /* 0x30000005ff188230 */ /* 0x000fe40000004100 */
[----:B------:R-:W-:Y:S01]  /*5af0*/  @!P0 HADD2.F32 R5, -RZ, R4.H1_H1 ;  /* 0x30000004ff058230 */ /* 0x000fe20000004100 */
[----:B------:R-:W-:Y:S01]  /*5b00*/  @!P0 FFMA.FTZ R47, R6, R15, -R9 ;  /* 0x0000000f062f8223 */ /* 0x000fe20000010809 */
[----:B------:R-:W-:Y:S01]  /*5b10*/  @!P0 HADD2.F32 R11, -RZ, R11.H0_H0 ;  /* 0x2000000bff0b8230 */ /* 0x000fe20000004100 */
[-C--:B------:R-:W-:Y:S01]  /*5b20*/  @!P0 FMUL.FTZ R10, R24, R7.reuse ;  /* 0x00000007180a8220 */ /* 0x080fe20000410000 */
[----:B------:R-:W-:Y:S01]  /*5b30*/  @!P0 HADD2.F32 R33, -RZ, R33.H0_H0 ;  /* 0x20000021ff218230 */ /* 0x000fe20000004100 */
[----:B------:R-:W-:Y:S01]  /*5b40*/  @!P0 IMAD.MOV.U32 R9, RZ, RZ, R43 ;  /* 0x000000ffff098224 */ /* 0x000fe200078e002b */
[----:B------:R-:W-:Y:S01]  /*5b50*/  @!P0 HADD2.F32 R8, -RZ, R8.H0_H0 ;  /* 0x20000008ff088230 */ /* 0x000fe20000004100 */
[C---:B------:R-:W-:Y:S01]  /*5b60*/  @!P0 FMUL.FTZ R4, R5.reuse, R7 ;  /* 0x0000000705048220 */ /* 0x040fe20000410000 */
[----:B------:R-:W-:Y:S01]  /*5b70*/  @!P0 HADD2.F32 R7, -RZ, R29.H0_H0 ;  /* 0x2000001dff078230 */ /* 0x000fe20000004100 */
[----:B------:R-:W-:Y:S01]  /*5b80*/  @!P0 FFMA.FTZ R46, R5, R25, -R10 ;  /* 0x00000019052e8223 */ /* 0x000fe2000001080a */
[----:B------:R-:W-:Y:S01]  /*5b90*/  @!P0 MOV R5, R19 ;  /* 0x0000001300058202 */ /* 0x000fe20000000f00 */
[----:B------:R-:W-:Y:S01]  /*5ba0*/  @!P0 FMUL.FTZ R3, R6, R3 ;  /* 0x0000000306038220 */ /* 0x000fe20000410000 */
[--C-:B------:R-:W-:Y:S02]  /*5bb0*/  @!P0 HADD2.F32 R34, -RZ, R9.reuse.H0_H0 ;  /* 0x20000009ff228230 */ /* 0x100fe40000004100 */
[----:B------:R-:W-:Y:S01]  /*5bc0*/  @!P0 HADD2.F32 R36, -RZ, R9.H1_H1 ;  /* 0x30000009ff248230 */ /* 0x000fe20000004100 */
[----:B------:R-:W-:Y:S01]  /*5bd0*/  @!P0 FFMA.FTZ R3, R14, R15, R3 ;  /* 0x0000000f0e038223 */ /* 0x000fe20000010003 */
[--C-:B------:R-:W-:Y:S01]  /*5be0*/  @!P0 HADD2.F32 R6, -RZ, R5.reuse.H0_H0 ;  /* 0x20000005ff068230 */ /* 0x100fe20000004100 */
[----:B------:R-:W-:Y:S01]  /*5bf0*/  @!P0 FMUL.FTZ R9, R34, R7 ;  /* 0x0000000722098220 */ /* 0x000fe20000410000 */
[----:B------:R-:W-:Y:S01]  /*5c00*/  @!P0 HADD2.F32 R5, -RZ, R5.H1_H1 ;  /* 0x30000005ff058230 */ /* 0x000fe20000004100 */
[----:B------:R-:W-:Y:S02]  /*5c10*/  @!P0 FMUL.FTZ R10, R36, R8 ;  /* 0x00000008240a8220 */ /* 0x000fe40000410000 */
[C---:B------:R-:W-:Y:S01]  /*5c20*/  @!P0 FFMA.FTZ R45, R6.reuse, R35, -R9 ;  /* 0x00000023062d8223 */ /* 0x040fe20000010809 */
[----:B------:R-:W-:Y:S01]  /*5c30*/  @!P0 MOV R9, R42 ;  /* 0x0000002a00098202 */ /* 0x000fe20000000f00 */
[----:B------:R-:W-:Y:S02]  /*5c40*/  @!P0 FMUL.FTZ R7, R6, R7 ;  /* 0x0000000706078220 */ /* 0x000fe40000410000 */
[----:B------:R-:W-:Y:S02]  /*5c50*/  @!P0 IMAD.MOV.U32 R6, RZ, RZ, R18 ;  /* 0x000000ffff068224 */ /* 0x000fe400078e0012 */
[C---:B------:R-:W-:Y:S01]  /*5c60*/  @!P0 FMUL.FTZ R8, R5.reuse, R8 ;  /* 0x0000000805088220 */ /* 0x040fe20000410000 */
[----:B------:R-:W-:Y:S01]  /*5c70*/  @!P0 HADD2.F32 R28, -RZ, R9.H0_H0 ;  /* 0x20000009ff1c8230 */ /* 0x000fe20000004100 */
[----:B------:R-:W-:Y:S01]  /*5c80*/  @!P0 FFMA.FTZ R44, R5, R37, -R10 ;  /* 0x00000025052c8223 */ /* 0x000fe2000001080a */
[----:B------:R-:W-:Y:S01]  /*5c90*/  @!P0 HADD2.F32 R5, -RZ, R29.H1_H1 ;  /* 0x3000001dff058230 */ /* 0x000fe20000004100 */
[----:B------:R-:W-:Y:S01]  /*5ca0*/  @!P0 FFMA.FTZ R4, R24, R25, R4 ;  /* 0x0000001918048223 */ /* 0x000fe20000010004 */
[----:B------:R-:W-:Y:S02]  /*5cb0*/  @!P0 HADD2.F32 R32, -RZ, R9.H1_H1 ;  /* 0x30000009ff208230 */ /* 0x000fe40000004100 */
[----:B------:R-:W-:Y:S01]  /*5cc0*/  @!P0 F2FP.PACK_AB R12, R44, R45 ;  /* 0x0000002d2c0c823e */ /* 0x000fe200000000ff */
[--C-:B------:R-:W-:Y:S01]  /*5cd0*/  @!P0 HADD2.F32 R10, -RZ, R6.reuse.H0_H0 ;  /* 0x20000006ff0a8230 */ /* 0x100fe20000004100 */
[----:B------:R-:W-:Y:S01]  /*5ce0*/  @!P0 F2FP.PACK_AB R3, R4, R3 ;  /* 0x000000030403823e */ /* 0x000fe200000000ff */
[----:B------:R-:W-:Y:S01]  /*5cf0*/  @!P0 HADD2.F32 R9, -RZ, R6.H1_H1 ;  /* 0x30000006ff098230 */ /* 0x000fe20000004100 */
[----:B------:R-:W-:Y:S01]  /*5d00*/  @!P0 MOV R19, R12 ;  /* 0x0000000c00138202 */ /* 0x000fe20000000f00 */
[----:B------:R-:W-:Y:S01]  /*5d10*/  @!P0 FMUL.FTZ R6, R28, R5 ;  /* 0x000000051c068220 */ /* 0x000fe20000410000 */
[----:B------:R-:W-:Y:S01]  /*5d20*/  @!P0 HADD2.F32 R29, -RZ, R59.H1_H1 ;  /* 0x3000003bff1d8230 */ /* 0x000fe20000004100 */
[----:B------:R-:W-:Y:S02]  /*5d30*/  @!P0 FMUL.FTZ R38, R32, R11 ;  /* 0x0000000b20268220 */ /* 0x000fe40000410000 */
[C---:B------:R-:W-:Y:S02]  /*5d40*/  @!P0 FMUL.FTZ R5, R10.reuse, R5 ;  /* 0x000000050a058220 */ /* 0x040fe40000410000 */
[----:B------:R-:W-:Y:S01]  /*5d50*/  @!P0 FFMA.FTZ R39, R10, R29, -R6 ;  /* 0x0000001d0a278223 */ /* 0x000fe20000010806 */
[----:B------:R-:W-:Y:S01]  /*5d60*/  @!P0 F2FP.PACK_AB R10, R46, R47 ;  /* 0x0000002f2e0a823e */ /* 0x000fe200000000ff */
[C---:B------:R-:W-:Y:S02]  /*5d70*/  @!P0 FMUL.FTZ R6, R9.reuse, R11 ;  /* 0x0000000b09068220 */ /* 0x040fe40000410000 */
[----:B------:R-:W-:Y:S01]  /*5d80*/  @!P0 FFMA.FTZ R11, R9, R33, -R38 ;  /* 0x00000021090b8223 */ /* 0x000fe20000010826 */
[----:B------:R-:W-:Y:S01]  /*5d90*/  @!P0 F2FP.PACK_AB R9, R56, R57 ;  /* 0x000000393809823e */ /* 0x000fe200000000ff */
[----:B------:R-:W-:Y:S01]  /*5da0*/  @!P0 FFMA.FTZ R5, R28, R29, R5 ;  /* 0x0000001d1c058223 */ /* 0x000fe20000010005 */
[----:B------:R-:W-:Y:S01]  /*5db0*/  @!P0 MOV R17, R10 ;  /* 0x0000000a00118202 */ /* 0x000fe20000000f00 */
[----:B------:R-:W-:Y:S01]  /*5dc0*/  @!P0 FFMA.FTZ R6, R32, R33, R6 ;  /* 0x0000002120068223 */ /* 0x000fe20000010006 */
[----:B------:R-:W-:Y:S01]  /*5dd0*/  @!P0 F2FP.PACK_AB R11, R11, R39 ;  /* 0x000000270b0b823e */ /* 0x000fe200000000ff */
[----:B------:R-:W-:Y:S01]  /*5de0*/  @!P0 FFMA.FTZ R7, R34, R35, R7 ;  /* 0x0000002322078223 */ /* 0x000fe20000010007 */
[----:B------:R-:W-:Y:S01]  /*5df0*/  @!P0 MOV R16, R9 ;  /* 0x0000000900108202 */ /* 0x000fe20000000f00 */
[----:B------:R-:W-:Y:S01]  /*5e00*/  @!P0 FFMA.FTZ R8, R36, R37, R8 ;  /* 0x0000002524088223 */ /* 0x000fe20000010008 */
[----:B------:R-:W-:Y:S01]  /*5e10*/  @!P0 F2FP.PACK_AB R9, R2, R0 ;  /* 0x000000000209823e */ /* 0x000fe200000000ff */
[----:B------:R-:W-:Y:S01]  /*5e20*/  @!P0 IMAD.MOV.U32 R18, RZ, RZ, R11 ;  /* 0x000000ffff128224 */ /* 0x000fe200078e000b */
[----:B------:R-:W-:Y:S01]  /*5e30*/  @!P0 F2FP.PACK_AB R2, R6, R5 ;  /* 0x000000050602823e */ /* 0x000fe200000000ff */
[----:B------:R-:W-:Y:S01]  /*5e40*/  @!P0 IMAD.MOV.U32 R41, RZ, RZ, R3 ;  /* 0x000000ffff298224 */ /* 0x000fe200078e0003 */
[----:B------:R-:W-:Y:S02]  /*5e50*/  @!P0 F2FP.PACK_AB R0, R8, R7 ;  /* 0x000000070800823e */ /* 0x000fe400000000ff */
[----:B------:R1:W-:Y:S01]  /*5e60*/  STG.E.128 [R50.64], R16 ;  /* 0x0000001032007986 */ /* 0x0003e2000c101d06 */
[----:B------:R-:W-:Y:S02]  /*5e70*/  @!P0 MOV R40, R9 ;  /* 0x0000000900288202 */ /* 0x000fe40000000f00 */
[----:B------:R-:W-:Y:S02]  /*5e80*/  @!P0 MOV R42, R2 ;  /* 0x00000002002a8202 */ /* 0x000fe40000000f00 */
[----:B------:R-:W-:Y:S05]  /*5e90*/  @!P0 MOV R43, R0 ;  /* 0x00000000002b8202 */ /* 0x000fea0000000f00 */
[----:B------:R1:W-:Y:S02]  /*5ea0*/  @!P2 STG.E.128 [R48.64], R40 ;  /* 0x000000283000a986 */ /* 0x0003e4000c101d06 */
.L_x_178:
[----:B------:R-:W-:Y:S05]  /*5eb0*/  BSYNC B0 ;  /* 0x0000000000007941 */ /* 0x000fea0003800000 */
.L_x_177:
[----:B------:R-:W-:Y:S11]  /*5ec0*/  ISETP.GE.AND P0, PT, R27, c[0x0][0x1d4], PT ;  /* 0x000075001b007a0c */ /* 0x000ff60003f06270 */
[----:B------:R-:W-:Y:S02]  /*5ed0*/  @!UPT UIADD3 URZ, URZ, URZ, URZ ;  /* 0x0000003f3f3ff290 */ /* 0x000fe4000fffe03f */
[----:B------:R-:W-:-:S05]  /*5ee0*/  @P0 BRA `(.L_x_162) ;  /* 0x000008a000000947 */ /* 0x000fca0003800000 */
[----:B-1----:R-:W-:Y:S01]  /*5ef0*/  LDS.128 R40, [R110+0x6100] ;  /* 0x006100006e287984 */ /* 0x002fe20000000c00 */
[----:B------:R-:W-:Y:S04]  /*5f00*/  IADD3 R2, P1, P0, R76, R69, R87 ;  /* 0x000000454c027210 */ /* 0x000fe8000783e057 */
[----:B------:R-:W-:Y:S02]  /*5f10*/  IADD3.X R5, R78, R68, R118, P1, P0 ;  /* 0x000000444e057210 */ /* 0x000fe40000fe0476 */
[----:B------:R-:W-:Y:S01]  /*5f20*/  ISETP.GE.AND P0, PT, R27, c[0x0][0x27c], PT ;  /* 0x00009f001b007a0c */ /* 0x000fe20003f06270 */
[----:B------:R-:W1:Y:S01]  /*5f30*/  LDS.128 R12, [R116+0x6100] ;  /* 0x00610000740c7984 */ /* 0x000e620000000c00 */
[C---:B------:R-:W-:Y:S04]  /*5f40*/  LEA R44, P1, R2.reuse, c[0x0][0x1c8], 0x1 ;  /* 0x00007200022c7a11 */ /* 0x040fe800078208ff */
[----:B------:R-:W-:Y:S02]  /*5f50*/  LEA.HI.X R45, R2, c[0x0][0x1cc], R5, 0x1, P1 ;  /* 0x00007300022d7a11 */ /* 0x000fe400008f0c05 */
[----:B------:R-:W-:Y:S05]  /*5f60*/  ISETP.GE.AND P1, PT, R85, c[0x0][0x1d4], PT ;  /* 0x0000750055007a0c */ /* 0x000fea0003f26270 */
[----:B------:R-:W-:Y:S01]  /*5f70*/  @!P0 SHF.R.U64 R4, R20, 0x10, R21 ;  /* 0x0000001014048819 */ /* 0x000fe20000001215 */
[----:B------:R-:W-:Y:S01]  /*5f80*/  @!P0 HADD2.F32 R25, -RZ, R60.H0_H0 ;  /* 0x2000003cff198230 */ /* 0x000fe20000004100 */
[----:B------:R-:W-:Y:S01]  /*5f90*/  @!P0 SHF.R.U64 R9, R52, 0x10, R53 ;  /* 0x0000001034098819 */ /* 0x000fe20000001235 */
[----:B------:R-:W-:Y:S01]  /*5fa0*/  @!P0 HADD2.F32 R35, -RZ, R61.H0_H0 ;  /* 0x2000003dff238230 */ /* 0x000fe20000004100 */
[----:B------:R-:W-:Y:S01]  /*5fb0*/  @!P0 SHF.R.U64 R8, R22, 0x10, R23 ;  /* 0x0000001016088819 */ /* 0x000fe20000001217 */
[----:B------:R-:W-:Y:S01]  /*5fc0*/  @!P0 HADD2.F32 R3, -RZ, R30.H0_H0 ;  /* 0x2000001eff038230 */ /* 0x000fe20000004100 */
[----:B------:R-:W-:Y:S01]  /*5fd0*/  @!P0 SHF.R.U32.HI R10, RZ, 0x10, R21 ;  /* 0x00000010ff0a8819 */ /* 0x000fe20000011615 */
[----:B------:R-:W-:Y:S01]  /*5fe0*/  @!P0 HADD2.F32 R21, -RZ, R60.H1_H1 ;  /* 0x3000003cff158230 */ /* 0x000fe20000004100 */
[----:B------:R-:W-:Y:S01]  /*5ff0*/  @!P0 SHF.R.U32.HI R11, RZ, 0x10, R23 ;  /* 0x00000010ff0b8819 */ /* 0x000fe20000011617 */
[----:B------:R-:W-:Y:S01]  /*6000*/  @!P0 HADD2.F32 R23, -RZ, R9.H0_H0 ;  /* 0x20000009ff178230 */ /* 0x000fe20000004100 */
[----:B------:R-:W-:Y:S01]  /*6010*/  @!P0 SHF.R.U32.HI R34, RZ, 0x10, R55 ;  /* 0x00000010ff228819 */ /* 0x000fe20000011637 */
[----:B------:R-:W-:Y:S01]  /*6020*/  @!P0 HADD2.F32 R18, -RZ, R10.H0_H0 ;  /* 0x2000000aff128230 */ /* 0x000fe20000004100 */
[----:B------:R-:W-:Y:S01]  /*6030*/  @!P0 SHF.R.U32.HI R29, RZ, 0x10, R53 ;  /* 0x00000010ff1d8819 */ /* 0x000fe20000011635 */
[----:B------:R-:W-:Y:S01]  /*6040*/  @!P0 HADD2.F32 R17, -RZ, R8.H0_H0 ;  /* 0x20000008ff118230 */ /* 0x000fe20000004100 */
[----:B------:R-:W-:Y:S01]  /*6050*/  @!P0 SHF.R.U64 R33, R54, 0x10, R55 ;  /* 0x0000001036218819 */ /* 0x000fe20000001237 */
[----:B------:R-:W-:Y:S02]  /*6060*/  @!P0 HADD2.F32 R37, -RZ, R34.H0_H0 ;  /* 0x20000022ff258230 */ /* 0x000fe40000004100 */
[----:B------:R-:W-:Y:S02]  /*6070*/  @!P0 HADD2.F32 R29, -RZ, R29.H0_H0 ;  /* 0x2000001dff1d8230 */ /* 0x000fe40000004100 */
[----:B------:R-:W-:Y:S02]  /*6080*/  @!P0 HADD2.F32 R33, -RZ, R33.H0_H0 ;  /* 0x20000021ff218230 */ /* 0x000fe40000004100 */
[----:B------:R-:W-:Y:S02]  /*6090*/  @!P0 HADD2.F32 R16, -RZ, R31.H0_H0 ;  /* 0x2000001fff108230 */ /* 0x000fe40000004100 */
[----:B------:R-:W-:Y:S01]  /*60a0*/  @!P0 HADD2.F32 R19, -RZ, R11.H0_H0 ;  /* 0x2000000bff138230 */ /* 0x000fe20000004100 */
[----:B-1----:R-:W-:Y:S02]  /*60b0*/  @!P0 MOV R6, R13 ;  /* 0x0000000d00068202 */ /* 0x002fe40000000f00 */
[----:B------:R-:W-:Y:S02]  /*60c0*/  @!P0 MOV R28, R41 ;  /* 0x00000029001c8202 */ /* 0x000fe40000000f00 */
[----:B------:R-:W-:Y:S01]  /*60d0*/  @!P0 MOV R2, R12 ;  /* 0x0000000c00028202 */ /* 0x000fe20000000f00 */
[--C-:B------:R-:W-:Y:S01]  /*60e0*/  @!P0 HADD2.F32 R8, -RZ, R6.reuse.H1_H1 ;  /* 0x30000006ff088230 */ /* 0x100fe20000004100 */
[----:B------:R-:W-:Y:S01]  /*60f0*/  @!P0 MOV R5, R40 ;  /* 0x0000002800058202 */ /* 0x000fe20000000f00 */
[----:B------:R-:W-:Y:S01]  /*6100*/  @!P0 HADD2.F32 R0, -RZ, R6.H0_H0 ;  /* 0x20000006ff008230 */ /* 0x000fe20000004100 */
[----:B------:R-:W-:Y:S01]  /*6110*/  @!P0 MOV R32, R42 ;  /* 0x0000002a00208202 */ /* 0x000fe20000000f00 */
[----:B------:R-:W-:Y:S02]  /*6120*/  @!P0 HADD2.F32 R24, -RZ, R28.H0_H0 ;  /* 0x2000001cff188230 */ /* 0x000fe40000004100 */
[--C-:B------:R-:W-:Y:S02]  /*6130*/  @!P0 HADD2.F32 R20, -RZ, R5.reuse.H0_H0 ;  /* 0x20000005ff148230 */ /* 0x100fe40000004100 */
[----:B------:R-:W-:Y:S01]  /*6140*/  @!P0 HADD2.F32 R22, -RZ, R5.H1_H1 ;  /* 0x30000005ff168230 */ /* 0x000fe20000004100 */
[-C--:B------:R-:W-:Y:S01]  /*6150*/  @!P0 FMUL.FTZ R7, R24, R3.reuse ;  /* 0x0000000318078220 */ /* 0x080fe20000410000 */
[----:B------:R-:W-:Y:S01]  /*6160*/  @!P0 HADD2.F32 R5, -RZ, R2.H0_H0 ;  /* 0x20000002ff058230 */ /* 0x000fe20000004100 */
[C---:B------:R-:W-:Y:S01]  /*6170*/  @!P0 FMUL.FTZ R3, R0.reuse, R3 ;  /* 0x0000000300038220 */ /* 0x040fe20000410000 */
[----:B------:R-:W-:Y:S01]  /*6180*/  @!P0 HADD2.F32 R28, -RZ, R28.H1_H1 ;  /* 0x3000001cff1c8230 */ /* 0x000fe20000004100 */
[----:B------:R-:W-:Y:S01]  /*6190*/  @!P0 FFMA.FTZ R52, R0, R25, -R7 ;  /* 0x0000001900348223 */ /* 0x000fe20000010807 */
[----:B------:R-:W-:Y:S01]  /*61a0*/  @!P0 HADD2.F32 R0, -RZ, R30.H1_H1 ;  /* 0x3000001eff008230 */ /* 0x000fe20000004100 */
[----:B------:R-:W-:Y:S01]  /*61b0*/  @!P0 MOV R30, R43 ;  /* 0x0000002b001e8202 */ /* 0x000fe20000000f00 */
[----:B------:R-:W-:Y:S01]  /*61c0*/  @!P0 HADD2.F32 R7, -RZ, R4.H0_H0 ;  /* 0x20000004ff078230 */ /* 0x000fe20000004100 */
[----:B------:R-:W-:Y:S01]  /*61d0*/  @!P0 FMUL.FTZ R46, R28, R18 ;  /* 0x000000121c2e8220 */ /* 0x000fe20000410000 */
[----:B------:R-:W-:Y:S01]  /*61e0*/  @!P0 HADD2.F32 R4, -RZ, R2.H1_H1 ;  /* 0x30000002ff048230 */ /* 0x000fe20000004100 */
[-C--:B------:R-:W-:Y:S01]  /*61f0*/  @!P0 FMUL.FTZ R2, R20, R0.reuse ;  /* 0x0000000014028220 */ /* 0x080fe20000410000 */
[--C-:B------:R-:W-:Y:S01]  /*6200*/  @!P0 HADD2.F32 R34, -RZ, R30.reuse.H0_H0 ;  /* 0x2000001eff228230 */ /* 0x100fe20000004100 */
[----:B------:R-:W-:Y:S01]  /*6210*/  @!P0 FMUL.FTZ R9, R22, R7 ;  /* 0x0000000716098220 */ /* 0x000fe20000410000 */
[----:B------:R-:W-:Y:S01]  /*6220*/  @!P0 HADD2.F32 R36, -RZ, R30.H1_H1 ;  /* 0x3000001eff248230 */ /* 0x000fe20000004100 */
[C---:B------:R-:W-:Y:S01]  /*6230*/  @!P0 FMUL.FTZ R0, R5.reuse, R0 ;  /* 0x0000000005008220 */ /* 0x040fe20000410000 */
[--C-:B------:R-:W-:Y:S01]  /*6240*/  @!P0 HADD2.F32 R30, -RZ, R32.reuse.H0_H0 ;  /* 0x20000020ff1e8230 */ /* 0x100fe20000004100 */
[----:B------:R-:W-:Y:S01]  /*6250*/  @!P0 FFMA.FTZ R51, R5, R21, -R2 ;  /* 0x0000001505338223 */ /* 0x000fe20000010802 */
[----:B------:R-:W-:Y:S01]  /*6260*/  @!P0 MOV R5, R14 ;  /* 0x0000000e00058202 */ /* 0x000fe20000000f00 */
[C---:B------:R-:W-:Y:S01]  /*6270*/  @!P0 FMUL.FTZ R2, R4.reuse, R7 ;  /* 0x0000000704028220 */ /* 0x040fe20000410000 */
[----:B------:R-:W-:Y:S01]  /*6280*/  @!P0 HADD2.F32 R32, -RZ, R32.H1_H1 ;  /* 0x30000020ff208230 */ /* 0x000fe20000004100 */
[----:B------:R-:W-:Y:S01]  /*6290*/  @!P0 FFMA.FTZ R50, R4, R23, -R9 ;  /* 0x0000001704328223 */ /* 0x000fe20000010809 */
[----:B------:R-:W-:Y:S01]  /*62a0*/  @!P0 HADD2.F32 R9, -RZ, R31.H1_H1 ;  /* 0x3000001fff098230 */ /* 0x000fe20000004100 */
[----:B------:R-:W-:Y:S01]  /*62b0*/  @!P0 IMAD.MOV.U32 R4, RZ, RZ, R15 ;  /* 0x000000ffff048224 */ /* 0x000fe200078e000f */
[----:B------:R-:W-:Y:S01]  /*62c0*/  @!P0 HADD2.F32 R31, -RZ, R61.H1_H1 ;  /* 0x3000003dff1f8230 */ /* 0x000fe20000004100 */
[----:B------:R-:W-:Y:S01]  /*62d0*/  @!P0 FMUL.FTZ R38, R32, R17 ;  /* 0x0000001120268220 */ /* 0x000fe20000410000 */
[--C-:B------:R-:W-:Y:S01]  /*62e0*/  @!P0 HADD2.F32 R7, -RZ, R5.reuse.H0_H0 ;  /* 0x20000005ff078230 */ /* 0x100fe20000004100 */
[----:B------:R-:W-:Y:S01]  /*62f0*/  @!P0 FMUL.FTZ R39, R30, R9 ;  /* 0x000000091e278220 */ /* 0x000fe20000410000 */
[--C-:B------:R-:W-:Y:S01]  /*6300*/  @!P0 HADD2.F32 R11, -RZ, R4.reuse.H0_H0 ;  /* 0x20000004ff0b8230 */ /* 0x100fe20000004100 */
[----:B------:R-:W-:Y:S01]  /*6310*/  @!P0 FFMA.FTZ R49, R8, R29, -R46 ;  /* 0x0000001d08318223 */ /* 0x000fe2000001082e */
[----:B------:R-:W-:Y:S01]  /*6320*/  @!P0 HADD2.F32 R10, -RZ, R4.H1_H1 ;  /* 0x30000004ff0a8230 */ /* 0x000fe20000004100 */
[----:B------:R-:W-:Y:S01]  /*6330*/  @!P0 FMUL.FTZ R4, R36, R19 ;  /* 0x0000001324048220 */ /* 0x000fe20000410000 */
[----:B------:R-:W-:Y:S01]  /*6340*/  @!P0 HADD2.F32 R6, -RZ, R5.H1_H1 ;  /* 0x30000005ff068230 */ /* 0x000fe20000004100 */
[----:B------:R-:W-:Y:S02]  /*6350*/  @!P0 FMUL.FTZ R5, R34, R16 ;  /* 0x0000001022058220 */ /* 0x000fe40000410000 */
[----:B------:R-:W-:Y:S02]  /*6360*/  @!P0 FFMA.FTZ R47, R10, R37, -R4 ;  /* 0x000000250a2f8223 */ /* 0x000fe40000010804 */
[----:B------:R-:W-:Y:S02]  /*6370*/  @!P0 FFMA.FTZ R5, R11, R35, -R5 ;  /* 0x000000230b058223 */ /* 0x000fe40000010805 */
[----:B------:R-:W-:Y:S01]  /*6380*/  @!P0 FFMA.FTZ R48, R7, R31, -R39 ;  /* 0x0000001f07308223 */ /* 0x000fe20000010827 */
[----:B------:R-:W-:Y:S01]  /*6390*/  @!P0 F2FP.PACK_AB R39, R49, R52 ;  /* 0x000000343127823e */ /* 0x000fe200000000ff */
[----:B------:R-:W-:Y:S01]  /*63a0*/  @!P0 FFMA.FTZ R46, R6, R33, -R38 ;  /* 0x00000021062e8223 */ /* 0x000fe20000010826 */
[----:B------:R-:W-:Y:S01]  /*63b0*/  @!P0 F2FP.PACK_AB R38, R50, R51 ;  /* 0x000000333226823e */ /* 0x000fe200000000ff */
[----:B------:R-:W-:Y:S01]  /*63c0*/  @!P0 FMUL.FTZ R4, R8, R18 ;  /* 0x0000001208048220 */ /* 0x000fe20000410000 */
[----:B------:R-:W-:Y:S01]  /*63d0*/  @!P0 F2FP.PACK_AB R18, R47, R5 ;  /* 0x000000052f12823e */ /* 0x000fe200000000ff */
[----:B------:R-:W-:Y:S01]  /*63e0*/  @!P0 FFMA.FTZ R0, R20, R21, R0 ;  /* 0x0000001514008223 */ /* 0x000fe20000010000 */
[----:B------:R-:W-:Y:S01]  /*63f0*/  @!P0 F2FP.PACK_AB R8, R46, R48 ;  /* 0x000000302e08823e */ /* 0x000fe200000000ff */
[----:B------:R-:W-:Y:S01]  /*6400*/  @!P0 IMAD.MOV.U32 R12, RZ, RZ, R38 ;  /* 0x000000ffff0c8224 */ /* 0x000fe200078e0026 */
[----:B------:R-:W-:Y:S01]  /*6410*/  @!P0 MOV R13, R39 ;  /* 0x00000027000d8202 */ /* 0x000fe20000000f00 */
[----:B------:R-:W-:Y:S01]  /*6420*/  @!P0 FFMA.FTZ R2, R22, R23, R2 ;  /* 0x0000001716028223 */ /* 0x000fe20000010002 */
[----:B------:R-:W-:Y:S01]  /*6430*/  @!P0 MOV R14, R8 ;  /* 0x00000008000e8202 */ /* 0x000fe20000000f00 */
[----:B------:R-:W-:Y:S01]  /*6440*/  @!P0 FMUL.FTZ R5, R7, R9 ;  /* 0x0000000907058220 */ /* 0x000fe20000410000 */
[----:B------:R-:W-:Y:S01]  /*6450*/  @!P0 MOV R15, R18 ;  /* 0x00000012000f8202 */ /* 0x000fe20000000f00 */
[----:B------:R-:W-:Y:S01]  /*6460*/  @!P0 FFMA.FTZ R3, R24, R25, R3 ;  /* 0x0000001918038223 */ /* 0x000fe20000010003 */
[----:B------:R-:W-:Y:S01]  /*6470*/  @!P0 F2FP.PACK_AB R9, R2, R0 ;  /* 0x000000000209823e */ /* 0x000fe200000000ff */
[----:B------:R-:W-:Y:S02]  /*6480*/  @!P0 FMUL.FTZ R6, R6, R17 ;  /* 0x0000001106068220 */ /* 0x000fe40000410000 */
[----:B------:R-:W-:Y:S01]  /*6490*/  @!P0 FFMA.FTZ R4, R28, R29, R4 ;  /* 0x0000001d1c048223 */ /* 0x000fe20000010004 */
[----:B------:R1:W-:Y:S01]  /*64a0*/  STG.E.128 [R44.64], R12 ;  /* 0x0000000c2c007986 */ /* 0x0003e2000c101d06 */
[----:B------:R-:W-:Y:S02]  /*64b0*/  @!P0 FMUL.FTZ R7, R11, R16 ;  /* 0x000000100b078220 */ /* 0x000fe40000410000 */
[----:B------:R-:W-:Y:S01]  /*64c0*/  @!P0 FFMA.FTZ R5, R30, R31, R5 ;  /* 0x0000001f1e058223 */ /* 0x000fe20000010005 */
[----:B------:R-:W-:Y:S01]  /*64d0*/  @!P0 F2FP.PACK_AB R3, R4, R3 ;  /* 0x000000030403823e */ /* 0x000fe200000000ff */
[----:B------:R-:W-:Y:S02]  /*64e0*/  @!P0 FMUL.FTZ R8, R10, R19 ;  /* 0x000000130a088220 */ /* 0x000fe40000410000 */
[----:B------:R-:W-:Y:S01]  /*64f0*/  @!P0 FFMA.FTZ R6, R32, R33, R6 ;  /* 0x0000002120068223 */ /* 0x000fe20000010006 */
[----:B------:R-:W-:Y:S01]  /*6500*/  @!P0 MOV R41, R3 ;  /* 0x0000000300298202 */ /* 0x000fe20000000f00 */
[----:B------:R-:W-:Y:S02]  /*6510*/  @!P0 FFMA.FTZ R7, R34, R35, R7 ;  /* 0x0000002322078223 */ /* 0x000fe40000010007 */
[----:B------:R-:W-:Y:S01]  /*6520*/  @!P0 FFMA.FTZ R8, R36, R37, R8 ;  /* 0x0000002524088223 */ /* 0x000fe20000010008 */
[----:B------:R-:W-:Y:S01]  /*6530*/  @!P0 F2FP.PACK_AB R2, R6, R5 ;  /* 0x000000050602823e */ /* 0x000fe200000000ff */
[----:B------:R-:W-:Y:S03]  /*6540*/  @!P0 IMAD.MOV.U32 R40, RZ, RZ, R9 ;  /* 0x000000ffff288224 */ /* 0x000fe600078e0009 */
[----:B------:R-:W-:Y:S02]  /*6550*/  @!P0 F2FP.PACK_AB R0, R8, R7 ;  /* 0x000000070800823e */ /* 0x000fe400000000ff */
[----:B------:R-:W-:Y:S02]  /*6560*/  @!P0 MOV R42, R2 ;  /* 0x00000002002a8202 */ /* 0x000fe40000000f00 */
[----:B------:R-:W-:Y:S01]  /*6570*/  @!P0 MOV R43, R0 ;  /* 0x00000000002b8202 */ /* 0x000fe20000000f00 */
[----:B------:R-:W-:-:S05]  /*6580*/  @P1 BRA `(.L_x_162) ;  /* 0x0000020000001947 */ /* 0x000fca0003800000 */
[----:B------:R-:W-:Y:S04]  /*6590*/  IADD3 R0, P1, P0, R76, R69, R85 ;  /* 0x000000454c007210 */ /* 0x000fe8000783e055 */
[----:B------:R-:W-:Y:S02]  /*65a0*/  IADD3.X R3, R78, R68, R113, P1, P0 ;  /* 0x000000444e037210 */ /* 0x000fe40000fe0471 */
[C---:B------:R-:W-:Y:S04]  /*65b0*/  LEA R2, P0, R0.reuse, c[0x0][0x1c8], 0x1 ;  /* 0x0000720000027a11 */ /* 0x040fe800078008ff */
[----:B------:R-:W-:Y:S05]  /*65c0*/  LEA.HI.X R3, R0, c[0x0][0x1cc], R3, 0x1, P0 ;  /* 0x0000730000037a11 */ /* 0x000fea00000f0c03 */
[----:B------:R2:W-:Y:S01]  /*65d0*/  STG.E.128 [R2.64], R40 ;  /* 0x0000002802007986 */ /* 0x0005e2000c101d06 */
[----:B------:R-:W-:-:S05]  /*65e0*/  BRA `(.L_x_162) ;  /* 0x000001a000007947 */ /* 0x000fca0003800000 */
.L_x_158:
[----:B------:R-:W-:Y:S05]  /*65f0*/  IMAD R0, R62, -0x40, R80 ;  /* 0xffffffc03e007824 */ /* 0x000fea00078e0250 */
[----:B------:R-:W-:Y:S04]  /*6600*/  IMNMX R0, R0, 0x40, PT ;  /* 0x0000004000007817 */ /* 0x000fe80003800200 */
[----:B------:R-:W-:Y:S11]  /*6610*/  ISETP.GE.AND P0, PT, R229, R0, PT ;  /* 0x00000000e500720c */ /* 0x000ff60003f06270 */
[----:B------:R-:W-:Y:S02]  /*6620*/  @!UPT UIADD3 URZ, URZ, URZ, URZ ;  /* 0x0000003f3f3ff290 */ /* 0x000fe4000fffe03f */
[----:B------:R-:W-:-:S05]  /*6630*/  @P0 BRA `(.L_x_162) ;  /* 0x0000015000000947 */ /* 0x000fca0003800000 */
[----:B------:R-:W-:Y:S02]  /*6640*/  ISETP.GE.AND P0, PT, R100, c[0x0][0x1d4], PT ;  /* 0x0000750064007a0c */ /* 0x000fe40003f06270 */
[----:B------:R-:W-:Y:S02]  /*6650*/  ISETP.GE.AND P1, PT, R26, c[0x0][0x1d4], PT ;  /* 0x000075001a007a0c */ /* 0x000fe40003f26270 */
[C---:B------:R-:W-:Y:S02]  /*6660*/  IADD3 R0, R100.reuse, 0x60, RZ ;  /* 0x0000006064007810 */ /* 0x040fe40007ffe0ff */
[----:B------:R-:W-:Y:S02]  /*6670*/  IADD3 R2, R100, 0x80, RZ ;  /* 0x0000008064027810 */ /* 0x000fe40007ffe0ff */
[----:B------:R-:W-:Y:S02]  /*6680*/  ISETP.GE.AND P2, PT, R0, c[0x0][0x1d4], PT ;  /* 0x0000750000007a0c */ /* 0x000fe40003f46270 */
[----:B------:R-:W-:Y:S03]  /*6690*/  IADD3 R0, R100, 0xa0, RZ ;  /* 0x000000a064007810 */ /* 0x000fe60007ffe0ff */
[----:B------:R-:W1:Y:S04]  /*66a0*/  @!P0 LDS.128 R8, [R213+0x6000] ;  /* 0x00600000d5088984 */ /* 0x000e680000000c00 */
[----:B------:R-:W2:Y:S04]  /*66b0*/  @!P1 LDS.128 R4, [R214+0x6000] ;  /* 0x00600000d6049984 */ /* 0x000ea80000000c00 */
[----:B-1----:R-:W-:Y:S01]  /*66c0*/  @!P0 STG.E.128 [R52.64], R8 ;  /* 0x0000000834008986 */ /* 0x002fe2000c101d06 */
[----:B------:R-:W-:Y:S03]  /*66d0*/  ISETP.GE.AND P0, PT, R27, c[0x0][0x1d4], PT ;  /* 0x000075001b007a0c */ /* 0x000fe60003f06270 */
[----:B--2---:R-:W-:Y:S01]  /*66e0*/  @!P1 STG.E.128 [R52.64+0x40], R4 ;  /* 0x0000400434009986 */ /* 0x004fe2000c101d06 */
[----:B------:R-:W-:Y:S03]  /*66f0*/  ISETP.GE.AND P1, PT, R2, c[0x0][0x1d4], PT ;  /* 0x0000750002007a0c */ /* 0x000fe60003f26270 */
[----:B------:R-:W1:Y:S06]  /*6700*/  @!P2 LDS.128 R4, [R214+0x8000] ;  /* 0x00800000d604a984 */ /* 0x000e6c0000000c00 */
[----:B------:R-:W2:Y:S04]  /*6710*/  @!P0 LDS.128 R8, [R213+0x8000] ;  /* 0x00800000d5088984 */ /* 0x000ea80000000c00 */
[----:B-1----:R-:W-:Y:S04]  /*6720*/  @!P2 STG.E.128 [R52.64+0xc0], R4 ;  /* 0x0000c0043400a986 */ /* 0x002fe8000c101d06 */
[----:B--2---:R-:W-:Y:S01]  /*6730*/  @!P0 STG.E.128 [R52.64+0x80], R8 ;  /* 0x0000800834008986 */ /* 0x004fe2000c101d06 */
[----:B------:R-:W-:Y:S03]  /*6740*/  ISETP.GE.AND P0, PT, R0, c[0x0][0x1d4], PT ;  /* 0x0000750000007a0c */ /* 0x000fe60003f06270 */
[----:B------:R-:W1:Y:S10]  /*6750*/  @!P1 LDS.128 R8, [R213+0xa000] ;  /* 0x00a00000d5089984 */ /* 0x000e740000000c00 */
[----:B------:R-:W2:Y:S04]  /*6760*/  @!P0 LDS.128 R4, [R214+0xa000] ;  /* 0x00a00000d6048984 */ /* 0x000ea80000000c00 */
[----:B-1----:R1:W-:Y:S04]  /*6770*/  @!P1 STG.E.128 [R52.64+0x100], R8 ;  /* 0x0001000834009986 */ /* 0x0023e8000c101d06 */
[----:B--2---:R1:W-:Y:S02]  /*6780*/  @!P0 STG.E.128 [R52.64+0x140], R4 ;  /* 0x0001400434008986 */ /* 0x0043e4000c101d06 */
.L_x_162:
[----:B------:R-:W-:Y:S05]  /*6790*/  BSYNC B1 ;  /* 0x0000000000017941 */ /* 0x000fea0003800000 */
.L_x_157:
[C---:B-1----:R-:W-:Y:S01]  /*67a0*/  IMAD.SHL.U32 R10, R62.reuse, 0x40, RZ ;  /* 0x000000403e0a7824 */ /* 0x042fe200078e00ff */
[----:B------:R-:W-:Y:S01]  /*67b0*/  SHF.L.U64.HI R9, R62, 0x6, R79 ;  /* 0x000000063e097819 */ /* 0x000fe2000001024f */
[----:B------:R-:W-:Y:S02]  /*67c0*/  BSSY B0, `(.L_x_179) ;  /* 0x000004b000007945 */ /* 0x000fe40003800000 */
[----:B--2--5:R-:W-:Y:S01]  /*67d0*/  IMAD.IADD R3, R109, 0x1, -R10 ;  /* 0x000000016d037824 */ /* 0x024fe200078e0a0a */
[----:B------:R-:W-:Y:S04]  /*67e0*/  IADD3 R0, P1, R10, R129, RZ ;  /* 0x000000810a007210 */ /* 0x000fe80007f3e0ff */
[----:B------:R-:W-:Y:S02]  /*67f0*/  ISETP.GE.AND P0, PT, R3, 0x21, PT ;  /* 0x000000210300780c */ /* 0x000fe40003f06270 */
[----:B------:R-:W-:Y:S11]  /*6800*/  IADD3.X R2, R9, R132, RZ, P1, !PT ;  /* 0x0000008409027210 */ /* 0x000ff60000ffe4ff */
[----:B------:R-:W-:Y:S02]  /*6810*/  @P0 IADD3 R8, P1, R0, 0x20, RZ ;  /* 0x0000002000080810 */ /* 0x000fe40007f3e0ff */
[-C--:B------:R-:W-:Y:S03]  /*6820*/  @P0 MOV R7, R86.reuse ;  /* 0x0000005600070202 */ /* 0x080fe60000000f00 */
[----:B------:R-:W-:Y:S01]  /*6830*/  @P0 IMAD.X R6, RZ, RZ, R2, P1 ;  /* 0x000000ffff060224 */ /* 0x000fe200008e0602 */
[----:B------:R-:W-:Y:S11]  /*6840*/  ISETP.GE.AND P1, PT, R3, 0x1, PT ;  /* 0x000000010300780c */ /* 0x000ff60003f26270 */
[----:B------:R-:W-:Y:S02]  /*6850*/  @!UPT UIADD3 URZ, URZ, URZ, URZ ;  /* 0x0000003f3f3ff290 */ /* 0x000fe4000fffe03f */
[----:B------:R-:W-:Y:S01]  /*6860*/  @P1 MOV R3, R86 ;  /* 0x0000005600031202 */ /* 0x000fe20000000f00 */
[----:B------:R-:W-:Y:S02]  /*6870*/  @P1 IMAD R4, R2, c[0x0][0x258], RZ ;  /* 0x0000960002041a24 */ /* 0x000fe400078e02ff */
[----:B------:R-:W-:Y:S04]  /*6880*/  @P1 IMAD.MOV.U32 R2, RZ, RZ, R82 ;  /* 0x000000ffff021224 */ /* 0x000fe800078e0052 */
[C---:B------:R-:W-:Y:S04]  /*6890*/  @P1 IMAD.WIDE.U32 R2, R0.reuse, c[0x0][0x258], R2 ;  /* 0x0000960000021a25 */ /* 0x040fe800078e0002 */
[----:B------:R-:W-:Y:S01]  /*68a0*/  @P1 IMAD R0, R0, c[0x0][0x25c], R4 ;  /* 0x0000970000001a24 */ /* 0x000fe200078e0204 */
[C---:B------:R-:W-:Y:S03]  /*68b0*/  @P1 LEA R4, P2, R2.reuse, c[0x0][0x250], 0x1 ;  /* 0x0000940002041a11 */ /* 0x040fe600078408ff */
[----:B------:R-:W-:Y:S05]  /*68c0*/  @P1 IMAD.IADD R0, R3, 0x1, R0 ;  /* 0x0000000103001824 */ /* 0x000fea00078e0200 */
[----:B------:R-:W-:Y:S01]  /*68d0*/  @P1 LEA.HI.X R5, R2, c[0x0][0x254], R0, 0x1, P2 ;  /* 0x0000950002051a11 */ /* 0x000fe200010f0c00 */
[----:B------:R-:W-:Y:S02]  /*68e0*/  @P0 IMAD R0, R6, c[0x0][0x258], RZ ;  /* 0x0000960006000a24 */ /* 0x000fe400078e02ff */
[----:B------:R-:W-:Y:S02]  /*68f0*/  @P0 IMAD.MOV.U32 R6, RZ, RZ, R82 ;  /* 0x000000ffff060224 */ /* 0x000fe400078e0052 */
[----:B------:R-:W-:Y:S01]  /*6900*/  @!PT LDS RZ, [RZ] ;  /* 0x00000000fffff984 */ /* 0x000fe20000000800 */
[----:B------:R-:W-:Y:S01]  /*6910*/  @!PT LDS RZ, [RZ] ;  /* 0x00000000fffff984 */ /* 0x000fe20000000800 */
[----:B------:R-:W-:Y:S01]  /*6920*/  @!PT LDS RZ, [RZ] ;  /* 0x00000000fffff984 */ /* 0x000fe20000000800 */
[----:B------:R1:W-:Y:S01]  /*6930*/  @P1 LDGSTS.E.BYPASS.LTC128B.128 [R203+0x100], [R4.64], !P5 ;  /* 0x0010000004cb1fae */ /* 0x0003e2000e901d46 */
[C---:B------:R-:W-:Y:S02]  /*6940*/  @P0 IMAD R0, R8.reuse, c[0x0][0x25c], R0 ;  /* 0x0000970008000a24 */ /* 0x040fe400078e0200 */
[----:B------:R-:W-:Y:S01]  /*6950*/  @P0 IMAD.WIDE.U32 R6, R8, c[0x0][0x258], R6 ;  /* 0x0000960008060a25 */ /* 0x000fe200078e0006 */
[----:B------:R1:W-:Y:S03]  /*6960*/  @P1 LDGSTS.E.BYPASS.LTC128B.128 [R203+0x2100], [R4.64+0x80], !P4 ;  /* 0x0210008004cb1fae */ /* 0x0003e6000e101d46 */
[----:B------:R-:W-:Y:S01]  /*6970*/  @P0 IMAD.IADD R0, R7, 0x1, R0 ;  /* 0x0000000107000824 */ /* 0x000fe200078e0200 */
[----:B------:R1:W-:Y:S01]  /*6980*/  @P1 LDGSTS.E.BYPASS.LTC128B.128 [R203+0x4100], [R4.64+0x100], !P3 ;  /* 0x0410010004cb1fae */ /* 0x0003e2000d901d46 */
[C---:B------:R-:W-:Y:S04]  /*6990*/  @P0 LEA R2, P2, R6.reuse, c[0x0][0x250], 0x1 ;  /* 0x0000940006020a11 */ /* 0x040fe800078408ff */
[----:B------:R-:W-:Y:S02]  /*69a0*/  @P0 LEA.HI.X R3, R6, c[0x0][0x254], R0, 0x1, P2 ;  /* 0x0000950006030a11 */ /* 0x000fe400010f0c00 */
[----:B------:R-:W-:Y:S03]  /*69b0*/  IADD3 R0, -R10, R80, RZ ;  /* 0x000000500a007210 */ /* 0x000fe60007ffe1ff */
[----:B------:R1:W-:Y:S01]  /*69c0*/  @P0 LDGSTS.E.BYPASS.LTC128B.128 [R203+0x1100], [R2.64], !P5 ;  /* 0x0110000002cb0fae */ /* 0x0003e2000e901d46 */
[----:B------:R-:W-:Y:S03]  /*69d0*/  IMNMX R0, R0, 0x40, PT ;  /* 0x0000004000007817 */ /* 0x000fe60003800200 */
[----:B------:R1:W-:Y:S04]  /*69e0*/  @P0 LDGSTS.E.BYPASS.LTC128B.128 [R203+0x3100], [R2.64+0x80], !P4 ;  /* 0x0310008002cb0fae */ /* 0x0003e8000e101d46 */
[----:B------:R1:W-:Y:S01]  /*69f0*/  @P0 LDGSTS.E.BYPASS.LTC128B.128 [R203+0x5100], [R2.64+0x100], !P3 ;  /* 0x0510010002cb0fae */ /* 0x0003e2000d901d46 */
[----:B------:R-:W-:Y:S03]  /*6a00*/  ISETP.GE.AND P0, PT, R229, R0, PT ;  /* 0x00000000e500720c */ /* 0x000fe60003f06270 */
[----:B------:R-:W0:Y:S01]  /*6a10*/  LDGDEPBAR ;  /* 0x00000000000079af */ /* 0x000e220000000000 */
[----:B------:R-:W-:Y:S04]  /*6a20*/  DEPBAR.LE SB0, 0x0 ;  /* 0x000080000000791a */ /* 0x000fe80000000000 */
[----:B------:R-:W-:Y:S06]  /*6a30*/  BAR.SYNC.DEFER_BLOCKING 0x0 ;  /* 0x0000000000007b1d */ /* 0x000fec0000010000 */
[----:B------:R-:W-:-:S05]  /*6a40*/  @P0 BRA `(.L_x_180) ;  /* 0x0000022000000947 */ /* 0x000fca0003800000 */
[----:B-1----:R-:W-:Y:S01]  /*6a50*/  IADD3 R0, P0, R10, R134, RZ ;  /* 0x000000860a007210 */ /* 0x002fe20007f1e0ff */
[----:B------:R-:W-:Y:S01]  /*6a60*/  IMAD.MOV.U32 R4, RZ, RZ, R102 ;  /* 0x000000ffff047224 */ /* 0x000fe200078e0066 */
[C---:B------:R-:W-:Y:S01]  /*6a70*/  ISETP.GE.AND P1, PT, R100.reuse, c[0x0][0x1d4], PT ;  /* 0x0000750064007a0c */ /* 0x040fe20003f26270 */
[----:B------:R-:W-:Y:S01]  /*6a80*/  IMAD.MOV.U32 R5, RZ, RZ, R126 ;  /* 0x000000ffff057224 */ /* 0x000fe200078e007e */
[----:B------:R-:W-:Y:S01]  /*6a90*/  IADD3 R12, R100, 0x80, RZ ;  /* 0x00000080640c7810 */ /* 0x000fe20007ffe0ff */
[----:B------:R-:W-:Y:S02]  /*6aa0*/  IMAD.X R2, R9, 0x1, R133, P0 ;  /* 0x0000000109027824 */ /* 0x000fe400000e0685 */
[----:B------:R-:W-:Y:S04]  /*6ab0*/  IMAD.WIDE.U32 R4, R0, c[0x0][0x208], R4 ;  /* 0x0000820000047a25 */ /* 0x000fe800078e0004 */
[----:B------:R-:W-:Y:S04]  /*6ac0*/  IMAD R2, R2, c[0x0][0x208], RZ ;  /* 0x0000820002027a24 */ /* 0x000fe800078e02ff */
[----:B------:R-:W1:Y:S01]  /*6ad0*/  @!P1 LDS.128 R8, [R213] ;  /* 0x00000000d5089984 */ /* 0x000e620000000c00 */
[----:B------:R-:W-:Y:S01]  /*6ae0*/  IMAD R0, R0, c[0x0][0x20c], R2 ;  /* 0x0000830000007a24 */ /* 0x000fe200078e0202 */
[C---:B------:R-:W-:Y:S03]  /*6af0*/  LEA R2, P0, R4.reuse, c[0x0][0x1f8], 0x1 ;  /* 0x00007e0004027a11 */ /* 0x040fe600078008ff */
[----:B------:R-:W-:Y:S05]  /*6b00*/  IMAD.IADD R0, R5, 0x1, R0 ;  /* 0x0000000105007824 */ /* 0x000fea00078e0200 */
[----:B------:R-:W-:Y:S02]  /*6b10*/  LEA.HI.X R3, R4, c[0x0][0x1fc], R0, 0x1, P0 ;  /* 0x00007f0004037a11 */ /* 0x000fe400000f0c00 */
[----:B------:R-:W-:Y:S02]  /*6b20*/  ISETP.GE.AND P0, PT, R26, c[0x0][0x1d4], PT ;  /* 0x000075001a007a0c */ /* 0x000fe40003f06270 */
[----:B------:R-:W-:Y:S11]  /*6b30*/  IADD3 R0, R100, 0x60, RZ ;  /* 0x0000006064007810 */ /* 0x000ff60007ffe0ff */
[----:B------:R-:W2:Y:S04]  /*6b40*/  @!P0 LDS.128 R4, [R214] ;  /* 0x00000000d6048984 */ /* 0x000ea80000000c00 */
[----:B-1----:R-:W-:Y:S01]  /*6b50*/  @!P1 STG.E.128 [R2.64], R8 ;  /* 0x0000000802009986 */ /* 0x002fe2000c101d06 */
[----:B------:R-:W-:Y:S11]  /*6b60*/  ISETP.GE.AND P1, PT, R27, c[0x0][0x1d4], PT ;  /* 0x000075001b007a0c */ /* 0x000ff60003f26270 */
[----:B------:R-:W-:Y:S02]  /*6b70*/  @!UPT UIADD3 URZ, URZ, URZ, URZ ;  /* 0x0000003f3f3ff290 */ /* 0x000fe4000fffe03f */
[----:B------:R-:W1:Y:S04]  /*6b80*/  @!P1 LDS.128 R8, [R213+0x2000] ;  /* 0x00200000d5089984 */ /* 0x000e680000000c00 */
[----:B--2---:R-:W-:Y:S01]  /*6b90*/  @!P0 STG.E.128 [R2.64+0x40], R4 ;  /* 0x0000400402008986 */ /* 0x004fe2000c101d06 */
[----:B------:R-:W-:Y:S02]  /*6ba0*/  ISETP.GE.AND P0, PT, R0, c[0x0][0x1d4], PT ;  /* 0x0000750000007a0c */ /* 0x000fe40003f06270 */
[----:B------:R-:W-:Y:S11]  /*6bb0*/  IADD3 R0, R100, 0xa0, RZ ;  /* 0x000000a064007810 */ /* 0x000ff60007ffe0ff */
[----:B------:R-:W2:Y:S04]  /*6bc0*/  @!P0 LDS.128 R4, [R214+0x2000] ;  /* 0x00200000d6048984 */ /* 0x000ea80000000c00 */
[----:B-1----:R-:W-:Y:S01]  /*6bd0*/  @!P1 STG.E.128 [R2.64+0x80], R8 ;  /* 0x0000800802009986 */ /* 0x002fe2000c101d06 */
[----:B------:R-:W-:Y:S11]  /*6be0*/  ISETP.GE.AND P1, PT, R12, c[0x0][0x1d4], PT ;  /* 0x000075000c007a0c */ /* 0x000ff60003f26270 */
[----:B------:R-:W-:Y:S02]  /*6bf0*/  @!UPT UIADD3 URZ, URZ, URZ, URZ ;  /* 0x0000003f3f3ff290 */ /* 0x000fe4000fffe03f */
[----:B------:R-:W1:Y:S04]  /*6c00*/  @!P1 LDS.128 R8, [R213+0x4000] ;  /* 0x00400000d5089984 */ /* 0x000e680000000c00 */
[----:B--2---:R-:W-:Y:S01]  /*6c10*/  @!P0 STG.E.128 [R2.64+0xc0], R4 ;  /* 0x0000c00402008986 */ /* 0x004fe2000c101d06 */
[----:B------:R-:W-:Y:S11]  /*6c20*/  ISETP.GE.AND P0, PT, R0, c[0x0][0x1d4], PT ;  /* 0x0000750000007a0c */ /* 0x000ff60003f06270 */
[----:B------:R-:W-:Y:S02]  /*6c30*/  @!UPT UIADD3 URZ, URZ, URZ, URZ ;  /* 0x0000003f3f3ff290 */ /* 0x000fe4000fffe03f */
[----:B------:R-:W2:Y:S04]  /*6c40*/  @!P0 LDS.128 R4, [R214+0x4000] ;  /* 0x00400000d6048984 */ /* 0x000ea80000000c00 */
[----:B-1----:R1:W-:Y:S04]  /*6c50*/  @!P1 STG.E.128 [R2.64+0x100], R8 ;  /* 0x0001000802009986 */ /* 0x0023e8000c101d06 */
[----:B--2---:R1:W-:Y:S02]  /*6c60*/  @!P0 STG.E.128 [R2.64+0x140], R4 ;  /* 0x0001400402008986 */ /* 0x0043e4000c101d06 */
.L_x_180:
[----:B-1----:R-:W-:Y:S05]  /*6c70*/  BSYNC B0 ;  /* 0x0000000000007941 */ /* 0x002fea0003800000 */
.L_x_179:
[C---:B------:R-:W-:Y:S02]  /*6c80*/  ISETP.GT.AND P0, PT, R62.reuse, R130, PT ;  /* 0x000000823e00720c */ /* 0x040fe40003f04270 */
[----:B------:R-:W-:Y:S11]  /*6c90*/  IADD3 R62, R62, -0x1, RZ ;  /* 0xffffffff3e3e7810 */ /* 0x000ff60007ffe0ff */
[----:B------:R-:W-:Y:S01]  /*6ca0*/  @P0 SHF.R.S32.HI R2, RZ, 0x1f, R62 ;  /* 0x0000001fff020819 */ /* 0x000fe2000001143e */
[----:B------:R-:W-:Y:S02]  /*6cb0*/  @P0 IMAD R0, R149, R62, RZ ;  /* 0x0000003e95000224 */ /* 0x000fe400078e02ff */
[----:B------:R-:W-:Y:S02]  /*6cc0*/  @P0 IMAD.MOV.U32 R4, RZ, RZ, R98 ;  /* 0x000000ffff040224 */ /* 0x000fe400078e0062 */
[----:B------:R-:W-:Y:S02]  /*6cd0*/  @P0 IMAD.MOV.U32 R5, RZ, RZ, R89 ;  /* 0x000000ffff050224 */ /* 0x000fe400078e0059 */
[-C--:B------:R-:W-:Y:S02]  /*6ce0*/  @P0 IMAD R0, R2, R153.reuse, R0 ;  /* 0x0000009902000224 */ /* 0x080fe400078e0200 */
[----:B------:R-:W-:Y:S04]  /*6cf0*/  @P0 IMAD.WIDE.U32 R4, R62, R153, R4 ;  /* 0x000000993e040225 */ /* 0x000fe800078e0004 */
[----:B------:R-:W-:Y:S01]  /*6d00*/  @P0 IMAD.IADD R0, R5, 0x1, R0 ;  /* 0x0000000105000824 */ /* 0x000fe200078e0200 */
[C---:B------:R-:W-:Y:S04]  /*6d10*/  @P0 LEA R2, P1, R4.reuse, c[0x0][0x220], 0x1 ;  /* 0x0000880004020a11 */ /* 0x040fe800078208ff */
[----:B------:R-:W-:Y:S02]  /*6d20*/  @P0 LEA.HI.X R3, R4, c[0x0][0x224], R0, 0x1, P1 ;  /* 0x0000890004030a11 */ /* 0x000fe400008f0c00 */
[C---:B------:R-:W-:Y:S03]  /*6d30*/  @P0 LEA R4, P1, R154.reuse, R2, 0x1 ;  /* 0x000000029a040211 */ /* 0x040fe600078208ff */
[----:B------:R-:W-:Y:S01]  /*6d40*/  @!PT LDS RZ, [RZ] ;  /* 0x00000000fffff984 */ /* 0x000fe20000000800 */
[----:B------:R-:W-:Y:S01]  /*6d50*/  @!PT LDS RZ, [RZ] ;  /* 0x00000000fffff984 */ /* 0x000fe20000000800 */
[----:B------:R-:W-:Y:S01]  /*6d60*/  @!PT LDS RZ, [RZ] ;  /* 0x00000000fffff984 */ /* 0x000fe20000000800 */
[----:B------:R1:W-:Y:S01]  /*6d70*/  @P0 LDGSTS.E.BYPASS.LTC128B.128 [R203+0x6100], [R2.64], !P5 ;  /* 0x0610000002cb0fae */ /* 0x0003e2000e901d46 */
[----:B------:R-:W-:Y:S03]  /*6d80*/  @P0 LEA.HI.X R5, R154, R3, R148, 0x1, P1 ;  /* 0x000000039a050211 */ /* 0x000fe600008f0c94 */
[----:B------:R1:W-:Y:S04]  /*6d90*/  @P0 LDGSTS.E.BYPASS.LTC128B.128 [R203+0x8100], [R2.64+0x80], !P4 ;  /* 0x0810008002cb0fae */ /* 0x0003e8000e101d46 */
[----:B------:R1:W-:Y:S04]  /*6da0*/  @P0 LDGSTS.E.BYPASS.LTC128B.128 [R203+0xa100], [R2.64+0x100], !P3 ;  /* 0x0a10010002cb0fae */ /* 0x0003e8000d901d46 */
[----:B------:R1:W-:Y:S04]  /*6db0*/  @P0 LDGSTS.E.BYPASS.LTC128B.128 [R203+0x7100], [R4.64], !P5 ;  /* 0x0710000004cb0fae */ /* 0x0003e8000e901d46 */
[----:B------:R1:W-:Y:S04]  /*6dc0*/  @P0 LDGSTS.E.BYPASS.LTC128B.128 [R203+0x9100], [R4.64+0x80], !P4 ;  /* 0x0910008004cb0fae */ /* 0x0003e8000e101d46 */
[----:B------:R1:W-:Y:S04]  /*6dd0*/  @P0 LDGSTS.E.BYPASS.LTC128B.128 [R203+0xb100], [R4.64+0x100], !P3 ;  /* 0x0b10010004cb0fae */ /* 0x0003e8000d901d46 */
[----:B------:R-:W0:Y:S01]  /*6de0*/  LDGDEPBAR ;  /* 0x00000000000079af */ /* 0x000e220000000000 */
[----:B------:R-:W-:-:S05]  /*6df0*/  @P0 BRA `(.L_x_181) ;  /* 0xffffc03000000947 */ /* 0x000fca000383ffff */
[----:B------:R-:W-:Y:S01]  /*6e00*/  WARPSYNC 0xffffffff ;  /* 0xffffffff00007948 */ /* 0x000fe20003800000 */
[----:B------:R-:W-:Y:S06]  /*6e10*/  BAR.SYNC.DEFER_BLOCKING 0x0 ;  /* 0x0000000000007b1d */ /* 0x000fec0000010000 */
.L_x_156:
[----:B------:R-:W-:Y:S01]  /*6e20*/  ISETP.GE.AND P0, PT, R176, 0x1, PT ;  /* 0x00000001b000780c */ /* 0x000fe20003f06270 */
[----:B------:R-:W-:Y:S01]  /*6e30*/  BSSY B0, `(.L_x_182) ;  /* 0x0000020000007945 */ /* 0x000fe20003800000 */
[----:B------:R-:W-:Y:S01]  /*6e40*/  IMAD.IADD R9, R139, 0x1, R144 ;  /* 0x000000018b097824 */ /* 0x000fe200078e0290 */
[----:B------:R-:W-:-:S10]  /*6e50*/  MOV R0, RZ ;  /* 0x000000ff00007202 */ /* 0x000fd40000000f00 */
        /* <DEDUP_REMOVED lines=29> */
.L_x_183:
[----:B------:R-:W-:Y:S05]  /*7030*/  BSYNC B0 ;  /* 0x0000000000007941 */ /* 0x000fea0003800000 */
.L_x_182:
[----:B-1----:R-:W2:Y:S01]  /*7040*/  LDL R2, [R1+0x18] ;  /* 0x0000180001027983 */ /* 0x002ea20000100800 */
        /* <DEDUP_REMOVED lines=48> */
[----:B--2---:R-:W-:-:S04]  /*7350*/  IMAD R249, R2, R0, RZ ;  /* 0x0000000002f97224 */ /* 0x004fc800078e02ff */
[--C-:B------:R-:W-:Y:S01]  /*7360*/  IMAD.IADD R2, R249, 0x1, R0.reuse ;  /* 0x00000001f9027824 */ /* 0x100fe200078e0200 */
[----:B------:R-:W-:-:S04]  /*7370*/  PRMT R0, RZ, 0x7610, R0 ;  /* 0x00007610ff007816 */ /* 0x000fc80000000000 */
[----:B------:R-:W-:Y:S02]  /*7380*/  IMNMX R23, R138, R2, PT ;  /* 0x000000028a177217 */ /* 0x000fe40003800200 */
[----:B------:R-:W-:Y:S02]  /*7390*/  CS2R R138, SRZ ;  /* 0x00000000008a7805 */ /* 0x000fe4000001ff00 */
[----:B------:R-:W-:Y:S01]  /*73a0*/  ISETP.GT.AND P0, PT, R23, R249, PT ;  /* 0x000000f91700720c */ /* 0x000fe20003f04270 */
[----:B------:R1:W-:-:S12]  /*73b0*/  STL [R1+0x10], R23 ;  /* 0x0000101701007387 */ /* 0x0003d80000100800 */
[----:B------:R-:W-:Y:S05]  /*73c0*/  @!P0 BRA `(.L_x_184) ;  /* 0x0000c75000008947 */ /* 0x000fea0003800000 */
[----:B------:R-:W2:Y:S01]  /*73d0*/  LDL R12, [R1+0x3c] ;  /* 0x00003c00010c7983 */ /* 0x000ea20000100800 */
[----:B------:R-:W-:-:S03]  /*73e0*/  ISETP.NE.U32.AND P0, PT, RZ, c[0x0][0x340], PT ;  /* 0x0000d000ff007a0c */ /* 0x000fc60003f05070 */
[----:B------:R-:W3:Y:S01]  /*73f0*/  LDL.LU R15, [R1+0xc] ;  /* 0x00000c00010f7983 */ /* 0x000ee20000300800 */
[----:B------:R-:W-:-:S03]  /*7400*/  ISETP.NE.AND.EX P1, PT, RZ, c[0x0][0x344], PT, P0 ;  /* 0x0000d100ff007a0c */ /* 0x000fc60003f25300 */
[----:B------:R-:W4:Y:S04]  /*7410*/  LDL R24, [R1] ;  /* 0x0000000001187983 */ /* 0x000f280000100800 */
[----:B------:R-:W1:Y:S06]  /*7420*/  S2R R4, SR_TID.X ;  /* 0x0000000000047919 */ /* 0x000e6c0000002100 */
[----:B------:R-:W-:-:S04]  /*7430*/  @P1 IMAD.MOV.U32 R2, RZ, RZ, 0x4 ;  /* 0x00000004ff021424 */ /* 0x000fc800078e00ff */
[----:B------:R-:W-:-:S05]  /*7440*/  @P1 IMAD.WIDE R2, R236, R2, c[0x0][0x340] ;  /* 0x0000d000ec021625 */ /* 0x000fca00078e0202 */
[----:B------:R1:W4:Y:S01]  /*7450*/  @P1 LDG.E R13, [R2.64] ;  /* 0x00000006020d1981 */ /* 0x000322000c1e1900 */
[----:B------:R-:W-:Y:S01]  /*7460*/  SHF.R.S32.HI R0, RZ, 0x1f, R174 ;  /* 0x0000001fff007819 */ /* 0x000fe200000114ae */
[----:B------:R-:W-:Y:S01]  /*7470*/  IMAD.MOV.U32 R7, RZ, RZ, c[0x0][0x2c4] ;  /* 0x0000b100ff077624 */ /* 0x000fe200078e00ff */
[----:B------:R-:W-:Y:S02]  /*7480*/  SHF.R.S32.HI R5, RZ, 0x1f, R232 ;  /* 0x0000001fff057819 */ /* 0x000fe400000114e8 */
[----:B------:R-:W-:Y:S01]  /*7490*/  ISETP.GE.AND P4, PT, R231, c[0x0][0x1d4], PT ;  /* 0x00007500e7007a0c */ /* 0x000fe20003f86270 */
[----:B------:R-:W-:Y:S01]  /*74a0*/  IMAD R0, R0, c[0x0][0x178], RZ ;  /* 0x00005e0000007a24 */ /* 0x000fe200078e02ff */
[----:B------:R-:W-:Y:S02]  /*74b0*/  ISETP.NE.AND P2, PT, R7, 0x1, PT ;  /* 0x000000010700780c */ /* 0x000fe40003f45270 */
[----:B-1----:R-:W-:Y:S02]  /*74c0*/  SHF.R.S32.HI R22, RZ, 0x1f, R4 ;  /* 0x0000001fff167819 */ /* 0x002fe40000011404 */
[----:B------:R-:W-:-:S02]  /*74d0*/  SEL R14, RZ, 0xffffffff, P4 ;  /* 0xffffffffff0e7807 */ /* 0x000fc40002000000 */
[----:B------:R-:W-:Y:S01]  /*74e0*/  LEA.HI R22, R22, R4, RZ, 0x3 ;  /* 0x0000000416167211 */ /* 0x000fe200078f18ff */
[----:B------:R-:W-:Y:S01]  /*74f0*/  IMAD R4, R174, c[0x0][0x17c], R0 ;  /* 0x00005f00ae047a24 */ /* 0x000fe200078e0200 */
[----:B------:R-:W-:Y:S01]  /*7500*/  ISETP.GE.AND P3, PT, R232, c[0x0][0x1d4], PT ;  /* 0x00007500e8007a0c */ /* 0x000fe20003f66270 */
[----:B------:R-:W-:Y:S01]  /*7510*/  IMAD.SHL.U32 R19, R14, 0x2, RZ ;  /* 0x000000020e137824 */ /* 0x000fe200078e00ff */
[----:B------:R-:W-:Y:S02]  /*7520*/  SHF.R.S32.HI R22, RZ, 0x3, R22 ;  /* 0x00000003ff167819 */ /* 0x000fe40000011416 */
[----:B------:R-:W-:Y:S02]  /*7530*/  ISETP.GE.AND P6, PT, R230, c[0x0][0x1d4], PT ;  /* 0x00007500e6007a0c */ /* 0x000fe40003fc6270 */
[----:B------:R-:W-:Y:S02]  /*7540*/  SHF.R.S32.HI R6, RZ, 0x1f, R22 ;  /* 0x0000001fff067819 */ /* 0x000fe40000011416 */
[----:B------:R-:W-:Y:S01]  /*7550*/  IADD3 R0, P0, R22, R9, RZ ;  /* 0x0000000916007210 */ /* 0x000fe20007f1e0ff */
[----:B------:R-:W-:Y:S01]  /*7560*/  IMAD.WIDE.U32 R2, R174, c[0x0][0x178], RZ ;  /* 0x00005e00ae027a25 */ /* 0x000fe200078e00ff */
[----:B------:R-:W-:-:S02]  /*7570*/  ISETP.GE.AND P5, PT, R231, c[0x0][0x198], PT ;  /* 0x00006600e7007a0c */ /* 0x000fc40003fa6270 */
[----:B------:R-:W-:Y:S02]  /*7580*/  LEA.HI.X.SX32 R6, R9, R6, 0x1, P0 ;  /* 0x0000000609067211 */ /* 0x000fe400000f0eff */
[----:B------:R-:W-:Y:S02]  /*7590*/  ISETP.NE.U32.AND P0, PT, RZ, c[0x0][0x348], PT ;  /* 0x0000d200ff007a0c */ /* 0x000fe40003f05070 */
[----:B------:R-:W-:Y:S01]  /*75a0*/  IADD3 R3, R3, R4, RZ ;  /* 0x0000000403037210 */ /* 0x000fe20007ffe0ff */
[----:B------:R-:W-:Y:S01]  /*75b0*/  IMAD R9, R6, c[0x0][0x1e0], RZ ;  /* 0x0000780006097a24 */ /* 0x000fe200078e02ff */
[----:B------:R-:W-:Y:S01]  /*75c0*/  ISETP.NE.AND.EX P0, PT, RZ, c[0x0][0x34c], PT, P0 ;  /* 0x0000d300ff007a0c */ /* 0x000fe20003f05300 */
[----:B------:R-:W-:Y:S01]  /*75d0*/  IMAD.MOV.U32 R4, RZ, RZ, R232 ;  /* 0x000000ffff047224 */ /* 0x000fe200078e00e8 */
[----:B------:R-:W-:Y:S01]  /*75e0*/  IADD3 R102, R23, -0x1, RZ ;  /* 0xffffffff17667810 */ /* 0x000fe20007ffe0ff */
[----:B------:R-:W-:Y:S01]  /*75f0*/  IMAD R17, R0, c[0x0][0x1e4], R9 ;  /* 0x0000790000117a24 */ /* 0x000fe200078e0209 */
[----:B------:R-:W-:Y:S01]  /*7600*/  SEL R9, R137, RZ, !P0 ;  /* 0x000000ff89097207 */ /* 0x000fe20004000000 */
[----:B------:R-:W-:-:S02]  /*7610*/  IMAD R8, R6, c[0x0][0x208], RZ ;  /* 0x0000820006087a24 */ /* 0x000fc400078e02ff */
[----:B------:R-:W-:-:S04]  /*7620*/  IMAD.WIDE.U32 R6, R0, c[0x0][0x1e0], R4 ;  /* 0x0000780000067a25 */ /* 0x000fc800078e0004 */
[----:B------:R-:W-:Y:S02]  /*7630*/  IMAD R18, R9, c[0x0][0x1c0], RZ ;  /* 0x0000700009127a24 */ /* 0x000fe400078e02ff */
[----:B------:R-:W-:-:S04]  /*7640*/  IMAD.WIDE.U32 R10, R0, c[0x0][0x208], R4 ;  /* 0x00008200000a7a25 */ /* 0x000fc800078e0004 */
[----:B------:R-:W-:Y:S01]  /*7650*/  IMAD R16, R0, c[0x0][0x20c], R8 ;  /* 0x0000830000107a24 */ /* 0x000fe200078e0208 */
[----:B------:R-:W-:Y:S02]  /*7660*/  SEL R8, R236, RZ, !P0 ;  /* 0x000000ffec087207 */ /* 0x000fe40004000000 */
[----:B------:R-:W-:-:S03]  /*7670*/  ISETP.NE.U32.AND P0, PT, RZ, c[0x0][0x350], PT ;  /* 0x0000d400ff007a0c */ /* 0x000fc60003f05070 */
[----:B------:R-:W-:Y:S01]  /*7680*/  IMAD R14, R8, c[0x0][0x1c4], R18 ;  /* 0x00007100080e7a24 */ /* 0x000fe200078e0212 */
[----:B------:R-:W-:Y:S01]  /*7690*/  ISETP.NE.AND.EX P0, PT, RZ, c[0x0][0x354], PT, P0 ;  /* 0x0000d500ff007a0c */ /* 0x000fe20003f05300 */
[----:B--2---:R-:W-:-:S04]  /*76a0*/  IMAD R12, R245, 0x80, R12 ;  /* 0x00000080f50c7824 */ /* 0x004fc800078e020c */
[----:B------:R-:W-:Y:S01]  /*76b0*/  @P2 IMAD.HI.U32 R9, R12, c[0x0][0x2c8], RZ ;  /* 0x0000b2000c092a27 */ /* 0x000fe200078e00ff */
[----:B------:R-:W-:Y:S02]  /*76c0*/  MOV R0, R12 ;  /* 0x0000000c00007202 */ /* 0x000fe40000000f00 */
[----:B---3--:R-:W-:Y:S01]  /*76d0*/  LOP3.LUT R15, R15, 0xfffffffe, RZ, 0xc0, !PT ;  /* 0xfffffffe0f0f7812 */ /* 0x008fe200078ec0ff */
[C---:B----4-:R-:W-:Y:S01]  /*76e0*/  IMAD.WIDE.U32 R2, R24.reuse, c[0x0][0x1b8], R2 ;  /* 0x00006e0018027a25 */ /* 0x050fe200078e0002 */
[----:B------:R-:W-:Y:S02]  /*76f0*/  @P2 SHF.R.U32.HI R0, RZ, c[0x0][0x2cc], R9 ;  /* 0x0000b300ff002a19 */ /* 0x000fe40000011609 */
[----:B------:R-:W-:Y:S01]  /*7700*/  @P4 LOP3.LUT R15, R15, 0x1, RZ, 0xfc, !PT ;  /* 0x000000010f0f4812 */ /* 0x000fe200078efcff */
[----:B------:R-:W-:Y:S01]  /*7710*/  IMAD R3, R24, c[0x0][0x1bc], R3 ;  /* 0x00006f0018037a24 */ /* 0x000fe200078e0203 */
[----:B------:R-:W-:Y:S01]  /*7720*/  ISETP.GE.AND P4, PT, R230, c[0x0][0x198], PT ;  /* 0x00006600e6007a0c */ /* 0x000fe20003f86270 */
[----:B------:R-:W-:Y:S01]  /*7730*/  IMAD.IADD R9, R7, 0x1, R17 ;  /* 0x0000000107097824 */ /* 0x000fe200078e0211 */
[----:B------:R-:W-:Y:S01]  /*7740*/  IADD3 R7, R11, R16, RZ ;  /* 0x000000100b077210 */ /* 0x000fe20007ffe0ff */
[----:B------:R-:W-:Y:S01]  /*7750*/  IMAD.WIDE.U32 R2, R8, c[0x0][0x1c0], R2 ;  /* 0x0000700008027a25 */ /* 0x000fe200078e0002 */
[----:B------:R-:W-:-:S02]  /*7760*/  SHF.R.S32.HI R11, RZ, 0x1f, R0 ;  /* 0x0000001fff0b7819 */ /* 0x000fc40000011400 */
[----:B------:R-:W-:Y:S01]  /*7770*/  LOP3.LUT R15, R15, 0xfffffffd, RZ, 0xc0, !PT ;  /* 0xfffffffd0f0f7812 */ /* 0x000fe200078ec0ff */
[----:B------:R-:W-:Y:S01]  /*7780*/  IMAD.MOV.U32 R8, RZ, RZ, R6 ;  /* 0x000000ffff087224 */ /* 0x000fe200078e0006 */
[----:B------:R-:W-:Y:S01]  /*7790*/  MOV R6, R10 ;  /* 0x0000000a00067202 */ /* 0x000fe20000000f00 */
[----:B------:R-:W-:Y:S01]  /*77a0*/  IMAD.IADD R3, R3, 0x1, R14 ;  /* 0x0000000103037824 */ /* 0x000fe200078e020e */
[----:B------:R-:W-:Y:S01]  /*77b0*/  @P3 LOP3.LUT R15, R15, 0x2, RZ, 0xfc, !PT ;  /* 0x000000020f0f3812 */ /* 0x000fe200078efcff */
[----:B------:R-:W-:Y:S01]  /*77c0*/  IMAD R10, R11, c[0x0][0x1b0], RZ ;  /* 0x00006c000b0a7a24 */ /* 0x000fe200078e02ff */
[----:B------:R-:W-:Y:S01]  /*77d0*/  SEL R14, RZ, 0x4, P6 ;  /* 0x00000004ff0e7807 */ /* 0x000fe20003000000 */
[----:B------:R-:W-:Y:S02]  /*77e0*/  IMAD.MOV R11, RZ, RZ, -R0 ;  /* 0x000000ffff0b7224 */ /* 0x000fe400078e0a00 */
[C---:B------:R-:W-:Y:S01]  /*77f0*/  IMAD R10, R0.reuse, c[0x0][0x1b4], R10 ;  /* 0x00006d00000a7a24 */ /* 0x040fe200078e020a */
[----:B------:R1:W-:Y:S01]  /*7800*/  STL [R1+0xc], R15 ;  /* 0x00000c0f01007387 */ /* 0x0003e20000100800 */
[----:B------:R-:W-:-:S04]  /*7810*/  IMAD.WIDE.U32 R2, R0, c[0x0][0x1b0], R2 ;  /* 0x00006c0000027a25 */ /* 0x000fc800078e0002 */
[----:B------:R-:W-:Y:S02]  /*7820*/  IMAD R0, R11, c[0x0][0x2c4], R12 ;  /* 0x0000b1000b007a24 */ /* 0x000fe400078e020c */
[----:B------:R-:W-:Y:S01]  /*7830*/  IMAD.IADD R3, R3, 0x1, R10 ;  /* 0x0000000103037824 */ /* 0x000fe200078e020a */
[----:B------:R-:W-:Y:S01]  /*7840*/  @P1 SHF.R.S32.HI R10, RZ, 0x1f, R13 ;  /* 0x0000001fff0a1819 */ /* 0x000fe2000001140d */
[----:B------:R-:W-:Y:S01]  /*7850*/  @!P1 IMAD.MOV.U32 R13, RZ, RZ, R236 ;  /* 0x000000ffff0d9224 */ /* 0x000fe200078e00ec */
[----:B------:R-:W-:Y:S01]  /*7860*/  SHF.R.S32.HI R11, RZ, 0x1f, R0 ;  /* 0x0000001fff0b7819 */ /* 0x000fe20000011400 */
[----:B------:R-:W-:Y:S01]  /*7870*/  IMAD.WIDE.U32 R6, R24, c[0x0][0x210], R6 ;  /* 0x0000840018067a25 */ /* 0x000fe200078e0006 */
[----:B------:R-:W-:Y:S02]  /*7880*/  @!P1 MOV R10, R137 ;  /* 0x00000089000a9202 */ /* 0x000fe40000000f00 */
[----:B------:R-:W-:Y:S01]  /*7890*/  ISETP.GE.AND P1, PT, R232, c[0x0][0x198], PT ;  /* 0x00006600e8007a0c */ /* 0x000fe20003f26270 */
[----:B------:R-:W-:Y:S01]  /*78a0*/  IMAD R11, R11, c[0x0][0x1a8], RZ ;  /* 0x00006a000b0b7a24 */ /* 0x000fe200078e02ff */
[----:B------:R-:W-:Y:S01]  /*78b0*/  SEL R10, R10, RZ, !P0 ;  /* 0x000000ff0a0a7207 */ /* 0x000fe20004000000 */
[----:B------:R-:W-:-:S04]  /*78c0*/  IMAD.WIDE.U32 R8, R24, c[0x0][0x1e8], R8 ;  /* 0x00007a0018087a25 */ /* 0x000fc800078e0008 */
[C---:B------:R-:W-:Y:S02]  /*78d0*/  IMAD R11, R0.reuse, c[0x0][0x1ac], R11 ;  /* 0x00006b00000b7a24 */ /* 0x040fe400078e020b */
[----:B------:R-:W-:Y:S01]  /*78e0*/  IMAD.WIDE.U32 R2, R0, c[0x0][0x1a8], R2 ;  /* 0x00006a0000027a25 */ /* 0x000fe200078e0002 */
[----:B------:R-:W-:Y:S02]  /*78f0*/  SEL R0, R13, RZ, !P0 ;  /* 0x000000ff0d007207 */ /* 0x000fe40004000000 */
[----:B-1----:R-:W-:Y:S01]  /*7900*/  SEL R15, RZ, 0x1, P3 ;  /* 0x00000001ff0f7807 */ /* 0x002fe20001800000 */
[----:B------:R-:W-:Y:S01]  /*7910*/  IMAD R7, R24, c[0x0][0x214], R7 ;  /* 0x0000850018077a24 */ /* 0x000fe200078e0207 */
[----:B------:R-:W-:Y:S01]  /*7920*/  LEA R13, P0, R2, c[0x0][0x160], 0x1 ;  /* 0x00005800020d7a11 */ /* 0x000fe200078008ff */
[----:B------:R-:W-:Y:S01]  /*7930*/  IMAD R9, R24, c[0x0][0x1ec], R9 ;  /* 0x00007b0018097a24 */ /* 0x000fe200078e0209 */
[----:B------:R-:W-:Y:S01]  /*7940*/  LOP3.LUT R15, R19, 0x2, R15, 0xe2, !PT ;  /* 0x00000002130f7812 */ /* 0x000fe200078ee20f */
[----:B------:R-:W-:-:S02]  /*7950*/  IMAD R12, R10, c[0x0][0x1f0], RZ ;  /* 0x00007c000a0c7a24 */ /* 0x000fc400078e02ff */
[----:B------:R-:W-:Y:S01]  /*7960*/  IMAD R10, R10, c[0x0][0x218], RZ ;  /* 0x000086000a0a7a24 */ /* 0x000fe200078e02ff */
[----:B------:R-:W-:Y:S01]  /*7970*/  LOP3.LUT R68, R15, R14, RZ, 0xfc, !PT ;  /* 0x0000000e0f447212 */ /* 0x000fe200078efcff */
[----:B------:R-:W-:-:S04]  /*7980*/  IMAD.WIDE.U32 R226, R0, c[0x0][0x218], R6 ;  /* 0x0000860000e27a25 */ /* 0x000fc800078e0006 */
[----:B------:R-:W-:-:S04]  /*7990*/  IMAD.WIDE.U32 R224, R0, c[0x0][0x1f0], R8 ;  /* 0x00007c0000e07a25 */ /* 0x000fc800078e0008 */
[C---:B------:R-:W-:Y:S02]  /*79a0*/  IMAD R6, R0.reuse, c[0x0][0x1f4], R12 ;  /* 0x00007d0000067a24 */ /* 0x040fe400078e020c */
[----:B------:R-:W-:Y:S01]  /*79b0*/  IMAD.IADD R3, R3, 0x1, R11 ;  /* 0x0000000103037824 */ /* 0x000fe200078e020b */
[----:B------:R-:W-:Y:S01]  /*79c0*/  LEA R11, R245, R22, 0x7 ;  /* 0x00000016f50b7211 */ /* 0x000fe200078e38ff */
[----:B------:R-:W-:Y:S02]  /*79d0*/  IMAD R0, R0, c[0x0][0x21c], R10 ;  /* 0x0000870000007a24 */ /* 0x000fe400078e020a */
[----:B------:R-:W-:Y:S01]  /*79e0*/  IMAD.IADD R223, R225, 0x1, R6 ;  /* 0x00000001e1df7824 */ /* 0x000fe200078e0206 */
[----:B------:R-:W-:Y:S02]  /*79f0*/  LEA.HI.X R12, R2, c[0x0][0x164], R3, 0x1, P0 ;  /* 0x00005900020c7a11 */ /* 0x000fe400000f0c03 */
[----:B------:R-:W-:Y:S01]  /*7a00*/  IADD3 R228, R227, R0, RZ ;  /* 0x00000000e3e47210 */ /* 0x000fe20007ffe0ff */
[----:B------:R-:W-:Y:S05]  /*7a10*/  BRA.DIV ~URZ, `(.L_x_185) ;  /* 0x000106b27f007947 */ /* 0x000fea000b800000 */
[----:B------:R1:W2:Y:S02]  /*7a20*/  SHFL.IDX PT, R10, R12, RZ, 0x181f ;  /* 0x00181fff0c0a7589 */ /* 0x0002a400000e0000 */
.L_x_304:
[----:B------:R-:W-:Y:S05]  /*7a30*/  BRA.DIV ~URZ, `(.L_x_186) ;  /* 0x000107027f007947 */ /* 0x000fea000b800000 */
[----:B------:R3:W4:Y:S02]  /*7a40*/  SHFL.IDX PT, R0, R13, RZ, 0x181f ;  /* 0x00181fff0d007589 */ /* 0x00072400000e0000 */
.L_x_305:
[----:B------:R-:W-:Y:S01]  /*7a50*/  IMAD R34, R175, c[0x0][0x2c4], RZ ;  /* 0x0000b100af227a24 */ /* 0x000fe200078e02ff */
[----:B------:R-:W-:Y:S01]  /*7a60*/  BSSY B0, `(.L_x_187) ;  /* 0x0000011000007945 */ /* 0x000fe20003800000 */
[----:B------:R-:W-:-:S02]  /*7a70*/  SHF.R.S32.HI R15, RZ, 0x1f, R230 ;  /* 0x0000001fff0f7819 */ /* 0x000fc400000114e6 */
[----:B------:R-:W-:Y:S02]  /*7a80*/  SHF.R.S32.HI R14, RZ, 0x1f, R231 ;  /* 0x0000001fff0e7819 */ /* 0x000fe400000114e7 */
[----:B------:R-:W-:-:S13]  /*7a90*/  ISETP.GE.AND P0, PT, R11, R34, PT ;  /* 0x000000220b00720c */ /* 0x000fda0003f06270 */
[----:B------:R-:W-:Y:S05]  /*7aa0*/  @P0 BRA `(.L_x_188) ;  /* 0x000000c000000947 */ /* 0x000fea0003800000 */
[----:B----4-:R-:W-:-:S04]  /*7ab0*/  LEA R8, P0, R232, R0, 0x1 ;  /* 0x00000000e8087211 */ /* 0x010fc800078008ff */
[----:B--2---:R-:W-:Y:S02]  /*7ac0*/  LEA.HI.X R9, R232, R10, R5, 0x1, P0 ;  /* 0x0000000ae8097211 */ /* 0x004fe400000f0c05 */
[----:B------:R-:W-:-:S03]  /*7ad0*/  LEA R6, P0, R231, R0, 0x1 ;  /* 0x00000000e7067211 */ /* 0x000fc600078008ff */
[----:B------:R-:W-:Y:S01]  /*7ae0*/  @!PT LDS RZ, [RZ] ;  /* 0x00000000fffff984 */ /* 0x000fe20000000800 */
[----:B------:R-:W-:Y:S01]  /*7af0*/  @!PT LDS RZ, [RZ] ;  /* 0x00000000fffff984 */ /* 0x000fe20000000800 */
[----:B------:R-:W-:Y:S01]  /*7b00*/  @!PT LDS RZ, [RZ] ;  /* 0x00000000fffff984 */ /* 0x000fe20000000800 */
[----:B------:R2:W-:Y:S01]  /*7b10*/  LDGSTS.E.BYPASS.LTC128B.128 [R203+0xc100], [R8.64], !P1 ;  /* 0x0c10000008cb7fae */ /* 0x0005e2000c901d46 */
[----:B------:R-:W-:Y:S02]  /*7b20*/  LEA.HI.X R7, R231, R10, R14, 0x1, P0 ;  /* 0x0000000ae7077211 */ /* 0x000fe400000f0c0e */
[----:B------:R-:W-:-:S03]  /*7b30*/  LEA R2, P0, R230, R0, 0x1 ;  /* 0x00000000e6027211 */ /* 0x000fc600078008ff */
[----:B------:R2:W-:Y:S01]  /*7b40*/  LDGSTS.E.BYPASS.LTC128B.128 [R203+0x10100], [R6.64], !P5 ;  /* 0x1010000006cb7fae */ /* 0x0005e2000e901d46 */
[----:B------:R-:W-:-:S05]  /*7b50*/  LEA.HI.X R3, R230, R10, R15, 0x1, P0 ;  /* 0x0000000ae6037211 */ /* 0x000fca00000f0c0f */
[----:B------:R2:W-:Y:S04]  /*7b60*/  LDGSTS.E.BYPASS.LTC128B.128 [R203+0x14100], [R2.64], !P4 ;  /* 0x1410000002cb7fae */ /* 0x0005e8000e101d46 */
.L_x_188:
[----:B------:R-:W-:Y:S05]  /*7b70*/  BSYNC B0 ;  /* 0x0000000000007941 */ /* 0x000fea0003800000 */
.L_x_187:
[----:B------:R-:W-:Y:S05]  /*7b80*/  BRA.DIV ~URZ, `(.L_x_189) ;  /* 0x000106127f007947 */ /* 0x000fea000b800000 */
[----:B--2---:R2:W1:Y:S04]  /*7b90*/  SHFL.IDX PT, R10, R12, 0x1, 0x181f ;  /* 0x00381f000c0a7f89 */ /* 0x00446800000e0000 */
[----:B----4-:R2:W4:Y:S02]  /*7ba0*/  SHFL.IDX PT, R0, R13, 0x1, 0x181f ;  /* 0x00381f000d007f89 */ /* 0x01052400000e0000 */
.L_x_306:
[----:B------:R-:W-:Y:S01]  /*7bb0*/  IADD3 R2, R11, 0x20, RZ ;  /* 0x000000200b027810 */ /* 0x000fe20007ffe0ff */
[----:B------:R-:W-:Y:S03]  /*7bc0*/  BSSY B0, `(.L_x_190) ;  /* 0x000000f000007945 */ /* 0x000fe60003800000 */
[----:B------:R-:W-:-:S13]  /*7bd0*/  ISETP.GE.AND P0, PT, R2, R34, PT ;  /* 0x000000220200720c */ /* 0x000fda0003f06270 */
[----:B------:R-:W-:Y:S05]  /*7be0*/  @P0 BRA `(.L_x_191) ;  /* 0x000000c000000947 */ /* 0x000fea0003800000 */
[----:B----4-:R-:W-:-:S04]  /*7bf0*/  LEA R8, P0, R232, R0, 0x1 ;  /* 0x00000000e8087211 */ /* 0x010fc800078008ff */
[----:B-1----:R-:W-:Y:S02]  /*7c00*/  LEA.HI.X R9, R232, R10, R5, 0x1, P0 ;  /* 0x0000000ae8097211 */ /* 0x002fe400000f0c05 */
        /* <DEDUP_REMOVED lines=10> */
.L_x_191:
[----:B------:R-:W-:Y:S05]  /*7cb0*/  BSYNC B0 ;  /* 0x0000000000007941 */ /* 0x000fea0003800000 */
.L_x_190:
[----:B------:R-:W-:Y:S05]  /*7cc0*/  BRA.DIV ~URZ, `(.L_x_192) ;  /* 0x000105927f007947 */ /* 0x000fea000b800000 */
[----:B-1----:R1:W2:Y:S02]  /*7cd0*/  SHFL.IDX PT, R10, R12, 0x2, 0x181f ;  /* 0x00581f000c0a7f89 */ /* 0x0022a400000e0000 */
.L_x_307:
[----:B------:R-:W-:Y:S05]  /*7ce0*/  BRA.DIV ~URZ, `(.L_x_193) ;  /* 0x000105e27f007947 */ /* 0x000fea000b800000 */
[----:B----4-:R4:W1:Y:S02]  /*7cf0*/  SHFL.IDX PT, R0, R13, 0x2, 0x181f ;  /* 0x00581f000d007f89 */ /* 0x01086400000e0000 */
.L_x_308:
[----:B------:R-:W-:Y:S01]  /*7d00*/  IADD3 R2, R11, 0x40, RZ ;  /* 0x000000400b027810 */ /* 0x000fe20007ffe0ff */
[----:B------:R-:W-:Y:S03]  /*7d10*/  BSSY B0, `(.L_x_194) ;  /* 0x000000f000007945 */ /* 0x000fe60003800000 */
[----:B------:R-:W-:-:S13]  /*7d20*/  ISETP.GE.AND P0, PT, R2, R34, PT ;  /* 0x000000220200720c */ /* 0x000fda0003f06270 */
[----:B------:R-:W-:Y:S05]  /*7d30*/  @P0 BRA `(.L_x_195) ;  /* 0x000000c000000947 */ /* 0x000fea0003800000 */
[----:B-1----:R-:W-:-:S04]  /*7d40*/  LEA R8, P0, R232, R0, 0x1 ;  /* 0x00000000e8087211 */ /* 0x002fc800078008ff */
        /* <DEDUP_REMOVED lines=11> */
.L_x_195:
[----:B------:R-:W-:Y:S05]  /*7e00*/  BSYNC B0 ;  /* 0x0000000000007941 */ /* 0x000fea0003800000 */
.L_x_194:
[----:B------:R-:W-:Y:S05]  /*7e10*/  BRA.DIV ~URZ, `(.L_x_196) ;  /* 0x000105127f007947 */ /* 0x000fea000b800000 */
[----:B-1----:R1:W3:Y:S04]  /*7e20*/  SHFL.IDX PT, R7, R12, 0x3, 0x181f ;  /* 0x00781f000c077f89 */ /* 0x0022e800000e0000 */
[----:B------:R1:W4:Y:S02]  /*7e30*/  SHFL.IDX PT, R0, R13, 0x3, 0x181f ;  /* 0x00781f000d007f89 */ /* 0x00032400000e0000 */
.L_x_309:
[----:B----4-:R-:W4:Y:S01]  /*7e40*/  LDL R104, [R1+0xc] ;  /* 0x00000c0001687983 */ /* 0x010f220000100800 */
[----:B------:R-:W-:Y:S01]  /*7e50*/  IADD3 R2, R11, 0x60, RZ ;  /* 0x000000600b027810 */ /* 0x000fe20007ffe0ff */
[----:B--2---:R-:W-:Y:S01]  /*7e60*/  IMAD.MOV.U32 R10, RZ, RZ, 0x20 ;  /* 0x00000020ff0a7424 */ /* 0x004fe200078e00ff */
[----:B------:R-:W-:Y:S01]  /*7e70*/  SHF.R.S32.HI R66, RZ, 0x1f, R102 ;  /* 0x0000001fff427819 */ /* 0x000fe20000011466 */
[----:B------:R-:W2:Y:S01]  /*7e80*/  S2R R6, SR_TID.X ;  /* 0x0000000000067919 */ /* 0x000ea20000002100 */
[----:B------:R-:W-:Y:S01]  /*7e90*/  ISETP.GE.AND P2, PT, R2, R34, PT ;  /* 0x000000220200720c */ /* 0x000fe20003f46270 */
[----:B------:R-:W-:-:S12]  /*7ea0*/  IMAD R11, R10, c[0x0][0x1e4], RZ ;  /* 0x000079000a0b7a24 */ /* 0x000fd800078e02ff */
[----:B------:R-:W-:-:S04]  /*7eb0*/  @!P2 LEA R2, P0, R232, R0, 0x1 ;  /* 0x00000000e802a211 */ /* 0x000fc800078008ff */
[----:B---3--:R-:W-:Y:S01]  /*7ec0*/  @!P2 LEA.HI.X R3, R232, R7, R5, 0x1, P0 ;  /* 0x00000007e803a211 */ /* 0x008fe200000f0c05 */
[----:B------:R-:W-:Y:S01]  /*7ed0*/  IMAD.WIDE.U32 R4, R102, c[0x0][0x1e0], RZ ;  /* 0x0000780066047a25 */ /* 0x000fe200078e00ff */
[----:B------:R-:W-:-:S03]  /*7ee0*/  @!P2 LEA R8, P0, R231, R0, 0x1 ;  /* 0x00000000e708a211 */ /* 0x000fc600078008ff */
[----:B------:R-:W-:Y:S01]  /*7ef0*/  @!PT LDS RZ, [RZ] ;  /* 0x00000000fffff984 */ /* 0x000fe20000000800 */
[----:B------:R-:W-:Y:S01]  /*7f00*/  @!PT LDS RZ, [RZ] ;  /* 0x00000000fffff984 */ /* 0x000fe20000000800 */
[----:B------:R-:W-:Y:S01]  /*7f10*/  @!PT LDS RZ, [RZ] ;  /* 0x00000000fffff984 */ /* 0x000fe20000000800 */
[----:B------:R3:W-:Y:S01]  /*7f20*/  @!P2 LDGSTS.E.BYPASS.LTC128B.128 [R203+0xf100], [R2.64], !P1 ;  /* 0x0f10000002cbafae */ /* 0x0007e2000c901d46 */
[----:B--2---:R-:W-:Y:S02]  /*7f30*/  SHF.R.S32.HI R67, RZ, 0x1f, R6 ;  /* 0x0000001fff437819 */ /* 0x004fe40000011406 */
[-C--:B------:R-:W-:Y:S02]  /*7f40*/  @!P2 LEA.HI.X R9, R231, R7.reuse, R14, 0x1, P0 ;  /* 0x00000007e709a211 */ /* 0x080fe400000f0c0e */
[----:B------:R-:W-:Y:S02]  /*7f50*/  LEA.HI R67, R67, R6, RZ, 0x3 ;  /* 0x0000000643437211 */ /* 0x000fe400078f18ff */
[C---:B------:R-:W-:Y:S01]  /*7f60*/  @!P2 LEA R6, P0, R230.reuse, R0, 0x1 ;  /* 0x00000000e606a211 */ /* 0x040fe200078008ff */
[----:B------:R2:W-:Y:S01]  /*7f70*/  @!P2 LDGSTS.E.BYPASS.LTC128B.128 [R203+0x13100], [R8.64], !P5 ;  /* 0x1310000008cbafae */ /* 0x0005e2000e901d46 */
[----:B------:R-:W-:Y:S02]  /*7f80*/  SHF.R.S32.HI R67, RZ, 0x3, R67 ;  /* 0x00000003ff437819 */ /* 0x000fe40000011443 */
[----:B------:R-:W-:-:S02]  /*7f90*/  @!P2 LEA.HI.X R7, R230, R7, R15, 0x1, P0 ;  /* 0x00000007e607a211 */ /* 0x000fc400000f0c0f */
[----:B------:R-:W-:-:S03]  /*7fa0*/  LEA R0, P0, R4, R224, 0x6 ;  /* 0x000000e004007211 */ /* 0x000fc600078030ff */
[----:B------:R2:W-:Y:S04]  /*7fb0*/  @!P2 LDGSTS.E.BYPASS.LTC128B.128 [R203+0x17100], [R6.64], !P4 ;  /* 0x1710000006cbafae */ /* 0x0005e8000e101d46 */
[----:B------:R-:W0:Y:S01]  /*7fc0*/  LDGDEPBAR ;  /* 0x00000000000079af */ /* 0x000e220000000000 */
[----:B------:R-:W-:Y:S01]  /*7fd0*/  WARPSYNC 0xffffffff ;  /* 0xffffffff00007948 */ /* 0x000fe20003800000 */
[----:B---3--:R-:W-:Y:S02]  /*7fe0*/  IMAD R3, R66, c[0x0][0x1e0], RZ ;  /* 0x0000780042037a24 */ /* 0x008fe400078e02ff */
[----:B------:R-:W-:Y:S02]  /*7ff0*/  IMAD.IADD R2, R176, 0x1, -R67 ;  /* 0x00000001b0027824 */ /* 0x000fe400078e0a43 */
[----:B------:R-:W-:-:S02]  /*8000*/  IMAD R3, R102, c[0x0][0x1e4], R3 ;  /* 0x0000790066037a24 */ /* 0x000fc400078e0203 */
[----:B------:R-:W-:Y:S02]  /*8010*/  IMAD R2, R102, -0x40, R2 ;  /* 0xffffffc066027824 */ /* 0x000fe400078e0202 */
[----:B------:R-:W-:-:S05]  /*8020*/  IMAD.IADD R3, R5, 0x1, R3 ;  /* 0x0000000105037824 */ /* 0x000fca00078e0203 */
[----:B------:R-:W-:Y:S01]  /*8030*/  LEA.HI.X R3, R4, R223, R3, 0x6, P0 ;  /* 0x000000df04037211 */ /* 0x000fe200000f3403 */
[----:B------:R-:W-:Y:S01]  /*8040*/  IMAD.WIDE.U32 R4, R10, c[0x0][0x1e0], RZ ;  /* 0x000078000a047a25 */ /* 0x000fe200078e00ff */
[----:B------:R-:W-:Y:S01]  /*8050*/  BAR.SYNC.DEFER_BLOCKING 0x0 ;  /* 0x0000000000007b1d */ /* 0x000fe20000010000 */
[----:B------:R-:W-:-:S13]  /*8060*/  ISETP.GE.AND P0, PT, R2, 0x21, PT ;  /* 0x000000210200780c */ /* 0x000fda0003f06270 */
[----:B------:R-:W-:-:S04]  /*8070*/  @P0 IADD3 R10, P1, R0, R4, RZ ;  /* 0x00000004000a0210 */ /* 0x000fc80007f3e0ff */
[----:B------:R-:W-:Y:S02]  /*8080*/  @P0 IADD3.X R11, R3, R5, R11, P1, !PT ;  /* 0x00000005030b0210 */ /* 0x000fe40000ffe40b */
[----:B------:R-:W-:-:S13]  /*8090*/  ISETP.GE.AND P1, PT, R2, 0x1, PT ;  /* 0x000000010200780c */ /* 0x000fda0003f26270 */
[----:B------:R-:W-:-:S04]  /*80a0*/  @P1 LEA R4, P3, R0, c[0x0][0x1c8], 0x1 ;  /* 0x0000720000041a11 */ /* 0x000fc800078608ff */
[----:B------:R-:W-:Y:S02]  /*80b0*/  @P1 LEA.HI.X R5, R0, c[0x0][0x1cc], R3, 0x1, P3 ;  /* 0x0000730000051a11 */ /* 0x000fe400018f0c03 */
[----:B------:R-:W-:-:S04]  /*80c0*/  @P0 LEA R2, P3, R10, c[0x0][0x1c8], 0x1 ;  /* 0x000072000a020a11 */ /* 0x000fc800078608ff */
[----:B------:R-:W-:Y:S02]  /*80d0*/  @P0 LEA.HI.X R3, R10, c[0x0][0x1cc], R11, 0x1, P3 ;  /* 0x000073000a030a11 */ /* 0x000fe400018f0c0b */
[C---:B----4-:R-:W-:Y:S02]  /*80e0*/  LOP3.LUT P3, RZ, R104.reuse, 0x2, RZ, 0xc0, !PT ;  /* 0x0000000268ff7812 */ /* 0x050fe4000786c0ff */
[----:B------:R-:W-:-:S11]  /*80f0*/  LOP3.LUT P5, RZ, R104, 0x1, RZ, 0xc0, !PT ;  /* 0x0000000168ff7812 */ /* 0x000fd600078ac0ff */
        /* <DEDUP_REMOVED lines=8> */
[----:B------:R2:W-:Y:S01]  /*8180*/  @P0 LDGSTS.E.BYPASS.LTC128B.128 [R203+0xb100], [R2.64+0x100], !P6 ;  /* 0x0b10010002cb0fae */ /* 0x0005e2000f101d46 */
[----:B------:R-:W-:-:S03]  /*8190*/  ISETP.LT.AND P0, PT, RZ, c[0x0][0x27c], PT ;  /* 0x00009f00ff007a0c */ /* 0x000fc60003f01270 */
[----:B------:R-:W0:Y:S10]  /*81a0*/  LDGDEPBAR ;  /* 0x00000000000079af */ /* 0x000e340000000000 */
[----:B------:R-:W-:Y:S05]  /*81b0*/  @P0 BRA `(.L_x_197) ;  /* 0x0000002000000947 */ /* 0x000fea0003800000 */
[----:B------:R-:W-:-:S04]  /*81c0*/  DEPBAR.LE SB0, 0x1 ;  /* 0x000080400000791a */ /* 0x000fc80000000000 */
[----:B------:R-:W-:Y:S05]  /*81d0*/  BRA `(.L_x_198) ;  /* 0x0000597000007947 */ /* 0x000fea0003800000 */
.L_x_197:
[----:B-----5:R-:W-:Y:S01]  /*81e0*/  SHF.R.S32.HI R0, RZ, 0x1f, R136 ;  /* 0x0000001fff007819 */ /* 0x020fe20000011488 */
[----:B------:R-:W-:Y:S01]  /*81f0*/  ULDC.U8 UR4, c[0x0][0x298] ;  /* 0x0000a60000047ab9 */ /* 0x000fe20000000000 */
[----:B--2---:R-:W-:Y:S01]  /*8200*/  IMAD.WIDE.U32 R2, R136, c[0x0][0x280], RZ ;  /* 0x0000a00088027a25 */ /* 0x004fe200078e00ff */
[----:B------:R-:W-:Y:S01]  /*8210*/  ISETP.NE.AND P2, PT, RZ, UR4, PT ;  /* 0x00000004ff007c0c */ /* 0x000fe2000bf45270 */
[----:B------:R-:W-:Y:S02]  /*8220*/  BSSY B2, `(.L_x_198) ;  /* 0x0000592000027945 */ /* 0x000fe40003800000 */
[----:B------:R-:W-:Y:S01]  /*8230*/  IMAD R6, R0, c[0x0][0x280], RZ ;  /* 0x0000a00000067a24 */ /* 0x000fe200078e02ff */
[----:B------:R-:W-:Y:S01]  /*8240*/  LEA R7, P1, R2, c[0x0][0x270], 0x1 ;  /* 0x00009c0002077a11 */ /* 0x000fe200078208ff */
[----:B------:R-:W-:Y:S02]  /*8250*/  IMAD R0, R0, c[0x0][0x290], RZ ;  /* 0x0000a40000007a24 */ /* 0x000fe400078e02ff */
[----:B------:R-:W-:-:S02]  /*8260*/  IMAD R6, R136, c[0x0][0x284], R6 ;  /* 0x0000a10088067a24 */ /* 0x000fc400078e0206 */
[----:B------:R-:W-:-:S03]  /*8270*/  IMAD.WIDE.U32 R4, R136, c[0x0][0x290], RZ ;  /* 0x0000a40088047a25 */ /* 0x000fc600078e00ff */
[----:B------:R-:W-:Y:S01]  /*8280*/  IADD3 R3, R6, R3, RZ ;  /* 0x0000000306037210 */ /* 0x000fe20007ffe0ff */
[----:B------:R-:W-:Y:S01]  /*8290*/  IMAD R0, R136, c[0x0][0x294], R0 ;  /* 0x0000a50088007a24 */ /* 0x000fe200078e0200 */
[----:B------:R-:W-:Y:S02]  /*82a0*/  LEA R8, P0, R4, c[0x0][0x288], 0x1 ;  /* 0x0000a20004087a11 */ /* 0x000fe400078008ff */
[----:B------:R-:W-:Y:S02]  /*82b0*/  LEA R6, R245, R229, 0x7 ;  /* 0x000000e5f5067211 */ /* 0x000fe400078e38ff */
[----:B------:R-:W-:Y:S02]  /*82c0*/  IADD3 R5, R0, R5, RZ ;  /* 0x0000000500057210 */ /* 0x000fe40007ffe0ff */
[----:B------:R-:W-:Y:S02]  /*82d0*/  LEA.HI.X R0, R2, c[0x0][0x274], R3, 0x1, P1 ;  /* 0x00009d0002007a11 */ /* 0x000fe400008f0c03 */
[----:B------:R-:W-:Y:S01]  /*82e0*/  LEA.HI.X R2, R4, c[0x0][0x28c], R5, 0x1, P0 ;  /* 0x0000a30004027a11 */ /* 0x000fe200000f0c05 */
[----:B------:R-:W-:Y:S05]  /*82f0*/  @!P2 BRA `(.L_x_199) ;  /* 0x00002ab00000a947 */ /* 0x000fea0003800000 */
[----:B------:R-:W-:Y:S01]  /*8300*/  ISETP.GE.AND P0, PT, R6, R34, PT ;  /* 0x000000220600720c */ /* 0x000fe20003f06270 */
[----:B------:R-:W2:Y:S01]  /*8310*/  SHFL.IDX PT, R3, R2, RZ, 0x1c1f ;  /* 0x001c1fff02037589 */ /* 0x000ea200000e0000 */
[----:B------:R-:W-:Y:S01]  /*8320*/  BSSY B0, `(.L_x_200) ;  /* 0x0000054000007945 */ /* 0x000fe20003800000 */
[----:B------:R-:W-:Y:S01]  /*8330*/  CS2R R28, SRZ ;  /* 0x00000000001c7805 */ /* 0x000fe2000001ff00 */
[----:B------:R-:W-:Y:S01]  /*8340*/  CS2R R26, SRZ ;  /* 0x00000000001a7805 */ /* 0x000fe2000001ff00 */
[----:B------:R-:W3:Y:S01]  /*8350*/  SHFL.IDX PT, R5, R0, RZ, 0x1c1f ;  /* 0x001c1fff00057589 */ /* 0x000ee200000e0000 */
[----:B------:R-:W-:Y:S01]  /*8360*/  CS2R R24, SRZ ;  /* 0x0000000000187805 */ /* 0x000fe2000001ff00 */
[----:B------:R-:W-:Y:S01]  /*8370*/  CS2R R22, SRZ ;  /* 0x0000000000167805 */ /* 0x000fe2000001ff00 */
[----:B------:R-:W-:Y:S01]  /*8380*/  CS2R R20, SRZ ;  /* 0x0000000000147805 */ /* 0x000fe2000001ff00 */
[----:B------:R4:W1:Y:S01]  /*8390*/  SHFL.IDX PT, R4, R7, RZ, 0x1c1f ;  /* 0x001c1fff07047589 */ /* 0x00086200000e0000 */
[----:B------:R-:W-:Y:S01]  /*83a0*/  CS2R R18, SRZ ;  /* 0x0000000000127805 */ /* 0x000fe2000001ff00 */
[----:B------:R-:W-:Y:S01]  /*83b0*/  CS2R R16, SRZ ;  /* 0x0000000000107805 */ /* 0x000fe2000001ff00 */
[----:B------:R-:W-:Y:S01]  /*83c0*/  CS2R R14, SRZ ;  /* 0x00000000000e7805 */ /* 0x000fe2000001ff00 */
[----:B------:R5:W1:Y:S02]  /*83d0*/  SHFL.IDX PT, R2, R8, RZ, 0x1c1f ;  /* 0x001c1fff08027589 */ /* 0x000a6400000e0000 */
[----:B-1----:R-:W-:Y:S01]  /*83e0*/  CS2R R12, SRZ ;  /* 0x00000000000c7805 */ /* 0x002fe2000001ff00 */
[----:B------:R-:W-:Y:S01]  /*83f0*/  CS2R R10, SRZ ;  /* 0x00000000000a7805 */ /* 0x000fe2000001ff00 */
[----:B----4-:R-:W-:Y:S01]  /*8400*/  CS2R R6, SRZ ;  /* 0x0000000000067805 */ /* 0x010fe2000001ff00 */
[----:B-----5:R-:W-:Y:S01]  /*8410*/  CS2R R8, SRZ ;  /* 0x0000000000087805 */ /* 0x020fe2000001ff00 */
[----:B------:R-:W-:Y:S05]  /*8420*/  @P0 BRA `(.L_x_201) ;  /* 0x0000043000000947 */ /* 0x000fea0003800000 */
[C---:B--23--:R-:W-:Y:S01]  /*8430*/  ISETP.GE.AND P1, PT, R140.reuse, c[0x0][0x27c], PT ;  /* 0x00009f008c007a0c */ /* 0x04cfe20003f26270 */
[----:B------:R-:W-:Y:S01]  /*8440*/  IMAD.SHL.U32 R0, R140, 0x2, RZ ;  /* 0x000000028c007824 */ /* 0x000fe200078e00ff */
[C---:B------:R-:W-:Y:S01]  /*8450*/  ISETP.GE.AND P0, PT, R142.reuse, c[0x0][0x27c], PT ;  /* 0x00009f008e007a0c */ /* 0x040fe20003f06270 */
[----:B------:R-:W-:Y:S01]  /*8460*/  IMAD.SHL.U32 R14, R142, 0x2, RZ ;  /* 0x000000028e0e7824 */ /* 0x000fe200078e00ff */
[----:B------:R-:W-:Y:S01]  /*8470*/  SHF.R.S32.HI R7, RZ, 0x1f, R140 ;  /* 0x0000001fff077819 */ /* 0x000fe2000001148c */
[----:B------:R-:W-:Y:S01]  /*8480*/  CS2R R22, SRZ ;  /* 0x0000000000167805 */ /* 0x000fe2000001ff00 */
[----:B------:R-:W-:-:S02]  /*8490*/  SHF.R.S32.HI R10, RZ, 0x1f, R142 ;  /* 0x0000001fff0a7819 */ /* 0x000fc4000001148e */
[----:B------:R-:W-:-:S05]  /*84a0*/  SHF.L.U64.HI R7, R140, 0x1, R7 ;  /* 0x000000018c077819 */ /* 0x000fca0000010207 */
[-C--:B------:R-:W-:Y:S02]  /*84b0*/  @!P1 IADD3 R8, P2, R4, R0.reuse, RZ ;  /* 0x0000000004089210 */ /* 0x080fe40007f5e0ff */
[----:B------:R-:W-:Y:S02]  /*84c0*/  @!P1 IADD3 R6, P3, R2, R0, RZ ;  /* 0x0000000002069210 */ /* 0x000fe40007f7e0ff */
[----:B------:R-:W-:Y:S01]  /*84d0*/  SHF.L.U64.HI R0, R142, 0x1, R10 ;  /* 0x000000018e007819 */ /* 0x000fe2000001020a */
[--C-:B------:R-:W-:Y:S01]  /*84e0*/  @!P1 IMAD.X R9, R5, 0x1, R7.reuse, P2 ;  /* 0x0000000105099824 */ /* 0x100fe200010e0607 */
[----:B------:R-:W-:Y:S01]  /*84f0*/  @!P0 IADD3 R12, P2, R4, R14, RZ ;  /* 0x0000000e040c8210 */ /* 0x000fe20007f5e0ff */
[----:B------:R-:W-:Y:S01]  /*8500*/  CS2R R10, SRZ ;  /* 0x00000000000a7805 */ /* 0x000fe2000001ff00 */
[----:B------:R-:W-:Y:S01]  /*8510*/  @!P1 IMAD.X R7, R3, 0x1, R7, P3 ;  /* 0x0000000103079824 */ /* 0x000fe200018e0607 */
[----:B------:R-:W-:Y:S01]  /*8520*/  CS2R R24, SRZ ;  /* 0x0000000000187805 */ /* 0x000fe2000001ff00 */
[----:B------:R-:W-:Y:S01]  /*8530*/  ISETP.GE.AND P3, PT, R105, c[0x0][0x27c], PT ;  /* 0x00009f0069007a0c */ /* 0x000fe20003f66270 */
[----:B------:R-:W-:Y:S01]  /*8540*/  @!P0 IMAD.X R13, R5, 0x1, R0, P2 ;  /* 0x00000001050d8824 */ /* 0x000fe200010e0600 */
[----:B------:R1:W5:Y:S04]  /*8550*/  @!P1 LD.E.64 R22, [R8.64] ;  /* 0x0000000608169980 */ /* 0x000368000c101b00 */
[----:B------:R2:W5:Y:S01]  /*8560*/  @!P1 LD.E.64 R10, [R6.64] ;  /* 0x00000006060a9980 */ /* 0x000562000c101b00 */
[----:B------:R-:W-:-:S03]  /*8570*/  ISETP.GE.AND P2, PT, R143, c[0x0][0x27c], PT ;  /* 0x00009f008f007a0c */ /* 0x000fc60003f46270 */
[----:B------:R3:W5:Y:S01]  /*8580*/  @!P0 LD.E.64 R24, [R12.64] ;  /* 0x000000060c188980 */ /* 0x000762000c101b00 */
[----:B--2---:R-:W-:Y:S01]  /*8590*/  @!P0 IADD3 R6, P1, R2, R14, RZ ;  /* 0x0000000e02068210 */ /* 0x004fe20007f3e0ff */
[----:B---3--:R-:W-:-:S04]  /*85a0*/  CS2R R12, SRZ ;  /* 0x00000000000c7805 */ /* 0x008fc8000001ff00 */
[----:B------:R-:W-:Y:S01]  /*85b0*/  @!P0 IMAD.X R7, R3, 0x1, R0, P1 ;  /* 0x0000000103078824 */ /* 0x000fe200008e0600 */
[----:B-1----:R-:W-:Y:S01]  /*85c0*/  SHF.R.S32.HI R8, RZ, 0x1f, R105 ;  /* 0x0000001fff087819 */ /* 0x002fe20000011469 */
[----:B------:R-:W-:-:S03]  /*85d0*/  IMAD.SHL.U32 R0, R105, 0x2, RZ ;  /* 0x0000000269007824 */ /* 0x000fc600078e00ff */
[----:B------:R1:W5:Y:S02]  /*85e0*/  @!P0 LD.E.64 R12, [R6.64] ;  /* 0x00000006060c8980 */ /* 0x000364000c101b00 */
[-C--:B------:R-:W-:Y:S02]  /*85f0*/  @!P3 IADD3 R16, P0, R2, R0.reuse, RZ ;  /* 0x000000000210b210 */ /* 0x080fe40007f1e0ff */
[----:B------:R-:W-:Y:S02]  /*8600*/  SHF.R.S32.HI R14, RZ, 0x1f, R143 ;  /* 0x0000001fff0e7819 */ /* 0x000fe4000001148f */
[----:B-1----:R-:W-:Y:S01]  /*8610*/  SHF.L.U64.HI R6, R105, 0x1, R8 ;  /* 0x0000000169067819 */ /* 0x002fe20000010208 */
[C---:B------:R-:W-:Y:S01]  /*8620*/  IMAD.SHL.U32 R7, R143.reuse, 0x2, RZ ;  /* 0x000000028f077824 */ /* 0x040fe200078e00ff */
[C---:B------:R-:W-:Y:S02]  /*8630*/  @!P3 IADD3 R8, P1, R4.reuse, R0, RZ ;  /* 0x000000000408b210 */ /* 0x040fe40007f3e0ff */
[----:B------:R-:W-:Y:S01]  /*8640*/  SHF.L.U64.HI R0, R143, 0x1, R14 ;  /* 0x000000018f007819 */ /* 0x000fe2000001020e */
[--C-:B------:R-:W-:Y:S01]  /*8650*/  @!P3 IMAD.X R17, R3, 0x1, R6.reuse, P0 ;  /* 0x000000010311b824 */ /* 0x100fe200000e0606 */
[----:B------:R-:W-:Y:S01]  /*8660*/  @!P2 IADD3 R28, P0, R4, R7, RZ ;  /* 0x00000007041ca210 */ /* 0x000fe20007f1e0ff */
[----:B------:R-:W-:Y:S01]  /*8670*/  @!P3 IMAD.X R9, R5, 0x1, R6, P1 ;  /* 0x000000010509b824 */ /* 0x000fe200008e0606 */
[----:B------:R-:W-:-:S03]  /*8680*/  ISETP.GE.AND P1, PT, R106, c[0x0][0x27c], PT ;  /* 0x00009f006a007a0c */ /* 0x000fc60003f26270 */
[----:B------:R-:W-:Y:S01]  /*8690*/  @!P2 IMAD.X R29, R5, 0x1, R0, P0 ;  /* 0x00000001051da824 */ /* 0x000fe200000e0600 */
[----:B------:R-:W-:-:S05]  /*86a0*/  @!P2 IADD3 R30, P0, R2, R7, RZ ;  /* 0x00000007021ea210 */ /* 0x000fca0007f1e0ff */
[----:B------:R-:W-:Y:S01]  /*86b0*/  @!P2 IMAD.X R31, R3, 0x1, R0, P0 ;  /* 0x00000001031fa824 */ /* 0x000fe200000e0600 */
[----:B------:R-:W-:Y:S01]  /*86c0*/  ISETP.GE.AND P0, PT, R141, c[0x0][0x27c], PT ;  /* 0x00009f008d007a0c */ /* 0x000fe20003f06270 */
[----:B------:R-:W-:Y:S01]  /*86d0*/  CS2R R18, SRZ ;  /* 0x0000000000127805 */ /* 0x000fe2000001ff00 */
[----:B------:R-:W-:Y:S01]  /*86e0*/  CS2R R6, SRZ ;  /* 0x0000000000067805 */ /* 0x000fe2000001ff00 */
[----:B------:R-:W-:Y:S01]  /*86f0*/  @!P1 IMAD.WIDE R20, R106, 0x2, R4 ;  /* 0x000000026a149825 */ /* 0x000fe200078e0204 */
[----:B------:R-:W-:-:S03]  /*8700*/  SHF.R.S32.HI R26, RZ, 0x1f, R141 ;  /* 0x0000001fff1a7819 */ /* 0x000fc6000001148d */
[----:B------:R-:W-:Y:S01]  /*8710*/  @!P1 IMAD.WIDE R14, R106, 0x2, R2 ;  /* 0x000000026a0e9825 */ /* 0x000fe200078e0202 */
[----:B------:R1:W5:Y:S03]  /*8720*/  @!P1 LD.E.64 R18, [R20.64] ;  /* 0x0000000614129980 */ /* 0x000366000c101b00 */
[C---:B------:R-:W-:Y:S01]  /*8730*/  IMAD.SHL.U32 R0, R141.reuse, 0x2, RZ ;  /* 0x000000028d007824 */ /* 0x040fe200078e00ff */
[----:B------:R2:W5:Y:S04]  /*8740*/  @!P1 LD.E.64 R6, [R14.64] ;  /* 0x000000060e069980 */ /* 0x000568000c101b00 */
[----:B------:R-:W-:Y:S02]  /*8750*/  @!P0 IADD3 R4, P1, R4, R0, RZ ;  /* 0x0000000004048210 */ /* 0x000fe40007f3e0ff */
[----:B--2---:R-:W-:-:S05]  /*8760*/  SHF.L.U64.HI R14, R141, 0x1, R26 ;  /* 0x000000018d0e7819 */ /* 0x004fca000001021a */
[----:B------:R-:W-:Y:S01]  /*8770*/  @!P0 IMAD.X R5, R5, 0x1, R14, P1 ;  /* 0x0000000105058824 */ /* 0x000fe200008e060e */
[----:B------:R-:W-:Y:S01]  /*8780*/  @!P0 IADD3 R2, P1, R2, R0, RZ ;  /* 0x0000000002028210 */ /* 0x000fe20007f3e0ff */
[----:B------:R-:W-:Y:S01]  /*8790*/  CS2R R26, SRZ ;  /* 0x00000000001a7805 */ /* 0x000fe2000001ff00 */
[----:B-1----:R-:W-:-:S03]  /*87a0*/  CS2R R20, SRZ ;  /* 0x0000000000147805 */ /* 0x002fc6000001ff00 */
[----:B------:R-:W-:Y:S02]  /*87b0*/  @!P0 IMAD.X R3, R3, 0x1, R14, P1 ;  /* 0x0000000103038824 */ /* 0x000fe400008e060e */
[----:B------:R-:W-:Y:S01]  /*87c0*/  CS2R R14, SRZ ;  /* 0x00000000000e7805 */ /* 0x000fe2000001ff00 */
[----:B------:R1:W5:Y:S04]  /*87d0*/  @!P3 LD.E.64 R26, [R8.64] ;  /* 0x00000006081ab980 */ /* 0x000368000c101b00 */
[----:B------:R2:W5:Y:S04]  /*87e0*/  @!P2 LD.E.64 R20, [R28.64] ;  /* 0x000000061c14a980 */ /* 0x000568000c101b00 */
[----:B------:R3:W5:Y:S01]  /*87f0*/  @!P3 LD.E.64 R14, [R16.64] ;  /* 0x00000006100eb980 */ /* 0x000762000c101b00 */
[----:B-1----:R-:W-:Y:S01]  /*8800*/  CS2R R8, SRZ ;  /* 0x0000000000087805 */ /* 0x002fe2000001ff00 */
[----:B--2---:R-:W-:-:S05]  /*8810*/  CS2R R28, SRZ ;  /* 0x00000000001c7805 */ /* 0x004fca000001ff00 */
[----:B------:R1:W5:Y:S01]  /*8820*/  @!P2 LD.E.64 R8, [R30.64] ;  /* 0x000000061e08a980 */ /* 0x000362000c101b00 */
[----:B---3--:R-:W-:-:S03]  /*8830*/  CS2R R16, SRZ ;  /* 0x0000000000107805 */ /* 0x008fc6000001ff00 */
[----:B------:R1:W5:Y:S04]  /*8840*/  @!P0 LD.E.64 R28, [R4.64] ;  /* 0x00000006041c8980 */ /* 0x000368000c101b00 */
[----:B------:R1:W5:Y:S02]  /*8850*/  @!P0 LD.E.64 R16, [R2.64] ;  /* 0x0000000602108980 */ /* 0x000364000c101b00 */
.L_x_201:
[----:B--23--:R-:W-:Y:S05]  /*8860*/  BSYNC B0 ;  /* 0x0000000000007941 */ /* 0x00cfea0003800000 */
.L_x_200:
[--C-:B-----5:R-:W-:Y:S01]  /*8870*/  IMAD.MOV.U32 R39, RZ, RZ, R27.reuse ;  /* 0x000000ffff277224 */ /* 0x120fe200078e001b */
[--C-:B------:R-:W-:Y:S01]  /*8880*/  SHF.R.U64 R37, R26, 0x10, R27.reuse ;  /* 0x000000101a257819 */ /* 0x100fe2000000121b */
[----:B------:R-:W-:Y:S01]  /*8890*/  IMAD.MOV.U32 R52, RZ, RZ, R20 ;  /* 0x000000ffff347224 */ /* 0x000fe200078e0014 */
[----:B------:R-:W-:Y:S01]  /*88a0*/  SHF.R.U32.HI R33, RZ, 0x10, R27 ;  /* 0x00000010ff217819 */ /* 0x000fe2000001161b */
[----:B------:R-:W-:Y:S01]  /*88b0*/  IMAD.MOV.U32 R27, RZ, RZ, R8 ;  /* 0x000000ffff1b7224 */ /* 0x000fe200078e0008 */
[----:B------:R-:W-:Y:S01]  /*88c0*/  SHF.R.U64 R45, R22, 0x10, R23 ;  /* 0x00000010162d7819 */ /* 0x000fe20000001217 */
[----:B------:R-:W-:Y:S01]  /*88d0*/  IMAD.MOV.U32 R48, RZ, RZ, R22 ;  /* 0x000000ffff307224 */ /* 0x000fe200078e0016 */
[----:B------:R-:W-:Y:S01]  /*88e0*/  SHF.R.U64 R41, R24, 0x10, R25 ;  /* 0x0000001018297819 */ /* 0x000fe20000001219 */
[----:B------:R-:W-:Y:S01]  /*88f0*/  IMAD.MOV.U32 R44, RZ, RZ, R24 ;  /* 0x000000ffff2c7224 */ /* 0x000fe200078e0018 */
[----:B------:R-:W-:Y:S01]  /*8900*/  SHF.R.U32.HI R50, RZ, 0x10, R19 ;  /* 0x00000010ff327819 */ /* 0x000fe20000011613 */
[----:B------:R-:W-:Y:S01]  /*8910*/  IMAD.MOV.U32 R22, RZ, RZ, R11 ;  /* 0x000000ffff167224 */ /* 0x000fe200078e000b */
[----:B------:R-:W-:Y:S01]  /*8920*/  SHF.R.U64 R24, R8, 0x10, R9 ;  /* 0x0000001008187819 */ /* 0x000fe20000001209 */
[--C-:B------:R-:W-:Y:S01]  /*8930*/  IMAD.MOV.U32 R47, RZ, RZ, R23.reuse ;  /* 0x000000ffff2f7224 */ /* 0x100fe200078e0017 */
[----:B------:R-:W-:Y:S01]  /*8940*/  PRMT R27, R27, 0x5410, R52 ;  /* 0x000054101b1b7816 */ /* 0x000fe20000000034 */
[----:B------:R-:W-:Y:S01]  /*8950*/  IMAD.MOV.U32 R36, RZ, RZ, R28 ;  /* 0x000000ffff247224 */ /* 0x000fe200078e001c */
[----:B------:R-:W-:Y:S01]  /*8960*/  SHF.R.U32.HI R42, RZ, 0x10, R23 ;  /* 0x00000010ff2a7819 */ /* 0x000fe20000011617 */
[----:B------:R-:W-:Y:S01]  /*8970*/  IMAD.MOV.U32 R23, RZ, RZ, R10 ;  /* 0x000000ffff177224 */ /* 0x000fe200078e000a */
[----:B------:R-:W-:Y:S01]  /*8980*/  PRMT R24, R24, 0x5410, R50 ;  /* 0x0000541018187816 */ /* 0x000fe20000000032 */
[----:B-1----:R-:W-:Y:S01]  /*8990*/  IMAD.MOV.U32 R31, RZ, RZ, R6 ;  /* 0x000000ffff1f7224 */ /* 0x002fe200078e0006 */
[----:B------:R-:W-:Y:S01]  /*89a0*/  PRMT R22, R22, 0x5410, R27 ;  /* 0x0000541016167816 */ /* 0x000fe2000000001b */
[----:B------:R-:W-:Y:S01]  /*89b0*/  IMAD.MOV.U32 R30, RZ, RZ, R7 ;  /* 0x000000ffff1e7224 */ /* 0x000fe200078e0007 */
[----:B------:R-:W-:Y:S01]  /*89c0*/  SHF.R.U64 R2, R10, 0x10, R11 ;  /* 0x000000100a027819 */ /* 0x000fe2000000120b */
[----:B------:R-:W-:Y:S01]  /*89d0*/  IMAD.MOV.U32 R54, RZ, RZ, R19 ;  /* 0x000000ffff367224 */ /* 0x000fe200078e0013 */
[--C-:B------:R-:W-:Y:S01]  /*89e0*/  PRMT R23, R23, 0x5410, R24.reuse ;  /* 0x0000541017177816 */ /* 0x100fe20000000018 */
[----:B------:R-:W-:Y:S01]  /*89f0*/  IMAD.MOV.U32 R51, RZ, RZ, R21 ;  /* 0x000000ffff337224 */ /* 0x000fe200078e0015 */
[----:B------:R-:W-:Y:S01]  /*8a00*/  PRMT R24, R22, 0x7610, R24 ;  /* 0x0000761016187816 */ /* 0x000fe20000000018 */
[--C-:B------:R-:W-:Y:S01]  /*8a10*/  IMAD.MOV.U32 R35, RZ, RZ, R29.reuse ;  /* 0x000000ffff237224 */ /* 0x100fe200078e001d */
[----:B------:R-:W-:Y:S01]  /*8a20*/  PRMT R22, R2, 0x7610, R22 ;  /* 0x0000761002167816 */ /* 0x000fe20000000016 */
[----:B------:R-:W-:Y:S01]  /*8a30*/  IMAD R2, R245, -0x80, R34 ;  /* 0xffffff80f5027824 */ /* 0x000fe200078e0222 */
[----:B------:R-:W-:Y:S01]  /*8a40*/  SHF.R.U64 R32, R28, 0x10, R29 ;  /* 0x000000101c207819 */ /* 0x000fe2000000121d */
[----:B------:R-:W-:Y:S01]  /*8a50*/  IMAD.MOV.U32 R43, RZ, RZ, R25 ;  /* 0x000000ffff2b7224 */ /* 0x000fe200078e0019 */
[----:B------:R-:W-:Y:S01]  /*8a60*/  SHF.R.U64 R28, R6, 0x10, R7 ;  /* 0x00000010061c7819 */ /* 0x000fe20000001207 */
[----:B------:R-:W-:Y:S01]  /*8a70*/  IMAD.MOV.U32 R6, RZ, RZ, R16 ;  /* 0x000000ffff067224 */ /* 0x000fe200078e0010 */
[----:B------:R-:W-:Y:S01]  /*8a80*/  SHF.R.U64 R3, R16, 0x10, R17 ;  /* 0x0000001010037819 */ /* 0x000fe20000001211 */
[----:B------:R-:W-:Y:S01]  /*8a90*/  IMAD.MOV.U32 R40, RZ, RZ, R26 ;  /* 0x000000ffff287224 */ /* 0x000fe200078e001a */
[----:B------:R-:W-:Y:S01]  /*8aa0*/  IMNMX R16, R2, 0x80, PT ;  /* 0x0000008002107817 */ /* 0x000fe20003800200 */
[----:B------:R-:W-:Y:S01]  /*8ab0*/  IMAD.MOV.U32 R55, RZ, RZ, R18 ;  /* 0x000000ffff377224 */ /* 0x000fe200078e0012 */
[----:B------:R-:W-:Y:S01]  /*8ac0*/  SHF.R.U64 R53, R18, 0x10, R19 ;  /* 0x0000001012357819 */ /* 0x000fe20000001213 */
[----:B------:R-:W-:Y:S01]  /*8ad0*/  IMAD.MOV.U32 R19, RZ, RZ, R13 ;  /* 0x000000ffff137224 */ /* 0x000fe200078e000d */
[----:B------:R-:W-:Y:S01]  /*8ae0*/  ISETP.GE.AND P0, PT, R229, R16, PT ;  /* 0x00000010e500720c */ /* 0x000fe20003f06270 */
[----:B------:R-:W-:Y:S01]  /*8af0*/  IMAD.MOV.U32 R26, RZ, RZ, R9 ;  /* 0x000000ffff1a7224 */ /* 0x000fe200078e0009 */
[----:B------:R-:W-:Y:S01]  /*8b00*/  SHF.R.U32.HI R38, RZ, 0x10, R25 ;  /* 0x00000010ff267819 */ /* 0x000fe20000011619 */
[----:B------:R-:W-:Y:S01]  /*8b10*/  IMAD.MOV.U32 R10, RZ, RZ, R14 ;  /* 0x000000ffff0a7224 */ /* 0x000fe200078e000e */
[----:B------:R-:W-:Y:S01]  /*8b20*/  SHF.R.U32.HI R29, RZ, 0x10, R29 ;  /* 0x00000010ff1d7819 */ /* 0x000fe2000001161d */
[----:B------:R-:W-:Y:S01]  /*8b30*/  IMAD.MOV.U32 R5, RZ, RZ, R17 ;  /* 0x000000ffff057224 */ /* 0x000fe200078e0011 */
[----:B------:R-:W-:Y:S01]  /*8b40*/  SHF.R.U32.HI R46, RZ, 0x10, R21 ;  /* 0x00000010ff2e7819 */ /* 0x000fe20000011615 */
[----:B------:R-:W-:-:S04]  /*8b50*/  DEPBAR.LE SB0, 0x1 ;  /* 0x000080400000791a */ /* 0x000fc80000000000 */
[----:B------:R-:W-:Y:S01]  /*8b60*/  SHF.R.U32.HI R25, RZ, 0x10, R7 ;  /* 0x00000010ff197819 */ /* 0x000fe20000011607 */
[----:B------:R-:W-:Y:S01]  /*8b70*/  BSSY B1, `(.L_x_202) ;  /* 0x0000125000017945 */ /* 0x000fe20003800000 */
[----:B------:R-:W-:Y:S02]  /*8b80*/  PRMT R30, R30, 0x5410, R45 ;  /* 0x000054101e1e7816 */ /* 0x000fe4000000002d */
[----:B------:R-:W-:Y:S01]  /*8b90*/  SHF.R.U64 R49, R20, 0x10, R21 ;  /* 0x0000001014317819 */ /* 0x000fe20000001215 */
[----:B------:R-:W-:Y:S01]  /*8ba0*/  IMAD.MOV.U32 R20, RZ, RZ, R12 ;  /* 0x000000ffff147224 */ /* 0x000fe200078e000c */
[----:B------:R-:W-:Y:S01]  /*8bb0*/  SHF.R.U32.HI R21, RZ, 0x10, R9 ;  /* 0x00000010ff157819 */ /* 0x000fe20000011609 */
[----:B------:R-:W-:Y:S01]  /*8bc0*/  IMAD.MOV.U32 R9, RZ, RZ, R15 ;  /* 0x000000ffff097224 */ /* 0x000fe200078e000f */
[----:B------:R-:W-:Y:S02]  /*8bd0*/  PRMT R29, R29, 0x5410, R51 ;  /* 0x000054101d1d7816 */ /* 0x000fe40000000033 */
[----:B------:R-:W-:-:S02]  /*8be0*/  PRMT R35, R35, 0x5410, R41 ;  /* 0x0000541023237816 */ /* 0x000fc40000000029 */
[----:B------:R-:W-:Y:S02]  /*8bf0*/  SHF.R.U32.HI R18, RZ, 0x10, R11 ;  /* 0x00000010ff127819 */ /* 0x000fe4000001160b */
[----:B------:R-:W-:Y:S02]  /*8c00*/  PRMT R25, R25, 0x5410, R54 ;  /* 0x0000541019197816 */ /* 0x000fe40000000036 */
[----:B------:R-:W-:Y:S02]  /*8c10*/  PRMT R28, R28, 0x5410, R46 ;  /* 0x000054101c1c7816 */ /* 0x000fe4000000002e */
[----:B------:R-:W-:Y:S02]  /*8c20*/  PRMT R31, R31, 0x5410, R48 ;  /* 0x000054101f1f7816 */ /* 0x000fe40000000030 */
[----:B------:R-:W-:Y:S02]  /*8c30*/  PRMT R33, R33, 0x5410, R47 ;  /* 0x0000541021217816 */ /* 0x000fe4000000002f */
[----:B------:R-:W-:-:S02]  /*8c40*/  PRMT R32, R32, 0x5410, R42 ;  /* 0x0000541020207816 */ /* 0x000fc4000000002a */
[----:B------:R-:W-:Y:S02]  /*8c50*/  PRMT R19, R19, 0x5410, R30 ;  /* 0x0000541013137816 */ /* 0x000fe4000000001e */
[--C-:B------:R-:W-:Y:S02]  /*8c60*/  SHF.R.U64 R11, R12, 0x10, R13.reuse ;  /* 0x000000100c0b7819 */ /* 0x100fe4000000120d */
[----:B------:R-:W-:Y:S02]  /*8c70*/  SHF.R.U32.HI R8, RZ, 0x10, R13 ;  /* 0x00000010ff087819 */ /* 0x000fe4000001160d */
[--C-:B------:R-:W-:Y:S02]  /*8c80*/  SHF.R.U64 R7, R14, 0x10, R15.reuse ;  /* 0x000000100e077819 */ /* 0x100fe4000000120f */
[----:B------:R-:W-:Y:S02]  /*8c90*/  SHF.R.U32.HI R4, RZ, 0x10, R15 ;  /* 0x00000010ff047819 */ /* 0x000fe4000001160f */
[----:B------:R-:W-:-:S02]  /*8ca0*/  SHF.R.U32.HI R0, RZ, 0x10, R17 ;  /* 0x00000010ff007819 */ /* 0x000fc40000011611 */
[----:B------:R-:W-:Y:S02]  /*8cb0*/  PRMT R38, R38, 0x5410, R40 ;  /* 0x0000541026267816 */ /* 0x000fe40000000028 */
[----:B------:R-:W-:Y:S02]  /*8cc0*/  PRMT R40, R29, 0x5410, R35 ;  /* 0x000054101d287816 */ /* 0x000fe40000000023 */
[----:B------:R-:W-:Y:S02]  /*8cd0*/  PRMT R39, R33, 0x5410, R39 ;  /* 0x0000541021277816 */ /* 0x000fe40000000027 */
[----:B------:R-:W-:Y:S02]  /*8ce0*/  PRMT R35, R32, 0x7610, R35 ;  /* 0x0000761020237816 */ /* 0x000fe40000000023 */
[----:B------:R-:W-:Y:S02]  /*8cf0*/  PRMT R17, R31, 0x5410, R28 ;  /* 0x000054101f117816 */ /* 0x000fe4000000001c */
[----:B------:R-:W-:-:S02]  /*8d00*/  PRMT R18, R18, 0x5410, R25 ;  /* 0x0000541012127816 */ /* 0x000fc40000000019 */
        /* <DEDUP_REMOVED lines=14> */
[----:B------:R-:W-:Y:S01]  /*8df0*/  PRMT R33, R3, 0x7610, R33 ;  /* 0x0000761003217816 */ /* 0x000fe20000000021 */
[----:B------:R-:W-:Y:S06]  /*8e00*/  BAR.SYNC.DEFER_BLOCKING 0x0 ;  /* 0x0000000000007b1d */ /* 0x000fec0000010000 */
[----:B------:R-:W-:Y:S05]  /*8e10*/  @P0 BRA `(.L_x_203) ;  /* 0x00000fa000000947 */ /* 0x000fea0003800000 */
[----:B------:R-:W-:Y:S01]  /*8e20*/  ISETP.GE.AND P0, PT, R106, c[0x0][0x27c], PT ;  /* 0x00009f006a007a0c */ /* 0x000fe20003f06270 */
[----:B------:R-:W-:-:S12]  /*8e30*/  BSSY B0, `(.L_x_204) ;  /* 0x0000028000007945 */ /* 0x000fd80003800000 */
[----:B------:R-:W-:Y:S05]  /*8e40*/  @P0 BRA `(.L_x_205) ;  /* 0x0000026000000947 */ /* 0x000fea0003800000 */
[----:B------:R-:W1:Y:S01]  /*8e50*/  LDS.128 R4, [R213+0xc000] ;  /* 0x00c00000d5047984 */ /* 0x000e620000000c00 */
[--C-:B------:R-:W-:Y:S02]  /*8e60*/  HADD2.F32 R9, -RZ, R17.reuse.H0_H0 ;  /* 0x20000011ff097230 */ /* 0x100fe40000004100 */
[----:B------:R-:W-:Y:S02]  /*8e70*/  HADD2.F32 R0, -RZ, R17.H1_H1 ;  /* 0x30000011ff007230 */ /* 0x000fe40000004100 */
[----:B------:R-:W-:Y:S02]  /*8e80*/  HADD2.F32 R3, -RZ, R21.H1_H1 ;  /* 0x30000015ff037230 */ /* 0x000fe40000004100 */
[----:B------:R-:W-:Y:S02]  /*8e90*/  HADD2.F32 R2, -RZ, R20.H1_H1 ;  /* 0x30000014ff027230 */ /* 0x000fe40000004100 */
[--C-:B-1----:R-:W-:Y:S02]  /*8ea0*/  HADD2.F32 R10, -RZ, R4.reuse.H0_H0 ;  /* 0x20000004ff0a7230 */ /* 0x102fe40000004100 */
[----:B------:R-:W-:-:S02]  /*8eb0*/  HADD2.F32 R8, -RZ, R4.H1_H1 ;  /* 0x30000004ff087230 */ /* 0x000fc40000004100 */
[--C-:B------:R-:W-:Y:S01]  /*8ec0*/  HADD2.F32 R4, -RZ, R5.reuse.H0_H0 ;  /* 0x20000005ff047230 */ /* 0x100fe20000004100 */
[-C--:B------:R-:W-:Y:S01]  /*8ed0*/  FMUL.FTZ R13, R10, R9.reuse ;  /* 0x000000090a0d7220 */ /* 0x080fe20000410000 */
[----:B------:R-:W-:Y:S01]  /*8ee0*/  HADD2.F32 R5, -RZ, R5.H1_H1 ;  /* 0x30000005ff057230 */ /* 0x000fe20000004100 */
[----:B------:R-:W-:Y:S01]  /*8ef0*/  FMUL.FTZ R14, R8, R9 ;  /* 0x00000009080e7220 */ /* 0x000fe20000410000 */
[--C-:B------:R-:W-:Y:S02]  /*8f00*/  HADD2.F32 R12, -RZ, R6.reuse.H0_H0 ;  /* 0x20000006ff0c7230 */ /* 0x100fe40000004100 */
[----:B------:R-:W-:Y:S01]  /*8f10*/  HADD2.F32 R11, -RZ, R6.H1_H1 ;  /* 0x30000006ff0b7230 */ /* 0x000fe20000004100 */
[-C--:B------:R-:W-:Y:S01]  /*8f20*/  FMUL.FTZ R9, R5, R0.reuse ;  /* 0x0000000005097220 */ /* 0x080fe20000410000 */
[--C-:B------:R-:W-:Y:S01]  /*8f30*/  HADD2.F32 R6, -RZ, R7.reuse.H0_H0 ;  /* 0x20000007ff067230 */ /* 0x100fe20000004100 */
[----:B------:R-:W-:Y:S01]  /*8f40*/  FMUL.FTZ R0, R4, R0 ;  /* 0x0000000004007220 */ /* 0x000fe20000410000 */
[----:B------:R-:W-:Y:S01]  /*8f50*/  HADD2.F32 R7, -RZ, R7.H1_H1 ;  /* 0x30000007ff077230 */ /* 0x000fe20000004100 */
[----:B------:R-:W-:-:S02]  /*8f60*/  FFMA.FTZ R15, R10, R3, -R14 ;  /* 0x000000030a0f7223 */ /* 0x000fc4000001080e */
[----:B------:R-:W-:Y:S01]  /*8f70*/  FFMA.FTZ R14, R8, R3, R13 ;  /* 0x00000003080e7223 */ /* 0x000fe2000001000d */
[----:B------:R-:W-:Y:S01]  /*8f80*/  HADD2.F32 R3, -RZ, R25.H1_H1 ;  /* 0x30000019ff037230 */ /* 0x000fe20000004100 */
[-C--:B------:R-:W-:Y:S01]  /*8f90*/  FFMA.FTZ R13, R4, R2.reuse, -R9 ;  /* 0x00000002040d7223 */ /* 0x080fe20000010809 */
[----:B------:R-:W-:Y:S01]  /*8fa0*/  HADD2.F32 R4, -RZ, R19.H1_H1 ;  /* 0x30000013ff047230 */ /* 0x000fe20000004100 */
[----:B------:R-:W-:Y:S01]  /*8fb0*/  FFMA.FTZ R10, R5, R2, R0 ;  /* 0x00000002050a7223 */ /* 0x000fe20000010000 */
[----:B------:R-:W-:Y:S02]  /*8fc0*/  HADD2.F32 R0, -RZ, R18.H1_H1 ;  /* 0x30000012ff007230 */ /* 0x000fe40000004100 */
[----:B------:R-:W-:Y:S01]  /*8fd0*/  HADD2.F32 R2, -RZ, R24.H1_H1 ;  /* 0x30000018ff027230 */ /* 0x000fe20000004100 */
[----:B------:R-:W-:Y:S02]  /*8fe0*/  FMUL.FTZ R9, R11, R4 ;  /* 0x000000040b097220 */ /* 0x000fe40000410000 */
[----:B------:R-:W-:-:S02]  /*8ff0*/  FMUL.FTZ R8, R7, R0 ;  /* 0x0000000007087220 */ /* 0x000fc40000410000 */
[----:B------:R-:W-:Y:S02]  /*9000*/  FMUL.FTZ R4, R12, R4 ;  /* 0x000000040c047220 */ /* 0x000fe40000410000 */
[----:B------:R-:W-:Y:S02]  /*9010*/  FMUL.FTZ R5, R6, R0 ;  /* 0x0000000006057220 */ /* 0x000fe40000410000 */
[-C--:B------:R-:W-:Y:S02]  /*9020*/  FFMA.FTZ R9, R12, R3.reuse, -R9 ;  /* 0x000000030c097223 */ /* 0x080fe40000010809 */
[-C--:B------:R-:W-:Y:S02]  /*9030*/  FFMA.FTZ R0, R6, R2.reuse, -R8 ;  /* 0x0000000206007223 */ /* 0x080fe40000010808 */
[----:B------:R-:W-:Y:S01]  /*9040*/  FFMA.FTZ R3, R11, R3, R4 ;  /* 0x000000030b037223 */ /* 0x000fe20000010004 */
[----:B------:R-:W-:Y:S01]  /*9050*/  F2FP.PACK_AB R4, R14, R15 ;  /* 0x0000000f0e04723e */ /* 0x000fe200000000ff */
[----:B------:R-:W-:Y:S01]  /*9060*/  FFMA.FTZ R2, R7, R2, R5 ;  /* 0x0000000207027223 */ /* 0x000fe20000010005 */
[----:B------:R-:W-:-:S02]  /*9070*/  F2FP.PACK_AB R5, R10, R13 ;  /* 0x0000000d0a05723e */ /* 0x000fc400000000ff */
[----:B------:R-:W-:Y:S02]  /*9080*/  F2FP.PACK_AB R6, R3, R9 ;  /* 0x000000090306723e */ /* 0x000fe400000000ff */
[----:B------:R-:W-:-:S05]  /*9090*/  F2FP.PACK_AB R7, R2, R0 ;  /* 0x000000000207723e */ /* 0x000fca00000000ff */
[----:B------:R1:W-:Y:S02]  /*90a0*/  STS.128 [R213+0xc000], R4 ;  /* 0x00c00004d5007388 */ /* 0x0003e40000000c00 */
.L_x_205:
[----:B------:R-:W-:Y:S05]  /*90b0*/  BSYNC B0 ;  /* 0x0000000000007941 */ /* 0x000fea0003800000 */
.L_x_204:
[----:B------:R-:W-:Y:S01]  /*90c0*/  ISETP.GE.AND P0, PT, R143, c[0x0][0x27c], PT ;  /* 0x00009f008f007a0c */ /* 0x000fe20003f06270 */
[----:B------:R-:W-:-:S12]  /*90d0*/  BSSY B0, `(.L_x_206) ;  /* 0x0000028000007945 */ /* 0x000fd80003800000 */
[----:B------:R-:W-:Y:S05]  /*90e0*/  @P0 BRA `(.L_x_207) ;  /* 0x0000026000000947 */ /* 0x000fea0003800000 */
[----:B-1----:R-:W1:Y:S01]  /*90f0*/  LDS.128 R4, [R214+0xc000] ;  /* 0x00c00000d6047984 */ /* 0x002e620000000c00 */
[----:B------:R-:W-:Y:S02]  /*9100*/  HADD2.F32 R9, -RZ, R22.H1_H1 ;  /* 0x30000016ff097230 */ /* 0x000fe40000004100 */
        /* <DEDUP_REMOVED lines=19> */
[----:B------:R-:W-:Y:S01]  /*9240*/  HADD2.F32 R4, -RZ, R26.H0_H0 ;  /* 0x2000001aff047230 */ /* 0x000fe20000004100 */
[----:B------:R-:W-:Y:S01]  /*9250*/  FFMA.FTZ R10, R5, R2, R0 ;  /* 0x00000002050a7223 */ /* 0x000fe20000010000 */
[----:B------:R-:W-:Y:S02]  /*9260*/  HADD2.F32 R0, -RZ, R21.H0_H0 ;  /* 0x20000015ff007230 */ /* 0x000fe40000004100 */
        /* <DEDUP_REMOVED lines=14> */
.L_x_207:
[----:B------:R-:W-:Y:S05]  /*9350*/  BSYNC B0 ;  /* 0x0000000000007941 */ /* 0x000fea0003800000 */
.L_x_206:
[----:B------:R-:W-:Y:S01]  /*9360*/  ISETP.GE.AND P0, PT, R140, c[0x0][0x27c], PT ;  /* 0x00009f008c007a0c */ /* 0x000fe20003f06270 */
[----:B------:R-:W-:-:S12]  /*9370*/  BSSY B0, `(.L_x_208) ;  /* 0x0000028000007945 */ /* 0x000fd80003800000 */
[----:B------:R-:W-:Y:S05]  /*9380*/  @P0 BRA `(.L_x_209) ;  /* 0x0000026000000947 */ /* 0x000fea0003800000 */
[----:B-1----:R-:W1:Y:S01]  /*9390*/  LDS.128 R4, [R213+0x10000] ;  /* 0x01000000d5047984 */ /* 0x002e620000000c00 */
[----:B------:R-:W-:Y:S02]  /*93a0*/  HADD2.F32 R9, -RZ, R23.H0_H0 ;  /* 0x20000017ff097230 */ /* 0x000fe40000004100 */
[----:B------:R-:W-:Y:S02]  /*93b0*/  HADD2.F32 R0, -RZ, R22.H0_H0 ;  /* 0x20000016ff007230 */ /* 0x000fe40000004100 */
        /* <DEDUP_REMOVED lines=35> */
.L_x_209:
[----:B------:R-:W-:Y:S05]  /*95f0*/  BSYNC B0 ;  /* 0x0000000000007941 */ /* 0x000fea0003800000 */
.L_x_208:
        /* <DEDUP_REMOVED lines=27> */
[----:B------:R-:W-:Y:S01]  /*97b0*/  HADD2.F32 R2, -RZ, R38.H0_H0 ;  /* 0x20000026ff027230 */ /* 0x000fe20000004100 */
        /* <DEDUP_REMOVED lines=13> */
.L_x_211:
[----:B------:R-:W-:Y:S05]  /*9890*/  BSYNC B0 ;  /* 0x0000000000007941 */ /* 0x000fea0003800000 */
.L_x_210:
[----:B------:R-:W-:Y:S01]  /*98a0*/  ISETP.GE.AND P0, PT, R105, c[0x0][0x27c], PT ;  /* 0x00009f0069007a0c */ /* 0x000fe20003f06270 */
[----:B------:R-:W-:-:S12]  /*98b0*/  BSSY B0, `(.L_x_212) ;  /* 0x0000028000007945 */ /* 0x000fd80003800000 */
[----:B------:R-:W-:Y:S05]  /*98c0*/  @P0 BRA `(.L_x_213) ;  /* 0x0000026000000947 */ /* 0x000fea0003800000 */
[----:B-1----:R-:W1:Y:S01]  /*98d0*/  LDS.128 R4, [R213+0x14000] ;  /* 0x01400000d5047984 */ /* 0x002e620000000c00 */
[----:B------:R-:W-:Y:S02]  /*98e0*/  HADD2.F32 R9, -RZ, R28.H0_H0 ;  /* 0x2000001cff097230 */ /* 0x000fe40000004100 */
[----:B------:R-:W-:Y:S02]  /*98f0*/  HADD2.F32 R0, -RZ, R29.H0_H0 ;  /* 0x2000001dff007230 */ /* 0x000fe40000004100 */
[----:B------:R-:W-:Y:S02]  /*9900*/  HADD2.F32 R3, -RZ, R38.H1_H1 ;  /* 0x30000026ff037230 */ /* 0x000fe40000004100 */
[----:B------:R-:W-:Y:S02]  /*9910*/  HADD2.F32 R2, -RZ, R37.H0_H0 ;  /* 0x20000025ff027230 */ /* 0x000fe40000004100 */
        /* <DEDUP_REMOVED lines=33> */
.L_x_213:
[----:B------:R-:W-:Y:S05]  /*9b30*/  BSYNC B0 ;  /* 0x0000000000007941 */ /* 0x000fea0003800000 */
.L_x_212:
[----:B------:R-:W-:-:S13]  /*9b40*/  ISETP.GE.AND P0, PT, R141, c[0x0][0x27c], PT ;  /* 0x00009f008d007a0c */ /* 0x000fda0003f06270 */
[----:B------:R-:W-:Y:S05]  /*9b50*/  @P0 BRA `(.L_x_203) ;  /* 0x0000026000000947 */ /* 0x000fea0003800000 */
[----:B-1----:R-:W1:Y:S01]  /*9b60*/  LDS.128 R4, [R214+0x14000] ;  /* 0x01400000d6047984 */ /* 0x002e620000000c00 */
[----:B------:R-:W-:Y:S02]  /*9b70*/  HADD2.F32 R9, -RZ, R32.H0_H0 ;  /* 0x20000020ff097230 */ /* 0x000fe40000004100 */
[----:B------:R-:W-:Y:S02]  /*9b80*/  HADD2.F32 R0, -RZ, R33.H0_H0 ;  /* 0x20000021ff007230 */ /* 0x000fe40000004100 */
[----:B------:R-:W-:Y:S02]  /*9b90*/  HADD2.F32 R3, -RZ, R36.H0_H0 ;  /* 0x20000024ff037230 */ /* 0x000fe40000004100 */
        /* <DEDUP_REMOVED lines=17> */
[--C-:B------:R-:W-:Y:S01]  /*9cb0*/  HADD2.F32 R4, -RZ, R34.reuse.H1_H1 ;  /* 0x30000022ff047230 */ /* 0x100fe20000004100 */
        /* <DEDUP_REMOVED lines=16> */
.L_x_203:
[----:B------:R-:W-:Y:S05]  /*9dc0*/  BSYNC B1 ;  /* 0x0000000000017941 */ /* 0x000fea0003800000 */
.L_x_202:
[----:B------:R-:W-:-:S04]  /*9dd0*/  IADD3 R0, R229, 0x40, RZ ;  /* 0x00000040e5007810 */ /* 0x000fc80007ffe0ff */
[----:B------:R-:W-:-:S13]  /*9de0*/  ISETP.GE.AND P0, PT, R0, R16, PT ;  /* 0x000000100000720c */ /* 0x000fda0003f06270 */
[----:B------:R-:W-:Y:S05]  /*9df0*/  @P0 BRA `(.L_x_214) ;  /* 0x00003d4000000947 */ /* 0x000fea0003800000 */
[----:B------:R-:W-:Y:S01]  /*9e00*/  ISETP.GE.AND P0, PT, R106, c[0x0][0x27c], PT ;  /* 0x00009f006a007a0c */ /* 0x000fe20003f06270 */
[----:B------:R-:W-:-:S12]  /*9e10*/  BSSY B0, `(.L_x_215) ;  /* 0x0000028000007945 */ /* 0x000fd80003800000 */
[----:B------:R-:W-:Y:S05]  /*9e20*/  @P0 BRA `(.L_x_216) ;  /* 0x0000026000000947 */ /* 0x000fea0003800000 */
[----:B-1----:R-:W1:Y:S01]  /*9e30*/  LDS.128 R4, [R213+0xe000] ;  /* 0x00e00000d5047984 */ /* 0x002e620000000c00 */
[--C-:B------:R-:W-:Y:S02]  /*9e40*/  HADD2.F32 R9, -RZ, R17.reuse.H0_H0 ;  /* 0x20000011ff097230 */ /* 0x100fe40000004100 */
[----:B------:R-:W-:Y:S02]  /*9e50*/  HADD2.F32 R0, -RZ, R17.H1_H1 ;  /* 0x30000011ff007230 */ /* 0x000fe40000004100 */
[----:B------:R-:W-:Y:S02]  /*9e60*/  HADD2.F32 R3, -RZ, R21.H1_H1 ;  /* 0x30000015ff037230 */ /* 0x000fe40000004100 */
[----:B------:R-:W-:Y:S02]  /*9e70*/  HADD2.F32 R2, -RZ, R20.H1_H1 ;  /* 0x30000014ff027230 */ /* 0x000fe40000004100 */
[--C-:B-1----:R-:W-:Y:S02]  /*9e80*/  HADD2.F32 R10, -RZ, R4.reuse.H0_H0 ;  /* 0x20000004ff0a7230 */ /* 0x102fe40000004100 */
[----:B------:R-:W-:-:S02]  /*9e90*/  HADD2.F32 R8, -RZ, R4.H1_H1 ;  /* 0x30000004ff087230 */ /* 0x000fc40000004100 */
[--C-:B------:R-:W-:Y:S01]  /*9ea0*/  HADD2.F32 R4, -RZ, R5.reuse.H0_H0 ;  /* 0x20000005ff047230 */ /* 0x100fe20000004100 */
[C---:B------:R-:W-:Y:S01]  /*9eb0*/  FMUL.FTZ R13, R9.reuse, R10 ;  /* 0x0000000a090d7220 */ /* 0x040fe20000410000 */
[----:B------:R-:W-:Y:S01]  /*9ec0*/  HADD2.F32 R5, -RZ, R5.H1_H1 ;  /* 0x30000005ff057230 */ /* 0x000fe20000004100 */
[----:B------:R-:W-:Y:S01]  /*9ed0*/  FMUL.FTZ R14, R9, R8 ;  /* 0x00000008090e7220 */ /* 0x000fe20000410000 */
[--C-:B------:R-:W-:Y:S02]  /*9ee0*/  HADD2.F32 R12, -RZ, R6.reuse.H0_H0 ;  /* 0x20000006ff0c7230 */ /* 0x100fe40000004100 */
[----:B------:R-:W-:Y:S01]  /*9ef0*/  HADD2.F32 R11, -RZ, R6.H1_H1 ;  /* 0x30000006ff0b7230 */ /* 0x000fe20000004100 */
[C---:B------:R-:W-:Y:S01]  /*9f00*/  FMUL.FTZ R9, R0.reuse, R5 ;  /* 0x0000000500097220 */ /* 0x040fe20000410000 */
[--C-:B------:R-:W-:Y:S01]  /*9f10*/  HADD2.F32 R6, -RZ, R7.reuse.H0_H0 ;  /* 0x20000007ff067230 */ /* 0x100fe20000004100 */
[----:B------:R-:W-:Y:S01]  /*9f20*/  FMUL.FTZ R0, R0, R4 ;  /* 0x0000000400007220 */ /* 0x000fe20000410000 */
[----:B------:R-:W-:Y:S01]  /*9f30*/  HADD2.F32 R7, -RZ, R7.H1_H1 ;  /* 0x30000007ff077230 */ /* 0x000fe20000004100 */
[----:B------:R-:W-:-:S02]  /*9f40*/  FFMA.FTZ R15, R3, R10, -R14 ;  /* 0x0000000a030f7223 */ /* 0x000fc4000001080e */
[----:B------:R-:W-:Y:S01]  /*9f50*/  FFMA.FTZ R14, R3, R8, R13 ;  /* 0x00000008030e7223 */ /* 0x000fe2000001000d */
[----:B------:R-:W-:Y:S01]  /*9f60*/  HADD2.F32 R3, -RZ, R25.H1_H1 ;  /* 0x30000019ff037230 */ /* 0x000fe20000004100 */
[C---:B------:R-:W-:Y:S01]  /*9f70*/  FFMA.FTZ R13, R2.reuse, R4, -R9 ;  /* 0x00000004020d7223 */ /* 0x040fe20000010809 */
        /* <DEDUP_REMOVED lines=8> */
[C---:B------:R-:W-:Y:S02]  /*a000*/  FFMA.FTZ R9, R3.reuse, R12, -R9 ;  /* 0x0000000c03097223 */ /* 0x040fe40000010809 */
[----:B------:R-:W-:Y:S02]  /*a010*/  FFMA.FTZ R0, R2, R6, -R8 ;  /* 0x0000000602007223 */ /* 0x000fe40000010808 */
[----:B------:R-:W-:Y:S01]  /*a020*/  FFMA.FTZ R3, R3, R11, R4 ;  /* 0x0000000b03037223 */ /* 0x000fe20000010004 */
[----:B------:R-:W-:Y:S01]  /*a030*/  F2FP.PACK_AB R4, R14, R15 ;  /* 0x0000000f0e04723e */ /* 0x000fe200000000ff */
[----:B------:R-:W-:Y:S01]  /*a040*/  FFMA.FTZ R2, R2, R7, R5 ;  /* 0x0000000702027223 */ /* 0x000fe20000010005 */
[----:B------:R-:W-:-:S02]  /*a050*/  F2FP.PACK_AB R5, R10, R13 ;  /* 0x0000000d0a05723e */ /* 0x000fc400000000ff */
[----:B------:R-:W-:Y:S02]  /*a060*/  F2FP.PACK_AB R6, R3, R9 ;  /* 0x000000090306723e */ /* 0x000fe400000000ff */
[----:B------:R-:W-:-:S05]  /*a070*/  F2FP.PACK_AB R7, R2, R0 ;  /* 0x000000000207723e */ /* 0x000fca00000000ff */
[----:B------:R1:W-:Y:S02]  /*a080*/  STS.128 [R213+0xe000], R4 ;  /* 0x00e00004d5007388 */ /* 0x0003e40000000c00 */
.L_x_216:
[----:B------:R-:W-:Y:S05]  /*a090*/  BSYNC B0 ;  /* 0x0000000000007941 */ /* 0x000fea0003800000 */
.L_x_215:
        /* <DEDUP_REMOVED lines=41> */
.L_x_218:
[----:B------:R-:W-:Y:S05]  /*a330*/  BSYNC B0 ;  /* 0x0000000000007941 */ /* 0x000fea0003800000 */
.L_x_217:
        /* <DEDUP_REMOVED lines=41> */
.L_x_220:
[----:B------:R-:W-:Y:S05]  /*a5d0*/  BSYNC B0 ;  /* 0x0000000000007941 */ /* 0x000fea0003800000 */
.L_x_219:
        /* <DEDUP_REMOVED lines=41> */
.L_x_222:
[----:B------:R-:W-:Y:S05]  /*a870*/  BSYNC B0 ;  /* 0x0000000000007941 */ /* 0x000fea0003800000 */
.L_x_221:
        /* <DEDUP_REMOVED lines=41> */
.L_x_224:
[----:B------:R-:W-:Y:S05]  /*ab10*/  BSYNC B0 ;  /* 0x0000000000007941 */ /* 0x000fea0003800000 */
.L_x_223:
        /* <DEDUP_REMOVED lines=39> */
[----:B------:R1:W-:Y:S01]  /*ad90*/  STS.128 [R214+0x16000], R4 ;  /* 0x01600004d6007388 */ /* 0x0003e20000000c00 */
[----:B------:R-:W-:Y:S05]  /*ada0*/  BRA `(.L_x_214) ;  /* 0x00002d9000007947 */ /* 0x000fea0003800000 */
.L_x_199:
[----:B------:R-:W-:Y:S01]  /*adb0*/  ISETP.GE.AND P0, PT, R6, R34, PT ;  /* 0x000000220600720c */ /* 0x000fe20003f06270 */
[----:B------:R2:W3:Y:S01]  /*adc0*/  SHFL.IDX PT, R29, R0, RZ, 0x1c1f ;  /* 0x001c1fff001d7589 */ /* 0x0004e200000e0000 */
[C---:B------:R-:W-:Y:S01]  /*add0*/  IMAD.IADD R4, R106.reuse, 0x1, R140 ;  /* 0x000000016a047824 */ /* 0x040fe200078e028c */
[----:B------:R-:W-:Y:S01]  /*ade0*/  BSSY B0, `(.L_x_225) ;  /* 0x000003b000007945 */ /* 0x000fe20003800000 */
[----:B------:R-:W-:Y:S01]  /*adf0*/  CS2R R26, SRZ ;  /* 0x00000000001a7805 */ /* 0x000fe2000001ff00 */
[----:B------:R4:W1:Y:S01]  /*ae00*/  SHFL.IDX PT, R28, R7, RZ, 0x1c1f ;  /* 0x001c1fff071c7589 */ /* 0x00086200000e0000 */
[----:B------:R-:W-:Y:S01]  /*ae10*/  CS2R R24, SRZ ;  /* 0x0000000000187805 */ /* 0x000fe2000001ff00 */
[----:B------:R-:W-:Y:S01]  /*ae20*/  CS2R R22, SRZ ;  /* 0x0000000000167805 */ /* 0x000fe2000001ff00 */
[----:B------:R-:W-:Y:S01]  /*ae30*/  CS2R R20, SRZ ;  /* 0x0000000000147805 */ /* 0x000fe2000001ff00 */
[----:B------:R-:W1:Y:S01]  /*ae40*/  SHFL.IDX PT, R3, R2, RZ, 0x1c1f ;  /* 0x001c1fff02037589 */ /* 0x000e6200000e0000 */
[----:B------:R-:W-:Y:S01]  /*ae50*/  CS2R R18, SRZ ;  /* 0x0000000000127805 */ /* 0x000fe2000001ff00 */
[----:B------:R-:W-:Y:S01]  /*ae60*/  CS2R R16, SRZ ;  /* 0x0000000000107805 */ /* 0x000fe2000001ff00 */
[----:B------:R-:W-:Y:S01]  /*ae70*/  CS2R R14, SRZ ;  /* 0x00000000000e7805 */ /* 0x000fe2000001ff00 */
[----:B------:R5:W1:Y:S02]  /*ae80*/  SHFL.IDX PT, R2, R8, RZ, 0x1c1f ;  /* 0x001c1fff08027589 */ /* 0x000a6400000e0000 */
[----:B-1----:R-:W-:Y:S01]  /*ae90*/  CS2R R12, SRZ ;  /* 0x00000000000c7805 */ /* 0x002fe2000001ff00 */
[----:B------:R-:W-:Y:S01]  /*aea0*/  CS2R R10, SRZ ;  /* 0x00000000000a7805 */ /* 0x000fe2000001ff00 */
[----:B--2---:R-:W-:Y:S01]  /*aeb0*/  IMAD.IADD R0, R106, 0x1, R105 ;  /* 0x000000016a007824 */ /* 0x004fe200078e0269 */
[----:B----4-:R-:W-:-:S04]  /*aec0*/  SHF.R.S32.HI R7, RZ, 0x1f, R4 ;  /* 0x0000001fff077819 */ /* 0x010fc80000011404 */
[----:B------:R-:W-:Y:S02]  /*aed0*/  SHF.R.S32.HI R5, RZ, 0x1f, R0 ;  /* 0x0000001fff057819 */ /* 0x000fe40000011400 */
[----:B------:R-:W-:Y:S02]  /*aee0*/  LEA.HI R30, R7, R4, RZ, 0x3 ;  /* 0x00000004071e7211 */ /* 0x000fe400078f18ff */
[----:B------:R-:W-:Y:S01]  /*aef0*/  LEA.HI R0, R5, R0, RZ, 0x3 ;  /* 0x0000000005007211 */ /* 0x000fe200078f18ff */
[----:B------:R-:W-:Y:S01]  /*af00*/  CS2R R6, SRZ ;  /* 0x0000000000067805 */ /* 0x000fe2000001ff00 */
[----:B-----5:R-:W-:Y:S01]  /*af10*/  CS2R R8, SRZ ;  /* 0x0000000000087805 */ /* 0x020fe2000001ff00 */
[----:B------:R-:W-:Y:S01]  /*af20*/  CS2R R4, SRZ ;  /* 0x0000000000047805 */ /* 0x000fe2000001ff00 */
[----:B------:R-:W-:Y:S02]  /*af30*/  SHF.R.S32.HI R55, RZ, 0x3, R30 ;  /* 0x00000003ff377819 */ /* 0x000fe4000001141e */
[----:B------:R-:W-:Y:S01]  /*af40*/  SHF.R.S32.HI R56, RZ, 0x3, R0 ;  /* 0x00000003ff387819 */ /* 0x000fe20000011400 */
[----:B------:R-:W-:Y:S05]  /*af50*/  @P0 BRA `(.L_x_226) ;  /* 0x0000023000000947 */ /* 0x000fea0003800000 */
[C---:B---3--:R-:W-:Y:S01]  /*af60*/  ISETP.GE.AND P0, PT, R100.reuse, c[0x0][0x27c], PT ;  /* 0x00009f0064007a0c */ /* 0x048fe20003f06270 */
[----:B------:R-:W-:Y:S01]  /*af70*/  CS2R R22, SRZ ;  /* 0x0000000000167805 */ /* 0x000fe2000001ff00 */
[C---:B------:R-:W-:Y:S01]  /*af80*/  IADD3 R5, R100.reuse, 0x20, RZ ;  /* 0x0000002064057810 */ /* 0x040fe20007ffe0ff */
[----:B------:R-:W-:Y:S01]  /*af90*/  CS2R R20, SRZ ;  /* 0x0000000000147805 */ /* 0x000fe2000001ff00 */
[----:B------:R-:W-:Y:S01]  /*afa0*/  IADD3 R4, R100, 0x40, RZ ;  /* 0x0000004064047810 */ /* 0x000fe20007ffe0ff */
[----:B------:R-:W-:Y:S01]  /*afb0*/  CS2R R10, SRZ ;  /* 0x00000000000a7805 */ /* 0x000fe2000001ff00 */
[----:B------:R-:W-:Y:S01]  /*afc0*/  ISETP.GE.AND P2, PT, R5, c[0x0][0x27c], PT ;  /* 0x00009f0005007a0c */ /* 0x000fe20003f46270 */
[----:B------:R-:W-:Y:S01]  /*afd0*/  CS2R R8, SRZ ;  /* 0x0000000000087805 */ /* 0x000fe2000001ff00 */
[----:B------:R-:W-:Y:S01]  /*afe0*/  ISETP.GE.AND P1, PT, R4, c[0x0][0x27c], PT ;  /* 0x00009f0004007a0c */ /* 0x000fe20003f26270 */
[----:B------:R-:W-:Y:S01]  /*aff0*/  CS2R R26, SRZ ;  /* 0x00000000001a7805 */ /* 0x000fe2000001ff00 */
[----:B------:R-:W-:-:S03]  /*b000*/  CS2R R24, SRZ ;  /* 0x0000000000187805 */ /* 0x000fc6000001ff00 */
[C---:B------:R-:W-:Y:S01]  /*b010*/  @!P0 IMAD.SHL.U32 R0, R100.reuse, 0x2, RZ ;  /* 0x0000000264008824 */ /* 0x040fe200078e00ff */
[----:B------:R-:W-:-:S04]  /*b020*/  @!P0 SHF.L.U64.HI R5, R100, 0x1, R101 ;  /* 0x0000000164058819 */ /* 0x000fc80000010265 */
[----:B------:R-:W-:Y:S02]  /*b030*/  @!P0 IADD3 R32, P3, R28, R0, RZ ;  /* 0x000000001c208210 */ /* 0x000fe40007f7e0ff */
[----:B------:R-:W-:-:S03]  /*b040*/  @!P2 SHF.L.U32 R4, R55, 0x3, RZ ;  /* 0x000000033704a819 */ /* 0x000fc600000006ff */
[----:B------:R-:W-:Y:S01]  /*b050*/  @!P0 IMAD.X R33, R29, 0x1, R5, P3 ;  /* 0x000000011d218824 */ /* 0x000fe200018e0605 */
[----:B------:R-:W-:Y:S01]  /*b060*/  @!P0 IADD3 R30, P3, R2, R0, RZ ;  /* 0x00000000021e8210 */ /* 0x000fe20007f7e0ff */
[----:B------:R-:W-:Y:S02]  /*b070*/  @!P1 IMAD.SHL.U32 R0, R56, 0x8, RZ ;  /* 0x0000000838009824 */ /* 0x000fe400078e00ff */
[----:B------:R-:W-:Y:S01]  /*b080*/  @!P2 IMAD.WIDE R14, R4, 0x2, R28 ;  /* 0x00000002040ea825 */ /* 0x000fe200078e021c */
[----:B------:R-:W-:-:S03]  /*b090*/  @!P0 IADD3.X R31, R3, R5, RZ, P3, !PT ;  /* 0x00000005031f8210 */ /* 0x000fc60001ffe4ff */
[----:B------:R-:W-:Y:S01]  /*b0a0*/  @!P2 IMAD.WIDE R12, R4, 0x2, R2 ;  /* 0x00000002040ca825 */ /* 0x000fe200078e0202 */
[----:B------:R1:W5:Y:S03]  /*b0b0*/  @!P2 LD.E.128 R20, [R14.64] ;  /* 0x000000060e14a980 */ /* 0x000366000c101d00 */
[C---:B------:R-:W-:Y:S01]  /*b0c0*/  @!P1 IMAD.WIDE R6, R0.reuse, 0x2, R28 ;  /* 0x0000000200069825 */ /* 0x040fe200078e021c */
[----:B------:R2:W5:Y:S01]  /*b0d0*/  @!P2 LD.E.128 R8, [R12.64] ;  /* 0x000000060c08a980 */ /* 0x000562000c101d00 */
[----:B------:R-:W-:Y:S01]  /*b0e0*/  CS2R R18, SRZ ;  /* 0x0000000000127805 */ /* 0x000fe2000001ff00 */
[----:B------:R-:W-:Y:S01]  /*b0f0*/  CS2R R16, SRZ ;  /* 0x0000000000107805 */ /* 0x000fe2000001ff00 */
[----:B------:R-:W-:Y:S01]  /*b100*/  CS2R R4, SRZ ;  /* 0x0000000000047805 */ /* 0x000fe2000001ff00 */
[----:B------:R3:W5:Y:S01]  /*b110*/  @!P1 LD.E.128 R24, [R6.64] ;  /* 0x0000000606189980 */ /* 0x000762000c101d00 */
[----:B------:R-:W-:-:S03]  /*b120*/  @!P1 IMAD.WIDE R2, R0, 0x2, R2 ;  /* 0x0000000200029825 */ /* 0x000fc600078e0202 */
[----:B------:R4:W5:Y:S01]  /*b130*/  @!P0 LD.E.128 R16, [R32.64] ;  /* 0x0000000620108980 */ /* 0x000962000c101d00 */
[----:B-1----:R-:W-:Y:S01]  /*b140*/  CS2R R14, SRZ ;  /* 0x00000000000e7805 */ /* 0x002fe2000001ff00 */
[----:B--2---:R-:W-:Y:S01]  /*b150*/  CS2R R12, SRZ ;  /* 0x00000000000c7805 */ /* 0x004fe2000001ff00 */
[----:B---3--:R-:W-:-:S05]  /*b160*/  CS2R R6, SRZ ;  /* 0x0000000000067805 */ /* 0x008fca000001ff00 */
[----:B------:R4:W5:Y:S04]  /*b170*/  @!P1 LD.E.128 R12, [R2.64] ;  /* 0x00000006020c9980 */ /* 0x000968000c101d00 */
[----:B------:R4:W5:Y:S02]  /*b180*/  @!P0 LD.E.128 R4, [R30.64] ;  /* 0x000000061e048980 */ /* 0x000964000c101d00 */
.L_x_226:
[----:B---3--:R-:W-:Y:S05]  /*b190*/  BSYNC B0 ;  /* 0x0000000000007941 */ /* 0x008fea0003800000 */
.L_x_225:
[----:B-----5:R-:W-:Y:S01]  /*b1a0*/  IMAD.MOV.U32 R53, RZ, RZ, R17 ;  /* 0x000000ffff357224 */ /* 0x020fe200078e0011 */
[--C-:B------:R-:W-:Y:S01]  /*b1b0*/  SHF.R.U32.HI R41, RZ, 0x10, R21.reuse ;  /* 0x00000010ff297819 */ /* 0x100fe20000011615 */
[----:B------:R-:W-:Y:S01]  /*b1c0*/  IMAD.MOV.U32 R46, RZ, RZ, R21 ;  /* 0x000000ffff2e7224 */ /* 0x000fe200078e0015 */
[----:B----4-:R-:W-:Y:S01]  /*b1d0*/  SHF.R.U64 R2, R8, 0x10, R9 ;  /* 0x0000001008027819 */ /* 0x010fe20000001209 */
[----:B------:R-:W-:Y:S01]  /*b1e0*/  IMAD.MOV.U32 R39, RZ, RZ, R24 ;  /* 0x000000ffff277224 */ /* 0x000fe200078e0018 */
[----:B------:R-:W-:Y:S01]  /*b1f0*/  SHF.R.U64 R36, R24, 0x10, R25 ;  /* 0x0000001018247819 */ /* 0x000fe20000001219 */
[----:B------:R-:W-:Y:S01]  /*b200*/  IMAD.MOV.U32 R54, RZ, RZ, R16 ;  /* 0x000000ffff367224 */ /* 0x000fe200078e0010 */
[----:B------:R-:W-:Y:S01]  /*b210*/  PRMT R46, R46, 0x5410, R53 ;  /* 0x000054102e2e7816 */ /* 0x000fe20000000035 */
[----:B------:R-:W-:Y:S01]  /*b220*/  IMAD.MOV.U32 R47, RZ, RZ, R20 ;  /* 0x000000ffff2f7224 */ /* 0x000fe200078e0014 */
[----:B------:R-:W-:Y:S01]  /*b230*/  PRMT R62, R39, 0x5410, R36 ;  /* 0x00005410273e7816 */ /* 0x000fe20000000024 */
[----:B------:R-:W-:Y:S01]  /*b240*/  IMAD.MOV.U32 R50, RZ, RZ, R19 ;  /* 0x000000ffff327224 */ /* 0x000fe200078e0013 */
[----:B------:R-:W-:Y:S01]  /*b250*/  PRMT R53, R46, 0x5410, R41 ;  /* 0x000054102e357816 */ /* 0x000fe20000000029 */
[----:B------:R-:W-:Y:S01]  /*b260*/  IMAD.MOV.U32 R42, RZ, RZ, R23 ;  /* 0x000000ffff2a7224 */ /* 0x000fe200078e0017 */
[----:B------:R-:W-:Y:S01]  /*b270*/  PRMT R46, R2, 0x7610, R46 ;  /* 0x00007610022e7816 */ /* 0x000fe2000000002e */
[----:B------:R-:W-:Y:S01]  /*b280*/  IMAD R2, R245, -0x80, R34 ;  /* 0xffffff80f5027824 */ /* 0x000fe200078e0222 */
[----:B------:R-:W-:Y:S01]  /*b290*/  SHF.R.U32.HI R49, RZ, 0x10, R17 ;  /* 0x00000010ff317819 */ /* 0x000fe20000011611 */
        /* <DEDUP_REMOVED lines=9> */
[----:B------:R-:W-:Y:S01]  /*b330*/  SHF.R.U64 R48, R18, 0x10, R19 ;  /* 0x0000001012307819 */ /* 0x000fe20000001213 */
[----:B------:R-:W-:Y:S01]  /*b340*/  IMAD.MOV.U32 R29, RZ, RZ, R5 ;  /* 0x000000ffff1d7224 */ /* 0x000fe200078e0005 */
[----:B------:R-:W-:Y:S01]  /*b350*/  SHF.R.U32.HI R45, RZ, 0x10, R19 ;  /* 0x00000010ff2d7819 */ /* 0x000fe20000011613 */
[----:B------:R-:W-:Y:S01]  /*b360*/  IMAD.MOV.U32 R21, RZ, RZ, R9 ;  /* 0x000000ffff157224 */ /* 0x000fe200078e0009 */
[--C-:B------:R-:W-:Y:S01]  /*b370*/  SHF.R.U64 R40, R22, 0x10, R23.reuse ;  /* 0x0000001016287819 */ /* 0x100fe20000001217 */
[----:B------:R-:W-:Y:S01]  /*b380*/  IMAD.MOV.U32 R19, RZ, RZ, R10 ;  /* 0x000000ffff137224 */ /* 0x000fe200078e000a */
[----:B------:R-:W-:Y:S01]  /*b390*/  SHF.R.U32.HI R37, RZ, 0x10, R23 ;  /* 0x00000010ff257819 */ /* 0x000fe20000011617 */
[----:B------:R-:W-:Y:S01]  /*b3a0*/  IMAD.MOV.U32 R30, RZ, RZ, R4 ;  /* 0x000000ffff1e7224 */ /* 0x000fe200078e0004 */
[--C-:B------:R-:W-:Y:S01]  /*b3b0*/  SHF.R.U64 R31, R26, 0x10, R27.reuse ;  /* 0x000000101a1f7819 */ /* 0x100fe2000000121b */
[----:B------:R-:W-:Y:S01]  /*b3c0*/  IMAD.MOV.U32 R26, RZ, RZ, R6 ;  /* 0x000000ffff1a7224 */ /* 0x000fe200078e0006 */
[----:B------:R-:W-:Y:S01]  /*b3d0*/  SHF.R.U32.HI R28, RZ, 0x10, R27 ;  /* 0x00000010ff1c7819 */ /* 0x000fe2000001161b */
[----:B------:R-:W-:Y:S01]  /*b3e0*/  IMAD.MOV.U32 R22, RZ, RZ, R8 ;  /* 0x000000ffff167224 */ /* 0x000fe200078e0008 */
[----:B------:R-:W-:Y:S01]  /*b3f0*/  SHF.R.U32.HI R32, RZ, 0x10, R25 ;  /* 0x00000010ff207819 */ /* 0x000fe20000011619 */
[----:B------:R-:W-:Y:S01]  /*b400*/  IMAD.MOV.U32 R25, RZ, RZ, R7 ;  /* 0x000000ffff197224 */ /* 0x000fe200078e0007 */
[----:B------:R-:W-:Y:S01]  /*b410*/  SHF.R.U64 R27, R4, 0x10, R5 ;  /* 0x00000010041b7819 */ /* 0x000fe20000001205 */
        /* <DEDUP_REMOVED lines=10> */
[----:B------:R-:W-:-:S04]  /*b4c0*/  DEPBAR.LE SB0, 0x1 ;  /* 0x000080400000791a */ /* 0x000fc80000000000 */
[----:B------:R-:W-:Y:S01]  /*b4d0*/  PRMT R44, R44, 0x5410, R54 ;  /* 0x000054102c2c7816 */ /* 0x000fe20000000036 */
[----:B------:R-:W-:Y:S01]  /*b4e0*/  BSSY B1, `(.L_x_227) ;  /* 0x000013f000017945 */ /* 0x000fe20003800000 */
[----:B------:R-:W-:Y:S02]  /*b4f0*/  PRMT R47, R47, 0x5410, R49 ;  /* 0x000054102f2f7816 */ /* 0x000fe40000000031 */
[----:B------:R-:W-:Y:S02]  /*b500*/  SHF.R.U32.HI R8, RZ, 0x10, R11 ;  /* 0x00000010ff087819 */ /* 0x000fe4000001160b */
[--C-:B------:R-:W-:Y:S02]  /*b510*/  SHF.R.U64 R7, R12, 0x10, R13.reuse ;  /* 0x000000100c077819 */ /* 0x100fe4000000120d */
[----:B------:R-:W-:Y:S02]  /*b520*/  SHF.R.U32.HI R4, RZ, 0x10, R13 ;  /* 0x00000010ff047819 */ /* 0x000fe4000001160d */
[----:B------:R-:W-:-:S02]  /*b530*/  SHF.R.U64 R3, R14, 0x10, R15 ;  /* 0x000000100e037819 */ /* 0x000fc4000000120f */
[----:B------:R-:W-:Y:S02]  /*b540*/  SHF.R.U32.HI R0, RZ, 0x10, R15 ;  /* 0x00000010ff007819 */ /* 0x000fe4000001160f */
        /* <DEDUP_REMOVED lines=20> */
[----:B------:R-:W-:Y:S01]  /*b690*/  PRMT R61, R0, 0x5410, R5 ;  /* 0x00005410003d7816 */ /* 0x000fe20000000005 */
[----:B------:R-:W-:Y:S06]  /*b6a0*/  BAR.SYNC.DEFER_BLOCKING 0x0 ;  /* 0x0000000000007b1d */ /* 0x000fec0000010000 */
[----:B------:R-:W-:Y:S05]  /*b6b0*/  @P0 BRA `(.L_x_228) ;  /* 0x0000121000000947 */ /* 0x000fea0003800000 */
[----:B------:R1:W5:Y:S04]  /*b6c0*/  LDL R71, [R1+0x4] ;  /* 0x0000040001477983 */ /* 0x0003680000100800 */
[----:B------:R1:W5:Y:S04]  /*b6d0*/  LDL R70, [R1+0x8] ;  /* 0x0000080001467983 */ /* 0x0003680000100800 */
[----:B------:R-:W2:Y:S01]  /*b6e0*/  S2R R73, SR_TID.X ;  /* 0x0000000000497919 */ /* 0x000ea20000002100 */
[----:B------:R-:W-:Y:S01]  /*b6f0*/  ISETP.GE.AND P0, PT, R100, c[0x0][0x27c], PT ;  /* 0x00009f0064007a0c */ /* 0x000fe20003f06270 */
[----:B------:R-:W-:Y:S01]  /*b700*/  BSSY B0, `(.L_x_229) ;  /* 0x0000064000007945 */ /* 0x000fe20003800000 */
[----:B--2---:R-:W-:-:S04]  /*b710*/  SHF.R.S32.HI R69, RZ, 0x1f, R73 ;  /* 0x0000001fff457819 */ /* 0x004fc80000011449 */
[----:B------:R-:W-:-:S04]  /*b720*/  LEA.HI R69, R69, R73, RZ, 0x5 ;  /* 0x0000004945457211 */ /* 0x000fc800078f28ff */
[----:B------:R-:W-:-:S05]  /*b730*/  SHF.R.S32.HI R69, RZ, 0x5, R69 ;  /* 0x00000005ff457819 */ /* 0x000fca0000011445 */
[----:B------:R-:W-:Y:S01]  /*b740*/  IMAD.SHL.U32 R69, R69, 0x200, RZ ;  /* 0x0000020045457824 */ /* 0x000fe200078e00ff */
[----:B------:R-:W-:Y:S05]  /*b750*/  @P0 BRA `(.L_x_230) ;  /* 0x000005e000000947 */ /* 0x000fea0003800000 */
[----:B-1----:R-:W-:Y:S01]  /*b760*/  SHF.R.S32.HI R72, RZ, 0x1f, R73 ;  /* 0x0000001fff487819 */ /* 0x002fe20000011449 */
[----:B------:R-:W-:Y:S01]  /*b770*/  HADD2.F32 R13, -RZ, R44.H1_H1 ;  /* 0x3000002cff0d7230 */ /* 0x000fe20000004100 */
[----:B------:R-:W-:Y:S02]  /*b780*/  MOV R3, c[0x0][0x27c] ;  /* 0x00009f0000037a02 */ /* 0x000fe40000000f00 */
[----:B------:R-:W-:Y:S02]  /*b790*/  LEA.HI R72, R72, R73, RZ, 0x2 ;  /* 0x0000004948487211 */ /* 0x000fe400078f10ff */
[----:B-----5:R-:W-:Y:S02]  /*b7a0*/  LOP3.LUT R0, R71, 0x38, R100, 0xf8, !PT ;  /* 0x0000003847007812 */ /* 0x020fe400078ef864 */
[----:B------:R-:W-:-:S04]  /*b7b0*/  LOP3.LUT R72, R72, 0xfffffffc, RZ, 0xc0, !PT ;  /* 0xfffffffc48487812 */ /* 0x000fc800078ec0ff */
[----:B------:R-:W-:-:S04]  /*b7c0*/  IADD3 R72, -R72, R73, RZ ;  /* 0x0000004948487210 */ /* 0x000fc80007ffe1ff */
[----:B------:R-:W-:-:S04]  /*b7d0*/  LEA.HI R3, R3, R72, RZ, 0x1d ;  /* 0x0000004803037211 */ /* 0x000fc800078fe8ff */
[----:B------:R-:W-:Y:S02]  /*b7e0*/  SHF.R.S32.HI R4, RZ, 0x1f, R3 ;  /* 0x0000001fff047819 */ /* 0x000fe40000011403 */
[----:B------:R-:W-:Y:S02]  /*b7f0*/  SHF.L.U32 R2, R3, 0x3, RZ ;  /* 0x0000000303027819 */ /* 0x000fe400000006ff */
[----:B------:R-:W-:Y:S02]  /*b800*/  LEA.HI R4, R4, R3, RZ, 0x3 ;  /* 0x0000000304047211 */ /* 0x000fe400078f18ff */
[----:B------:R-:W-:Y:S02]  /*b810*/  LOP3.LUT R3, R69, R0, R70, 0xf6, !PT ;  /* 0x0000000045037212 */ /* 0x000fe400078ef646 */
[----:B------:R-:W-:Y:S02]  /*b820*/  LOP3.LUT R2, R71, 0x38, R2, 0xf8, !PT ;  /* 0x0000003847027812 */ /* 0x000fe400078ef802 */
[----:B------:R-:W-:-:S02]  /*b830*/  SHF.L.U32 R0, R4, 0xa, RZ ;  /* 0x0000000a04007819 */ /* 0x000fc400000006ff */
[----:B------:R-:W-:Y:S02]  /*b840*/  LOP3.LUT R2, R2, R70, RZ, 0x3c, !PT ;  /* 0x0000004602027212 */ /* 0x000fe400078e3cff */
[----:B------:R-:W-:Y:S02]  /*b850*/  LOP3.LUT R0, R0, 0x7fffe000, RZ, 0xc0, !PT ;  /* 0x7fffe00000007812 */ /* 0x000fe400078ec0ff */
[----:B------:R-:W-:Y:S02]  /*b860*/  LEA R28, R3, 0xc100, 0x1 ;  /* 0x0000c100031c7811 */ /* 0x000fe400078e08ff */
[----:B------:R-:W-:Y:S01]  /*b870*/  IADD3 R0, R2, R0, R69 ;  /* 0x0000000002007210 */ /* 0x000fe20007ffe045 */
[--C-:B------:R-:W-:Y:S02]  /*b880*/  HADD2.F32 R2, -RZ, R40.reuse.H0_H0 ;  /* 0x20000028ff027230 */ /* 0x100fe40000004100 */
[----:B------:R-:W1:Y:S01]  /*b890*/  LDS.128 R4, [R28] ;  /* 0x000000001c047984 */ /* 0x000e620000000c00 */
[----:B------:R-:W-:Y:S01]  /*b8a0*/  SHF.L.U32 R26, R0, 0x1, RZ ;  /* 0x00000001001a7819 */ /* 0x000fe200000006ff */
[----:B------:R-:W-:-:S04]  /*b8b0*/  HADD2.F32 R0, -RZ, R40.H1_H1 ;  /* 0x30000028ff007230 */ /* 0x000fc80000004100 */
[----:B------:R-:W2:Y:S01]  /*b8c0*/  LDS.128 R8, [R26+0xc100] ;  /* 0x00c100001a087984 */ /* 0x000ea20000000c00 */
[--C-:B-1----:R-:W-:Y:S02]  /*b8d0*/  HADD2.F32 R23, -RZ, R4.reuse.H0_H0 ;  /* 0x20000004ff177230 */ /* 0x102fe40000004100 */
[----:B------:R-:W-:Y:S02]  /*b8e0*/  HADD2.F32 R22, -RZ, R4.H1_H1 ;  /* 0x30000004ff167230 */ /* 0x000fe40000004100 */
[--C-:B------:R-:W-:Y:S02]  /*b8f0*/  HADD2.F32 R17, -RZ, R7.reuse.H0_H0 ;  /* 0x20000007ff117230 */ /* 0x100fe40000004100 */
[--C-:B--2---:R-:W-:Y:S02]  /*b900*/  HADD2.F32 R4, -RZ, R8.reuse.H0_H0 ;  /* 0x20000008ff047230 */ /* 0x104fe40000004100 */
[----:B------:R-:W-:Y:S01]  /*b910*/  HADD2.F32 R16, -RZ, R7.H1_H1 ;  /* 0x30000007ff107230 */ /* 0x000fe20000004100 */
[CC--:B------:R-:W-:Y:S01]  /*b920*/  FMUL.FTZ R7, R23.reuse, R2.reuse ;  /* 0x0000000217077220 */ /* 0x0c0fe20000410000 */
[--C-:B------:R-:W-:Y:S01]  /*b930*/  HADD2.F32 R15, -RZ, R11.reuse.H0_H0 ;  /* 0x2000000bff0f7230 */ /* 0x100fe20000004100 */
[----:B------:R-:W-:Y:S01]  /*b940*/  FMUL.FTZ R35, R4, R2 ;  /* 0x0000000204237220 */ /* 0x000fe20000410000 */
[----:B------:R-:W-:Y:S01]  /*b950*/  HADD2.F32 R14, -RZ, R11.H1_H1 ;  /* 0x3000000bff0e7230 */ /* 0x000fe20000004100 */
[----:B------:R-:W-:Y:S01]  /*b960*/  FMUL.FTZ R2, R22, R0 ;  /* 0x0000000016027220 */ /* 0x000fe20000410000 */
[--C-:B------:R-:W-:Y:S01]  /*b970*/  HADD2.F32 R21, -RZ, R5.reuse.H0_H0 ;  /* 0x20000005ff157230 */ /* 0x100fe20000004100 */
[-C--:B------:R-:W-:Y:S01]  /*b980*/  FFMA.FTZ R38, R4, R13.reuse, R7 ;  /* 0x0000000d04267223 */ /* 0x080fe20000010007 */
[----:B------:R-:W-:Y:S01]  /*b990*/  HADD2.F32 R20, -RZ, R5.H1_H1 ;  /* 0x30000005ff147230 */ /* 0x000fe20000004100 */
[----:B------:R-:W-:Y:S01]  /*b9a0*/  FFMA.FTZ R13, R23, R13, -R35 ;  /* 0x0000000d170d7223 */ /* 0x000fe20000010823 */
[----:B------:R-:W-:-:S02]  /*b9b0*/  HADD2.F32 R3, -RZ, R8.H1_H1 ;  /* 0x30000008ff037230 */ /* 0x000fc40000004100 */
[----:B------:R-:W-:Y:S02]  /*b9c0*/  HADD2.F32 R11, -RZ, R45.H1_H1 ;  /* 0x3000002dff0b7230 */ /* 0x000fe40000004100 */
[----:B------:R-:W-:Y:S01]  /*b9d0*/  HADD2.F32 R5, -RZ, R41.H0_H0 ;  /* 0x20000029ff057230 */ /* 0x000fe20000004100 */
[C---:B------:R-:W-:Y:S01]  /*b9e0*/  FMUL.FTZ R34, R3.reuse, R0 ;  /* 0x0000000003227220 */ /* 0x040fe20000410000 */
[--C-:B------:R-:W-:Y:S01]  /*b9f0*/  HADD2.F32 R19, -RZ, R6.reuse.H0_H0 ;  /* 0x20000006ff137230 */ /* 0x100fe20000004100 */
[----:B------:R-:W-:Y:S01]  /*ba00*/  FFMA.FTZ R37, R3, R11, R2 ;  /* 0x0000000b03257223 */ /* 0x000fe20000010002 */
[----:B------:R-:W-:Y:S01]  /*ba10*/  HADD2.F32 R18, -RZ, R6.H1_H1 ;  /* 0x30000006ff127230 */ /* 0x000fe20000004100 */
[----:B------:R-:W-:Y:S01]  /*ba20*/  FMUL.FTZ R4, R21, R5 ;  /* 0x0000000515047220 */ /* 0x000fe20000410000 */
[--C-:B------:R-:W-:Y:S02]  /*ba30*/  HADD2.F32 R8, -RZ, R10.reuse.H0_H0 ;  /* 0x2000000aff087230 */ /* 0x100fe40000004100 */
[----:B------:R-:W-:-:S02]  /*ba40*/  HADD2.F32 R12, -RZ, R10.H1_H1 ;  /* 0x3000000aff0c7230 */ /* 0x000fc40000004100 */
[----:B------:R-:W-:Y:S02]  /*ba50*/  HADD2.F32 R6, -RZ, R9.H0_H0 ;  /* 0x20000009ff067230 */ /* 0x000fe40000004100 */
[----:B------:R-:W-:Y:S02]  /*ba60*/  HADD2.F32 R10, -RZ, R46.H1_H1 ;  /* 0x3000002eff0a7230 */ /* 0x000fe40000004100 */
[----:B------:R-:W-:Y:S01]  /*ba70*/  HADD2.F32 R2, -RZ, R41.H1_H1 ;  /* 0x30000029ff027230 */ /* 0x000fe20000004100 */
[C---:B------:R-:W-:Y:S01]  /*ba80*/  FMUL.FTZ R32, R6.reuse, R5 ;  /* 0x0000000506207220 */ /* 0x040fe20000410000 */
[--C-:B------:R-:W-:Y:S01]  /*ba90*/  HADD2.F32 R0, -RZ, R42.reuse.H0_H0 ;  /* 0x2000002aff007230 */ /* 0x100fe20000004100 */
[----:B------:R-:W-:Y:S01]  /*baa0*/  FFMA.FTZ R36, R6, R10, R4 ;  /* 0x0000000a06247223 */ /* 0x000fe20000010004 */
[----:B------:R-:W-:Y:S01]  /*bab0*/  HADD2.F32 R9, -RZ, R9.H1_H1 ;  /* 0x30000009ff097230 */ /* 0x000fe20000004100 */
[----:B------:R-:W-:Y:S01]  /*bac0*/  FMUL.FTZ R5, R20, R2 ;  /* 0x0000000214057220 */ /* 0x000fe20000410000 */
[----:B------:R-:W-:Y:S01]  /*bad0*/  HADD2.F32 R7, -RZ, R47.H1_H1 ;  /* 0x3000002fff077230 */ /* 0x000fe20000004100 */
[----:B------:R-:W-:Y:S01]  /*bae0*/  FMUL.FTZ R4, R19, R0 ;  /* 0x0000000013047220 */ /* 0x000fe20000410000 */
[----:B------:R-:W-:Y:S01]  /*baf0*/  HADD2.F32 R6, -RZ, R51.H0_H0 ;  /* 0x20000033ff067230 */ /* 0x000fe20000004100 */
[C---:B------:R-:W-:Y:S01]  /*bb00*/  FMUL.FTZ R30, R9.reuse, R2 ;  /* 0x00000002091e7220 */ /* 0x040fe20000410000 */
[----:B------:R-:W-:Y:S01]  /*bb10*/  HADD2.F32 R3, -RZ, R42.H1_H1 ;  /* 0x3000002aff037230 */ /* 0x000fe20000004100 */
[----:B------:R-:W-:Y:S01]  /*bb20*/  FFMA.FTZ R33, R9, R7, R5 ;  /* 0x0000000709217223 */ /* 0x000fe20000010005 */
[----:B------:R-:W-:Y:S01]  /*bb30*/  HADD2.F32 R5, -RZ, R48.H0_H0 ;  /* 0x20000030ff057230 */ /* 0x000fe20000004100 */
[----:B------:R-:W-:Y:S01]  /*bb40*/  FFMA.FTZ R31, R8, R6, R4 ;  /* 0x00000006081f7223 */ /* 0x000fe20000010004 */
[----:B------:R-:W-:Y:S01]  /*bb50*/  HADD2.F32 R2, -RZ, R43.H1_H1 ;  /* 0x3000002bff027230 */ /* 0x000fe20000004100 */
[----:B------:R-:W-:-:S02]  /*bb60*/  FMUL.FTZ R4, R18, R3 ;  /* 0x0000000312047220 */ /* 0x000fc40000410000 */
[----:B------:R-:W-:Y:S01]  /*bb70*/  FMUL.FTZ R27, R8, R0 ;  /* 0x00000000081b7220 */ /* 0x000fe20000410000 */
[----:B------:R-:W-:Y:S01]  /*bb80*/  HADD2.F32 R0, -RZ, R43.H0_H0 ;  /* 0x2000002bff007230 */ /* 0x000fe20000004100 */
[C---:B------:R-:W-:Y:S01]  /*bb90*/  FFMA.FTZ R29, R12.reuse, R5, R4 ;  /* 0x000000050c1d7223 */ /* 0x040fe20000010004 */
[----:B------:R-:W-:Y:S01]  /*bba0*/  HADD2.F32 R4, -RZ, R50.H0_H0 ;  /* 0x20000032ff047230 */ /* 0x000fe20000004100 */
[----:B------:R-:W-:Y:S01]  /*bbb0*/  FMUL.FTZ R25, R12, R3 ;  /* 0x000000030c197220 */ /* 0x000fe20000410000 */
[----:B------:R-:W-:Y:S01]  /*bbc0*/  HADD2.F32 R3, -RZ, R45.H0_H0 ;  /* 0x2000002dff037230 */ /* 0x000fe20000004100 */
[----:B------:R-:W-:Y:S02]  /*bbd0*/  FMUL.FTZ R9, R17, R2 ;  /* 0x0000000211097220 */ /* 0x000fe40000410000 */
[----:B------:R-:W-:Y:S02]  /*bbe0*/  FMUL.FTZ R8, R16, R0 ;  /* 0x0000000010087220 */ /* 0x000fe40000410000 */
[----:B------:R-:W-:-:S02]  /*bbf0*/  FMUL.FTZ R24, R15, R2 ;  /* 0x000000020f187220 */ /* 0x000fc40000410000 */
[C---:B------:R-:W-:Y:S02]  /*bc00*/  FMUL.FTZ R12, R14.reuse, R0 ;  /* 0x000000000e0c7220 */ /* 0x040fe40000410000 */
[----:B------:R-:W-:Y:S02]  /*bc10*/  FFMA.FTZ R15, R15, R4, R9 ;  /* 0x000000040f0f7223 */ /* 0x000fe40000010009 */
[----:B------:R-:W-:Y:S02]  /*bc20*/  FFMA.FTZ R14, R14, R3, R8 ;  /* 0x000000030e0e7223 */ /* 0x000fe40000010008 */
[----:B------:R-:W-:Y:S02]  /*bc30*/  FFMA.FTZ R10, R21, R10, -R32 ;  /* 0x0000000a150a7223 */ /* 0x000fe40000010820 */
[----:B------:R-:W-:Y:S02]  /*bc40*/  FFMA.FTZ R9, R20, R7, -R30 ;  /* 0x0000000714097223 */ /* 0x000fe4000001081e */
[----:B------:R-:W-:-:S02]  /*bc50*/  FFMA.FTZ R8, R22, R11, -R34 ;  /* 0x0000000b16087223 */ /* 0x000fc40000010822 */
[----:B------:R-:W-:Y:S01]  /*bc60*/  FFMA.FTZ R7, R19, R6, -R27 ;  /* 0x0000000613077223 */ /* 0x000fe2000001081b */
[----:B------:R-:W-:Y:S01]  /*bc70*/  F2FP.PACK_AB R9, R9, R10 ;  /* 0x0000000a0909723e */ /* 0x000fe200000000ff */
[----:B------:R-:W-:Y:S01]  /*bc80*/  FFMA.FTZ R2, R18, R5, -R25 ;  /* 0x0000000512027223 */ /* 0x000fe20000010819 */
[----:B------:R-:W-:Y:S01]  /*bc90*/  F2FP.PACK_AB R8, R8, R13 ;  /* 0x0000000d0808723e */ /* 0x000fe200000000ff */
[----:B------:R-:W-:Y:S01]  /*bca0*/  FFMA.FTZ R0, R17, R4, -R24 ;  /* 0x0000000411007223 */ /* 0x000fe20000010818 */
[----:B------:R-:W-:Y:S01]  /*bcb0*/  F2FP.PACK_AB R4, R37, R38 ;  /* 0x000000262504723e */ /* 0x000fe200000000ff */
[----:B------:R-:W-:Y:S01]  /*bcc0*/  FFMA.FTZ R3, R16, R3, -R12 ;  /* 0x0000000310037223 */ /* 0x000fe2000001080c */
[----:B------:R-:W-:Y:S02]  /*bcd0*/  F2FP.PACK_AB R10, R2, R7 ;  /* 0x00000007020a723e */ /* 0x000fe400000000ff */
[----:B------:R-:W-:Y:S02]  /*bce0*/  F2FP.PACK_AB R5, R33, R36 ;  /* 0x000000242105723e */ /* 0x000fe400000000ff */
[----:B------:R-:W-:-:S02]  /*bcf0*/  F2FP.PACK_AB R11, R3, R0 ;  /* 0x00000000030b723e */ /* 0x000fc400000000ff */
[----:B------:R-:W-:Y:S02]  /*bd00*/  F2FP.PACK_AB R6, R29, R31 ;  /* 0x0000001f1d06723e */ /* 0x000fe400000000ff */
[----:B------:R-:W-:Y:S01]  /*bd10*/  F2FP.PACK_AB R7, R14, R15 ;  /* 0x0000000f0e07723e */ /* 0x000fe200000000ff */
[----:B------:R1:W-:Y:S04]  /*bd20*/  STS.128 [R28], R8 ;  /* 0x000000081c007388 */ /* 0x0003e80000000c00 */
[----:B------:R1:W-:Y:S02]  /*bd30*/  STS.128 [R26+0xc100], R4 ;  /* 0x00c100041a007388 */ /* 0x0003e40000000c00 */
.L_x_230:
[----:B-1----:R-:W-:Y:S05]  /*bd40*/  BSYNC B0 ;  /* 0x0000000000007941 */ /* 0x002fea0003800000 */
.L_x_229:
[----:B------:R-:W-:Y:S01]  /*bd50*/  IADD3 R0, R100, 0x20, RZ ;  /* 0x0000002064007810 */ /* 0x000fe20007ffe0ff */
[----:B------:R-:W-:Y:S03]  /*bd60*/  BSSY B0, `(.L_x_231) ;  /* 0x000005b000007945 */ /* 0x000fe60003800000 */
[----:B------:R-:W-:-:S13]  /*bd70*/  ISETP.GE.AND P0, PT, R0, c[0x0][0x27c], PT ;  /* 0x00009f0000007a0c */ /* 0x000fda0003f06270 */
[----:B------:R-:W-:Y:S05]  /*bd80*/  @P0 BRA `(.L_x_232) ;  /* 0x0000058000000947 */ /* 0x000fea0003800000 */
[----:B------:R-:W2:Y:S01]  /*bd90*/  LDL R38, [R1+0x4c] ;  /* 0x00004c0001267983 */ /* 0x000ea20000100800 */
[----:B------:R-:W-:Y:S01]  /*bda0*/  MOV R0, c[0x0][0x27c] ;  /* 0x00009f0000007a02 */ /* 0x000fe20000000f00 */
[----:B------:R-:W-:-:S03]  /*bdb0*/  HADD2.F32 R13, -RZ, R52.H0_H0 ;  /* 0x20000034ff0d7230 */ /* 0x000fc60000004100 */
[----:B------:R-:W-:-:S04]  /*bdc0*/  LEA.HI R0, R0, R55, RZ, 0x1d ;  /* 0x0000003700007211 */ /* 0x000fc800078fe8ff */
[----:B------:R-:W-:Y:S02]  /*bdd0*/  SHF.R.S32.HI R2, RZ, 0x1f, R0 ;  /* 0x0000001fff027819 */ /* 0x000fe40000011400 */
[----:B------:R-:W-:Y:S02]  /*bde0*/  SHF.L.U32 R3, R0, 0x3, RZ ;  /* 0x0000000300037819 */ /* 0x000fe400000006ff */
[----:B------:R-:W-:Y:S02]  /*bdf0*/  LEA.HI R0, R2, R0, RZ, 0x3 ;  /* 0x0000000002007211 */ /* 0x000fe400078f18ff */
[----:B-----5:R-:W-:Y:S02]  /*be00*/  LOP3.LUT R2, R71, 0x38, R3, 0xf8, !PT ;  /* 0x0000003847027812 */ /* 0x020fe400078ef803 */
[----:B------:R-:W-:Y:S02]  /*be10*/  SHF.L.U32 R0, R0, 0xa, RZ ;  /* 0x0000000a00007819 */ /* 0x000fe400000006ff */
[----:B------:R-:W-:-:S02]  /*be20*/  LOP3.LUT R2, R2, R70, RZ, 0x3c, !PT ;  /* 0x0000004602027212 */ /* 0x000fc400078e3cff */
[----:B------:R-:W-:-:S04]  /*be30*/  LOP3.LUT R0, R0, 0x7fffe000, RZ, 0xc0, !PT ;  /* 0x7fffe00000007812 */ /* 0x000fc800078ec0ff */
[----:B------:R-:W-:Y:S01]  /*be40*/  IADD3 R0, R2, R0, R69 ;  /* 0x0000000002007210 */ /* 0x000fe20007ffe045 */
[----:B------:R-:W-:-:S03]  /*be50*/  HADD2.F32 R2, -RZ, R44.H0_H0 ;  /* 0x2000002cff027230 */ /* 0x000fc60000004100 */
[----:B------:R-:W-:Y:S01]  /*be60*/  SHF.L.U32 R26, R0, 0x1, RZ ;  /* 0x00000001001a7819 */ /* 0x000fe200000006ff */
[----:B------:R-:W-:-:S04]  /*be70*/  HADD2.F32 R0, -RZ, R46.H0_H0 ;  /* 0x2000002eff007230 */ /* 0x000fc80000004100 */
[----:B------:R-:W1:Y:S02]  /*be80*/  LDS.128 R8, [R26+0xc100] ;  /* 0x00c100001a087984 */ /* 0x000e640000000c00 */
[--C-:B-1----:R-:W-:Y:S02]  /*be90*/  HADD2.F32 R15, -RZ, R11.reuse.H0_H0 ;  /* 0x2000000bff0f7230 */ /* 0x102fe40000004100 */
[----:B------:R-:W-:Y:S02]  /*bea0*/  HADD2.F32 R14, -RZ, R11.H1_H1 ;  /* 0x3000000bff0e7230 */ /* 0x000fe40000004100 */
[----:B------:R-:W-:Y:S02]  /*beb0*/  HADD2.F32 R3, -RZ, R8.H1_H1 ;  /* 0x30000008ff037230 */ /* 0x000fe40000004100 */
[----:B------:R-:W-:Y:S02]  /*bec0*/  HADD2.F32 R11, -RZ, R52.H1_H1 ;  /* 0x30000034ff0b7230 */ /* 0x000fe40000004100 */
[----:B------:R-:W-:Y:S01]  /*bed0*/  HADD2.F32 R12, -RZ, R10.H1_H1 ;  /* 0x3000000aff0c7230 */ /* 0x000fe20000004100 */
[----:B------:R-:W-:Y:S01]  /*bee0*/  FMUL.FTZ R33, R3, R0 ;  /* 0x0000000003217220 */ /* 0x000fe20000410000 */
[----:B--2---:R-:W1:Y:S02]  /*bef0*/  LDS.128 R4, [R38] ;  /* 0x0000000026047984 */ /* 0x004e640000000c00 */
[----:B-1----:R-:W-:-:S02]  /*bf00*/  HADD2.F32 R23, -RZ, R4.H0_H0 ;  /* 0x20000004ff177230 */ /* 0x002fc40000004100 */
[----:B------:R-:W-:Y:S02]  /*bf10*/  HADD2.F32 R22, -RZ, R4.H1_H1 ;  /* 0x30000004ff167230 */ /* 0x000fe40000004100 */
[----:B------:R-:W-:Y:S02]  /*bf20*/  HADD2.F32 R4, -RZ, R8.H0_H0 ;  /* 0x20000008ff047230 */ /* 0x000fe40000004100 */
[--C-:B------:R-:W-:Y:S02]  /*bf30*/  HADD2.F32 R17, -RZ, R7.reuse.H0_H0 ;  /* 0x20000007ff117230 */ /* 0x100fe40000004100 */
[----:B------:R-:W-:Y:S01]  /*bf40*/  HADD2.F32 R16, -RZ, R7.H1_H1 ;  /* 0x30000007ff107230 */ /* 0x000fe20000004100 */
[-C--:B------:R-:W-:Y:S01]  /*bf50*/  FMUL.FTZ R7, R23, R2.reuse ;  /* 0x0000000217077220 */ /* 0x080fe20000410000 */
[--C-:B------:R-:W-:Y:S01]  /*bf60*/  HADD2.F32 R21, -RZ, R5.reuse.H0_H0 ;  /* 0x20000005ff157230 */ /* 0x100fe20000004100 */
[----:B------:R-:W-:Y:S01]  /*bf70*/  FMUL.FTZ R34, R4, R2 ;  /* 0x0000000204227220 */ /* 0x000fe20000410000 */
[----:B------:R-:W-:Y:S01]  /*bf80*/  HADD2.F32 R20, -RZ, R5.H1_H1 ;  /* 0x30000005ff147230 */ /* 0x000fe20000004100 */
[----:B------:R-:W-:Y:S01]  /*bf90*/  FMUL.FTZ R2, R22, R0 ;  /* 0x0000000016027220 */ /* 0x000fe20000410000 */
[----:B------:R-:W-:Y:S01]  /*bfa0*/  HADD2.F32 R5, -RZ, R47.H0_H0 ;  /* 0x2000002fff057230 */ /* 0x000fe20000004100 */
[----:B------:R-:W-:Y:S01]  /*bfb0*/  FFMA.FTZ R37, R4, R13, R7 ;  /* 0x0000000d04257223 */ /* 0x000fe20000010007 */
[--C-:B------:R-:W-:Y:S01]  /*bfc0*/  HADD2.F32 R19, -RZ, R6.reuse.H0_H0 ;  /* 0x20000006ff137230 */ /* 0x100fe20000004100 */
[----:B------:R-:W-:Y:S01]  /*bfd0*/  FFMA.FTZ R36, R3, R11, R2 ;  /* 0x0000000b03247223 */ /* 0x000fe20000010002 */
[----:B------:R-:W-:Y:S01]  /*bfe0*/  HADD2.F32 R18, -RZ, R6.H1_H1 ;  /* 0x30000006ff127230 */ /* 0x000fe20000004100 */
[----:B------:R-:W-:Y:S01]  /*bff0*/  FMUL.FTZ R4, R21, R5 ;  /* 0x0000000515047220 */ /* 0x000fe20000410000 */
[----:B------:R-:W-:Y:S01]  /*c000*/  HADD2.F32 R8, -RZ, R10.H0_H0 ;  /* 0x2000000aff087230 */ /* 0x000fe20000004100 */
[----:B------:R-:W-:Y:S01]  /*c010*/  FFMA.FTZ R13, R23, R13, -R34 ;  /* 0x0000000d170d7223 */ /* 0x000fe20000010822 */
[----:B------:R-:W-:-:S02]  /*c020*/  HADD2.F32 R6, -RZ, R9.H0_H0 ;  /* 0x20000009ff067230 */ /* 0x000fc40000004100 */
[----:B------:R-:W-:Y:S02]  /*c030*/  HADD2.F32 R10, -RZ, R53.H0_H0 ;  /* 0x20000035ff0a7230 */ /* 0x000fe40000004100 */
[----:B------:R-:W-:Y:S01]  /*c040*/  HADD2.F32 R2, -RZ, R48.H1_H1 ;  /* 0x30000030ff027230 */ /* 0x000fe20000004100 */
[C---:B------:R-:W-:Y:S01]  /*c050*/  FMUL.FTZ R31, R6.reuse, R5 ;  /* 0x00000005061f7220 */ /* 0x040fe20000410000 */
[----:B------:R-:W-:Y:S01]  /*c060*/  HADD2.F32 R0, -RZ, R49.H0_H0 ;  /* 0x20000031ff007230 */ /* 0x000fe20000004100 */
[----:B------:R-:W-:Y:S01]  /*c070*/  FFMA.FTZ R35, R6, R10, R4 ;  /* 0x0000000a06237223 */ /* 0x000fe20000010004 */
[----:B------:R-:W-:Y:S01]  /*c080*/  HADD2.F32 R9, -RZ, R9.H1_H1 ;  /* 0x30000009ff097230 */ /* 0x000fe20000004100 */
[----:B------:R-:W-:Y:S01]  /*c090*/  FMUL.FTZ R5, R20, R2 ;  /* 0x0000000214057220 */ /* 0x000fe20000410000 */
[----:B------:R-:W-:Y:S01]  /*c0a0*/  HADD2.F32 R7, -RZ, R53.H1_H1 ;  /* 0x30000035ff077230 */ /* 0x000fe20000004100 */
[----:B------:R-:W-:Y:S01]  /*c0b0*/  FMUL.FTZ R4, R19, R0 ;  /* 0x0000000013047220 */ /* 0x000fe20000410000 */
[--C-:B------:R-:W-:Y:S01]  /*c0c0*/  HADD2.F32 R6, -RZ, R54.reuse.H0_H0 ;  /* 0x20000036ff067230 */ /* 0x100fe20000004100 */
[C---:B------:R-:W-:Y:S01]  /*c0d0*/  FMUL.FTZ R29, R9.reuse, R2 ;  /* 0x00000002091d7220 */ /* 0x040fe20000410000 */
[----:B------:R-:W-:Y:S01]  /*c0e0*/  HADD2.F32 R3, -RZ, R49.H1_H1 ;  /* 0x30000031ff037230 */ /* 0x000fe20000004100 */
[----:B------:R-:W-:Y:S01]  /*c0f0*/  FFMA.FTZ R32, R9, R7, R5 ;  /* 0x0000000709207223 */ /* 0x000fe20000010005 */
[----:B------:R-:W-:Y:S01]  /*c100*/  HADD2.F32 R5, -RZ, R54.H1_H1 ;  /* 0x30000036ff057230 */ /* 0x000fe20000004100 */
[----:B------:R-:W-:Y:S01]  /*c110*/  FFMA.FTZ R30, R8, R6, R4 ;  /* 0x00000006081e7223 */ /* 0x000fe20000010004 */
[----:B------:R-:W-:Y:S01]  /*c120*/  HADD2.F32 R2, -RZ, R51.H1_H1 ;  /* 0x30000033ff027230 */ /* 0x000fe20000004100 */
[----:B------:R-:W-:-:S02]  /*c130*/  FMUL.FTZ R4, R18, R3 ;  /* 0x0000000312047220 */ /* 0x000fc40000410000 */
[----:B------:R-:W-:Y:S01]  /*c140*/  FMUL.FTZ R27, R8, R0 ;  /* 0x00000000081b7220 */ /* 0x000fe20000410000 */
[----:B------:R-:W-:Y:S01]  /*c150*/  HADD2.F32 R0, -RZ, R50.H1_H1 ;  /* 0x30000032ff007230 */ /* 0x000fe20000004100 */
[C---:B------:R-:W-:Y:S01]  /*c160*/  FFMA.FTZ R28, R12.reuse, R5, R4 ;  /* 0x000000050c1c7223 */ /* 0x040fe20000010004 */
[--C-:B------:R-:W-:Y:S01]  /*c170*/  HADD2.F32 R4, -RZ, R57.reuse.H1_H1 ;  /* 0x30000039ff047230 */ /* 0x100fe20000004100 */
        /* <DEDUP_REMOVED lines=25> */
.L_x_232:
[----:B------:R-:W-:Y:S05]  /*c310*/  BSYNC B0 ;  /* 0x0000000000007941 */ /* 0x000fea0003800000 */
.L_x_231:
[----:B------:R-:W-:-:S04]  /*c320*/  IADD3 R0, R100, 0x40, RZ ;  /* 0x0000004064007810 */ /* 0x000fc80007ffe0ff */
[----:B------:R-:W-:-:S13]  /*c330*/  ISETP.GE.AND P0, PT, R0, c[0x0][0x27c], PT ;  /* 0x00009f0000007a0c */ /* 0x000fda0003f06270 */
[----:B------:R-:W-:Y:S05]  /*c340*/  @P0 BRA `(.L_x_228) ;  /* 0x0000058000000947 */ /* 0x000fea0003800000 */
[----:B-1----:R-:W2:Y:S01]  /*c350*/  LDL R38, [R1+0x44] ;  /* 0x0000440001267983 */ /* 0x002ea20000100800 */
        /* <DEDUP_REMOVED lines=13> */
[----:B------:R-:W-:-:S04]  /*c430*/  HADD2.F32 R0, -RZ, R58.H1_H1 ;  /* 0x3000003aff007230 */ /* 0x000fc80000004100 */
        /* <DEDUP_REMOVED lines=45> */
[----:B------:R-:W-:Y:S01]  /*c710*/  HADD2.F32 R0, -RZ, R61.H0_H0 ;  /* 0x2000003dff007230 */ /* 0x000fe20000004100 */
        /* <DEDUP_REMOVED lines=27> */
.L_x_228:
[----:B------:R-:W-:Y:S05]  /*c8d0*/  BSYNC B1 ;  /* 0x0000000000017941 */ /* 0x000fea0003800000 */
.L_x_227:
[----:B------:R-:W-:-:S04]  /*c8e0*/  IADD3 R0, R229, 0x40, RZ ;  /* 0x00000040e5007810 */ /* 0x000fc80007ffe0ff */
[----:B------:R-:W-:-:S13]  /*c8f0*/  ISETP.GE.AND P0, PT, R0, R39, PT ;  /* 0x000000270000720c */ /* 0x000fda0003f06270 */
[----:B------:R-:W-:Y:S05]  /*c900*/  @P0 BRA `(.L_x_214) ;  /* 0x0000123000000947 */ /* 0x000fea0003800000 */
[----:B------:R2:W5:Y:S01]  /*c910*/  LDL R69, [R1+0x38] ;  /* 0x0000380001457983 */ /* 0x0005620000100800 */
[----:B------:R-:W-:Y:S01]  /*c920*/  ISETP.GE.AND P0, PT, R100, c[0x0][0x27c], PT ;  /* 0x00009f0064007a0c */ /* 0x000fe20003f06270 */
[----:B------:R-:W-:Y:S01]  /*c930*/  BSSY B0, `(.L_x_233) ;  /* 0x0000068000007945 */ /* 0x000fe20003800000 */
[C---:B-----5:R-:W-:Y:S02]  /*c940*/  IADD3 R70, R229.reuse, 0x40, RZ ;  /* 0x00000040e5467810 */ /* 0x060fe40007ffe0ff */
[----:B------:R-:W-:-:S03]  /*c950*/  IADD3 R71, R229, 0x40, RZ ;  /* 0x00000040e5477810 */ /* 0x000fc60007ffe0ff */
[----:B------:R-:W-:Y:S02]  /*c960*/  IMAD.SHL.U32 R70, R70, 0x40, RZ ;  /* 0x0000004046467824 */ /* 0x000fe400078e00ff */
[----:B------:R-:W-:-:S03]  /*c970*/  IMAD.SHL.U32 R71, R71, 0x40, RZ ;  /* 0x0000004047477824 */ /* 0x000fc600078e00ff */
[----:B------:R-:W-:Y:S02]  /*c980*/  LOP3.LUT R70, R70, 0x1c0, RZ, 0xc0, !PT ;  /* 0x000001c046467812 */ /* 0x000fe400078ec0ff */
[----:B------:R-:W-:Y:S02]  /*c990*/  LOP3.LUT R71, R71, 0x1c0, RZ, 0xc0, !PT ;  /* 0x000001c047477812 */ /* 0x000fe400078ec0ff */
[----:B------:R-:W-:Y:S01]  /*c9a0*/  SHF.R.U32.HI R70, RZ, 0x3, R70 ;  /* 0x00000003ff467819 */ /* 0x000fe20000011646 */
[----:B------:R-:W-:Y:S05]  /*c9b0*/  @P0 BRA `(.L_x_234) ;  /* 0x000005f000000947 */ /* 0x000fea0003800000 */
[----:B------:R-:W3:Y:S01]  /*c9c0*/  S2R R2, SR_TID.X ;  /* 0x0000000000027919 */ /* 0x000ee20000002100 */
[----:B------:R-:W-:Y:S01]  /*c9d0*/  MOV R3, c[0x0][0x27c] ;  /* 0x00009f0000037a02 */ /* 0x000fe20000000f00 */
[----:B------:R-:W-:Y:S01]  /*c9e0*/  HADD2.F32 R13, -RZ, R44.H1_H1 ;  /* 0x3000002cff0d7230 */ /* 0x000fe20000004100 */
[----:B---3--:R-:W-:-:S04]  /*c9f0*/  SHF.R.S32.HI R0, RZ, 0x1f, R2 ;  /* 0x0000001fff007819 */ /* 0x008fc80000011402 */
[----:B------:R-:W-:-:S04]  /*ca00*/  LEA.HI R0, R0, R2, RZ, 0x2 ;  /* 0x0000000200007211 */ /* 0x000fc800078f10ff */
[----:B------:R-:W-:-:S04]  /*ca10*/  LOP3.LUT R0, R0, 0xfffffffc, RZ, 0xc0, !PT ;  /* 0xfffffffc00007812 */ /* 0x000fc800078ec0ff */
[----:B------:R-:W-:-:S04]  /*ca20*/  IADD3 R0, -R0, R2, RZ ;  /* 0x0000000200007210 */ /* 0x000fc80007ffe1ff */
[----:B------:R-:W-:Y:S02]  /*ca30*/  LEA.HI R3, R3, R0, RZ, 0x1d ;  /* 0x0000000003037211 */ /* 0x000fe400078fe8ff */
[----:B------:R-:W-:Y:S02]  /*ca40*/  LOP3.LUT R0, R71, 0x38, R100, 0xf8, !PT ;  /* 0x0000003847007812 */ /* 0x000fe400078ef864 */
[----:B-1----:R-:W-:Y:S02]  /*ca50*/  SHF.R.S32.HI R4, RZ, 0x1f, R3 ;  /* 0x0000001fff047819 */ /* 0x002fe40000011403 */
[----:B------:R-:W-:Y:S02]  /*ca60*/  SHF.L.U32 R2, R3, 0x3, RZ ;  /* 0x0000000303027819 */ /* 0x000fe400000006ff */
[----:B------:R-:W-:Y:S02]  /*ca70*/  LEA.HI R4, R4, R3, RZ, 0x3 ;  /* 0x0000000304047211 */ /* 0x000fe400078f18ff */
[----:B------:R-:W-:-:S02]  /*ca80*/  LOP3.LUT R3, R69, R0, R70, 0xf6, !PT ;  /* 0x0000000045037212 */ /* 0x000fc400078ef646 */
[----:B------:R-:W-:Y:S02]  /*ca90*/  LOP3.LUT R2, R71, 0x38, R2, 0xf8, !PT ;  /* 0x0000003847027812 */ /* 0x000fe400078ef802 */
[----:B------:R-:W-:Y:S02]  /*caa0*/  SHF.L.U32 R0, R4, 0xa, RZ ;  /* 0x0000000a04007819 */ /* 0x000fe400000006ff */
[----:B------:R-:W-:Y:S02]  /*cab0*/  LOP3.LUT R2, R2, R70, RZ, 0x3c, !PT ;  /* 0x0000004602027212 */ /* 0x000fe400078e3cff */
[----:B------:R-:W-:Y:S02]  /*cac0*/  LOP3.LUT R0, R0, 0x7fffe000, RZ, 0xc0, !PT ;  /* 0x7fffe00000007812 */ /* 0x000fe400078ec0ff */
[----:B------:R-:W-:Y:S02]  /*cad0*/  LEA R28, R3, 0xc100, 0x1 ;  /* 0x0000c100031c7811 */ /* 0x000fe400078e08ff */
[----:B------:R-:W-:Y:S01]  /*cae0*/  IADD3 R0, R2, R0, R69 ;  /* 0x0000000002007210 */ /* 0x000fe20007ffe045 */
[----:B------:R-:W-:-:S02]  /*caf0*/  HADD2.F32 R2, -RZ, R40.H0_H0 ;  /* 0x20000028ff027230 */ /* 0x000fc40000004100 */
[----:B------:R-:W1:Y:S01]  /*cb00*/  LDS.128 R4, [R28] ;  /* 0x000000001c047984 */ /* 0x000e620000000c00 */
[----:B------:R-:W-:Y:S01]  /*cb10*/  SHF.L.U32 R26, R0, 0x1, RZ ;  /* 0x00000001001a7819 */ /* 0x000fe200000006ff */
[----:B------:R-:W-:-:S04]  /*cb20*/  HADD2.F32 R0, -RZ, R40.H1_H1 ;  /* 0x30000028ff007230 */ /* 0x000fc80000004100 */
[----:B------:R-:W3:Y:S01]  /*cb30*/  LDS.128 R8, [R26+0xc100] ;  /* 0x00c100001a087984 */ /* 0x000ee20000000c00 */
[--C-:B-1----:R-:W-:Y:S02]  /*cb40*/  HADD2.F32 R23, -RZ, R4.reuse.H0_H0 ;  /* 0x20000004ff177230 */ /* 0x102fe40000004100 */
[----:B------:R-:W-:Y:S02]  /*cb50*/  HADD2.F32 R22, -RZ, R4.H1_H1 ;  /* 0x30000004ff167230 */ /* 0x000fe40000004100 */
[--C-:B------:R-:W-:Y:S02]  /*cb60*/  HADD2.F32 R17, -RZ, R7.reuse.H0_H0 ;  /* 0x20000007ff117230 */ /* 0x100fe40000004100 */
[--C-:B---3--:R-:W-:Y:S02]  /*cb70*/  HADD2.F32 R4, -RZ, R8.reuse.H0_H0 ;  /* 0x20000008ff047230 */ /* 0x108fe40000004100 */
[----:B------:R-:W-:Y:S01]  /*cb80*/  HADD2.F32 R16, -RZ, R7.H1_H1 ;  /* 0x30000007ff107230 */ /* 0x000fe20000004100 */
[CC--:B------:R-:W-:Y:S01]  /*cb90*/  FMUL.FTZ R7, R2.reuse, R23.reuse ;  /* 0x0000001702077220 */ /* 0x0c0fe20000410000 */
[--C-:B------:R-:W-:Y:S01]  /*cba0*/  HADD2.F32 R15, -RZ, R11.reuse.H0_H0 ;  /* 0x2000000bff0f7230 */ /* 0x100fe20000004100 */
[----:B------:R-:W-:Y:S01]  /*cbb0*/  FMUL.FTZ R35, R2, R4 ;  /* 0x0000000402237220 */ /* 0x000fe20000410000 */
[----:B------:R-:W-:Y:S01]  /*cbc0*/  HADD2.F32 R14, -RZ, R11.H1_H1 ;  /* 0x3000000bff0e7230 */ /* 0x000fe20000004100 */
[----:B------:R-:W-:Y:S01]  /*cbd0*/  FMUL.FTZ R2, R0, R22 ;  /* 0x0000001600027220 */ /* 0x000fe20000410000 */
[--C-:B------:R-:W-:Y:S01]  /*cbe0*/  HADD2.F32 R21, -RZ, R5.reuse.H0_H0 ;  /* 0x20000005ff157230 */ /* 0x100fe20000004100 */
[C---:B------:R-:W-:Y:S01]  /*cbf0*/  FFMA.FTZ R38, R13.reuse, R4, R7 ;  /* 0x000000040d267223 */ /* 0x040fe20000010007 */
[----:B------:R-:W-:Y:S01]  /*cc00*/  HADD2.F32 R20, -RZ, R5.H1_H1 ;  /* 0x30000005ff147230 */ /* 0x000fe20000004100 */
[----:B------:R-:W-:Y:S01]  /*cc10*/  FFMA.FTZ R13, R13, R23, -R35 ;  /* 0x000000170d0d7223 */ /* 0x000fe20000010823 */
[----:B------:R-:W-:-:S02]  /*cc20*/  HADD2.F32 R3, -RZ, R8.H1_H1 ;  /* 0x30000008ff037230 */ /* 0x000fc40000004100 */
[----:B------:R-:W-:Y:S02]  /*cc30*/  HADD2.F32 R11, -RZ, R45.H1_H1 ;  /* 0x3000002dff0b7230 */ /* 0x000fe40000004100 */
[----:B------:R-:W-:Y:S01]  /*cc40*/  HADD2.F32 R5, -RZ, R41.H0_H0 ;  /* 0x20000029ff057230 */ /* 0x000fe20000004100 */
[-C--:B------:R-:W-:Y:S01]  /*cc50*/  FMUL.FTZ R34, R0, R3.reuse ;  /* 0x0000000300227220 */ /* 0x080fe20000410000 */
        /* <DEDUP_REMOVED lines=9> */
[-C--:B------:R-:W-:Y:S01]  /*ccf0*/  FMUL.FTZ R32, R5, R6.reuse ;  /* 0x0000000605207220 */ /* 0x080fe20000410000 */
[--C-:B------:R-:W-:Y:S01]  /*cd00*/  HADD2.F32 R0, -RZ, R42.reuse.H0_H0 ;  /* 0x2000002aff007230 */ /* 0x100fe20000004100 */
[----:B------:R-:W-:Y:S01]  /*cd10*/  FFMA.FTZ R36, R10, R6, R4 ;  /* 0x000000060a247223 */ /* 0x000fe20000010004 */
[----:B------:R-:W-:Y:S01]  /*cd20*/  HADD2.F32 R9, -RZ, R9.H1_H1 ;  /* 0x30000009ff097230 */ /* 0x000fe20000004100 */
[----:B------:R-:W-:Y:S01]  /*cd30*/  FMUL.FTZ R5, R2, R20 ;  /* 0x0000001402057220 */ /* 0x000fe20000410000 */
[----:B------:R-:W-:Y:S01]  /*cd40*/  HADD2.F32 R7, -RZ, R47.H1_H1 ;  /* 0x3000002fff077230 */ /* 0x000fe20000004100 */
[----:B------:R-:W-:Y:S01]  /*cd50*/  FMUL.FTZ R4, R0, R19 ;  /* 0x0000001300047220 */ /* 0x000fe20000410000 */
[----:B------:R-:W-:Y:S01]  /*cd60*/  HADD2.F32 R6, -RZ, R51.H0_H0 ;  /* 0x20000033ff067230 */ /* 0x000fe20000004100 */
[-C--:B------:R-:W-:Y:S01]  /*cd70*/  FMUL.FTZ R30, R2, R9.reuse ;  /* 0x00000009021e7220 */ /* 0x080fe20000410000 */
        /* <DEDUP_REMOVED lines=8> */
[-C--:B------:R-:W-:Y:S01]  /*ce00*/  FFMA.FTZ R29, R5, R12.reuse, R4 ;  /* 0x0000000c051d7223 */ /* 0x080fe20000010004 */
[----:B------:R-:W-:Y:S01]  /*ce10*/  HADD2.F32 R4, -RZ, R50.H0_H0 ;  /* 0x20000032ff047230 */ /* 0x000fe20000004100 */
[----:B------:R-:W-:Y:S01]  /*ce20*/  FMUL.FTZ R25, R3, R12 ;  /* 0x0000000c03197220 */ /* 0x000fe20000410000 */
[----:B------:R-:W-:Y:S01]  /*ce30*/  HADD2.F32 R3, -RZ, R45.H0_H0 ;  /* 0x2000002dff037230 */ /* 0x000fe20000004100 */
[----:B------:R-:W-:Y:S02]  /*ce40*/  FMUL.FTZ R9, R2, R17 ;  /* 0x0000001102097220 */ /* 0x000fe40000410000 */
[----:B------:R-:W-:Y:S02]  /*ce50*/  FMUL.FTZ R8, R0, R16 ;  /* 0x0000001000087220 */ /* 0x000fe40000410000 */
[----:B------:R-:W-:-:S02]  /*ce60*/  FMUL.FTZ R24, R2, R15 ;  /* 0x0000000f02187220 */ /* 0x000fc40000410000 */
[-C--:B------:R-:W-:Y:S02]  /*ce70*/  FMUL.FTZ R12, R0, R14.reuse ;  /* 0x0000000e000c7220 */ /* 0x080fe40000410000 */
        /* <DEDUP_REMOVED lines=19> */
.L_x_234:
[----:B------:R-:W-:Y:S05]  /*cfb0*/  BSYNC B0 ;  /* 0x0000000000007941 */ /* 0x000fea0003800000 */
.L_x_233:
[----:B------:R-:W-:Y:S01]  /*cfc0*/  IADD3 R0, R100, 0x20, RZ ;  /* 0x0000002064007810 */ /* 0x000fe20007ffe0ff */
[----:B------:R-:W-:Y:S03]  /*cfd0*/  BSSY B0, `(.L_x_235) ;  /* 0x000005b000007945 */ /* 0x000fe60003800000 */
[----:B------:R-:W-:-:S13]  /*cfe0*/  ISETP.GE.AND P0, PT, R0, c[0x0][0x27c], PT ;  /* 0x00009f0000007a0c */ /* 0x000fda0003f06270 */
[----:B------:R-:W-:Y:S05]  /*cff0*/  @P0 BRA `(.L_x_236) ;  /* 0x0000058000000947 */ /* 0x000fea0003800000 */
[----:B-1----:R-:W3:Y:S01]  /*d000*/  LDL R38, [R1+0x48] ;  /* 0x0000480001267983 */ /* 0x002ee20000100800 */
[----:B------:R-:W-:Y:S01]  /*d010*/  MOV R0, c[0x0][0x27c] ;  /* 0x00009f0000007a02 */ /* 0x000fe20000000f00 */
[----:B------:R-:W-:-:S03]  /*d020*/  HADD2.F32 R13, -RZ, R52.H0_H0 ;  /* 0x20000034ff0d7230 */ /* 0x000fc60000004100 */
[----:B------:R-:W-:-:S04]  /*d030*/  LEA.HI R0, R0, R55, RZ, 0x1d ;  /* 0x0000003700007211 */ /* 0x000fc800078fe8ff */
[----:B------:R-:W-:Y:S02]  /*d040*/  SHF.R.S32.HI R2, RZ, 0x1f, R0 ;  /* 0x0000001fff027819 */ /* 0x000fe40000011400 */
[----:B------:R-:W-:Y:S02]  /*d050*/  SHF.L.U32 R3, R0, 0x3, RZ ;  /* 0x0000000300037819 */ /* 0x000fe400000006ff */
[----:B------:R-:W-:Y:S02]  /*d060*/  LEA.HI R0, R2, R0, RZ, 0x3 ;  /* 0x0000000002007211 */ /* 0x000fe400078f18ff */
[----:B------:R-:W-:Y:S02]  /*d070*/  LOP3.LUT R2, R71, 0x38, R3, 0xf8, !PT ;  /* 0x0000003847027812 */ /* 0x000fe400078ef803 */
        /* <DEDUP_REMOVED lines=14> */
[----:B---3--:R-:W1:Y:S02]  /*d160*/  LDS.128 R4, [R38] ;  /* 0x0000000026047984 */ /* 0x008e640000000c00 */
[----:B-1----:R-:W-:-:S02]  /*d170*/  HADD2.F32 R23, -RZ, R4.H0_H0 ;  /* 0x20000004ff177230 */ /* 0x002fc40000004100 */
[----:B------:R-:W-:Y:S02]  /*d180*/  HADD2.F32 R22, -RZ, R4.H1_H1 ;  /* 0x30000004ff167230 */ /* 0x000fe40000004100 */
[----:B------:R-:W-:Y:S02]  /*d190*/  HADD2.F32 R4, -RZ, R8.H0_H0 ;  /* 0x20000008ff047230 */ /* 0x000fe40000004100 */
[--C-:B------:R-:W-:Y:S02]  /*d1a0*/  HADD2.F32 R17, -RZ, R7.reuse.H0_H0 ;  /* 0x20000007ff117230 */ /* 0x100fe40000004100 */
[----:B------:R-:W-:Y:S01]  /*d1b0*/  HADD2.F32 R16, -RZ, R7.H1_H1 ;  /* 0x30000007ff107230 */ /* 0x000fe20000004100 */
[C---:B------:R-:W-:Y:S01]  /*d1c0*/  FMUL.FTZ R7, R2.reuse, R23 ;  /* 0x0000001702077220 */ /* 0x040fe20000410000 */
        /* <DEDUP_REMOVED lines=15> */
[-C--:B------:R-:W-:Y:S01]  /*d2c0*/  FMUL.FTZ R31, R5, R6.reuse ;  /* 0x00000006051f7220 */ /* 0x080fe20000410000 */
[----:B------:R-:W-:Y:S01]  /*d2d0*/  HADD2.F32 R0, -RZ, R49.H0_H0 ;  /* 0x20000031ff007230 */ /* 0x000fe20000004100 */
[----:B------:R-:W-:Y:S01]  /*d2e0*/  FFMA.FTZ R35, R10, R6, R4 ;  /* 0x000000060a237223 */ /* 0x000fe20000010004 */
[----:B------:R-:W-:Y:S01]  /*d2f0*/  HADD2.F32 R9, -RZ, R9.H1_H1 ;  /* 0x30000009ff097230 */ /* 0x000fe20000004100 */
[----:B------:R-:W-:Y:S01]  /*d300*/  FMUL.FTZ R5, R2, R20 ;  /* 0x0000001402057220 */ /* 0x000fe20000410000 */
[----:B------:R-:W-:Y:S01]  /*d310*/  HADD2.F32 R7, -RZ, R53.H1_H1 ;  /* 0x30000035ff077230 */ /* 0x000fe20000004100 */
[----:B------:R-:W-:Y:S01]  /*d320*/  FMUL.FTZ R4, R0, R19 ;  /* 0x0000001300047220 */ /* 0x000fe20000410000 */
[--C-:B------:R-:W-:Y:S01]  /*d330*/  HADD2.F32 R6, -RZ, R54.reuse.H0_H0 ;  /* 0x20000036ff067230 */ /* 0x100fe20000004100 */
[-C--:B------:R-:W-:Y:S01]  /*d340*/  FMUL.FTZ R29, R2, R9.reuse ;  /* 0x00000009021d7220 */ /* 0x080fe20000410000 */
        /* <DEDUP_REMOVED lines=8> */
[-C--:B------:R-:W-:Y:S01]  /*d3d0*/  FFMA.FTZ R28, R5, R12.reuse, R4 ;  /* 0x0000000c051c7223 */ /* 0x080fe20000010004 */
[--C-:B------:R-:W-:Y:S01]  /*d3e0*/  HADD2.F32 R4, -RZ, R57.reuse.H1_H1 ;  /* 0x30000039ff047230 */ /* 0x100fe20000004100 */
        /* <DEDUP_REMOVED lines=25> */
.L_x_236:
[----:B------:R-:W-:Y:S05]  /*d580*/  BSYNC B0 ;  /* 0x0000000000007941 */ /* 0x000fea0003800000 */
.L_x_235:
[----:B------:R-:W-:-:S04]  /*d590*/  IADD3 R0, R100, 0x40, RZ ;  /* 0x0000004064007810 */ /* 0x000fc80007ffe0ff */
        /* <DEDUP_REMOVED lines=90> */
.L_x_214:
[----:B------:R-:W-:Y:S05]  /*db40*/  BSYNC B2 ;  /* 0x0000000000027941 */ /* 0x000fea0003800000 */
.L_x_198:
[----:B------:R-:W-:-:S04]  /*db50*/  DEPBAR.LE SB0, 0x0 ;  /* 0x000080000000791a */ /* 0x000fc80000000000 */
[----:B------:R-:W-:Y:S01]  /*db60*/  BAR.SYNC.DEFER_BLOCKING 0x0 ;  /* 0x0000000000007b1d */ /* 0x000fe20000010000 */
[----:B------:R-:W-:Y:S02]  /*db70*/  IMAD R0, R66, c[0x0][0x208], RZ ;  /* 0x0000820042007a24 */ /* 0x000fe400078e02ff */
[----:B--2---:R-:W-:-:S03]  /*db80*/  IMAD.WIDE.U32 R2, R102, c[0x0][0x208], RZ ;  /* 0x0000820066027a25 */ /* 0x004fc600078e00ff */
[----:B------:R2:W5:Y:S01]  /*db90*/  LDL R126, [R1+0x10] ;  /* 0x00001000017e7983 */ /* 0x0005620000100800 */
[----:B-1----:R-:W-:Y:S01]  /*dba0*/  IMAD R4, R102, c[0x0][0x20c], R0 ;  /* 0x0000830066047a24 */ /* 0x002fe200078e0200 */
[----:B------:R-:W-:Y:S01]  /*dbb0*/  LEA R0, P0, R2, R226, 0x6 ;  /* 0x000000e202007211 */ /* 0x000fe200078030ff */
[----:B------:R-:W-:-:S03]  /*dbc0*/  IMAD R103, R102, -0x40, R176 ;  /* 0xffffffc066677824 */ /* 0x000fc600078e02b0 */
[----:B------:R-:W-:Y:S02]  /*dbd0*/  IADD3 R3, R3, R4, RZ ;  /* 0x0000000403037210 */ /* 0x000fe40007ffe0ff */
[----:B------:R-:W-:Y:S02]  /*dbe0*/  LOP3.LUT R4, R68, 0x1, RZ, 0xc0, !PT ;  /* 0x0000000144047812 */ /* 0x000fe400078ec0ff */
[----:B------:R-:W-:Y:S02]  /*dbf0*/  LEA.HI.X R3, R2, R228, R3, 0x6, P0 ;  /* 0x000000e402037211 */ /* 0x000fe400000f3403 */
[----:B------:R-:W-:Y:S02]  /*dc00*/  LEA R2, P0, R0, c[0x0][0x1f8], 0x1 ;  /* 0x00007e0000027a11 */ /* 0x000fe400078008ff */
[----:B------:R-:W-:Y:S02]  /*dc10*/  ISETP.NE.U32.AND P3, PT, R4, 0x1, PT ;  /* 0x000000010400780c */ /* 0x000fe40003f65070 */
[----:B------:R-:W-:Y:S01]  /*dc20*/  LEA.HI.X R3, R0, c[0x0][0x1fc], R3, 0x1, P0 ;  /* 0x00007f0000037a11 */ /* 0x000fe200000f0c03 */
[----:B------:R-:W-:Y:S01]  /*dc30*/  LDSM.16.M88.4 R8, [R187] ;  /* 0x00000000bb08783b */ /* 0x000fe20000000200 */
[----:B------:R-:W-:-:S02]  /*dc40*/  IADD3 R0, -R67, R103, RZ ;  /* 0x0000006743007210 */ /* 0x000fc40007ffe1ff */
[----:B------:R-:W-:Y:S01]  /*dc50*/  LOP3.LUT P1, RZ, R68, 0x2, RZ, 0xc0, !PT ;  /* 0x0000000244ff7812 */ /* 0x000fe2000782c0ff */
[----:B------:R-:W1:Y:S01]  /*dc60*/  LDSM.16.M88.4 R20, [R180] ;  /* 0x00000000b414783b */ /* 0x000e620000000200 */
[----:B------:R-:W-:-:S03]  /*dc70*/  MOV R4, c[0x0][0x208] ;  /* 0x0000820000047a02 */ /* 0x000fc60000000f00 */
[----:B------:R-:W3:Y:S04]  /*dc80*/  LDSM.16.M88.4 R32, [R180+0x800] ;  /* 0x00080000b420783b */ /* 0x000ee80000000200 */
[----:B------:R-:W4:Y:S01]  /*dc90*/  LDSM.16.M88.4 R24, [R180+0x1000] ;  /* 0x00100000b418783b */ /* 0x000f220000000200 */
[C---:B------:R-:W-:Y:S02]  /*dca0*/  ISETP.LT.OR P4, PT, R0.reuse, 0x1, P3 ;  /* 0x000000010000780c */ /* 0x040fe40001f81670 */
[----:B------:R-:W-:Y:S01]  /*dcb0*/  ISETP.LT.OR P2, PT, R0, 0x1, !P1 ;  /* 0x000000010000780c */ /* 0x000fe20004f41670 */
[----:B------:R-:W2:Y:S01]  /*dcc0*/  LDSM.16.M88.4 R16, [R180+0x1800] ;  /* 0x00180000b410783b */ /* 0x000ea20000000200 */
[----:B------:R-:W-:Y:S02]  /*dcd0*/  MOV R5, c[0x0][0x20c] ;  /* 0x0000830000057a02 */ /* 0x000fe40000000f00 */
[C---:B------:R-:W-:Y:S01]  /*dce0*/  LEA R12, P0, R4.reuse, R2, 0x6 ;  /* 0x00000002040c7211 */ /* 0x040fe200078030ff */
[----:B------:R-:W-:Y:S03]  /*dcf0*/  LDSM.16.M88.4 R44, [R191] ;  /* 0x00000000bf2c783b */ /* 0x000fe60000000200 */
[----:B------:R-:W-:Y:S01]  /*dd00*/  LEA.HI.X R13, R4, R3, R5, 0x6, P0 ;  /* 0x00000003040d7211 */ /* 0x000fe200000f3405 */
[----:B------:R-:W-:Y:S01]  /*dd10*/  LDSM.16.M88.4 R56, [R202] ;  /* 0x00000000ca38783b */ /* 0x000fe20000000200 */
[----:B------:R-:W-:-:S03]  /*dd20*/  LOP3.LUT P0, RZ, R68, 0x4, RZ, 0xc0, !PT ;  /* 0x0000000444ff7812 */ /* 0x000fc6000780c0ff */
[----:B------:R-:W2:Y:S04]  /*dd30*/  LDSM.16.M88.4 R4, [R188] ;  /* 0x00000000bc04783b */ /* 0x000ea80000000200 */
[----:B------:R-:W2:Y:S04]  /*dd40*/  LDSM.16.M88.4 R64, [R201] ;  /* 0x00000000c940783b */ /* 0x000ea80000000200 */
[----:B------:R-:W2:Y:S01]  /*dd50*/  LDSM.16.M88.4 R72, [R200] ;  /* 0x00000000c848783b */ /* 0x000ea20000000200 */
[----:B------:R-:W-:-:S03]  /*dd60*/  ISETP.LT.OR P3, PT, R0, 0x21, P3 ;  /* 0x000000210000780c */ /* 0x000fc60001f61670 */
[----:B------:R-:W-:Y:S01]  /*dd70*/  @!PT LDS RZ, [RZ] ;  /* 0x00000000fffff984 */ /* 0x000fe20000000800 */
[----:B------:R-:W-:Y:S01]  /*dd80*/  @!PT LDS RZ, [RZ] ;  /* 0x00000000fffff984 */ /* 0x000fe20000000800 */
[----:B------:R-:W-:Y:S01]  /*dd90*/  @!PT LDS RZ, [RZ] ;  /* 0x00000000fffff984 */ /* 0x000fe20000000800 */
[----:B------:R2:W-:Y:S01]  /*dda0*/  LDGSTS.E.BYPASS.LTC128B.128 [R203+0x100], [R2.64], !P4 ;  /* 0x0010000002cb7fae */ /* 0x0005e2000e101d46 */
[----:B------:R-:W-:-:S03]  /*ddb0*/  ISETP.LT.OR P1, PT, R0, 0x21, !P1 ;  /* 0x000000210000780c */ /* 0x000fc60004f21670 */
[----:B------:R2:W-:Y:S01]  /*ddc0*/  LDGSTS.E.BYPASS.LTC128B.128 [R203+0x2100], [R2.64+0x80], !P2 ;  /* 0x0210008002cb7fae */ /* 0x0005e2000d101d46 */
[C---:B------:R-:W-:Y:S02]  /*ddd0*/  ISETP.LT.OR P2, PT, R0.reuse, 0x1, !P0 ;  /* 0x000000010000780c */ /* 0x040fe40004741670 */
[----:B------:R-:W-:Y:S01]  /*dde0*/  ISETP.LT.OR P0, PT, R0, 0x21, !P0 ;  /* 0x000000210000780c */ /* 0x000fe20004701670 */
[C---:B-1----:R-:W-:Y:S08]  /*ddf0*/  HMMA.16816.F32 R28, R8.reuse, R20, RZ ;  /* 0x00000014081c723c */ /* 0x042ff000000018ff */
[C---:B---3--:R-:W-:Y:S02]  /*de00*/  HMMA.16816.F32 R40, R8.reuse, R32, RZ ;  /* 0x000000200828723c */ /* 0x048fe400000018ff */
[----:B------:R1:W-:Y:S04]  /*de10*/  LDGSTS.E.BYPASS.LTC128B.128 [R203+0x4100], [R2.64+0x100], !P2 ;  /* 0x0410010002cb7fae */ /* 0x0003e8000d101d46 */
[----:B------:R3:W-:Y:S02]  /*de20*/  LDGSTS.E.BYPASS.LTC128B.128 [R203+0x1100], [R12.64], !P3 ;  /* 0x011000000ccb7fae */ /* 0x0007e4000d901d46 */
[C---:B------:R-:W-:Y:S02]  /*de30*/  HMMA.16816.F32 R36, R8.reuse, R22, RZ ;  /* 0x000000160824723c */ /* 0x040fe400000018ff */
[----:B------:R3:W-:Y:S04]  /*de40*/  LDGSTS.E.BYPASS.LTC128B.128 [R203+0x3100], [R12.64+0x80], !P1 ;  /* 0x031000800ccb7fae */ /* 0x0007e8000c901d46 */
[----:B------:R3:W-:Y:S02]  /*de50*/  LDGSTS.E.BYPASS.LTC128B.128 [R203+0x5100], [R12.64+0x100], !P0 ;  /* 0x051001000ccb7fae */ /* 0x0007e4000c101d46 */
[C---:B----4-:R-:W-:Y:S02]  /*de60*/  HMMA.16816.F32 R48, R8.reuse, R24, RZ ;  /* 0x000000180830723c */ /* 0x050fe400000018ff */
[----:B------:R-:W-:Y:S04]  /*de70*/  LDSM.16.M88.4 R20, [R190] ;  /* 0x00000000be14783b */ /* 0x000fe80000000200 */
[----:B-----5:R-:W4:Y:S02]  /*de80*/  LDSM.16.M88.4 R68, [R186] ;  /* 0x00000000ba44783b */ /* 0x020f240000000200 */
[C---:B------:R-:W-:Y:S02]  /*de90*/  HMMA.16816.F32 R52, R8.reuse, R34, RZ ;  /* 0x000000220834723c */ /* 0x040fe400000018ff */
[----:B------:R-:W1:Y:S04]  /*dea0*/  LDSM.16.M88.4 R76, [R186+0x800] ;  /* 0x00080000ba4c783b */ /* 0x000e680000000200 */
[----:B------:R-:W1:Y:S02]  /*deb0*/  LDSM.16.M88.4 R84, [R186+0x1000] ;  /* 0x00100000ba54783b */ /* 0x000e640000000200 */
[C---:B------:R-:W-:Y:S02]  /*dec0*/  HMMA.16816.F32 R24, R8.reuse, R26, RZ ;  /* 0x0000001a0818723c */ /* 0x040fe400000018ff */
[----:B------:R-:W-:Y:S04]  /*ded0*/  LDSM.16.M88.4 R80, [R183+0x800] ;  /* 0x00080000b750783b */ /* 0x000fe80000000200 */
[----:B------:R-:W-:Y:S02]  /*dee0*/  LDSM.16.M88.4 R88, [R183+0x1000] ;  /* 0x00100000b758783b */ /* 0x000fe40000000200 */
[C---:B--2---:R-:W-:Y:S02]  /*def0*/  HMMA.16816.F32 R60, R8.reuse, R16, RZ ;  /* 0x00000010083c723c */ /* 0x044fe400000018ff */
[----:B------:R-:W0:Y:S06]  /*df00*/  LDGDEPBAR ;  /* 0x00000000000079af */ /* 0x000e2c0000000000 */
[----:B---3--:R-:W-:Y:S01]  /*df10*/  HMMA.16816.F32 R12, R8, R18, RZ ;  /* 0x00000012080c723c */ /* 0x008fe200000018ff */
[----:B------:R-:W-:Y:S07]  /*df20*/  LDSM.16.M88.4 R16, [R189] ;  /* 0x00000000bd10783b */ /* 0x000fee0000000200 */
[C---:B------:R-:W-:Y:S08]  /*df30*/  HMMA.16816.F32 R8, R4.reuse, R44, R28 ;  /* 0x0000002c0408723c */ /* 0x040ff0000000181c */
[C---:B------:R-:W-:Y:S08]  /*df40*/  HMMA.16816.F32 R32, R4.reuse, R56, R40 ;  /* 0x000000380420723c */ /* 0x040ff00000001828 */
[C---:B------:R-:W-:Y:S08]  /*df50*/  HMMA.16816.F32 R28, R4.reuse, R46, R36 ;  /* 0x0000002e041c723c */ /* 0x040ff00000001824 */
[C---:B------:R-:W-:Y:S01]  /*df60*/  HMMA.16816.F32 R40, R4.reuse, R64, R48 ;  /* 0x000000400428723c */ /* 0x040fe20000001830 */
[----:B------:R-:W2:Y:S07]  /*df70*/  LDSM.16.M88.4 R48, [R186+0x1800] ;  /* 0x00180000ba30783b */ /* 0x000eae0000000200 */
[C---:B------:R-:W-:Y:S01]  /*df80*/  HMMA.16816.F32 R36, R4.reuse, R58, R52 ;  /* 0x0000003a0424723c */ /* 0x040fe20000001834 */
[----:B------:R-:W3:Y:S07]  /*df90*/  LDSM.16.M88.4 R56, [R183] ;  /* 0x00000000b738783b */ /* 0x000eee0000000200 */
[C---:B------:R-:W-:Y:S01]  /*dfa0*/  HMMA.16816.F32 R44, R4.reuse, R66, R24 ;  /* 0x00000042042c723c */ /* 0x040fe20000001818 */
[----:B------:R-:W-:Y:S07]  /*dfb0*/  LDSM.16.M88.4 R64, [R199] ;  /* 0x00000000c740783b */ /* 0x000fee0000000200 */
[C---:B------:R-:W-:Y:S01]  /*dfc0*/  HMMA.16816.F32 R52, R4.reuse, R72, R60 ;  /* 0x000000480434723c */ /* 0x040fe2000000183c */
[----:B------:R-:W2:Y:S07]  /*dfd0*/  LDSM.16.M88.4 R60, [R183+0x1800] ;  /* 0x00180000b73c783b */ /* 0x000eae0000000200 */
[----:B------:R-:W-:Y:S01]  /*dfe0*/  HMMA.16816.F32 R24, R4, R74, R12 ;  /* 0x0000004a0418723c */ /* 0x000fe2000000180c */
[----:B------:R-:W-:Y:S04]  /*dff0*/  LDSM.16.M88.4 R12, [R187+0x4000] ;  /* 0x00400000bb0c783b */ /* 0x000fe80000000200 */
[----:B------:R-:W-:Y:S03]  /*e000*/  LDSM.16.M88.4 R72, [R180+0x2800] ;  /* 0x00280000b448783b */ /* 0x000fe60000000200 */
[C---:B----4-:R-:W-:Y:S08]  /*e010*/  HMMA.16816.F32 R8, R20.reuse, R68, R8 ;  /* 0x000000441408723c */ /* 0x050ff00000001808 */
[C---:B------:R-:W-:Y:S01]  /*e020*/  HMMA.16816.F32 R4, R20.reuse, R70, R28 ;  /* 0x000000461404723c */ /* 0x040fe2000000181c */
[----:B------:R-:W4:Y:S07]  /*e030*/  LDSM.16.M88.4 R68, [R180+0x2000] ;  /* 0x00200000b444783b */ /* 0x000f2e0000000200 */
[C---:B-1----:R-:W-:Y:S08]  /*e040*/  HMMA.16816.F32 R32, R20.reuse, R76, R32 ;  /* 0x0000004c1420723c */ /* 0x042ff00000001820 */
[C---:B------:R-:W-:Y:S01]  /*e050*/  HMMA.16816.F32 R36, R20.reuse, R78, R36 ;  /* 0x0000004e1424723c */ /* 0x040fe20000001824 */
[----:B------:R-:W-:Y:S07]  /*e060*/  LDSM.16.M88.4 R76, [R198] ;  /* 0x00000000c64c783b */ /* 0x000fee0000000200 */
[C---:B------:R-:W-:Y:S08]  /*e070*/  HMMA.16816.F32 R44, R20.reuse, R86, R44 ;  /* 0x00000056142c723c */ /* 0x040ff0000000182c */
[C---:B--2---:R-:W-:Y:S08]  /*e080*/  HMMA.16816.F32 R52, R20.reuse, R48, R52 ;  /* 0x000000301434723c */ /* 0x044ff00000001834 */
[C---:B------:R-:W-:Y:S01]  /*e090*/  HMMA.16816.F32 R40, R20.reuse, R84, R40 ;  /* 0x000000541428723c */ /* 0x040fe20000001828 */
[----:B------:R-:W1:Y:S07]  /*e0a0*/  LDSM.16.M88.4 R84, [R180+0x3000] ;  /* 0x00300000b454783b */ /* 0x000e6e0000000200 */
[----:B------:R-:W-:Y:S08]  /*e0b0*/  HMMA.16816.F32 R28, R20, R50, R24 ;  /* 0x00000032141c723c */ /* 0x000ff00000001818 */
[C---:B---3--:R-:W-:Y:S01]  /*e0c0*/  HMMA.16816.F32 R24, R16.reuse, R56, R8 ;  /* 0x000000381018723c */ /* 0x048fe20000001808 */
[----:B------:R-:W-:Y:S07]  /*e0d0*/  LDSM.16.M88.4 R8, [R188+0x4000] ;  /* 0x00400000bc08783b */ /* 0x000fee0000000200 */
[C---:B------:R-:W-:Y:S01]  /*e0e0*/  HMMA.16816.F32 R20, R16.reuse, R58, R4 ;  /* 0x0000003a1014723c */ /* 0x040fe20000001804 */
[----:B------:R-:W2:Y:S07]  /*e0f0*/  LDSM.16.M88.4 R56, [R180+0x3800] ;  /* 0x00380000b438783b */ /* 0x000eae0000000200 */
[C---:B------:R-:W-:Y:S08]  /*e100*/  HMMA.16816.F32 R4, R16.reuse, R80, R32 ;  /* 0x000000501004723c */ /* 0x040ff00000001820 */
[C---:B------:R-:W-:Y:S01]  /*e110*/  HMMA.16816.F32 R36, R16.reuse, R82, R36 ;  /* 0x000000521024723c */ /* 0x040fe20000001824 */
[----:B------:R-:W-:Y:S07]  /*e120*/  LDSM.16.M88.4 R80, [R186+0x2800] ;  /* 0x00280000ba50783b */ /* 0x000fee0000000200 */
[C---:B------:R-:W-:Y:S08]  /*e130*/  HMMA.16816.F32 R44, R16.reuse, R90, R44 ;  /* 0x0000005a102c723c */ /* 0x040ff0000000182c */
[C---:B------:R-:W-:Y:S08]  /*e140*/  HMMA.16816.F32 R52, R16.reuse, R60, R52 ;  /* 0x0000003c1034723c */ /* 0x040ff00000001834 */
[C---:B------:R-:W-:Y:S01]  /*e150*/  HMMA.16816.F32 R40, R16.reuse, R88, R40 ;  /* 0x000000581028723c */ /* 0x040fe20000001828 */
[----:B------:R-:W3:Y:S07]  /*e160*/  LDSM.16.M88.4 R88, [R197] ;  /* 0x00000000c558783b */ /* 0x000eee0000000200 */
[----:B------:R-:W-:Y:S01]  /*e170*/  HMMA.16816.F32 R32, R16, R62, R28 ;  /* 0x0000003e1020723c */ /* 0x000fe2000000181c */
[----:B------:R-:W2:Y:S07]  /*e180*/  LDSM.16.M88.4 R60, [R196] ;  /* 0x00000000c43c783b */ /* 0x000eae0000000200 */
[C---:B----4-:R-:W-:Y:S08]  /*e190*/  HMMA.16816.F32 R28, R12.reuse, R68, R24 ;  /* 0x000000440c1c723c */ /* 0x050ff00000001818 */
[C---:B------:R-:W-:Y:S01]  /*e1a0*/  HMMA.16816.F32 R24, R12.reuse, R70, R20 ;  /* 0x000000460c18723c */ /* 0x040fe20000001814 */
[----:B------:R-:W-:Y:S07]  /*e1b0*/  LDSM.16.M88.4 R68, [R183+0x2000] ;  /* 0x00200000b744783b */ /* 0x000fee0000000200 */
[C---:B------:R-:W-:Y:S01]  /*e1c0*/  HMMA.16816.F32 R20, R12.reuse, R72, R4 ;  /* 0x000000480c14723c */ /* 0x040fe20000001804 */
[----:B------:R-:W-:Y:S07]  /*e1d0*/  LDSM.16.M88.4 R4, [R190+0x4000] ;  /* 0x00400000be04783b */ /* 0x000fee0000000200 */
[C---:B------:R-:W-:Y:S01]  /*e1e0*/  HMMA.16816.F32 R16, R12.reuse, R74, R36 ;  /* 0x0000004a0c10723c */ /* 0x040fe20000001824 */
[----:B------:R-:W4:Y:S07]  /*e1f0*/  LDSM.16.M88.4 R72, [R186+0x2000] ;  /* 0x00200000ba48783b */ /* 0x000f2e0000000200 */
[C---:B-1----:R-:W-:Y:S08]  /*e200*/  HMMA.16816.F32 R48, R12.reuse, R86, R44 ;  /* 0x000000560c30723c */ /* 0x042ff0000000182c */
[C---:B--2---:R-:W-:Y:S08]  /*e210*/  HMMA.16816.F32 R44, R12.reuse, R56, R52 ;  /* 0x000000380c2c723c */ /* 0x044ff00000001834 */
[C---:B------:R-:W-:Y:S01]  /*e220*/  HMMA.16816.F32 R40, R12.reuse, R84, R40 ;  /* 0x000000540c28723c */ /* 0x040fe20000001828 */
[----:B------:R-:W1:Y:S07]  /*e230*/  LDSM.16.M88.4 R84, [R186+0x3000] ;  /* 0x00300000ba54783b */ /* 0x000e6e0000000200 */
[----:B------:R-:W-:Y:S08]  /*e240*/  HMMA.16816.F32 R36, R12, R58, R32 ;  /* 0x0000003a0c24723c */ /* 0x000ff00000001820 */
[C---:B------:R-:W-:Y:S08]  /*e250*/  HMMA.16816.F32 R32, R8.reuse, R64, R28 ;  /* 0x000000400820723c */ /* 0x040ff0000000181c */
[C---:B------:R-:W-:Y:S01]  /*e260*/  HMMA.16816.F32 R28, R8.reuse, R66, R24 ;  /* 0x00000042081c723c */ /* 0x040fe20000001818 */
[----:B------:R-:W2:Y:S07]  /*e270*/  LDSM.16.M88.4 R64, [R186+0x3800] ;  /* 0x00380000ba40783b */ /* 0x000eae0000000200 */
[C---:B------:R-:W-:Y:S01]  /*e280*/  HMMA.16816.F32 R24, R8.reuse, R76, R20 ;  /* 0x0000004c0818723c */ /* 0x040fe20000001814 */
[----:B------:R-:W1:Y:S07]  /*e290*/  LDSM.16.M88.4 R20, [R189+0x4000] ;  /* 0x00400000bd14783b */ /* 0x000e6e0000000200 */
[C---:B------:R-:W-:Y:S01]  /*e2a0*/  HMMA.16816.F32 R16, R8.reuse, R78, R16 ;  /* 0x0000004e0810723c */ /* 0x040fe20000001810 */
[----:B------:R-:W1:Y:S07]  /*e2b0*/  LDSM.16.M88.4 R76, [R183+0x2800] ;  /* 0x00280000b74c783b */ /* 0x000e6e0000000200 */
[C---:B---3--:R-:W-:Y:S08]  /*e2c0*/  HMMA.16816.F32 R56, R8.reuse, R90, R48 ;  /* 0x0000005a0838723c */ /* 0x048ff00000001830 */
[C---:B------:R-:W-:Y:S08]  /*e2d0*/  HMMA.16816.F32 R48, R8.reuse, R60, R44 ;  /* 0x0000003c0830723c */ /* 0x040ff0000000182c */
[C---:B------:R-:W-:Y:S01]  /*e2e0*/  HMMA.16816.F32 R12, R8.reuse, R88, R40 ;  /* 0x00000058080c723c */ /* 0x040fe20000001828 */
[----:B------:R-:W-:Y:S04]  /*e2f0*/  LDSM.16.M88.4 R40, [R183+0x3000] ;  /* 0x00300000b728783b */ /* 0x000fe80000000200 */
[----:B------:R-:W-:Y:S03]  /*e300*/  LDSM.16.M88.4 R88, [R183+0x3800] ;  /* 0x00380000b758783b */ /* 0x000fe60000000200 */
[----:B------:R-:W-:Y:S01]  /*e310*/  HMMA.16816.F32 R44, R8, R62, R36 ;  /* 0x0000003e082c723c */ /* 0x000fe20000001824 */
[----:B------:R-:W-:Y:S07]  /*e320*/  LDSM.16.M88.4 R60, [R180+0x4000] ;  /* 0x00400000b43c783b */ /* 0x000fee0000000200 */
[C---:B----4-:R-:W-:Y:S08]  /*e330*/  HMMA.16816.F32 R36, R4.reuse, R72, R32 ;  /* 0x000000480424723c */ /* 0x050ff00000001820 */
[C---:B------:R-:W-:Y:S01]  /*e340*/  HMMA.16816.F32 R52, R4.reuse, R82, R16 ;  /* 0x000000520434723c */ /* 0x040fe20000001810 */
[----:B------:R-:W3:Y:S07]  /*e350*/  LDSM.16.M88.4 R16, [R187+0x8000] ;  /* 0x00800000bb10783b */ /* 0x000eee0000000200 */
[C---:B------:R-:W-:Y:S01]  /*e360*/  HMMA.16816.F32 R28, R4.reuse, R74, R28 ;  /* 0x0000004a041c723c */ /* 0x040fe2000000181c */
[----:B------:R-:W-:Y:S07]  /*e370*/  LDSM.16.M88.4 R72, [R180+0x5800] ;  /* 0x00580000b448783b */ /* 0x000fee0000000200 */
[C---:B------:R-:W-:Y:S08]  /*e380*/  HMMA.16816.F32 R32, R4.reuse, R80, R24 ;  /* 0x000000500420723c */ /* 0x040ff00000001818 */
[C---:B-1----:R-:W-:Y:S01]  /*e390*/  HMMA.16816.F32 R24, R4.reuse, R84, R12 ;  /* 0x000000540418723c */ /* 0x042fe2000000180c */
[----:B------:R-:W-:Y:S07]  /*e3a0*/  LDSM.16.M88.4 R12, [R188+0x8000] ;  /* 0x00800000bc0c783b */ /* 0x000fee0000000200 */
[C---:B------:R-:W-:Y:S01]  /*e3b0*/  HMMA.16816.F32 R8, R4.reuse, R86, R56 ;  /* 0x000000560408723c */ /* 0x040fe20000001838 */
[----:B------:R-:W-:Y:S07]  /*e3c0*/  LDSM.16.M88.4 R56, [R183+0x4000] ;  /* 0x00400000b738783b */ /* 0x000fee0000000200 */
[C---:B--2---:R-:W-:Y:S08]  /*e3d0*/  HMMA.16816.F32 R48, R4.reuse, R64, R48 ;  /* 0x000000400430723c */ /* 0x044ff00000001830 */
[----:B------:R-:W-:Y:S01]  /*e3e0*/  HMMA.16816.F32 R96, R4, R66, R44 ;  /* 0x000000420460723c */ /* 0x000fe2000000182c */
[----:B------:R-:W-:Y:S04]  /*e3f0*/  LDSM.16.M88.4 R64, [R194] ;  /* 0x00000000c240783b */ /* 0x000fe80000000200 */
[----:B------:R-:W-:Y:S03]  /*e400*/  LDSM.16.M88.4 R44, [R180+0x5000] ;  /* 0x00500000b42c783b */ /* 0x000fe60000000200 */
[C---:B------:R-:W-:Y:S01]  /*e410*/  HMMA.16816.F32 R4, R20.reuse, R68, R36 ;  /* 0x000000441404723c */ /* 0x040fe20000001824 */
[----:B------:R-:W1:Y:S07]  /*e420*/  LDSM.16.M88.4 R36, [R195] ;  /* 0x00000000c324783b */ /* 0x000e6e0000000200 */
[C---:B------:R-:W-:Y:S08]  /*e430*/  HMMA.16816.F32 R28, R20.reuse, R70, R28 ;  /* 0x00000046141c723c */ /* 0x040ff0000000181c */
[----:B------:R-:W-:Y:S01]  /*e440*/  HMMA.16816.F32 R68, R20, R78, R52 ;  /* 0x0000004e1444723c */ /* 0x000fe20000001834 */
[----:B------:R-:W2:Y:S07]  /*e450*/  LDSM.16.M88.4 R52, [R180+0x4800] ;  /* 0x00480000b434783b */ /* 0x000eae0000000200 */
[----:B---3--:R-:W-:Y:S08]  /*e460*/  HMMA.16816.F32 R4, R16, R60, R4 ;  /* 0x0000003c1004723c */ /* 0x008ff00000001804 */
[C---:B------:R-:W-:Y:S01]  /*e470*/  HMMA.16816.F32 R80, R20.reuse, R42, R8 ;  /* 0x0000002a1450723c */ /* 0x040fe20000001808 */
[----:B------:R-:W-:Y:S07]  /*e480*/  LDSM.16.M88.4 R8, [R190+0x8000] ;  /* 0x00800000be08783b */ /* 0x000fee0000000200 */
[----:B------:R-:W-:Y:S01]  /*e490*/  HMMA.16816.F32 R92, R20, R88, R48 ;  /* 0x00000058145c723c */ /* 0x000fe20000001830 */
[----:B------:R-:W3:Y:S07]  /*e4a0*/  LDSM.16.M88.4 R48, [R186+0x4000] ;  /* 0x00400000ba30783b */ /* 0x000eee0000000200 */
[----:B------:R-:W-:Y:S01]  /*e4b0*/  HMMA.16816.F32 R28, R16, R62, R28 ;  /* 0x0000003e101c723c */ /* 0x000fe2000000181c */
[----:B------:R-:W-:Y:S07]  /*e4c0*/  LDSM.16.M88.4 R60, [R186+0x4800] ;  /* 0x00480000ba3c783b */ /* 0x000fee0000000200 */
[C---:B------:R-:W-:Y:S08]  /*e4d0*/  HMMA.16816.F32 R32, R20.reuse, R76, R32 ;  /* 0x0000004c1420723c */ /* 0x040ff00000001820 */
        /* <DEDUP_REMOVED lines=18> */
[----:B------:R-:W-:-:S07]  /*e600*/  FMUL.FTZ R0, R48, c[0x0][0x320] ;  /* 0x0000c80030007a20 */ /* 0x000fce0000410000 */
[----:B------:R-:W-:Y:S01]  /*e610*/  HMMA.16816.F32 R44, R16, R46, R80 ;  /* 0x0000002e102c723c */ /* 0x000fe20000001850 */
[----:B------:R4:W1:Y:S07]  /*e620*/  MUFU.TANH R82, R0 ;  /* 0x0000000000527308 */ /* 0x00086e0000002400 */
        /* <DEDUP_REMOVED lines=88> */
[----:B-1234-:R-:W-:Y:S01]  /*ebb0*/  IADD3 R0, R126, -0x2, RZ ;  /* 0xfffffffe7e007810 */ /* 0x01efe20007ffe0ff */
[----:B------:R-:W-:Y:S01]  /*ebc0*/  IMAD.MOV.U32 R6, RZ, RZ, c[0x0][0x1e4] ;  /* 0x00007900ff067624 */ /* 0x000fe200078e00ff */
[----:B------:R-:W-:Y:S02]  /*ebd0*/  LOP3.LUT P4, RZ, R104, 0x2, RZ, 0xc0, !PT ;  /* 0x0000000268ff7812 */ /* 0x000fe4000788c0ff */
        /* <DEDUP_REMOVED lines=21> */
.L_x_238:
[----:B--234-:R-:W-:Y:S05]  /*ed30*/  BSYNC B0 ;  /* 0x0000000000007941 */ /* 0x01cfea0003800000 */
.L_x_237:
[----:B-1----:R-:W1:Y:S04]  /*ed40*/  S2R R0, SR_TID.X ;  /* 0x0000000000007919 */ /* 0x002e680000002100 */
[----:B------:R-:W-:Y:S04]  /*ed50*/  LDSM.16.MT88.4 R36, [R182+0x2000] ;  /* 0x00200000b624783b */ /* 0x000fe80000004200 */
[----:B------:R-:W-:Y:S04]  /*ed60*/  LDSM.16.MT88.4 R32, [R185+0x2000] ;  /* 0x00200000b920783b */ /* 0x000fe80000004200 */
[----:B------:R-:W0:Y:S01]  /*ed70*/  LDGDEPBAR ;  /* 0x00000000000079af */ /* 0x000e220000000000 */
[----:B-1----:R-:W-:-:S04]  /*ed80*/  SHF.R.S32.HI R2, RZ, 0x1f, R0 ;  /* 0x0000001fff027819 */ /* 0x002fc80000011400 */
[----:B------:R-:W-:-:S04]  /*ed90*/  LEA.HI R2, R2, R0, RZ, 0x5 ;  /* 0x0000000002027211 */ /* 0x000fc800078f28ff */
[----:B------:R-:W-:-:S05]  /*eda0*/  LOP3.LUT R2, R2, 0xffffffe0, RZ, 0xc0, !PT ;  /* 0xffffffe002027812 */ /* 0x000fca00078ec0ff */
[----:B------:R-:W-:-:S05]  /*edb0*/  IMAD.IADD R2, R0, 0x1, -R2 ;  /* 0x0000000100027824 */ /* 0x000fca00078e0a02 */
[----:B------:R-:W-:-:S04]  /*edc0*/  SHF.R.S32.HI R0, RZ, 0x1f, R2 ;  /* 0x0000001fff007819 */ /* 0x000fc80000011402 */
[----:B------:R-:W-:-:S04]  /*edd0*/  LEA.HI R0, R0, R2, RZ, 0x2 ;  /* 0x0000000200007211 */ /* 0x000fc800078f10ff */
[----:B------:R-:W-:-:S05]  /*ede0*/  LOP3.LUT R0, R0, 0x7ffffffc, RZ, 0xc0, !PT ;  /* 0x7ffffffc00007812 */ /* 0x000fca00078ec0ff */
[----:B------:R-:W-:-:S04]  /*edf0*/  IMAD.IADD R0, R2, 0x1, -R0 ;  /* 0x0000000102007824 */ /* 0x000fc800078e0a00 */
[----:B------:R-:W-:-:S04]  /*ee00*/  IMAD.SHL.U32 R0, R0, 0x2, RZ ;  /* 0x0000000200007824 */ /* 0x000fc800078e00ff */
[----:B------:R-:W-:-:S05]  /*ee10*/  IMAD.IADD R0, R103, 0x1, -R0 ;  /* 0x0000000167007824 */ /* 0x000fca00078e0a00 */
[C---:B------:R-:W-:Y:S02]  /*ee20*/  ISETP.GT.AND P4, PT, R0.reuse, RZ, PT ;  /* 0x000000ff0000720c */ /* 0x040fe40003f84270 */
[C---:B------:R-:W-:Y:S02]  /*ee30*/  ISETP.GT.AND P3, PT, R0.reuse, 0x1, PT ;  /* 0x000000010000780c */ /* 0x040fe40003f64270 */
[----:B------:R-:W-:Y:S02]  /*ee40*/  ISETP.GT.AND P2, PT, R0, 0x8, PT ;  /* 0x000000080000780c */ /* 0x000fe40003f44270 */
[----:B------:R-:W-:Y:S02]  /*ee50*/  FSEL R6, R82, -INF , P4 ;  /* 0xff80000052067808 */ /* 0x000fe40002000000 */
[----:B------:R-:W-:Y:S02]  /*ee60*/  FSEL R7, R81, -INF , P3 ;  /* 0xff80000051077808 */ /* 0x000fe40001800000 */
[----:B------:R-:W-:-:S02]  /*ee70*/  ISETP.GT.AND P1, PT, R0, 0x9, PT ;  /* 0x000000090000780c */ /* 0x000fc40003f24270 */
[----:B------:R-:W-:Y:S02]  /*ee80*/  FSEL R9, R72, -INF , P2 ;  /* 0xff80000048097808 */ /* 0x000fe40001000000 */
[----:B------:R-:W-:Y:S02]  /*ee90*/  FMNMX.FTZ R2, R6, R7, !PT ;  /* 0x0000000706027209 */ /* 0x000fe40007810000 */
[C---:B------:R-:W-:Y:S02]  /*eea0*/  ISETP.GT.AND P0, PT, R0.reuse, 0x10, PT ;  /* 0x000000100000780c */ /* 0x040fe40003f04270 */
[----:B------:R-:W-:Y:S02]  /*eeb0*/  FSEL R10, R69, -INF , P1 ;  /* 0xff800000450a7808 */ /* 0x000fe40000800000 */
[----:B------:R-:W-:Y:S02]  /*eec0*/  FMNMX.FTZ R2, R9, R2, !PT ;  /* 0x0000000209027209 */ /* 0x000fe40007810000 */
[----:B------:R-:W-:-:S02]  /*eed0*/  ISETP.GT.AND P6, PT, R0, 0x11, PT ;  /* 0x000000110000780c */ /* 0x000fc40003fc4270 */
[----:B------:R-:W-:Y:S02]  /*eee0*/  FSEL R45, R55, -INF , P0 ;  /* 0xff800000372d7808 */ /* 0x000fe40000000000 */
[----:B------:R-:W-:Y:S02]  /*eef0*/  FMNMX.FTZ R2, R10, R2, !PT ;  /* 0x000000020a027209 */ /* 0x000fe40007810000 */
[----:B------:R-:W-:Y:S02]  /*ef00*/  FSEL R13, R68, -INF , P2 ;  /* 0xff800000440d7808 */ /* 0x000fe40001000000 */
[----:B------:R-:W-:Y:S02]  /*ef10*/  FSEL R44, R54, -INF , P6 ;  /* 0xff800000362c7808 */ /* 0x000fe40003000000 */
[----:B------:R-:W-:Y:S02]  /*ef20*/  FMNMX.FTZ R2, R45, R2, !PT ;  /* 0x000000022d027209 */ /* 0x000fe40007810000 */
[----:B------:R-:W-:-:S02]  /*ef30*/  ISETP.GT.AND P2, PT, R0, 0x18, PT ;  /* 0x000000180000780c */ /* 0x000fc40003f44270 */
[----:B------:R-:W-:Y:S02]  /*ef40*/  FSEL R20, R56, -INF , P1 ;  /* 0xff80000038147808 */ /* 0x000fe40000800000 */
[----:B------:R-:W-:Y:S02]  /*ef50*/  FSEL R11, R80, -INF , P4 ;  /* 0xff800000500b7808 */ /* 0x000fe40002000000 */
[----:B------:R-:W-:Y:S02]  /*ef60*/  FSEL R12, R73, -INF , P3 ;  /* 0xff800000490c7808 */ /* 0x000fe40001800000 */
[----:B------:R-:W-:Y:S02]  /*ef70*/  ISETP.GT.AND P1, PT, R0, 0x19, PT ;  /* 0x000000190000780c */ /* 0x000fe40003f24270 */
[----:B------:R-:W-:Y:S02]  /*ef80*/  FSEL R47, R43, -INF , P2 ;  /* 0xff8000002b2f7808 */ /* 0x000fe40001000000 */
[----:B------:R-:W-:-:S02]  /*ef90*/  FMNMX.FTZ R2, R44, R2, !PT ;  /* 0x000000022c027209 */ /* 0x000fc40007810000 */
[----:B------:R-:W-:Y:S02]  /*efa0*/  FSEL R48, R53, -INF , P0 ;  /* 0xff80000035307808 */ /* 0x000fe40000000000 */
[----:B------:R-:W-:Y:S02]  /*efb0*/  FSEL R46, R42, -INF , P1 ;  /* 0xff8000002a2e7808 */ /* 0x000fe40000800000 */
[----:B------:R-:W-:Y:S02]  /*efc0*/  ISETP.GT.AND P0, PT, R0, 0x20, PT ;  /* 0x000000200000780c */ /* 0x000fe40003f04270 */
[----:B------:R-:W-:Y:S02]  /*efd0*/  FMNMX.FTZ R3, R11, R12, !PT ;  /* 0x0000000c0b037209 */ /* 0x000fe40007810000 */
[----:B------:R-:W-:Y:S02]  /*efe0*/  FMNMX.FTZ R2, R47, R2, !PT ;  /* 0x000000022f027209 */ /* 0x000fe40007810000 */
[----:B------:R-:W-:-:S02]  /*eff0*/  FSEL R51, R52, -INF , P6 ;  /* 0xff80000034337808 */ /* 0x000fc40003000000 */
[----:B------:R-:W-:Y:S02]  /*f000*/  FSEL R103, R29, -INF , P0 ;  /* 0xff8000001d677808 */ /* 0x000fe40000000000 */
[----:B------:R-:W-:Y:S02]  /*f010*/  ISETP.GT.AND P6, PT, R0, 0x21, PT ;  /* 0x000000210000780c */ /* 0x000fe40003fc4270 */
[----:B------:R-:W-:Y:S02]  /*f020*/  FMNMX.FTZ R3, R13, R3, !PT ;  /* 0x000000030d037209 */ /* 0x000fe40007810000 */
[----:B------:R-:W-:Y:S02]  /*f030*/  FMNMX.FTZ R2, R46, R2, !PT ;  /* 0x000000022e027209 */ /* 0x000fe40007810000 */
[----:B------:R-:W-:Y:S02]  /*f040*/  ISETP.GT.AND P5, PT, R0, 0x28, PT ;  /* 0x000000280000780c */ /* 0x000fe40003fa4270 */
[----:B------:R-:W-:-:S02]  /*f050*/  FSEL R104, R28, -INF , P6 ;  /* 0xff8000001c687808 */ /* 0x000fc40003000000 */
[----:B------:R-:W-:Y:S02]  /*f060*/  FMNMX.FTZ R3, R20, R3, !PT ;  /* 0x0000000314037209 */ /* 0x000fe40007810000 */
[----:B------:R-:W-:Y:S02]  /*f070*/  FMNMX.FTZ R2, R103, R2, !PT ;  /* 0x0000000267027209 */ /* 0x000fe40007810000 */
[----:B------:R-:W-:Y:S02]  /*f080*/  ISETP.GT.AND P4, PT, R0, 0x29, PT ;  /* 0x000000290000780c */ /* 0x000fe40003f84270 */
[----:B------:R-:W-:Y:S02]  /*f090*/  FSEL R120, R25, -INF , P5 ;  /* 0xff80000019787808 */ /* 0x000fe40002800000 */
[----:B------:R-:W-:Y:S02]  /*f0a0*/  FMNMX.FTZ R3, R48, R3, !PT ;  /* 0x0000000330037209 */ /* 0x000fe40007810000 */
[----:B------:R-:W-:-:S02]  /*f0b0*/  FMNMX.FTZ R2, R104, R2, !PT ;  /* 0x0000000268027209 */ /* 0x000fc40007810000 */
[----:B------:R-:W-:Y:S02]  /*f0c0*/  ISETP.GT.AND P3, PT, R0, 0x30, PT ;  /* 0x000000300000780c */ /* 0x000fe40003f64270 */
[----:B------:R-:W-:Y:S02]  /*f0d0*/  FSEL R49, R41, -INF , P2 ;  /* 0xff80000029317808 */ /* 0x000fe40001000000 */
[----:B------:R-:W-:Y:S02]  /*f0e0*/  FSEL R121, R24, -INF , P4 ;  /* 0xff80000018797808 */ /* 0x000fe40002000000 */
[----:B------:R-:W-:Y:S02]  /*f0f0*/  FMNMX.FTZ R3, R51, R3, !PT ;  /* 0x0000000333037209 */ /* 0x000fe40007810000 */
[----:B------:R-:W-:Y:S02]  /*f100*/  FMNMX.FTZ R2, R120, R2, !PT ;  /* 0x0000000278027209 */ /* 0x000fe40007810000 */
[----:B------:R-:W-:-:S02]  /*f110*/  ISETP.GT.AND P2, PT, R0, 0x31, PT ;  /* 0x000000310000780c */ /* 0x000fc40003f44270 */
[----:B------:R-:W-:Y:S02]  /*f120*/  FSEL R50, R40, -INF , P1 ;  /* 0xff80000028327808 */ /* 0x000fe40000800000 */
[----:B------:R-:W-:Y:S01]  /*f130*/  FSEL R235, R17, -INF , P3 ;  /* 0xff80000011eb7808 */ /* 0x000fe20001800000 */
[----:B------:R-:W-:Y:S01]  /*f140*/  LDSM.16.MT88.4 R40, [R184+0x2000] ;  /* 0x00200000b828783b */ /* 0x000fe20000004200 */
[----:B------:R-:W-:Y:S02]  /*f150*/  FMNMX.FTZ R3, R49, R3, !PT ;  /* 0x0000000331037209 */ /* 0x000fe40007810000 */
[----:B------:R-:W-:Y:S02]  /*f160*/  FMNMX.FTZ R2, R121, R2, !PT ;  /* 0x0000000279027209 */ /* 0x000fe40007810000 */
[----:B------:R-:W-:Y:S02]  /*f170*/  FSEL R123, R30, -INF , P0 ;  /* 0xff8000001e7b7808 */ /* 0x000fe40000000000 */
[----:B------:R-:W-:-:S02]  /*f180*/  ISETP.GT.AND P1, PT, R0, 0x38, PT ;  /* 0x000000380000780c */ /* 0x000fc40003f24270 */
[----:B------:R-:W-:Y:S02]  /*f190*/  ISETP.GT.AND P0, PT, R0, 0x39, PT ;  /* 0x000000390000780c */ /* 0x000fe40003f04270 */
[----:B------:R-:W-:Y:S02]  /*f1a0*/  FSEL R237, R16, -INF , P2 ;  /* 0xff80000010ed7808 */ /* 0x000fe40001000000 */
[----:B------:R-:W-:Y:S02]  /*f1b0*/  FMNMX.FTZ R3, R50, R3, !PT ;  /* 0x0000000332037209 */ /* 0x000fe40007810000 */
[----:B------:R-:W-:Y:S02]  /*f1c0*/  FMNMX.FTZ R0, R235, R2, !PT ;  /* 0x00000002eb007209 */ /* 0x000fe40007810000 */
[----:B------:R-:W-:Y:S02]  /*f1d0*/  FSEL R124, R27, -INF , P6 ;  /* 0xff8000001b7c7808 */ /* 0x000fe40003000000 */
[----:B------:R-:W-:-:S02]  /*f1e0*/  FSEL R238, R14, -INF , P1 ;  /* 0xff8000000eee7808 */ /* 0x000fc40000800000 */
[----:B------:R-:W-:Y:S02]  /*f1f0*/  FMNMX.FTZ R2, R123, R3, !PT ;  /* 0x000000037b027209 */ /* 0x000fe40007810000 */
[----:B------:R-:W-:Y:S02]  /*f200*/  FMNMX.FTZ R0, R237, R0, !PT ;  /* 0x00000000ed007209 */ /* 0x000fe40007810000 */
[----:B------:R-:W-:Y:S02]  /*f210*/  FSEL R122, R26, -INF , P5 ;  /* 0xff8000001a7a7808 */ /* 0x000fe40002800000 */
[----:B------:R-:W-:Y:S01]  /*f220*/  FSEL R239, R8, -INF , P0 ;  /* 0xff80000008ef7808 */ /* 0x000fe20000000000 */
[----:B------:R-:W-:Y:S01]  /*f230*/  LDSM.16.MT88.4 R24, [R181] ;  /* 0x00000000b518783b */ /* 0x000fe20000004200 */
[----:B------:R-:W-:Y:S02]  /*f240*/  FMNMX.FTZ R2, R124, R2, !PT ;  /* 0x000000027c027209 */ /* 0x000fe40007810000 */
[----:B------:R-:W-:-:S02]  /*f250*/  FMNMX.FTZ R0, R238, R0, !PT ;  /* 0x00000000ee007209 */ /* 0x000fc40007810000 */
[----:B------:R-:W-:Y:S02]  /*f260*/  FSEL R125, R22, -INF , P4 ;  /* 0xff800000167d7808 */ /* 0x000fe40002000000 */
[----:B------:R-:W-:Y:S02]  /*f270*/  FMNMX.FTZ R2, R122, R2, !PT ;  /* 0x000000027a027209 */ /* 0x000fe40007810000 */
[----:B------:R-:W-:Y:S02]  /*f280*/  FMNMX.FTZ R0, R239, R0, !PT ;  /* 0x00000000ef007209 */ /* 0x000fe40007810000 */
[----:B------:R-:W-:Y:S02]  /*f290*/  FSEL R240, R21, -INF , P3 ;  /* 0xff80000015f07808 */ /* 0x000fe40001800000 */
[----:B------:R-:W-:Y:S01]  /*f2a0*/  FMNMX.FTZ R2, R125, R2, !PT ;  /* 0x000000027d027209 */ /* 0x000fe20007810000 */
[----:B------:R-:W1:Y:S01]  /*f2b0*/  SHFL.BFLY PT, R4, R0, 0x2, 0x1f ;  /* 0x0c401f0000047f89 */ /* 0x000e6200000e0000 */
[----:B------:R-:W-:-:S02]  /*f2c0*/  FSEL R241, R19, -INF , P2 ;  /* 0xff80000013f17808 */ /* 0x000fc40001000000 */
[----:B------:R-:W-:Y:S02]  /*f2d0*/  FMNMX.FTZ R2, R240, R2, !PT ;  /* 0x00000002f0027209 */ /* 0x000fe40007810000 */
[----:B------:R-:W-:Y:S02]  /*f2e0*/  FSEL R242, R18, -INF , P1 ;  /* 0xff80000012f27808 */ /* 0x000fe40000800000 */
[----:B------:R-:W-:Y:S01]  /*f2f0*/  FMNMX.FTZ R2, R241, R2, !PT ;  /* 0x00000002f1027209 */ /* 0x000fe20007810000 */
[----:B------:R-:W-:Y:S01]  /*f300*/  LDSM.16.MT88.4 R16, [R182] ;  /* 0x00000000b610783b */ /* 0x000fe20000004200 */
[----:B------:R-:W-:Y:S02]  /*f310*/  FSEL R243, R15, -INF , P0 ;  /* 0xff8000000ff37808 */ /* 0x000fe40000000000 */
[----:B------:R-:W-:-:S04]  /*f320*/  FMNMX.FTZ R2, R242, R2, !PT ;  /* 0x00000002f2027209 */ /* 0x000fc80007810000 */
        /* <DEDUP_REMOVED lines=11> */
[----:B------:R1:W3:Y:S01]  /*f3e0*/  MUFU.EX2 R23, R0 ;  /* 0x0000000000177308 */ /* 0x0002e20000000800 */
[----:B--2---:R-:W-:Y:S01]  /*f3f0*/  FMNMX.FTZ R8, R3, R5, !PT ;  /* 0x0000000503087209 */ /* 0x004fe20007810000 */
[----:B------:R-:W-:-:S03]  /*f400*/  FFMA.FTZ R3, R9, c[0x0][0x2d0], -R2 ;  /* 0x0000b40009037a23 */ /* 0x000fc60000010802 */
[----:B------:R-:W-:-:S03]  /*f410*/  FSETP.NEU.FTZ.AND P0, PT, R8, -INF , PT ;  /* 0xff8000000800780b */ /* 0x000fc60003f1d000 */
[----:B------:R2:W-:Y:S01]  /*f420*/  MUFU.EX2 R219, R3 ;  /* 0x0000000300db7308 */ /* 0x0005e20000000800 */
[----:B-1----:R-:W-:-:S07]  /*f430*/  FFMA.FTZ R0, R7, c[0x0][0x2d0], -R2 ;  /* 0x0000b40007007a23 */ /* 0x002fce0000010802 */
[----:B------:R1:W4:Y:S01]  /*f440*/  MUFU.EX2 R31, R0 ;  /* 0x00000000001f7308 */ /* 0x0003220000000800 */
[----:B--2---:R-:W-:Y:S02]  /*f450*/  FFMA.FTZ R3, R10, c[0x0][0x2d0], -R2 ;  /* 0x0000b4000a037a23 */ /* 0x004fe40000010802 */
[----:B---3--:R-:W-:-:S05]  /*f460*/  IMAD.MOV.U32 R10, RZ, RZ, R23 ;  /* 0x000000ffff0a7224 */ /* 0x008fca00078e0017 */
[----:B------:R-:W2:Y:S01]  /*f470*/  MUFU.EX2 R217, R3 ;  /* 0x0000000300d97308 */ /* 0x000ea20000000800 */
[----:B-1----:R-:W-:Y:S02]  /*f480*/  FMUL.FTZ R0, R8, c[0x0][0x2d0] ;  /* 0x0000b40008007a20 */ /* 0x002fe40000410000 */
[----:B----4-:R-:W-:Y:S02]  /*f490*/  IMAD.MOV.U32 R9, RZ, RZ, R31 ;  /* 0x000000ffff097224 */ /* 0x010fe400078e001f */
[----:B------:R-:W-:Y:S01]  /*f4a0*/  LDSM.16.MT88.4 R28, [R181+0x2000] ;  /* 0x00200000b51c783b */ /* 0x000fe20000004200 */
[----:B------:R-:W-:Y:S02]  /*f4b0*/  FSEL R0, R0, RZ, P0 ;  /* 0x000000ff00007208 */ /* 0x000fe40000000000 */
[----:B------:R-:W-:Y:S02]  /*f4c0*/  F2FP.PACK_AB R4, R9, R10 ;  /* 0x0000000a0904723e */ /* 0x000fe400000000ff */
[----:B--2---:R-:W-:Y:S01]  /*f4d0*/  F2FP.PACK_AB R6, R217, R219 ;  /* 0x000000dbd906723e */ /* 0x004fe200000000ff */
[----:B------:R-:W-:-:S04]  /*f4e0*/  FFMA.FTZ R3, R11, c[0x0][0x2d0], -R0 ;  /* 0x0000b4000b037a23 */ /* 0x000fc80000010800 */
[----:B------:R1:W-:Y:S02]  /*f4f0*/  MUFU.EX2 R220, R3 ;  /* 0x0000000300dc7308 */ /* 0x0003e40000000800 */
[----:B-1----:R-:W-:-:S06]  /*f500*/  FFMA.FTZ R3, R12, c[0x0][0x2d0], -R0 ;  /* 0x0000b4000c037a23 */ /* 0x002fcc0000010800 */
[----:B------:R1:W2:Y:S02]  /*f510*/  MUFU.EX2 R11, R3 ;  /* 0x00000003000b7308 */ /* 0x0002a40000000800 */
[--C-:B-1----:R-:W-:Y:S01]  /*f520*/  FFMA.FTZ R3, R13, c[0x0][0x2d0], -R0.reuse ;  /* 0x0000b4000d037a23 */ /* 0x102fe20000010800 */
[----:B--2---:R-:W-:Y:S01]  /*f530*/  F2FP.PACK_AB R5, R11, R220 ;  /* 0x000000dc0b05723e */ /* 0x004fe200000000ff */
[----:B------:R-:W1:Y:S04]  /*f540*/  LDSM.16.MT88.4 R12, [R185] ;  /* 0x00000000b90c783b */ /* 0x000e680000004200 */
[----:B------:R2:W-:Y:S02]  /*f550*/  MUFU.EX2 R218, R3 ;  /* 0x0000000300da7308 */ /* 0x0005e40000000800 */
[----:B--2---:R-:W-:-:S02]  /*f560*/  FFMA.FTZ R3, R20, c[0x0][0x2d0], -R0 ;  /* 0x0000b40014037a23 */ /* 0x004fc40000010800 */
[----:B------:R-:W-:Y:S04]  /*f570*/  LDSM.16.MT88.4 R20, [R184] ;  /* 0x00000000b814783b */ /* 0x000fe80000004200 */
[----:B------:R-:W2:Y:S02]  /*f580*/  MUFU.EX2 R216, R3 ;  /* 0x0000000300d87308 */ /* 0x000ea40000000800 */
[----:B--2---:R-:W-:Y:S01]  /*f590*/  F2FP.PACK_AB R7, R216, R218 ;  /* 0x000000dad807723e */ /* 0x004fe200000000ff */
[----:B------:R-:W-:-:S05]  /*f5a0*/  FFMA.FTZ R3, R45, c[0x0][0x2d0], -R2 ;  /* 0x0000b4002d037a23 */ /* 0x000fca0000010802 */
[----:B------:R2:W-:Y:S01]  /*f5b0*/  MUFU.EX2 R215, R3 ;  /* 0x0000000300d77308 */ /* 0x0005e20000000800 */
[C---:B-1----:R-:W-:Y:S08]  /*f5c0*/  HMMA.16816.F32 R96, R4.reuse, R12, RZ ;  /* 0x0000000c0460723c */ /* 0x042ff000000018ff */
[----:B------:R-:W-:Y:S01]  /*f5d0*/  HMMA.16816.F32 R68, R4, R14, RZ ;  /* 0x0000000e0444723c */ /* 0x000fe200000018ff */
[----:B------:R-:W1:Y:S01]  /*f5e0*/  LDSM.16.MT88.4 R12, [R181+0x4000] ;  /* 0x00400000b50c783b */ /* 0x000e620000004200 */
[----:B--2---:R-:W-:-:S06]  /*f5f0*/  FFMA.FTZ R3, R44, c[0x0][0x2d0], -R2 ;  /* 0x0000b4002c037a23 */ /* 0x004fcc0000010802 */
[C---:B------:R-:W-:Y:S01]  /*f600*/  HMMA.16816.F32 R88, R4.reuse, R36, RZ ;  /* 0x000000240458723c */ /* 0x040fe200000018ff */
[----:B------:R2:W3:Y:S07]  /*f610*/  MUFU.EX2 R212, R3 ;  /* 0x0000000300d47308 */ /* 0x0004ee0000000800 */
[C---:B------:R-:W-:Y:S08]  /*f620*/  HMMA.16816.F32 R56, R4.reuse, R38, RZ ;  /* 0x000000260438723c */ /* 0x040ff000000018ff */
[----:B------:R-:W-:Y:S01]  /*f630*/  HMMA.16816.F32 R84, R4, R32, RZ ;  /* 0x000000200454723c */ /* 0x000fe200000018ff */
[----:B--2---:R-:W-:-:S04]  /*f640*/  FFMA.FTZ R3, R47, c[0x0][0x2d0], -R2 ;  /* 0x0000b4002f037a23 */ /* 0x004fc80000010802 */
[----:B------:R2:W-:Y:S03]  /*f650*/  MUFU.EX2 R252, R3 ;  /* 0x0000000300fc7308 */ /* 0x0005e60000000800 */
[C---:B------:R-:W-:Y:S01]  /*f660*/  HMMA.16816.F32 R36, R4.reuse, R34, RZ ;  /* 0x000000220424723c */ /* 0x040fe200000018ff */
[----:B------:R-:W4:Y:S07]  /*f670*/  LDSM.16.MT88.4 R32, [R184+0x4000] ;  /* 0x00400000b820783b */ /* 0x000f2e0000004200 */
[----:B------:R-:W-:Y:S01]  /*f680*/  HMMA.16816.F32 R112, R4, R24, RZ ;  /* 0x000000180470723c */ /* 0x000fe200000018ff */
[----:B--2---:R-:W-:-:S07]  /*f690*/  FFMA.FTZ R3, R46, c[0x0][0x2d0], -R2 ;  /* 0x0000b4002e037a23 */ /* 0x004fce0000010802 */
[C---:B------:R-:W-:Y:S01]  /*f6a0*/  HMMA.16816.F32 R76, R4.reuse, R26, RZ ;  /* 0x0000001a044c723c */ /* 0x040fe200000018ff */
[----:B------:R-:W-:Y:S01]  /*f6b0*/  LDSM.16.MT88.4 R24, [R185+0x4000] ;  /* 0x00400000b918783b */ /* 0x000fe20000004200 */
[----:B------:R2:W5:Y:S06]  /*f6c0*/  MUFU.EX2 R127, R3 ;  /* 0x00000003007f7308 */ /* 0x00056c0000000800 */
[C---:B------:R-:W-:Y:S08]  /*f6d0*/  HMMA.16816.F32 R108, R4.reuse, R16, RZ ;  /* 0x00000010046c723c */ /* 0x040ff000000018ff */
[----:B------:R-:W-:Y:S01]  /*f6e0*/  HMMA.16816.F32 R72, R4, R18, RZ ;  /* 0x000000120448723c */ /* 0x000fe200000018ff */
[----:B------:R-:W3:Y:S01]  /*f6f0*/  LDSM.16.MT88.4 R16, [R182+0x4000] ;  /* 0x00400000b610783b */ /* 0x000ee20000004200 */
[----:B--2---:R-:W-:-:S04]  /*f700*/  FFMA.FTZ R3, R48, c[0x0][0x2d0], -R0 ;  /* 0x0000b40030037a23 */ /* 0x004fc80000010800 */
[----:B------:R2:W-:Y:S02]  /*f710*/  MUFU.EX2 R248, R3 ;  /* 0x0000000300f87308 */ /* 0x0005e40000000800 */
[C---:B-1----:R-:W-:Y:S08]  /*f720*/  HMMA.16816.F32 R116, R4.reuse, R12, RZ ;  /* 0x0000000c0474723c */ /* 0x042ff000000018ff */
[----:B------:R-:W-:Y:S01]  /*f730*/  HMMA.16816.F32 R44, R4, R14, RZ ;  /* 0x0000000e042c723c */ /* 0x000fe200000018ff */
[----:B------:R-:W1:Y:S01]  /*f740*/  LDSM.16.MT88.4 R12, [R182+0x800] ;  /* 0x00080000b60c783b */ /* 0x000e620000004200 */
[----:B--2---:R-:W-:-:S06]  /*f750*/  FFMA.FTZ R3, R51, c[0x0][0x2d0], -R0 ;  /* 0x0000b40033037a23 */ /* 0x004fcc0000010800 */
[C---:B------:R-:W-:Y:S01]  /*f760*/  HMMA.16816.F32 R52, R4.reuse, R20, RZ ;  /* 0x000000140434723c */ /* 0x040fe200000018ff */
[----:B------:R2:W1:Y:S07]  /*f770*/  MUFU.EX2 R251, R3 ;  /* 0x0000000300fb7308 */ /* 0x00046e0000000800 */
[C---:B------:R-:W-:Y:S01]  /*f780*/  HMMA.16816.F32 R64, R4.reuse, R22, RZ ;  /* 0x000000160440723c */ /* 0x040fe200000018ff */
[----:B------:R-:W1:Y:S07]  /*f790*/  LDSM.16.MT88.4 R20, [R181+0x800] ;  /* 0x00080000b514783b */ /* 0x000e6e0000004200 */
[----:B------:R-:W-:Y:S01]  /*f7a0*/  HMMA.16816.F32 R80, R4, R40, RZ ;  /* 0x000000280450723c */ /* 0x000fe200000018ff */
[----:B--2---:R-:W-:-:S04]  /*f7b0*/  FFMA.FTZ R3, R49, c[0x0][0x2d0], -R0 ;  /* 0x0000b40031037a23 */ /* 0x004fc80000010800 */
[----:B------:R2:W-:Y:S03]  /*f7c0*/  MUFU.EX2 R246, R3 ;  /* 0x0000000300f67308 */ /* 0x0005e60000000800 */
[C---:B----4-:R-:W-:Y:S08]  /*f7d0*/  HMMA.16816.F32 R148, R4.reuse, R32, RZ ;  /* 0x000000200494723c */ /* 0x050ff000000018ff */
[----:B------:R-:W-:Y:S01]  /*f7e0*/  HMMA.16816.F32 R92, R4, R28, RZ ;  /* 0x0000001c045c723c */ /* 0x000fe200000018ff */
[----:B--2---:R-:W-:-:S07]  /*f7f0*/  FFMA.FTZ R3, R50, c[0x0][0x2d0], -R0 ;  /* 0x0000b40032037a23 */ /* 0x004fce0000010800 */
[C---:B------:R-:W-:Y:S01]  /*f800*/  HMMA.16816.F32 R60, R4.reuse, R30, RZ ;  /* 0x0000001e043c723c */ /* 0x040fe200000018ff */
[----:B------:R-:W-:Y:S01]  /*f810*/  LDSM.16.MT88.4 R28, [R184+0x800] ;  /* 0x00080000b81c783b */ /* 0x000fe20000004200 */
[----:B------:R2:W4:Y:S06]  /*f820*/  MUFU.EX2 R250, R3 ;  /* 0x0000000300fa7308 */ /* 0x00052c0000000800 */
[C---:B------:R-:W-:Y:S08]  /*f830*/  HMMA.16816.F32 R40, R4.reuse, R42, RZ ;  /* 0x0000002a0428723c */ /* 0x040ff000000018ff */
[----:B---3--:R-:W-:Y:S01]  /*f840*/  HMMA.16816.F32 R128, R4, R16, RZ ;  /* 0x000000100480723c */ /* 0x008fe200000018ff */
[----:B--2---:R-:W-:-:S04]  /*f850*/  FFMA.FTZ R3, R103, c[0x0][0x2d0], -R2 ;  /* 0x0000b40067037a23 */ /* 0x004fc80000010802 */
[----:B------:R2:W-:Y:S03]  /*f860*/  MUFU.EX2 R234, R3 ;  /* 0x0000000300ea7308 */ /* 0x0005e60000000800 */
[C---:B------:R-:W-:Y:S01]  /*f870*/  HMMA.16816.F32 R132, R4.reuse, R18, RZ ;  /* 0x000000120484723c */ /* 0x040fe200000018ff */
[----:B------:R-:W-:Y:S07]  /*f880*/  LDSM.16.MT88.4 R16, [R181+0x2800] ;  /* 0x00280000b510783b */ /* 0x000fee0000004200 */
[----:B------:R-:W-:Y:S01]  /*f890*/  HMMA.16816.F32 R136, R4, R24, RZ ;  /* 0x000000180488723c */ /* 0x000fe200000018ff */
[----:B--2---:R-:W-:-:S07]  /*f8a0*/  FFMA.FTZ R3, R104, c[0x0][0x2d0], -R2 ;  /* 0x0000b40068037a23 */ /* 0x004fce0000010802 */
[C---:B------:R-:W-:Y:S01]  /*f8b0*/  HMMA.16816.F32 R144, R4.reuse, R26, RZ ;  /* 0x0000001a0490723c */ /* 0x040fe200000018ff */
[----:B------:R-:W2:Y:S01]  /*f8c0*/  LDSM.16.MT88.4 R24, [R185+0x800] ;  /* 0x00080000b918783b */ /* 0x000ea20000004200 */
[----:B------:R3:W1:Y:S06]  /*f8d0*/  MUFU.EX2 R222, R3 ;  /* 0x0000000300de7308 */ /* 0x00066c0000000800 */
[----:B------:R-:W-:Y:S07]  /*f8e0*/  HMMA.16816.F32 R32, R4, R34, RZ ;  /* 0x000000220420723c */ /* 0x000fee00000018ff */
[----:B------:R-:W-:-:S02]  /*f8f0*/  F2FP.PACK_AB R4, R212, R215 ;  /* 0x000000d7d404723e */ /* 0x000fc400000000ff */
[----:B-----5:R-:W-:Y:S01]  /*f900*/  F2FP.PACK_AB R6, R127, R252 ;  /* 0x000000fc7f06723e */ /* 0x020fe200000000ff */
[----:B---3--:R-:W-:Y:S01]  /*f910*/  FFMA.FTZ R3, R120, c[0x0][0x2d0], -R2 ;  /* 0x0000b40078037a23 */ /* 0x008fe20000010802 */
[----:B-1----:R-:W-:Y:S01]  /*f920*/  F2FP.PACK_AB R5, R251, R248 ;  /* 0x000000f8fb05723e */ /* 0x002fe200000000ff */
[----:B------:R-:W-:Y:S01]  /*f930*/  IMAD.MOV.U32 R120, RZ, RZ, R220 ;  /* 0x000000ffff787224 */ /* 0x000fe200078e00dc */
[----:B----4-:R-:W-:Y:S01]  /*f940*/  F2FP.PACK_AB R7, R250, R246 ;  /* 0x000000f6fa07723e */ /* 0x010fe200000000ff */
[----:B------:R1:W-:Y:S06]  /*f950*/  MUFU.EX2 R221, R3 ;  /* 0x0000000300dd7308 */ /* 0x0003ec0000000800 */
[C---:B------:R-:W-:Y:S08]  /*f960*/  HMMA.16816.F32 R176, R4.reuse, R12, R108 ;  /* 0x0000000c04b0723c */ /* 0x040ff0000000186c */
[----:B------:R-:W-:Y:S01]  /*f970*/  HMMA.16816.F32 R156, R4, R14, R72 ;  /* 0x0000000e049c723c */ /* 0x000fe20000001848 */
[----:B------:R-:W3:Y:S01]  /*f980*/  LDSM.16.MT88.4 R12, [R182+0x2800] ;  /* 0x00280000b60c783b */ /* 0x000ee20000004200 */
[----:B-1----:R-:W-:-:S02]  /*f990*/  FFMA.FTZ R3, R121, c[0x0][0x2d0], -R2 ;  /* 0x0000b40079037a23 */ /* 0x002fc40000010802 */
[----:B------:R-:W-:Y:S02]  /*f9a0*/  IMAD.MOV.U32 R121, RZ, RZ, R215 ;  /* 0x000000ffff797224 */ /* 0x000fe400078e00d7 */
[----:B------:R1:W4:Y:S02]  /*f9b0*/  MUFU.EX2 R220, R3 ;  /* 0x0000000300dc7308 */ /* 0x0003240000000800 */
[C---:B------:R-:W-:Y:S08]  /*f9c0*/  HMMA.16816.F32 R208, R4.reuse, R20, R112 ;  /* 0x0000001404d0723c */ /* 0x040ff00000001870 */
[----:B------:R-:W-:Y:S01]  /*f9d0*/  HMMA.16816.F32 R160, R4, R22, R76 ;  /* 0x0000001604a0723c */ /* 0x000fe2000000184c */
[----:B------:R-:W5:Y:S01]  /*f9e0*/  LDSM.16.MT88.4 R20, [R185+0x2800] ;  /* 0x00280000b914783b */ /* 0x000f620000004200 */
[----:B-1----:R-:W-:-:S06]  /*f9f0*/  FFMA.FTZ R3, R123, c[0x0][0x2d0], -R0 ;  /* 0x0000b4007b037a23 */ /* 0x002fcc0000010800 */
[C---:B--2---:R-:W-:Y:S01]  /*fa00*/  HMMA.16816.F32 R172, R4.reuse, R24, R96 ;  /* 0x0000001804ac723c */ /* 0x044fe20000001860 */
[----:B------:R-:W-:Y:S01]  /*fa10*/  IMAD.MOV.U32 R123, RZ, RZ, R212 ;  /* 0x000000ffff7b7224 */ /* 0x000fe200078e00d4 */
[----:B------:R1:W-:Y:S06]  /*fa20*/  MUFU.EX2 R215, R3 ;  /* 0x0000000300d77308 */ /* 0x0003ec0000000800 */
[C---:B------:R-:W-:Y:S01]  /*fa30*/  HMMA.16816.F32 R152, R4.reuse, R26, R68 ;  /* 0x0000001a0498723c */ /* 0x040fe20000001844 */
[----:B------:R-:W2:Y:S07]  /*fa40*/  LDSM.16.MT88.4 R24, [R184+0x2800] ;  /* 0x00280000b818783b */ /* 0x000eae0000004200 */
[----:B------:R-:W-:Y:S01]  /*fa50*/  HMMA.16816.F32 R164, R4, R16, R92 ;  /* 0x0000001004a4723c */ /* 0x000fe2000000185c */
[----:B-1----:R-:W-:-:S04]  /*fa60*/  FFMA.FTZ R3, R124, c[0x0][0x2d0], -R0 ;  /* 0x0000b4007c037a23 */ /* 0x002fc80000010800 */
[----:B------:R1:W1:Y:S03]  /*fa70*/  MUFU.EX2 R212, R3 ;  /* 0x0000000300d47308 */ /* 0x0002660000000800 */
[C---:B------:R-:W-:Y:S01]  /*fa80*/  HMMA.16816.F32 R112, R4.reuse, R18, R60 ;  /* 0x000000120470723c */ /* 0x040fe2000000183c */
[----:B------:R-:W2:Y:S07]  /*fa90*/  LDSM.16.MT88.4 R16, [R181+0x4800] ;  /* 0x00480000b510783b */ /* 0x000eae0000004200 */
[----:B---3--:R-:W-:Y:S01]  /*faa0*/  HMMA.16816.F32 R108, R4, R12, R88 ;  /* 0x0000000c046c723c */ /* 0x008fe20000001858 */
[----:B-1----:R-:W-:-:S07]  /*fab0*/  FFMA.FTZ R3, R122, c[0x0][0x2d0], -R0 ;  /* 0x0000b4007a037a23 */ /* 0x002fce0000010800 */
[C---:B------:R-:W-:Y:S01]  /*fac0*/  HMMA.16816.F32 R96, R4.reuse, R14, R56 ;  /* 0x0000000e0460723c */ /* 0x040fe20000001838 */
[----:B------:R-:W1:Y:S01]  /*fad0*/  LDSM.16.MT88.4 R12, [R182+0x4800] ;  /* 0x00480000b60c783b */ /* 0x000e620000004200 */
[----:B------:R3:W-:Y:S06]  /*fae0*/  MUFU.EX2 R104, R3 ;  /* 0x0000000300687308 */ /* 0x0007ec0000000800 */
[C---:B-----5:R-:W-:Y:S08]  /*faf0*/  HMMA.16816.F32 R92, R4.reuse, R20, R84 ;  /* 0x00000014045c723c */ /* 0x060ff00000001854 */
[----:B------:R-:W-:Y:S01]  /*fb00*/  HMMA.16816.F32 R60, R4, R22, R36 ;  /* 0x00000016043c723c */ /* 0x000fe20000001824 */
[----:B------:R-:W5:Y:S01]  /*fb10*/  LDSM.16.MT88.4 R20, [R185+0x4800] ;  /* 0x00480000b914783b */ /* 0x000f620000004200 */
[----:B---3--:R-:W-:-:S04]  /*fb20*/  FFMA.FTZ R3, R125, c[0x0][0x2d0], -R0 ;  /* 0x0000b4007d037a23 */ /* 0x008fc80000010800 */
[----:B------:R3:W1:Y:S02]  /*fb30*/  MUFU.EX2 R103, R3 ;  /* 0x0000000300677308 */ /* 0x0006640000000800 */
[C---:B------:R-:W-:Y:S08]  /*fb40*/  HMMA.16816.F32 R168, R4.reuse, R28, R52 ;  /* 0x0000001c04a8723c */ /* 0x040ff00000001834 */
[----:B------:R-:W-:Y:S01]  /*fb50*/  HMMA.16816.F32 R204, R4, R30, R64 ;  /* 0x0000001e04cc723c */ /* 0x000fe20000001840 */
[----:B------:R-:W4:Y:S01]  /*fb60*/  LDSM.16.MT88.4 R28, [R184+0x4800] ;  /* 0x00480000b81c783b */ /* 0x000f220000004200 */
[----:B---3--:R-:W-:-:S06]  /*fb70*/  FFMA.FTZ R3, R235, c[0x0][0x2d0], -R2 ;  /* 0x0000b400eb037a23 */ /* 0x008fcc0000010802 */
[----:B--2---:R-:W-:Y:S01]  /*fb80*/  HMMA.16816.F32 R56, R4, R26, R40 ;  /* 0x0000001a0438723c */ /* 0x004fe20000001828 */
[----:B------:R-:W-:-:S07]  /*fb90*/  IMAD.MOV.U32 R235, RZ, RZ, R121 ;  /* 0x000000ffffeb7224 */ /* 0x000fce00078e0079 */
[C---:B------:R-:W-:Y:S08]  /*fba0*/  HMMA.16816.F32 R52, R4.reuse, R18, R44 ;  /* 0x000000120434723c */ /* 0x040ff0000000182c */
[C---:B-1----:R-:W-:Y:S07]  /*fbb0*/  HMMA.16816.F32 R44, R4.reuse, R12, R128 ;  /* 0x0000000c042c723c */ /* 0x042fee0000001880 */
[----:B------:R-:W-:Y:S01]  /*fbc0*/  IMAD.MOV.U32 R131, RZ, RZ, R219 ;  /* 0x000000ffff837224 */ /* 0x000fe200078e00db */
[----:B------:R-:W-:Y:S01]  /*fbd0*/  HMMA.16816.F32 R40, R4, R14, R132 ;  /* 0x0000000e0428723c */ /* 0x000fe20000001884 */
[----:B------:R-:W1:Y:S01]  /*fbe0*/  LDSM.16.MT88.4 R12, [R181+0x1000] ;  /* 0x00100000b50c783b */ /* 0x000e620000004200 */
[----:B------:R-:W-:-:S02]  /*fbf0*/  IMAD.MOV.U32 R130, RZ, RZ, R218 ;  /* 0x000000ffff827224 */ /* 0x000fc400078e00da */
[----:B------:R-:W-:Y:S02]  /*fc00*/  IMAD.MOV.U32 R129, RZ, RZ, R217 ;  /* 0x000000ffff817224 */ /* 0x000fe400078e00d9 */
[----:B------:R-:W-:Y:S02]  /*fc10*/  IMAD.MOV.U32 R128, RZ, RZ, R216 ;  /* 0x000000ffff807224 */ /* 0x000fe400078e00d8 */
[C---:B-----5:R-:W-:Y:S07]  /*fc20*/  HMMA.16816.F32 R36, R4.reuse, R20, R136 ;  /* 0x000000140424723c */ /* 0x060fee0000001888 */
[----:B------:R-:W-:Y:S01]  /*fc30*/  IMAD.MOV.U32 R139, RZ, RZ, R127 ;  /* 0x000000ffff8b7224 */ /* 0x000fe200078e007f */
[----:B------:R-:W-:Y:S01]  /*fc40*/  HMMA.16816.F32 R64, R4, R22, R144 ;  /* 0x000000160440723c */ /* 0x000fe20000001890 */
[----:B------:R-:W2:Y:S01]  /*fc50*/  LDSM.16.MT88.4 R20, [R182+0x1000] ;  /* 0x00100000b614783b */ /* 0x000ea20000004200 */
[----:B------:R-:W-:-:S06]  /*fc60*/  IMAD.MOV.U32 R138, RZ, RZ, R126 ;  /* 0x000000ffff8a7224 */ /* 0x000fcc00078e007e */
[C---:B------:R-:W-:Y:S01]  /*fc70*/  HMMA.16816.F32 R48, R4.reuse, R24, R80 ;  /* 0x000000180430723c */ /* 0x040fe20000001850 */
[----:B------:R-:W3:Y:S07]  /*fc80*/  LDSM.16.MT88.4 R24, [R185+0x1000] ;  /* 0x00100000b918783b */ /* 0x000eee0000004200 */
[C---:B------:R-:W-:Y:S01]  /*fc90*/  HMMA.16816.F32 R68, R4.reuse, R16, R116 ;  /* 0x000000100444723c */ /* 0x040fe20000001874 */
[----:B------:R-:W-:Y:S07]  /*fca0*/  LDSM.16.MT88.4 R16, [R181+0x3000] ;  /* 0x00300000b510783b */ /* 0x000fee0000004200 */
[C---:B----4-:R-:W-:Y:S08]  /*fcb0*/  HMMA.16816.F32 R76, R4.reuse, R28, R148 ;  /* 0x0000001c044c723c */ /* 0x050ff00000001894 */
[----:B------:R-:W-:Y:S01]  /*fcc0*/  HMMA.16816.F32 R72, R4, R30, R32 ;  /* 0x0000001e0448723c */ /* 0x000fe20000001820 */
[----:B------:R-:W-:Y:S04]  /*fcd0*/  LDSM.16.MT88.4 R28, [R184+0x3000] ;  /* 0x00300000b81c783b */ /* 0x000fe80000004200 */
[----:B------:R-:W4:Y:S02]  /*fce0*/  LDSM.16.MT88.4 R32, [R184+0x1000] ;  /* 0x00100000b820783b */ /* 0x000f240000004200 */
        /* <DEDUP_REMOVED lines=10> */
[C---:B---3--:R-:W-:Y:S08]  /*fd90*/  HMMA.16816.F32 R124, R4.reuse, R24, R172 ;  /* 0x00000018047c723c */ /* 0x048ff000000018ac */
[C---:B------:R-:W-:Y:S01]  /*fda0*/  HMMA.16816.F32 R88, R4.reuse, R26, R152 ;  /* 0x0000001a0458723c */ /* 0x040fe20000001898 */
[----:B------:R-:W3:Y:S07]  /*fdb0*/  LDSM.16.MT88.4 R24, [R181+0x5000] ;  /* 0x00500000b518783b */ /* 0x000eee0000004200 */
[C---:B----4-:R-:W-:Y:S08]  /*fdc0*/  HMMA.16816.F32 R132, R4.reuse, R32, R168 ;  /* 0x000000200484723c */ /* 0x050ff000000018a8 */
[C---:B-1----:R-:W-:Y:S08]  /*fdd0*/  HMMA.16816.F32 R208, R4.reuse, R12, R108 ;  /* 0x0000000c04d0723c */ /* 0x042ff0000000186c */
[C---:B------:R-:W-:Y:S01]  /*fde0*/  HMMA.16816.F32 R176, R4.reuse, R14, R96 ;  /* 0x0000000e04b0723c */ /* 0x040fe20000001860 */
[----:B------:R-:W1:Y:S07]  /*fdf0*/  LDSM.16.MT88.4 R12, [R182+0x5000] ;  /* 0x00500000b60c783b */ /* 0x000e6e0000004200 */
[C---:B--2---:R-:W-:Y:S08]  /*fe00*/  HMMA.16816.F32 R172, R4.reuse, R22, R60 ;  /* 0x0000001604ac723c */ /* 0x044ff0000000183c */
[C---:B------:R-:W-:Y:S01]  /*fe10*/  HMMA.16816.F32 R60, R4.reuse, R28, R48 ;  /* 0x0000001c043c723c */ /* 0x040fe20000001830 */
[----:B------:R2:W-:Y:S01]  /*fe20*/  MUFU.EX2 R28, R3 ;  /* 0x00000003001c7308 */ /* 0x0005e20000000800 */
[----:B------:R-:W-:Y:S05]  /*fe30*/  LDSM.16.MT88.4 R48, [R182+0x3800] ;  /* 0x00380000b630783b */ /* 0x000fea0000004200 */
[----:B------:R-:W-:Y:S01]  /*fe40*/  IMAD.MOV.U32 R29, RZ, RZ, R138 ;  /* 0x000000ffff1d7224 */ /* 0x000fe200078e008a */
[C---:B---3--:R-:W-:Y:S08]  /*fe50*/  HMMA.16816.F32 R68, R4.reuse, R24, R68 ;  /* 0x000000180444723c */ /* 0x048ff00000001844 */
[----:B------:R-:W-:Y:S01]  /*fe60*/  HMMA.16816.F32 R168, R4, R16, R164 ;  /* 0x0000001004a8723c */ /* 0x000fe200000018a4 */
[----:B--2---:R-:W-:-:S02]  /*fe70*/  FFMA.FTZ R3, R237, c[0x0][0x2d0], -R2 ;  /* 0x0000b400ed037a23 */ /* 0x004fc40000010802 */
[----:B------:R-:W-:Y:S02]  /*fe80*/  IMAD.MOV.U32 R237, RZ, RZ, R128 ;  /* 0x000000ffffed7224 */ /* 0x000fe400078e0080 */
[----:B------:R2:W3:Y:S03]  /*fe90*/  MUFU.EX2 R25, R3 ;  /* 0x0000000300197308 */ /* 0x0004e60000000800 */
[C---:B------:R-:W-:Y:S01]  /*fea0*/  HMMA.16816.F32 R164, R4.reuse, R20, R92 ;  /* 0x0000001404a4723c */ /* 0x040fe2000000185c */
[----:B------:R-:W4:Y:S07]  /*feb0*/  LDSM.16.MT88.4 R20, [R184+0x5000] ;  /* 0x00500000b814783b */ /* 0x000f2e0000004200 */
[----:B------:R-:W-:Y:S01]  /*fec0*/  HMMA.16816.F32 R32, R4, R34, R204 ;  /* 0x000000220420723c */ /* 0x000fe200000018cc */
[--C-:B--2---:R-:W-:Y:S01]  /*fed0*/  FFMA.FTZ R3, R238, c[0x0][0x2d0], -R2.reuse ;  /* 0x0000b400ee037a23 */ /* 0x104fe20000010802 */
[----:B---3--:R-:W-:Y:S01]  /*fee0*/  F2FP.PACK_AB R96, R25, R28 ;  /* 0x0000001c1960723e */ /* 0x008fe200000000ff */
[----:B------:R-:W-:-:S05]  /*fef0*/  FFMA.FTZ R2, R239, c[0x0][0x2d0], -R2 ;  /* 0x0000b400ef027a23 */ /* 0x000fca0000010802 */
[----:B------:R-:W-:Y:S01]  /*ff00*/  HMMA.16816.F32 R92, R4, R26, R52 ;  /* 0x0000001a045c723c */ /* 0x000fe20000001834 */
[----:B------:R-:W-:Y:S01]  /*ff10*/  IMAD.MOV.U32 R238, RZ, RZ, R131 ;  /* 0x000000ffffee7224 */ /* 0x000fe200078e0083 */
[----:B------:R2:W-:Y:S01]  /*ff20*/  MUFU.EX2 R24, R3 ;  /* 0x0000000300187308 */ /* 0x0005e20000000800 */
[----:B------:R-:W-:-:S04]  /*ff30*/  IMAD.MOV.U32 R239, RZ, RZ, R11 ;  /* 0x000000ffffef7224 */ /* 0x000fc800078e000b */
[----:B------:R-:W-:Y:S01]  /*ff40*/  IMAD.MOV.U32 R27, RZ, RZ, R129 ;  /* 0x000000ffff1b7224 */ /* 0x000fe200078e0081 */
[C---:B------:R-:W-:Y:S01]  /*ff50*/  HMMA.16816.F32 R204, R4.reuse, R18, R112 ;  /* 0x0000001204cc723c */ /* 0x040fe20000001870 */
[----:B------:R-:W-:Y:S01]  /*ff60*/  IMAD.MOV.U32 R26, RZ, RZ, R130 ;  /* 0x000000ffff1a7224 */ /* 0x000fe200078e0082 */
[----:B------:R-:W3:Y:S04]  /*ff70*/  LDSM.16.MT88.4 R16, [R185+0x5000] ;  /* 0x00500000b910783b */ /* 0x000ee80000004200 */
[----:B------:R-:W5:Y:S02]  /*ff80*/  LDSM.16.MT88.4 R112, [R181+0x1800] ;  /* 0x00180000b570783b */ /* 0x000f640000004200 */
[----:B-1----:R-:W-:Y:S01]  /*ff90*/  HMMA.16816.F32 R148, R4, R12, R44 ;  /* 0x0000000c0494723c */ /* 0x002fe2000000182c */
[----:B------:R1:W1:Y:S01]  /*ffa0*/  MUFU.EX2 R13, R2 ;  /* 0x00000002000d7308 */ /* 0x0002620000000800 */
[----:B------:R-:W5:Y:S01]  /*ffb0*/  LDSM.16.MT88.4 R128, [R185+0x1800] ;  /* 0x00180000b980783b */ /* 0x000f620000004200 */
[----:B--2---:R-:W-:-:S05]  /*ffc0*/  IMAD.MOV.U32 R3, RZ, RZ, R120 ;  /* 0x000000ffff037224 */ /* 0x004fca00078e0078 */
[C---:B------:R-:W-:Y:S01]  /*ffd0*/  HMMA.16816.F32 R144, R4.reuse, R14, R40 ;  /* 0x0000000e0490723c */ /* 0x040fe20000001828 */
[----:B------:R-:W-:Y:S06]  /*ffe0*/  LDSM.16.MT88.4 R40, [R181+0x3800] ;  /* 0x00380000b528783b */ /* 0x000fec0000004200 */
[----:B------:R-:W-:Y:S01]  /*fff0*/  IMAD.MOV.U32 R15, RZ, RZ, R10 ;  /* 0x000000ffff0f7224 */ /* 0x000fe200078e000a */
[C---:B------:R-:W-:Y:S01]  /*10000*/  HMMA.16816.F32 R160, R4.reuse, R30, R56 ;  /* 0x0000001e04a0723c */ /* 0x040fe20000001838 */
[----:B-1----:R-:W-:Y:S01]  /*10010*/  FFMA.FTZ R2, R240, c[0x0][0x2d0], -R0 ;  /* 0x0000b400f0027a23 */ /* 0x002fe20000010800 */
[----:B------:R-:W-:Y:S01]  /*10020*/  F2FP.PACK_AB R98, R13, R24 ;  /* 0x000000180d62723e */ /* 0x000fe200000000ff */
[----:B------:R-:W-:Y:S01]  /*10030*/  IMAD.MOV.U32 R14, RZ, RZ, R9 ;  /* 0x000000ffff0e7224 */ /* 0x000fe200078e0009 */
[----:B------:R-:W-:Y:S01]  /*10040*/  LDSM.16.MT88.4 R56, [R185+0x3800] ;  /* 0x00380000b938783b */ /* 0x000fe20000004200 */
[----:B------:R1:W-:Y:S02]  /*10050*/  MUFU.EX2 R12, R2 ;  /* 0x00000002000c7308 */ /* 0x0003e40000000800 */
[----:B------:R-:W-:Y:S01]  /*10060*/  IMAD.MOV.U32 R30, RZ, RZ, R123 ;  /* 0x000000ffff1e7224 */ /* 0x000fe200078e007b */
[----:B----4-:R-:W-:Y:S01]  /*10070*/  HMMA.16816.F32 R156, R4, R20, R76 ;  /* 0x00000014049c723c */ /* 0x010fe2000000184c */
[----:B------:R-:W2:Y:S01]  /*10080*/  LDSM.16.MT88.4 R120, [R182+0x1800] ;  /* 0x00180000b678783b */ /* 0x000ea20000004200 */
[----:B------:R-:W-:-:S03]  /*10090*/  IMAD.MOV.U32 R31, RZ, RZ, R139 ;  /* 0x000000ffff1f7224 */ /* 0x000fc600078e008b */
[----:B------:R-:W-:Y:S03]  /*100a0*/  LDSM.16.MT88.4 R136, [R184+0x1800] ;  /* 0x00180000b888783b */ /* 0x000fe60000004200 */
[----:B------:R-:W-:Y:S01]  /*100b0*/  HMMA.16816.F32 R20, R4, R22, R72 ;  /* 0x000000160414723c */ /* 0x000fe20000001848 */
[----:B------:R-:W4:Y:S01]  /*100c0*/  LDSM.16.MT88.4 R72, [R181+0x5800] ;  /* 0x00580000b548783b */ /* 0x000f220000004200 */
[----:B-1----:R-:W-:-:S06]  /*100d0*/  FFMA.FTZ R2, R241, c[0x0][0x2d0], -R0 ;  /* 0x0000b400f1027a23 */ /* 0x002fcc0000010800 */
[C---:B---3--:R-:W-:Y:S01]  /*100e0*/  HMMA.16816.F32 R152, R4.reuse, R16, R36 ;  /* 0x000000100498723c */ /* 0x048fe20000001824 */
[----:B------:R1:W3:Y:S07]  /*100f0*/  MUFU.EX2 R11, R2 ;  /* 0x00000002000b7308 */ /* 0x0002ee0000000800 */
[----:B------:R-:W-:Y:S01]  /*10100*/  HMMA.16816.F32 R16, R4, R18, R64 ;  /* 0x000000120410723c */ /* 0x000fe20000001840 */
[----:B------:R-:W2:Y:S04]  /*10110*/  LDSM.16.MT88.4 R64, [R184+0x3800] ;  /* 0x00380000b840783b */ /* 0x000ea80000004200 */
[----:B------:R-:W-:Y:S01]  /*10120*/  LDSM.16.MT88.4 R4, [R184+0x5800] ;  /* 0x00580000b804783b */ /* 0x000fe20000004200 */
[--C-:B-1----:R-:W-:Y:S01]  /*10130*/  FFMA.FTZ R2, R242, c[0x0][0x2d0], -R0.reuse ;  /* 0x0000b400f2027a23 */ /* 0x102fe20000010800 */
[----:B---3--:R-:W-:Y:S01]  /*10140*/  F2FP.PACK_AB R97, R11, R12 ;  /* 0x0000000c0b61723e */ /* 0x008fe200000000ff */
[----:B------:R-:W-:-:S02]  /*10150*/  FFMA.FTZ R0, R243, c[0x0][0x2d0], -R0 ;  /* 0x0000b400f3007a23 */ /* 0x000fc40000010800 */
[----:B------:R1:W-:Y:S08]  /*10160*/  MUFU.EX2 R10, R2 ;  /* 0x00000002000a7308 */ /* 0x0003f00000000800 */
[----:B------:R3:W3:Y:S01]  /*10170*/  MUFU.EX2 R9, R0 ;  /* 0x0000000000097308 */ /* 0x0006e20000000800 */
[----:B-1----:R-:W-:-:S04]  /*10180*/  FADD.FTZ R2, R15, R14 ;  /* 0x0000000e0f027221 */ /* 0x002fc80000010000 */
[----:B------:R-:W-:Y:S02]  /*10190*/  FADD.FTZ R2, R238, R2 ;  /* 0x00000002ee027221 */ /* 0x000fe40000010000 */
[----:B---3--:R-:W-:Y:S01]  /*101a0*/  FADD.FTZ R0, R3, R239 ;  /* 0x000000ef03007221 */ /* 0x008fe20000010000 */
[----:B------:R-:W-:Y:S01]  /*101b0*/  F2FP.PACK_AB R99, R9, R10 ;  /* 0x0000000a0963723e */ /* 0x000fe200000000ff */
[----:B------:R-:W-:Y:S02]  /*101c0*/  FADD.FTZ R2, R27, R2 ;  /* 0x000000021b027221 */ /* 0x000fe40000010000 */
[----:B------:R-:W-:Y:S02]  /*101d0*/  FADD.FTZ R0, R26, R0 ;  /* 0x000000001a007221 */ /* 0x000fe40000010000 */
[----:B------:R-:W-:Y:S02]  /*101e0*/  FADD.FTZ R2, R235, R2 ;  /* 0x00000002eb027221 */ /* 0x000fe40000010000 */
[----:B------:R-:W-:Y:S01]  /*101f0*/  FADD.FTZ R0, R237, R0 ;  /* 0x00000000ed007221 */ /* 0x000fe20000010000 */
[----:B-----5:R-:W-:Y:S01]  /*10200*/  HMMA.16816.F32 R108, R96, R112, R216 ;  /* 0x00000070606c723c */ /* 0x020fe200000018d8 */
[----:B------:R-:W-:-:S02]  /*10210*/  FADD.FTZ R2, R30, R2 ;  /* 0x000000021e027221 */ /* 0x000fc40000010000 */
[----:B------:R-:W-:Y:S02]  /*10220*/  FADD.FTZ R0, R248, R0 ;  /* 0x00000000f8007221 */ /* 0x000fe40000010000 */
[----:B------:R-:W-:Y:S02]  /*10230*/  FADD.FTZ R2, R252, R2 ;  /* 0x00000002fc027221 */ /* 0x000fe40000010000 */
[----:B------:R-:W-:Y:S01]  /*10240*/  FADD.FTZ R0, R251, R0 ;  /* 0x00000000fb007221 */ /* 0x000fe20000010000 */
[----:B------:R-:W-:Y:S01]  /*10250*/  HMMA.16816.F32 R124, R96, R128, R124 ;  /* 0x00000080607c723c */ /* 0x000fe2000000187c */
[----:B------:R-:W-:Y:S02]  /*10260*/  FADD.FTZ R2, R31, R2 ;  /* 0x000000021f027221 */ /* 0x000fe40000010000 */
[----:B------:R-:W-:Y:S02]  /*10270*/  FADD.FTZ R0, R246, R0 ;  /* 0x00000000f6007221 */ /* 0x000fe40000010000 */
[----:B------:R-:W-:-:S02]  /*10280*/  FADD.FTZ R2, R234, R2 ;  /* 0x00000002ea027221 */ /* 0x000fc40000010000 */
[----:B------:R-:W-:Y:S01]  /*10290*/  FADD.FTZ R0, R250, R0 ;  /* 0x00000000fa007221 */ /* 0x000fe20000010000 */
[C---:B------:R-:W-:Y:S01]  /*102a0*/  HMMA.16816.F32 R112, R96.reuse, R114, R80 ;  /* 0x000000726070723c */ /* 0x040fe20000001850 */
[----:B------:R-:W1:Y:S01]  /*102b0*/  LDSM.16.MT88.4 R80, [R182+0x5800] ;  /* 0x00580000b650783b */ /* 0x000e620000004200 */
[----:B------:R-:W-:Y:S02]  /*102c0*/  FADD.FTZ R2, R222, R2 ;  /* 0x00000002de027221 */ /* 0x000fe40000010000 */
[----:B------:R-:W-:Y:S02]  /*102d0*/  FADD.FTZ R0, R215, R0 ;  /* 0x00000000d7007221 */ /* 0x000fe40000010000 */
[----:B------:R-:W-:Y:S02]  /*102e0*/  FADD.FTZ R2, R221, R2 ;  /* 0x00000002dd027221 */ /* 0x000fe40000010000 */
[----:B------:R-:W-:Y:S01]  /*102f0*/  HMMA.16816.F32 R128, R96, R130, R88 ;  /* 0x000000826080723c */ /* 0x000fe20000001858 */
[----:B------:R-:W3:Y:S01]  /*10300*/  LDSM.16.MT88.4 R88, [R185+0x5800] ;  /* 0x00580000b958783b */ /* 0x000ee20000004200 */
[----:B------:R-:W-:-:S02]  /*10310*/  FADD.FTZ R0, R212, R0 ;  /* 0x00000000d4007221 */ /* 0x000fc40000010000 */
[----:B------:R-:W-:Y:S02]  /*10320*/  FADD.FTZ R2, R220, R2 ;  /* 0x00000002dc027221 */ /* 0x000fe40000010000 */
[----:B------:R-:W-:Y:S02]  /*10330*/  FADD.FTZ R0, R104, R0 ;  /* 0x0000000068007221 */ /* 0x000fe40000010000 */
[----:B------:R-:W-:Y:S01]  /*10340*/  FADD.FTZ R3, R28, R2 ;  /* 0x000000021c037221 */ /* 0x000fe20000010000 */
[C---:B--2---:R-:W-:Y:S01]  /*10350*/  HMMA.16816.F32 R116, R96.reuse, R120, R116 ;  /* 0x000000786074723c */ /* 0x044fe20000001874 */
[----:B------:R-:W-:Y:S02]  /*10360*/  FADD.FTZ R0, R103, R0 ;  /* 0x0000000067007221 */ /* 0x000fe40000010000 */
[----:B------:R-:W-:Y:S02]  /*10370*/  FADD.FTZ R3, R25, R3 ;  /* 0x0000000319037221 */ /* 0x000fe40000010000 */
[----:B------:R-:W-:Y:S01]  /*10380*/  FADD.FTZ R2, R12, R0 ;  /* 0x000000000c027221 */ /* 0x000fe20000010000 */
[----:B------:R-:W-:Y:S01]  /*10390*/  IADD3 R0, R29, -0x2, RZ ;  /* 0xfffffffe1d007810 */ /* 0x000fe20007ffe0ff */
[----:B------:R-:W-:Y:S01]  /*103a0*/  FADD.FTZ R3, R24, R3 ;  /* 0x0000000318037221 */ /* 0x000fe20000010000 */
[----:B------:R-:W-:Y:S01]  /*103b0*/  HMMA.16816.F32 R120, R96, R122, R84 ;  /* 0x0000007a6078723c */ /* 0x000fe20000001854 */
[----:B------:R-:W-:Y:S01]  /*103c0*/  FADD.FTZ R2, R11, R2 ;  /* 0x000000020b027221 */ /* 0x000fe20000010000 */
[----:B------:R-:W-:Y:S01]  /*103d0*/  ISETP.GE.AND P0, PT, R0, R249, PT ;  /* 0x000000f90000720c */ /* 0x000fe20003f06270 */
[----:B------:R-:W-:-:S02]  /*103e0*/  FADD.FTZ R221, R13, R3 ;  /* 0x000000030ddd7221 */ /* 0x000fc40000010000 */
[----:B------:R-:W-:-:S03]  /*103f0*/  FADD.FTZ R2, R10, R2 ;  /* 0x000000020a027221 */ /* 0x000fc60000010000 */
[----:B----4-:R-:W-:Y:S01]  /*10400*/  HMMA.16816.F32 R68, R96, R72, R68 ;  /* 0x000000486044723c */ /* 0x010fe20000001844 */
[----:B------:R-:W-:-:S07]  /*10410*/  FADD.FTZ R222, R9, R2 ;  /* 0x0000000209de7221 */ /* 0x000fce0000010000 */
[C---:B------:R-:W-:Y:S08]  /*10420*/  HMMA.16816.F32 R132, R96.reuse, R136, R132 ;  /* 0x000000886084723c */ /* 0x040ff00000001884 */
[C---:B------:R-:W-:Y:S08]  /*10430*/  HMMA.16816.F32 R36, R96.reuse, R40, R168 ;  /* 0x000000286024723c */ /* 0x040ff000000018a8 */
[C---:B------:R-:W-:Y:S08]  /*10440*/  HMMA.16816.F32 R44, R96.reuse, R48, R208 ;  /* 0x00000030602c723c */ /* 0x040ff000000018d0 */
[C---:B------:R-:W-:Y:S08]  /*10450*/  HMMA.16816.F32 R52, R96.reuse, R56, R164 ;  /* 0x000000386034723c */ /* 0x040ff000000018a4 */
[C---:B------:R-:W-:Y:S08]  /*10460*/  HMMA.16816.F32 R60, R96.reuse, R64, R60 ;  /* 0x00000040603c723c */ /* 0x040ff0000000183c */
[C---:B------:R-:W-:Y:S08]  /*10470*/  HMMA.16816.F32 R72, R96.reuse, R74, R92 ;  /* 0x0000004a6048723c */ /* 0x040ff0000000185c */
[C---:B-1----:R-:W-:Y:S08]  /*10480*/  HMMA.16816.F32 R76, R96.reuse, R80, R148 ;  /* 0x00000050604c723c */ /* 0x042ff00000001894 */
[C---:B---3--:R-:W-:Y:S08]  /*10490*/  HMMA.16816.F32 R84, R96.reuse, R88, R152 ;  /* 0x000000586054723c */ /* 0x048ff00000001898 */
        /* <DEDUP_REMOVED lines=14> */
.L_x_240:
        /* <DEDUP_REMOVED lines=9> */
[----:B------:R-:W-:Y:S01]  /*10610*/  IADD3.X R23, RZ, R228, RZ, P0, !PT ;  /* 0x000000e4ff177210 */ /* 0x000fe200007fe4ff */
[----:B------:R-:W-:Y:S01]  /*10620*/  IMAD R0, R204, c[0x0][0x20c], R0 ;  /* 0x00008300cc007a24 */ /* 0x000fe200078e0200 */
[C---:B------:R-:W-:Y:S02]  /*10630*/  IADD3 R3, P6, R2.reuse, R226, RZ ;  /* 0x000000e202037210 */ /* 0x040fe40007fde0ff */
[----:B------:R-:W-:Y:S02]  /*10640*/  IADD3 R12, P4, R2, R21, RZ ;  /* 0x00000015020c7210 */ /* 0x000fe40007f9e0ff */
[----:B------:R-:W-:Y:S02]  /*10650*/  IADD3 R0, R5, R0, RZ ;  /* 0x0000000005007210 */ /* 0x000fe40007ffe0ff */
[----:B------:R-:W-:Y:S02]  /*10660*/  LEA R172, P5, R3, c[0x0][0x1f8], 0x1 ;  /* 0x00007e0003ac7a11 */ /* 0x000fe400078a08ff */
[----:B------:R-:W-:Y:S02]  /*10670*/  SHF.L.U64.HI R0, R4, 0x6, R0 ;  /* 0x0000000604007819 */ /* 0x000fe40000010200 */
[----:B------:R-:W-:Y:S02]  /*10680*/  LEA R176, P3, R12, c[0x0][0x1f8], 0x1 ;  /* 0x00007e000cb07a11 */ /* 0x000fe400078608ff */
[-C--:B------:R-:W-:Y:S01]  /*10690*/  IADD3.X R15, R0, R228.reuse, RZ, P6, !PT ;  /* 0x000000e4000f7210 */ /* 0x080fe200037fe4ff */
[----:B------:R-:W-:Y:S01]  /*106a0*/  LDSM.16.M88.4 R32, [R187] ;  /* 0x00000000bb20783b */ /* 0x000fe20000000200 */
[----:B------:R-:W-:Y:S02]  /*106b0*/  ISETP.GE.AND P6, PT, R231, c[0x0][0x1d4], PT ;  /* 0x00007500e7007a0c */ /* 0x000fe40003fc6270 */
[----:B------:R-:W-:Y:S02]  /*106c0*/  LEA.HI.X R173, R3, c[0x0][0x1fc], R15, 0x1, P5 ;  /* 0x00007f0003ad7a11 */ /* 0x000fe400028f0c0f */
[----:B------:R-:W-:Y:S02]  /*106d0*/  ISETP.GE.AND P5, PT, R232, c[0x0][0x1d4], PT ;  /* 0x00007500e8007a0c */ /* 0x000fe40003fa6270 */
[----:B------:R-:W-:Y:S01]  /*106e0*/  IADD3.X R28, R0, R23, RZ, P4, !PT ;  /* 0x00000017001c7210 */ /* 0x000fe200027fe4ff */
[----:B------:R-:W1:Y:S01]  /*106f0*/  LDSM.16.M88.4 R8, [R180] ;  /* 0x00000000b408783b */ /* 0x000e620000000200 */
[----:B------:R-:W-:Y:S02]  /*10700*/  ISETP.GE.AND P4, PT, R230, c[0x0][0x1d4], PT ;  /* 0x00007500e6007a0c */ /* 0x000fe40003f86270 */
[----:B------:R-:W-:Y:S02]  /*10710*/  LEA.HI.X R177, R12, c[0x0][0x1fc], R28, 0x1, P3 ;  /* 0x00007f000cb17a11 */ /* 0x000fe400018f0c1c */
[----:B------:R-:W-:Y:S02]  /*10720*/  MOV R29, c[0x0][0x208] ;  /* 0x00008200001d7a02 */ /* 0x000fe40000000f00 */
[----:B------:R-:W-:Y:S01]  /*10730*/  IADD3.X R22, RZ, R228, RZ, P1, !PT ;  /* 0x000000e4ff167210 */ /* 0x000fe20000ffe4ff */
[----:B------:R-:W2:Y:S01]  /*10740*/  LDSM.16.M88.4 R16, [R180+0x800] ;  /* 0x00080000b410783b */ /* 0x000ea20000000200 */
[----:B------:R-:W-:Y:S02]  /*10750*/  IADD3 R13, P2, R2, R20, RZ ;  /* 0x00000014020d7210 */ /* 0x000fe40007f5e0ff */
[----:B------:R-:W-:Y:S02]  /*10760*/  LEA R2, P0, R29, R2, 0x5 ;  /* 0x000000021d027211 */ /* 0x000fe400078028ff */
[C---:B------:R-:W-:Y:S02]  /*10770*/  LEA R174, P1, R13.reuse, c[0x0][0x1f8], 0x1 ;  /* 0x00007e000dae7a11 */ /* 0x040fe400078208ff */
[----:B------:R-:W-:Y:S01]  /*10780*/  IADD3.X R14, R0, R22, RZ, P2, !PT ;  /* 0x00000016000e7210 */ /* 0x000fe200017fe4ff */
[----:B------:R-:W3:Y:S01]  /*10790*/  LDSM.16.M88.4 R24, [R180+0x1000] ;  /* 0x00100000b418783b */ /* 0x000ee20000000200 */
[----:B------:R-:W-:Y:S02]  /*107a0*/  MOV R30, c[0x0][0x20c] ;  /* 0x00008300001e7a02 */ /* 0x000fe40000000f00 */
[----:B------:R-:W-:Y:S02]  /*107b0*/  LEA.HI.X R175, R13, c[0x0][0x1fc], R14, 0x1, P1 ;  /* 0x00007f000daf7a11 */ /* 0x000fe400008f0c0e */
[----:B------:R-:W-:Y:S02]  /*107c0*/  LEA.HI.X R0, R29, R0, R30, 0x5, P0 ;  /* 0x000000001d007211 */ /* 0x000fe400000f2c1e */
[C---:B------:R-:W-:Y:S01]  /*107d0*/  IADD3 R30, P1, R2.reuse, R21, RZ ;  /* 0x00000015021e7210 */ /* 0x040fe20007f3e0ff */
[----:B------:R-:W4:Y:S01]  /*107e0*/  LDSM.16.M88.4 R144, [R180+0x1800] ;  /* 0x00180000b490783b */ /* 0x000f220000000200 */
[C---:B------:R-:W-:Y:S02]  /*107f0*/  IADD3 R3, P0, R2.reuse, R20, RZ ;  /* 0x0000001402037210 */ /* 0x040fe40007f1e0ff */
[----:B------:R-:W-:Y:S02]  /*10800*/  IADD3 R2, P2, R2, R226, RZ ;  /* 0x000000e202027210 */ /* 0x000fe40007f5e0ff */
[----:B------:R-:W-:Y:S02]  /*10810*/  IADD3.X R102, R0, R23, RZ, P1, !PT ;  /* 0x0000001700667210 */ /* 0x000fe40000ffe4ff */
[----:B------:R-:W-:Y:S01]  /*10820*/  LEA R28, P3, R2, c[0x0][0x1f8], 0x1 ;  /* 0x00007e00021c7a11 */ /* 0x000fe200078608ff */
[----:B------:R-:W-:Y:S01]  /*10830*/  LDSM.16.M88.4 R148, [R188] ;  /* 0x00000000bc94783b */ /* 0x000fe20000000200 */
[----:B------:R-:W-:Y:S02]  /*10840*/  LEA R170, P1, R30, c[0x0][0x1f8], 0x1 ;  /* 0x00007e001eaa7a11 */ /* 0x000fe400078208ff */
[----:B------:R-:W-:Y:S02]  /*10850*/  IADD3.X R31, R0, R22, RZ, P0, !PT ;  /* 0x00000016001f7210 */ /* 0x000fe400007fe4ff */
[C---:B------:R-:W-:Y:S02]  /*10860*/  LEA R168, P0, R3.reuse, c[0x0][0x1f8], 0x1 ;  /* 0x00007e0003a87a11 */ /* 0x040fe400078008ff */
[----:B------:R-:W-:Y:S01]  /*10870*/  LEA.HI.X R171, R30, c[0x0][0x1fc], R102, 0x1, P1 ;  /* 0x00007f001eab7a11 */ /* 0x000fe200008f0c66 */
[C---:B-1----:R-:W-:Y:S01]  /*10880*/  HMMA.16816.F32 R4, R32.reuse, R8, RZ ;  /* 0x000000082004723c */ /* 0x042fe200000018ff */
[----:B------:R-:W1:Y:S02]  /*10890*/  LDSM.16.M88.4 R152, [R191] ;  /* 0x00000000bf98783b */ /* 0x000e640000000200 */
[----:B------:R-:W-:Y:S02]  /*108a0*/  LEA.HI.X R169, R3, c[0x0][0x1fc], R31, 0x1, P0 ;  /* 0x00007f0003a97a11 */ /* 0x000fe400000f0c1f */
[----:B------:R-:W-:Y:S02]  /*108b0*/  ISETP.GT.AND P0, PT, R204, R249, PT ;  /* 0x000000f9cc00720c */ /* 0x000fe40003f04270 */
[----:B------:R-:W-:Y:S01]  /*108c0*/  IADD3.X R0, R0, R228, RZ, P2, !PT ;  /* 0x000000e400007210 */ /* 0x000fe200017fe4ff */
[C---:B------:R-:W-:Y:S01]  /*108d0*/  HMMA.16816.F32 R8, R32.reuse, R10, RZ ;  /* 0x0000000a2008723c */ /* 0x040fe200000018ff */
[----:B------:R-:W5:Y:S03]  /*108e0*/  LDSM.16.M88.4 R156, [R202] ;  /* 0x00000000ca9c783b */ /* 0x000f660000000200 */
[----:B------:R-:W-:Y:S02]  /*108f0*/  LEA.HI.X R29, R2, c[0x0][0x1fc], R0, 0x1, P3 ;  /* 0x00007f00021d7a11 */ /* 0x000fe400018f0c00 */
[----:B------:R-:W-:Y:S02]  /*10900*/  IADD3 R204, R204, -0x1, RZ ;  /* 0xffffffffcccc7810 */ /* 0x000fe40007ffe0ff */
[C---:B--2---:R-:W-:Y:S01]  /*10910*/  HMMA.16816.F32 R12, R32.reuse, R16, RZ ;  /* 0x00000010200c723c */ /* 0x044fe200000018ff */
[----:B------:R-:W2:Y:S07]  /*10920*/  LDSM.16.M88.4 R160, [R201] ;  /* 0x00000000c9a0783b */ /* 0x000eae0000000200 */
[C---:B------:R-:W-:Y:S01]  /*10930*/  HMMA.16816.F32 R16, R32.reuse, R18, RZ ;  /* 0x000000122010723c */ /* 0x040fe200000018ff */
[----:B------:R-:W1:Y:S07]  /*10940*/  LDSM.16.M88.4 R164, [R200] ;  /* 0x00000000c8a4783b */ /* 0x000e6e0000000200 */
[C---:B---3--:R-:W-:Y:S01]  /*10950*/  HMMA.16816.F32 R20, R32.reuse, R24, RZ ;  /* 0x000000182014723c */ /* 0x048fe200000018ff */
[----:B------:R-:W-:Y:S01]  /*10960*/  @!PT LDS RZ, [RZ] ;  /* 0x00000000fffff984 */ /* 0x000fe20000000800 */
[----:B------:R-:W-:Y:S01]  /*10970*/  @!PT LDS RZ, [RZ] ;  /* 0x00000000fffff984 */ /* 0x000fe20000000800 */
[----:B------:R-:W-:Y:S01]  /*10980*/  @!PT LDS RZ, [RZ] ;  /* 0x00000000fffff984 */ /* 0x000fe20000000800 */
[----:B------:R3:W-:Y:S07]  /*10990*/  LDGSTS.E.BYPASS.LTC128B.128 [R203+0x100], [R172.64], !P5 ;  /* 0x00100000accb7fae */ /* 0x0007ee000e901d46 */
[C---:B------:R-:W-:Y:S01]  /*109a0*/  HMMA.16816.F32 R24, R32.reuse, R26, RZ ;  /* 0x0000001a2018723c */ /* 0x040fe200000018ff */
[----:B------:R1:W-:Y:S08]  /*109b0*/  LDGSTS.E.BYPASS.LTC128B.128 [R203+0x2100], [R176.64], !P6 ;  /* 0x02100000b0cb7fae */ /* 0x0003f0000f101d46 */
[----:B------:R3:W-:Y:S08]  /*109c0*/  LDGSTS.E.BYPASS.LTC128B.128 [R203+0x4100], [R174.64], !P4 ;  /* 0x04100000aecb7fae */ /* 0x0007f0000e101d46 */
[----:B------:R4:W-:Y:S08]  /*109d0*/  LDGSTS.E.BYPASS.LTC128B.128 [R203+0x1100], [R28.64], !P5 ;  /* 0x011000001ccb7fae */ /* 0x0009f0000e901d46 */
[----:B------:R1:W-:Y:S08]  /*109e0*/  LDGSTS.E.BYPASS.LTC128B.128 [R203+0x3100], [R170.64], !P6 ;  /* 0x03100000aacb7fae */ /* 0x0003f0000f101d46 */
[----:B------:R1:W-:Y:S08]  /*109f0*/  LDGSTS.E.BYPASS.LTC128B.128 [R203+0x5100], [R168.64], !P4 ;  /* 0x05100000a8cb7fae */ /* 0x0003f0000e101d46 */
[----:B---3--:R-:W-:Y:S01]  /*10a00*/  LDSM.16.M88.4 R172, [R186] ;  /* 0x00000000baac783b */ /* 0x008fe20000000200 */
[C---:B----4-:R-:W-:Y:S07]  /*10a10*/  HMMA.16816.F32 R28, R32.reuse, R144, RZ ;  /* 0x00000090201c723c */ /* 0x050fee00000018ff */
[----:B------:R-:W0:Y:S01]  /*10a20*/  LDGDEPBAR ;  /* 0x00000000000079af */ /* 0x000e220000000000 */
[----:B------:R-:W-:Y:S07]  /*10a30*/  HMMA.16816.F32 R32, R32, R146, RZ ;  /* 0x000000922020723c */ /* 0x000fee00000018ff */
[----:B------:R-:W-:Y:S01]  /*10a40*/  LDSM.16.M88.4 R144, [R186+0x800] ;  /* 0x00080000ba90783b */ /* 0x000fe20000000200 */
[C---:B-1----:R-:W-:Y:S07]  /*10a50*/  HMMA.16816.F32 R4, R148.reuse, R152, R4 ;  /* 0x000000989404723c */ /* 0x042fee0000001804 */
[----:B------:R-:W1:Y:S01]  /*10a60*/  LDSM.16.M88.4 R168, [R190] ;  /* 0x00000000bea8783b */ /* 0x000e620000000200 */
[C---:B------:R-:W-:Y:S07]  /*10a70*/  HMMA.16816.F32 R8, R148.reuse, R154, R8 ;  /* 0x0000009a9408723c */ /* 0x040fee0000001808 */
[----:B------:R-:W3:Y:S01]  /*10a80*/  LDSM.16.M88.4 R152, [R186+0x1000] ;  /* 0x00100000ba98783b */ /* 0x000ee20000000200 */
[C---:B-----5:R-:W-:Y:S07]  /*10a90*/  HMMA.16816.F32 R12, R148.reuse, R156, R12 ;  /* 0x0000009c940c723c */ /* 0x060fee000000180c */
[----:B------:R-:W-:Y:S01]  /*10aa0*/  LDSM.16.M88.4 R176, [R183+0x1800] ;  /* 0x00180000b7b0783b */ /* 0x000fe20000000200 */
[C---:B------:R-:W-:Y:S07]  /*10ab0*/  HMMA.16816.F32 R16, R148.reuse, R158, R16 ;  /* 0x0000009e9410723c */ /* 0x040fee0000001810 */
[----:B------:R-:W4:Y:S01]  /*10ac0*/  LDSM.16.M88.4 R156, [R186+0x1800] ;  /* 0x00180000ba9c783b */ /* 0x000f220000000200 */
[C---:B--2---:R-:W-:Y:S08]  /*10ad0*/  HMMA.16816.F32 R20, R148.reuse, R160, R20 ;  /* 0x000000a09414723c */ /* 0x044ff00000001814 */
[C---:B------:R-:W-:Y:S01]  /*10ae0*/  HMMA.16816.F32 R24, R148.reuse, R162, R24 ;  /* 0x000000a29418723c */ /* 0x040fe20000001818 */
[----:B------:R-:W-:Y:S07]  /*10af0*/  LDSM.16.M88.4 R160, [R183] ;  /* 0x00000000b7a0783b */ /* 0x000fee0000000200 */
[C---:B------:R-:W-:Y:S08]  /*10b00*/  HMMA.16816.F32 R28, R148.reuse, R164, R28 ;  /* 0x000000a4941c723c */ /* 0x040ff0000000181c */
[----:B------:R-:W-:Y:S01]  /*10b10*/  HMMA.16816.F32 R32, R148, R166, R32 ;  /* 0x000000a69420723c */ /* 0x000fe20000001820 */
[----:B------:R-:W2:Y:S07]  /*10b20*/  LDSM.16.M88.4 R148, [R189] ;  /* 0x00000000bd94783b */ /* 0x000eae0000000200 */
[C---:B-1----:R-:W-:Y:S01]  /*10b30*/  HMMA.16816.F32 R4, R168.reuse, R172, R4 ;  /* 0x000000aca804723c */ /* 0x042fe20000001804 */
[----:B------:R-:W1:Y:S07]  /*10b40*/  LDSM.16.M88.4 R164, [R183+0x800] ;  /* 0x00080000b7a4783b */ /* 0x000e6e0000000200 */
[C---:B------:R-:W-:Y:S01]  /*10b50*/  HMMA.16816.F32 R8, R168.reuse, R174, R8 ;  /* 0x000000aea808723c */ /* 0x040fe20000001808 */
[----:B------:R-:W5:Y:S07]  /*10b60*/  LDSM.16.M88.4 R172, [R183+0x1000] ;  /* 0x00100000b7ac783b */ /* 0x000f6e0000000200 */
[C---:B------:R-:W-:Y:S08]  /*10b70*/  HMMA.16816.F32 R12, R168.reuse, R144, R12 ;  /* 0x00000090a80c723c */ /* 0x040ff0000000180c */
[C---:B------:R-:W-:Y:S01]  /*10b80*/  HMMA.16816.F32 R16, R168.reuse, R146, R16 ;  /* 0x00000092a810723c */ /* 0x040fe20000001810 */
[----:B------:R-:W-:Y:S07]  /*10b90*/  LDSM.16.M88.4 R144, [R187+0x4000] ;  /* 0x00400000bb90783b */ /* 0x000fee0000000200 */
[C---:B---3--:R-:W-:Y:S08]  /*10ba0*/  HMMA.16816.F32 R20, R168.reuse, R152, R20 ;  /* 0x00000098a814723c */ /* 0x048ff00000001814 */
[C---:B------:R-:W-:Y:S01]  /*10bb0*/  HMMA.16816.F32 R24, R168.reuse, R154, R24 ;  /* 0x0000009aa818723c */ /* 0x040fe20000001818 */
[----:B------:R-:W3:Y:S07]  /*10bc0*/  LDSM.16.M88.4 R152, [R180+0x2000] ;  /* 0x00200000b498783b */ /* 0x000eee0000000200 */
[C---:B----4-:R-:W-:Y:S08]  /*10bd0*/  HMMA.16816.F32 R28, R168.reuse, R156, R28 ;  /* 0x0000009ca81c723c */ /* 0x050ff0000000181c */
[----:B------:R-:W-:Y:S01]  /*10be0*/  HMMA.16816.F32 R32, R168, R158, R32 ;  /* 0x0000009ea820723c */ /* 0x000fe20000001820 */
[----:B------:R-:W4:Y:S07]  /*10bf0*/  LDSM.16.M88.4 R156, [R180+0x2800] ;  /* 0x00280000b49c783b */ /* 0x000f2e0000000200 */
[C---:B--2---:R-:W-:Y:S01]  /*10c00*/  HMMA.16816.F32 R4, R148.reuse, R160, R4 ;  /* 0x000000a09404723c */ /* 0x044fe20000001804 */
[----:B------:R-:W-:Y:S07]  /*10c10*/  LDSM.16.M88.4 R168, [R188+0x4000] ;  /* 0x00400000bca8783b */ /* 0x000fee0000000200 */
[C---:B------:R-:W-:Y:S01]  /*10c20*/  HMMA.16816.F32 R8, R148.reuse, R162, R8 ;  /* 0x000000a29408723c */ /* 0x040fe20000001808 */
[----:B------:R-:W2:Y:S07]  /*10c30*/  LDSM.16.M88.4 R160, [R180+0x3000] ;  /* 0x00300000b4a0783b */ /* 0x000eae0000000200 */
        /* <DEDUP_REMOVED lines=8> */
[----:B------:R-:W1:Y:S07]  /*10cc0*/  LDSM.16.M88.4 R148, [R198] ;  /* 0x00000000c694783b */ /* 0x000e6e0000000200 */
[C---:B---3--:R-:W-:Y:S01]  /*10cd0*/  HMMA.16816.F32 R4, R144.reuse, R152, R4 ;  /* 0x000000989004723c */ /* 0x048fe20000001804 */
[----:B------:R-:W-:Y:S07]  /*10ce0*/  LDSM.16.M88.4 R176, [R196] ;  /* 0x00000000c4b0783b */ /* 0x000fee0000000200 */
[C---:B------:R-:W-:Y:S01]  /*10cf0*/  HMMA.16816.F32 R8, R144.reuse, R154, R8 ;  /* 0x0000009a9008723c */ /* 0x040fe20000001808 */
[----:B------:R-:W3:Y:S07]  /*10d00*/  LDSM.16.M88.4 R152, [R197] ;  /* 0x00000000c598783b */ /* 0x000eee0000000200 */
[C---:B----4-:R-:W-:Y:S08]  /*10d10*/  HMMA.16816.F32 R12, R144.reuse, R156, R12 ;  /* 0x0000009c900c723c */ /* 0x050ff0000000180c */
[C---:B------:R-:W-:Y:S01]  /*10d20*/  HMMA.16816.F32 R16, R144.reuse, R158, R16 ;  /* 0x0000009e9010723c */ /* 0x040fe20000001810 */
[----:B------:R-:W-:Y:S07]  /*10d30*/  LDSM.16.M88.4 R156, [R186+0x2000] ;  /* 0x00200000ba9c783b */ /* 0x000fee0000000200 */
[C---:B--2---:R-:W-:Y:S08]  /*10d40*/  HMMA.16816.F32 R20, R144.reuse, R160, R20 ;  /* 0x000000a09014723c */ /* 0x044ff00000001814 */
[C---:B------:R-:W-:Y:S01]  /*10d50*/  HMMA.16816.F32 R24, R144.reuse, R162, R24 ;  /* 0x000000a29018723c */ /* 0x040fe20000001818 */
[----:B------:R-:W-:Y:S07]  /*10d60*/  LDSM.16.M88.4 R160, [R186+0x2800] ;  /* 0x00280000baa0783b */ /* 0x000fee0000000200 */
[C---:B-1----:R-:W-:Y:S08]  /*10d70*/  HMMA.16816.F32 R28, R144.reuse, R164, R28 ;  /* 0x000000a4901c723c */ /* 0x042ff0000000181c */
[----:B------:R-:W-:Y:S01]  /*10d80*/  HMMA.16816.F32 R32, R144, R166, R32 ;  /* 0x000000a69020723c */ /* 0x000fe20000001820 */
[----:B------:R-:W1:Y:S07]  /*10d90*/  LDSM.16.M88.4 R144, [R190+0x4000] ;  /* 0x00400000be90783b */ /* 0x000e6e0000000200 */
[C---:B-----5:R-:W-:Y:S01]  /*10da0*/  HMMA.16816.F32 R4, R168.reuse, R172, R4 ;  /* 0x000000aca804723c */ /* 0x060fe20000001804 */
[----:B------:R-:W2:Y:S07]  /*10db0*/  LDSM.16.M88.4 R164, [R186+0x3000] ;  /* 0x00300000baa4783b */ /* 0x000eae0000000200 */
[C---:B------:R-:W-:Y:S01]  /*10dc0*/  HMMA.16816.F32 R8, R168.reuse, R174, R8 ;  /* 0x000000aea808723c */ /* 0x040fe20000001808 */
[----:B------:R-:W4:Y:S07]  /*10dd0*/  LDSM.16.M88.4 R172, [R186+0x3800] ;  /* 0x00380000baac783b */ /* 0x000f2e0000000200 */
[C---:B------:R-:W-:Y:S08]  /*10de0*/  HMMA.16816.F32 R12, R168.reuse, R148, R12 ;  /* 0x00000094a80c723c */ /* 0x040ff0000000180c */
[C---:B------:R-:W-:Y:S01]  /*10df0*/  HMMA.16816.F32 R16, R168.reuse, R150, R16 ;  /* 0x00000096a810723c */ /* 0x040fe20000001810 */
[----:B------:R-:W-:Y:S07]  /*10e00*/  LDSM.16.M88.4 R148, [R189+0x4000] ;  /* 0x00400000bd94783b */ /* 0x000fee0000000200 */
[C---:B---3--:R-:W-:Y:S08]  /*10e10*/  HMMA.16816.F32 R20, R168.reuse, R152, R20 ;  /* 0x00000098a814723c */ /* 0x048ff00000001814 */
[C---:B------:R-:W-:Y:S01]  /*10e20*/  HMMA.16816.F32 R24, R168.reuse, R154, R24 ;  /* 0x0000009aa818723c */ /* 0x040fe20000001818 */
[----:B------:R-:W3:Y:S07]  /*10e30*/  LDSM.16.M88.4 R152, [R183+0x2000] ;  /* 0x00200000b798783b */ /* 0x000eee0000000200 */
[C---:B------:R-:W-:Y:S08]  /*10e40*/  HMMA.16816.F32 R28, R168.reuse, R176, R28 ;  /* 0x000000b0a81c723c */ /* 0x040ff0000000181c */
[----:B------:R-:W-:Y:S01]  /*10e50*/  HMMA.16816.F32 R32, R168, R178, R32 ;  /* 0x000000b2a820723c */ /* 0x000fe20000001820 */
[----:B------:R-:W5:Y:S07]  /*10e60*/  LDSM.16.M88.4 R168, [R183+0x2800] ;  /* 0x00280000b7a8783b */ /* 0x000f6e0000000200 */
[C---:B-1----:R-:W-:Y:S01]  /*10e70*/  HMMA.16816.F32 R4, R144.reuse, R156, R4 ;  /* 0x0000009c9004723c */ /* 0x042fe20000001804 */
[----:B------:R-:W-:Y:S07]  /*10e80*/  LDSM.16.M88.4 R176, [R180+0x4000] ;  /* 0x00400000b4b0783b */ /* 0x000fee0000000200 */
[C---:B------:R-:W-:Y:S01]  /*10e90*/  HMMA.16816.F32 R8, R144.reuse, R158, R8 ;  /* 0x0000009e9008723c */ /* 0x040fe20000001808 */
[----:B------:R-:W1:Y:S07]  /*10ea0*/  LDSM.16.M88.4 R156, [R183+0x3000] ;  /* 0x00300000b79c783b */ /* 0x000e6e0000000200 */
[C---:B------:R-:W-:Y:S08]  /*10eb0*/  HMMA.16816.F32 R12, R144.reuse, R160, R12 ;  /* 0x000000a0900c723c */ /* 0x040ff0000000180c */
[C---:B------:R-:W-:Y:S01]  /*10ec0*/  HMMA.16816.F32 R16, R144.reuse, R162, R16 ;  /* 0x000000a29010723c */ /* 0x040fe20000001810 */
[----:B------:R-:W1:Y:S07]  /*10ed0*/  LDSM.16.M88.4 R160, [R183+0x3800] ;  /* 0x00380000b7a0783b */ /* 0x000e6e0000000200 */
[C---:B--2---:R-:W-:Y:S08]  /*10ee0*/  HMMA.16816.F32 R20, R144.reuse, R164, R20 ;  /* 0x000000a49014723c */ /* 0x044ff00000001814 */
[C---:B------:R-:W-:Y:S01]  /*10ef0*/  HMMA.16816.F32 R24, R144.reuse, R166, R24 ;  /* 0x000000a69018723c */ /* 0x040fe20000001818 */
[----:B------:R-:W2:Y:S07]  /*10f00*/  LDSM.16.M88.4 R164, [R187+0x8000] ;  /* 0x00800000bba4783b */ /* 0x000eae0000000200 */
[C---:B----4-:R-:W-:Y:S08]  /*10f10*/  HMMA.16816.F32 R28, R144.reuse, R172, R28 ;  /* 0x000000ac901c723c */ /* 0x050ff0000000181c */
[----:B------:R-:W-:Y:S01]  /*10f20*/  HMMA.16816.F32 R32, R144, R174, R32 ;  /* 0x000000ae9020723c */ /* 0x000fe20000001820 */
[----:B------:R-:W4:Y:S07]  /*10f30*/  LDSM.16.M88.4 R144, [R180+0x4800] ;  /* 0x00480000b490783b */ /* 0x000f2e0000000200 */
[C---:B---3--:R-:W-:Y:S01]  /*10f40*/  HMMA.16816.F32 R4, R148.reuse, R152, R4 ;  /* 0x000000989404723c */ /* 0x048fe20000001804 */
[----:B------:R-:W-:Y:S07]  /*10f50*/  LDSM.16.M88.4 R172, [R193] ;  /* 0x00000000c1ac783b */ /* 0x000fee0000000200 */
[C---:B------:R-:W-:Y:S01]  /*10f60*/  HMMA.16816.F32 R8, R148.reuse, R154, R8 ;  /* 0x0000009a9408723c */ /* 0x040fe20000001808 */
[----:B------:R-:W3:Y:S07]  /*10f70*/  LDSM.16.M88.4 R152, [R180+0x5000] ;  /* 0x00500000b498783b */ /* 0x000eee0000000200 */
[C---:B-----5:R-:W-:Y:S08]  /*10f80*/  HMMA.16816.F32 R12, R148.reuse, R168, R12 ;  /* 0x000000a8940c723c */ /* 0x060ff0000000180c */
[C---:B------:R-:W-:Y:S01]  /*10f90*/  HMMA.16816.F32 R16, R148.reuse, R170, R16 ;  /* 0x000000aa9410723c */ /* 0x040fe20000001810 */
[----:B------:R-:W5:Y:S07]  /*10fa0*/  LDSM.16.M88.4 R168, [R180+0x5800] ;  /* 0x00580000b4a8783b */ /* 0x000f6e0000000200 */
[C---:B-1----:R-:W-:Y:S08]  /*10fb0*/  HMMA.16816.F32 R20, R148.reuse, R156, R20 ;  /* 0x0000009c9414723c */ /* 0x042ff00000001814 */
[C---:B------:R-:W-:Y:S01]  /*10fc0*/  HMMA.16816.F32 R24, R148.reuse, R158, R24 ;  /* 0x0000009e9418723c */ /* 0x040fe20000001818 */
[----:B------:R-:W-:Y:S07]  /*10fd0*/  LDSM.16.M88.4 R156, [R195] ;  /* 0x00000000c39c783b */ /* 0x000fee0000000200 */
[C---:B------:R-:W-:Y:S08]  /*10fe0*/  HMMA.16816.F32 R28, R148.reuse, R160, R28 ;  /* 0x000000a0941c723c */ /* 0x040ff0000000181c */
[----:B------:R-:W-:Y:S01]  /*10ff0*/  HMMA.16816.F32 R32, R148, R162, R32 ;  /* 0x000000a29420723c */ /* 0x000fe20000001820 */
[----:B------:R-:W1:Y:S07]  /*11000*/  LDSM.16.M88.4 R148, [R188+0x8000] ;  /* 0x00800000bc94783b */ /* 0x000e6e0000000200 */
[C---:B--2---:R-:W-:Y:S01]  /*11010*/  HMMA.16816.F32 R4, R164.reuse, R176, R4 ;  /* 0x000000b0a404723c */ /* 0x044fe20000001804 */
[----:B------:R-:W2:Y:S07]  /*11020*/  LDSM.16.M88.4 R160, [R194] ;  /* 0x00000000c2a0783b */ /* 0x000eae0000000200 */
[C---:B------:R-:W-:Y:S01]  /*11030*/  HMMA.16816.F32 R8, R164.reuse, R178, R8 ;  /* 0x000000b2a408723c */ /* 0x040fe20000001808 */
[----:B------:R-:W1:Y:S07]  /*11040*/  LDSM.16.M88.4 R176, [R192] ;  /* 0x00000000c0b0783b */ /* 0x000e6e0000000200 */
[C---:B----4-:R-:W-:Y:S08]  /*11050*/  HMMA.16816.F32 R12, R164.reuse, R144, R12 ;  /* 0x00000090a40c723c */ /* 0x050ff0000000180c */
[C---:B------:R-:W-:Y:S01]  /*11060*/  HMMA.16816.F32 R16, R164.reuse, R146, R16 ;  /* 0x00000092a410723c */ /* 0x040fe20000001810 */
[----:B------:R-:W-:Y:S07]  /*11070*/  LDSM.16.M88.4 R144, [R190+0x8000] ;  /* 0x00800000be90783b */ /* 0x000fee0000000200 */
[C---:B---3--:R-:W-:Y:S08]  /*11080*/  HMMA.16816.F32 R20, R164.reuse, R152, R20 ;  /* 0x00000098a414723c */ /* 0x048ff00000001814 */
[C---:B------:R-:W-:Y:S01]  /*11090*/  HMMA.16816.F32 R24, R164.reuse, R154, R24 ;  /* 0x0000009aa418723c */ /* 0x040fe20000001818 */
[----:B------:R-:W3:Y:S07]  /*110a0*/  LDSM.16.M88.4 R152, [R186+0x4000] ;  /* 0x00400000ba98783b */ /* 0x000eee0000000200 */
[C---:B-----5:R-:W-:Y:S08]  /*110b0*/  HMMA.16816.F32 R28, R164.reuse, R168, R28 ;  /* 0x000000a8a41c723c */ /* 0x060ff0000000181c */
[----:B------:R-:W-:Y:S01]  /*110c0*/  HMMA.16816.F32 R32, R164, R170, R32 ;  /* 0x000000aaa420723c */ /* 0x000fe20000001820 */
[----:B------:R-:W-:Y:S07]  /*110d0*/  LDSM.16.M88.4 R164, [R186+0x5800] ;  /* 0x00580000baa4783b */ /* 0x000fee0000000200 */
[C---:B-1----:R-:W-:Y:S01]  /*110e0*/  HMMA.16816.F32 R4, R148.reuse, R156, R4 ;  /* 0x0000009c9404723c */ /* 0x042fe20000001804 */
[----:B------:R-:W-:Y:S07]  /*110f0*/  LDSM.16.M88.4 R168, [R189+0x8000] ;  /* 0x00800000bda8783b */ /* 0x000fee0000000200 */
[C---:B------:R-:W-:Y:S01]  /*11100*/  HMMA.16816.F32 R8, R148.reuse, R158, R8 ;  /* 0x0000009e9408723c */ /* 0x040fe20000001808 */
[----:B------:R-:W1:Y:S07]  /*11110*/  LDSM.16.M88.4 R156, [R186+0x4800] ;  /* 0x00480000ba9c783b */ /* 0x000e6e0000000200 */
[C---:B--2---:R-:W-:Y:S08]  /*11120*/  HMMA.16816.F32 R12, R148.reuse, R160, R12 ;  /* 0x000000a0940c723c */ /* 0x044ff0000000180c */
[C---:B------:R-:W-:Y:S01]  /*11130*/  HMMA.16816.F32 R16, R148.reuse, R162, R16 ;  /* 0x000000a29410723c */ /* 0x040fe20000001810 */
[----:B------:R-:W2:Y:S07]  /*11140*/  LDSM.16.M88.4 R160, [R186+0x5000] ;  /* 0x00500000baa0783b */ /* 0x000eae0000000200 */
[C---:B------:R-:W-:Y:S08]  /*11150*/  HMMA.16816.F32 R20, R148.reuse, R172, R20 ;  /* 0x000000ac9414723c */ /* 0x040ff00000001814 */
[C---:B------:R-:W-:Y:S01]  /*11160*/  HMMA.16816.F32 R24, R148.reuse, R174, R24 ;  /* 0x000000ae9418723c */ /* 0x040fe20000001818 */
[----:B------:R-:W4:Y:S07]  /*11170*/  LDSM.16.M88.4 R172, [R183+0x4000] ;  /* 0x00400000b7ac783b */ /* 0x000f2e0000000200 */
[C---:B------:R-:W-:Y:S08]  /*11180*/  HMMA.16816.F32 R28, R148.reuse, R176, R28 ;  /* 0x000000b0941c723c */ /* 0x040ff0000000181c */
[----:B------:R-:W-:Y:S08]  /*11190*/  HMMA.16816.F32 R32, R148, R178, R32 ;  /* 0x000000b29420723c */ /* 0x000ff00000001820 */
[C---:B---3--:R-:W-:Y:S08]  /*111a0*/  HMMA.16816.F32 R4, R144.reuse, R152, R4 ;  /* 0x000000989004723c */ /* 0x048ff00000001804 */
[C---:B------:R-:W-:Y:S08]  /*111b0*/  HMMA.16816.F32 R8, R144.reuse, R154, R8 ;  /* 0x0000009a9008723c */ /* 0x040ff00000001808 */
[C---:B-1----:R-:W-:Y:S08]  /*111c0*/  HMMA.16816.F32 R12, R144.reuse, R156, R12 ;  /* 0x0000009c900c723c */ /* 0x042ff0000000180c */
[C---:B------:R-:W-:Y:S08]  /*111d0*/  HMMA.16816.F32 R16, R144.reuse, R158, R16 ;  /* 0x0000009e9010723c */ /* 0x040ff00000001810 */
[C---:B--2---:R-:W-:Y:S08]  /*111e0*/  HMMA.16816.F32 R20, R144.reuse, R160, R20 ;  /* 0x000000a09014723c */ /* 0x044ff00000001814 */
[C---:B------:R-:W-:Y:S08]  /*111f0*/  HMMA.16816.F32 R24, R144.reuse, R162, R24 ;  /* 0x000000a29018723c */ /* 0x040ff00000001818 */
[C---:B------:R-:W-:Y:S08]  /*11200*/  HMMA.16816.F32 R28, R144.reuse, R164, R28 ;  /* 0x000000a4901c723c */ /* 0x040ff0000000181c */
[----:B------:R-:W-:Y:S01]  /*11210*/  HMMA.16816.F32 R32, R144, R166, R32 ;  /* 0x000000a69020723c */ /* 0x000fe20000001820 */
[----:B------:R-:W1:Y:S07]  /*11220*/  LDSM.16.M88.4 R144, [R183+0x4800] ;  /* 0x00480000b790783b */ /* 0x000e6e0000000200 */
[C---:B----4-:R-:W-:Y:S08]  /*11230*/  HMMA.16816.F32 R4, R168.reuse, R172, R4 ;  /* 0x000000aca804723c */ /* 0x050ff00000001804 */
[C---:B------:R-:W-:Y:S11]  /*11240*/  HMMA.16816.F32 R8, R168.reuse, R174, R8 ;  /* 0x000000aea808723c */ /* 0x040ff60000001808 */
[----:B------:R-:W-:Y:S05]  /*11250*/  @!UPT UIADD3 URZ, URZ, URZ, URZ ;  /* 0x0000003f3f3ff290 */ /* 0x000fea000fffe03f */
[----:B------:R-:W-:Y:S04]  /*11260*/  FMUL.FTZ R0, R4, c[0x0][0x320] ;  /* 0x0000c80004007a20 */ /* 0x000fe80000410000 */
[----:B------:R2:W-:Y:S04]  /*11270*/  MUFU.TANH R148, R0 ;  /* 0x0000000000947308 */ /* 0x0005e80000002400 */
[----:B------:R-:W-:Y:S01]  /*11280*/  FMUL.FTZ R3, R11, c[0x0][0x320] ;  /* 0x0000c8000b037a20 */ /* 0x000fe20000410000 */
[C---:B-1----:R-:W-:Y:S05]  /*11290*/  HMMA.16816.F32 R12, R168.reuse, R144, R12 ;  /* 0x00000090a80c723c */ /* 0x042fea000000180c */
[----:B------:R-:W-:Y:S03]  /*112a0*/  MUFU.TANH R153, R3 ;  /* 0x0000000300997308 */ /* 0x000fe60000002400 */
[C---:B------:R-:W-:Y:S04]  /*112b0*/  HMMA.16816.F32 R16, R168.reuse, R146, R16 ;  /* 0x00000092a810723c */ /* 0x040fe80000001810 */
[----:B--2---:R-:W-:Y:S04]  /*112c0*/  FMUL.FTZ R0, R5, c[0x0][0x320] ;  /* 0x0000c80005007a20 */ /* 0x004fe80000410000 */
[----:B------:R1:W-:Y:S11]  /*112d0*/  MUFU.TANH R149, R0 ;  /* 0x0000000000957308 */ /* 0x0003f60000002400 */
[----:B------:R-:W-:Y:S05]  /*112e0*/  @!UPT UIADD3 URZ, URZ, URZ, URZ ;  /* 0x0000003f3f3ff290 */ /* 0x000fea000fffe03f */
[----:B------:R-:W-:Y:S04]  /*112f0*/  FMUL.FTZ R2, R16, c[0x0][0x320] ;  /* 0x0000c80010027a20 */ /* 0x000fe80000410000 */
[----:B------:R-:W-:Y:S01]  /*11300*/  MUFU.TANH R159, R2 ;  /* 0x00000002009f7308 */ /* 0x000fe20000002400 */
[----:B-1----:R-:W-:Y:S09]  /*11310*/  FMUL.FTZ R0, R6, c[0x0][0x320] ;  /* 0x0000c80006007a20 */ /* 0x002ff20000410000 */
        /* <DEDUP_REMOVED lines=121> */
[----:B------:R-:W-:Y:S01]  /*11ab0*/  @P0 IADD3 R14, P1, R224, 0x40, RZ ;  /* 0x00000040e00e0810 */ /* 0x000fe20007f3e0ff */
[----:B------:R-:W-:Y:S01]  /*11ac0*/  MUFU.EX2 R179, R18 ;  /* 0x0000001200b37308 */ /* 0x000fe20000000800 */
[----:B-1----:R-:W-:Y:S01]  /*11ad0*/  FMNMX.FTZ R3, R0, R3, !PT ;  /* 0x0000000300037209 */ /* 0x002fe20007810000 */
[----:B------:R-:W-:Y:S01]  /*11ae0*/  FMUL.FTZ R0, R2, c[0x0][0x2d0] ;  /* 0x0000b40002007a20 */ /* 0x000fe20000410000 */
[----:B------:R-:W-:Y:S03]  /*11af0*/  @P0 IADD3 R11, P4, R5, R14, RZ ;  /* 0x0000000e050b0210 */ /* 0x000fe60007f9e0ff */
[----:B------:R-:W-:Y:S04]  /*11b00*/  FMUL.FTZ R103, R3, c[0x0][0x2d0] ;  /* 0x0000b40003677a20 */ /* 0x000fe80000410000 */
[----:B------:R1:W-:Y:S01]  /*11b10*/  MUFU.EX2 R205, R9 ;  /* 0x0000000900cd7308 */ /* 0x0003e20000000800 */
[-C--:B--2---:R-:W-:Y:S04]  /*11b20*/  @P0 IADD3.X R10, R4, R223.reuse, RZ, P2, !PT ;  /* 0x000000df040a0210 */ /* 0x084fe800017fe4ff */
[----:B------:R-:W-:Y:S02]  /*11b30*/  @P0 LEA.HI.X R17, R8, c[0x0][0x1cc], R10, 0x1, P3 ;  /* 0x0000730008110a11 */ /* 0x000fe400018f0c0a */
[----:B------:R-:W-:Y:S03]  /*11b40*/  @P0 IADD3 R8, P2, R224, 0x80, RZ ;  /* 0x00000080e0080810 */ /* 0x000fe60007f5e0ff */
[----:B------:R2:W3:Y:S01]  /*11b50*/  MUFU.EX2 R2, R0 ;  /* 0x0000000000027308 */ /* 0x0004e20000000800 */
[----:B------:R-:W-:Y:S01]  /*11b60*/  @P0 LEA R12, P3, R11, c[0x0][0x1c8], 0x1 ;  /* 0x000072000b0c0a11 */ /* 0x000fe200078608ff */
[----:B------:R3:W-:Y:S01]  /*11b70*/  @P0 LDGSTS.E.BYPASS.LTC128B.128 [R203+0x6100], [R16.64], !P5 ;  /* 0x0610000010cb0fae */ /* 0x0007e2000e901d46 */
[-C--:B------:R-:W-:Y:S02]  /*11b80*/  @P0 IADD3.X R15, RZ, R223.reuse, RZ, P2, !PT ;  /* 0x000000dfff0f0210 */ /* 0x080fe400017fe4ff */
[----:B------:R-:W-:Y:S02]  /*11b90*/  @P0 IADD3 R5, P2, R5, R8, RZ ;  /* 0x0000000805050210 */ /* 0x000fe40007f5e0ff */
[----:B-1----:R-:W-:Y:S02]  /*11ba0*/  @P0 IADD3.X R9, RZ, R223, RZ, P1, !PT ;  /* 0x000000dfff090210 */ /* 0x002fe40000ffe4ff */
[----:B------:R-:W-:Y:S02]  /*11bb0*/  @P0 LEA R10, P1, R5, c[0x0][0x1c8], 0x1 ;  /* 0x00007200050a0a11 */ /* 0x000fe400078208ff */
[C---:B------:R-:W-:Y:S02]  /*11bc0*/  @P0 IADD3.X R13, R4.reuse, R9, RZ, P4, !PT ;  /* 0x00000009040d0210 */ /* 0x040fe400027fe4ff */
[----:B------:R-:W-:Y:S02]  /*11bd0*/  @P0 IADD3.X R4, R4, R15, RZ, P2, !PT ;  /* 0x0000000f04040210 */ /* 0x000fe400017fe4ff */
[----:B------:R-:W-:Y:S02]  /*11be0*/  @P0 LEA.HI.X R13, R11, c[0x0][0x1cc], R13, 0x1, P3 ;  /* 0x000073000b0d0a11 */ /* 0x000fe400018f0c0d */
[----:B------:R-:W-:Y:S01]  /*11bf0*/  @P0 IADD3 R18, P2, R7, R14, RZ ;  /* 0x0000000e07120210 */ /* 0x000fe20007f5e0ff */
[----:B--2---:R-:W-:Y:S01]  /*11c00*/  FADD.FTZ R0, -R3, R104 ;  /* 0x0000006803007221 */ /* 0x004fe20000010100 */
[----:B------:R-:W-:Y:S01]  /*11c10*/  @P0 IADD3 R14, P3, R7, R224, RZ ;  /* 0x000000e0070e0210 */ /* 0x000fe20007f7e0ff */
[----:B------:R1:W-:Y:S01]  /*11c20*/  @P0 LDGSTS.E.BYPASS.LTC128B.128 [R203+0x8100], [R12.64], !P6 ;  /* 0x081000000ccb0fae */ /* 0x0003e2000f101d46 */
[----:B------:R-:W-:Y:S01]  /*11c30*/  @P0 LEA.HI.X R11, R5, c[0x0][0x1cc], R4, 0x1, P1 ;  /* 0x00007300050b0a11 */ /* 0x000fe200008f0c04 */
[--C-:B------:R-:W-:Y:S01]  /*11c40*/  FFMA.FTZ R4, R150, c[0x0][0x2d0], -R146.reuse ;  /* 0x0000b40096047a23 */ /* 0x100fe20000010892 */
[----:B------:R-:W-:Y:S01]  /*11c50*/  @P0 IADD3 R5, P1, R7, R8, RZ ;  /* 0x0000000807050210 */ /* 0x000fe20007f3e0ff */
[--C-:B------:R-:W-:Y:S01]  /*11c60*/  FFMA.FTZ R104, R147, c[0x0][0x2d0], -R146.reuse ;  /* 0x0000b40093687a23 */ /* 0x100fe20000010892 */
[----:B------:R-:W-:Y:S01]  /*11c70*/  @P0 LEA R8, P4, R14, c[0x0][0x1c8], 0x1 ;  /* 0x000072000e080a11 */ /* 0x000fe200078808ff */
[----:B------:R2:W-:Y:S01]  /*11c80*/  MUFU.EX2 R178, R4 ;  /* 0x0000000400b27308 */ /* 0x0005e20000000800 */
[----:B------:R-:W-:Y:S01]  /*11c90*/  @P0 IADD3.X R7, R6, R223, RZ, P3, !PT ;  /* 0x000000df06070210 */ /* 0x000fe20001ffe4ff */
[----:B------:R-:W-:Y:S01]  /*11ca0*/  FMUL.FTZ R0, R0, c[0x0][0x2d0] ;  /* 0x0000b40000007a20 */ /* 0x000fe20000410000 */
[----:B------:R-:W-:Y:S01]  /*11cb0*/  ISETP.GE.AND P3, PT, R230, c[0x0][0x1d4], PT ;  /* 0x00007500e6007a0c */ /* 0x000fe20003f66270 */
[----:B---3--:R-:W-:Y:S01]  /*11cc0*/  FMUL.FTZ R16, R2, R120 ;  /* 0x0000007802107220 */ /* 0x008fe20000410000 */
[----:B------:R-:W-:Y:S01]  /*11cd0*/  @P0 IADD3.X R19, R6, R9, RZ, P2, !PT ;  /* 0x0000000906130210 */ /* 0x000fe200017fe4ff */
[----:B------:R-:W-:Y:S01]  /*11ce0*/  FMUL.FTZ R17, R2, R121 ;  /* 0x0000007902117220 */ /* 0x000fe20000410000 */
[----:B------:R-:W-:Y:S01]  /*11cf0*/  @P0 LEA.HI.X R9, R14, c[0x0][0x1cc], R7, 0x1, P4 ;  /* 0x000073000e090a11 */ /* 0x000fe200020f0c07 */
[----:B------:R-:W-:Y:S01]  /*11d00*/  FFMA.FTZ R14, R155, c[0x0][0x2d0], -R103 ;  /* 0x0000b4009b0e7a23 */ /* 0x000fe20000010867 */
[----:B------:R-:W-:Y:S01]  /*11d10*/  @P0 IADD3.X R15, R6, R15, RZ, P1, !PT ;  /* 0x0000000f060f0210 */ /* 0x000fe20000ffe4ff */
[----:B------:R3:W-:Y:S01]  /*11d20*/  MUFU.EX2 R177, R104 ;  /* 0x0000006800b17308 */ /* 0x0007e20000000800 */
[----:B------:R-:W-:Y:S01]  /*11d30*/  @P0 LEA R6, P2, R18, c[0x0][0x1c8], 0x1 ;  /* 0x0000720012060a11 */ /* 0x000fe200078408ff */
[C---:B------:R-:W-:Y:S02]  /*11d40*/  FMUL.FTZ R24, R2.reuse, R128 ;  /* 0x0000008002187220 */ /* 0x040fe40000410000 */
[----:B------:R-:W-:Y:S01]  /*11d50*/  FMUL.FTZ R25, R2, R129 ;  /* 0x0000008102197220 */ /* 0x000fe20000410000 */
[----:B------:R-:W-:Y:S01]  /*11d60*/  @P0 LEA.HI.X R7, R18, c[0x0][0x1cc], R19, 0x1, P2 ;  /* 0x0000730012070a11 */ /* 0x000fe200010f0c13 */
[----:B------:R4:W-:Y:S01]  /*11d70*/  @P0 LDGSTS.E.BYPASS.LTC128B.128 [R203+0xa100], [R10.64], !P3 ;  /* 0x0a1000000acb0fae */ /* 0x0009e2000d901d46 */
[C---:B------:R-:W-:Y:S02]  /*11d80*/  FMUL.FTZ R32, R2.reuse, R136 ;  /* 0x0000008802207220 */ /* 0x040fe40000410000 */
[C---:B------:R-:W-:Y:S01]  /*11d90*/  FMUL.FTZ R33, R2.reuse, R137 ;  /* 0x0000008902217220 */ /* 0x040fe20000410000 */
[----:B------:R5:W-:Y:S01]  /*11da0*/  MUFU.EX2 R169, R14 ;  /* 0x0000000e00a97308 */ /* 0x000be20000000800 */
[C---:B------:R-:W-:Y:S02]  /*11db0*/  FMUL.FTZ R36, R2.reuse, R36 ;  /* 0x0000002402247220 */ /* 0x040fe40000410000 */
[C---:B------:R-:W-:Y:S01]  /*11dc0*/  FMUL.FTZ R37, R2.reuse, R37 ;  /* 0x0000002502257220 */ /* 0x040fe20000410000 */
[----:B------:R1:W-:Y:S01]  /*11dd0*/  @P0 LDGSTS.E.BYPASS.LTC128B.128 [R203+0x7100], [R8.64], !P5 ;  /* 0x0710000008cb0fae */ /* 0x0003e2000e901d46 */
[C---:B--2---:R-:W-:Y:S01]  /*11de0*/  @P0 LEA R4, P1, R5.reuse, c[0x0][0x1c8], 0x1 ;  /* 0x0000720005040a11 */ /* 0x044fe200078208ff */
[C---:B------:R-:W-:Y:S02]  /*11df0*/  FMUL.FTZ R40, R2.reuse, R40 ;  /* 0x0000002802287220 */ /* 0x040fe40000410000 */
[C---:B------:R-:W-:Y:S01]  /*11e00*/  FMUL.FTZ R41, R2.reuse, R41 ;  /* 0x0000002902297220 */ /* 0x040fe20000410000 */
[----:B------:R-:W-:Y:S01]  /*11e10*/  @P0 LEA.HI.X R5, R5, c[0x0][0x1cc], R15, 0x1, P1 ;  /* 0x0000730005050a11 */ /* 0x000fe200008f0c0f */
[----:B------:R-:W4:Y:S01]  /*11e20*/  MUFU.EX2 R0, R0 ;  /* 0x0000000000007308 */ /* 0x000f220000000800 */
[C---:B------:R-:W-:Y:S01]  /*11e30*/  FMUL.FTZ R44, R2.reuse, R44 ;  /* 0x0000002c022c7220 */ /* 0x040fe20000410000 */
[----:B------:R2:W-:Y:S01]  /*11e40*/  @P0 LDGSTS.E.BYPASS.LTC128B.128 [R203+0x9100], [R6.64], !P6 ;  /* 0x0910000006cb0fae */ /* 0x0005e2000f101d46 */
[----:B------:R-:W-:Y:S02]  /*11e50*/  FMUL.FTZ R45, R2, R45 ;  /* 0x0000002d022d7220 */ /* 0x000fe40000410000 */
[--C-:B---3--:R-:W-:Y:S02]  /*11e60*/  FFMA.FTZ R104, R156, c[0x0][0x2d0], -R146.reuse ;  /* 0x0000b4009c687a23 */ /* 0x108fe40000010892 */
[C---:B------:R-:W-:Y:S02]  /*11e70*/  FMUL.FTZ R48, R2.reuse, R48 ;  /* 0x0000003002307220 */ /* 0x040fe40000410000 */
[C---:B------:R-:W-:Y:S01]  /*11e80*/  FMUL.FTZ R49, R2.reuse, R49 ;  /* 0x0000003102317220 */ /* 0x040fe20000410000 */
[----:B------:R3:W-:Y:S01]  /*11e90*/  @P0 LDGSTS.E.BYPASS.LTC128B.128 [R203+0xb100], [R4.64], !P3 ;  /* 0x0b10000004cb0fae */ /* 0x0007e2000d901d46 */
[----:B------:R3:W-:Y:S01]  /*11ea0*/  MUFU.EX2 R176, R104 ;  /* 0x0000006800b07308 */ /* 0x0007e20000000800 */
[----:B------:R-:W-:Y:S02]  /*11eb0*/  FMUL.FTZ R52, R2, R52 ;  /* 0x0000003402347220 */ /* 0x000fe40000410000 */
[--C-:B-----5:R-:W-:Y:S02]  /*11ec0*/  FFMA.FTZ R14, R154, c[0x0][0x2d0], -R103.reuse ;  /* 0x0000b4009a0e7a23 */ /* 0x120fe40000010867 */
[C---:B------:R-:W-:Y:S02]  /*11ed0*/  FMUL.FTZ R53, R2.reuse, R53 ;  /* 0x0000003502357220 */ /* 0x040fe40000410000 */
[----:B------:R-:W-:Y:S01]  /*11ee0*/  LDSM.16.MT88.4 R20, [R182] ;  /* 0x00000000b614783b */ /* 0x000fe20000004200 */
[----:B------:R-:W-:Y:S02]  /*11ef0*/  FMUL.FTZ R56, R2, R56 ;  /* 0x0000003802387220 */ /* 0x000fe40000410000 */
[----:B------:R5:W5:Y:S01]  /*11f00*/  MUFU.EX2 R168, R14 ;  /* 0x0000000e00a87308 */ /* 0x000b620000000800 */
[--C-:B-1----:R-:W-:Y:S02]  /*11f10*/  FFMA.FTZ R8, R152, c[0x0][0x2d0], -R103.reuse ;  /* 0x0000b40098087a23 */ /* 0x102fe40000010867 */
[----:B------:R-:W-:Y:S02]  /*11f20*/  FMUL.FTZ R9, R2, R113 ;  /* 0x0000007102097220 */ /* 0x000fe40000410000 */
[C---:B----4-:R-:W-:Y:S01]  /*11f30*/  FMUL.FTZ R10, R0.reuse, R114 ;  /* 0x00000072000a7220 */ /* 0x050fe20000410000 */
[----:B------:R-:W-:Y:S01]  /*11f40*/  LDSM.16.MT88.4 R28, [R185] ;  /* 0x00000000b91c783b */ /* 0x000fe20000004200 */
[C---:B------:R-:W-:Y:S02]  /*11f50*/  FMUL.FTZ R11, R0.reuse, R115 ;  /* 0x00000073000b7220 */ /* 0x040fe40000410000 */
[----:B--2---:R-:W-:Y:S01]  /*11f60*/  FMUL.FTZ R6, R0, R110 ;  /* 0x0000006e00067220 */ /* 0x004fe20000410000 */
[----:B------:R1:W-:Y:S01]  /*11f70*/  MUFU.EX2 R167, R8 ;  /* 0x0000000800a77308 */ /* 0x0003e20000000800 */
[----:B------:R-:W-:Y:S01]  /*11f80*/  F2FP.PACK_AB R110, R178, R179 ;  /* 0x000000b3b26e723e */ /* 0x000fe200000000ff */
[----:B------:R-:W-:Y:S02]  /*11f90*/  FMUL.FTZ R7, R0, R111 ;  /* 0x0000006f00077220 */ /* 0x000fe40000410000 */
[--C-:B---3--:R-:W-:Y:S01]  /*11fa0*/  FFMA.FTZ R104, R157, c[0x0][0x2d0], -R103.reuse ;  /* 0x0000b4009d687a23 */ /* 0x108fe20000010867 */
[----:B------:R-:W-:Y:S01]  /*11fb0*/  LDSM.16.MT88.4 R148, [R184+0x3800] ;  /* 0x00380000b894783b */ /* 0x000fe20000004200 */
[--C-:B------:R-:W-:Y:S02]  /*11fc0*/  FFMA.FTZ R4, R153, c[0x0][0x2d0], -R103.reuse ;  /* 0x0000b40099047a23 */ /* 0x100fe40000010867 */
[----:B------:R-:W-:Y:S02]  /*11fd0*/  FMUL.FTZ R5, R2, R109 ;  /* 0x0000006d02057220 */ /* 0x000fe40000410000 */
[----:B------:R-:W2:Y:S01]  /*11fe0*/  MUFU.EX2 R166, R4 ;  /* 0x0000000400a67308 */ /* 0x000ea20000000800 */
[C---:B------:R-:W-:Y:S02]  /*11ff0*/  FMUL.FTZ R18, R0.reuse, R122 ;  /* 0x0000007a00127220 */ /* 0x040fe40000410000 */
[----:B------:R-:W-:Y:S01]  /*12000*/  FMUL.FTZ R19, R0, R123 ;  /* 0x0000007b00137220 */ /* 0x000fe20000410000 */
[----:B-----5:R-:W3:Y:S01]  /*12010*/  LDSM.16.MT88.4 R12, [R181] ;  /* 0x00000000b50c783b */ /* 0x020ee20000004200 */
[----:B------:R-:W-:Y:S01]  /*12020*/  F2FP.PACK_AB R109, R168, R169 ;  /* 0x000000a9a86d723e */ /* 0x000fe200000000ff */
[C---:B------:R-:W-:Y:S02]  /*12030*/  FMUL.FTZ R26, R0.reuse, R130 ;  /* 0x00000082001a7220 */ /* 0x040fe40000410000 */
[C---:B------:R-:W-:Y:S02]  /*12040*/  FMUL.FTZ R27, R0.reuse, R131 ;  /* 0x00000083001b7220 */ /* 0x040fe40000410000 */
[----:B------:R4:W-:Y:S01]  /*12050*/  MUFU.EX2 R165, R104 ;  /* 0x0000006800a57308 */ /* 0x0009e20000000800 */
[C---:B------:R-:W-:Y:S01]  /*12060*/  FMUL.FTZ R34, R0.reuse, R138 ;  /* 0x0000008a00227220 */ /* 0x040fe20000410000 */
[----:B------:R-:W-:Y:S01]  /*12070*/  LDSM.16.MT88.4 R120, [R182+0x2000] ;  /* 0x00200000b678783b */ /* 0x000fe20000004200 */
[----:B------:R-:W-:Y:S02]  /*12080*/  FMUL.FTZ R35, R0, R139 ;  /* 0x0000008b00237220 */ /* 0x000fe40000410000 */
[----:B-1----:R-:W-:Y:S02]  /*12090*/  FMUL.FTZ R8, R2, R112 ;  /* 0x0000007002087220 */ /* 0x002fe40000410000 */
[C---:B------:R-:W-:Y:S02]  /*120a0*/  FMUL.FTZ R38, R0.reuse, R38 ;  /* 0x0000002600267220 */ /* 0x040fe40000410000 */
[C---:B------:R-:W-:Y:S01]  /*120b0*/  FMUL.FTZ R39, R0.reuse, R39 ;  /* 0x0000002700277220 */ /* 0x040fe20000410000 */
[----:B------:R-:W1:Y:S01]  /*120c0*/  LDSM.16.MT88.4 R112, [R184] ;  /* 0x00000000b870783b */ /* 0x000e620000004200 */
[C---:B------:R-:W-:Y:S02]  /*120d0*/  FMUL.FTZ R42, R0.reuse, R42 ;  /* 0x0000002a002a7220 */ /* 0x040fe40000410000 */
[----:B------:R-:W-:Y:S01]  /*120e0*/  FMUL.FTZ R43, R0, R43 ;  /* 0x0000002b002b7220 */ /* 0x000fe20000410000 */
[----:B--2---:R-:W-:Y:S01]  /*120f0*/  F2FP.PACK_AB R111, R166, R167 ;  /* 0x000000a7a66f723e */ /* 0x004fe200000000ff */
[----:B------:R-:W-:Y:S01]  /*12100*/  FMUL.FTZ R4, R2, R108 ;  /* 0x0000006c02047220 */ /* 0x000fe20000410000 */
[----:B------:R-:W-:Y:S01]  /*12110*/  F2FP.PACK_AB R108, R205, R206 ;  /* 0x000000cecd6c723e */ /* 0x000fe200000000ff */
[C---:B------:R-:W-:Y:S01]  /*12120*/  FMUL.FTZ R46, R0.reuse, R46 ;  /* 0x0000002e002e7220 */ /* 0x040fe20000410000 */
[----:B------:R-:W-:Y:S01]  /*12130*/  LDSM.16.MT88.4 R128, [R184+0x800] ;  /* 0x00080000b880783b */ /* 0x000fe20000004200 */
[C---:B------:R-:W-:Y:S02]  /*12140*/  FMUL.FTZ R47, R0.reuse, R47 ;  /* 0x0000002f002f7220 */ /* 0x040fe40000410000 */
[C---:B------:R-:W-:Y:S02]  /*12150*/  FMUL.FTZ R50, R0.reuse, R50 ;  /* 0x0000003200327220 */ /* 0x040fe40000410000 */
[C---:B------:R-:W-:Y:S02]  /*12160*/  FMUL.FTZ R51, R0.reuse, R51 ;  /* 0x0000003300337220 */ /* 0x040fe40000410000 */
[C---:B------:R-:W-:Y:S01]  /*12170*/  FMUL.FTZ R54, R0.reuse, R54 ;  /* 0x0000003600367220 */ /* 0x040fe20000410000 */
[----:B------:R-:W-:Y:S01]  /*12180*/  LDSM.16.MT88.4 R136, [R182+0x2800] ;  /* 0x00280000b688783b */ /* 0x000fe20000004200 */
[----:B------:R-:W-:Y:S02]  /*12190*/  FMUL.FTZ R55, R0, R55 ;  /* 0x0000003700377220 */ /* 0x000fe40000410000 */
[----:B------:R-:W-:Y:S02]  /*121a0*/  FMUL.FTZ R57, R2, R57 ;  /* 0x0000003902397220 */ /* 0x000fe40000410000 */
[C---:B------:R-:W-:Y:S02]  /*121b0*/  FMUL.FTZ R58, R0.reuse, R58 ;  /* 0x0000003a003a7220 */ /* 0x040fe40000410000 */
[----:B------:R-:W-:Y:S01]  /*121c0*/  FMUL.FTZ R59, R0, R59 ;  /* 0x0000003b003b7220 */ /* 0x000fe20000410000 */
[C---:B---3--:R-:W-:Y:S01]  /*121d0*/  HMMA.16816.F32 R4, R108.reuse, R12, R4 ;  /* 0x0000000c6c04723c */ /* 0x048fe20000001804 */
[----:B------:R-:W0:Y:S04]  /*121e0*/  LDGDEPBAR ;  /* 0x00000000000079af */ /* 0x000e280000000000 */
[C---:B------:R-:W-:Y:S02]  /*121f0*/  FMUL.FTZ R60, R2.reuse, R60 ;  /* 0x0000003c023c7220 */ /* 0x040fe40000410000 */
[C---:B------:R-:W-:Y:S01]  /*12200*/  FMUL.FTZ R12, R2.reuse, R116 ;  /* 0x00000074020c7220 */ /* 0x040fe20000410000 */
[C---:B------:R-:W-:Y:S04]  /*12210*/  HMMA.16816.F32 R8, R108.reuse, R14, R8 ;  /* 0x0000000e6c08723c */ /* 0x040fe80000001808 */
[----:B------:R-:W-:Y:S02]  /*12220*/  FMUL.FTZ R13, R2, R117 ;  /* 0x00000075020d7220 */ /* 0x000fe40000410000 */
[--C-:B----4-:R-:W-:Y:S02]  /*12230*/  FFMA.FTZ R104, R158, c[0x0][0x2d0], -R103.reuse ;  /* 0x0000b4009e687a23 */ /* 0x110fe40000010867 */
[C---:B------:R-:W-:Y:S02]  /*12240*/  FMUL.FTZ R14, R0.reuse, R118 ;  /* 0x00000076000e7220 */ /* 0x040fe40000410000 */
[----:B------:R2:W3:Y:S02]  /*12250*/  MUFU.EX2 R163, R104 ;  /* 0x0000006800a37308 */ /* 0x0004e40000000800 */
[----:B------:R-:W-:Y:S02]  /*12260*/  FMUL.FTZ R15, R0, R119 ;  /* 0x00000077000f7220 */ /* 0x000fe40000410000 */
[----:B------:R-:W4:Y:S01]  /*12270*/  LDSM.16.MT88.4 R116, [R181+0x2000] ;  /* 0x00200000b574783b */ /* 0x000f220000004200 */
[----:B------:R-:W-:Y:S02]  /*12280*/  FMUL.FTZ R61, R2, R61 ;  /* 0x0000003d023d7220 */ /* 0x000fe40000410000 */
[C---:B------:R-:W-:Y:S02]  /*12290*/  FMUL.FTZ R62, R0.reuse, R62 ;  /* 0x0000003e003e7220 */ /* 0x040fe40000410000 */
[C---:B------:R-:W-:Y:S03]  /*122a0*/  HMMA.16816.F32 R12, R108.reuse, R20, R12 ;  /* 0x000000146c0c723c */ /* 0x040fe6000000180c */
        /* <DEDUP_REMOVED lines=11> */
[C---:B------:R-:W-:Y:S03]  /*12360*/  HMMA.16816.F32 R20, R108.reuse, R28, R20 ;  /* 0x0000001c6c14723c */ /* 0x040fe60000001814 */
[C---:B------:R-:W-:Y:S02]  /*12370*/  FMUL.FTZ R68, R2.reuse, R68 ;  /* 0x0000004402447220 */ /* 0x040fe40000410000 */
[C---:B------:R-:W-:Y:S02]  /*12380*/  FMUL.FTZ R69, R2.reuse, R69 ;  /* 0x0000004502457220 */ /* 0x040fe40000410000 */
[C---:B------:R-:W-:Y:S01]  /*12390*/  FMUL.FTZ R28, R2.reuse, R132 ;  /* 0x00000084021c7220 */ /* 0x040fe20000410000 */
[C---:B------:R-:W-:Y:S04]  /*123a0*/  HMMA.16816.F32 R24, R108.reuse, R30, R24 ;  /* 0x0000001e6c18723c */ /* 0x040fe80000001818 */
[----:B------:R-:W-:Y:S02]  /*123b0*/  FMUL.FTZ R29, R2, R133 ;  /* 0x00000085021d7220 */ /* 0x000fe40000410000 */
[--C-:B--2---:R-:W-:Y:S02]  /*123c0*/  FFMA.FTZ R104, R159, c[0x0][0x2d0], -R146.reuse ;  /* 0x0000b4009f687a23 */ /* 0x104fe40000010892 */
[C---:B------:R-:W-:Y:S02]  /*123d0*/  FMUL.FTZ R30, R0.reuse, R134 ;  /* 0x00000086001e7220 */ /* 0x040fe40000410000 */
[----:B------:R2:W-:Y:S02]  /*123e0*/  MUFU.EX2 R175, R104 ;  /* 0x0000006800af7308 */ /* 0x0005e40000000800 */
[C---:B------:R-:W-:Y:S02]  /*123f0*/  FMUL.FTZ R31, R0.reuse, R135 ;  /* 0x00000087001f7220 */ /* 0x040fe40000410000 */
[----:B------:R-:W-:Y:S01]  /*12400*/  LDSM.16.MT88.4 R132, [R181+0x2800] ;  /* 0x00280000b584783b */ /* 0x000fe20000004200 */
[C---:B------:R-:W-:Y:S02]  /*12410*/  FMUL.FTZ R70, R0.reuse, R70 ;  /* 0x0000004600467220 */ /* 0x040fe40000410000 */
[----:B------:R-:W-:Y:S02]  /*12420*/  FMUL.FTZ R71, R0, R71 ;  /* 0x0000004700477220 */ /* 0x000fe40000410000 */
[C---:B-1----:R-:W-:Y:S03]  /*12430*/  HMMA.16816.F32 R28, R108.reuse, R112, R28 ;  /* 0x000000706c1c723c */ /* 0x042fe6000000181c */
[C---:B------:R-:W-:Y:S02]  /*12440*/  FMUL.FTZ R72, R2.reuse, R72 ;  /* 0x0000004802487220 */ /* 0x040fe40000410000 */
[----:B------:R-:W-:Y:S02]  /*12450*/  FMUL.FTZ R73, R2, R73 ;  /* 0x0000004902497220 */ /* 0x000fe40000410000 */
[C---:B------:R-:W-:Y:S01]  /*12460*/  FMUL.FTZ R74, R0.reuse, R74 ;  /* 0x0000004a004a7220 */ /* 0x040fe20000410000 */
[C---:B------:R-:W-:Y:S01]  /*12470*/  HMMA.16816.F32 R32, R108.reuse, R114, R32 ;  /* 0x000000726c20723c */ /* 0x040fe20000001820 */
[----:B------:R-:W1:Y:S03]  /*12480*/  LDSM.16.MT88.4 R112, [R185+0x2000] ;  /* 0x00200000b970783b */ /* 0x000e660000004200 */
[----:B------:R-:W-:Y:S02]  /*12490*/  FMUL.FTZ R75, R0, R75 ;  /* 0x0000004b004b7220 */ /* 0x000fe40000410000 */
[C---:B------:R-:W-:Y:S02]  /*124a0*/  FMUL.FTZ R76, R2.reuse, R76 ;  /* 0x0000004c024c7220 */ /* 0x040fe40000410000 */
[C---:B----4-:R-:W-:Y:S04]  /*124b0*/  HMMA.16816.F32 R36, R108.reuse, R116, R36 ;  /* 0x000000746c24723c */ /* 0x050fe80000001824 */
[----:B------:R-:W-:Y:S02]  /*124c0*/  FMUL.FTZ R77, R2, R77 ;  /* 0x0000004d024d7220 */ /* 0x000fe40000410000 */
[----:B------:R-:W-:Y:S02]  /*124d0*/  FMUL.FTZ R78, R0, R78 ;  /* 0x0000004e004e7220 */ /* 0x000fe40000410000 */
[C---:B------:R-:W-:Y:S01]  /*124e0*/  HMMA.16816.F32 R40, R108.reuse, R118, R40 ;  /* 0x000000766c28723c */ /* 0x040fe20000001828 */
[----:B------:R-:W4:Y:S03]  /*124f0*/  LDSM.16.MT88.4 R116, [R184+0x2000] ;  /* 0x00200000b874783b */ /* 0x000f260000004200 */
[----:B--2---:R-:W-:Y:S02]  /*12500*/  FFMA.FTZ R104, R160, c[0x0][0x2d0], -R146 ;  /* 0x0000b400a0687a23 */ /* 0x004fe40000010892 */
[----:B------:R-:W-:Y:S02]  /*12510*/  FMUL.FTZ R79, R0, R79 ;  /* 0x0000004f004f7220 */ /* 0x000fe40000410000 */
[C---:B------:R-:W-:Y:S01]  /*12520*/  HMMA.16816.F32 R44, R108.reuse, R120, R44 ;  /* 0x000000786c2c723c */ /* 0x040fe2000000182c */
[----:B------:R2:W5:Y:S03]  /*12530*/  MUFU.EX2 R174, R104 ;  /* 0x0000006800ae7308 */ /* 0x0005660000000800 */
[C---:B------:R-:W-:Y:S02]  /*12540*/  FMUL.FTZ R80, R2.reuse, R80 ;  /* 0x0000005002507220 */ /* 0x040fe40000410000 */
[----:B------:R-:W-:Y:S02]  /*12550*/  FMUL.FTZ R81, R2, R81 ;  /* 0x0000005102517220 */ /* 0x000fe40000410000 */
[C---:B------:R-:W-:Y:S01]  /*12560*/  HMMA.16816.F32 R48, R108.reuse, R122, R48 ;  /* 0x0000007a6c30723c */ /* 0x040fe20000001830 */
[----:B------:R-:W3:Y:S03]  /*12570*/  LDSM.16.MT88.4 R120, [R181+0x4000] ;  /* 0x00400000b578783b */ /* 0x000ee60000004200 */
[C---:B------:R-:W-:Y:S02]  /*12580*/  FMUL.FTZ R82, R0.reuse, R82 ;  /* 0x0000005200527220 */ /* 0x040fe40000410000 */
[----:B------:R-:W-:Y:S02]  /*12590*/  FMUL.FTZ R83, R0, R83 ;  /* 0x0000005300537220 */ /* 0x000fe40000410000 */
[C---:B------:R-:W-:Y:S01]  /*125a0*/  FMUL.FTZ R84, R2.reuse, R84 ;  /* 0x0000005402547220 */ /* 0x040fe20000410000 */
[C---:B-1----:R-:W-:Y:S03]  /*125b0*/  HMMA.16816.F32 R52, R108.reuse, R112, R52 ;  /* 0x000000706c34723c */ /* 0x042fe60000001834 */
[----:B------:R-:W-:Y:S02]  /*125c0*/  FMUL.FTZ R85, R2, R85 ;  /* 0x0000005502557220 */ /* 0x000fe40000410000 */
[C---:B------:R-:W-:Y:S02]  /*125d0*/  FMUL.FTZ R86, R0.reuse, R86 ;  /* 0x0000005600567220 */ /* 0x040fe40000410000 */
[----:B------:R-:W-:Y:S01]  /*125e0*/  FMUL.FTZ R87, R0, R87 ;  /* 0x0000005700577220 */ /* 0x000fe20000410000 */
[C---:B------:R-:W-:Y:S01]  /*125f0*/  HMMA.16816.F32 R56, R108.reuse, R114, R56 ;  /* 0x000000726c38723c */ /* 0x040fe20000001838 */
[----:B------:R-:W1:Y:S03]  /*12600*/  LDSM.16.MT88.4 R112, [R182+0x4000] ;  /* 0x00400000b670783b */ /* 0x000e660000004200 */
[--C-:B--2---:R-:W-:Y:S02]  /*12610*/  FFMA.FTZ R104, R161, c[0x0][0x2d0], -R103.reuse ;  /* 0x0000b400a1687a23 */ /* 0x104fe40000010867 */
[C---:B------:R-:W-:Y:S02]  /*12620*/  FMUL.FTZ R88, R2.reuse, R88 ;  /* 0x0000005802587220 */ /* 0x040fe40000410000 */
[C---:B----4-:R-:W-:Y:S01]  /*12630*/  HMMA.16816.F32 R60, R108.reuse, R116, R60 ;  /* 0x000000746c3c723c */ /* 0x050fe2000000183c */
[----:B------:R2:W-:Y:S03]  /*12640*/  MUFU.EX2 R161, R104 ;  /* 0x0000006800a17308 */ /* 0x0005e60000000800 */
[----:B------:R-:W-:Y:S02]  /*12650*/  FMUL.FTZ R89, R2, R89 ;  /* 0x0000005902597220 */ /* 0x000fe40000410000 */
[C---:B------:R-:W-:Y:S02]  /*12660*/  FMUL.FTZ R90, R0.reuse, R90 ;  /* 0x0000005a005a7220 */ /* 0x040fe40000410000 */
[C---:B------:R-:W-:Y:S01]  /*12670*/  HMMA.16816.F32 R64, R108.reuse, R118, R64 ;  /* 0x000000766c40723c */ /* 0x040fe20000001840 */
[----:B------:R-:W4:Y:S03]  /*12680*/  LDSM.16.MT88.4 R116, [R185+0x4000] ;  /* 0x00400000b974783b */ /* 0x000f260000004200 */
[----:B------:R-:W-:Y:S02]  /*12690*/  FMUL.FTZ R91, R0, R91 ;  /* 0x0000005b005b7220 */ /* 0x000fe40000410000 */
[C---:B------:R-:W-:Y:S02]  /*126a0*/  FMUL.FTZ R92, R2.reuse, R92 ;  /* 0x0000005c025c7220 */ /* 0x040fe40000410000 */
[C---:B---3--:R-:W-:Y:S04]  /*126b0*/  HMMA.16816.F32 R68, R108.reuse, R120, R68 ;  /* 0x000000786c44723c */ /* 0x048fe80000001844 */
[----:B------:R-:W-:Y:S02]  /*126c0*/  FMUL.FTZ R93, R2, R93 ;  /* 0x0000005d025d7220 */ /* 0x000fe40000410000 */
[----:B------:R-:W-:Y:S02]  /*126d0*/  FMUL.FTZ R94, R0, R94 ;  /* 0x0000005e005e7220 */ /* 0x000fe40000410000 */
[C---:B------:R-:W-:Y:S01]  /*126e0*/  HMMA.16816.F32 R72, R108.reuse, R122, R72 ;  /* 0x0000007a6c48723c */ /* 0x040fe20000001848 */
[----:B------:R-:W3:Y:S03]  /*126f0*/  LDSM.16.MT88.4 R120, [R184+0x4000] ;  /* 0x00400000b878783b */ /* 0x000ee60000004200 */
[----:B--2---:R-:W-:Y:S02]  /*12700*/  FFMA.FTZ R104, R162, c[0x0][0x2d0], -R103 ;  /* 0x0000b400a2687a23 */ /* 0x004fe40000010867 */
[----:B------:R-:W-:Y:S02]  /*12710*/  FMUL.FTZ R95, R0, R95 ;  /* 0x0000005f005f7220 */ /* 0x000fe40000410000 */
[----:B------:R2:W2:Y:S01]  /*12720*/  MUFU.EX2 R160, R104 ;  /* 0x0000006800a07308 */ /* 0x0004a20000000800 */
[C---:B-1----:R-:W-:Y:S03]  /*12730*/  HMMA.16816.F32 R76, R108.reuse, R112, R76 ;  /* 0x000000706c4c723c */ /* 0x042fe6000000184c */
[C---:B------:R-:W-:Y:S02]  /*12740*/  FMUL.FTZ R96, R2.reuse, R96 ;  /* 0x0000006002607220 */ /* 0x040fe40000410000 */
[----:B------:R-:W-:Y:S02]  /*12750*/  FMUL.FTZ R97, R2, R97 ;  /* 0x0000006102617220 */ /* 0x000fe40000410000 */
[C---:B------:R-:W-:Y:S01]  /*12760*/  FMUL.FTZ R98, R0.reuse, R98 ;  /* 0x0000006200627220 */ /* 0x040fe20000410000 */
[C---:B------:R-:W-:Y:S01]  /*12770*/  HMMA.16816.F32 R80, R108.reuse, R114, R80 ;  /* 0x000000726c50723c */ /* 0x040fe20000001850 */
[----:B------:R-:W1:Y:S03]  /*12780*/  LDSM.16.MT88.4 R112, [R181+0x800] ;  /* 0x00080000b570783b */ /* 0x000e660000004200 */
[----:B------:R-:W-:Y:S02]  /*12790*/  FMUL.FTZ R99, R0, R99 ;  /* 0x0000006300637220 */ /* 0x000fe40000410000 */
[----:B------:R-:W-:Y:S02]  /*127a0*/  FFMA.FTZ R2, R2, R221, R206 ;  /* 0x000000dd02027223 */ /* 0x000fe400000100ce */
[C---:B----4-:R-:W-:Y:S04]  /*127b0*/  HMMA.16816.F32 R84, R108.reuse, R116, R84 ;  /* 0x000000746c54723c */ /* 0x050fe80000001854 */
[----:B------:R-:W-:Y:S02]  /*127c0*/  FFMA.FTZ R0, R0, R222, R169 ;  /* 0x000000de00007223 */ /* 0x000fe400000100a9 */
[----:B------:R-:W-:Y:S02]  /*127d0*/  FADD.FTZ R2, R205, R2 ;  /* 0x00000002cd027221 */ /* 0x000fe40000010000 */
[C---:B------:R-:W-:Y:S01]  /*127e0*/  HMMA.16816.F32 R88, R108.reuse, R118, R88 ;  /* 0x000000766c58723c */ /* 0x040fe20000001858 */
[----:B------:R-:W4:Y:S03]  /*127f0*/  LDSM.16.MT88.4 R116, [R182+0x800] ;  /* 0x00080000b674783b */ /* 0x000f260000004200 */
[----:B--2---:R-:W-:Y:S02]  /*12800*/  FFMA.FTZ R104, R164, c[0x0][0x2d0], -R146 ;  /* 0x0000b400a4687a23 */ /* 0x004fe40000010892 */
[----:B------:R-:W-:Y:S02]  /*12810*/  FADD.FTZ R0, R168, R0 ;  /* 0x00000000a8007221 */ /* 0x000fe40000010000 */
[C---:B---3--:R-:W-:Y:S01]  /*12820*/  HMMA.16816.F32 R92, R108.reuse, R120, R92 ;  /* 0x000000786c5c723c */ /* 0x048fe2000000185c */
[----:B------:R2:W3:Y:S03]  /*12830*/  MUFU.EX2 R173, R104 ;  /* 0x0000006800ad7308 */ /* 0x0004e60000000800 */
[----:B------:R-:W-:Y:S02]  /*12840*/  FADD.FTZ R2, R179, R2 ;  /* 0x00000002b3027221 */ /* 0x000fe40000010000 */
[----:B------:R-:W-:Y:S02]  /*12850*/  FADD.FTZ R0, R167, R0 ;  /* 0x00000000a7007221 */ /* 0x000fe40000010000 */
[----:B------:R-:W-:Y:S01]  /*12860*/  HMMA.16816.F32 R96, R108, R122, R96 ;  /* 0x0000007a6c60723c */ /* 0x000fe20000001860 */
[----:B------:R-:W-:Y:S03]  /*12870*/  LDSM.16.MT88.4 R120, [R181+0x4800] ;  /* 0x00480000b578783b */ /* 0x000fe60000004200 */
[----:B------:R-:W-:Y:S02]  /*12880*/  FADD.FTZ R2, R178, R2 ;  /* 0x00000002b2027221 */ /* 0x000fe40000010000 */
[----:B------:R-:W-:Y:S01]  /*12890*/  FADD.FTZ R0, R166, R0 ;  /* 0x00000000a6007221 */ /* 0x000fe20000010000 */
[----:B------:R-:W-:Y:S01]  /*128a0*/  F2FP.PACK_AB R108, R176, R177 ;  /* 0x000000b1b06c723e */ /* 0x000fe200000000ff */
[----:B------:R-:W-:Y:S01]  /*128b0*/  FADD.FTZ R2, R177, R2 ;  /* 0x00000002b1027221 */ /* 0x000fe20000010000 */
[----:B------:R-:W-:Y:S03]  /*128c0*/  F2FP.PACK_AB R109, R163, R165 ;  /* 0x000000a5a36d723e */ /* 0x000fe600000000ff */
[----:B-----5:R-:W-:Y:S01]  /*128d0*/  F2FP.PACK_AB R110, R174, R175 ;  /* 0x000000afae6e723e */ /* 0x020fe200000000ff */
[----:B------:R-:W-:Y:S01]  /*128e0*/  FADD.FTZ R0, R165, R0 ;  /* 0x00000000a5007221 */ /* 0x000fe20000010000 */
[----:B------:R-:W-:Y:S01]  /*128f0*/  F2FP.PACK_AB R111, R160, R161 ;  /* 0x000000a1a06f723e */ /* 0x000fe200000000ff */
[----:B------:R-:W-:Y:S02]  /*12900*/  FADD.FTZ R2, R176, R2 ;  /* 0x00000002b0027221 */ /* 0x000fe40000010000 */
[----:B--2---:R-:W-:Y:S02]  /*12910*/  FFMA.FTZ R104, R172, c[0x0][0x2d0], -R146 ;  /* 0x0000b400ac687a23 */ /* 0x004fe40000010892 */
[----:B------:R-:W-:Y:S02]  /*12920*/  FADD.FTZ R0, R163, R0 ;  /* 0x00000000a3007221 */ /* 0x000fe40000010000 */
[C---:B-1----:R-:W-:Y:S01]  /*12930*/  HMMA.16816.F32 R4, R108.reuse, R112, R4 ;  /* 0x000000706c04723c */ /* 0x042fe20000001804 */
[----:B------:R1:W2:Y:S02]  /*12940*/  MUFU.EX2 R172, R104 ;  /* 0x0000006800ac7308 */ /* 0x0002a40000000800 */
[----:B------:R-:W-:Y:S02]  /*12950*/  FADD.FTZ R2, R175, R2 ;  /* 0x00000002af027221 */ /* 0x000fe40000010000 */
[----:B------:R-:W-:Y:S02]  /*12960*/  FADD.FTZ R0, R161, R0 ;  /* 0x00000000a1007221 */ /* 0x000fe40000010000 */
[----:B------:R-:W-:Y:S01]  /*12970*/  FADD.FTZ R2, R174, R2 ;  /* 0x00000002ae027221 */ /* 0x000fe20000010000 */
[C---:B------:R-:W-:Y:S01]  /*12980*/  HMMA.16816.F32 R8, R108.reuse, R114, R8 ;  /* 0x000000726c08723c */ /* 0x040fe20000001808 */
[----:B------:R-:W5:Y:S03]  /*12990*/  LDSM.16.MT88.4 R112, [R185+0x2800] ;  /* 0x00280000b970783b */ /* 0x000f660000004200 */
[----:B------:R-:W-:Y:S02]  /*129a0*/  FADD.FTZ R0, R160, R0 ;  /* 0x00000000a0007221 */ /* 0x000fe40000010000 */
[----:B---3--:R-:W-:Y:S02]  /*129b0*/  FADD.FTZ R2, R173, R2 ;  /* 0x00000002ad027221 */ /* 0x008fe40000010000 */
[C---:B----4-:R-:W-:Y:S08]  /*129c0*/  HMMA.16816.F32 R12, R108.reuse, R116, R12 ;  /* 0x000000746c0c723c */ /* 0x050ff0000000180c */
[C---:B------:R-:W-:Y:S01]  /*129d0*/  HMMA.16816.F32 R16, R108.reuse, R118, R16 ;  /* 0x000000766c10723c */ /* 0x040fe20000001810 */
[----:B------:R-:W3:Y:S03]  /*129e0*/  LDSM.16.MT88.4 R116, [R184+0x2800] ;  /* 0x00280000b874783b */ /* 0x000ee60000004200 */
[--C-:B-1----:R-:W-:Y:S02]  /*129f0*/  FFMA.FTZ R104, R207, c[0x0][0x2d0], -R103.reuse ;  /* 0x0000b400cf687a23 */ /* 0x102fe40000010867 */
[----:B--2---:R-:W-:Y:S02]  /*12a00*/  FADD.FTZ R2, R172, R2 ;  /* 0x00000002ac027221 */ /* 0x004fe40000010000 */
[C---:B------:R-:W-:Y:S01]  /*12a10*/  HMMA.16816.F32 R20, R108.reuse, R124, R20 ;  /* 0x0000007c6c14723c */ /* 0x040fe20000001814 */
[----:B------:R1:W2:Y:S07]  /*12a20*/  MUFU.EX2 R157, R104 ;  /* 0x00000068009d7308 */ /* 0x0002ae0000000800 */
[C---:B------:R-:W-:Y:S01]  /*12a30*/  HMMA.16816.F32 R24, R108.reuse, R126, R24 ;  /* 0x0000007e6c18723c */ /* 0x040fe20000001818 */
[----:B------:R-:W4:Y:S07]  /*12a40*/  LDSM.16.MT88.4 R124, [R182+0x4800] ;  /* 0x00480000b67c783b */ /* 0x000f2e0000004200 */
[C---:B------:R-:W-:Y:S08]  /*12a50*/  HMMA.16816.F32 R28, R108.reuse, R128, R28 ;  /* 0x000000806c1c723c */ /* 0x040ff0000000181c */
[C---:B------:R-:W-:Y:S01]  /*12a60*/  HMMA.16816.F32 R32, R108.reuse, R130, R32 ;  /* 0x000000826c20723c */ /* 0x040fe20000001820 */
[----:B------:R-:W-:Y:S03]  /*12a70*/  LDSM.16.MT88.4 R128, [R182+0x1000] ;  /* 0x00100000b680783b */ /* 0x000fe60000004200 */
[--C-:B-1----:R-:W-:Y:S02]  /*12a80*/  FFMA.FTZ R104, R209, c[0x0][0x2d0], -R103.reuse ;  /* 0x0000b400d1687a23 */ /* 0x102fe40000010867 */
[----:B--2---:R-:W-:Y:S02]  /*12a90*/  FADD.FTZ R0, R157, R0 ;  /* 0x000000009d007221 */ /* 0x004fe40000010000 */
        /* <DEDUP_REMOVED lines=9> */
[C---:B-----5:R-:W-:Y:S01]  /*12b30*/  HMMA.16816.F32 R52, R108.reuse, R112, R52 ;  /* 0x000000706c34723c */ /* 0x060fe20000001834 */
[----:B------:R1:W2:Y:S07]  /*12b40*/  MUFU.EX2 R171, R104 ;  /* 0x0000006800ab7308 */ /* 0x0002ae0000000800 */
[C---:B------:R-:W-:Y:S01]  /*12b50*/  HMMA.16816.F32 R56, R108.reuse, R114, R56 ;  /* 0x000000726c38723c */ /* 0x040fe20000001838 */
[----:B------:R-:W5:Y:S07]  /*12b60*/  LDSM.16.MT88.4 R112, [R185+0x4800] ;  /* 0x00480000b970783b */ /* 0x000f6e0000004200 */
[C---:B---3--:R-:W-:Y:S08]  /*12b70*/  HMMA.16816.F32 R60, R108.reuse, R116, R60 ;  /* 0x000000746c3c723c */ /* 0x048ff0000000183c */
[C---:B------:R-:W-:Y:S01]  /*12b80*/  HMMA.16816.F32 R64, R108.reuse, R118, R64 ;  /* 0x000000766c40723c */ /* 0x040fe20000001840 */
[----:B------:R-:W3:Y:S03]  /*12b90*/  LDSM.16.MT88.4 R116, [R184+0x4800] ;  /* 0x00480000b874783b */ /* 0x000ee60000004200 */
[----:B-1----:R-:W-:Y:S02]  /*12ba0*/  FFMA.FTZ R104, R210, c[0x0][0x2d0], -R146 ;  /* 0x0000b400d2687a23 */ /* 0x002fe40000010892 */
[----:B--2---:R-:W-:Y:S02]  /*12bb0*/  FADD.FTZ R2, R171, R2 ;  /* 0x00000002ab027221 */ /* 0x004fe40000010000 */
[C---:B------:R-:W-:Y:S01]  /*12bc0*/  HMMA.16816.F32 R68, R108.reuse, R120, R68 ;  /* 0x000000786c44723c */ /* 0x040fe20000001844 */
[----:B------:R1:W-:Y:S07]  /*12bd0*/  MUFU.EX2 R170, R104 ;  /* 0x0000006800aa7308 */ /* 0x0003ee0000000800 */
[C---:B------:R-:W-:Y:S01]  /*12be0*/  HMMA.16816.F32 R72, R108.reuse, R122, R72 ;  /* 0x0000007a6c48723c */ /* 0x040fe20000001848 */
[----:B------:R-:W2:Y:S07]  /*12bf0*/  LDSM.16.MT88.4 R120, [R181+0x1000] ;  /* 0x00100000b578783b */ /* 0x000eae0000004200 */
[C---:B----4-:R-:W-:Y:S08]  /*12c00*/  HMMA.16816.F32 R76, R108.reuse, R124, R76 ;  /* 0x0000007c6c4c723c */ /* 0x050ff0000000184c */
[C---:B------:R-:W-:Y:S01]  /*12c10*/  HMMA.16816.F32 R80, R108.reuse, R126, R80 ;  /* 0x0000007e6c50723c */ /* 0x040fe20000001850 */
[----:B------:R-:W4:Y:S03]  /*12c20*/  LDSM.16.MT88.4 R124, [R181+0x3000] ;  /* 0x00300000b57c783b */ /* 0x000f260000004200 */
[--C-:B-1----:R-:W-:Y:S04]  /*12c30*/  FFMA.FTZ R104, R211, c[0x0][0x2d0], -R103.reuse ;  /* 0x0000b400d3687a23 */ /* 0x102fe80000010867 */
[C---:B-----5:R-:W-:Y:S01]  /*12c40*/  HMMA.16816.F32 R84, R108.reuse, R112, R84 ;  /* 0x000000706c54723c */ /* 0x060fe20000001854 */
[----:B------:R1:W5:Y:S07]  /*12c50*/  MUFU.EX2 R155, R104 ;  /* 0x00000068009b7308 */ /* 0x00036e0000000800 */
[C---:B------:R-:W-:Y:S01]  /*12c60*/  HMMA.16816.F32 R88, R108.reuse, R114, R88 ;  /* 0x000000726c58723c */ /* 0x040fe20000001858 */
[----:B------:R-:W2:Y:S07]  /*12c70*/  LDSM.16.MT88.4 R112, [R182+0x3000] ;  /* 0x00300000b670783b */ /* 0x000eae0000004200 */
[C---:B---3--:R-:W-:Y:S08]  /*12c80*/  HMMA.16816.F32 R92, R108.reuse, R116, R92 ;  /* 0x000000746c5c723c */ /* 0x048ff0000000185c */
[----:B------:R-:W-:Y:S01]  /*12c90*/  HMMA.16816.F32 R96, R108, R118, R96 ;  /* 0x000000766c60723c */ /* 0x000fe20000001860 */
[----:B------:R-:W3:Y:S03]  /*12ca0*/  LDSM.16.MT88.4 R116, [R185+0x3000] ;  /* 0x00300000b974783b */ /* 0x000ee60000004200 */
[--C-:B-1----:R-:W-:Y:S02]  /*12cb0*/  FFMA.FTZ R104, R212, c[0x0][0x2d0], -R103.reuse ;  /* 0x0000b400d4687a23 */ /* 0x102fe40000010867 */
[----:B-----5:R-:W-:Y:S01]  /*12cc0*/  FADD.FTZ R0, R155, R0 ;  /* 0x000000009b007221 */ /* 0x020fe20000010000 */
[----:B------:R-:W-:Y:S01]  /*12cd0*/  F2FP.PACK_AB R108, R172, R173 ;  /* 0x000000adac6c723e */ /* 0x000fe200000000ff */
[----:B------:R1:W5:Y:S01]  /*12ce0*/  MUFU.EX2 R154, R104 ;  /* 0x00000068009a7308 */ /* 0x0003620000000800 */
[----:B------:R-:W-:Y:S03]  /*12cf0*/  F2FP.PACK_AB R109, R156, R157 ;  /* 0x0000009d9c6d723e */ /* 0x000fe600000000ff */
[----:B------:R-:W-:Y:S01]  /*12d00*/  F2FP.PACK_AB R110, R170, R171 ;  /* 0x000000abaa6e723e */ /* 0x000fe200000000ff */
[--C-:B-1----:R-:W-:Y:S01]  /*12d10*/  FFMA.FTZ R104, R215, c[0x0][0x2d0], -R146.reuse ;  /* 0x0000b400d7687a23 */ /* 0x102fe20000010892 */
[----:B-----5:R-:W-:Y:S04]  /*12d20*/  F2FP.PACK_AB R111, R154, R155 ;  /* 0x0000009b9a6f723e */ /* 0x020fe800000000ff */
[----:B------:R1:W-:Y:S03]  /*12d30*/  MUFU.EX2 R164, R104 ;  /* 0x0000006800a47308 */ /* 0x0003e60000000800 */
[C---:B--2---:R-:W-:Y:S08]  /*12d40*/  HMMA.16816.F32 R4, R108.reuse, R120, R4 ;  /* 0x000000786c04723c */ /* 0x044ff00000001804 */
[C---:B------:R-:W-:Y:S01]  /*12d50*/  HMMA.16816.F32 R8, R108.reuse, R122, R8 ;  /* 0x0000007a6c08723c */ /* 0x040fe20000001808 */
[----:B------:R-:W2:Y:S07]  /*12d60*/  LDSM.16.MT88.4 R120, [R184+0x3000] ;  /* 0x00300000b878783b */ /* 0x000eae0000004200 */
[C---:B------:R-:W-:Y:S04]  /*12d70*/  HMMA.16816.F32 R12, R108.reuse, R128, R12 ;  /* 0x000000806c0c723c */ /* 0x040fe8000000180c */
[--C-:B-1----:R-:W-:Y:S04]  /*12d80*/  FFMA.FTZ R104, R216, c[0x0][0x2d0], -R146.reuse ;  /* 0x0000b400d8687a23 */ /* 0x102fe80000010892 */
[C---:B------:R-:W-:Y:S01]  /*12d90*/  HMMA.16816.F32 R16, R108.reuse, R130, R16 ;  /* 0x000000826c10723c */ /* 0x040fe20000001810 */
[----:B------:R1:W5:Y:S01]  /*12da0*/  MUFU.EX2 R162, R104 ;  /* 0x0000006800a27308 */ /* 0x0003620000000800 */
[----:B------:R-:W-:Y:S06]  /*12db0*/  LDSM.16.MT88.4 R128, [R185+0x5000] ;  /* 0x00500000b980783b */ /* 0x000fec0000004200 */
[C---:B------:R-:W-:Y:S08]  /*12dc0*/  HMMA.16816.F32 R20, R108.reuse, R132, R20 ;  /* 0x000000846c14723c */ /* 0x040ff00000001814 */
[C---:B------:R-:W-:Y:S01]  /*12dd0*/  HMMA.16816.F32 R24, R108.reuse, R134, R24 ;  /* 0x000000866c18723c */ /* 0x040fe20000001818 */
[----:B------:R-:W-:Y:S07]  /*12de0*/  LDSM.16.MT88.4 R132, [R184+0x5000] ;  /* 0x00500000b884783b */ /* 0x000fee0000004200 */
[C---:B------:R-:W-:Y:S04]  /*12df0*/  HMMA.16816.F32 R28, R108.reuse, R136, R28 ;  /* 0x000000886c1c723c */ /* 0x040fe8000000181c */
[--C-:B-1----:R-:W-:Y:S04]  /*12e00*/  FFMA.FTZ R104, R217, c[0x0][0x2d0], -R103.reuse ;  /* 0x0000b400d9687a23 */ /* 0x102fe80000010867 */
[C---:B------:R-:W-:Y:S01]  /*12e10*/  HMMA.16816.F32 R32, R108.reuse, R138, R32 ;  /* 0x0000008a6c20723c */ /* 0x040fe20000001820 */
[----:B------:R1:W-:Y:S01]  /*12e20*/  MUFU.EX2 R153, R104 ;  /* 0x0000006800997308 */ /* 0x0003e20000000800 */
[----:B------:R-:W-:Y:S06]  /*12e30*/  LDSM.16.MT88.4 R136, [R184+0x1800] ;  /* 0x00180000b888783b */ /* 0x000fec0000004200 */
[C---:B----4-:R-:W-:Y:S08]  /*12e40*/  HMMA.16816.F32 R36, R108.reuse, R124, R36 ;  /* 0x0000007c6c24723c */ /* 0x050ff00000001824 */
[C---:B------:R-:W-:Y:S01]  /*12e50*/  HMMA.16816.F32 R40, R108.reuse, R126, R40 ;  /* 0x0000007e6c28723c */ /* 0x040fe20000001828 */
[----:B------:R-:W-:Y:S07]  /*12e60*/  LDSM.16.MT88.4 R124, [R182+0x5000] ;  /* 0x00500000b67c783b */ /* 0x000fee0000004200 */
[C---:B------:R-:W-:Y:S04]  /*12e70*/  HMMA.16816.F32 R44, R108.reuse, R112, R44 ;  /* 0x000000706c2c723c */ /* 0x040fe8000000182c */
[--C-:B-1----:R-:W-:Y:S04]  /*12e80*/  FFMA.FTZ R104, R218, c[0x0][0x2d0], -R103.reuse ;  /* 0x0000b400da687a23 */ /* 0x102fe80000010867 */
[C---:B------:R-:W-:Y:S01]  /*12e90*/  HMMA.16816.F32 R48, R108.reuse, R114, R48 ;  /* 0x000000726c30723c */ /* 0x040fe20000001830 */
[----:B------:R1:W4:Y:S01]  /*12ea0*/  MUFU.EX2 R152, R104 ;  /* 0x0000006800987308 */ /* 0x0003220000000800 */
[----:B------:R-:W4:Y:S06]  /*12eb0*/  LDSM.16.MT88.4 R112, [R181+0x5000] ;  /* 0x00500000b570783b */ /* 0x000f2c0000004200 */
[C---:B---3--:R-:W-:Y:S08]  /*12ec0*/  HMMA.16816.F32 R52, R108.reuse, R116, R52 ;  /* 0x000000746c34723c */ /* 0x048ff00000001834 */
[C---:B------:R-:W-:Y:S01]  /*12ed0*/  HMMA.16816.F32 R56, R108.reuse, R118, R56 ;  /* 0x000000766c38723c */ /* 0x040fe20000001838 */
[----:B------:R-:W3:Y:S07]  /*12ee0*/  LDSM.16.MT88.4 R116, [R181+0x1800] ;  /* 0x00180000b574783b */ /* 0x000eee0000004200 */
[C---:B--2---:R-:W-:Y:S04]  /*12ef0*/  HMMA.16816.F32 R60, R108.reuse, R120, R60 ;  /* 0x000000786c3c723c */ /* 0x044fe8000000183c */
[--C-:B-1----:R-:W-:Y:S04]  /*12f00*/  FFMA.FTZ R104, R219, c[0x0][0x2d0], -R146.reuse ;  /* 0x0000b400db687a23 */ /* 0x102fe80000010892 */
[C---:B------:R-:W-:Y:S01]  /*12f10*/  HMMA.16816.F32 R64, R108.reuse, R122, R64 ;  /* 0x0000007a6c40723c */ /* 0x040fe20000001840 */
[----:B------:R1:W-:Y:S01]  /*12f20*/  MUFU.EX2 R159, R104 ;  /* 0x00000068009f7308 */ /* 0x0003e20000000800 */
[----:B------:R-:W2:Y:S06]  /*12f30*/  LDSM.16.MT88.4 R120, [R182+0x1800] ;  /* 0x00180000b678783b */ /* 0x000eac0000004200 */
[C---:B----4-:R-:W-:Y:S08]  /*12f40*/  HMMA.16816.F32 R68, R108.reuse, R112, R68 ;  /* 0x000000706c44723c */ /* 0x050ff00000001844 */
[C---:B------:R-:W-:Y:S04]  /*12f50*/  HMMA.16816.F32 R72, R108.reuse, R114, R72 ;  /* 0x000000726c48723c */ /* 0x040fe80000001848 */
[----:B-1----:R-:W-:Y:S04]  /*12f60*/  FFMA.FTZ R104, R220, c[0x0][0x2d0], -R146 ;  /* 0x0000b400dc687a23 */ /* 0x002fe80000010892 */
[C---:B------:R-:W-:Y:S01]  /*12f70*/  HMMA.16816.F32 R76, R108.reuse, R124, R76 ;  /* 0x0000007c6c4c723c */ /* 0x040fe2000000184c */
[----:B------:R1:W4:Y:S07]  /*12f80*/  MUFU.EX2 R158, R104 ;  /* 0x00000068009e7308 */ /* 0x00032e0000000800 */
[C---:B------:R-:W-:Y:S08]  /*12f90*/  HMMA.16816.F32 R80, R108.reuse, R126, R80 ;  /* 0x0000007e6c50723c */ /* 0x040ff00000001850 */
[C---:B------:R-:W-:Y:S08]  /*12fa0*/  HMMA.16816.F32 R84, R108.reuse, R128, R84 ;  /* 0x000000806c54723c */ /* 0x040ff00000001854 */
[C---:B------:R-:W-:Y:S01]  /*12fb0*/  HMMA.16816.F32 R88, R108.reuse, R130, R88 ;  /* 0x000000826c58723c */ /* 0x040fe20000001858 */
[----:B------:R-:W2:Y:S03]  /*12fc0*/  LDSM.16.MT88.4 R128, [R185+0x1800] ;  /* 0x00180000b980783b */ /* 0x000ea60000004200 */
[--C-:B-1----:R-:W-:Y:S01]  /*12fd0*/  FFMA.FTZ R104, R144, c[0x0][0x2d0], -R103.reuse ;  /* 0x0000b40090687a23 */ /* 0x102fe20000010867 */
[----:B-----5:R-:W-:Y:S01]  /*12fe0*/  F2FP.PACK_AB R144, R162, R164 ;  /* 0x000000a4a290723e */ /* 0x020fe200000000ff */
[----:B------:R-:W-:Y:S01]  /*12ff0*/  FFMA.FTZ R103, R145, c[0x0][0x2d0], -R103 ;  /* 0x0000b40091677a23 */ /* 0x000fe20000010867 */
[----:B------:R-:W-:Y:S01]  /*13000*/  F2FP.PACK_AB R145, R152, R153 ;  /* 0x000000999891723e */ /* 0x000fe200000000ff */
[C---:B------:R-:W-:Y:S02]  /*13010*/  HMMA.16816.F32 R92, R108.reuse, R132, R92 ;  /* 0x000000846c5c723c */ /* 0x040fe4000000185c */
[----:B------:R-:W-:Y:S02]  /*13020*/  MUFU.EX2 R104, R104 ;  /* 0x0000006800687308 */ /* 0x000fe40000000800 */
[----:B----4-:R-:W-:Y:S04]  /*13030*/  F2FP.PACK_AB R146, R158, R159 ;  /* 0x0000009f9e92723e */ /* 0x010fe800000000ff */
[----:B------:R-:W-:Y:S04]  /*13040*/  HMMA.16816.F32 R96, R108, R134, R96 ;  /* 0x000000866c60723c */ /* 0x000fe80000001860 */
[----:B------:R-:W1:Y:S02]  /*13050*/  MUFU.EX2 R103, R103 ;  /* 0x0000006700677308 */ /* 0x000e640000000800 */
[----:B-1----:R-:W-:Y:S07]  /*13060*/  F2FP.PACK_AB R147, R103, R104 ;  /* 0x000000686793723e */ /* 0x002fee00000000ff */
[C---:B---3--:R-:W-:Y:S01]  /*13070*/  HMMA.16816.F32 R108, R144.reuse, R116, R4 ;  /* 0x00000074906c723c */ /* 0x048fe20000001804 */
[----:B------:R-:W1:Y:S07]  /*13080*/  LDSM.16.MT88.4 R4, [R181+0x3800] ;  /* 0x00380000b504783b */ /* 0x000e6e0000004200 */
[C---:B------:R-:W-:Y:S01]  /*13090*/  HMMA.16816.F32 R112, R144.reuse, R118, R8 ;  /* 0x000000769070723c */ /* 0x040fe20000001808 */
[----:B------:R-:W3:Y:S07]  /*130a0*/  LDSM.16.MT88.4 R8, [R182+0x3800] ;  /* 0x00380000b608783b */ /* 0x000eee0000004200 */
[C---:B--2---:R-:W-:Y:S01]  /*130b0*/  HMMA.16816.F32 R116, R144.reuse, R120, R12 ;  /* 0x000000789074723c */ /* 0x044fe2000000180c */
[----:B------:R-:W2:Y:S07]  /*130c0*/  LDSM.16.MT88.4 R12, [R185+0x3800] ;  /* 0x00380000b90c783b */ /* 0x000eae0000004200 */
[C---:B------:R-:W-:Y:S01]  /*130d0*/  HMMA.16816.F32 R120, R144.reuse, R122, R16 ;  /* 0x0000007a9078723c */ /* 0x040fe20000001810 */
[----:B------:R-:W4:Y:S07]  /*130e0*/  LDSM.16.MT88.4 R16, [R181+0x5800] ;  /* 0x00580000b510783b */ /* 0x000f2e0000004200 */
[C---:B------:R-:W-:Y:S01]  /*130f0*/  HMMA.16816.F32 R124, R144.reuse, R128, R20 ;  /* 0x00000080907c723c */ /* 0x040fe20000001814 */
[----:B------:R-:W5:Y:S07]  /*13100*/  LDSM.16.MT88.4 R20, [R182+0x5800] ;  /* 0x00580000b614783b */ /* 0x000f6e0000004200 */
[C---:B------:R-:W-:Y:S08]  /*13110*/  HMMA.16816.F32 R128, R144.reuse, R130, R24 ;  /* 0x000000829080723c */ /* 0x040ff00000001818 */
[C---:B------:R-:W-:Y:S08]  /*13120*/  HMMA.16816.F32 R132, R144.reuse, R136, R28 ;  /* 0x000000889084723c */ /* 0x040ff0000000181c */
[C---:B------:R-:W-:Y:S08]  /*13130*/  HMMA.16816.F32 R136, R144.reuse, R138, R32 ;  /* 0x0000008a9088723c */ /* 0x040ff00000001820 */
[C---:B-1----:R-:W-:Y:S08]  /*13140*/  HMMA.16816.F32 R36, R144.reuse, R4, R36 ;  /* 0x000000049024723c */ /* 0x042ff00000001824 */
[C---:B------:R-:W-:Y:S01]  /*13150*/  HMMA.16816.F32 R40, R144.reuse, R6, R40 ;  /* 0x000000069028723c */ /* 0x040fe20000001828 */
[----:B------:R-:W1:Y:S07]  /*13160*/  LDSM.16.MT88.4 R4, [R185+0x5800] ;  /* 0x00580000b904783b */ /* 0x000e6e0000004200 */
[C---:B---3--:R-:W-:Y:S08]  /*13170*/  HMMA.16816.F32 R44, R144.reuse, R8, R44 ;  /* 0x00000008902c723c */ /* 0x048ff0000000182c */
[C---:B------:R-:W-:Y:S01]  /*13180*/  HMMA.16816.F32 R48, R144.reuse, R10, R48 ;  /* 0x0000000a9030723c */ /* 0x040fe20000001830 */
[----:B------:R-:W3:Y:S07]  /*13190*/  LDSM.16.MT88.4 R8, [R184+0x5800] ;  /* 0x00580000b808783b */ /* 0x000eee0000004200 */
[C---:B--2---:R-:W-:Y:S08]  /*131a0*/  HMMA.16816.F32 R52, R144.reuse, R12, R52 ;  /* 0x0000000c9034723c */ /* 0x044ff00000001834 */
[C---:B------:R-:W-:Y:S08]  /*131b0*/  HMMA.16816.F32 R56, R144.reuse, R14, R56 ;  /* 0x0000000e9038723c */ /* 0x040ff00000001838 */
[C---:B------:R-:W-:Y:S08]  /*131c0*/  HMMA.16816.F32 R60, R144.reuse, R148, R60 ;  /* 0x00000094903c723c */ /* 0x040ff0000000183c */
[C---:B------:R-:W-:Y:S08]  /*131d0*/  HMMA.16816.F32 R64, R144.reuse, R150, R64 ;  /* 0x000000969040723c */ /* 0x040ff00000001840 */
[C---:B----4-:R-:W-:Y:S08]  /*131e0*/  HMMA.16816.F32 R68, R144.reuse, R16, R68 ;  /* 0x000000109044723c */ /* 0x050ff00000001844 */
[C---:B------:R-:W-:Y:S08]  /*131f0*/  HMMA.16816.F32 R72, R144.reuse, R18, R72 ;  /* 0x000000129048723c */ /* 0x040ff00000001848 */
[C---:B-----5:R-:W-:Y:S08]  /*13200*/  HMMA.16816.F32 R76, R144.reuse, R20, R76 ;  /* 0x00000014904c723c */ /* 0x060ff0000000184c */
[C---:B------:R-:W-:Y:S08]  /*13210*/  HMMA.16816.F32 R80, R144.reuse, R22, R80 ;  /* 0x000000169050723c */ /* 0x040ff00000001850 */
[C---:B-1----:R-:W-:Y:S07]  /*13220*/  HMMA.16816.F32 R84, R144.reuse, R4, R84 ;  /* 0x000000049054723c */ /* 0x042fee0000001854 */
[----:B------:R-:W-:Y:S01]  /*13230*/  FADD.FTZ R4, R170, R2 ;  /* 0x00000002aa047221 */ /* 0x000fe20000010000 */
[C---:B------:R-:W-:Y:S04]  /*13240*/  HMMA.16816.F32 R88, R144.reuse, R6, R88 ;  /* 0x000000069058723c */ /* 0x040fe80000001858 */
[----:B------:R-:W-:Y:S02]  /*13250*/  FADD.FTZ R2, R154, R0 ;  /* 0x000000009a027221 */ /* 0x000fe40000010000 */
[----:B------:R-:W-:Y:S02]  /*13260*/  FADD.FTZ R0, R164, R4 ;  /* 0x00000004a4007221 */ /* 0x000fe40000010000 */
[C---:B---3--:R-:W-:Y:S04]  /*13270*/  HMMA.16816.F32 R92, R144.reuse, R8, R92 ;  /* 0x00000008905c723c */ /* 0x048fe8000000185c */
[----:B------:R-:W-:Y:S02]  /*13280*/  FADD.FTZ R2, R153, R2 ;  /* 0x0000000299027221 */ /* 0x000fe40000010000 */
[----:B------:R-:W-:Y:S01]  /*13290*/  FADD.FTZ R0, R162, R0 ;  /* 0x00000000a2007221 */ /* 0x000fe20000010000 */
[-C--:B------:R-:W-:Y:S01]  /*132a0*/  MOV R8, R3.reuse ;  /* 0x0000000300087202 */ /* 0x080fe20000000f00 */
[----:B------:R-:W-:Y:S01]  /*132b0*/  FADD.FTZ R4, R152, R2 ;  /* 0x0000000298047221 */ /* 0x000fe20000010000 */
[----:B------:R-:W-:Y:S03]  /*132c0*/  HMMA.16816.F32 R96, R144, R10, R96 ;  /* 0x0000000a9060723c */ /* 0x000fe60000001860 */
[----:B------:R-:W-:Y:S02]  /*132d0*/  FADD.FTZ R2, R159, R0 ;  /* 0x000000009f027221 */ /* 0x000fe40000010000 */
[----:B------:R-:W-:Y:S01]  /*132e0*/  FADD.FTZ R0, R104, R4 ;  /* 0x0000000468007221 */ /* 0x000fe20000010000 */
[----:B------:R-:W-:Y:S01]  /*132f0*/  MOV R104, R3 ;  /* 0x0000000300687202 */ /* 0x000fe20000000f00 */
[----:B------:R-:W-:Y:S02]  /*13300*/  FADD.FTZ R221, R158, R2 ;  /* 0x000000029edd7221 */ /* 0x000fe40000010000 */
[----:B------:R-:W-:Y:S03]  /*13310*/  FADD.FTZ R222, R103, R0 ;  /* 0x0000000067de7221 */ /* 0x000fe60000010000 */
[----:B------:R-:W-:Y:S01]  /*13320*/  MOV R103, R102 ;  /* 0x0000006600677202 */ /* 0x000fe20000000f00 */
[----:B------:R-:W-:-:S05]  /*13330*/  @P0 BRA `(.L_x_240) ;  /* 0xffffd24000000947 */ /* 0x000fca000383ffff */
.L_x_239:
[----:B------:R-:W-:Y:S01]  /*13340*/  @!UPT UIADD3 URZ, URZ, URZ, URZ ;  /* 0x0000003f3f3ff290 */ /* 0x000fe2000fffe03f */
        /* <DEDUP_REMOVED lines=8> */
.L_x_310:
        /* <DEDUP_REMOVED lines=117> */
.L_x_184:
[----:B------:R-:W2:Y:S01]  /*13b20*/  S2R R6, SR_TID.X ;  /* 0x0000000000067919 */ /* 0x000ea20000002100 */
[----:B------:R-:W-:Y:S01]  /*13b30*/  BSSY B0, `(.L_x_242) ;  /* 0x0000010000007945 */ /* 0x000fe20003800000 */
[----:B--2---:R-:W-:-:S13]  /*13b40*/  LOP3.LUT P0, RZ, R6, 0xff, RZ, 0xc0, !PT ;  /* 0x000000ff06ff7812 */ /* 0x004fda000780c0ff */
[----:B------:R-:W-:Y:S05]  /*13b50*/  @P0 BRA `(.L_x_243) ;  /* 0x000000d000000947 */ /* 0x000fea0003800000 */
[----:B------:R-:W2:Y:S01]  /*13b60*/  S2R R4, SR_LANEID ;  /* 0x0000000000047919 */ /* 0x000ea20000000000 */
[----:B------:R-:W-:Y:S01]  /*13b70*/  VOTEU.ANY UR4, UPT, PT ;  /* 0x0000000000047886 */ /* 0x000fe200038e0100 */
[----:B------:R-:W-:Y:S01]  /*13b80*/  IMAD.MOV.U32 R5, RZ, RZ, c[0x0][0x564] ;  /* 0x00015900ff057624 */ /* 0x000fe200078e00ff */
[----:B------:R-:W2:Y:S08]  /*13b90*/  FLO.U32 R3, UR4 ;  /* 0x0000000400037d00 */ /* 0x000eb000080e0000 */
[----:B------:R-:W3:Y:S01]  /*13ba0*/  POPC R2, UR4 ;  /* 0x0000000400027d09 */ /* 0x000ee20008000000 */
[----:B--2---:R-:W-:Y:S01]  /*13bb0*/  ISETP.EQ.U32.AND P0, PT, R3, R4, PT ;  /* 0x000000040300720c */ /* 0x004fe20003f02070 */
[----:B------:R-:W-:-:S12]  /*13bc0*/  IMAD.MOV.U32 R4, RZ, RZ, c[0x0][0x560] ;  /* 0x00015800ff047624 */ /* 0x000fd800078e00ff */
[----:B---3--:R2:W3:Y:S04]  /*13bd0*/  @P0 ATOMG.E.ADD.STRONG.GPU PT, R2, [R4.64], R2 ;  /* 0x00000002040209a8 */ /* 0x0084e800081ee1c6 */
[----:B--2---:R-:W2:Y:S04]  /*13be0*/  S2R R4, SR_LTMASK ;  /* 0x0000000000047919 */ /* 0x004ea80000003900 */
[----:B---3--:R2:W3:Y:S02]  /*13bf0*/  SHFL.IDX PT, R3, R2, R3, 0x1f ;  /* 0x00001f0302037589 */ /* 0x0084e400000e0000 */
[----:B--2---:R-:W-:-:S06]  /*13c00*/  LOP3.LUT R2, R4, UR4, RZ, 0xc0, !PT ;  /* 0x0000000404027c12 */ /* 0x004fcc000f8ec0ff */
[----:B------:R-:W3:Y:S02]  /*13c10*/  POPC R2, R2 ;  /* 0x0000000200027309 */ /* 0x000ee40000000000 */
[----:B---3--:R-:W-:-:S06]  /*13c20*/  IADD3 R244, R3, c[0x0][0xc], R2 ;  /* 0x0000030003f47a10 */ /* 0x008fcc0007ffe002 */
.L_x_243:
[----:B------:R-:W-:Y:S05]  /*13c30*/  BSYNC B0 ;  /* 0x0000000000007941 */ /* 0x000fea0003800000 */
.L_x_242:
[----:B------:R-:W-:Y:S01]  /*13c40*/  PRMT R0, R0, 0x9910, RZ ;  /* 0x0000991000007816 */ /* 0x000fe200000000ff */
[----:B------:R-:W-:Y:S01]  /*13c50*/  BSSY B1, `(.L_x_244) ;  /* 0x0000352000017945 */ /* 0x000fe20003800000 */
[----:B------:R-:W-:Y:S02]  /*13c60*/  IMAD.MOV.U32 R86, RZ, RZ, R244 ;  /* 0x000000ffff567224 */ /* 0x000fe400078e00f4 */
[----:B------:R-:W-:-:S13]  /*13c70*/  ISETP.NE.AND P0, PT, R0, RZ, PT ;  /* 0x000000ff0000720c */ /* 0x000fda0003f05270 */
[----:B------:R-:W-:Y:S05]  /*13c80*/  @!P0 BRA `(.L_x_245) ;  /* 0x0000284000008947 */ /* 0x000fea0003800000 */
[----:B------:R-:W2:Y:S04]  /*13c90*/  LDL R3, [R1+0x4] ;  /* 0x0000040001037983 */ /* 0x000ea80000100800 */
[----:B------:R-:W2:Y:S04]  /*13ca0*/  LDL R2, [R1+0x8] ;  /* 0x0000080001027983 */ /* 0x000ea80000100800 */
[----:B------:R-:W3:Y:S01]  /*13cb0*/  LDL R13, [R1+0x1c] ;  /* 0x00001c00010d7983 */ /* 0x000ee20000100800 */
[----:B------:R-:W-:-:S03]  /*13cc0*/  SHF.R.S32.HI R11, RZ, 0x1f, R6 ;  /* 0x0000001fff0b7819 */ /* 0x000fc60000011406 */
[----:B------:R-:W4:Y:S01]  /*13cd0*/  LDL R12, [R1+0x24] ;  /* 0x00002400010c7983 */ /* 0x000f220000100800 */
[----:B------:R-:W-:-:S03]  /*13ce0*/  LEA.HI R11, R11, R6, RZ, 0x2 ;  /* 0x000000060b0b7211 */ /* 0x000fc600078f10ff */
[----:B------:R-:W3:Y:S01]  /*13cf0*/  LDL R8, [R1+0x20] ;  /* 0x0000200001087983 */ /* 0x000ee20000100800 */
[----:B------:R-:W-:Y:S02]  /*13d00*/  LOP3.LUT R11, R11, 0xfffffffc, RZ, 0xc0, !PT ;  /* 0xfffffffc0b0b7812 */ /* 0x000fe400078ec0ff */
[----:B------:R-:W-:Y:S01]  /*13d10*/  SHF.R.S32.HI R0, RZ, 0x1f, R6 ;  /* 0x0000001fff007819 */ /* 0x000fe20000011406 */
[----:B------:R-:W3:Y:S02]  /*13d20*/  LDL R10, [R1+0x34] ;  /* 0x00003400010a7983 */ /* 0x000ee40000100800 */
[----:B------:R-:W-:Y:S01]  /*13d30*/  IMAD.IADD R11, R6, 0x1, -R11 ;  /* 0x00000001060b7824 */ /* 0x000fe200078e0a0b */
[----:B------:R-:W-:Y:S01]  /*13d40*/  LEA.HI R0, R0, R6, RZ, 0x5 ;  /* 0x0000000600007211 */ /* 0x000fe200078f28ff */
[----:B------:R-:W3:Y:S04]  /*13d50*/  LDL R7, [R1+0x2c] ;  /* 0x00002c0001077983 */ /* 0x000ee80000100800 */
[----:B------:R-:W4:Y:S04]  /*13d60*/  LDL R6, [R1+0x30] ;  /* 0x0000300001067983 */ /* 0x000f280000100800 */
[----:B------:R-:W4:Y:S01]  /*13d70*/  LDL R9, [R1+0x28] ;  /* 0x0000280001097983 */ /* 0x000f220000100800 */
[----:B------:R-:W-:Y:S01]  /*13d80*/  WARPSYNC 0xffffffff ;  /* 0xffffffff00007948 */ /* 0x000fe20003800000 */
[----:B------:R-:W-:-:S05]  /*13d90*/  SHF.R.S32.HI R0, RZ, 0x5, R0 ;  /* 0x00000005ff007819 */ /* 0x000fca0000011400 */
[----:B------:R-:W-:-:S04]  /*13da0*/  IMAD.SHL.U32 R0, R0, 0x400, RZ ;  /* 0x0000040000007824 */ /* 0x000fc800078e00ff */
[----:B------:R-:W-:Y:S01]  /*13db0*/  IMAD R0, R11, 0x2, R0 ;  /* 0x000000020b007824 */ /* 0x000fe200078e0200 */
[----:B------:R-:W-:Y:S02]  /*13dc0*/  F2FP.PACK_AB R4, R33, R32 ;  /* 0x000000202104723e */ /* 0x000fe400000000ff */
[----:B------:R-:W-:Y:S01]  /*13dd0*/  F2FP.PACK_AB R5, R123, R122 ;  /* 0x0000007a7b05723e */ /* 0x000fe200000000ff */
[----:B------:R-:W-:Y:S01]  /*13de0*/  BAR.SYNC.DEFER_BLOCKING 0x1, 0x100 ;  /* 0x0044000000007b1d */ /* 0x000fe20000010000 */
[----:B------:R-:W-:-:S04]  /*13df0*/  ISETP.NE.U32.AND P0, PT, RZ, c[0x0][0x508], PT ;  /* 0x00014200ff007a0c */ /* 0x000fc80003f05070 */
[----:B------:R-:W-:Y:S02]  /*13e00*/  ISETP.NE.AND.EX P1, PT, RZ, c[0x0][0x50c], PT, P0 ;  /* 0x00014300ff007a0c */ /* 0x000fe40003f25300 */
[----:B------:R-:W-:-:S04]  /*13e10*/  ISETP.NE.U32.AND P2, PT, RZ, c[0x0][0x500], PT ;  /* 0x00014000ff007a0c */ /* 0x000fc80003f45070 */
[----:B------:R-:W-:Y:S02]  /*13e20*/  ISETP.NE.AND.EX P2, PT, RZ, c[0x0][0x504], PT, P2 ;  /* 0x00014100ff007a0c */ /* 0x000fe40003f45320 */
[----:B--2---:R-:W-:-:S05]  /*13e30*/  LOP3.LUT R2, R2, R3, RZ, 0xfc, !PT ;  /* 0x0000000302027212 */ /* 0x004fca00078efcff */
[----:B------:R-:W-:Y:S01]  /*13e40*/  IMAD.IADD R0, R0, 0x1, R2 ;  /* 0x0000000100007824 */ /* 0x000fe200078e0202 */
[----:B------:R-:W-:Y:S02]  /*13e50*/  F2FP.PACK_AB R2, R155, R154 ;  /* 0x0000009a9b02723e */ /* 0x000fe400000000ff */
[----:B------:R-:W-:Y:S02]  /*13e60*/  F2FP.PACK_AB R3, R165, R164 ;  /* 0x000000a4a503723e */ /* 0x000fe400000000ff */
[----:B------:R-:W-:-:S05]  /*13e70*/  LEA R0, R0, 0x80, 0x1 ;  /* 0x0000008000007811 */ /* 0x000fca00078e08ff */
[----:B------:R2:W-:Y:S04]  /*13e80*/  STS [R0], R2 ;  /* 0x0000000200007388 */ /* 0x0005e80000000800 */
[----:B------:R1:W-:Y:S04]  /*13e90*/  STS [R0+0x400], R3 ;  /* 0x0004000300007388 */ /* 0x0003e80000000800 */
[----:B---3--:R3:W-:Y:S01]  /*13ea0*/  STS [R13], R4 ;  /* 0x000000040d007388 */ /* 0x0087e20000000800 */
[----:B--2---:R-:W-:Y:S02]  /*13eb0*/  F2FP.PACK_AB R2, R163, R162 ;  /* 0x000000a2a302723e */ /* 0x004fe400000000ff */
[----:B-1----:R-:W-:-:S03]  /*13ec0*/  F2FP.PACK_AB R3, R35, R34 ;  /* 0x000000222303723e */ /* 0x002fc600000000ff */
        /* <DEDUP_REMOVED lines=60> */
[----:B--2---:R-:W-:-:S02]  /*14290*/  F2FP.PACK_AB R4, R73, R72 ;  /* 0x000000484904723e */ /* 0x004fc400000000ff */
[----:B---3--:R-:W-:Y:S01]  /*142a0*/  F2FP.PACK_AB R5, R169, R168 ;  /* 0x000000a8a905723e */ /* 0x008fe200000000ff */
[----:B------:R1:W-:Y:S01]  /*142b0*/  STS [R13+0x8000], R2 ;  /* 0x008000020d007388 */ /* 0x0003e20000000800 */
[----:B----4-:R-:W-:-:S03]  /*142c0*/  F2FP.PACK_AB R0, R135, R134 ;  /* 0x000000868700723e */ /* 0x010fc600000000ff */
[----:B------:R-:W-:Y:S01]  /*142d0*/  STS [R13+0x8400], R5 ;  /* 0x008400050d007388 */ /* 0x000fe20000000800 */
[----:B------:R-:W-:-:S03]  /*142e0*/  F2FP.PACK_AB R3, R77, R76 ;  /* 0x0000004c4d03723e */ /* 0x000fc600000000ff */
[----:B------:R-:W-:Y:S04]  /*142f0*/  STS [R12+0x8000], R4 ;  /* 0x008000040c007388 */ /* 0x000fe80000000800 */
[----:B------:R2:W-:Y:S04]  /*14300*/  STS [R12+0x8400], R0 ;  /* 0x008400000c007388 */ /* 0x0005e80000000800 */
[----:B------:R3:W-:Y:S01]  /*14310*/  STS [R8+0x8000], R3 ;  /* 0x0080000308007388 */ /* 0x0007e20000000800 */
[----:B-1----:R-:W-:-:S05]  /*14320*/  F2FP.PACK_AB R2, R83, R82 ;  /* 0x000000525302723e */ /* 0x002fca00000000ff */
[----:B------:R1:W-:Y:S01]  /*14330*/  STS [R8+0x8400], R2 ;  /* 0x0084000208007388 */ /* 0x0003e20000000800 */
[----:B--2---:R-:W-:Y:S02]  /*14340*/  F2FP.PACK_AB R0, R161, R160 ;  /* 0x000000a0a100723e */ /* 0x004fe400000000ff */
[----:B------:R-:W-:-:S03]  /*14350*/  F2FP.PACK_AB R4, R79, R78 ;  /* 0x0000004e4f04723e */ /* 0x000fc600000000ff */
[----:B------:R2:W-:Y:S01]  /*14360*/  STS [R10+0x8000], R0 ;  /* 0x008000000a007388 */ /* 0x0005e20000000800 */
[----:B---3--:R-:W-:-:S03]  /*14370*/  F2FP.PACK_AB R3, R75, R74 ;  /* 0x0000004a4b03723e */ /* 0x008fc600000000ff */
[----:B------:R-:W-:Y:S01]  /*14380*/  STS [R10+0x8400], R4 ;  /* 0x008400040a007388 */ /* 0x000fe20000000800 */
[----:B-1----:R-:W-:-:S03]  /*14390*/  F2FP.PACK_AB R2, R81, R80 ;  /* 0x000000505102723e */ /* 0x002fc600000000ff */
[----:B------:R-:W3:Y:S01]  /*143a0*/  LDL.LU R8, [R1+0x14] ;  /* 0x0000140001087983 */ /* 0x000ee20000300800 */
[----:B--2---:R-:W-:-:S05]  /*143b0*/  F2FP.PACK_AB R0, R159, R158 ;  /* 0x0000009e9f00723e */ /* 0x004fca00000000ff */
[----:B------:R1:W-:Y:S04]  /*143c0*/  STS [R7+0x8000], R0 ;  /* 0x0080000007007388 */ /* 0x0003e80000000800 */
[----:B------:R-:W-:Y:S04]  /*143d0*/  STS [R7+0x8400], R3 ;  /* 0x0084000307007388 */ /* 0x000fe80000000800 */
[----:B------:R2:W-:Y:S01]  /*143e0*/  STS [R6+0x8000], R2 ;  /* 0x0080000206007388 */ /* 0x0005e20000000800 */
[----:B-1----:R-:W-:-:S05]  /*143f0*/  F2FP.PACK_AB R0, R71, R70 ;  /* 0x000000464700723e */ /* 0x002fca00000000ff */
[----:B------:R1:W-:Y:S01]  /*14400*/  STS [R6+0x8400], R0 ;  /* 0x0084000006007388 */ /* 0x0003e20000000800 */
[----:B--2---:R-:W-:-:S05]  /*14410*/  F2FP.PACK_AB R2, R65, R64 ;  /* 0x000000404102723e */ /* 0x004fca00000000ff */
[----:B------:R2:W-:Y:S01]  /*14420*/  STS [R9+0x8000], R2 ;  /* 0x0080000209007388 */ /* 0x0005e20000000800 */
[----:B-1----:R-:W-:-:S05]  /*14430*/  F2FP.PACK_AB R0, R63, R62 ;  /* 0x0000003e3f00723e */ /* 0x002fca00000000ff */
[----:B------:R1:W-:Y:S01]  /*14440*/  STS [R9+0x8400], R0 ;  /* 0x0084000009007388 */ /* 0x0003e20000000800 */
[----:B------:R-:W-:Y:S01]  /*14450*/  SHF.R.S32.HI R3, RZ, 0x1f, R236 ;  /* 0x0000001fff037819 */ /* 0x000fe200000114ec */
[----:B------:R-:W-:Y:S02]  /*14460*/  IMAD.MOV.U32 R6, RZ, RZ, 0x4 ;  /* 0x00000004ff067424 */ /* 0x000fe400078e00ff */
[----:B------:R-:W-:Y:S01]  /*14470*/  BAR.SYNC.DEFER_BLOCKING 0x1, 0x100 ;  /* 0x0044000000007b1d */ /* 0x000fe20000010000 */
[C---:B------:R-:W-:Y:S01]  /*14480*/  @P1 LEA R4, P0, R236.reuse, c[0x0][0x508], 0x2 ;  /* 0x00014200ec041a11 */ /* 0x040fe200078010ff */
[----:B------:R-:W-:Y:S02]  /*14490*/  IMAD.MOV.U32 R12, RZ, RZ, c[0x0][0x388] ;  /* 0x0000e200ff0c7624 */ /* 0x000fe400078e00ff */
[----:B--2---:R-:W-:Y:S01]  /*144a0*/  IMAD.MOV.U32 R2, RZ, RZ, RZ ;  /* 0x000000ffff027224 */ /* 0x004fe200078e00ff */
[C---:B------:R-:W-:Y:S01]  /*144b0*/  @P1 LEA.HI.X R5, R236.reuse, c[0x0][0x50c], R3, 0x2, P0 ;  /* 0x00014300ec051a11 */ /* 0x040fe200000f1403 */
[----:B------:R-:W-:-:S04]  /*144c0*/  IMAD.WIDE R6, R236, R6, c[0x0][0x500] ;  /* 0x00014000ec067625 */ /* 0x000fc800078e0206 */
[----:B------:R2:W5:Y:S04]  /*144d0*/  @P1 LDG.E R12, [R4.64] ;  /* 0x00000006040c1981 */ /* 0x000568000c1e1900 */
[----:B------:R2:W5:Y:S01]  /*144e0*/  @P2 LDG.E R2, [R6.64] ;  /* 0x0000000606022981 */ /* 0x000562000c1e1900 */
[----:B---3--:R-:W-:-:S04]  /*144f0*/  ISETP.NE.AND P0, PT, R8, RZ, PT ;  /* 0x000000ff0800720c */ /* 0x008fc80003f05270 */
[----:B-1----:R-:W-:Y:S01]  /*14500*/  SEL R0, R8, c[0x0][0x3d4], P0 ;  /* 0x0000f50008007a07 */ /* 0x002fe20000000000 */
[----:B------:R-:W-:Y:S05]  /*14510*/  @P1 BRA `(.L_x_246) ;  /* 0x0000004000001947 */ /* 0x000fea0003800000 */
[----:B--2---:R-:W-:Y:S05]  /*14520*/  @!P2 BRA `(.L_x_246) ;  /* 0x000000300000a947 */ /* 0x004fea0003800000 */
[----:B-----5:R1:W2:Y:S04]  /*14530*/  LDG.E R12, [R6.64] ;  /* 0x00000006060c7981 */ /* 0x0202a8000c1e1900 */
[----:B-1----:R-:W2:Y:S02]  /*14540*/  LDG.E R6, [R6.64+0x4] ;  /* 0x0000040606067981 */ /* 0x002ea4000c1e1900 */
[----:B--2---:R-:W-:Y:S02]  /*14550*/  IADD3 R12, -R12, R6, RZ ;  /* 0x000000060c0c7210 */ /* 0x004fe40007ffe1ff */
.L_x_246:
[----:B--2---:R-:W2:Y:S04]  /*14560*/  LDL R23, [R1+0x50] ;  /* 0x0000500001177983 */ /* 0x004ea80000100800 */
[----:B------:R-:W3:Y:S04]  /*14570*/  LDL R22, [R1] ;  /* 0x0000000001167983 */ /* 0x000ee80000100800 */
[----:B------:R-:W4:Y:S01]  /*14580*/  LDL R13, [R1+0x18] ;  /* 0x00001800010d7983 */ /* 0x000f220000100800 */
[----:B------:R-:W-:Y:S01]  /*14590*/  IMAD.MOV.U32 R10, RZ, RZ, 0x368 ;  /* 0x00000368ff0a7424 */ /* 0x000fe200078e00ff */
[----:B------:R-:W-:-:S04]  /*145a0*/  ISETP.GT.AND P2, PT, R0, 0x1, PT ;  /* 0x000000010000780c */ /* 0x000fc80003f44270 */
[----:B------:R-:W-:-:S04]  /*145b0*/  SEL R10, R10, 0x328, P2 ;  /* 0x000003280a0a7807 */ /* 0x000fc80001000000 */
[----:B------:R-:W1:Y:S08]  /*145c0*/  LDC.64 R8, c[0x0][R10+0x170] ;  /* 0x00005c000a087b82 */ /* 0x000e700000000a00 */
[----:B------:R1:W3:Y:S08]  /*145d0*/  LDC.64 R14, c[0x0][R10+0x168] ;  /* 0x00005a000a0e7b82 */ /* 0x0002f00000000a00 */
[----:B------:R1:W2:Y:S01]  /*145e0*/  LDC.64 R18, c[0x0][R10+0x178] ;  /* 0x00005e000a127b82 */ /* 0x0002a20000000a00 */
[----:B------:R-:W-:Y:S01]  /*145f0*/  LEA.HI R0, R11, R11, RZ, 0x1 ;  /* 0x0000000b0b007211 */ /* 0x000fe200078f08ff */
[----:B------:R-:W-:-:S06]  /*14600*/  IMAD.MOV.U32 R4, RZ, RZ, c[0x0][0x4e8] ;  /* 0x00013a00ff047624 */ /* 0x000fcc00078e00ff */
[----:B------:R1:W2:Y:S01]  /*14610*/  LDC.64 R16, c[0x0][R10+0x160] ;  /* 0x000058000a107b82 */ /* 0x0002a20000000a00 */
[----:B------:R-:W-:Y:S02]  /*14620*/  ISETP.NE.U32.AND P0, PT, RZ, c[0x0][0x500], PT ;  /* 0x00014000ff007a0c */ /* 0x000fe40003f05070 */
[----:B------:R-:W-:Y:S02]  /*14630*/  LOP3.LUT R0, R0, 0x1ffffffe, RZ, 0xc0, !PT ;  /* 0x1ffffffe00007812 */ /* 0x000fe400078ec0ff */
[----:B------:R-:W-:Y:S02]  /*14640*/  ISETP.NE.AND.EX P0, PT, RZ, c[0x0][0x504], PT, P0 ;  /* 0x00014100ff007a0c */ /* 0x000fe40003f05300 */
[----:B------:R-:W-:Y:S01]  /*14650*/  ISETP.NE.AND P3, PT, R4, 0x1, PT ;  /* 0x000000010400780c */ /* 0x000fe20003f65270 */
[----:B------:R-:W-:Y:S01]  /*14660*/  IMAD.IADD R4, R11, 0x1, -R0 ;  /* 0x000000010b047824 */ /* 0x000fe200078e0a00 */
[----:B------:R-:W-:Y:S02]  /*14670*/  SEL R0, R236, RZ, !P0 ;  /* 0x000000ffec007207 */ /* 0x000fe40004000000 */
[----:B------:R-:W-:-:S03]  /*14680*/  SEL R6, R3, RZ, !P0 ;  /* 0x000000ff03067207 */ /* 0x000fc60004000000 */
[----:B-1----:R-:W-:-:S04]  /*14690*/  IMAD R5, R9, R0, RZ ;  /* 0x0000000009057224 */ /* 0x002fc800078e02ff */
[C---:B------:R-:W-:Y:S02]  /*146a0*/  IMAD R10, R8.reuse, R6, R5 ;  /* 0x00000006080a7224 */ /* 0x040fe400078e0205 */
[----:B------:R-:W-:Y:S01]  /*146b0*/  IMAD.WIDE.U32 R6, R8, R0, RZ ;  /* 0x0000000008067225 */ /* 0x000fe200078e00ff */
[----:B------:R-:W1:Y:S03]  /*146c0*/  S2R R24, SR_TID.X ;  /* 0x0000000000187919 */ /* 0x000e660000002100 */
[----:B--2---:R-:W-:-:S04]  /*146d0*/  IMAD R4, R4, 0x8, R23 ;  /* 0x0000000804047824 */ /* 0x004fc800078e0217 */
[----:B------:R-:W-:-:S04]  /*146e0*/  IMAD R3, R245, 0x80, R4 ;  /* 0x00000080f5037824 */ /* 0x000fc800078e0204 */
[----:B------:R-:W-:-:S04]  /*146f0*/  @P3 IMAD.HI.U32 R5, R3, c[0x0][0x4ec], RZ ;  /* 0x00013b0003053a27 */ /* 0x000fc800078e00ff */
[----:B------:R-:W-:Y:S01]  /*14700*/  IMAD.MOV.U32 R4, RZ, RZ, R3 ;  /* 0x000000ffff047224 */ /* 0x000fe200078e0003 */
[----:B------:R-:W-:Y:S01]  /*14710*/  @P3 SHF.R.U32.HI R4, RZ, c[0x0][0x4f0], R5 ;  /* 0x00013c00ff043a19 */ /* 0x000fe20000011605 */
[----:B---3--:R-:W-:Y:S01]  /*14720*/  IMAD.WIDE.U32 R8, R14, R22, RZ ;  /* 0x000000160e087225 */ /* 0x008fe200078e00ff */
[----:B----4-:R-:W-:-:S03]  /*14730*/  SEL R5, R13, RZ, P2 ;  /* 0x000000ff0d057207 */ /* 0x010fc60001000000 */
[----:B------:R-:W-:Y:S01]  /*14740*/  IMAD R11, R15, R22, RZ ;  /* 0x000000160f0b7224 */ /* 0x000fe200078e02ff */
[----:B-----5:R-:W-:Y:S01]  /*14750*/  IADD3 R14, P1, P0, R6, R8, R2 ;  /* 0x00000008060e7210 */ /* 0x020fe2000783e002 */
[----:B------:R-:W-:Y:S01]  /*14760*/  IMAD.IADD R13, R7, 0x1, R10 ;  /* 0x00000001070d7824 */ /* 0x000fe200078e020a */
[----:B------:R-:W-:Y:S01]  /*14770*/  SHF.R.S32.HI R6, RZ, 0x1f, R2 ;  /* 0x0000001fff067819 */ /* 0x000fe20000011402 */
[----:B------:R-:W-:Y:S02]  /*14780*/  IMAD.IADD R7, R9, 0x1, R11 ;  /* 0x0000000109077824 */ /* 0x000fe400078e020b */
[-C--:B------:R-:W-:Y:S02]  /*14790*/  IMAD R10, R19, R5.reuse, RZ ;  /* 0x00000005130a7224 */ /* 0x080fe400078e02ff */
[----:B------:R-:W-:Y:S01]  /*147a0*/  IMAD.WIDE.U32 R8, R18, R5, RZ ;  /* 0x0000000512087225 */ /* 0x000fe200078e00ff */
[----:B------:R-:W-:Y:S02]  /*147b0*/  IADD3.X R11, R13, R7, R6, P1, P0 ;  /* 0x000000070d0b7210 */ /* 0x000fe40000fe0406 */
[--C-:B------:R-:W-:Y:S01]  /*147c0*/  SHF.R.S32.HI R5, RZ, 0x1f, R4.reuse ;  /* 0x0000001fff057819 */ /* 0x100fe20000011404 */
[----:B------:R-:W-:Y:S01]  /*147d0*/  IMAD.MOV R7, RZ, RZ, -R4 ;  /* 0x000000ffff077224 */ /* 0x000fe200078e0a04 */
[----:B------:R-:W-:Y:S01]  /*147e0*/  IADD3 R8, P1, P0, R4, R14, R8 ;  /* 0x0000000e04087210 */ /* 0x000fe2000783e008 */
[----:B------:R-:W-:-:S02]  /*147f0*/  IMAD.IADD R10, R9, 0x1, R10 ;  /* 0x00000001090a7824 */ /* 0x000fc400078e020a */
[----:B------:R-:W-:-:S03]  /*14800*/  IMAD R4, R7, c[0x0][0x4e8], R3 ;  /* 0x00013a0007047a24 */ /* 0x000fc600078e0203 */
[----:B------:R-:W-:Y:S01]  /*14810*/  IADD3.X R9, R5, R11, R10, P1, P0 ;  /* 0x0000000b05097210 */ /* 0x000fe20000fe040a */
[----:B------:R-:W-:Y:S01]  /*14820*/  IMAD R7, R17, R4, RZ ;  /* 0x0000000411077224 */ /* 0x000fe200078e02ff */
[----:B------:R-:W-:-:S03]  /*14830*/  SHF.R.S32.HI R10, RZ, 0x1f, R4 ;  /* 0x0000001fff0a7819 */ /* 0x000fc60000011404 */
[----:B------:R-:W-:-:S04]  /*14840*/  IMAD.WIDE.U32 R4, R16, R4, R8 ;  /* 0x0000000410047225 */ /* 0x000fc800078e0008 */
[----:B------:R-:W-:Y:S02]  /*14850*/  IMAD.MOV.U32 R8, RZ, RZ, c[0x0][0x4a8] ;  /* 0x00012a00ff087624 */ /* 0x000fe400078e00ff */
[----:B------:R-:W-:Y:S02]  /*14860*/  IMAD R7, R16, R10, R7 ;  /* 0x0000000a10077224 */ /* 0x000fe400078e0207 */
[----:B------:R-:W-:Y:S01]  /*14870*/  IMAD.MOV.U32 R9, RZ, RZ, c[0x0][0x4ac] ;  /* 0x00012b00ff097624 */ /* 0x000fe200078e00ff */
[----:B------:R-:W-:Y:S01]  /*14880*/  SEL R8, R8, c[0x0][0x450], P2 ;  /* 0x0001140008087a07 */ /* 0x000fe20001000000 */
[----:B------:R-:W-:Y:S01]  /*14890*/  IMAD.IADD R7, R5, 0x1, R7 ;  /* 0x0000000105077824 */ /* 0x000fe200078e0207 */
[----:B-1----:R-:W-:Y:S02]  /*148a0*/  SHF.R.S32.HI R15, RZ, 0x1f, R24 ;  /* 0x0000001fff0f7819 */ /* 0x002fe40000011418 */
[----:B------:R-:W-:Y:S02]  /*148b0*/  SEL R9, R9, c[0x0][0x454], P2 ;  /* 0x0001150009097a07 */ /* 0x000fe40001000000 */
[----:B------:R-:W-:-:S02]  /*148c0*/  LEA R8, P0, R4, R8, 0x2 ;  /* 0x0000000804087211 */ /* 0x000fc400078010ff */
[----:B------:R-:W-:Y:S02]  /*148d0*/  LEA.HI R15, R15, R24, RZ, 0x5 ;  /* 0x000000180f0f7211 */ /* 0x000fe400078f28ff */
[----:B------:R-:W-:Y:S02]  /*148e0*/  LEA.HI.X R4, R4, R9, R7, 0x2, P0 ;  /* 0x0000000904047211 */ /* 0x000fe400000f1407 */
[----:B------:R-:W-:Y:S01]  /*148f0*/  LOP3.LUT R15, R15, 0xffffffe0, RZ, 0xc0, !PT ;  /* 0xffffffe00f0f7812 */ /* 0x000fe200078ec0ff */
[----:B------:R-:W-:Y:S04]  /*14900*/  SHFL.IDX PT, R10, R8, RZ, 0x1c1f ;  /* 0x001c1fff080a7589 */ /* 0x000fe800000e0000 */
[----:B------:R-:W1:Y:S01]  /*14910*/  SHFL.IDX PT, R11, R4, RZ, 0x1c1f ;  /* 0x001c1fff040b7589 */ /* 0x000e6200000e0000 */
[----:B------:R-:W-:-:S03]  /*14920*/  IMAD.IADD R15, R24, 0x1, -R15 ;  /* 0x00000001180f7824 */ /* 0x000fc600078e0a0f */
[----:B------:R-:W-:Y:S01]  /*14930*/  SHFL.IDX PT, R8, R8, 0x1, 0x1c1f ;  /* 0x003c1f0008087f89 */ /* 0x000fe200000e0000 */
[----:B------:R-:W-:-:S03]  /*14940*/  IMAD R5, R245, 0x80, R23 ;  /* 0x00000080f5057824 */ /* 0x000fc600078e0217 */
        /* <DEDUP_REMOVED lines=9> */
[----:B------:R-:W-:Y:S02]  /*149e0*/  ISETP.GE.AND P0, PT, R5, R4, PT ;  /* 0x000000040500720c */ /* 0x000fe40003f06270 */
[----:B------:R-:W-:Y:S01]  /*149f0*/  P2R R61, PR, RZ, 0x2 ;  /* 0x00000002ff3d7803 */ /* 0x000fe20000000000 */
        /* <DEDUP_REMOVED lines=15> */
[----:B------:R-:W-:Y:S01]  /*14af0*/  IMAD R7, R22, c[0x0][0x3ec], R7 ;  /* 0x0000fb0016077a24 */ /* 0x000fe200078e0207 */
[----:B------:R1:W1:Y:S03]  /*14b00*/  LDS.128 R44, [R203+0x6080] ;  /* 0x00608000cb2c7984 */ /* 0x0002660000000c00 */
[----:B------:R-:W-:Y:S01]  /*14b10*/  IMAD.WIDE.U32 R6, R0, c[0x0][0x3f0], R6 ;  /* 0x0000fc0000067a25 */ /* 0x000fe200078e0006 */
[----:B------:R1:W1:Y:S04]  /*14b20*/  LDS.128 R20, [R203+0x4080] ;  /* 0x00408000cb147984 */ /* 0x0002680000000c00 */
        /* <DEDUP_REMOVED lines=32> */
.L_x_311:
[----:B------:R-:W-:Y:S05]  /*14d30*/  BRA.DIV ~URZ, `(.L_x_249) ;  /* 0x000038927f007947 */ /* 0x000fea000b800000 */
[----:B------:R3:W4:Y:S02]  /*14d40*/  SHFL.IDX PT, R0, R12, RZ, 0x181f ;  /* 0x00181fff0c007589 */ /* 0x00072400000e0000 */
.L_x_312:
[----:B------:R-:W-:Y:S01]  /*14d50*/  ISETP.GE.AND P0, PT, R10, R4, PT ;  /* 0x000000040a00720c */ /* 0x000fe20003f06270 */
[----:B------:R-:W-:Y:S01]  /*14d60*/  BSSY B0, `(.L_x_250) ;  /* 0x0000011000007945 */ /* 0x000fe20003800000 */
[----:B------:R-:W-:Y:S02]  /*14d70*/  SHF.R.S32.HI R15, RZ, 0x1f, R230 ;  /* 0x0000001fff0f7819 */ /* 0x000fe400000114e6 */
[----:B------:R-:W-:Y:S02]  /*14d80*/  SHF.R.S32.HI R14, RZ, 0x1f, R231 ;  /* 0x0000001fff0e7819 */ /* 0x000fe400000114e7 */
[----:B------:R-:W-:-:S07]  /*14d90*/  SHF.R.S32.HI R13, RZ, 0x1f, R232 ;  /* 0x0000001fff0d7819 */ /* 0x000fce00000114e8 */
[----:B------:R-:W-:Y:S05]  /*14da0*/  @P0 BRA `(.L_x_251) ;  /* 0x000000c000000947 */ /* 0x000fea0003800000 */
[----:B------:R-:W-:Y:S02]  /*14db0*/  ISETP.GE.AND P2, PT, R232, c[0x0][0x3c8], PT ;  /* 0x0000f200e8007a0c */ /* 0x000fe40003f46270 */
[----:B------:R-:W-:Y:S02]  /*14dc0*/  ISETP.GE.AND P1, PT, R231, c[0x0][0x3c8], PT ;  /* 0x0000f200e7007a0c */ /* 0x000fe40003f26270 */
[----:B------:R-:W-:-:S09]  /*14dd0*/  ISETP.GE.AND P0, PT, R230, c[0x0][0x3c8], PT ;  /* 0x0000f200e6007a0c */ /* 0x000fd20003f06270 */
[-C--:B----4-:R-:W-:Y:S02]  /*14de0*/  @!P2 LEA R8, P5, R232, R0.reuse, 0x1 ;  /* 0x00000000e808a211 */ /* 0x090fe400078a08ff */
[CC--:B------:R-:W-:Y:S02]  /*14df0*/  @!P1 LEA R6, P4, R231.reuse, R0.reuse, 0x1 ;  /* 0x00000000e7069211 */ /* 0x0c0fe400078808ff */
[----:B------:R-:W-:Y:S02]  /*14e00*/  @!P0 LEA R2, P3, R230, R0, 0x1 ;  /* 0x00000000e6028211 */ /* 0x000fe400078608ff */
[-C--:B--2---:R-:W-:Y:S02]  /*14e10*/  @!P2 LEA.HI.X R9, R232, R5.reuse, R13, 0x1, P5 ;  /* 0x00000005e809a211 */ /* 0x084fe400028f0c0d */
[-C--:B------:R-:W-:Y:S02]  /*14e20*/  @!P1 LEA.HI.X R7, R231, R5.reuse, R14, 0x1, P4 ;  /* 0x00000005e7079211 */ /* 0x080fe400020f0c0e */
[----:B------:R-:W-:Y:S01]  /*14e30*/  @!P0 LEA.HI.X R3, R230, R5, R15, 0x1, P3 ;  /* 0x00000005e6038211 */ /* 0x000fe200018f0c0f */
[----:B------:R2:W-:Y:S04]  /*14e40*/  @!P2 ST.E.128 [R8.64], R24 ;  /* 0x000000180800a985 */ /* 0x0005e8000c101d06 */
[----:B------:R2:W-:Y:S04]  /*14e50*/  @!P1 ST.E.128 [R6.64], R20 ;  /* 0x0000001406009985 */ /* 0x0005e8000c101d06 */
[----:B------:R2:W-:Y:S02]  /*14e60*/  @!P0 ST.E.128 [R2.64], R16 ;  /* 0x0000001002008985 */ /* 0x0005e4000c101d06 */
.L_x_251:
[----:B------:R-:W-:Y:S05]  /*14e70*/  BSYNC B0 ;  /* 0x0000000000007941 */ /* 0x000fea0003800000 */
.L_x_250:
[----:B------:R-:W-:Y:S05]  /*14e80*/  BRA.DIV ~URZ, `(.L_x_252) ;  /* 0x000037a27f007947 */ /* 0x000fea000b800000 */
[----:B--2---:R2:W1:Y:S04]  /*14e90*/  SHFL.IDX PT, R5, R11, 0x1, 0x181f ;  /* 0x00381f000b057f89 */ /* 0x00446800000e0000 */
[----:B----4-:R2:W4:Y:S02]  /*14ea0*/  SHFL.IDX PT, R0, R12, 0x1, 0x181f ;  /* 0x00381f000c007f89 */ /* 0x01052400000e0000 */
.L_x_313:
[----:B------:R-:W-:Y:S01]  /*14eb0*/  IADD3 R2, R10, 0x20, RZ ;  /* 0x000000200a027810 */ /* 0x000fe20007ffe0ff */
[----:B------:R-:W-:Y:S03]  /*14ec0*/  BSSY B0, `(.L_x_253) ;  /* 0x000000f000007945 */ /* 0x000fe60003800000 */
[----:B------:R-:W-:-:S13]  /*14ed0*/  ISETP.GE.AND P0, PT, R2, R4, PT ;  /* 0x000000040200720c */ /* 0x000fda0003f06270 */
[----:B------:R-:W-:Y:S05]  /*14ee0*/  @P0 BRA `(.L_x_254) ;  /* 0x000000c000000947 */ /* 0x000fea0003800000 */
[----:B------:R-:W-:Y:S02]  /*14ef0*/  ISETP.GE.AND P2, PT, R232, c[0x0][0x3c8], PT ;  /* 0x0000f200e8007a0c */ /* 0x000fe40003f46270 */
[----:B------:R-:W-:Y:S02]  /*14f00*/  ISETP.GE.AND P1, PT, R231, c[0x0][0x3c8], PT ;  /* 0x0000f200e7007a0c */ /* 0x000fe40003f26270 */
[----:B------:R-:W-:-:S09]  /*14f10*/  ISETP.GE.AND P0, PT, R230, c[0x0][0x3c8], PT ;  /* 0x0000f200e6007a0c */ /* 0x000fd20003f06270 */
[-C--:B----4-:R-:W-:Y:S02]  /*14f20*/  @!P2 LEA R8, P5, R232, R0.reuse, 0x1 ;  /* 0x00000000e808a211 */ /* 0x090fe400078a08ff */
[CC--:B------:R-:W-:Y:S02]  /*14f30*/  @!P1 LEA R6, P4, R231.reuse, R0.reuse, 0x1 ;  /* 0x00000000e7069211 */ /* 0x0c0fe400078808ff */
[----:B------:R-:W-:Y:S02]  /*14f40*/  @!P0 LEA R2, P3, R230, R0, 0x1 ;  /* 0x00000000e6028211 */ /* 0x000fe400078608ff */
[-C--:B-1----:R-:W-:Y:S02]  /*14f50*/  @!P2 LEA.HI.X R9, R232, R5.reuse, R13, 0x1, P5 ;  /* 0x00000005e809a211 */ /* 0x082fe400028f0c0d */
[-C--:B------:R-:W-:Y:S02]  /*14f60*/  @!P1 LEA.HI.X R7, R231, R5.reuse, R14, 0x1, P4 ;  /* 0x00000005e7079211 */ /* 0x080fe400020f0c0e */
[----:B------:R-:W-:Y:S01]  /*14f70*/  @!P0 LEA.HI.X R3, R230, R5, R15, 0x1, P3 ;  /* 0x00000005e6038211 */ /* 0x000fe200018f0c0f */
[----:B------:R1:W-:Y:S04]  /*14f80*/  @!P2 ST.E.128 [R8.64], R36 ;  /* 0x000000240800a985 */ /* 0x0003e8000c101d06 */
[----:B------:R1:W-:Y:S04]  /*14f90*/  @!P1 ST.E.128 [R6.64], R32 ;  /* 0x0000002006009985 */ /* 0x0003e8000c101d06 */
[----:B------:R1:W-:Y:S02]  /*14fa0*/  @!P0 ST.E.128 [R2.64], R28 ;  /* 0x0000001c02008985 */ /* 0x0003e4000c101d06 */
.L_x_254:
[----:B------:R-:W-:Y:S05]  /*14fb0*/  BSYNC B0 ;  /* 0x0000000000007941 */ /* 0x000fea0003800000 */
.L_x_253:
[----:B------:R-:W-:Y:S05]  /*14fc0*/  BRA.DIV ~URZ, `(.L_x_255) ;  /* 0x000037227f007947 */ /* 0x000fea000b800000 */
[----:B-1----:R1:W2:Y:S02]  /*14fd0*/  SHFL.IDX PT, R5, R11, 0x2, 0x181f ;  /* 0x00581f000b057f89 */ /* 0x0022a400000e0000 */
.L_x_314:
[----:B------:R-:W-:Y:S05]  /*14fe0*/  BRA.DIV ~URZ, `(.L_x_256) ;  /* 0x000037727f007947 */ /* 0x000fea000b800000 */
[----:B----4-:R4:W1:Y:S02]  /*14ff0*/  SHFL.IDX PT, R0, R12, 0x2, 0x181f ;  /* 0x00581f000c007f89 */ /* 0x01086400000e0000 */
.L_x_315:
[----:B------:R-:W-:Y:S01]  /*15000*/  IADD3 R2, R10, 0x40, RZ ;  /* 0x000000400a027810 */ /* 0x000fe20007ffe0ff */
[----:B------:R-:W-:Y:S03]  /*15010*/  BSSY B0, `(.L_x_257) ;  /* 0x000000f000007945 */ /* 0x000fe60003800000 */
[----:B------:R-:W-:-:S13]  /*15020*/  ISETP.GE.AND P0, PT, R2, R4, PT ;  /* 0x000000040200720c */ /* 0x000fda0003f06270 */
[----:B------:R-:W-:Y:S05]  /*15030*/  @P0 BRA `(.L_x_258) ;  /* 0x000000c000000947 */ /* 0x000fea0003800000 */
[----:B------:R-:W-:Y:S02]  /*15040*/  ISETP.GE.AND P2, PT, R232, c[0x0][0x3c8], PT ;  /* 0x0000f200e8007a0c */ /* 0x000fe40003f46270 */
[----:B------:R-:W-:Y:S02]  /*15050*/  ISETP.GE.AND P1, PT, R231, c[0x0][0x3c8], PT ;  /* 0x0000f200e7007a0c */ /* 0x000fe40003f26270 */
[----:B------:R-:W-:-:S09]  /*15060*/  ISETP.GE.AND P0, PT, R230, c[0x0][0x3c8], PT ;  /* 0x0000f200e6007a0c */ /* 0x000fd20003f06270 */
[-C--:B-1----:R-:W-:Y:S02]  /*15070*/  @!P2 LEA R8, P5, R232, R0.reuse, 0x1 ;  /* 0x00000000e808a211 */ /* 0x082fe400078a08ff */
        /* <DEDUP_REMOVED lines=8> */
.L_x_258:
[----:B------:R-:W-:Y:S05]  /*15100*/  BSYNC B0 ;  /* 0x0000000000007941 */ /* 0x000fea0003800000 */
.L_x_257:
[----:B------:R-:W-:Y:S05]  /*15110*/  BRA.DIV ~URZ, `(.L_x_259) ;  /* 0x000036a27f007947 */ /* 0x000fea000b800000 */
[----:B-1----:R1:W3:Y:S04]  /*15120*/  SHFL.IDX PT, R6, R11, 0x3, 0x181f ;  /* 0x00781f000b067f89 */ /* 0x0022e800000e0000 */
[----:B------:R1:W4:Y:S02]  /*15130*/  SHFL.IDX PT, R0, R12, 0x3, 0x181f ;  /* 0x00781f000c007f89 */ /* 0x00032400000e0000 */
.L_x_316:
[----:B------:R-:W-:-:S04]  /*15140*/  IADD3 R2, R10, 0x60, RZ ;  /* 0x000000600a027810 */ /* 0x000fc80007ffe0ff */
[----:B------:R-:W-:-:S13]  /*15150*/  ISETP.GE.AND P0, PT, R2, R4, PT ;  /* 0x000000040200720c */ /* 0x000fda0003f06270 */
[----:B------:R-:W-:Y:S05]  /*15160*/  @P0 BRA `(.L_x_260) ;  /* 0x0000200000000947 */ /* 0x000fea0003800000 */
[----:B------:R-:W-:Y:S02]  /*15170*/  ISETP.GE.AND P1, PT, R232, c[0x0][0x3c8], PT ;  /* 0x0000f200e8007a0c */ /* 0x000fe40003f26270 */
[----:B------:R-:W-:-:S11]  /*15180*/  ISETP.GE.AND P0, PT, R231, c[0x0][0x3c8], PT ;  /* 0x0000f200e7007a0c */ /* 0x000fd60003f06270 */
[CC--:B----4-:R-:W-:Y:S02]  /*15190*/  @!P1 LEA R4, P3, R232.reuse, R0.reuse, 0x1 ;  /* 0x00000000e8049211 */ /* 0x0d0fe400078608ff */
[C---:B------:R-:W-:Y:S02]  /*151a0*/  @!P0 LEA R2, P2, R231.reuse, R0, 0x1 ;  /* 0x00000000e7028211 */ /* 0x040fe400078408ff */
[-C--:B--23--:R-:W-:Y:S02]  /*151b0*/  @!P1 LEA.HI.X R5, R232, R6.reuse, R13, 0x1, P3 ;  /* 0x00000006e8059211 */ /* 0x08cfe400018f0c0d */
[----:B------:R-:W-:-:S03]  /*151c0*/  @!P0 LEA.HI.X R3, R231, R6, R14, 0x1, P2 ;  /* 0x00000006e7038211 */ /* 0x000fc600010f0c0e */
[----:B------:R2:W-:Y:S04]  /*151d0*/  @!P1 ST.E.128 [R4.64], R56 ;  /* 0x0000003804009985 */ /* 0x0005e8000c101d06 */
[----:B------:R2:W-:Y:S01]  /*151e0*/  @!P0 ST.E.128 [R2.64], R52 ;  /* 0x0000003402008985 */ /* 0x0005e2000c101d06 */
[----:B------:R-:W-:-:S13]  /*151f0*/  ISETP.GE.AND P0, PT, R230, c[0x0][0x3c8], PT ;  /* 0x0000f200e6007a0c */ /* 0x000fda0003f06270 */
[----:B------:R-:W-:Y:S05]  /*15200*/  @P0 BRA `(.L_x_260) ;  /* 0x00001f6000000947 */ /* 0x000fea0003800000 */
[----:B--2---:R-:W-:-:S04]  /*15210*/  LEA R2, P0, R230, R0, 0x1 ;  /* 0x00000000e6027211 */ /* 0x004fc800078008ff */
[----:B------:R-:W-:-:S05]  /*15220*/  LEA.HI.X R3, R230, R6, R15, 0x1, P0 ;  /* 0x00000006e6037211 */ /* 0x000fca00000f0c0f */
[----:B------:R2:W-:Y:S01]  /*15230*/  ST.E.128 [R2.64], R60 ;  /* 0x0000003c02007985 */ /* 0x0005e2000c101d06 */
[----:B------:R-:W-:Y:S05]  /*15240*/  BRA `(.L_x_260) ;  /* 0x00001f2000007947 */ /* 0x000fea0003800000 */
.L_x_247:
[----:B-1----:R-:W2:Y:S04]  /*15250*/  LDL.LU R8, [R1] ;  /* 0x0000000001087983 */ /* 0x002ea80000300800 */
[----:B------:R-:W3:Y:S01]  /*15260*/  LDL.LU R7, [R1+0x18] ;  /* 0x0000180001077983 */ /* 0x000ee20000300800 */
[----:B------:R-:W-:Y:S02]  /*15270*/  IMAD R6, R6, c[0x0][0x408], RZ ;  /* 0x0001020006067a24 */ /* 0x000fe400078e02ff */
[----:B------:R-:W-:-:S04]  /*15280*/  IMAD.WIDE.U32 R4, R2, c[0x0][0x408], RZ ;  /* 0x0001020002047a25 */ /* 0x000fc800078e00ff */
[----:B------:R-:W-:Y:S02]  /*15290*/  IMAD R2, R2, c[0x0][0x40c], R6 ;  /* 0x0001030002027a24 */ /* 0x000fe400078e0206 */
[----:B------:R-:W-:-:S03]  /*152a0*/  @P3 IMAD.HI.U32 R6, R3, c[0x0][0x4ec], RZ ;  /* 0x00013b0003063a27 */ /* 0x000fc600078e00ff */
[----:B------:R-:W-:Y:S02]  /*152b0*/  IADD3 R5, R5, R2, RZ ;  /* 0x0000000205057210 */ /* 0x000fe40007ffe0ff */
[----:B------:R-:W-:-:S05]  /*152c0*/  SHF.R.S32.HI R2, RZ, 0x1f, R0 ;  /* 0x0000001fff027819 */ /* 0x000fca0000011400 */
[----:B------:R-:W-:-:S04]  /*152d0*/  IMAD R2, R2, c[0x0][0x440], RZ ;  /* 0x0001100002027a24 */ /* 0x000fc800078e02ff */
[----:B------:R-:W-:Y:S02]  /*152e0*/  IMAD R2, R0, c[0x0][0x444], R2 ;  /* 0x0001110000027a24 */ /* 0x000fe400078e0202 */
[----:B--2---:R-:W-:-:S04]  /*152f0*/  IMAD.WIDE.U32 R4, R8, c[0x0][0x438], R4 ;  /* 0x00010e0008047a25 */ /* 0x004fc800078e0004 */
[----:B------:R-:W-:-:S04]  /*15300*/  IMAD R5, R8, c[0x0][0x43c], R5 ;  /* 0x00010f0008057a24 */ /* 0x000fc800078e0205 */
[----:B------:R-:W-:Y:S01]  /*15310*/  IMAD.WIDE.U32 R4, R0, c[0x0][0x440], R4 ;  /* 0x0001100000047a25 */ /* 0x000fe200078e0004 */
[----:B------:R-:W-:Y:S02]  /*15320*/  MOV R0, R3 ;  /* 0x0000000300007202 */ /* 0x000fe40000000f00 */
[----:B------:R-:W-:Y:S02]  /*15330*/  @P3 SHF.R.U32.HI R0, RZ, c[0x0][0x4f0], R6 ;  /* 0x00013c00ff003a19 */ /* 0x000fe40000011606 */
[----:B------:R-:W-:Y:S02]  /*15340*/  IADD3 R5, R5, R2, RZ ;  /* 0x0000000205057210 */ /* 0x000fe40007ffe0ff */
[----:B------:R-:W-:Y:S02]  /*15350*/  SHF.R.S32.HI R2, RZ, 0x1f, R0 ;  /* 0x0000001fff027819 */ /* 0x000fe40000011400 */
[----:B------:R-:W-:Y:S01]  /*15360*/  IADD3 R6, -R0, RZ, RZ ;  /* 0x000000ff00067210 */ /* 0x000fe20007ffe1ff */
[----:B---3--:R-:W-:-:S04]  /*15370*/  IMAD.WIDE.U32 R4, R7, c[0x0][0x448], R4 ;  /* 0x0001120007047a25 */ /* 0x008fc800078e0004 */
[----:B------:R-:W-:Y:S02]  /*15380*/  IMAD R2, R2, c[0x0][0x430], RZ ;  /* 0x00010c0002027a24 */ /* 0x000fe400078e02ff */
[----:B------:R-:W-:Y:S02]  /*15390*/  IMAD R5, R7, c[0x0][0x44c], R5 ;  /* 0x0001130007057a24 */ /* 0x000fe400078e0205 */
        /* <DEDUP_REMOVED lines=13> */
.L_x_317:
[----:B------:R-:W-:Y:S05]  /*15470*/  BRA.DIV ~URZ, `(.L_x_262) ;  /* 0x000034727f007947 */ /* 0x000fea000b800000 */
[----:B------:R3:W4:Y:S02]  /*15480*/  SHFL.IDX PT, R0, R39, RZ, 0x1c1f ;  /* 0x001c1fff27007589 */ /* 0x00072400000e0000 */
.L_x_318:
[----:B------:R-:W5:Y:S01]  /*15490*/  S2R R3, SR_TID.X ;  /* 0x0000000000037919 */ /* 0x000f620000002100 */
[----:B------:R-:W-:Y:S01]  /*154a0*/  BSSY B0, `(.L_x_263) ;  /* 0x000009a000007945 */ /* 0x000fe20003800000 */
[----:B-----5:R-:W-:-:S04]  /*154b0*/  SHF.R.S32.HI R2, RZ, 0x1f, R3 ;  /* 0x0000001fff027819 */ /* 0x020fc80000011403 */
[----:B------:R-:W-:-:S04]  /*154c0*/  LEA.HI R2, R2, R3, RZ, 0x5 ;  /* 0x0000000302027211 */ /* 0x000fc800078f28ff */
[----:B------:R-:W-:-:S05]  /*154d0*/  LOP3.LUT R2, R2, 0xffffffe0, RZ, 0xc0, !PT ;  /* 0xffffffe002027812 */ /* 0x000fca00078ec0ff */
[----:B------:R-:W-:-:S05]  /*154e0*/  IMAD.IADD R2, R3, 0x1, -R2 ;  /* 0x0000000103027824 */ /* 0x000fca00078e0a02 */
[----:B------:R-:W-:-:S04]  /*154f0*/  SHF.R.S32.HI R4, RZ, 0x1f, R2 ;  /* 0x0000001fff047819 */ /* 0x000fc80000011402 */
[----:B------:R-:W-:-:S04]  /*15500*/  LEA.HI R4, R4, R2, RZ, 0x2 ;  /* 0x0000000204047211 */ /* 0x000fc800078f10ff */
[----:B------:R-:W-:-:S05]  /*15510*/  LOP3.LUT R4, R4, 0x7ffffffc, RZ, 0xc0, !PT ;  /* 0x7ffffffc04047812 */ /* 0x000fca00078ec0ff */
[----:B------:R-:W-:-:S04]  /*15520*/  IMAD.IADD R4, R2, 0x1, -R4 ;  /* 0x0000000102047824 */ /* 0x000fc800078e0a04 */
[----:B------:R-:W-:-:S05]  /*15530*/  IMAD.SHL.U32 R4, R4, 0x2, RZ ;  /* 0x0000000204047824 */ /* 0x000fca00078e00ff */
[C---:B------:R-:W-:Y:S02]  /*15540*/  IADD3 R29, R4.reuse, 0x70, RZ ;  /* 0x00000070041d7810 */ /* 0x040fe40007ffe0ff */
[C---:B------:R-:W-:Y:S02]  /*15550*/  IADD3 R28, R4.reuse, 0x78, RZ ;  /* 0x00000078041c7810 */ /* 0x040fe40007ffe0ff */
[C---:B------:R-:W-:Y:S02]  /*15560*/  IADD3 R27, R4.reuse, 0x80, RZ ;  /* 0x00000080041b7810 */ /* 0x040fe40007ffe0ff */
[C---:B------:R-:W-:Y:S02]  /*15570*/  IADD3 R26, R4.reuse, 0x88, RZ ;  /* 0x00000088041a7810 */ /* 0x040fe40007ffe0ff */
[C---:B------:R-:W-:Y:S02]  /*15580*/  IADD3 R25, R4.reuse, 0x90, RZ ;  /* 0x0000009004197810 */ /* 0x040fe40007ffe0ff */
[----:B------:R-:W-:-:S02]  /*15590*/  IADD3 R24, R4, 0x98, RZ ;  /* 0x0000009804187810 */ /* 0x000fc40007ffe0ff */
        /* <DEDUP_REMOVED lines=16> */
[----:B------:R-:W-:Y:S02]  /*156a0*/  IADD3 R6, R4, 0x58, RZ ;  /* 0x0000005804067810 */ /* 0x000fe40007ffe0ff */
        /* <DEDUP_REMOVED lines=22> */
[----:B------:R-:W-:Y:S01]  /*15810*/  SHF.R.S32.HI R37, RZ, 0x1f, R19 ;  /* 0x0000001fff257819 */ /* 0x000fe20000011413 */
[----:B------:R-:W-:Y:S05]  /*15820*/  @P0 BRA `(.L_x_264) ;  /* 0x0000061000000947 */ /* 0x000fea0003800000 */
[----:B------:R-:W-:Y:S02]  /*15830*/  ISETP.GE.AND P1, PT, R4, c[0x0][0x3c8], PT ;  /* 0x0000f20004007a0c */ /* 0x000fe40003f26270 */
[----:B------:R-:W-:Y:S02]  /*15840*/  ISETP.GE.AND P0, PT, R19, c[0x0][0x3c8], PT ;  /* 0x0000f20013007a0c */ /* 0x000fe40003f06270 */
[----:B------:R-:W-:-:S02]  /*15850*/  ISETP.GE.AND P3, PT, R18, c[0x0][0x3c8], PT ;  /* 0x0000f20012007a0c */ /* 0x000fc40003f66270 */
[----:B------:R-:W-:Y:S02]  /*15860*/  ISETP.GE.AND P4, PT, R17, c[0x0][0x3c8], PT ;  /* 0x0000f20011007a0c */ /* 0x000fe40003f86270 */
[----:B------:R-:W-:-:S05]  /*15870*/  ISETP.GE.AND P6, PT, R25, c[0x0][0x3c8], PT ;  /* 0x0000f20019007a0c */ /* 0x000fca0003fc6270 */
[----:B----4-:R-:W-:Y:S02]  /*15880*/  @!P1 IMAD.MOV.U32 R30, RZ, RZ, R0 ;  /* 0x000000ffff1e9224 */ /* 0x010fe400078e0000 */
[----:B--2---:R-:W-:Y:S01]  /*15890*/  @!P1 IMAD.MOV.U32 R31, RZ, RZ, R5 ;  /* 0x000000ffff1f9224 */ /* 0x004fe200078e0005 */
[----:B------:R-:W-:-:S03]  /*158a0*/  @!P0 LEA R2, P2, R19, R0, 0x2 ;  /* 0x0000000013028211 */ /* 0x000fc600078410ff */
[----:B------:R-:W-:Y:S01]  /*158b0*/  @!P1 IMAD.WIDE R30, R4, 0x4, R30 ;  /* 0x00000004041e9825 */ /* 0x000fe200078e021e */
[----:B------:R-:W-:Y:S02]  /*158c0*/  @!P0 LEA.HI.X R3, R19, R5, R37, 0x2, P2 ;  /* 0x0000000513038211 */ /* 0x000fe400010f1425 */
[----:B------:R-:W-:Y:S02]  /*158d0*/  ISETP.GE.AND P2, PT, R16, c[0x0][0x3c8], PT ;  /* 0x0000f20010007a0c */ /* 0x000fe40003f46270 */
[----:B------:R2:W-:Y:S01]  /*158e0*/  @!P1 ST.E.64 [R30.64], R154 ;  /* 0x0000009a1e009985 */ /* 0x0005e2000c101b06 */
[----:B------:R-:W-:-:S03]  /*158f0*/  ISETP.GE.AND P1, PT, R15, c[0x0][0x3c8], PT ;  /* 0x0000f2000f007a0c */ /* 0x000fc60003f26270 */
[----:B------:R4:W-:Y:S01]  /*15900*/  @!P0 ST.E.64 [R2.64], R32 ;  /* 0x0000002002008985 */ /* 0x0009e2000c101b06 */
[CC--:B--2---:R-:W-:Y:S02]  /*15910*/  @!P3 LEA R30, P5, R18.reuse, R0.reuse, 0x2 ;  /* 0x00000000121eb211 */ /* 0x0c4fe400078a10ff */
[C---:B----4-:R-:W-:Y:S02]  /*15920*/  @!P4 LEA R2, P0, R17.reuse, R0, 0x2 ;  /* 0x000000001102c211 */ /* 0x050fe400078010ff */
[-C--:B------:R-:W-:Y:S02]  /*15930*/  @!P3 LEA.HI.X R31, R18, R5.reuse, R38, 0x2, P5 ;  /* 0x00000005121fb211 */ /* 0x080fe400028f1426 */
[----:B------:R-:W-:-:S03]  /*15940*/  @!P4 LEA.HI.X R3, R17, R5, R41, 0x2, P0 ;  /* 0x000000051103c211 */ /* 0x000fc600000f1429 */
[----:B------:R2:W-:Y:S01]  /*15950*/  @!P3 ST.E.64 [R30.64], R34 ;  /* 0x000000221e00b985 */ /* 0x0005e2000c101b06 */
[----:B------:R-:W-:-:S03]  /*15960*/  ISETP.GE.AND P3, PT, R14, c[0x0][0x3c8], PT ;  /* 0x0000f2000e007a0c */ /* 0x000fc60003f66270 */
[----:B------:R4:W-:Y:S01]  /*15970*/  @!P4 ST.E.64 [R2.64], R102 ;  /* 0x000000660200c985 */ /* 0x0009e2000c101b06 */
[----:B------:R-:W-:Y:S02]  /*15980*/  ISETP.GE.AND P4, PT, R13, c[0x0][0x3c8], PT ;  /* 0x0000f2000d007a0c */ /* 0x000fe40003f86270 */
        /* <DEDUP_REMOVED lines=16> */
[-C--:B--2---:R-:W-:Y:S02]  /*15a90*/  @!P2 LEA R30, P5, R12, R0.reuse, 0x2 ;  /* 0x000000000c1ea211 */ /* 0x084fe400078a10ff */
[----:B----4-:R-:W-:Y:S02]  /*15aa0*/  @!P1 LEA R2, P0, R10, R0, 0x2 ;  /* 0x000000000a029211 */ /* 0x010fe400078010ff */
        /* <DEDUP_REMOVED lines=23> */
[CC--:B----4-:R-:W-:Y:S02]  /*15c20*/  @!P4 LEA R2, P0, R28.reuse, R0.reuse, 0x2 ;  /* 0x000000001c02c211 */ /* 0x0d0fe400078010ff */
[-C--:B------:R-:W-:Y:S02]  /*15c30*/  @!P3 LEA.HI.X R31, R29, R5.reuse, R51, 0x2, P5 ;  /* 0x000000051d1fb211 */ /* 0x080fe400028f1433 */
[----:B------:R-:W-:Y:S02]  /*15c40*/  @!P4 LEA.HI.X R3, R28, R5, R52, 0x2, P0 ;  /* 0x000000051c03c211 */ /* 0x000fe400000f1434 */
[----:B------:R-:W-:Y:S01]  /*15c50*/  @!P2 LEA R32, P0, R27, R0, 0x2 ;  /* 0x000000001b20a211 */ /* 0x000fe200078010ff */
[----:B------:R2:W-:Y:S01]  /*15c60*/  @!P3 ST.E.64 [R30.64], R150 ;  /* 0x000000961e00b985 */ /* 0x0005e2000c101b06 */
[----:B------:R-:W-:-:S02]  /*15c70*/  ISETP.GE.AND P5, PT, R24, c[0x0][0x3c8], PT ;  /* 0x0000f20018007a0c */ /* 0x000fc40003fa6270 */
[----:B------:R-:W-:Y:S01]  /*15c80*/  @!P2 LEA.HI.X R33, R27, R5, R53, 0x2, P0 ;  /* 0x000000051b21a211 */ /* 0x000fe200000f1435 */
[----:B------:R4:W-:Y:S01]  /*15c90*/  @!P4 ST.E.64 [R2.64], R152 ;  /* 0x000000980200c985 */ /* 0x0009e2000c101b06 */
[----:B------:R-:W-:-:S03]  /*15ca0*/  ISETP.GE.AND P4, PT, R23, c[0x0][0x3c8], PT ;  /* 0x0000f20017007a0c */ /* 0x000fc60003f86270 */
[----:B------:R-:W-:Y:S01]  /*15cb0*/  @!P2 ST.E.64 [R32.64], R156 ;  /* 0x0000009c2000a985 */ /* 0x000fe2000c101b06 */
[----:B------:R-:W-:Y:S02]  /*15cc0*/  ISETP.GE.AND P2, PT, R22, c[0x0][0x3c8], PT ;  /* 0x0000f20016007a0c */ /* 0x000fe40003f46270 */
[CC--:B--2---:R-:W-:Y:S02]  /*15cd0*/  @!P6 LEA R30, P0, R25.reuse, R0.reuse, 0x2 ;  /* 0x00000000191ee211 */ /* 0x0c4fe400078010ff */
[C---:B----4-:R-:W-:Y:S02]  /*15ce0*/  @!P1 LEA R2, P3, R26.reuse, R0, 0x2 ;  /* 0x000000001a029211 */ /* 0x050fe400078610ff */
[-C--:B------:R-:W-:Y:S02]  /*15cf0*/  @!P6 LEA.HI.X R31, R25, R5.reuse, R56, 0x2, P0 ;  /* 0x00000005191fe211 */ /* 0x080fe400000f1438 */
[----:B------:R-:W-:Y:S02]  /*15d00*/  @!P1 LEA.HI.X R3, R26, R5, R54, 0x2, P3 ;  /* 0x000000051a039211 */ /* 0x000fe400018f1436 */
[----:B------:R-:W-:-:S03]  /*15d10*/  ISETP.GE.AND P0, PT, R20, c[0x0][0x3c8], PT ;  /* 0x0000f20014007a0c */ /* 0x000fc60003f06270 */
[----:B------:R2:W-:Y:S01]  /*15d20*/  @!P1 ST.E.64 [R2.64], R68 ;  /* 0x0000004402009985 */ /* 0x0005e2000c101b06 */
[----:B------:R-:W-:-:S03]  /*15d30*/  ISETP.GE.AND P1, PT, R21, c[0x0][0x3c8], PT ;  /* 0x0000f20015007a0c */ /* 0x000fc60003f26270 */
[----:B------:R4:W-:Y:S01]  /*15d40*/  @!P6 ST.E.64 [R30.64], R72 ;  /* 0x000000481e00e985 */ /* 0x0009e2000c101b06 */
[----:B------:R-:W-:-:S04]  /*15d50*/  @!P4 LEA R34, P6, R23, R0, 0x2 ;  /* 0x000000001722c211 */ /* 0x000fc800078c10ff */
[----:B------:R-:W-:Y:S02]  /*15d60*/  @!P4 LEA.HI.X R35, R23, R5, R57, 0x2, P6 ;  /* 0x000000051723c211 */ /* 0x000fe400030f1439 */
[----:B--2---:R-:W-:-:S04]  /*15d70*/  @!P5 LEA R2, P3, R24, R0, 0x2 ;  /* 0x000000001802d211 */ /* 0x004fc800078610ff */
[----:B------:R-:W-:Y:S02]  /*15d80*/  @!P5 LEA.HI.X R3, R24, R5, R55, 0x2, P3 ;  /* 0x000000051803d211 */ /* 0x000fe400018f1437 */
[----:B------:R-:W-:-:S03]  /*15d90*/  @!P2 LEA R32, P3, R22, R0, 0x2 ;  /* 0x000000001620a211 */ /* 0x000fc600078610ff */
[----:B------:R2:W-:Y:S01]  /*15da0*/  @!P5 ST.E.64 [R2.64], R76 ;  /* 0x0000004c0200d985 */ /* 0x0005e2000c101b06 */
[C---:B----4-:R-:W-:Y:S02]  /*15db0*/  @!P1 LEA R30, P5, R21.reuse, R0, 0x2 ;  /* 0x00000000151e9211 */ /* 0x050fe400078a10ff */
[-C--:B------:R-:W-:Y:S01]  /*15dc0*/  @!P2 LEA.HI.X R33, R22, R5.reuse, R58, 0x2, P3 ;  /* 0x000000051621a211 */ /* 0x080fe200018f143a */
[----:B------:R4:W-:Y:S01]  /*15dd0*/  @!P4 ST.E.64 [R34.64], R160 ;  /* 0x000000a02200c985 */ /* 0x0009e2000c101b06 */
[----:B------:R-:W-:-:S03]  /*15de0*/  @!P1 LEA.HI.X R31, R21, R5, R59, 0x2, P5 ;  /* 0x00000005151f9211 */ /* 0x000fc600028f143b */
[----:B------:R4:W-:Y:S04]  /*15df0*/  @!P2 ST.E.64 [R32.64], R158 ;  /* 0x0000009e2000a985 */ /* 0x0009e8000c101b06 */
[----:B------:R4:W-:Y:S01]  /*15e00*/  @!P1 ST.E.64 [R30.64], R80 ;  /* 0x000000501e009985 */ /* 0x0009e2000c101b06 */
[----:B--2---:R-:W-:-:S04]  /*15e10*/  @!P0 LEA R2, P3, R20, R0, 0x2 ;  /* 0x0000000014028211 */ /* 0x004fc800078610ff */
[----:B------:R-:W-:-:S05]  /*15e20*/  @!P0 LEA.HI.X R3, R20, R5, R60, 0x2, P3 ;  /* 0x0000000514038211 */ /* 0x000fca00018f143c */
[----:B------:R4:W-:Y:S04]  /*15e30*/  @!P0 ST.E.64 [R2.64], R64 ;  /* 0x0000004002008985 */ /* 0x0009e8000c101b06 */
.L_x_264:
[----:B------:R-:W-:Y:S05]  /*15e40*/  BSYNC B0 ;  /* 0x0000000000007941 */ /* 0x000fea0003800000 */
.L_x_263:
[----:B------:R-:W-:Y:S05]  /*15e50*/  BRA.DIV ~URZ, `(.L_x_265) ;  /* 0x00002af27f007947 */ /* 0x000fea000b800000 */
[----:B--2---:R2:W1:Y:S04]  /*15e60*/  SHFL.IDX PT, R5, R36, 0x1, 0x1c1f ;  /* 0x003c1f0024057f89 */ /* 0x00446800000e0000 */
[----:B----4-:R2:W4:Y:S02]  /*15e70*/  SHFL.IDX PT, R0, R39, 0x1, 0x1c1f ;  /* 0x003c1f0027007f89 */ /* 0x01052400000e0000 */
.L_x_319:
[----:B------:R-:W-:-:S13]  /*15e80*/  ISETP.NE.AND P0, PT, R61, RZ, PT ;  /* 0x000000ff3d00720c */ /* 0x000fda0003f05270 */
[----:B------:R-:W-:Y:S05]  /*15e90*/  @P0 BRA `(.L_x_260) ;  /* 0x000012d000000947 */ /* 0x000fea0003800000 */
[----:B------:R-:W-:Y:S02]  /*15ea0*/  ISETP.GE.AND P3, PT, R19, c[0x0][0x3c8], PT ;  /* 0x0000f20013007a0c */ /* 0x000fe40003f66270 */
[----:B------:R-:W-:Y:S02]  /*15eb0*/  ISETP.GE.AND P2, PT, R18, c[0x0][0x3c8], PT ;  /* 0x0000f20012007a0c */ /* 0x000fe40003f46270 */
[----:B------:R-:W-:Y:S02]  /*15ec0*/  ISETP.GE.AND P1, PT, R17, c[0x0][0x3c8], PT ;  /* 0x0000f20011007a0c */ /* 0x000fe40003f26270 */
[----:B------:R-:W-:Y:S02]  /*15ed0*/  ISETP.GE.AND P4, PT, R4, c[0x0][0x3c8], PT ;  /* 0x0000f20004007a0c */ /* 0x000fe40003f86270 */
[----:B------:R-:W-:-:S05]  /*15ee0*/  ISETP.GE.AND P0, PT, R16, c[0x0][0x3c8], PT ;  /* 0x0000f20010007a0c */ /* 0x000fca0003f06270 */
[CC--:B----4-:R-:W-:Y:S02]  /*15ef0*/  @!P3 LEA R32, P6, R19.reuse, R0.reuse, 0x2 ;  /* 0x000000001320b211 */ /* 0x0d0fe400078c10ff */
[CC--:B------:R-:W-:Y:S02]  /*15f00*/  @!P2 LEA R30, P5, R18.reuse, R0.reuse, 0x2 ;  /* 0x00000000121ea211 */ /* 0x0c0fe400078a10ff */
[-C--:B-1----:R-:W-:Y:S02]  /*15f10*/  @!P3 LEA.HI.X R33, R19, R5.reuse, R37, 0x2, P6 ;  /* 0x000000051321b211 */ /* 0x082fe400030f1425 */
[----:B------:R-:W-:Y:S01]  /*15f20*/  @!P2 LEA.HI.X R31, R18, R5, R38, 0x2, P5 ;  /* 0x00000005121fa211 */ /* 0x000fe200028f1426 */
[----:B------:R-:W-:Y:S01]  /*15f30*/  @!P4 IMAD.MOV.U32 R34, RZ, RZ, R0 ;  /* 0x000000ffff22c224 */ /* 0x000fe200078e0000 */
[-C--:B------:R-:W-:Y:S01]  /*15f40*/  @!P1 LEA R18, P6, R17, R0.reuse, 0x2 ;  /* 0x0000000011129211 */ /* 0x080fe200078c10ff */
[----:B------:R-:W-:Y:S01]  /*15f50*/  @!P4 IMAD.MOV.U32 R35, RZ, RZ, R5 ;  /* 0x000000ffff23c224 */ /* 0x000fe200078e0005 */
[----:B------:R-:W-:-:S02]  /*15f60*/  @!P0 LEA R2, P5, R16, R0, 0x2 ;  /* 0x0000000010028211 */ /* 0x000fc400078a10ff */
[-C--:B------:R-:W-:Y:S01]  /*15f70*/  @!P1 LEA.HI.X R19, R17, R5.reuse, R41, 0x2, P6 ;  /* 0x0000000511139211 */ /* 0x080fe200030f1429 */
[----:B------:R-:W-:Y:S01]  /*15f80*/  @!P4 IMAD.WIDE R34, R4, 0x4, R34 ;  /* 0x000000040422c825 */ /* 0x000fe200078e0222 */
[----:B------:R-:W-:Y:S02]  /*15f90*/  ISETP.GE.AND P6, PT, R15, c[0x0][0x3c8], PT ;  /* 0x0000f2000f007a0c */ /* 0x000fe40003fc6270 */
[----:B------:R-:W-:Y:S02]  /*15fa0*/  @!P0 LEA.HI.X R3, R16, R5, R40, 0x2, P5 ;  /* 0x0000000510038211 */ /* 0x000fe400028f1428 */
[----:B------:R-:W-:Y:S01]  /*15fb0*/  ISETP.GE.AND P5, PT, R14, c[0x0][0x3c8], PT ;  /* 0x0000f2000e007a0c */ /* 0x000fe20003fa6270 */
[----:B------:R-:W-:Y:S01]  /*15fc0*/  @!P4 ST.E.64 [R34.64], R164 ;  /* 0x000000a42200c985 */ /* 0x000fe2000c101b06 */
[----:B------:R-:W-:-:S03]  /*15fd0*/  ISETP.GE.AND P4, PT, R13, c[0x0][0x3c8], PT ;  /* 0x0000f2000d007a0c */ /* 0x000fc60003f86270 */
[----:B------:R-:W-:Y:S01]  /*15fe0*/  @!P3 ST.E.64 [R32.64], R162 ;  /* 0x000000a22000b985 */ /* 0x000fe2000c101b06 */
[----:B------:R-:W-:-:S03]  /*15ff0*/  ISETP.GE.AND P3, PT, R12, c[0x0][0x3c8], PT ;  /* 0x0000f2000c007a0c */ /* 0x000fc60003f66270 */
[----:B------:R1:W-:Y:S01]  /*16000*/  @!P2 ST.E.64 [R30.64], R114 ;  /* 0x000000721e00a985 */ /* 0x0003e2000c101b06 */
[----:B------:R-:W-:-:S03]  /*16010*/  ISETP.GE.AND P2, PT, R10, c[0x0][0x3c8], PT ;  /* 0x0000f2000a007a0c */ /* 0x000fc60003f46270 */
[----:B------:R4:W-:Y:S04]  /*16020*/  @!P1 ST.E.64 [R18.64], R92 ;  /* 0x0000005c12009985 */ /* 0x0009e8000c101b06 */
[----:B------:R5:W-:Y:S01]  /*16030*/  @!P0 ST.E.64 [R2.64], R84 ;  /* 0x0000005402008985 */ /* 0x000be2000c101b06 */
[CC--:B-1----:R-:W-:Y:S02]  /*16040*/  @!P6 LEA R30, P0, R15.reuse, R0.reuse, 0x2 ;  /* 0x000000000f1ee211 */ /* 0x0c2fe400078010ff */
[-C--:B----4-:R-:W-:Y:S02]  /*16050*/  @!P5 LEA R18, P1, R14, R0.reuse, 0x2 ;  /* 0x000000000e12d211 */ /* 0x090fe400078210ff */
[----:B------:R-:W-:Y:S02]  /*16060*/  @!P6 LEA.HI.X R31, R15, R5, R42, 0x2, P0 ;  /* 0x000000050f1fe211 */ /* 0x000fe400000f142a */
[----:B------:R-:W-:-:S02]  /*16070*/  @!P4 LEA R16, P0, R13, R0, 0x2 ;  /* 0x000000000d10c211 */ /* 0x000fc400078010ff */
[-C--:B------:R-:W-:Y:S01]  /*16080*/  @!P5 LEA.HI.X R19, R14, R5.reuse, R44, 0x2, P1 ;  /* 0x000000050e13d211 */ /* 0x080fe200008f142c */
[----:B------:R-:W-:Y:S01]  /*16090*/  @!P6 ST.E.64 [R30.64], R170 ;  /* 0x000000aa1e00e985 */ /* 0x000fe2000c101b06 */
[----:B------:R-:W-:Y:S02]  /*160a0*/  ISETP.GE.AND P1, PT, R7, c[0x0][0x3c8], PT ;  /* 0x0000f20007007a0c */ /* 0x000fe40003f26270 */
[-C--:B------:R-:W-:Y:S01]  /*160b0*/  @!P4 LEA.HI.X R17, R13, R5.reuse, R43, 0x2, P0 ;  /* 0x000000050d11c211 */ /* 0x080fe200000f142b */
[----:B------:R-:W-:Y:S01]  /*160c0*/  @!P5 ST.E.64 [R18.64], R166 ;  /* 0x000000a61200d985 */ /* 0x000fe2000c101b06 */
[----:B------:R-:W-:Y:S02]  /*160d0*/  @!P3 LEA R14, P0, R12, R0, 0x2 ;  /* 0x000000000c0eb211 */ /* 0x000fe400078010ff */
[----:B------:R-:W-:Y:S01]  /*160e0*/  ISETP.GE.AND P6, PT, R6, c[0x0][0x3c8], PT ;  /* 0x0000f20006007a0c */ /* 0x000fe20003fc6270 */
[----:B------:R-:W-:Y:S01]  /*160f0*/  @!P4 ST.E.64 [R16.64], R126 ;  /* 0x0000007e1000c985 */ /* 0x000fe2000c101b06 */
[----:B------:R-:W-:-:S02]  /*16100*/  @!P3 LEA.HI.X R15, R12, R5, R45, 0x2, P0 ;  /* 0x000000050c0fb211 */ /* 0x000fc400000f142d */
[CC--:B------:R-:W-:Y:S02]  /*16110*/  @!P2 LEA R12, P0, R10.reuse, R0.reuse, 0x2 ;  /* 0x000000000a0ca211 */ /* 0x0c0fe400078010ff */
[----:B------:R-:W-:Y:S01]  /*16120*/  ISETP.GE.AND P5, PT, R11, c[0x0][0x3c8], PT ;  /* 0x0000f2000b007a0c */ /* 0x000fe20003fa6270 */
[----:B------:R1:W-:Y:S01]  /*16130*/  @!P3 ST.E.64 [R14.64], R118 ;  /* 0x000000760e00b985 */ /* 0x0003e2000c101b06 */
[-C--:B------:R-:W-:Y:S02]  /*16140*/  @!P2 LEA.HI.X R13, R10, R5.reuse, R46, 0x2, P0 ;  /* 0x000000050a0da211 */ /* 0x080fe400000f142e */
[C---:B-----5:R-:W-:Y:S02]  /*16150*/  @!P1 LEA R2, P0, R7.reuse, R0, 0x2 ;  /* 0x0000000007029211 */ /* 0x060fe400078010ff */
[----:B------:R-:W-:Y:S01]  /*16160*/  ISETP.GE.AND P4, PT, R8, c[0x0][0x3c8], PT ;  /* 0x0000f20008007a0c */ /* 0x000fe20003f86270 */
[----:B------:R4:W-:Y:S01]  /*16170*/  @!P2 ST.E.64 [R12.64], R96 ;  /* 0x000000600c00a985 */ /* 0x0009e2000c101b06 */
[----:B------:R-:W-:-:S02]  /*16180*/  @!P1 LEA.HI.X R3, R7, R5, R47, 0x2, P0 ;  /* 0x0000000507039211 */ /* 0x000fc400000f142f */
[----:B------:R-:W-:Y:S02]  /*16190*/  ISETP.GE.AND P3, PT, R29, c[0x0][0x3c8], PT ;  /* 0x0000f2001d007a0c */ /* 0x000fe40003f66270 */
[----:B------:R-:W-:Y:S01]  /*161a0*/  ISETP.GE.AND P2, PT, R28, c[0x0][0x3c8], PT ;  /* 0x0000f2001c007a0c */ /* 0x000fe20003f46270 */
[----:B------:R5:W-:Y:S01]  /*161b0*/  @!P1 ST.E.64 [R2.64], R88 ;  /* 0x0000005802009985 */ /* 0x000be2000c101b06 */
[----:B-1----:R-:W-:-:S04]  /*161c0*/  @!P6 LEA R14, P0, R6, R0, 0x2 ;  /* 0x00000000060ee211 */ /* 0x002fc800078010ff */
[-C--:B------:R-:W-:Y:S02]  /*161d0*/  @!P6 LEA.HI.X R15, R6, R5.reuse, R48, 0x2, P0 ;  /* 0x00000005060fe211 */ /* 0x080fe400000f1430 */
[CC--:B----4-:R-:W-:Y:S02]  /*161e0*/  @!P5 LEA R12, P1, R11.reuse, R0.reuse, 0x2 ;  /* 0x000000000b0cd211 */ /* 0x0d0fe400078210ff */
[CC--:B------:R-:W-:Y:S01]  /*161f0*/  @!P4 LEA R10, P0, R8.reuse, R0.reuse, 0x2 ;  /* 0x00000000080ac211 */ /* 0x0c0fe200078010ff */
[----:B------:R1:W-:Y:S01]  /*16200*/  @!P6 ST.E.64 [R14.64], R172 ;  /* 0x000000ac0e00e985 */ /* 0x0003e2000c101b06 */
[-C--:B------:R-:W-:Y:S02]  /*16210*/  @!P5 LEA.HI.X R13, R11, R5.reuse, R49, 0x2, P1 ;  /* 0x000000050b0dd211 */ /* 0x080fe400008f1431 */
[----:B------:R-:W-:Y:S02]  /*16220*/  ISETP.GE.AND P1, PT, R27, c[0x0][0x3c8], PT ;  /* 0x0000f2001b007a0c */ /* 0x000fe40003f26270 */
[----:B------:R-:W-:Y:S01]  /*16230*/  @!P4 LEA.HI.X R11, R8, R5, R50, 0x2, P0 ;  /* 0x00000005080bc211 */ /* 0x000fe200000f1432 */
[----:B------:R4:W-:Y:S01]  /*16240*/  @!P5 ST.E.64 [R12.64], R138 ;  /* 0x0000008a0c00d985 */ /* 0x0009e2000c101b06 */
[----:B------:R-:W-:-:S02]  /*16250*/  @!P3 LEA R8, P0, R29, R0, 0x2 ;  /* 0x000000001d08b211 */ /* 0x000fc400078010ff */
[----:B------:R-:W-:Y:S01]  /*16260*/  ISETP.GE.AND P6, PT, R26, c[0x0][0x3c8], PT ;  /* 0x0000f2001a007a0c */ /* 0x000fe20003fc6270 */
[----:B------:R2:W-:Y:S01]  /*16270*/  @!P4 ST.E.64 [R10.64], R130 ;  /* 0x000000820a00c985 */ /* 0x0005e2000c101b06 */
[-C--:B------:R-:W-:Y:S02]  /*16280*/  @!P3 LEA.HI.X R9, R29, R5.reuse, R51, 0x2, P0 ;  /* 0x000000051d09b211 */ /* 0x080fe400000f1433 */
[CC--:B------:R-:W-:Y:S02]  /*16290*/  @!P2 LEA R6, P0, R28.reuse, R0.reuse, 0x2 ;  /* 0x000000001c06a211 */ /* 0x0c0fe400078010ff */
[----:B------:R-:W-:Y:S01]  /*162a0*/  ISETP.GE.AND P5, PT, R25, c[0x0][0x3c8], PT ;  /* 0x0000f20019007a0c */ /* 0x000fe20003fa6270 */
[----:B------:R3:W-:Y:S01]  /*162b0*/  @!P3 ST.E.64 [R8.64], R122 ;  /* 0x0000007a0800b985 */ /* 0x0007e2000c101b06 */
[----:B------:R-:W-:Y:S02]  /*162c0*/  @!P2 LEA.HI.X R7, R28, R5, R52, 0x2, P0 ;  /* 0x000000051c07a211 */ /* 0x000fe400000f1434 */
[----:B-----5:R-:W-:-:S02]  /*162d0*/  @!P1 LEA R2, P0, R27, R0, 0x2 ;  /* 0x000000001b029211 */ /* 0x020fc400078010ff */
[----:B------:R-:W-:Y:S01]  /*162e0*/  ISETP.GE.AND P4, PT, R24, c[0x0][0x3c8], PT ;  /* 0x0000f20018007a0c */ /* 0x000fe20003f86270 */
[----:B------:R5:W-:Y:S01]  /*162f0*/  @!P2 ST.E.64 [R6.64], R110 ;  /* 0x0000006e0600a985 */ /* 0x000be2000c101b06 */
[----:B------:R-:W-:Y:S02]  /*16300*/  @!P1 LEA.HI.X R3, R27, R5, R53, 0x2, P0 ;  /* 0x000000051b039211 */ /* 0x000fe400000f1435 */
[----:B------:R-:W-:Y:S02]  /*16310*/  ISETP.GE.AND P3, PT, R23, c[0x0][0x3c8], PT ;  /* 0x0000f20017007a0c */ /* 0x000fe40003f66270 */
[----:B------:R-:W-:Y:S01]  /*16320*/  ISETP.GE.AND P2, PT, R22, c[0x0][0x3c8], PT ;  /* 0x0000f20016007a0c */ /* 0x000fe20003f46270 */
[----:B------:R5:W-:Y:S01]  /*16330*/  @!P1 ST.E.64 [R2.64], R66 ;  /* 0x0000004202009985 */ /* 0x000be2000c101b06 */
[----:B-1----:R-:W-:-:S04]  /*16340*/  @!P6 LEA R14, P0, R26, R0, 0x2 ;  /* 0x000000001a0ee211 */ /* 0x002fc800078010ff */
[----:B------:R-:W-:Y:S02]  /*16350*/  @!P6 LEA.HI.X R15, R26, R5, R54, 0x2, P0 ;  /* 0x000000051a0fe211 */ /* 0x000fe400000f1436 */
[----:B----4-:R-:W-:-:S03]  /*16360*/  @!P5 LEA R12, P1, R25, R0, 0x2 ;  /* 0x00000000190cd211 */ /* 0x010fc600078210ff */
[----:B------:R1:W-:Y:S01]  /*16370*/  @!P6 ST.E.64 [R14.64], R168 ;  /* 0x000000a80e00e985 */ /* 0x0003e2000c101b06 */
[CC--:B--2---:R-:W-:Y:S02]  /*16380*/  @!P4 LEA R10, P0, R24.reuse, R0.reuse, 0x2 ;  /* 0x00000000180ac211 */ /* 0x0c4fe400078010ff */
[-C--:B------:R-:W-:Y:S02]  /*16390*/  @!P5 LEA.HI.X R13, R25, R5.reuse, R56, 0x2, P1 ;  /* 0x00000005190dd211 */ /* 0x080fe400008f1438 */
[----:B------:R-:W-:Y:S02]  /*163a0*/  ISETP.GE.AND P1, PT, R21, c[0x0][0x3c8], PT ;  /* 0x0000f20015007a0c */ /* 0x000fe40003f26270 */
[----:B------:R-:W-:Y:S01]  /*163b0*/  @!P4 LEA.HI.X R11, R24, R5, R55, 0x2, P0 ;  /* 0x00000005180bc211 */ /* 0x000fe200000f1437 */
[----:B------:R1:W-:Y:S01]  /*163c0*/  @!P5 ST.E.64 [R12.64], R134 ;  /* 0x000000860c00d985 */ /* 0x0003e2000c101b06 */
[----:B---3--:R-:W-:-:S03]  /*163d0*/  @!P3 LEA R8, P0, R23, R0, 0x2 ;  /* 0x000000001708b211 */ /* 0x008fc600078010ff */
[----:B------:R1:W-:Y:S01]  /*163e0*/  @!P4 ST.E.64 [R10.64], R82 ;  /* 0x000000520a00c985 */ /* 0x0003e2000c101b06 */
[----:B------:R-:W-:Y:S02]  /*163f0*/  @!P3 LEA.HI.X R9, R23, R5, R57, 0x2, P0 ;  /* 0x000000051709b211 */ /* 0x000fe400000f1439 */
[----:B-----5:R-:W-:-:S03]  /*16400*/  @!P2 LEA R6, P0, R22, R0, 0x2 ;  /* 0x000000001606a211 */ /* 0x020fc600078010ff */
[----:B------:R1:W-:Y:S01]  /*16410*/  @!P3 ST.E.64 [R8.64], R78 ;  /* 0x0000004e0800b985 */ /* 0x0003e2000c101b06 */
[----:B------:R-:W-:Y:S02]  /*16420*/  @!P2 LEA.HI.X R7, R22, R5, R58, 0x2, P0 ;  /* 0x000000051607a211 */ /* 0x000fe400000f143a */
[----:B------:R-:W-:-:S03]  /*16430*/  @!P1 LEA R2, P0, R21, R0, 0x2 ;  /* 0x0000000015029211 */ /* 0x000fc600078010ff */
[----:B------:R1:W-:Y:S01]  /*16440*/  @!P2 ST.E.64 [R6.64], R74 ;  /* 0x0000004a0600a985 */ /* 0x0003e2000c101b06 */
[----:B------:R-:W-:Y:S02]  /*16450*/  @!P1 LEA.HI.X R3, R21, R5, R59, 0x2, P0 ;  /* 0x0000000515039211 */ /* 0x000fe400000f143b */
[----:B------:R-:W-:-:S03]  /*16460*/  ISETP.GE.AND P0, PT, R20, c[0x0][0x3c8], PT ;  /* 0x0000f20014007a0c */ /* 0x000fc60003f06270 */
[----:B------:R1:W-:Y:S10]  /*16470*/  @!P1 ST.E.64 [R2.64], R70 ;  /* 0x0000004602009985 */ /* 0x0003f4000c101b06 */
[----:B------:R-:W-:Y:S05]  /*16480*/  @P0 BRA `(.L_x_260) ;  /* 0x00000ce000000947 */ /* 0x000fea0003800000 */
[----:B-1----:R-:W-:-:S04]  /*16490*/  LEA R2, P0, R20, R0, 0x2 ;  /* 0x0000000014027211 */ /* 0x002fc800078010ff */
[----:B------:R-:W-:-:S05]  /*164a0*/  LEA.HI.X R3, R20, R5, R60, 0x2, P0 ;  /* 0x0000000514037211 */ /* 0x000fca00000f143c */
[----:B------:R1:W-:Y:S01]  /*164b0*/  ST.E.64 [R2.64], R62 ;  /* 0x0000003e02007985 */ /* 0x0003e2000c101b06 */
[----:B------:R-:W-:Y:S05]  /*164c0*/  BRA `(.L_x_260) ;  /* 0x00000ca000007947 */ /* 0x000fea0003800000 */
.L_x_245:
[----:B------:R-:W-:Y:S01]  /*164d0*/  ISETP.NE.U32.AND P0, PT, RZ, c[0x0][0x508], PT ;  /* 0x00014200ff007a0c */ /* 0x000fe20003f05070 */
[----:B------:R-:W2:Y:S01]  /*164e0*/  LDL.LU R7, [R1+0x14] ;  /* 0x0000140001077983 */ /* 0x000ea20000300800 */
[----:B------:R-:W-:Y:S01]  /*164f0*/  ISETP.NE.U32.AND P2, PT, RZ, c[0x0][0x500], PT ;  /* 0x00014000ff007a0c */ /* 0x000fe20003f45070 */
[----:B------:R-:W-:Y:S01]  /*16500*/  IMAD.MOV.U32 R4, RZ, RZ, 0x4 ;  /* 0x00000004ff047424 */ /* 0x000fe200078e00ff */
[----:B------:R-:W-:Y:S01]  /*16510*/  ISETP.NE.AND.EX P1, PT, RZ, c[0x0][0x50c], PT, P0 ;  /* 0x00014300ff007a0c */ /* 0x000fe20003f25300 */
[----:B------:R-:W-:Y:S01]  /*16520*/  IMAD.MOV.U32 R0, RZ, RZ, RZ ;  /* 0x000000ffff007224 */ /* 0x000fe200078e00ff */
[----:B------:R-:W-:Y:S01]  /*16530*/  ISETP.NE.AND.EX P2, PT, RZ, c[0x0][0x504], PT, P2 ;  /* 0x00014100ff007a0c */ /* 0x000fe20003f45320 */
[----:B------:R-:W-:Y:S01]  /*16540*/  IMAD.MOV.U32 R17, RZ, RZ, c[0x0][0x388] ;  /* 0x0000e200ff117624 */ /* 0x000fe200078e00ff */
[----:B------:R-:W-:Y:S01]  /*16550*/  SHF.R.S32.HI R6, RZ, 0x1f, R236 ;  /* 0x0000001fff067819 */ /* 0x000fe200000114ec */
[----:B------:R-:W-:-:S08]  /*16560*/  IMAD.WIDE R4, R236, R4, c[0x0][0x500] ;  /* 0x00014000ec047625 */ /* 0x000fd000078e0204 */
[C---:B------:R-:W-:Y:S02]  /*16570*/  @P1 LEA R2, P0, R236.reuse, c[0x0][0x508], 0x2 ;  /* 0x00014200ec021a11 */ /* 0x040fe400078010ff */
[----:B------:R3:W5:Y:S02]  /*16580*/  @P2 LDG.E R0, [R4.64] ;  /* 0x0000000604002981 */ /* 0x000764000c1e1900 */
[----:B------:R-:W-:-:S05]  /*16590*/  @P1 LEA.HI.X R3, R236, c[0x0][0x50c], R6, 0x2, P0 ;  /* 0x00014300ec031a11 */ /* 0x000fca00000f1406 */
[----:B------:R3:W5:Y:S01]  /*165a0*/  @P1 LDG.E R17, [R2.64] ;  /* 0x0000000602111981 */ /* 0x000762000c1e1900 */
[----:B--2---:R-:W-:-:S04]  /*165b0*/  ISETP.NE.AND P0, PT, R7, RZ, PT ;  /* 0x000000ff0700720c */ /* 0x004fc80003f05270 */
[----:B------:R-:W-:Y:S01]  /*165c0*/  SEL R16, R7, c[0x0][0x3d4], P0 ;  /* 0x0000f50007107a07 */ /* 0x000fe20000000000 */
[----:B------:R-:W-:Y:S05]  /*165d0*/  @P1 BRA `(.L_x_266) ;  /* 0x0000004000001947 */ /* 0x000fea0003800000 */
[----:B---3--:R-:W-:Y:S05]  /*165e0*/  @!P2 BRA `(.L_x_266) ;  /* 0x000000300000a947 */ /* 0x008fea0003800000 */
[----:B------:R2:W3:Y:S04]  /*165f0*/  LDG.E R2, [R4.64] ;  /* 0x0000000604027981 */ /* 0x0004e8000c1e1900 */
[----:B--2---:R-:W3:Y:S02]  /*16600*/  LDG.E R4, [R4.64+0x4] ;  /* 0x0000040604047981 */ /* 0x004ee4000c1e1900 */
[----:B---3-5:R-:W-:Y:S02]  /*16610*/  IADD3 R17, -R2, R4, RZ ;  /* 0x0000000402117210 */ /* 0x028fe40007ffe1ff */
.L_x_266:
[----:B---3--:R-:W2:Y:S01]  /*16620*/  S2R R4, SR_TID.X ;  /* 0x0000000000047919 */ /* 0x008ea20000002100 */
[----:B------:R-:W-:Y:S01]  /*16630*/  BSSY B0, `(.L_x_267) ;  /* 0x0000037000007945 */ /* 0x000fe20003800000 */
[----:B------:R-:W-:Y:S02]  /*16640*/  SEL R3, R236, RZ, !P2 ;  /* 0x000000ffec037207 */ /* 0x000fe40005000000 */
[----:B------:R-:W-:-:S02]  /*16650*/  SEL R20, R6, RZ, !P2 ;  /* 0x000000ff06147207 */ /* 0x000fc40005000000 */
[----:B-----5:R-:W-:Y:S02]  /*16660*/  SHF.R.S32.HI R13, RZ, 0x1f, R0 ;  /* 0x0000001fff0d7819 */ /* 0x020fe40000011400 */
[----:B--2---:R-:W-:-:S13]  /*16670*/  ISETP.GT.AND P0, PT, R4, 0x7f, PT ;  /* 0x0000007f0400780c */ /* 0x004fda0003f04270 */
[----:B------:R-:W-:Y:S05]  /*16680*/  @P0 BRA `(.L_x_268) ;  /* 0x0000031000000947 */ /* 0x000fea0003800000 */
[----:B------:R-:W-:Y:S01]  /*16690*/  IMAD R2, R17, c[0x0][0x4e8], RZ ;  /* 0x00013a0011027a24 */ /* 0x000fe200078e02ff */
[----:B------:R-:W-:-:S04]  /*166a0*/  LEA R12, R245, R4, 0x7 ;  /* 0x00000004f50c7211 */ /* 0x000fc800078e38ff */
[----:B------:R-:W-:-:S13]  /*166b0*/  ISETP.GE.AND P0, PT, R12, R2, PT ;  /* 0x000000020c00720c */ /* 0x000fda0003f06270 */
[----:B------:R-:W-:Y:S05]  /*166c0*/  @P0 BRA `(.L_x_268) ;  /* 0x000002d000000947 */ /* 0x000fea0003800000 */
[----:B------:R-:W2:Y:S04]  /*166d0*/  LDL R4, [R1] ;  /* 0x0000000001047983 */ /* 0x000ea80000100800 */
[----:B------:R-:W3:Y:S01]  /*166e0*/  LDL.LU R21, [R1+0x18] ;  /* 0x0000180001157983 */ /* 0x000ee20000300800 */
[----:B------:R-:W-:Y:S01]  /*166f0*/  IMAD.MOV.U32 R2, RZ, RZ, 0x368 ;  /* 0x00000368ff027424 */ /* 0x000fe200078e00ff */
[----:B------:R-:W-:-:S04]  /*16700*/  ISETP.GT.AND P2, PT, R16, 0x1, PT ;  /* 0x000000011000780c */ /* 0x000fc80003f44270 */
[----:B------:R-:W-:-:S04]  /*16710*/  SEL R2, R2, 0x328, P2 ;  /* 0x0000032802027807 */ /* 0x000fc80001000000 */
[----:B------:R4:W5:Y:S08]  /*16720*/  LDC.64 R8, c[0x0][R2+0x170] ;  /* 0x00005c0002087b82 */ /* 0x0009700000000a00 */
[----:B------:R4:W2:Y:S08]  /*16730*/  LDC.64 R6, c[0x0][R2+0x168] ;  /* 0x00005a0002067b82 */ /* 0x0008b00000000a00 */
[----:B------:R4:W1:Y:S08]  /*16740*/  LDC.64 R14, c[0x0][R2+0x178] ;  /* 0x00005e00020e7b82 */ /* 0x0008700000000a00 */
[----:B------:R4:W1:Y:S02]  /*16750*/  LDC.64 R10, c[0x0][R2+0x160] ;  /* 0x00005800020a7b82 */ /* 0x0008640000000a00 */
[----:B----4-:R-:W-:-:S02]  /*16760*/  IMAD.MOV.U32 R2, RZ, RZ, c[0x0][0x4e8] ;  /* 0x00013a00ff027624 */ /* 0x010fc400078e00ff */
[----:B-----5:R-:W-:-:S03]  /*16770*/  IMAD R9, R9, R3, RZ ;  /* 0x0000000309097224 */ /* 0x020fc600078e02ff */
[----:B------:R-:W-:Y:S01]  /*16780*/  ISETP.NE.AND P0, PT, R2, 0x1, PT ;  /* 0x000000010200780c */ /* 0x000fe20003f05270 */
[----:B------:R-:W-:Y:S01]  /*16790*/  IMAD R9, R8, R20, R9 ;  /* 0x0000001408097224 */ /* 0x000fe200078e0209 */
[----:B------:R-:W-:-:S11]  /*167a0*/  MOV R2, R12 ;  /* 0x0000000c00027202 */ /* 0x000fd60000000f00 */
[----:B------:R-:W-:-:S05]  /*167b0*/  @P0 IMAD.HI.U32 R19, R12, c[0x0][0x4ec], RZ ;  /* 0x00013b000c130a27 */ /* 0x000fca00078e00ff */
[----:B------:R-:W-:Y:S01]  /*167c0*/  @P0 SHF.R.U32.HI R2, RZ, c[0x0][0x4f0], R19 ;  /* 0x00013c00ff020a19 */ /* 0x000fe20000011613 */
[-C--:B--2---:R-:W-:Y:S02]  /*167d0*/  IMAD R18, R7, R4.reuse, RZ ;  /* 0x0000000407127224 */ /* 0x084fe400078e02ff */
[----:B------:R-:W-:-:S04]  /*167e0*/  IMAD.WIDE.U32 R6, R6, R4, RZ ;  /* 0x0000000406067225 */ /* 0x000fc800078e00ff */
[----:B------:R-:W-:Y:S01]  /*167f0*/  IMAD.WIDE.U32 R4, R8, R3, RZ ;  /* 0x0000000308047225 */ /* 0x000fe200078e00ff */
[----:B---3--:R-:W-:-:S03]  /*16800*/  SEL R8, R21, RZ, P2 ;  /* 0x000000ff15087207 */ /* 0x008fc60001000000 */
[----:B------:R-:W-:Y:S01]  /*16810*/  IMAD.IADD R18, R7, 0x1, R18 ;  /* 0x0000000107127824 */ /* 0x000fe200078e0212 */
[----:B------:R-:W-:Y:S01]  /*16820*/  IADD3 R19, P1, P0, R4, R6, R0 ;  /* 0x0000000604137210 */ /* 0x000fe2000783e000 */
[----:B------:R-:W-:Y:S01]  /*16830*/  IMAD.MOV R4, RZ, RZ, -R2 ;  /* 0x000000ffff047224 */ /* 0x000fe200078e0a02 */
[----:B------:R-:W-:Y:S01]  /*16840*/  IADD3 R5, R5, R9, RZ ;  /* 0x0000000905057210 */ /* 0x000fe20007ffe0ff */
[-C--:B-1----:R-:W-:Y:S02]  /*16850*/  IMAD R9, R15, R8.reuse, RZ ;  /* 0x000000080f097224 */ /* 0x082fe400078e02ff */
[----:B------:R-:W-:-:S04]  /*16860*/  IMAD.WIDE.U32 R6, R14, R8, RZ ;  /* 0x000000080e067225 */ /* 0x000fc800078e00ff */
[----:B------:R-:W-:Y:S01]  /*16870*/  IMAD R4, R4, c[0x0][0x4e8], R12 ;  /* 0x00013a0004047a24 */ /* 0x000fe200078e020c */
[----:B------:R-:W-:Y:S02]  /*16880*/  IADD3.X R12, R5, R18, R13, P1, P0 ;  /* 0x00000012050c7210 */ /* 0x000fe40000fe040d */
[----:B------:R-:W-:Y:S01]  /*16890*/  IADD3 R7, R7, R9, RZ ;  /* 0x0000000907077210 */ /* 0x000fe20007ffe0ff */
[----:B------:R-:W-:Y:S01]  /*168a0*/  IMAD.MOV.U32 R9, RZ, RZ, c[0x0][0x4a8] ;  /* 0x00012a00ff097624 */ /* 0x000fe200078e00ff */
[----:B------:R-:W-:Y:S02]  /*168b0*/  IADD3 R6, P1, P0, R2, R19, R6 ;  /* 0x0000001302067210 */ /* 0x000fe4000783e006 */
[----:B------:R-:W-:Y:S01]  /*168c0*/  SHF.R.S32.HI R5, RZ, 0x1f, R2 ;  /* 0x0000001fff057819 */ /* 0x000fe20000011402 */
[----:B------:R-:W-:Y:S01]  /*168d0*/  IMAD R2, R11, R4, RZ ;  /* 0x000000040b027224 */ /* 0x000fe200078e02ff */
[----:B------:R-:W-:Y:S02]  /*168e0*/  SHF.R.S32.HI R8, RZ, 0x1f, R4 ;  /* 0x0000001fff087819 */ /* 0x000fe40000011404 */
[----:B------:R-:W-:-:S03]  /*168f0*/  IADD3.X R7, R5, R12, R7, P1, P0 ;  /* 0x0000000c05077210 */ /* 0x000fc60000fe0407 */
        /* <DEDUP_REMOVED lines=10> */
.L_x_268:
[----:B------:R-:W-:Y:S05]  /*169a0*/  BSYNC B0 ;  /* 0x0000000000007941 */ /* 0x000fea0003800000 */
.L_x_267:
[----:B------:R-:W-:-:S13]  /*169b0*/  ISETP.GT.AND P0, PT, R16, 0x1, PT ;  /* 0x000000011000780c */ /* 0x000fda0003f04270 */
[----:B------:R-:W-:Y:S05]  /*169c0*/  @P0 BRA `(.L_x_260) ;  /* 0x000007a000000947 */ /* 0x000fea0003800000 */
[----:B-1----:R-:W2:Y:S04]  /*169d0*/  LDL.LU R2, [R1] ;  /* 0x0000000001027983 */ /* 0x002ea80000300800 */
[----:B------:R-:W3:Y:S01]  /*169e0*/  LDL R6, [R1+0x3c] ;  /* 0x00003c0001067983 */ /* 0x000ee20000100800 */
[----:B------:R-:W-:-:S03]  /*169f0*/  MOV R4, c[0x0][0x4e8] ;  /* 0x00013a0000047a02 */ /* 0x000fc60000000f00 */
[----:B------:R-:W1:Y:S01]  /*16a00*/  S2R R11, SR_TID.X ;  /* 0x00000000000b7919 */ /* 0x000e620000002100 */
[----:B------:R-:W-:Y:S01]  /*16a10*/  ISETP.NE.AND P0, PT, R4, 0x1, PT ;  /* 0x000000010400780c */ /* 0x000fe20003f05270 */
[----:B------:R-:W-:Y:S01]  /*16a20*/  IMAD.WIDE.U32 R4, R0, c[0x0][0x3a0], RZ ;  /* 0x0000e80000047a25 */ /* 0x000fe200078e00ff */
[----:B-1----:R-:W-:-:S04]  /*16a30*/  SHF.R.S32.HI R10, RZ, 0x1f, R11 ;  /* 0x0000001fff0a7819 */ /* 0x002fc8000001140b */
[----:B------:R-:W-:-:S04]  /*16a40*/  LEA.HI R10, R10, R11, RZ, 0x3 ;  /* 0x0000000b0a0a7211 */ /* 0x000fc800078f18ff */
[----:B------:R-:W-:-:S04]  /*16a50*/  SHF.R.S32.HI R10, RZ, 0x3, R10 ;  /* 0x00000003ff0a7819 */ /* 0x000fc8000001140a */
[----:B------:R-:W-:Y:S02]  /*16a60*/  LEA R12, R245, R10, 0x7 ;  /* 0x0000000af50c7211 */ /* 0x000fe400078e38ff */
[----:B--2---:R-:W-:Y:S01]  /*16a70*/  MOV R8, R2 ;  /* 0x0000000200087202 */ /* 0x004fe20000000f00 */
[----:B------:R-:W-:-:S04]  /*16a80*/  IMAD R2, R13, c[0x0][0x3a0], RZ ;  /* 0x0000e8000d027a24 */ /* 0x000fc800078e02ff */
[----:B------:R-:W-:Y:S01]  /*16a90*/  IMAD R0, R0, c[0x0][0x3a4], R2 ;  /* 0x0000e90000007a24 */ /* 0x000fe200078e0202 */
[----:B---3--:R-:W-:Y:S01]  /*16aa0*/  LEA R2, R245, R6, 0x7 ;  /* 0x00000006f5027211 */ /* 0x008fe200078e38ff */
[----:B------:R-:W-:-:S03]  /*16ab0*/  IMAD R6, R20, c[0x0][0x3f0], RZ ;  /* 0x0000fc0014067a24 */ /* 0x000fc600078e02ff */
[----:B------:R-:W-:Y:S01]  /*16ac0*/  IADD3 R5, R5, R0, RZ ;  /* 0x0000000005057210 */ /* 0x000fe20007ffe0ff */
[----:B------:R-:W-:-:S04]  /*16ad0*/  @P0 IMAD.HI.U32 R7, R2, c[0x0][0x4ec], RZ ;  /* 0x00013b0002070a27 */ /* 0x000fc800078e00ff */
[----:B------:R-:W-:-:S04]  /*16ae0*/  IMAD.WIDE.U32 R4, R8, c[0x0][0x3e8], R4 ;  /* 0x0000fa0008047a25 */ /* 0x000fc800078e0004 */
[----:B------:R-:W-:Y:S01]  /*16af0*/  IMAD.MOV.U32 R0, RZ, RZ, R2 ;  /* 0x000000ffff007224 */ /* 0x000fe200078e0002 */
[----:B------:R-:W-:Y:S01]  /*16b00*/  @P0 SHF.R.U32.HI R0, RZ, c[0x0][0x4f0], R7 ;  /* 0x00013c00ff000a19 */ /* 0x000fe20000011607 */
[----:B------:R-:W-:Y:S02]  /*16b10*/  IMAD R5, R8, c[0x0][0x3ec], R5 ;  /* 0x0000fb0008057a24 */ /* 0x000fe400078e0205 */
[C---:B------:R-:W-:Y:S01]  /*16b20*/  IMAD R9, R3.reuse, c[0x0][0x3f4], R6 ;  /* 0x0000fd0003097a24 */ /* 0x040fe200078e0206 */
[----:B------:R-:W-:Y:S01]  /*16b30*/  SHF.R.S32.HI R8, RZ, 0x1f, R0 ;  /* 0x0000001fff087819 */ /* 0x000fe20000011400 */
[----:B------:R-:W-:Y:S01]  /*16b40*/  IMAD.WIDE.U32 R6, R3, c[0x0][0x3f0], R4 ;  /* 0x0000fc0003067a25 */ /* 0x000fe200078e0004 */
[----:B------:R-:W-:-:S03]  /*16b50*/  IADD3 R4, -R0, RZ, RZ ;  /* 0x000000ff00047210 */ /* 0x000fc60007ffe1ff */
[----:B------:R-:W-:Y:S01]  /*16b60*/  IMAD R5, R8, c[0x0][0x3e0], RZ ;  /* 0x0000f80008057a24 */ /* 0x000fe200078e02ff */
[----:B------:R-:W-:Y:S01]  /*16b70*/  IADD3 R3, R7, R9, RZ ;  /* 0x0000000907037210 */ /* 0x000fe20007ffe0ff */
[----:B------:R-:W-:Y:S02]  /*16b80*/  IMAD R4, R4, c[0x0][0x4e8], R2 ;  /* 0x00013a0004047a24 */ /* 0x000fe400078e0202 */
[----:B------:R-:W-:Y:S02]  /*16b90*/  IMAD.MOV.U32 R2, RZ, RZ, R6 ;  /* 0x000000ffff027224 */ /* 0x000fe400078e0006 */
        /* <DEDUP_REMOVED lines=12> */
.L_x_320:
[----:B------:R-:W-:Y:S05]  /*16c60*/  BRA.DIV ~URZ, `(.L_x_270) ;  /* 0x00001e127f007947 */ /* 0x000fea000b800000 */
[----:B------:R3:W4:Y:S02]  /*16c70*/  SHFL.IDX PT, R0, R13, RZ, 0x181f ;  /* 0x00181fff0d007589 */ /* 0x00072400000e0000 */
.L_x_321:
[----:B------:R-:W-:Y:S01]  /*16c80*/  IMAD R11, R17, c[0x0][0x4e8], RZ ;  /* 0x00013a00110b7a24 */ /* 0x000fe200078e02ff */
[----:B------:R-:W-:Y:S01]  /*16c90*/  BSSY B0, `(.L_x_271) ;  /* 0x0000012000007945 */ /* 0x000fe20003800000 */
[----:B------:R-:W-:Y:S02]  /*16ca0*/  SHF.R.S32.HI R16, RZ, 0x1f, R231 ;  /* 0x0000001fff107819 */ /* 0x000fe400000114e7 */
[----:B------:R-:W-:Y:S02]  /*16cb0*/  SHF.R.S32.HI R15, RZ, 0x1f, R232 ;  /* 0x0000001fff0f7819 */ /* 0x000fe400000114e8 */
[----:B------:R-:W-:Y:S02]  /*16cc0*/  ISETP.GE.AND P0, PT, R12, R11, PT ;  /* 0x0000000b0c00720c */ /* 0x000fe40003f06270 */
[----:B------:R-:W-:-:S11]  /*16cd0*/  SHF.R.S32.HI R14, RZ, 0x1f, R230 ;  /* 0x0000001fff0e7819 */ /* 0x000fd600000114e6 */
        /* <DEDUP_REMOVED lines=10> */
[----:B------:R2:W-:Y:S04]  /*16d80*/  @!P2 ST.E.128 [R6.64], RZ ;  /* 0x000000ff0600a985 */ /* 0x0005e8000c101d06 */
[----:B------:R2:W-:Y:S04]  /*16d90*/  @!P1 ST.E.128 [R4.64], RZ ;  /* 0x000000ff04009985 */ /* 0x0005e8000c101d06 */
[----:B------:R2:W-:Y:S02]  /*16da0*/  @!P0 ST.E.128 [R2.64], RZ ;  /* 0x000000ff02008985 */ /* 0x0005e4000c101d06 */
.L_x_272:
[----:B------:R-:W-:Y:S05]  /*16db0*/  BSYNC B0 ;  /* 0x0000000000007941 */ /* 0x000fea0003800000 */
.L_x_271:
[----:B------:R-:W-:Y:S05]  /*16dc0*/  BRA.DIV ~URZ, `(.L_x_273) ;  /* 0x00001d127f007947 */ /* 0x000fea000b800000 */
[----:B--2---:R2:W1:Y:S04]  /*16dd0*/  SHFL.IDX PT, R8, R10, 0x1, 0x181f ;  /* 0x00381f000a087f89 */ /* 0x00446800000e0000 */
[----:B----4-:R2:W4:Y:S02]  /*16de0*/  SHFL.IDX PT, R0, R13, 0x1, 0x181f ;  /* 0x00381f000d007f89 */ /* 0x01052400000e0000 */
.L_x_322:
        /* <DEDUP_REMOVED lines=13> */
[----:B------:R1:W-:Y:S04]  /*16ec0*/  @!P2 ST.E.128 [R6.64], RZ ;  /* 0x000000ff0600a985 */ /* 0x0003e8000c101d06 */
[----:B------:R1:W-:Y:S04]  /*16ed0*/  @!P1 ST.E.128 [R4.64], RZ ;  /* 0x000000ff04009985 */ /* 0x0003e8000c101d06 */
[----:B------:R1:W-:Y:S02]  /*16ee0*/  @!P0 ST.E.128 [R2.64], RZ ;  /* 0x000000ff02008985 */ /* 0x0003e4000c101d06 */
.L_x_275:
[----:B------:R-:W-:Y:S05]  /*16ef0*/  BSYNC B0 ;  /* 0x0000000000007941 */ /* 0x000fea0003800000 */
.L_x_274:
[----:B------:R-:W-:Y:S05]  /*16f00*/  BRA.DIV ~URZ, `(.L_x_276) ;  /* 0x00001c927f007947 */ /* 0x000fea000b800000 */
[----:B-1----:R1:W2:Y:S02]  /*16f10*/  SHFL.IDX PT, R8, R10, 0x2, 0x181f ;  /* 0x00581f000a087f89 */ /* 0x0022a400000e0000 */
.L_x_323:
[----:B------:R-:W-:Y:S05]  /*16f20*/  BRA.DIV ~URZ, `(.L_x_277) ;  /* 0x00001ce27f007947 */ /* 0x000fea000b800000 */
[----:B----4-:R4:W1:Y:S02]  /*16f30*/  SHFL.IDX PT, R0, R13, 0x2, 0x181f ;  /* 0x00581f000d007f89 */ /* 0x01086400000e0000 */
.L_x_324:
        /* <DEDUP_REMOVED lines=16> */
.L_x_279:
[----:B------:R-:W-:Y:S05]  /*17040*/  BSYNC B0 ;  /* 0x0000000000007941 */ /* 0x000fea0003800000 */
.L_x_278:
[----:B------:R-:W-:Y:S05]  /*17050*/  BRA.DIV ~URZ, `(.L_x_280) ;  /* 0x00001c127f007947 */ /* 0x000fea000b800000 */
[----:B--2---:R2:W3:Y:S04]  /*17060*/  SHFL.IDX PT, R8, R10, 0x3, 0x181f ;  /* 0x00781f000a087f89 */ /* 0x0044e800000e0000 */
[----:B-1----:R2:W1:Y:S02]  /*17070*/  SHFL.IDX PT, R0, R13, 0x3, 0x181f ;  /* 0x00781f000d007f89 */ /* 0x00246400000e0000 */
.L_x_325:
[----:B------:R-:W-:-:S04]  /*17080*/  IADD3 R12, R12, 0x60, RZ ;  /* 0x000000600c0c7810 */ /* 0x000fc80007ffe0ff */
        /* <DEDUP_REMOVED lines=8> */
[-C--:B---3--:R-:W-:Y:S02]  /*17110*/  @!P2 LEA.HI.X R7, R232, R8.reuse, R15, 0x1, P5 ;  /* 0x00000008e807a211 */ /* 0x088fe400028f0c0f */
[-C--:B------:R-:W-:Y:S02]  /*17120*/  @!P1 LEA.HI.X R5, R231, R8.reuse, R16, 0x1, P4 ;  /* 0x00000008e7059211 */ /* 0x080fe400020f0c10 */
[----:B------:R-:W-:Y:S01]  /*17130*/  @!P0 LEA.HI.X R3, R230, R8, R14, 0x1, P3 ;  /* 0x00000008e6038211 */ /* 0x000fe200018f0c0e */
[----:B------:R1:W-:Y:S04]  /*17140*/  @!P2 ST.E.128 [R6.64], RZ ;  /* 0x000000ff0600a985 */ /* 0x0003e8000c101d06 */
[----:B------:R1:W-:Y:S04]  /*17150*/  @!P1 ST.E.128 [R4.64], RZ ;  /* 0x000000ff04009985 */ /* 0x0003e8000c101d06 */
[----:B------:R1:W-:Y:S02]  /*17160*/  @!P0 ST.E.128 [R2.64], RZ ;  /* 0x000000ff02008985 */ /* 0x0003e4000c101d06 */
.L_x_260:
[----:B------:R-:W-:Y:S05]  /*17170*/  BSYNC B1 ;  /* 0x0000000000017941 */ /* 0x000fea0003800000 */
.L_x_244:
[----:B-1--4-:R-:W4:Y:S02]  /*17180*/  LDL R0, [R1+0x54] ;  /* 0x0000540001007983 */ /* 0x012f240000100800 */
[----:B----4-:R-:W-:-:S13]  /*17190*/  ISETP.NE.AND P0, PT, R0, RZ, PT ;  /* 0x000000ff0000720c */ /* 0x010fda0003f05270 */
[----:B------:R-:W-:Y:S01]  /*171a0*/  @P0 WARPSYNC 0xffffffff ;  /* 0xffffffff00000948 */ /* 0x000fe20003800000 */
[----:B------:R-:W-:Y:S06]  /*171b0*/  @P0 BAR.SYNC.DEFER_BLOCKING 0x5, 0x100 ;  /* 0x0144000000000b1d */ /* 0x000fec0000010000 */
[----:B------:R-:W1:Y:S04]  /*171c0*/  @P0 LDS.128 R244, [0x18100] ;  /* 0x01810000fff40984 */ /* 0x000e680000000c00 */
[----:B------:R-:W-:Y:S06]  /*171d0*/  @P0 BAR.ARV 0x4, 0x100 ;  /* 0x0104000000000b1d */ /* 0x000fec0000002000 */
[----:B------:R-:W-:Y:S05]  /*171e0*/  @P0 BRA `(.L_x_281) ;  /* 0x00000ad000000947 */ /* 0x000fea0003800000 */
[----:B------:R-:W4:Y:S01]  /*171f0*/  S2R R0, SR_TID.X ;  /* 0x0000000000007919 */ /* 0x000f220000002100 */
[----:B------:R-:W-:Y:S01]  /*17200*/  IMAD.MOV.U32 R7, RZ, RZ, RZ ;  /* 0x000000ffff077224 */ /* 0x000fe200078e00ff */
[----:B--234-:R-:W-:-:S04]  /*17210*/  LOP3.LUT R13, R0, 0x1f, RZ, 0xc0, !PT ;  /* 0x0000001f000d7812 */ /* 0x01cfc800078ec0ff */
[----:B------:R-:W-:Y:S01]  /*17220*/  ISETP.NE.AND P6, PT, R13, 0x1f, PT ;  /* 0x0000001f0d00780c */ /* 0x000fe20003fc5270 */
[----:B------:R-:W-:Y:S10]  /*17230*/  BRA.DIV ~URZ, `(.L_x_282) ;  /* 0x00001af27f007947 */ /* 0x000ff4000b800000 */
[----:B------:R2:W3:Y:S02]  /*17240*/  SHFL.IDX PT, R10, R86, RZ, 0x1f ;  /* 0x00001fff560a7589 */ /* 0x0004e400000e0000 */
.L_x_326:
[----:B------:R-:W-:Y:S05]  /*17250*/  BRA.DIV ~URZ, `(.L_x_283) ;  /* 0x00001b427f007947 */ /* 0x000fea000b800000 */
[----:B------:R4:W2:Y:S02]  /*17260*/  SHFL.IDX PT, R8, R86, 0x1, 0x1f ;  /* 0x00201f0056087f89 */ /* 0x0008a400000e0000 */
.L_x_327:
[----:B-1----:R-:W-:Y:S02]  /*17270*/  IMAD.IADD R0, R247, 0x1, R13 ;  /* 0x00000001f7007824 */ /* 0x002fe400078e020d */
[----:B------:R-:W-:-:S03]  /*17280*/  IMAD.MOV.U32 R6, RZ, RZ, RZ ;  /* 0x000000ffff067224 */ /* 0x000fc600078e00ff */
[----:B------:R-:W-:-:S13]  /*17290*/  ISETP.GE.OR P0, PT, R0, c[0x0][0x53c], !P6 ;  /* 0x00014f0000007a0c */ /* 0x000fda0007706670 */
[----:B------:R-:W-:Y:S01]  /*172a0*/  @!P0 MOV R2, 0x4 ;  /* 0x0000000400028802 */ /* 0x000fe20000000f00 */
[----:B------:R-:W-:-:S04]  /*172b0*/  @!P0 IMAD.MOV.U32 R4, RZ, RZ, 0x4 ;  /* 0x00000004ff048424 */ /* 0x000fc800078e00ff */
        /* <DEDUP_REMOVED lines=13> */
.L_x_328:
        /* <DEDUP_REMOVED lines=16> */
.L_x_329:
[----:B----4-:R-:W-:Y:S01]  /*17490*/  IMAD R0, R0, c[0x0][0x538], RZ ;  /* 0x00014e0000007a24 */ /* 0x010fe200078e02ff */
[----:B------:R-:W-:Y:S04]  /*174a0*/  BSSY B1, `(.L_x_286) ;  /* 0x000007c000017945 */ /* 0x000fe80003800000 */
[----:B--2---:R-:W-:-:S04]  /*174b0*/  IADD3 R8, R0, R8, RZ ;  /* 0x0000000800087210 */ /* 0x004fc80007ffe0ff */
[----:B---3--:R-:W-:-:S13]  /*174c0*/  ISETP.GT.AND P0, PT, R8, R10, PT ;  /* 0x0000000a0800720c */ /* 0x008fda0003f04270 */
[----:B------:R-:W-:Y:S05]  /*174d0*/  @P0 BRA `(.L_x_287) ;  /* 0x0000024000000947 */ /* 0x000fea0003800000 */
.L_x_291:
[----:B------:R-:W-:-:S04]  /*174e0*/  IADD3 R0, R247, 0x1f, RZ ;  /* 0x0000001ff7007810 */ /* 0x000fc80007ffe0ff */
[----:B------:R-:W-:-:S13]  /*174f0*/  ISETP.GE.AND P0, PT, R0, c[0x0][0x53c], PT ;  /* 0x00014f0000007a0c */ /* 0x000fda0003f06270 */
[----:B------:R-:W-:Y:S05]  /*17500*/  @P0 BRA `(.L_x_288) ;  /* 0x0000071000000947 */ /* 0x000fea0003800000 */
[----:B------:R-:W-:Y:S01]  /*17510*/  MOV R247, R0 ;  /* 0x0000000000f77202 */ /* 0x000fe20000000f00 */
[----:B------:R-:W-:-:S03]  /*17520*/  CS2R R6, SRZ ;  /* 0x0000000000067805 */ /* 0x000fc6000001ff00 */
[----:B------:R-:W-:-:S04]  /*17530*/  IADD3 R0, R247, R13, RZ ;  /* 0x0000000df7007210 */ /* 0x000fc80007ffe0ff */
[----:B------:R-:W-:-:S13]  /*17540*/  ISETP.GE.OR P0, PT, R0, c[0x0][0x53c], !P6 ;  /* 0x00014f0000007a0c */ /* 0x000fda0007706670 */
[----:B-1----:R-:W-:Y:S02]  /*17550*/  @!P0 MOV R4, 0x4 ;  /* 0x0000000400048802 */ /* 0x002fe40000000f00 */
[----:B------:R-:W-:-:S03]  /*17560*/  @!P0 MOV R2, 0x4 ;  /* 0x0000000400028802 */ /* 0x000fc60000000f00 */
[----:B------:R-:W-:-:S04]  /*17570*/  @!P0 IMAD.WIDE R4, R0, R4, c[0x0][0x580] ;  /* 0x0001600000048625 */ /* 0x000fc800078e0204 */
[----:B------:R-:W-:Y:S01]  /*17580*/  @!P0 IMAD.WIDE R2, R0, R2, c[0x0][0x578] ;  /* 0x00015e0000028625 */ /* 0x000fe200078e0202 */
[----:B------:R-:W2:Y:S04]  /*17590*/  @!P0 LDG.E R6, [R4.64] ;  /* 0x0000000604068981 */ /* 0x000ea8000c1e1900 */
[----:B------:R-:W2:Y:S02]  /*175a0*/  @!P0 LDG.E R7, [R2.64] ;  /* 0x0000000602078981 */ /* 0x000ea4000c1e1900 */
[----:B--2---:R-:W-:Y:S01]  /*175b0*/  IMAD R0, R7, R6, RZ ;  /* 0x0000000607007224 */ /* 0x004fe200078e02ff */
[----:B------:R-:W-:Y:S05]  /*175c0*/  BRA.DIV ~URZ, `(.L_x_289) ;  /* 0x00001a727f007947 */ /* 0x000fea000b800000 */
[----:B------:R1:W2:Y:S02]  /*175d0*/  SHFL.UP PT, R2, R0, 0x1, RZ ;  /* 0x0420000000027989 */ /* 0x0002a400000e00ff */
.L_x_330:
        /* <DEDUP_REMOVED lines=16> */
.L_x_331:
[----:B--2---:R-:W-:-:S05]  /*176e0*/  IMAD R0, R0, c[0x0][0x538], RZ ;  /* 0x00014e0000007a24 */ /* 0x004fca00078e02ff */
[----:B------:R-:W-:-:S04]  /*176f0*/  IADD3 R8, R0, R8, RZ ;  /* 0x0000000800087210 */ /* 0x000fc80007ffe0ff */
[----:B------:R-:W-:-:S13]  /*17700*/  ISETP.GT.AND P0, PT, R8, R10, PT ;  /* 0x0000000a0800720c */ /* 0x000fda0003f04270 */
[----:B-1----:R-:W-:Y:S05]  /*17710*/  @!P0 BRA `(.L_x_291) ;  /* 0xfffffdc000008947 */ /* 0x002fea000383ffff */
.L_x_287:
[----:B------:R-:W-:-:S05]  /*17720*/  IADD3 R8, -R0, R8, RZ ;  /* 0x0000000800087210 */ /* 0x000fca0007ffe1ff */
[----:B------:R-:W-:-:S05]  /*17730*/  IMAD R0, R4, c[0x0][0x538], R8 ;  /* 0x00014e0004007a24 */ /* 0x000fca00078e0208 */
[----:B------:R-:W-:Y:S01]  /*17740*/  ISETP.GT.AND P0, PT, R0, R10, PT ;  /* 0x0000000a0000720c */ /* 0x000fe20003f04270 */
[----:B------:R-:W-:-:S12]  /*17750*/  BRA.DIV ~URZ, `(.L_x_292) ;  /* 0x00001af27f007947 */ /* 0x000fd8000b800000 */
[----:B------:R-:W-:-:S04]  /*17760*/  VOTE.ANY R5, PT, !P0 ;  /* 0x0000000000057806 */ /* 0x000fc800040e0100 */
.L_x_332:
[----:B------:R2:W3:Y:S01]  /*17770*/  POPC R11, R5 ;  /* 0x00000005000b7309 */ /* 0x0004e20000000000 */
[----:B------:R-:W-:Y:S05]  /*17780*/  BRA.DIV ~URZ, `(.L_x_293) ;  /* 0x00001b127f007947 */ /* 0x000fea000b800000 */
[----:B---3--:R3:W4:Y:S04]  /*17790*/  SHFL.IDX PT, R6, R6, R11, 0x1f ;  /* 0x00001f0b06067589 */ /* 0x00872800000e0000 */
[----:B------:R3:W1:Y:S02]  /*177a0*/  SHFL.IDX PT, R7, R7, R11, 0x1f ;  /* 0x00001f0b07077589 */ /* 0x00066400000e0000 */
.L_x_333:
[----:B------:R-:W-:Y:S01]  /*177b0*/  ISETP.NE.AND P0, PT, R5, RZ, PT ;  /* 0x000000ff0500720c */ /* 0x000fe20003f05270 */
[----:B------:R-:W-:-:S12]  /*177c0*/  BSSY B0, `(.L_x_294) ;  /* 0x0000005000007945 */ /* 0x000fd80003800000 */
[----:B------:R-:W-:Y:S05]  /*177d0*/  @!P0 BRA `(.L_x_295) ;  /* 0x0000003000008947 */ /* 0x000fea0003800000 */
[----:B------:R-:W-:Y:S01]  /*177e0*/  IADD3 R3, R11, -0x1, RZ ;  /* 0xffffffff0b037810 */ /* 0x000fe20007ffe0ff */
[----:B------:R-:W-:Y:S05]  /*177f0*/  BRA.DIV ~URZ, `(.L_x_296) ;  /* 0x00001b727f007947 */ /* 0x000fea000b800000 */
[----:B------:R2:W3:Y:S02]  /*17800*/  SHFL.IDX PT, R12, R4, R3, 0x1f ;  /* 0x00001f03040c7589 */ /* 0x0004e400000e0000 */
.L_x_295:
[----:B------:R-:W-:Y:S05]  /*17810*/  BSYNC B0 ;  /* 0x0000000000007941 */ /* 0x000fea0003800000 */
.L_x_294:
[----:B----4-:R-:W-:Y:S01]  /*17820*/  IABS R2, R6 ;  /* 0x0000000600027213 */ /* 0x010fe20000000000 */
[----:B---3--:R-:W-:Y:S01]  /*17830*/  IMAD R244, R12, c[0x0][0x538], R8 ;  /* 0x00014e000cf47a24 */ /* 0x008fe200078e0208 */
[----:B-12---:R-:W-:Y:S01]  /*17840*/  IABS R3, R7 ;  /* 0x0000000700037213 */ /* 0x006fe20000000000 */
[----:B------:R-:W-:Y:S01]  /*17850*/  IMAD.IADD R247, R11, 0x1, R247 ;  /* 0x000000010bf77824 */ /* 0x000fe200078e02f7 */
[----:B------:R-:W1:Y:S01]  /*17860*/  I2F.RP R4, R2 ;  /* 0x0000000200047306 */ /* 0x000e620000209400 */
[----:B------:R-:W-:-:S05]  /*17870*/  IMAD.IADD R8, R10, 0x1, -R244 ;  /* 0x000000010a087824 */ /* 0x000fca00078e0af4 */
        /* <DEDUP_REMOVED lines=8> */
[----:B------:R-:W-:Y:S01]  /*17900*/  IMAD R9, R4, R2, RZ ;  /* 0x0000000204097224 */ /* 0x000fe200078e02ff */
[----:B------:R-:W-:Y:S01]  /*17910*/  MOV R4, RZ ;  /* 0x000000ff00047202 */ /* 0x000fe20000000f00 */
[----:B------:R-:W-:-:S04]  /*17920*/  IMAD.MOV R0, RZ, RZ, -R0 ;  /* 0x000000ffff007224 */ /* 0x000fc800078e0a00 */
[----:B------:R-:W-:-:S04]  /*17930*/  IMAD.HI.U32 R9, R5, R9, R4 ;  /* 0x0000000905097227 */ /* 0x000fc800078e0004 */
[----:B------:R-:W-:Y:S02]  /*17940*/  IMAD.MOV.U32 R4, RZ, RZ, R10 ;  /* 0x000000ffff047224 */ /* 0x000fe400078e000a */
[----:B------:R-:W-:Y:S02]  /*17950*/  IMAD.MOV.U32 R5, RZ, RZ, R0 ;  /* 0x000000ffff057224 */ /* 0x000fe400078e0000 */
[----:B------:R-:W-:-:S04]  /*17960*/  IMAD.HI.U32 R0, R9, R4, RZ ;  /* 0x0000000409007227 */ /* 0x000fc800078e00ff */
[----:B------:R-:W-:Y:S02]  /*17970*/  IMAD R4, R0, R5, R4 ;  /* 0x0000000500047224 */ /* 0x000fe400078e0204 */
[----:B------:R-:W1:Y:S03]  /*17980*/  MUFU.RCP R5, R12 ;  /* 0x0000000c00057308 */ /* 0x000e660000001000 */
[----:B------:R-:W-:Y:S02]  /*17990*/  ISETP.GT.U32.AND P0, PT, R2, R4, PT ;  /* 0x000000040200720c */ /* 0x000fe40003f04070 */
[----:B-1----:R-:W-:-:S11]  /*179a0*/  IADD3 R5, R5, 0xffffffe, RZ ;  /* 0x0ffffffe05057810 */ /* 0x002fd60007ffe0ff */
[-C--:B------:R-:W-:Y:S02]  /*179b0*/  @!P0 IADD3 R4, R4, -R2.reuse, RZ ;  /* 0x8000000204048210 */ /* 0x080fe40007ffe0ff */
[----:B------:R-:W-:Y:S01]  /*179c0*/  @!P0 IADD3 R0, R0, 0x1, RZ ;  /* 0x0000000100008810 */ /* 0x000fe20007ffe0ff */
[----:B------:R-:W1:Y:S01]  /*179d0*/  F2I.FTZ.U32.TRUNC.NTZ R5, R5 ;  /* 0x0000000500057305 */ /* 0x000e62000021f000 */
[----:B------:R-:W-:Y:S02]  /*179e0*/  ISETP.GE.U32.AND P2, PT, R4, R2, PT ;  /* 0x000000020400720c */ /* 0x000fe40003f46070 */
[----:B------:R-:W-:Y:S02]  /*179f0*/  LOP3.LUT R2, R8, R6, RZ, 0x3c, !PT ;  /* 0x0000000608027212 */ /* 0x000fe400078e3cff */
[----:B------:R-:W-:Y:S02]  /*17a00*/  ISETP.NE.AND P0, PT, R6, RZ, PT ;  /* 0x000000ff0600720c */ /* 0x000fe40003f05270 */
[----:B------:R-:W-:-:S07]  /*17a10*/  ISETP.GE.AND P1, PT, R2, RZ, PT ;  /* 0x000000ff0200720c */ /* 0x000fce0003f26270 */
[----:B------:R-:W-:Y:S01]  /*17a20*/  @P2 IADD3 R0, R0, 0x1, RZ ;  /* 0x0000000100002810 */ /* 0x000fe20007ffe0ff */
[----:B-1----:R-:W-:-:S04]  /*17a30*/  IMAD.MOV R2, RZ, RZ, -R5 ;  /* 0x000000ffff027224 */ /* 0x002fc800078e0a05 */
[----:B------:R-:W-:Y:S01]  /*17a40*/  IMAD.MOV.U32 R4, RZ, RZ, R2 ;  /* 0x000000ffff047224 */ /* 0x000fe200078e0002 */
[----:B------:R-:W-:Y:S01]  /*17a50*/  IABS R2, R7 ;  /* 0x0000000700027213 */ /* 0x000fe20000000000 */
[----:B------:R-:W-:Y:S01]  /*17a60*/  @!P1 IMAD.MOV R0, RZ, RZ, -R0 ;  /* 0x000000ffff009224 */ /* 0x000fe200078e0a00 */
[----:B------:R-:W-:Y:S01]  /*17a70*/  @!P0 LOP3.LUT R0, RZ, R6, RZ, 0x33, !PT ;  /* 0x00000006ff008212 */ /* 0x000fe200078e33ff */
[----:B------:R-:W-:Y:S01]  /*17a80*/  IMAD R9, R4, R3, RZ ;  /* 0x0000000304097224 */ /* 0x000fe200078e02ff */
[----:B------:R-:W-:Y:S01]  /*17a90*/  IADD3 R10, RZ, -R2, RZ ;  /* 0x80000002ff0a7210 */ /* 0x000fe20007ffe0ff */
[----:B------:R-:W-:Y:S01]  /*17aa0*/  IMAD.MOV.U32 R4, RZ, RZ, RZ ;  /* 0x000000ffff047224 */ /* 0x000fe200078e00ff */
[----:B------:R-:W-:Y:S01]  /*17ab0*/  IABS R12, R0 ;  /* 0x00000000000c7213 */ /* 0x000fe20000000000 */
[----:B------:R-:W-:Y:S02]  /*17ac0*/  IMAD R6, R0, R6, RZ ;  /* 0x0000000600067224 */ /* 0x000fe400078e02ff */
[----:B------:R-:W-:Y:S01]  /*17ad0*/  IMAD.HI.U32 R2, R5, R9, R4 ;  /* 0x0000000905027227 */ /* 0x000fe200078e0004 */
[----:B------:R-:W-:-:S02]  /*17ae0*/  MOV R5, R10 ;  /* 0x0000000a00057202 */ /* 0x000fc40000000f00 */
[----:B------:R-:W-:Y:S01]  /*17af0*/  IADD3 R245, R8, -R6, RZ ;  /* 0x8000000608f57210 */ /* 0x000fe20007ffe0ff */
[----:B------:R-:W-:-:S04]  /*17b00*/  IMAD.MOV.U32 R4, RZ, RZ, R12 ;  /* 0x000000ffff047224 */ /* 0x000fc800078e000c */
        /* <DEDUP_REMOVED lines=17> */
.L_x_288:
[----:B------:R-:W-:Y:S01]  /*17c20*/  IMAD.MOV.U32 R244, RZ, RZ, R10 ;  /* 0x000000fffff47224 */ /* 0x000fe200078e000a */
[----:B------:R-:W-:Y:S01]  /*17c30*/  MOV R246, RZ ;  /* 0x000000ff00f67202 */ /* 0x000fe20000000f00 */
[----:B------:R-:W-:Y:S01]  /*17c40*/  IMAD.MOV.U32 R245, RZ, RZ, RZ ;  /* 0x000000fffff57224 */ /* 0x000fe200078e00ff */
[----:B------:R-:W-:Y:S02]  /*17c50*/  MOV R247, c[0x0][0x53c] ;  /* 0x00014f0000f77a02 */ /* 0x000fe40000000f00 */
.L_x_297:
[----:B------:R-:W-:Y:S05]  /*17c60*/  BSYNC B1 ;  /* 0x0000000000017941 */ /* 0x000fea0003800000 */
.L_x_286:
[----:B------:R-:W-:Y:S01]  /*17c70*/  WARPSYNC 0xffffffff ;  /* 0xffffffff00007948 */ /* 0x000fe20003800000 */
[----:B------:R-:W-:Y:S01]  /*17c80*/  BAR.SYNC.DEFER_BLOCKING 0x4, 0x100 ;  /* 0x0104000000007b1d */ /* 0x000fe20000010000 */
[----:B------:R-:W-:-:S13]  /*17c90*/  ISETP.NE.AND P0, PT, R13, RZ, PT ;  /* 0x000000ff0d00720c */ /* 0x000fda0003f05270 */
[----:B------:R2:W-:Y:S04]  /*17ca0*/  @!P0 STS.128 [0x18100], R244 ;  /* 0x018100f4ff008388 */ /* 0x0005e80000000c00 */
[----:B------:R-:W-:Y:S06]  /*17cb0*/  BAR.ARV 0x5, 0x100 ;  /* 0x0144000000007b1d */ /* 0x000fec0000002000 */
.L_x_281:
[----:B-1----:R-:W-:-:S13]  /*17cc0*/  ISETP.GE.AND P0, PT, R247, c[0x0][0x53c], PT ;  /* 0x00014f00f7007a0c */ /* 0x002fda0003f06270 */
[----:B--23--:R-:W-:Y:S01]  /*17cd0*/  @P0 CALL.REL.NOINC `(.L_x_298) ;  /* 0x0000001000000944 */ /* 0x00cfe20003c00000 */
[----:B------:R-:W-:Y:S05]  /*17ce0*/  BRA `(.L_x_299) ;  /* 0xfffe9a0000007947 */ /* 0x000fea000383ffff */
.L_x_298:
[----:B------:R-:W-:Y:S05]  /*17cf0*/  EXIT ;  /* 0x000000000000794d */ /* 0x000fea0003800000 */
.L_x_142:
[----:B------:R-:W-:Y:S01]  /*17d00*/  IMAD.MOV.U32 R0, RZ, RZ, R4 ;  /* 0x000000ffff007224 */ /* 0x000fe200078e0004 */
[----:B------:R-:W-:Y:S02]  /*17d10*/  MOV R2, 0x1 ;  /* 0x0000000100027802 */ /* 0x000fe40000000f00 */
[----:B------:R-:W-:Y:S02]  /*17d20*/  MOV R3, 0x17d40 ;  /* 0x00017d4000037802 */ /* 0x000fe40000000f00 */
[----:B--2---:R-:W-:Y:S05]  /*17d30*/  CALL.REL.NOINC `($__internal_6_$__cuda_sm70_shflsync_up_p) ;  /* 0x0000173000007944 */ /* 0x004fea0003c00000 */
[----:B------:R-:W-:Y:S01]  /*17d40*/  MOV R0, R5 ;  /* 0x0000000500007202 */ /* 0x000fe20000000f00 */
[----:B------:R-:W-:Y:S05]  /*17d50*/  BRA `(.L_x_300) ;  /* 0xfffe870000007947 */ /* 0x000fea000383ffff */
.L_x_143:
[----:B------:R-:W-:Y:S01]  /*17d60*/  IMAD.MOV.U32 R0, RZ, RZ, R4 ;  /* 0x000000ffff007224 */ /* 0x000fe200078e0004 */
[----:B------:R-:W-:Y:S02]  /*17d70*/  MOV R2, 0x2 ;  /* 0x0000000200027802 */ /* 0x000fe40000000f00 */
[----:B------:R-:W-:Y:S02]  /*17d80*/  MOV R3, 0x17da0 ;  /* 0x00017da000037802 */ /* 0x000fe40000000f00 */
[----:B--2---:R-:W-:Y:S05]  /*17d90*/  CALL.REL.NOINC `($__internal_6_$__cuda_sm70_shflsync_up_p) ;  /* 0x000016d000007944 */ /* 0x004fea0003c00000 */
[----:B------:R-:W-:Y:S02]  /*17da0*/  SEL R5, R5, RZ, P4 ;  /* 0x000000ff05057207 */ /* 0x000fe40002000000 */
[----:B------:R-:W-:Y:S02]  /*17db0*/  MOV R2, 0x4 ;  /* 0x0000000400027802 */ /* 0x000fe40000000f00 */
[----:B------:R-:W-:Y:S01]  /*17dc0*/  MOV R3, 0x17e00 ;  /* 0x00017e0000037802 */ /* 0x000fe20000000f00 */
[----:B------:R-:W-:-:S04]  /*17dd0*/  IMAD.IADD R4, R4, 0x1, R5 ;  /* 0x0000000104047824 */ /* 0x000fc800078e0205 */
[----:B------:R-:W-:Y:S02]  /*17de0*/  IMAD.MOV.U32 R0, RZ, RZ, R4 ;  /* 0x000000ffff007224 */ /* 0x000fe400078e0004 */
[----:B------:R-:W-:Y:S05]  /*17df0*/  CALL.REL.NOINC `($__internal_6_$__cuda_sm70_shflsync_up_p) ;  /* 0x0000167000007944 */ /* 0x000fea0003c00000 */
        /* <DEDUP_REMOVED lines=12> */
[----:B------:R-:W-:Y:S01]  /*17ec0*/  SEL R5, R5, RZ, P1 ;  /* 0x000000ff05057207 */ /* 0x000fe20000800000 */
[----:B------:R-:W-:Y:S01]  /*17ed0*/  IMAD.MOV.U32 R3, RZ, RZ, 0x1f ;  /* 0x0000001fff037424 */ /* 0x000fe200078e00ff */
[----:B------:R-:W-:Y:S02]  /*17ee0*/  MOV R0, 0x1f ;  /* 0x0000001f00007802 */ /* 0x000fe40000000f00 */
[----:B------:R-:W-:Y:S01]  /*17ef0*/  MOV R2, 0x17f30 ;  /* 0x00017f3000027802 */ /* 0x000fe20000000f00 */
[----:B------:R-:W-:-:S04]  /*17f00*/  IMAD.IADD R4, R4, 0x1, R5 ;  /* 0x0000000104047824 */ /* 0x000fc800078e0205 */
[----:B------:R-:W-:Y:S02]  /*17f10*/  IMAD.MOV.U32 R9, RZ, RZ, R4 ;  /* 0x000000ffff097224 */ /* 0x000fe400078e0004 */
[----:B------:R-:W-:Y:S05]  /*17f20*/  CALL.REL.NOINC `($__internal_5_$__cuda_sm70_shflsync_idx_p) ;  /* 0x000014f000007944 */ /* 0x000fea0003c00000 */
[----:B------:R-:W-:Y:S05]  /*17f30*/  BRA `(.L_x_301) ;  /* 0xfffe862000007947 */ /* 0x000fea000383ffff */
.L_x_145:
[----:B------:R-:W-:Y:S02]  /*17f40*/  SEL R0, RZ, 0x1, P0 ;  /* 0x00000001ff007807 */ /* 0x000fe40000000000 */
[----:B------:R-:W-:Y:S02]  /*17f50*/  MOV R2, 0x17f70 ;  /* 0x00017f7000027802 */ /* 0x000fe40000000f00 */
[----:B--2---:R-:W-:Y:S05]  /*17f60*/  CALL.REL.NOINC `($__internal_7_$__cuda_sm70_votesync_ballot) ;  /* 0x0000157000007944 */ /* 0x004fea0003c00000 */
[----:B------:R-:W-:Y:S01]  /*17f70*/  MOV R5, R0 ;  /* 0x0000000000057202 */ /* 0x000fe20000000f00 */
[----:B------:R-:W-:Y:S05]  /*17f80*/  BRA `(.L_x_302) ;  /* 0xfffe866000007947 */ /* 0x000fea000383ffff */
.L_x_146:
[----:B------:R-:W-:Y:S01]  /*17f90*/  IMAD.MOV.U32 R9, RZ, RZ, R8 ;  /* 0x000000ffff097224 */ /* 0x000fe200078e0008 */
[----:B---3--:R-:W-:Y:S01]  /*17fa0*/  MOV R3, R14 ;  /* 0x0000000e00037202 */ /* 0x008fe20000000f00 */
[----:B------:R-:W-:Y:S01]  /*17fb0*/  IMAD.MOV.U32 R0, RZ, RZ, 0x1f ;  /* 0x0000001fff007424 */ /* 0x000fe200078e00ff */
[----:B------:R-:W-:Y:S02]  /*17fc0*/  MOV R2, 0x17fe0 ;  /* 0x00017fe000027802 */ /* 0x000fe40000000f00 */
[----:B-12---:R-:W-:Y:S05]  /*17fd0*/  CALL.REL.NOINC `($__internal_5_$__cuda_sm70_shflsync_idx_p) ;  /* 0x0000144000007944 */ /* 0x006fea0003c00000 */
[----:B------:R-:W-:Y:S01]  /*17fe0*/  IMAD.MOV.U32 R12, RZ, RZ, R0 ;  /* 0x000000ffff0c7224 */ /* 0x000fe200078e0000 */
[----:B------:R-:W-:Y:S01]  /*17ff0*/  MOV R9, R7 ;  /* 0x0000000700097202 */ /* 0x000fe20000000f00 */
[----:B------:R-:W-:Y:S01]  /*18000*/  IMAD.MOV.U32 R6, RZ, RZ, RZ ;  /* 0x000000ffff067224 */ /* 0x000fe200078e00ff */
[----:B------:R-:W-:Y:S01]  /*18010*/  MOV R3, R14 ;  /* 0x0000000e00037202 */ /* 0x000fe20000000f00 */
[----:B------:R-:W-:Y:S01]  /*18020*/  IMAD.MOV.U32 R0, RZ, RZ, 0x1f ;  /* 0x0000001fff007424 */ /* 0x000fe200078e00ff */
[----:B------:R-:W-:-:S02]  /*18030*/  MOV R2, 0x18050 ;  /* 0x0001805000027802 */ /* 0x000fc40000000f00 */
[----:B------:R-:W-:Y:S05]  /*18040*/  CALL.REL.NOINC `($__internal_5_$__cuda_sm70_shflsync_idx_p) ;  /* 0x000013d000007944 */ /* 0x000fea0003c00000 */
[----:B------:R-:W-:Y:S01]  /*18050*/  MOV R11, R0 ;  /* 0x00000000000b7202 */ /* 0x000fe20000000f00 */
[----:B------:R-:W-:Y:S05]  /*18060*/  BRA `(.L_x_303) ;  /* 0xfffe85d000007947 */ /* 0x000fea000383ffff */
.L_x_149:
[----:B------:R-:W-:Y:S01]  /*18070*/  IMAD.MOV.U32 R9, RZ, RZ, R4 ;  /* 0x000000ffff097224 */ /* 0x000fe200078e0004 */
[----:B------:R-:W-:-:S02]  /*18080*/  MOV R0, 0x1f ;  /* 0x0000001f00007802 */ /* 0x000fc40000000f00 */
[----:B------:R-:W-:Y:S02]  /*18090*/  MOV R2, 0x180b0 ;  /* 0x000180b000027802 */ /* 0x000fe40000000f00 */
[----:B-1234-:R-:W-:Y:S05]  /*180a0*/  CALL.REL.NOINC `($__internal_5_$__cuda_sm70_shflsync_idx_p) ;  /* 0x0000137000007944 */ /* 0x01efea0003c00000 */
[----:B------:R-:W-:Y:S01]  /*180b0*/  MOV R6, R0 ;  /* 0x0000000000067202 */ /* 0x000fe20000000f00 */
[----:B------:R-:W-:Y:S05]  /*180c0*/  BRA `(.L_x_148) ;  /* 0xfffe85d000007947 */ /* 0x000fea000383ffff */
.L_x_185:
[----:B------:R-:W-:Y:S01]  /*180d0*/  IMAD.MOV.U32 R9, RZ, RZ, R12 ;  /* 0x000000ffff097224 */ /* 0x000fe200078e000c */
[----:B------:R-:W-:Y:S01]  /*180e0*/  MOV R3, RZ ;  /* 0x000000ff00037202 */ /* 0x000fe20000000f00 */
[----:B------:R-:W-:Y:S01]  /*180f0*/  IMAD.MOV.U32 R0, RZ, RZ, 0x181f ;  /* 0x0000181fff007424 */ /* 0x000fe200078e00ff */
[----:B------:R-:W-:Y:S02]  /*18100*/  MOV R2, 0x18120 ;  /* 0x0001812000027802 */ /* 0x000fe40000000f00 */
[----:B-----5:R-:W-:Y:S05]  /*18110*/  CALL.REL.NOINC `($__internal_5_$__cuda_sm70_shflsync_idx_p) ;  /* 0x0000130000007944 */ /* 0x020fea0003c00000 */
[----:B------:R-:W-:Y:S01]  /*18120*/  MOV R10, R0 ;  /* 0x00000000000a7202 */ /* 0x000fe20000000f00 */
[----:B------:R-:W-:Y:S05]  /*18130*/  BRA `(.L_x_304) ;  /* 0xfffef8f000007947 */ /* 0x000fea000383ffff */
.L_x_186:
[----:B------:R-:W-:Y:S01]  /*18140*/  IMAD.MOV.U32 R9, RZ, RZ, R13 ;  /* 0x000000ffff097224 */ /* 0x000fe200078e000d */
[----:B------:R-:W-:Y:S01]  /*18150*/  MOV R3, RZ ;  /* 0x000000ff00037202 */ /* 0x000fe20000000f00 */
[----:B------:R-:W-:Y:S01]  /*18160*/  IMAD.MOV.U32 R0, RZ, RZ, 0x181f ;  /* 0x0000181fff007424 */ /* 0x000fe200078e00ff */
[----:B------:R-:W-:Y:S02]  /*18170*/  MOV R2, 0x18190 ;  /* 0x0001819000027802 */ /* 0x000fe40000000f00 */
[----:B-12--5:R-:W-:Y:S05]  /*18180*/  CALL.REL.NOINC `($__internal_5_$__cuda_sm70_shflsync_idx_p) ;  /* 0x0000129000007944 */ /* 0x026fea0003c00000 */
[----:B------:R-:W-:Y:S05]  /*18190*/  BRA `(.L_x_305) ;  /* 0xfffef8b000007947 */ /* 0x000fea000383ffff */
.L_x_189:
[----:B--2---:R-:W-:Y:S01]  /*181a0*/  IMAD.MOV.U32 R9, RZ, RZ, R12 ;  /* 0x000000ffff097224 */ /* 0x004fe200078e000c */
[----:B------:R-:W-:Y:S01]  /*181b0*/  MOV R3, 0x1 ;  /* 0x0000000100037802 */ /* 0x000fe20000000f00 */
[----:B----4-:R-:W-:Y:S01]  /*181c0*/  IMAD.MOV.U32 R0, RZ, RZ, 0x181f ;  /* 0x0000181fff007424 */ /* 0x010fe200078e00ff */
[----:B------:R-:W-:-:S02]  /*181d0*/  MOV R2, 0x181f0 ;  /* 0x000181f000027802 */ /* 0x000fc40000000f00 */
[----:B-1-3-5:R-:W-:Y:S05]  /*181e0*/  CALL.REL.NOINC `($__internal_5_$__cuda_sm70_shflsync_idx_p) ;  /* 0x0000123000007944 */ /* 0x02afea0003c00000 */
[----:B------:R-:W-:Y:S01]  /*181f0*/  IMAD.MOV.U32 R10, RZ, RZ, R0 ;  /* 0x000000ffff0a7224 */ /* 0x000fe200078e0000 */
[----:B------:R-:W-:Y:S01]  /*18200*/  MOV R3, 0x1 ;  /* 0x0000000100037802 */ /* 0x000fe20000000f00 */
[----:B------:R-:W-:Y:S01]  /*18210*/  IMAD.MOV.U32 R9, RZ, RZ, R13 ;  /* 0x000000ffff097224 */ /* 0x000fe200078e000d */
[----:B------:R-:W-:-:S02]  /*18220*/  MOV R0, 0x181f ;  /* 0x0000181f00007802 */ /* 0x000fc40000000f00 */
[----:B------:R-:W-:Y:S02]  /*18230*/  MOV R2, 0x18250 ;  /* 0x0001825000027802 */ /* 0x000fe40000000f00 */
[----:B------:R-:W-:Y:S05]  /*18240*/  CALL.REL.NOINC `($__internal_5_$__cuda_sm70_shflsync_idx_p) ;  /* 0x000011d000007944 */ /* 0x000fea0003c00000 */
[----:B------:R-:W-:Y:S05]  /*18250*/  BRA `(.L_x_306) ;  /* 0xfffef95000007947 */ /* 0x000fea000383ffff */
.L_x_192:
[----:B-1----:R-:W-:Y:S01]  /*18260*/  IMAD.MOV.U32 R9, RZ, RZ, R12 ;  /* 0x000000ffff097224 */ /* 0x002fe200078e000c */
[----:B------:R-:W-:Y:S01]  /*18270*/  MOV R3, 0x2 ;  /* 0x0000000200037802 */ /* 0x000fe20000000f00 */
[----:B----4-:R-:W-:Y:S01]  /*18280*/  IMAD.MOV.U32 R0, RZ, RZ, 0x181f ;  /* 0x0000181fff007424 */ /* 0x010fe200078e00ff */
[----:B------:R-:W-:Y:S02]  /*18290*/  MOV R2, 0x182b0 ;  /* 0x000182b000027802 */ /* 0x000fe40000000f00 */
[----:B--23-5:R-:W-:Y:S05]  /*182a0*/  CALL.REL.NOINC `($__internal_5_$__cuda_sm70_shflsync_idx_p) ;  /* 0x0000117000007944 */ /* 0x02cfea0003c00000 */
[----:B------:R-:W-:Y:S01]  /*182b0*/  MOV R10, R0 ;  /* 0x00000000000a7202 */ /* 0x000fe20000000f00 */
[----:B------:R-:W-:Y:S05]  /*182c0*/  BRA `(.L_x_307) ;  /* 0xfffefa1000007947 */ /* 0x000fea000383ffff */
.L_x_193:
[----:B------:R-:W-:Y:S01]  /*182d0*/  IMAD.MOV.U32 R9, RZ, RZ, R13 ;  /* 0x000000ffff097224 */ /* 0x000fe200078e000d */
[----:B------:R-:W-:Y:S01]  /*182e0*/  MOV R3, 0x2 ;  /* 0x0000000200037802 */ /* 0x000fe20000000f00 */
[----:B----4-:R-:W-:Y:S01]  /*182f0*/  IMAD.MOV.U32 R0, RZ, RZ, 0x181f ;  /* 0x0000181fff007424 */ /* 0x010fe200078e00ff */
[----:B------:R-:W-:Y:S02]  /*18300*/  MOV R2, 0x18320 ;  /* 0x0001832000027802 */ /* 0x000fe40000000f00 */
[----:B-123-5:R-:W-:Y:S05]  /*18310*/  CALL.REL.NOINC `($__internal_5_$__cuda_sm70_shflsync_idx_p) ;  /* 0x0000110000007944 */ /* 0x02efea0003c00000 */
[----:B------:R-:W-:Y:S05]  /*18320*/  BRA `(.L_x_308) ;  /* 0xfffef9d000007947 */ /* 0x000fea000383ffff */
.L_x_196:
[----:B-1----:R-:W-:Y:S01]  /*18330*/  IMAD.MOV.U32 R9, RZ, RZ, R12 ;  /* 0x000000ffff097224 */ /* 0x002fe200078e000c */
[----:B------:R-:W-:Y:S01]  /*18340*/  MOV R3, 0x3 ;  /* 0x0000000300037802 */ /* 0x000fe20000000f00 */
[----:B------:R-:W-:Y:S01]  /*18350*/  IMAD.MOV.U32 R0, RZ, RZ, 0x181f ;  /* 0x0000181fff007424 */ /* 0x000fe200078e00ff */
[----:B------:R-:W-:-:S02]  /*18360*/  MOV R2, 0x18380 ;  /* 0x0001838000027802 */ /* 0x000fc40000000f00 */
[----:B--2345:R-:W-:Y:S05]  /*18370*/  CALL.REL.NOINC `($__internal_5_$__cuda_sm70_shflsync_idx_p) ;  /* 0x000010a000007944 */ /* 0x03cfea0003c00000 */
[----:B------:R-:W-:Y:S01]  /*18380*/  IMAD.MOV.U32 R7, RZ, RZ, R0 ;  /* 0x000000ffff077224 */ /* 0x000fe200078e0000 */
[----:B------:R-:W-:Y:S01]  /*18390*/  MOV R3, 0x3 ;  /* 0x0000000300037802 */ /* 0x000fe20000000f00 */
[----:B------:R-:W-:Y:S01]  /*183a0*/  IMAD.MOV.U32 R9, RZ, RZ, R13 ;  /* 0x000000ffff097224 */ /* 0x000fe200078e000d */
[----:B------:R-:W-:-:S02]  /*183b0*/  MOV R0, 0x181f ;  /* 0x0000181f00007802 */ /* 0x000fc40000000f00 */
[----:B------:R-:W-:Y:S02]  /*183c0*/  MOV R2, 0x183e0 ;  /* 0x000183e000027802 */ /* 0x000fe40000000f00 */
[----:B------:R-:W-:Y:S05]  /*183d0*/  CALL.REL.NOINC `($__internal_5_$__cuda_sm70_shflsync_idx_p) ;  /* 0x0000104000007944 */ /* 0x000fea0003c00000 */
[----:B------:R-:W-:Y:S05]  /*183e0*/  BRA `(.L_x_309) ;  /* 0xfffefa5000007947 */ /* 0x000fea000383ffff */
.L_x_241:
[----:B------:R-:W-:Y:S01]  /*183f0*/  IMAD.MOV.U32 R2, RZ, RZ, R221 ;  /* 0x000000ffff027224 */ /* 0x000fe200078e00dd */
[----:B------:R-:W-:Y:S01]  /*18400*/  MOV R7, 0x1f ;  /* 0x0000001f00077802 */ /* 0x000fe20000000f00 */
[----:B------:R-:W-:Y:S01]  /*18410*/  IMAD.MOV.U32 R5, RZ, RZ, 0x2 ;  /* 0x00000002ff057424 */ /* 0x000fe200078e00ff */
[----:B------:R-:W-:Y:S02]  /*18420*/  MOV R6, 0xffffffff ;  /* 0xffffffff00067802 */ /* 0x000fe40000000f00 */
[----:B------:R-:W-:Y:S02]  /*18430*/  MOV R3, 0x18450 ;  /* 0x0001845000037802 */ /* 0x000fe40000000f00 */
[----:B------:R-:W-:Y:S05]  /*18440*/  CALL.REL.NOINC `($__internal_4_$__cuda_sm70_shflsync_bfly_p) ;  /* 0x00000f8000007944 */ /* 0x000fea0003c00000 */
[----:B------:R-:W-:Y:S01]  /*18450*/  FADD.FTZ R0, R221, R5 ;  /* 0x00000005dd007221 */ /* 0x000fe20000010000 */
[----:B------:R-:W-:Y:S02]  /*18460*/  MOV R5, 0x1 ;  /* 0x0000000100057802 */ /* 0x000fe40000000f00 */
[----:B------:R-:W-:Y:S02]  /*18470*/  MOV R3, 0x184a0 ;  /* 0x000184a000037802 */ /* 0x000fe40000000f00 */
[----:B------:R-:W-:-:S02]  /*18480*/  MOV R2, R0 ;  /* 0x0000000000027202 */ /* 0x000fc40000000f00 */
[----:B------:R-:W-:Y:S05]  /*18490*/  CALL.REL.NOINC `($__internal_4_$__cuda_sm70_shflsync_bfly_p) ;  /* 0x00000f3000007944 */ /* 0x000fea0003c00000 */
[----:B------:R-:W-:Y:S01]  /*184a0*/  FADD.FTZ R0, R0, R5 ;  /* 0x0000000500007221 */ /* 0x000fe20000010000 */
[----:B------:R-:W-:-:S02]  /*184b0*/  MOV R2, R222 ;  /* 0x000000de00027202 */ /* 0x000fc40000000f00 */
[----:B------:R-:W-:Y:S02]  /*184c0*/  MOV R5, 0x2 ;  /* 0x0000000200057802 */ /* 0x000fe40000000f00 */
[----:B------:R-:W-:Y:S02]  /*184d0*/  MOV R3, 0x184f0 ;  /* 0x000184f000037802 */ /* 0x000fe40000000f00 */
[----:B------:R-:W-:Y:S05]  /*184e0*/  CALL.REL.NOINC `($__internal_4_$__cuda_sm70_shflsync_bfly_p) ;  /* 0x00000ee000007944 */ /* 0x000fea0003c00000 */
[----:B------:R-:W-:Y:S01]  /*184f0*/  FADD.FTZ R4, R222, R5 ;  /* 0x00000005de047221 */ /* 0x000fe20000010000 */
[----:B------:R-:W-:Y:S02]  /*18500*/  MOV R5, 0x1 ;  /* 0x0000000100057802 */ /* 0x000fe40000000f00 */
[----:B------:R-:W-:Y:S02]  /*18510*/  MOV R3, 0x18540 ;  /* 0x0001854000037802 */ /* 0x000fe40000000f00 */
[----:B------:R-:W-:Y:S02]  /*18520*/  MOV R2, R4 ;  /* 0x0000000400027202 */ /* 0x000fe40000000f00 */
[----:B------:R-:W-:Y:S05]  /*18530*/  CALL.REL.NOINC `($__internal_4_$__cuda_sm70_shflsync_bfly_p) ;  /* 0x00000e9000007944 */ /* 0x000fea0003c00000 */
[----:B------:R-:W-:Y:S01]  /*18540*/  MOV R3, R5 ;  /* 0x0000000500037202 */ /* 0x000fe20000000f00 */
[----:B------:R-:W-:Y:S05]  /*18550*/  BRA `(.L_x_310) ;  /* 0xffffae7000007947 */ /* 0x000fea000383ffff */
.L_x_248:
[----:B-1-34-:R-:W-:Y:S01]  /*18560*/  IMAD.MOV.U32 R9, RZ, RZ, R11 ;  /* 0x000000ffff097224 */ /* 0x01afe200078e000b */
[----:B------:R-:W-:Y:S01]  /*18570*/  MOV R3, RZ ;  /* 0x000000ff00037202 */ /* 0x000fe20000000f00 */
[----:B------:R-:W-:Y:S01]  /*18580*/  IMAD.MOV.U32 R0, RZ, RZ, 0x181f ;  /* 0x0000181fff007424 */ /* 0x000fe200078e00ff */
[----:B------:R-:W-:-:S02]  /*18590*/  MOV R2, 0x185b0 ;  /* 0x000185b000027802 */ /* 0x000fc40000000f00 */
[----:B------:R-:W-:Y:S05]  /*185a0*/  CALL.REL.NOINC `($__internal_5_$__cuda_sm70_shflsync_idx_p) ;  /* 0x00000e7000007944 */ /* 0x000fea0003c00000 */
[----:B------:R-:W-:Y:S01]  /*185b0*/  MOV R5, R0 ;  /* 0x0000000000057202 */ /* 0x000fe20000000f00 */
[----:B------:R-:W-:Y:S05]  /*185c0*/  BRA `(.L_x_311) ;  /* 0xffffc76000007947 */ /* 0x000fea000383ffff */
.L_x_249:
[----:B------:R-:W-:Y:S01]  /*185d0*/  IMAD.MOV.U32 R9, RZ, RZ, R12 ;  /* 0x000000ffff097224 */ /* 0x000fe200078e000c */
[----:B------:R-:W-:Y:S01]  /*185e0*/  MOV R3, RZ ;  /* 0x000000ff00037202 */ /* 0x000fe20000000f00 */
[----:B------:R-:W-:Y:S01]  /*185f0*/  IMAD.MOV.U32 R0, RZ, RZ, 0x181f ;  /* 0x0000181fff007424 */ /* 0x000fe200078e00ff */
[----:B------:R-:W-:-:S02]  /*18600*/  MOV R2, 0x18620 ;  /* 0x0001862000027802 */ /* 0x000fc40000000f00 */
[----:B-12---:R-:W-:Y:S05]  /*18610*/  CALL.REL.NOINC `($__internal_5_$__cuda_sm70_shflsync_idx_p) ;  /* 0x00000e0000007944 */ /* 0x006fea0003c00000 */
[----:B------:R-:W-:Y:S05]  /*18620*/  BRA `(.L_x_312) ;  /* 0xffffc72000007947 */ /* 0x000fea000383ffff */
.L_x_252:
[----:B--2---:R-:W-:Y:S01]  /*18630*/  IMAD.MOV.U32 R9, RZ, RZ, R11 ;  /* 0x000000ffff097224 */ /* 0x004fe200078e000b */
[----:B------:R-:W-:Y:S01]  /*18640*/  MOV R3, 0x1 ;  /* 0x0000000100037802 */ /* 0x000fe20000000f00 */
[----:B----4-:R-:W-:Y:S01]  /*18650*/  IMAD.MOV.U32 R0, RZ, RZ, 0x181f ;  /* 0x0000181fff007424 */ /* 0x010fe200078e00ff */
[----:B------:R-:W-:-:S02]  /*18660*/  MOV R2, 0x18680 ;  /* 0x0001868000027802 */ /* 0x000fc40000000f00 */
[----:B-1-3--:R-:W-:Y:S05]  /*18670*/  CALL.REL.NOINC `($__internal_5_$__cuda_sm70_shflsync_idx_p) ;  /* 0x00000da000007944 */ /* 0x00afea0003c00000 */
[----:B------:R-:W-:Y:S01]  /*18680*/  IMAD.MOV.U32 R5, RZ, RZ, R0 ;  /* 0x000000ffff057224 */ /* 0x000fe200078e0000 */
[----:B------:R-:W-:Y:S01]  /*18690*/  MOV R3, 0x1 ;  /* 0x0000000100037802 */ /* 0x000fe20000000f00 */
[----:B------:R-:W-:Y:S01]  /*186a0*/  IMAD.MOV.U32 R9, RZ, RZ, R12 ;  /* 0x000000ffff097224 */ /* 0x000fe200078e000c */
[----:B------:R-:W-:-:S02]  /*186b0*/  MOV R0, 0x181f ;  /* 0x0000181f00007802 */ /* 0x000fc40000000f00 */
[----:B------:R-:W-:Y:S02]  /*186c0*/  MOV R2, 0x186e0 ;  /* 0x000186e000027802 */ /* 0x000fe40000000f00 */
[----:B------:R-:W-:Y:S05]  /*186d0*/  CALL.REL.NOINC `($__internal_5_$__cuda_sm70_shflsync_idx_p) ;  /* 0x00000d4000007944 */ /* 0x000fea0003c00000 */
[----:B------:R-:W-:Y:S05]  /*186e0*/  BRA `(.L_x_313) ;  /* 0xffffc7c000007947 */ /* 0x000fea000383ffff */
.L_x_255:
[----:B-1----:R-:W-:Y:S01]  /*186f0*/  IMAD.MOV.U32 R9, RZ, RZ, R11 ;  /* 0x000000ffff097224 */ /* 0x002fe200078e000b */
[----:B------:R-:W-:Y:S01]  /*18700*/  MOV R3, 0x2 ;  /* 0x0000000200037802 */ /* 0x000fe20000000f00 */
[----:B----4-:R-:W-:Y:S01]  /*18710*/  IMAD.MOV.U32 R0, RZ, RZ, 0x181f ;  /* 0x0000181fff007424 */ /* 0x010fe200078e00ff */
[----:B------:R-:W-:Y:S02]  /*18720*/  MOV R2, 0x18740 ;  /* 0x0001874000027802 */ /* 0x000fe40000000f00 */
[----:B--23--:R-:W-:Y:S05]  /*18730*/  CALL.REL.NOINC `($__internal_5_$__cuda_sm70_shflsync_idx_p) ;  /* 0x00000ce000007944 */ /* 0x00cfea0003c00000 */
[----:B------:R-:W-:Y:S01]  /*18740*/  MOV R5, R0 ;  /* 0x0000000000057202 */ /* 0x000fe20000000f00 */
[----:B------:R-:W-:Y:S05]  /*18750*/  BRA `(.L_x_314) ;  /* 0xffffc88000007947 */ /* 0x000fea000383ffff */
.L_x_256:
[----:B------:R-:W-:Y:S01]  /*18760*/  IMAD.MOV.U32 R9, RZ, RZ, R12 ;  /* 0x000000ffff097224 */ /* 0x000fe200078e000c */
[----:B------:R-:W-:Y:S01]  /*18770*/  MOV R3, 0x2 ;  /* 0x0000000200037802 */ /* 0x000fe20000000f00 */
[----:B----4-:R-:W-:Y:S01]  /*18780*/  IMAD.MOV.U32 R0, RZ, RZ, 0x181f ;  /* 0x0000181fff007424 */ /* 0x010fe200078e00ff */
[----:B------:R-:W-:Y:S02]  /*18790*/  MOV R2, 0x187b0 ;  /* 0x000187b000027802 */ /* 0x000fe40000000f00 */
[----:B-123--:R-:W-:Y:S05]  /*187a0*/  CALL.REL.NOINC `($__internal_5_$__cuda_sm70_shflsync_idx_p) ;  /* 0x00000c7000007944 */ /* 0x00efea0003c00000 */
[----:B------:R-:W-:Y:S05]  /*187b0*/  BRA `(.L_x_315) ;  /* 0xffffc84000007947 */ /* 0x000fea000383ffff */
.L_x_259:
[----:B-1----:R-:W-:Y:S01]  /*187c0*/  IMAD.MOV.U32 R9, RZ, RZ, R11 ;  /* 0x000000ffff097224 */ /* 0x002fe200078e000b */
[----:B------:R-:W-:Y:S01]  /*187d0*/  MOV R3, 0x3 ;  /* 0x0000000300037802 */ /* 0x000fe20000000f00 */
[----:B------:R-:W-:Y:S01]  /*187e0*/  IMAD.MOV.U32 R0, RZ, RZ, 0x181f ;  /* 0x0000181fff007424 */ /* 0x000fe200078e00ff */
[----:B------:R-:W-:-:S02]  /*187f0*/  MOV R2, 0x18810 ;  /* 0x0001881000027802 */ /* 0x000fc40000000f00 */
[----:B--234-:R-:W-:Y:S05]  /*18800*/  CALL.REL.NOINC `($__internal_5_$__cuda_sm70_shflsync_idx_p) ;  /* 0x00000c1000007944 */ /* 0x01cfea0003c00000 */
[----:B------:R-:W-:Y:S01]  /*18810*/  IMAD.MOV.U32 R6, RZ, RZ, R0 ;  /* 0x000000ffff067224 */ /* 0x000fe200078e0000 */
[----:B------:R-:W-:Y:S01]  /*18820*/  MOV R3, 0x3 ;  /* 0x0000000300037802 */ /* 0x000fe20000000f00 */
[----:B------:R-:W-:Y:S01]  /*18830*/  IMAD.MOV.U32 R9, RZ, RZ, R12 ;  /* 0x000000ffff097224 */ /* 0x000fe200078e000c */
[----:B------:R-:W-:-:S02]  /*18840*/  MOV R0, 0x181f ;  /* 0x0000181f00007802 */ /* 0x000fc40000000f00 */
[----:B------:R-:W-:Y:S02]  /*18850*/  MOV R2, 0x18870 ;  /* 0x0001887000027802 */ /* 0x000fe40000000f00 */
[----:B------:R-:W-:Y:S05]  /*18860*/  CALL.REL.NOINC `($__internal_5_$__cuda_sm70_shflsync_idx_p) ;  /* 0x00000bb000007944 */ /* 0x000fea0003c00000 */
[----:B------:R-:W-:Y:S05]  /*18870*/  BRA `(.L_x_316) ;  /* 0xffffc8c000007947 */ /* 0x000fea000383ffff */
.L_x_261:
[----:B------:R-:W-:Y:S01]  /*18880*/  IMAD.MOV.U32 R9, RZ, RZ, R36 ;  /* 0x000000ffff097224 */ /* 0x000fe200078e0024 */
[----:B------:R-:W-:Y:S01]  /*18890*/  MOV R3, RZ ;  /* 0x000000ff00037202 */ /* 0x000fe20000000f00 */
[----:B------:R-:W-:Y:S01]  /*188a0*/  IMAD.MOV.U32 R0, RZ, RZ, 0x1c1f ;  /* 0x00001c1fff007424 */ /* 0x000fe200078e00ff */
[----:B------:R-:W-:Y:S02]  /*188b0*/  MOV R2, 0x188d0 ;  /* 0x000188d000027802 */ /* 0x000fe40000000f00 */
[----:B------:R-:W-:Y:S05]  /*188c0*/  CALL.REL.NOINC `($__internal_5_$__cuda_sm70_shflsync_idx_p) ;  /* 0x00000b5000007944 */ /* 0x000fea0003c00000 */
[----:B------:R-:W-:Y:S01]  /*188d0*/  MOV R5, R0 ;  /* 0x0000000000057202 */ /* 0x000fe20000000f00 */
[----:B------:R-:W-:Y:S05]  /*188e0*/  BRA `(.L_x_317) ;  /* 0xffffcb8000007947 */ /* 0x000fea000383ffff */
.L_x_262:
[----:B------:R-:W-:Y:S01]  /*188f0*/  IMAD.MOV.U32 R9, RZ, RZ, R39 ;  /* 0x000000ffff097224 */ /* 0x000fe200078e0027 */
[----:B------:R-:W-:Y:S01]  /*18900*/  MOV R3, RZ ;  /* 0x000000ff00037202 */ /* 0x000fe20000000f00 */
[----:B------:R-:W-:Y:S01]  /*18910*/  IMAD.MOV.U32 R0, RZ, RZ, 0x1c1f ;  /* 0x00001c1fff007424 */ /* 0x000fe200078e00ff */
[----:B------:R-:W-:Y:S02]  /*18920*/  MOV R2, 0x18940 ;  /* 0x0001894000027802 */ /* 0x000fe40000000f00 */
[----:B-12---:R-:W-:Y:S05]  /*18930*/  CALL.REL.NOINC `($__internal_5_$__cuda_sm70_shflsync_idx_p) ;  /* 0x00000ae000007944 */ /* 0x006fea0003c00000 */
[----:B------:R-:W-:Y:S05]  /*18940*/  BRA `(.L_x_318) ;  /* 0xffffcb4000007947 */ /* 0x000fea000383ffff */
.L_x_265:
[----:B------:R-:W-:Y:S01]  /*18950*/  IMAD.MOV.U32 R9, RZ, RZ, R36 ;  /* 0x000000ffff097224 */ /* 0x000fe200078e0024 */
[----:B----4-:R-:W-:Y:S01]  /*18960*/  MOV R3, 0x1 ;  /* 0x0000000100037802 */ /* 0x010fe20000000f00 */
[----:B------:R-:W-:Y:S01]  /*18970*/  IMAD.MOV.U32 R0, RZ, RZ, 0x1c1f ;  /* 0x00001c1fff007424 */ /* 0x000fe200078e00ff */
[----:B------:R-:W-:-:S02]  /*18980*/  MOV R2, 0x189a0 ;  /* 0x000189a000027802 */ /* 0x000fc40000000f00 */
[----:B-123--:R-:W-:Y:S05]  /*18990*/  CALL.REL.NOINC `($__internal_5_$__cuda_sm70_shflsync_idx_p) ;  /* 0x00000a8000007944 */ /* 0x00efea0003c00000 */
[----:B------:R-:W-:Y:S01]  /*189a0*/  IMAD.MOV.U32 R5, RZ, RZ, R0 ;  /* 0x000000ffff057224 */ /* 0x000fe200078e0000 */
[----:B------:R-:W-:Y:S01]  /*189b0*/  MOV R3, 0x1 ;  /* 0x0000000100037802 */ /* 0x000fe20000000f00 */
[----:B------:R-:W-:Y:S01]  /*189c0*/  IMAD.MOV.U32 R9, RZ, RZ, R39 ;  /* 0x000000ffff097224 */ /* 0x000fe200078e0027 */
[----:B------:R-:W-:-:S02]  /*189d0*/  MOV R0, 0x1c1f ;  /* 0x00001c1f00007802 */ /* 0x000fc40000000f00 */
[----:B------:R-:W-:Y:S02]  /*189e0*/  MOV R2, 0x18a00 ;  /* 0x00018a0000027802 */ /* 0x000fe40000000f00 */
[----:B------:R-:W-:Y:S05]  /*189f0*/  CALL.REL.NOINC `($__internal_5_$__cuda_sm70_shflsync_idx_p) ;  /* 0x00000a2000007944 */ /* 0x000fea0003c00000 */
[----:B------:R-:W-:Y:S05]  /*18a00*/  BRA `(.L_x_319) ;  /* 0xffffd47000007947 */ /* 0x000fea000383ffff */
.L_x_269:
[----:B------:R-:W-:Y:S01]  /*18a10*/  IMAD.MOV.U32 R9, RZ, RZ, R10 ;  /* 0x000000ffff097224 */ /* 0x000fe200078e000a */
[----:B------:R-:W-:Y:S01]  /*18a20*/  MOV R3, RZ ;  /* 0x000000ff00037202 */ /* 0x000fe20000000f00 */
[----:B------:R-:W-:Y:S01]  /*18a30*/  IMAD.MOV.U32 R0, RZ, RZ, 0x181f ;  /* 0x0000181fff007424 */ /* 0x000fe200078e00ff */
[----:B------:R-:W-:Y:S02]  /*18a40*/  MOV R2, 0x18a60 ;  /* 0x00018a6000027802 */ /* 0x000fe40000000f00 */
[----:B------:R-:W-:Y:S05]  /*18a50*/  CALL.REL.NOINC `($__internal_5_$__cuda_sm70_shflsync_idx_p) ;  /* 0x000009c000007944 */ /* 0x000fea0003c00000 */
[----:B------:R-:W-:Y:S01]  /*18a60*/  MOV R8, R0 ;  /* 0x0000000000087202 */ /* 0x000fe20000000f00 */
[----:B------:R-:W-:Y:S05]  /*18a70*/  BRA `(.L_x_320) ;  /* 0xffffe1e000007947 */ /* 0x000fea000383ffff */
.L_x_270:
[----:B------:R-:W-:Y:S01]  /*18a80*/  IMAD.MOV.U32 R9, RZ, RZ, R13 ;  /* 0x000000ffff097224 */ /* 0x000fe200078e000d */
[----:B------:R-:W-:Y:S01]  /*18a90*/  MOV R3, RZ ;  /* 0x000000ff00037202 */ /* 0x000fe20000000f00 */
[----:B------:R-:W-:Y:S01]  /*18aa0*/  IMAD.MOV.U32 R0, RZ, RZ, 0x181f ;  /* 0x0000181fff007424 */ /* 0x000fe200078e00ff */
[----:B------:R-:W-:Y:S02]  /*18ab0*/  MOV R2, 0x18ad0 ;  /* 0x00018ad000027802 */ /* 0x000fe40000000f00 */
[----:B-12---:R-:W-:Y:S05]  /*18ac0*/  CALL.REL.NOINC `($__internal_5_$__cuda_sm70_shflsync_idx_p) ;  /* 0x0000095000007944 */ /* 0x006fea0003c00000 */
[----:B------:R-:W-:Y:S05]  /*18ad0*/  BRA `(.L_x_321) ;  /* 0xffffe1a000007947 */ /* 0x000fea000383ffff */
.L_x_273:
[----:B------:R-:W-:Y:S01]  /*18ae0*/  IMAD.MOV.U32 R9, RZ, RZ, R10 ;  /* 0x000000ffff097224 */ /* 0x000fe200078e000a */
[----:B--2---:R-:W-:Y:S01]  /*18af0*/  MOV R3, 0x1 ;  /* 0x0000000100037802 */ /* 0x004fe20000000f00 */
        /* <DEDUP_REMOVED lines=10> */
.L_x_276:
[----:B------:R-:W-:Y:S01]  /*18ba0*/  IMAD.MOV.U32 R9, RZ, RZ, R10 ;  /* 0x000000ffff097224 */ /* 0x000fe200078e000a */
[----:B-1----:R-:W-:Y:S01]  /*18bb0*/  MOV R3, 0x2 ;  /* 0x0000000200037802 */ /* 0x002fe20000000f00 */
[----:B----4-:R-:W-:Y:S01]  /*18bc0*/  IMAD.MOV.U32 R0, RZ, RZ, 0x181f ;  /* 0x0000181fff007424 */ /* 0x010fe200078e00ff */
[----:B------:R-:W-:Y:S02]  /*18bd0*/  MOV R2, 0x18bf0 ;  /* 0x00018bf000027802 */ /* 0x000fe40000000f00 */
[----:B--23--:R-:W-:Y:S05]  /*18be0*/  CALL.REL.NOINC `($__internal_5_$__cuda_sm70_shflsync_idx_p) ;  /* 0x0000083000007944 */ /* 0x00cfea0003c00000 */
[----:B------:R-:W-:Y:S01]  /*18bf0*/  MOV R8, R0 ;  /* 0x0000000000087202 */ /* 0x000fe20000000f00 */
[----:B------:R-:W-:Y:S05]  /*18c00*/  BRA `(.L_x_323) ;  /* 0xffffe31000007947 */ /* 0x000fea000383ffff */
.L_x_277:
[----:B------:R-:W-:Y:S01]  /*18c10*/  IMAD.MOV.U32 R9, RZ, RZ, R13 ;  /* 0x000000ffff097224 */ /* 0x000fe200078e000d */
[----:B------:R-:W-:Y:S01]  /*18c20*/  MOV R3, 0x2 ;  /* 0x0000000200037802 */ /* 0x000fe20000000f00 */
[----:B----4-:R-:W-:Y:S01]  /*18c30*/  IMAD.MOV.U32 R0, RZ, RZ, 0x181f ;  /* 0x0000181fff007424 */ /* 0x010fe200078e00ff */
[----:B------:R-:W-:Y:S02]  /*18c40*/  MOV R2, 0x18c60 ;  /* 0x00018c6000027802 */ /* 0x000fe40000000f00 */
[----:B-123--:R-:W-:Y:S05]  /*18c50*/  CALL.REL.NOINC `($__internal_5_$__cuda_sm70_shflsync_idx_p) ;  /* 0x000007c000007944 */ /* 0x00efea0003c00000 */
[----:B------:R-:W-:Y:S05]  /*18c60*/  BRA `(.L_x_324) ;  /* 0xffffe2d000007947 */ /* 0x000fea000383ffff */
.L_x_280:
[----:B------:R-:W-:Y:S01]  /*18c70*/  IMAD.MOV.U32 R9, RZ, RZ, R10 ;  /* 0x000000ffff097224 */ /* 0x000fe200078e000a */
[----:B-1----:R-:W-:Y:S01]  /*18c80*/  MOV R3, 0x3 ;  /* 0x0000000300037802 */ /* 0x002fe20000000f00 */
        /* <DEDUP_REMOVED lines=10> */
.L_x_282:
[----:B------:R-:W-:Y:S01]  /*18d30*/  IMAD.MOV.U32 R9, RZ, RZ, R86 ;  /* 0x000000ffff097224 */ /* 0x000fe200078e0056 */
[----:B------:R-:W-:Y:S01]  /*18d40*/  MOV R3, RZ ;  /* 0x000000ff00037202 */ /* 0x000fe20000000f00 */
[----:B------:R-:W-:Y:S01]  /*18d50*/  IMAD.MOV.U32 R0, RZ, RZ, 0x1f ;  /* 0x0000001fff007424 */ /* 0x000fe200078e00ff */
[----:B------:R-:W-:Y:S02]  /*18d60*/  MOV R2, 0x18d80 ;  /* 0x00018d8000027802 */ /* 0x000fe40000000f00 */
[----:B-1----:R-:W-:Y:S05]  /*18d70*/  CALL.REL.NOINC `($__internal_5_$__cuda_sm70_shflsync_idx_p) ;  /* 0x000006a000007944 */ /* 0x002fea0003c00000 */
[----:B------:R-:W-:Y:S01]  /*18d80*/  MOV R10, R0 ;  /* 0x00000000000a7202 */ /* 0x000fe20000000f00 */
[----:B------:R-:W-:Y:S05]  /*18d90*/  BRA `(.L_x_326) ;  /* 0xffffe4b000007947 */ /* 0x000fea000383ffff */
.L_x_283:
[----:B------:R-:W-:Y:S01]  /*18da0*/  IMAD.MOV.U32 R9, RZ, RZ, R86 ;  /* 0x000000ffff097224 */ /* 0x000fe200078e0056 */
[----:B------:R-:W-:Y:S01]  /*18db0*/  MOV R3, 0x1 ;  /* 0x0000000100037802 */ /* 0x000fe20000000f00 */
[----:B------:R-:W-:Y:S01]  /*18dc0*/  IMAD.MOV.U32 R0, RZ, RZ, 0x1f ;  /* 0x0000001fff007424 */ /* 0x000fe200078e00ff */
[----:B------:R-:W-:Y:S02]  /*18dd0*/  MOV R2, 0x18df0 ;  /* 0x00018df000027802 */ /* 0x000fe40000000f00 */
[----:B-123--:R-:W-:Y:S05]  /*18de0*/  CALL.REL.NOINC `($__internal_5_$__cuda_sm70_shflsync_idx_p) ;  /* 0x0000063000007944 */ /* 0x00efea0003c00000 */
[----:B------:R-:W-:Y:S01]  /*18df0*/  MOV R8, R0 ;  /* 0x0000000000087202 */ /* 0x000fe20000000f00 */
[----:B------:R-:W-:Y:S05]  /*18e00*/  BRA `(.L_x_327) ;  /* 0xffffe46000007947 */ /* 0x000fea000383ffff */
.L_x_284:
[----:B------:R-:W-:Y:S01]  /*18e10*/  IMAD.MOV.U32 R0, RZ, RZ, R4 ;  /* 0x000000ffff007224 */ /* 0x000fe200078e0004 */
[----:B------:R-:W-:Y:S02]  /*18e20*/  MOV R2, 0x1 ;  /* 0x0000000100027802 */ /* 0x000fe40000000f00 */
[----:B------:R-:W-:-:S02]  /*18e30*/  MOV R3, 0x18e50 ;  /* 0x00018e5000037802 */ /* 0x000fc40000000f00 */
[----:B--234-:R-:W-:Y:S05]  /*18e40*/  CALL.REL.NOINC `($__internal_6_$__cuda_sm70_shflsync_up_p) ;  /* 0x0000062000007944 */ /* 0x01cfea0003c00000 */
[----:B------:R-:W-:Y:S05]  /*18e50*/  BRA `(.L_x_328) ;  /* 0xffffe53000007947 */ /* 0x000fea000383ffff */
.L_x_285:
[----:B------:R-:W-:Y:S01]  /*18e60*/  IMAD.MOV.U32 R0, RZ, RZ, R4 ;  /* 0x000000ffff007224 */ /* 0x000fe200078e0004 */
[----:B------:R-:W-:-:S02]  /*18e70*/  MOV R2, 0x2 ;  /* 0x0000000200027802 */ /* 0x000fc40000000f00 */
[----:B------:R-:W-:Y:S02]  /*18e80*/  MOV R3, 0x18ea0 ;  /* 0x00018ea000037802 */ /* 0x000fe40000000f00 */
[----:B--23--:R-:W-:Y:S05]  /*18e90*/  CALL.REL.NOINC `($__internal_6_$__cuda_sm70_shflsync_up_p) ;  /* 0x000005d000007944 */ /* 0x00cfea0003c00000 */
        /* <DEDUP_REMOVED lines=26> */
.L_x_289:
[----:B------:R-:W-:Y:S02]  /*19040*/  MOV R2, 0x1 ;  /* 0x0000000100027802 */ /* 0x000fe40000000f00 */
[----:B------:R-:W-:Y:S02]  /*19050*/  MOV R3, 0x19070 ;  /* 0x0001907000037802 */ /* 0x000fe40000000f00 */
[----:B------:R-:W-:Y:S05]  /*19060*/  CALL.REL.NOINC `($__internal_6_$__cuda_sm70_shflsync_up_p) ;  /* 0x0000040000007944 */ /* 0x000fea0003c00000 */
[----:B------:R-:W-:Y:S01]  /*19070*/  MOV R2, R5 ;  /* 0x0000000500027202 */ /* 0x000fe20000000f00 */
[----:B------:R-:W-:Y:S05]  /*19080*/  BRA `(.L_x_330) ;  /* 0xffffe55000007947 */ /* 0x000fea000383ffff */
.L_x_290:
[----:B------:R-:W-:Y:S02]  /*19090*/  MOV R2, 0x2 ;  /* 0x0000000200027802 */ /* 0x000fe40000000f00 */
[----:B------:R-:W-:Y:S02]  /*190a0*/  MOV R3, 0x190c0 ;  /* 0x000190c000037802 */ /* 0x000fe40000000f00 */
[----:B------:R-:W-:Y:S05]  /*190b0*/  CALL.REL.NOINC `($__internal_6_$__cuda_sm70_shflsync_up_p) ;  /* 0x000003b000007944 */ /* 0x000fea0003c00000 */
[----:B------:R-:W-:Y:S01]  /*190c0*/  SEL R5, R5, RZ, P1 ;  /* 0x000000ff05057207 */ /* 0x000fe20000800000 */
[----:B------:R-:W-:Y:S01]  /*190d0*/  IMAD.MOV.U32 R2, RZ, RZ, 0x4 ;  /* 0x00000004ff027424 */ /* 0x000fe200078e00ff */
[----:B------:R-:W-:-:S03]  /*190e0*/  MOV R3, 0x19110 ;  /* 0x0001911000037802 */ /* 0x000fc60000000f00 */
[----:B------:R-:W-:Y:S02]  /*190f0*/  IMAD.IADD R0, R0, 0x1, R5 ;  /* 0x0000000100007824 */ /* 0x000fe400078e0205 */
        /* <DEDUP_REMOVED lines=21> */
.L_x_292:
[----:B------:R-:W-:Y:S02]  /*19250*/  SEL R0, RZ, 0x1, P0 ;  /* 0x00000001ff007807 */ /* 0x000fe40000000000 */
[----:B------:R-:W-:Y:S02]  /*19260*/  MOV R2, 0x19280 ;  /* 0x0001928000027802 */ /* 0x000fe40000000f00 */
[----:B-1----:R-:W-:Y:S05]  /*19270*/  CALL.REL.NOINC `($__internal_7_$__cuda_sm70_votesync_ballot) ;  /* 0x0000026000007944 */ /* 0x002fea0003c00000 */
[----:B------:R-:W-:Y:S01]  /*19280*/  MOV R5, R0 ;  /* 0x0000000000057202 */ /* 0x000fe20000000f00 */
[----:B------:R-:W-:Y:S05]  /*19290*/  BRA `(.L_x_332) ;  /* 0xffffe4d000007947 */ /* 0x000fea000383ffff */
.L_x_293:
[----:B------:R-:W-:Y:S01]  /*192a0*/  IMAD.MOV.U32 R9, RZ, RZ, R6 ;  /* 0x000000ffff097224 */ /* 0x000fe200078e0006 */
[----:B---3--:R-:W-:Y:S01]  /*192b0*/  MOV R3, R11 ;  /* 0x0000000b00037202 */ /* 0x008fe20000000f00 */
[----:B------:R-:W-:Y:S01]  /*192c0*/  IMAD.MOV.U32 R0, RZ, RZ, 0x1f ;  /* 0x0000001fff007424 */ /* 0x000fe200078e00ff */
[----:B------:R-:W-:Y:S02]  /*192d0*/  MOV R2, 0x192f0 ;  /* 0x000192f000027802 */ /* 0x000fe40000000f00 */
[----:B-12---:R-:W-:Y:S05]  /*192e0*/  CALL.REL.NOINC `($__internal_5_$__cuda_sm70_shflsync_idx_p) ;  /* 0x0000013000007944 */ /* 0x006fea0003c00000 */
[----:B------:R-:W-:Y:S01]  /*192f0*/  IMAD.MOV.U32 R6, RZ, RZ, R0 ;  /* 0x000000ffff067224 */ /* 0x000fe200078e0000 */
[----:B------:R-:W-:Y:S01]  /*19300*/  MOV R3, R11 ;  /* 0x0000000b00037202 */ /* 0x000fe20000000f00 */
[----:B------:R-:W-:Y:S01]  /*19310*/  IMAD.MOV.U32 R9, RZ, RZ, R7 ;  /* 0x000000ffff097224 */ /* 0x000fe200078e0007 */
[----:B------:R-:W-:Y:S02]  /*19320*/  MOV R0, 0x1f ;  /* 0x0000001f00007802 */ /* 0x000fe40000000f00 */
[----:B------:R-:W-:-:S02]  /*19330*/  MOV R2, 0x19350 ;  /* 0x0001935000027802 */ /* 0x000fc40000000f00 */
[----:B------:R-:W-:Y:S05]  /*19340*/  CALL.REL.NOINC `($__internal_5_$__cuda_sm70_shflsync_idx_p) ;  /* 0x000000d000007944 */ /* 0x000fea0003c00000 */
[----:B------:R-:W-:Y:S01]  /*19350*/  MOV R7, R0 ;  /* 0x0000000000077202 */ /* 0x000fe20000000f00 */
[----:B------:R-:W-:Y:S05]  /*19360*/  BRA `(.L_x_333) ;  /* 0xffffe44000007947 */ /* 0x000fea000383ffff */
.L_x_296:
[----:B------:R-:W-:Y:S01]  /*19370*/  IMAD.MOV.U32 R9, RZ, RZ, R4 ;  /* 0x000000ffff097224 */ /* 0x000fe200078e0004 */
[----:B------:R-:W-:-:S02]  /*19380*/  MOV R0, 0x1f ;  /* 0x0000001f00007802 */ /* 0x000fc40000000f00 */
[----:B------:R-:W-:Y:S02]  /*19390*/  MOV R2, 0x193b0 ;  /* 0x000193b000027802 */ /* 0x000fe40000000f00 */
[----:B-1234-:R-:W-:Y:S05]  /*193a0*/  CALL.REL.NOINC `($__internal_5_$__cuda_sm70_shflsync_idx_p) ;  /* 0x0000007000007944 */ /* 0x01efea0003c00000 */
[----:B------:R-:W-:Y:S01]  /*193b0*/  MOV R12, R0 ;  /* 0x00000000000c7202 */ /* 0x000fe20000000f00 */
[----:B------:R-:W-:Y:S05]  /*193c0*/  BRA `(.L_x_295) ;  /* 0xffffe44000007947 */ /* 0x000fea000383ffff */
        .weak           $__internal_4_$__cuda_sm70_shflsync_bfly_p
        .type           $__internal_4_$__cuda_sm70_shflsync_bfly_p,@function
        .size           $__internal_4_$__cuda_sm70_shflsync_bfly_p,($__internal_5_$__cuda_sm70_shflsync_idx_p - $__internal_4_$__cuda_sm70_shflsync_bfly_p)
$__internal_4_$__cuda_sm70_shflsync_bfly_p:
[----:B------:R-:W-:Y:S04]  /*193d0*/  WARPSYNC R6 ;  /* 0x0000000600007348 */ /* 0x000fe80003800000 */
[----:B------:R1:W2:Y:S02]  /*193e0*/  SHFL.BFLY PT, R5, R2, R5, R7 ;  /* 0x0c00000502057389 */ /* 0x0002a400000e0007 */
[----:B-1----:R-:W-:Y:S02]  /*193f0*/  MOV R2, R3 ;  /* 0x0000000300027202 */ /* 0x002fe40000000f00 */
[----:B------:R-:W-:-:S04]  /*19400*/  MOV R3, 0x0 ;  /* 0x0000000000037802 */ /* 0x000fc80000000f00 */
[----:B--2---:R-:W-:Y:S05]  /*19410*/  RET.REL.NODEC R2 `(_ZN7cutlass13device_kernelIN5flash19enable_sm80_to_sm89INS1_16FlashAttnFwdSm80INS1_25CollectiveMainloopFwdSm80ILi8ELi1ELb0EN4cute5tupleIJNS5_1CILi128EEENS7_ILi64EEENS7_ILi192EEEEEELi192ENS_6half_tEfNS_4arch4Sm80ELb0ELb0ELb1ELb1ELb0ELb1ELb1ELb1EEENS1_21CollectiveEpilogueFwdINS6_IJS8_SA_S9_EEENS6_IJNS7_ILi1EEESI_SI_EEESC_SE_Li256ELb1ELb1ELb1ELb0EEENS1_36VarlenDynamicPersistentTileSchedulerILi128ELi64ELi256ELi256ELb1ELb1ELb0ELb0ELb1ELb1EEEEEEEEEvNT_6ParamsE) ;  /* 0xfffe6be002007950 */ /* 0x004fea0003c3ffff */
        .weak           $__internal_5_$__cuda_sm70_shflsync_idx_p
        .type           $__internal_5_$__cuda_sm70_shflsync_idx_p,@function
        .size           $__internal_5_$__cuda_sm70_shflsync_idx_p,($__internal_6_$__cuda_sm70_shflsync_up_p - $__internal_5_$__cuda_sm70_shflsync_idx_p)
$__internal_5_$__cuda_sm70_shflsync_idx_p:
[----:B------:R-:W-:-:S04]  /*19420*/  MOV R87, 0xffffffff ;  /* 0xffffffff00577802 */ /* 0x000fc80000000f00 */
[----:B------:R-:W-:Y:S04]  /*19430*/  WARPSYNC R87 ;  /* 0x0000005700007348 */ /* 0x000fe80003800000 */
[----:B------:R1:W2:Y:S02]  /*19440*/  SHFL.IDX PT, R0, R9, R3, R0 ;  /* 0x0000000309007389 */ /* 0x0002a400000e0000 */
[----:B-1----:R-:W-:-:S04]  /*19450*/  MOV R3, 0x0 ;  /* 0x0000000000037802 */ /* 0x002fc80000000f00 */
[----:B--2---:R-:W-:Y:S05]  /*19460*/  RET.REL.NODEC R2 `(_ZN7cutlass13device_kernelIN5flash19enable_sm80_to_sm89INS1_16FlashAttnFwdSm80INS1_25CollectiveMainloopFwdSm80ILi8ELi1ELb0EN4cute5tupleIJNS5_1CILi128EEENS7_ILi64EEENS7_ILi192EEEEEELi192ENS_6half_tEfNS_4arch4Sm80ELb0ELb0ELb1ELb1ELb0ELb1ELb1ELb1EEENS1_21CollectiveEpilogueFwdINS6_IJS8_SA_S9_EEENS6_IJNS7_ILi1EEESI_SI_EEESC_SE_Li256ELb1ELb1ELb1ELb0EEENS1_36VarlenDynamicPersistentTileSchedulerILi128ELi64ELi256ELi256ELb1ELb1ELb0ELb0ELb1ELb1EEEEEEEEEvNT_6ParamsE) ;  /* 0xfffe6b9002007950 */ /* 0x004fea0003c3ffff */
        .weak           $__internal_6_$__cuda_sm70_shflsync_up_p
        .type           $__internal_6_$__cuda_sm70_shflsync_up_p,@function
        .size           $__internal_6_$__cuda_sm70_shflsync_up_p,($__internal_7_$__cuda_sm70_votesync_ballot - $__internal_6_$__cuda_sm70_shflsync_up_p)
$__internal_6_$__cuda_sm70_shflsync_up_p:
[----:B------:R-:W-:Y:S02]  /*19470*/  IMAD.MOV.U32 R5, RZ, RZ, RZ ;  /* 0x000000ffff057224 */ /* 0x000fe400078e00ff */
[----:B------:R-:W-:-:S04]  /*19480*/  IMAD.MOV.U32 R9, RZ, RZ, -0x1 ;  /* 0xffffffffff097424 */ /* 0x000fc800078e00ff */
[----:B------:R-:W-:Y:S04]  /*19490*/  WARPSYNC R9 ;  /* 0x0000000900007348 */ /* 0x000fe80003800000 */
[----:B------:R1:W2:Y:S02]  /*194a0*/  SHFL.UP PT, R5, R0, R2, R5 ;  /* 0x0400000200057389 */ /* 0x0002a400000e0005 */
[----:B-1----:R-:W-:Y:S02]  /*194b0*/  MOV R2, R3 ;  /* 0x0000000300027202 */ /* 0x002fe40000000f00 */
[----:B------:R-:W-:-:S04]  /*194c0*/  MOV R3, 0x0 ;  /* 0x0000000000037802 */ /* 0x000fc80000000f00 */
[----:B--2---:R-:W-:Y:S05]  /*194d0*/  RET.REL.NODEC R2 `(_ZN7cutlass13device_kernelIN5flash19enable_sm80_to_sm89INS1_16FlashAttnFwdSm80INS1_25CollectiveMainloopFwdSm80ILi8ELi1ELb0EN4cute5tupleIJNS5_1CILi128EEENS7_ILi64EEENS7_ILi192EEEEEELi192ENS_6half_tEfNS_4arch4Sm80ELb0ELb0ELb1ELb1ELb0ELb1ELb1ELb1EEENS1_21CollectiveEpilogueFwdINS6_IJS8_SA_S9_EEENS6_IJNS7_ILi1EEESI_SI_EEESC_SE_Li256ELb1ELb1ELb1ELb0EEENS1_36VarlenDynamicPersistentTileSchedulerILi128ELi64ELi256ELi256ELb1ELb1ELb0ELb0ELb1ELb1EEEEEEEEEvNT_6ParamsE) ;  /* 0xfffe6b2002007950 */ /* 0x004fea0003c3ffff */
        .weak           $__internal_7_$__cuda_sm70_votesync_ballot
        .type           $__internal_7_$__cuda_sm70_votesync_ballot,@function
        .size           $__internal_7_$__cuda_sm70_votesync_ballot,(.L_x_4910 - $__internal_7_$__cuda_sm70_votesync_ballot)
$__internal_7_$__cuda_sm70_votesync_ballot:
[----:B------:R-:W-:Y:S01]  /*194e0*/  ISETP.NE.U32.AND P0, PT, R0, 0x1, PT ;  /* 0x000000010000780c */ /* 0x000fe20003f05070 */
[----:B------:R-:W-:-:S04]  /*194f0*/  IMAD.MOV.U32 R3, RZ, RZ, -0x1 ;  /* 0xffffffffff037424 */ /* 0x000fc800078e00ff */
[----:B------:R-:W-:Y:S08]  /*19500*/  WARPSYNC R3 ;  /* 0x0000000300007348 */ /* 0x000ff00003800000 */
[----:B------:R-:W-:-:S04]  /*19510*/  VOTE.ANY R0, PT, !P0 ;  /* 0x0000000000007806 */ /* 0x000fc800040e0100 */
[----:B------:R-:W-:Y:S01]  /*19520*/  LOP3.LUT R0, R0, R3, RZ, 0xc0, !PT ;  /* 0x0000000300007212 */ /* 0x000fe200078ec0ff */
[----:B------:R-:W-:-:S04]  /*19530*/  IMAD.MOV.U32 R3, RZ, RZ, 0x0 ;  /* 0x00000000ff037424 */ /* 0x000fc800078e00ff */
[----:B------:R-:W-:Y:S05]  /*19540*/  RET.REL.NODEC R2 `(_ZN7cutlass13device_kernelIN5flash19enable_sm80_to_sm89INS1_16FlashAttnFwdSm80INS1_25CollectiveMainloopFwdSm80ILi8ELi1ELb0EN4cute5tupleIJNS5_1CILi128EEENS7_ILi64EEENS7_ILi192EEEEEELi192ENS_6half_tEfNS_4arch4Sm80ELb0ELb0ELb1ELb1ELb0ELb1ELb1ELb1EEENS1_21CollectiveEpilogueFwdINS6_IJS8_SA_S9_EEENS6_IJNS7_ILi1EEESI_SI_EEESC_SE_Li256ELb1ELb1ELb1ELb0EEENS1_36VarlenDynamicPersistentTileSchedulerILi128ELi64ELi256ELi256ELb1ELb1ELb0ELb0ELb1ELb1EEEEEEEEEvNT_6ParamsE) ;  /* 0xfffe6ab002007950 */ /* 0x000fea0003c3ffff */
.L_x_334:
        /* <DEDUP_REMOVED lines=11> */
.L_x_4910:


//--------------------- .text._ZN7cutlass13device_kernelIN5flash19enable_sm80_to_sm89INS1_16FlashAttnFwdSm80INS1_25CollectiveMainloopFwdSm80ILi8ELi1ELb0EN4cute5tupleIJNS5_1CILi128EEENS7_ILi64EEENS7_ILi192EEEEEELi192ENS_6half_tEfNS_4arch4Sm80ELb0ELb1ELb1ELb0ELb0ELb0ELb1ELb1EEENS1_21CollectiveEpilogueFwdINS6_IJS8_SA_S9_EEENS6_IJNS7_ILi1EEESI_SI_EEESC_SE_Li256ELb0ELb1ELb1ELb0EEENS1_19SingleTileSchedulerILb0ELb1ELb1ELi128EEEEEEEEEvNT_6ParamsE --------------------------
	.section	.text._ZN7cutlass13device_kernelIN5flash19enable_sm80_to_sm89INS1_16FlashAttnFwdSm80INS1_25CollectiveMainloopFwdSm80ILi8ELi1ELb0EN4cute5tupleIJNS5_1CILi128EEENS7_ILi64EEENS7_ILi192EEEEEELi192ENS_6half_tEfNS_4arch4Sm80ELb0ELb1ELb1ELb0ELb0ELb0ELb1ELb1EEENS1_21CollectiveEpilogueFwdINS6_IJS8_SA_S9_EEENS6_IJNS7_ILi1EEESI_SI_EEESC_SE_Li256ELb0ELb1ELb1ELb0EEENS1_19SingleTileSchedulerILb0ELb1ELb1ELi128EEEEEEEEEvNT_6ParamsE,"ax",@progbits
	.sectioninfo	@"SHI_REGISTERS=255"
	.align	128
.text._ZN7cutlass13device_kernelIN5flash19enable_sm80_to_sm89INS1_16FlashAttnFwdSm80INS1_25CollectiveMainloopFwdSm80ILi8ELi1ELb0EN4cute5tupleIJNS5_1CILi128EEENS7_ILi64EEENS7_ILi192EEEEEELi192ENS_6half_tEfNS_4arch4Sm80ELb0ELb1ELb1ELb0ELb0ELb0ELb1ELb1EEENS1_21CollectiveEpilogueFwdINS6_IJS8_SA_S9_EEENS6_IJNS7_ILi1EEESI_SI_EEESC_SE_Li256ELb0ELb1ELb1ELb0EEENS1_19SingleTileSchedulerILb0ELb1ELb1ELi128EEEEEEEEEvNT_6ParamsE:
        .type           _ZN7cutlass13device_kernelIN5flash19enable_sm80_to_sm89INS1_16FlashAttnFwdSm80INS1_25CollectiveMainloopFwdSm80ILi8ELi1ELb0EN4cute5tupleIJNS5_1CILi128EEENS7_ILi64EEENS7_ILi192EEEEEELi192ENS_6half_tEfNS_4arch4Sm80ELb0ELb1ELb1ELb0ELb0ELb0ELb1ELb1EEENS1_21CollectiveEpilogueFwdINS6_IJS8_SA_S9_EEENS6_IJNS7_ILi1EEESI_SI_EEESC_SE_Li256ELb0ELb1ELb1ELb0EEENS1_19SingleTileSchedulerILb0ELb1ELb1ELi128EEEEEEEEEvNT_6ParamsE,@function
        .size           _ZN7cutlass13device_kernelIN5flash19enable_sm80_to_sm89INS1_16FlashAttnFwdSm80INS1_25CollectiveMainloopFwdSm80ILi8ELi1ELb0EN4cute5tupleIJNS5_1CILi128EEENS7_ILi64EEENS7_ILi192EEEEEELi192ENS_6half_tEfNS_4arch4Sm80ELb0ELb1ELb1ELb0ELb0ELb0ELb1ELb1EEENS1_21CollectiveEpilogueFwdINS6_IJS8_SA_S9_EEENS6_IJNS7_ILi1EEESI_SI_EEESC_SE_Li256ELb0ELb1ELb1ELb0EEENS1_19SingleTileSchedulerILb0ELb1ELb1ELi128EEEEEEEEEvNT_6ParamsE,(.L_x_4915 - _ZN7cutlass13device_kernelIN5flash19enable_sm80_to_sm89INS1_16FlashAttnFwdSm80INS1_25CollectiveMainloopFwdSm80ILi8ELi1ELb0EN4cute5tupleIJNS5_1CILi128EEENS7_ILi64EEENS7_ILi192EEEEEELi192ENS_6half_tEfNS_4arch4Sm80ELb0ELb1ELb1ELb0ELb0ELb0ELb1ELb1EEENS1_21CollectiveEpilogueFwdINS6_IJS8_SA_S9_EEENS6_IJNS7_ILi1EEESI_SI_EEESC_SE_Li256ELb0ELb1ELb1ELb0EEENS1_19SingleTileSchedulerILb0ELb1ELb1ELi128EEEEEEEEEvNT_6ParamsE)
        .other          _ZN7cutlass13device_kernelIN5flash19enable_sm80_to_sm89INS1_16FlashAttnFwdSm80INS1_25CollectiveMainloopFwdSm80ILi8ELi1ELb0EN4cute5tupleIJNS5_1CILi128EEENS7_ILi64EEENS7_ILi192EEEEEELi192ENS_6half_tEfNS_4arch4Sm80ELb0ELb1ELb1ELb0ELb0ELb0ELb1ELb1EEENS1_21CollectiveEpilogueFwdINS6_IJS8_SA_S9_EEENS6_IJNS7_ILi1EEESI_SI_EEESC_SE_Li256ELb0ELb1ELb1ELb0EEENS1_19SingleTileSchedulerILb0ELb1ELb1ELi128EEEEEEEEEvNT_6ParamsE,@"STO_CUDA_ENTRY STV_DEFAULT"
_ZN7cutlass13device_kernelIN5flash19enable_sm80_to_sm89INS1_16FlashAttnFwdSm80INS1_25CollectiveMainloopFwdSm80ILi8ELi1ELb0EN4cute5tupleIJNS5_1CILi128EEENS7_ILi64EEENS7_ILi192EEEEEELi192ENS_6half_tEfNS_4arch4Sm80ELb0ELb1ELb1ELb0ELb0ELb0ELb1ELb1EEENS1_21CollectiveEpilogueFwdINS6_IJS8_SA_S9_EEENS6_IJNS7_ILi1EEESI_SI_EEESC_SE_Li256ELb0ELb1ELb1ELb0EEENS1_19SingleTileSchedulerILb0ELb1ELb1ELi128EEEEEEEEEvNT_6ParamsE:
[----:B------:R-:W-:Y:S02]  /*0000*/  MOV R1, c[0x0][0x28] ;  /* 0x00000a0000017a02 */ /* 0x000fe40000000f00 */
[----:B------:R-:W1:Y:S01]  /*0010*/  S2R R84, SR_TID.X ;  /* 0x0000000000547919 */ /* 0x000e620000002100 */
[----:B------:R-:W2:Y:S03]  /*0020*/  S2UR UR6, SR_CTAID.Y ;  /* 0x00000000000679c3 */ /* 0x000ea60000002600 */
        /* <DEDUP_REMOVED lines=14> */
.L_x_335:
[----:B---3--:R-:W-:Y:S02]  /*0110*/  ULDC.64 UR4, c[0x0][0x550] ;  /* 0x0001540000047ab9 */ /* 0x008fe40000000a00 */
[----:B------:R-:W-:Y:S02]  /*0120*/  UISETP.NE.AND UP0, UPT, UR4, 0x1, UPT ;  /* 0x000000010400788c */ /* 0x000fe4000bf05270 */
[----:B------:R-:W-:-:S02]  /*0130*/  UIMAD.WIDE.U32 UR8, UR6, UR5, URZ ;  /* 0x00000005060872a5 */ /* 0x000fc4000f8e003f */
[----:B------:R-:W-:Y:S02]  /*0140*/  ULDC UR4, c[0x0][0x558] ;  /* 0x0001560000047ab9 */ /* 0x000fe40000000800 */
[----:B------:R-:W-:-:S05]  /*0150*/  UMOV UR15, UR6 ;  /* 0x00000006000f7c82 */ /* 0x000fca0008000000 */
[----:B------:R-:W-:-:S03]  /*0160*/  @UP0 USHF.R.U32.HI UR15, URZ, UR4, UR9 ;  /* 0x000000043f0f0299 */ /* 0x000fc60008011609 */
.L_x_336:
[----:B------:R-:W-:Y:S01]  /*0170*/  ISETP.GE.AND P0, PT, R0, RZ, PT ;  /* 0x000000ff0000720c */ /* 0x000fe20003f06270 */
[----:B------:R-:W-:Y:S02]  /*0180*/  UIADD3 UR4, -UR15, URZ, URZ ;  /* 0x0000003f0f047290 */ /* 0x000fe4000fffe13f */
[----:B------:R-:W-:Y:S02]  /*0190*/  ULDC UR9, c[0x0][0x550] ;  /* 0x0001540000097ab9 */ /* 0x000fe40000000800 */
[----:B------:R-:W-:-:S08]  /*01a0*/  UIMAD UR9, UR4, UR9, UR6 ;  /* 0x00000009040972a4 */ /* 0x000fd0000f8e0206 */
[----:B------:R-:W-:Y:S05]  /*01b0*/  @!P0 EXIT ;  /* 0x000000000000894d */ /* 0x000fea0003800000 */
[----:B------:R-:W1:Y:S01]  /*01c0*/  S2UR UR18, SR_CTAID.X ;  /* 0x00000000001279c3 */ /* 0x000e620000002500 */
[----:B------:R-:W-:Y:S02]  /*01d0*/  ULDC UR4, c[0x0][0x2c4] ;  /* 0x0000b10000047ab9 */ /* 0x000fe40000000800 */
[----:B------:R-:W-:Y:S02]  /*01e0*/  UISETP.NE.AND UP2, UPT, UR4, 0x1, UPT ;  /* 0x000000010400788c */ /* 0x000fe4000bf45270 */
[----:B------:R-:W-:Y:S02]  /*01f0*/  UMOV UR8, 0x1 ;  /* 0x0000000100087882 */ /* 0x000fe40000000000 */
[----:B------:R-:W-:Y:S02]  /*0200*/  ULDC.64 UR4, c[0x0][0x328] ;  /* 0x0000ca0000047ab9 */ /* 0x000fe40000000a00 */
[----:B------:R-:W-:Y:S02]  /*0210*/  UISETP.LE.AND UP1, UPT, UR8, UR5, UPT ;  /* 0x000000050800728c */ /* 0x000fe4000bf23270 */
[----:B------:R-:W-:-:S02]  /*0220*/  ULDC.64 UR10, c[0x0][0x2c8] ;  /* 0x0000b200000a7ab9 */ /* 0x000fc40000000a00 */
[----:B------:R-:W-:Y:S02]  /*0230*/  ULDC UR6, c[0x0][0x168] ;  /* 0x00005a0000067ab9 */ /* 0x000fe40000000800 */
[----:B------:R-:W-:Y:S01]  /*0240*/  PLOP3.LUT P0, PT, PT, PT, UP1, 0x40, 0x0 ;  /* 0x000000000000781c */ /* 0x000fe20003f0e818 */
[----:B------:R-:W-:Y:S02]  /*0250*/  UIADD3 UR6, UR8, -UR6, URZ ;  /* 0x8000000608067290 */ /* 0x000fe4000fffe03f */
[----:B------:R-:W-:Y:S02]  /*0260*/  ULDC UR5, c[0x0][0x1d0] ;  /* 0x0000740000057ab9 */ /* 0x000fe40000000800 */
[----:B-1----:R-:W-:-:S04]  /*0270*/  USHF.L.U32 UR7, UR18, 0x7, URZ ;  /* 0x0000000712077899 */ /* 0x002fc8000800063f */
[----:B------:R-:W-:-:S04]  /*0280*/  @UP2 UIADD3 UR12, UR7, 0x7f, URZ ;  /* 0x0000007f070c2890 */ /* 0x000fc8000fffe03f */
[----:B------:R-:W-:Y:S02]  /*0290*/  UIMAD.WIDE.U32 UR12, UR12, UR10, URZ ;  /* 0x0000000a0c0c72a5 */ /* 0x000fe4000f8e003f */
[----:B------:R-:W-:Y:S02]  /*02a0*/  UIADD3 UR10, UR7, 0x7f, URZ ;  /* 0x0000007f070a7890 */ /* 0x000fe4000fffe03f */
[----:B------:R-:W-:-:S04]  /*02b0*/  @UP2 USHF.R.U32.HI UR10, URZ, UR11, UR13 ;  /* 0x0000000b3f0a2299 */ /* 0x000fc8000801160d */
[----:B------:R-:W-:-:S04]  /*02c0*/  UIADD3 UR5, UR10, UR5, UR6 ;  /* 0x000000050a057290 */ /* 0x000fc8000fffe006 */
[----:B------:R-:W-:Y:S01]  /*02d0*/  UIADD3 UR6, UR5, UR4, URZ ;  /* 0x0000000405067290 */ /* 0x000fe2000fffe03f */
[----:B------:R-:W-:Y:S05]  /*02e0*/  @P0 BRA `(.L_x_337) ;  /* 0x0000014000000947 */ /* 0x000fea0003800000 */
[----:B------:R-:W-:Y:S01]  /*02f0*/  ISETP.LT.AND P0, PT, RZ, UR5, PT ;  /* 0x00000005ff007c0c */ /* 0x000fe2000bf01270 */
[----:B------:R-:W-:-:S12]  /*0300*/  UIADD3 UR10, UR5, -0x1, URZ ;  /* 0xffffffff050a7890 */ /* 0x000fd8000fffe03f */
[----:B------:R-:W-:Y:S05]  /*0310*/  @P0 BRA `(.L_x_338) ;  /* 0x0000008000000947 */ /* 0x000fea0003800000 */
[----:B------:R-:W-:Y:S02]  /*0320*/  ULDC UR4, c[0x0][0x32c] ;  /* 0x0000cb0000047ab9 */ /* 0x000fe40000000800 */
[----:B------:R-:W-:Y:S02]  /*0330*/  UISETP.NE.AND UP0, UPT, UR8, UR4, UPT ;  /* 0x000000040800728c */ /* 0x000fe4000bf05270 */
[----:B------:R-:W-:-:S03]  /*0340*/  UIADD3 UR10, -UR5, URZ, URZ ;  /* 0x0000003f050a7290 */ /* 0x000fc6000fffe13f */
[----:B------:R-:W-:Y:S02]  /*0350*/  ULDC.64 UR4, c[0x0][0x330] ;  /* 0x0000cc0000047ab9 */ /* 0x000fe40000000a00 */
[----:B------:R-:W-:-:S04]  /*0360*/  UIMAD.WIDE.U32 UR12, UR10, UR4, URZ ;  /* 0x000000040a0c72a5 */ /* 0x000fc8000f8e003f */
[----:B------:R-:W-:-:S04]  /*0370*/  @UP0 USHF.R.U32.HI UR10, URZ, UR5, UR13 ;  /* 0x000000053f0a0299 */ /* 0x000fc8000801160d */
[----:B------:R-:W-:Y:S01]  /*0380*/  ULOP3.LUT UR10, URZ, UR10, URZ, 0x33, !UPT ;  /* 0x0000000a3f0a7292 */ /* 0x000fe2000f8e333f */
[----:B------:R-:W-:Y:S05]  /*0390*/  BRA `(.L_x_339) ;  /* 0x0000005000007947 */ /* 0x000fea0003800000 */
.L_x_338:
[----:B------:R-:W-:Y:S02]  /*03a0*/  ULDC UR4, c[0x0][0x32c] ;  /* 0x0000cb0000047ab9 */ /* 0x000fe40000000800 */
[----:B------:R-:W-:-:S03]  /*03b0*/  UISETP.NE.AND UP0, UPT, UR8, UR4, UPT ;  /* 0x000000040800728c */ /* 0x000fc6000bf05270 */
[----:B------:R-:W-:Y:S02]  /*03c0*/  ULDC.64 UR4, c[0x0][0x330] ;  /* 0x0000cc0000047ab9 */ /* 0x000fe40000000a00 */
[----:B------:R-:W-:-:S06]  /*03d0*/  UIMAD.WIDE.U32 UR12, UR10, UR4, URZ ;  /* 0x000000040a0c72a5 */ /* 0x000fcc000f8e003f */
[----:B------:R-:W-:Y:S02]  /*03e0*/  @UP0 USHF.R.U32.HI UR10, URZ, UR5, UR13 ;  /* 0x000000053f0a0299 */ /* 0x000fe4000801160d */
.L_x_339:
[----:B------:R-:W-:Y:S02]  /*03f0*/  ULDC UR4, c[0x0][0x32c] ;  /* 0x0000cb0000047ab9 */ /* 0x000fe40000000800 */
[----:B------:R-:W-:-:S04]  /*0400*/  UIMAD UR4, UR10, UR4, UR4 ;  /* 0x000000040a0472a4 */ /* 0x000fc8000f8e0204 */
[----:B------:R-:W-:-:S04]  /*0410*/  UISETP.LT.AND UP0, UPT, UR6, UR4, UPT ;  /* 0x000000040600728c */ /* 0x000fc8000bf01270 */
[----:B------:R-:W-:-:S03]  /*0420*/  USEL UR6, UR6, UR4, UP0 ;  /* 0x0000000406067287 */ /* 0x000fc60008000000 */
.L_x_337:
[----:B------:R-:W-:Y:S01]  /*0430*/  ULDC.64 UR4, c[0x0][0x2c8] ;  /* 0x0000b20000047ab9 */ /* 0x000fe20000000a00 */
[----:B------:R-:W-:Y:S01]  /*0440*/  PLOP3.LUT P0, PT, PT, PT, UP1, 0x40, 0x0 ;  /* 0x000000000000781c */ /* 0x000fe20003f0e818 */
[----:B------:R-:W-:Y:S02]  /*0450*/  UIMAD.WIDE.U32 UR12, UR7, UR4, URZ ;  /* 0x00000004070c72a5 */ /* 0x000fe4000f8e003f */
[----:B------:R-:W-:Y:S02]  /*0460*/  UMOV UR8, 0x3f ;  /* 0x0000003f00087882 */ /* 0x000fe40000000000 */
[----:B------:R-:W-:Y:S02]  /*0470*/  ULDC UR4, c[0x0][0x1d0] ;  /* 0x0000740000047ab9 */ /* 0x000fe40000000800 */
[----:B------:R-:W-:Y:S02]  /*0480*/  UIADD3 UR6, UR6, 0x3f, URZ ;  /* 0x0000003f06067890 */ /* 0x000fe4000fffe03f */
[----:B------:R-:W-:-:S02]  /*0490*/  UIADD3 UR8, UR8, UR4, URZ ;  /* 0x0000000408087290 */ /* 0x000fc4000fffe03f */
[----:B------:R-:W-:Y:S02]  /*04a0*/  UMOV UR10, UR7 ;  /* 0x00000007000a7c82 */ /* 0x000fe40008000000 */
[----:B------:R-:W-:Y:S02]  /*04b0*/  @UP2 USHF.R.U32.HI UR10, URZ, UR5, UR13 ;  /* 0x000000053f0a2299 */ /* 0x000fe4000801160d */
[----:B------:R-:W-:Y:S02]  /*04c0*/  USHF.R.S32.HI UR12, URZ, 0x1f, UR6 ;  /* 0x0000001f3f0c7899 */ /* 0x000fe40008011406 */
[----:B------:R-:W-:Y:S02]  /*04d0*/  USHF.R.S32.HI UR13, URZ, 0x1f, UR8 ;  /* 0x0000001f3f0d7899 */ /* 0x000fe40008011408 */
[----:B------:R-:W-:Y:S02]  /*04e0*/  ULEA.HI UR12, UR12, UR6, URZ, 0x6 ;  /* 0x000000060c0c7291 */ /* 0x000fe4000f8f303f */
[----:B------:R-:W-:-:S02]  /*04f0*/  ULEA.HI UR13, UR13, UR8, URZ, 0x6 ;  /* 0x000000080d0d7291 */ /* 0x000fc4000f8f303f */
[----:B------:R-:W-:Y:S02]  /*0500*/  ULDC UR11, c[0x0][0x168] ;  /* 0x00005a00000b7ab9 */ /* 0x000fe40000000800 */
[----:B------:R-:W-:Y:S02]  /*0510*/  UIADD3 UR6, UR4, -UR11, URZ ;  /* 0x8000000b04067290 */ /* 0x000fe4000fffe03f */
[----:B------:R-:W-:Y:S02]  /*0520*/  USHF.R.S32.HI UR12, URZ, 0x6, UR12 ;  /* 0x000000063f0c7899 */ /* 0x000fe4000801140c */
[----:B------:R-:W-:Y:S02]  /*0530*/  USHF.R.S32.HI UR13, URZ, 0x6, UR13 ;  /* 0x000000063f0d7899 */ /* 0x000fe4000801140d */
[----:B------:R-:W-:Y:S02]  /*0540*/  UIADD3 UR4, UR6, UR10, URZ ;  /* 0x0000000a06047290 */ /* 0x000fe4000fffe03f */
[----:B------:R-:W-:-:S02]  /*0550*/  UISETP.LT.AND UP0, UPT, UR13, UR12, UPT ;  /* 0x0000000c0d00728c */ /* 0x000fc4000bf01270 */
[----:B------:R-:W-:Y:S02]  /*0560*/  ULDC UR5, c[0x0][0x324] ;  /* 0x0000c90000057ab9 */ /* 0x000fe40000000800 */
[----:B------:R-:W-:Y:S02]  /*0570*/  UIADD3 UR8, UR4, -UR5, URZ ;  /* 0x8000000504087290 */ /* 0x000fe4000fffe03f */
[----:B------:R-:W-:Y:S01]  /*0580*/  USEL UR13, UR13, UR12, UP0 ;  /* 0x0000000c0d0d7287 */ /* 0x000fe20008000000 */
[----:B------:R-:W-:Y:S05]  /*0590*/  @P0 BRA `(.L_x_340) ;  /* 0x0000015000000947 */ /* 0x000fea0003800000 */
[----:B------:R-:W-:Y:S02]  /*05a0*/  UMOV UR10, UR4 ;  /* 0x00000004000a7c82 */ /* 0x000fe40008000000 */
[----:B------:R-:W-:-:S06]  /*05b0*/  UISETP.GT.AND UP0, UPT, UR10, -0x1, UPT ;  /* 0xffffffff0a00788c */ /* 0x000fcc000bf04270 */
[----:B------:R-:W-:-:S13]  /*05c0*/  PLOP3.LUT P0, PT, PT, PT, UP0, 0x80, 0x0 ;  /* 0x000000000000781c */ /* 0x000fda0003f0f008 */
[----:B------:R-:W-:Y:S05]  /*05d0*/  @P0 BRA `(.L_x_341) ;  /* 0x0000008000000947 */ /* 0x000fea0003800000 */
[----:B------:R-:W-:Y:S02]  /*05e0*/  ULDC UR4, c[0x0][0x32c] ;  /* 0x0000cb0000047ab9 */ /* 0x000fe40000000800 */
[----:B------:R-:W-:Y:S02]  /*05f0*/  UISETP.NE.AND UP0, UPT, UR4, 0x1, UPT ;  /* 0x000000010400788c */ /* 0x000fe4000bf05270 */
[----:B------:R-:W-:Y:S02]  /*0600*/  ULOP3.LUT UR10, URZ, UR10, URZ, 0x33, !UPT ;  /* 0x0000000a3f0a7292 */ /* 0x000fe4000f8e333f */
[----:B------:R-:W-:Y:S02]  /*0610*/  ULDC.64 UR4, c[0x0][0x330] ;  /* 0x0000cc0000047ab9 */ /* 0x000fe40000000a00 */
[----:B------:R-:W-:-:S05]  /*0620*/  UIMAD.WIDE.U32 UR16, UR10, UR4, URZ ;  /* 0x000000040a1072a5 */ /* 0x000fca000f8e003f */
[----:B------:R-:W-:-:S04]  /*0630*/  @UP0 USHF.R.U32.HI UR10, URZ, UR5, UR17 ;  /* 0x000000053f0a0299 */ /* 0x000fc80008011611 */
[----:B------:R-:W-:Y:S01]  /*0640*/  ULOP3.LUT UR10, URZ, UR10, URZ, 0x33, !UPT ;  /* 0x0000000a3f0a7292 */ /* 0x000fe2000f8e333f */
[----:B------:R-:W-:Y:S05]  /*0650*/  BRA `(.L_x_342) ;  /* 0x0000005000007947 */ /* 0x000fea0003800000 */
.L_x_341:
[----:B------:R-:W-:Y:S02]  /*0660*/  ULDC UR4, c[0x0][0x32c] ;  /* 0x0000cb0000047ab9 */ /* 0x000fe40000000800 */
[----:B------:R-:W-:-:S03]  /*0670*/  UISETP.NE.AND UP0, UPT, UR4, 0x1, UPT ;  /* 0x000000010400788c */ /* 0x000fc6000bf05270 */
[----:B------:R-:W-:Y:S02]  /*0680*/  ULDC.64 UR4, c[0x0][0x330] ;  /* 0x0000cc0000047ab9 */ /* 0x000fe40000000a00 */
[----:B------:R-:W-:-:S06]  /*0690*/  UIMAD.WIDE.U32 UR16, UR10, UR4, URZ ;  /* 0x000000040a1072a5 */ /* 0x000fcc000f8e003f */
[----:B------:R-:W-:Y:S02]  /*06a0*/  @UP0 USHF.R.U32.HI UR10, URZ, UR5, UR17 ;  /* 0x000000053f0a0299 */ /* 0x000fe40008011611 */
.L_x_342:
[----:B------:R-:W-:Y:S02]  /*06b0*/  ULDC UR4, c[0x0][0x32c] ;  /* 0x0000cb0000047ab9 */ /* 0x000fe40000000800 */
[----:B------:R-:W-:-:S04]  /*06c0*/  UIMAD UR4, UR10, UR4, URZ ;  /* 0x000000040a0472a4 */ /* 0x000fc8000f8e023f */
[----:B------:R-:W-:-:S04]  /*06d0*/  UISETP.LT.AND UP0, UPT, UR8, UR4, UPT ;  /* 0x000000040800728c */ /* 0x000fc8000bf01270 */
[----:B------:R-:W-:-:S04]  /*06e0*/  USEL UR8, UR8, UR4, !UP0 ;  /* 0x0000000408087287 */ /* 0x000fc8000c000000 */
.L_x_340:
[----:B------:R-:W-:Y:S02]  /*06f0*/  USHF.R.S32.HI UR4, URZ, 0x1f, UR8 ;  /* 0x0000001f3f047899 */ /* 0x000fe40008011408 */
[----:B------:R-:W-:Y:S02]  /*0700*/  ULDC UR5, c[0x0][0x338] ;  /* 0x0000ce0000057ab9 */ /* 0x000fe40000000800 */
[----:B------:R-:W-:Y:S02]  /*0710*/  ULEA.HI UR8, UR4, UR8, URZ, 0x6 ;  /* 0x0000000804087291 */ /* 0x000fe4000f8f303f */
[----:B------:R-:W-:Y:S02]  /*0720*/  USHF.R.U32.HI UR4, URZ, 0x10, UR9 ;  /* 0x000000103f047899 */ /* 0x000fe40008011609 */
[----:B------:R-:W-:Y:S02]  /*0730*/  USHF.R.S32.HI UR8, URZ, 0x6, UR8 ;  /* 0x000000063f087899 */ /* 0x000fe40008011408 */
[----:B------:R-:W-:-:S02]  /*0740*/  UISETP.NE.AND UP3, UPT, UR4, URZ, UPT ;  /* 0x0000003f0400728c */ /* 0x000fc4000bf65270 */
[----:B------:R-:W-:Y:S02]  /*0750*/  UISETP.LT.AND UP0, UPT, URZ, UR8, UPT ;  /* 0x000000083f00728c */ /* 0x000fe4000bf01270 */
[----:B------:R-:W-:Y:S02]  /*0760*/  USEL UR5, UR4, UR5, UP3 ;  /* 0x0000000504057287 */ /* 0x000fe40009800000 */
[----:B------:R-:W-:Y:S02]  /*0770*/  USEL UR8, URZ, UR8, !UP0 ;  /* 0x000000083f087287 */ /* 0x000fe4000c000000 */
[----:B------:R-:W-:Y:S02]  /*0780*/  UMOV UR4, URZ ;  /* 0x0000003f00047c82 */ /* 0x000fe40008000000 */
[----:B------:R-:W-:-:S06]  /*0790*/  UISETP.GT.AND UP0, UPT, UR13, UR8, UPT ;  /* 0x000000080d00728c */ /* 0x000fcc000bf04270 */
[----:B------:R-:W-:-:S13]  /*07a0*/  PLOP3.LUT P0, PT, PT, PT, UP0, 0x80, 0x0 ;  /* 0x000000000000781c */ /* 0x000fda0003f0f008 */
[----:B------:R-:W-:Y:S05]  /*07b0*/  @!P0 BRA `(.L_x_343) ;  /* 0x0000021000008947 */ /* 0x000fea0003800000 */
[----:B------:R-:W-:Y:S01]  /*07c0*/  IMAD.U32 R2, RZ, RZ, UR5 ;  /* 0x00000005ff027e24 */ /* 0x000fe2000f8e00ff */
[----:B------:R-:W-:Y:S02]  /*07d0*/  UIADD3 UR14, UR5, -0x1, UR13 ;  /* 0xffffffff050e7890 */ /* 0x000fe4000fffe00d */
[----:B------:R-:W-:Y:S02]  /*07e0*/  UMOV UR16, URZ ;  /* 0x0000003f00107c82 */ /* 0x000fe40008000000 */
[-C--:B------:R-:W-:Y:S01]  /*07f0*/  IABS R3, R2.reuse ;  /* 0x0000000200037213 */ /* 0x080fe20000000000 */
[----:B------:R-:W-:Y:S01]  /*0800*/  UIADD3 UR14, -UR8, UR14, URZ ;  /* 0x0000000e080e7290 */ /* 0x000fe2000fffe13f */
[----:B------:R-:W-:Y:S02]  /*0810*/  IABS R2, R2 ;  /* 0x0000000200027213 */ /* 0x000fe40000000000 */
[----:B------:R1:W2:Y:S03]  /*0820*/  R2UR UR12, R3 ;  /* 0x00000000030c73c2 */ /* 0x0002a600000e0000 */
[----:B------:R-:W-:Y:S01]  /*0830*/  IMAD.U32 R5, RZ, RZ, UR14 ;  /* 0x0000000eff057e24 */ /* 0x000fe2000f8e00ff */
[----:B------:R-:W-:Y:S01]  /*0840*/  ULOP3.LUT UR14, UR14, UR5, URZ, 0x3c, !UPT ;  /* 0x000000050e0e7292 */ /* 0x000fe2000f8e3c3f */
[----:B------:R-:W-:-:S04]  /*0850*/  IMAD.MOV R2, RZ, RZ, -R2 ;  /* 0x000000ffff027224 */ /* 0x000fc800078e0a02 */
[----:B------:R-:W3:Y:S01]  /*0860*/  R2UR UR10, R2 ;  /* 0x00000000020a73c2 */ /* 0x000ee200000e0000 */
[----:B-1----:R-:W-:Y:S01]  /*0870*/  IABS R3, R5 ;  /* 0x0000000500037213 */ /* 0x002fe20000000000 */
[----:B--2---:R-:W1:Y:S06]  /*0880*/  I2F.RP R6, UR12 ;  /* 0x0000000c00067d06 */ /* 0x004e6c0008209400 */
[----:B------:R-:W2:Y:S02]  /*0890*/  R2UR UR11, R3 ;  /* 0x00000000030b73c2 */ /* 0x000ea400000e0000 */
[----:B-1----:R-:W1:Y:S02]  /*08a0*/  MUFU.RCP R4, R6 ;  /* 0x0000000600047308 */ /* 0x002e640000001000 */
[----:B-1----:R-:W-:-:S06]  /*08b0*/  IADD3 R4, R4, 0xffffffe, RZ ;  /* 0x0ffffffe04047810 */ /* 0x002fcc0007ffe0ff */
[----:B------:R-:W1:Y:S02]  /*08c0*/  F2I.FTZ.U32.TRUNC.NTZ R4, R4 ;  /* 0x0000000400047305 */ /* 0x000e64000021f000 */
[----:B-1----:R-:W1:Y:S02]  /*08d0*/  R2UR UR17, R4 ;  /* 0x00000000041173c2 */ /* 0x002e6400000e0000 */
[----:B-1----:R-:W-:-:S04]  /*08e0*/  UIADD3 UR4, URZ, -UR17, URZ ;  /* 0x800000113f047290 */ /* 0x002fc8000fffe03f */
[----:B------:R-:W-:-:S04]  /*08f0*/  UIMAD UR4, UR4, UR12, URZ ;  /* 0x0000000c040472a4 */ /* 0x000fc8000f8e023f */
[----:B------:R-:W-:-:S04]  /*0900*/  UIMAD.WIDE.U32 UR16, UR17, UR4, UR16 ;  /* 0x00000004111072a5 */ /* 0x000fc8000f8e0010 */
[----:B--2---:R-:W-:-:S04]  /*0910*/  UIMAD.WIDE.U32 UR16, UR17, UR11, URZ ;  /* 0x0000000b111072a5 */ /* 0x004fc8000f8e003f */
[----:B---3--:R-:W-:-:S04]  /*0920*/  UIMAD UR10, UR17, UR10, UR11 ;  /* 0x0000000a110a72a4 */ /* 0x008fc8000f8e020b */
[----:B------:R-:W-:-:S11]  /*0930*/  UISETP.GT.U32.AND UP0, UPT, UR12, UR10, UPT ;  /* 0x0000000a0c00728c */ /* 0x000fd6000bf04070 */
[----:B------:R-:W-:Y:S02]  /*0940*/  @!UP0 UIADD3 UR10, UR10, -UR12, URZ ;  /* 0x8000000c0a0a8290 */ /* 0x000fe4000fffe03f */
[----:B------:R-:W-:Y:S02]  /*0950*/  @!UP0 UIADD3 UR17, UR17, 0x1, URZ ;  /* 0x0000000111118890 */ /* 0x000fe4000fffe03f */
[----:B------:R-:W-:Y:S02]  /*0960*/  UISETP.GE.U32.AND UP3, UPT, UR10, UR12, UPT ;  /* 0x0000000c0a00728c */ /* 0x000fe4000bf66070 */
[----:B------:R-:W-:-:S09]  /*0970*/  UISETP.GE.AND UP0, UPT, UR14, URZ, UPT ;  /* 0x0000003f0e00728c */ /* 0x000fd2000bf06270 */
[----:B------:R-:W-:Y:S02]  /*0980*/  @UP3 UIADD3 UR17, UR17, 0x1, URZ ;  /* 0x0000000111113890 */ /* 0x000fe4000fffe03f */
[----:B------:R-:W-:-:S05]  /*0990*/  UISETP.NE.AND UP3, UPT, UR5, URZ, UPT ;  /* 0x0000003f0500728c */ /* 0x000fca000bf65270 */
[----:B------:R-:W-:Y:S02]  /*09a0*/  UMOV UR4, UR17 ;  /* 0x0000001100047c82 */ /* 0x000fe40008000000 */
[----:B------:R-:W-:-:S04]  /*09b0*/  @!UP0 UIADD3 UR4, -UR4, URZ, URZ ;  /* 0x0000003f04048290 */ /* 0x000fc8000fffe13f */
[----:B------:R-:W-:Y:S02]  /*09c0*/  @!UP3 ULOP3.LUT UR4, URZ, UR5, URZ, 0x33, !UPT ;  /* 0x000000053f04b292 */ /* 0x000fe4000f8e333f */
.L_x_343:
[----:B------:R-:W-:Y:S01]  /*09d0*/  ULOP3.LUT UR9, UR9, 0xffff, URZ, 0xc0, !UPT ;  /* 0x0000ffff09097892 */ /* 0x000fe2000f8ec03f */
[----:B------:R-:W-:Y:S01]  /*09e0*/  PLOP3.LUT P2, PT, PT, PT, PT, 0x80, 0x0 ;  /* 0x000000000000781c */ /* 0x000fe20003f4f070 */
[----:B------:R-:W-:Y:S01]  /*09f0*/  ULDC.64 UR16, c[0x0][0x118] ;  /* 0x0000460000107ab9 */ /* 0x000fe20000000a00 */
[----:B------:R-:W-:Y:S01]  /*0a00*/  IMAD.MOV.U32 R7, RZ, RZ, RZ ;  /* 0x000000ffff077224 */ /* 0x000fe200078e00ff */
[----:B------:R-:W-:Y:S01]  /*0a10*/  UIMAD UR8, UR9, UR4, UR8 ;  /* 0x00000004090872a4 */ /* 0x000fe2000f8e0208 */
[----:B------:R-:W-:Y:S01]  /*0a20*/  IMAD.MOV.U32 R5, RZ, RZ, RZ ;  /* 0x000000ffff057224 */ /* 0x000fe200078e00ff */
        /* <DEDUP_REMOVED lines=55> */
[----:B------:R-:W-:-:S02]  /*0da0*/  USHF.R.S32.HI UR9, URZ, 0x1f, UR15 ;  /* 0x0000001f3f097899 */ /* 0x000fc4000801140f */
[----:B------:R-:W-:Y:S01]  /*0db0*/  ULDC.64 UR4, c[0x0][0x1b8] ;  /* 0x00006e0000047ab9 */ /* 0x000fe20000000a00 */
[----:B------:R-:W-:-:S13]  /*0dc0*/  ISETP.NE.AND.EX P2, PT, RZ, c[0x0][0x344], PT, P2 ;  /* 0x0000d100ff007a0c */ /* 0x000fda0003f45320 */
[----:B------:R-:W-:-:S04]  /*0dd0*/  @P2 IMAD.MOV.U32 R3, RZ, RZ, 0x4 ;  /* 0x00000004ff032424 */ /* 0x000fc800078e00ff */
[----:B------:R-:W-:-:S06]  /*0de0*/  @P2 IMAD.WIDE R18, R0, R3, c[0x0][0x340] ;  /* 0x0000d00000122625 */ /* 0x000fcc00078e0203 */
[----:B------:R-:W2:Y:S01]  /*0df0*/  @P2 LDG.E R18, [R18.64] ;  /* 0x0000001012122981 */ /* 0x000ea2000c1e1900 */
[----:B------:R-:W-:Y:S01]  /*0e00*/  SHF.R.S32.HI R87, RZ, 0x1f, R84 ;  /* 0x0000001fff577819 */ /* 0x000fe20000011454 */
[----:B------:R-:W-:Y:S01]  /*0e10*/  UIMAD UR10, UR9, UR4, URZ ;  /* 0x00000004090a72a4 */ /* 0x000fe2000f8e023f */
[----:B------:R-:W-:Y:S01]  /*0e20*/  PLOP3.LUT P1, PT, PT, PT, UP2, 0x80, 0x0 ;  /* 0x000000000000781c */ /* 0x000fe20003f2f028 */
[----:B------:R-:W-:Y:S01]  /*0e30*/  UIMAD.WIDE.U32 UR20, UR15, UR4, URZ ;  /* 0x000000040f1472a5 */ /* 0x000fe2000f8e003f */
[CC--:B------:R-:W-:Y:S01]  /*0e40*/  LEA.HI R3, R87.reuse, R84.reuse, RZ, 0x3 ;  /* 0x0000005457037211 */ /* 0x0c0fe200078f18ff */
[----:B------:R-:W-:Y:S01]  /*0e50*/  UIMAD UR5, UR15, UR5, UR10 ;  /* 0x000000050f0572a4 */ /* 0x000fe2000f8e020a */
[----:B------:R-:W-:Y:S01]  /*0e60*/  LEA.HI R205, R87, R84, RZ, 0x4 ;  /* 0x0000005457cd7211 */ /* 0x000fe200078f20ff */
[----:B------:R-:W-:Y:S01]  /*0e70*/  IMAD.U32 R210, RZ, RZ, UR15 ;  /* 0x0000000fffd27e24 */ /* 0x000fe2000f8e00ff */
[----:B------:R-:W-:Y:S01]  /*0e80*/  SHF.R.S32.HI R13, RZ, 0x3, R3 ;  /* 0x00000003ff0d7819 */ /* 0x000fe20000011403 */
[----:B------:R-:W-:Y:S01]  /*0e90*/  UIADD3 UR5, UR21, UR5, URZ ;  /* 0x0000000515057290 */ /* 0x000fe2000fffe03f */
[----:B------:R-:W-:Y:S01]  /*0ea0*/  LOP3.LUT R3, R3, 0xfffffff8, RZ, 0xc0, !PT ;  /* 0xfffffff803037812 */ /* 0x000fe200078ec0ff */
[----:B------:R-:W-:Y:S01]  /*0eb0*/  IMAD.U32 R17, RZ, RZ, UR21 ;  /* 0x00000015ff117e24 */ /* 0x000fe2000f8e00ff */
[----:B------:R-:W-:Y:S01]  /*0ec0*/  SHF.R.S32.HI R2, RZ, 0x4, R205 ;  /* 0x00000004ff027819 */ /* 0x000fe200000114cd */
[----:B------:R-:W-:Y:S01]  /*0ed0*/  IMAD.SHL.U32 R207, R13, 0x40, RZ ;  /* 0x000000400dcf7824 */ /* 0x000fe200078e00ff */
[----:B------:R-:W-:Y:S01]  /*0ee0*/  PLOP3.LUT P0, PT, PT, PT, UP2, 0x80, 0x0 ;  /* 0x000000000000781c */ /* 0x000fe20003f0f028 */
[----:B------:R-:W-:Y:S01]  /*0ef0*/  IMAD.IADD R24, R84, 0x1, -R3 ;  /* 0x0000000154187824 */ /* 0x000fe200078e0a03 */
[----:B------:R-:W-:Y:S01]  /*0f00*/  LOP3.LUT R9, R205, 0xfffffff0, RZ, 0xc0, !PT ;  /* 0xfffffff0cd097812 */ /* 0x000fe200078ec0ff */
[----:B------:R-:W-:Y:S01]  /*0f10*/  IMAD.U32 R16, RZ, RZ, UR20 ;  /* 0x00000014ff107e24 */ /* 0x000fe2000f8e00ff */
[----:B------:R-:W-:Y:S01]  /*0f20*/  LOP3.LUT R207, R207, 0x1c0, RZ, 0xc0, !PT ;  /* 0x000001c0cfcf7812 */ /* 0x000fe200078ec0ff */
[C---:B------:R-:W-:Y:S01]  /*0f30*/  IMAD R6, R24.reuse, 0x20, R13 ;  /* 0x0000002018067824 */ /* 0x040fe200078e020d */
[----:B------:R-:W-:Y:S01]  /*0f40*/  LEA.HI R205, R205, R2, RZ, 0x1 ;  /* 0x00000002cdcd7211 */ /* 0x000fe200078f08ff */
[----:B------:R-:W-:Y:S01]  /*0f50*/  IMAD.SHL.U32 R14, R24, 0x8, RZ ;  /* 0x00000008180e7824 */ /* 0x000fe200078e00ff */
[----:B------:R-:W-:Y:S01]  /*0f60*/  SHF.R.S32.HI R3, RZ, 0x1f, R0 ;  /* 0x0000001fff037819 */ /* 0x000fe20000011400 */
[----:B------:R-:W-:Y:S01]  /*0f70*/  IMAD.IADD R9, R84, 0x1, -R9 ;  /* 0x0000000154097824 */ /* 0x000fe200078e0a09 */
[----:B------:R-:W-:Y:S01]  /*0f80*/  IADD3 R6, R6, UR7, RZ ;  /* 0x0000000706067c10 */ /* 0x000fe2000fffe0ff */
[----:B------:R-:W-:Y:S01]  /*0f90*/  IMAD.U32 R17, RZ, RZ, UR5 ;  /* 0x00000005ff117e24 */ /* 0x000fe2000f8e00ff */
[----:B------:R-:W-:Y:S01]  /*0fa0*/  LOP3.LUT R4, R207, 0x38, R14, 0xf8, !PT ;  /* 0x00000038cf047812 */ /* 0x000fe200078ef80e */
[----:B------:R-:W-:Y:S01]  /*0fb0*/  ULDC.64 UR4, c[0x0][0x1e8] ;  /* 0x00007a0000047ab9 */ /* 0x000fe20000000a00 */
[----:B------:R-:W-:Y:S01]  /*0fc0*/  LOP3.LUT R205, R205, 0xfffffffe, RZ, 0xc0, !PT ;  /* 0xfffffffecdcd7812 */ /* 0x000fe200078ec0ff */
[----:B------:R-:W-:Y:S01]  /*0fd0*/  @P1 IMAD.HI.U32 R5, R6, c[0x0][0x2c8], RZ ;  /* 0x0000b20006051a27 */ /* 0x000fe200078e00ff */
[----:B------:R-:W-:Y:S01]  /*0fe0*/  SHF.R.U32.HI R207, RZ, 0x3, R207 ;  /* 0x00000003ffcf7819 */ /* 0x000fe200000116cf */
[----:B------:R-:W-:Y:S01]  /*0ff0*/  UIMAD UR4, UR9, UR4, URZ ;  /* 0x00000004090472a4 */ /* 0x000fe2000f8e023f */
[----:B------:R-:W-:Y:S01]  /*1000*/  SHF.R.S32.HI R8, RZ, 0x1f, R13 ;  /* 0x0000001fff087819 */ /* 0x000fe2000001140d */
[----:B------:R-:W-:Y:S01]  /*1010*/  IMAD.IADD R205, R2, 0x1, -R205 ;  /* 0x0000000102cd7824 */ /* 0x000fe200078e0acd */
[----:B------:R-:W-:Y:S01]  /*1020*/  LOP3.LUT R207, R4, R207, RZ, 0x3c, !PT ;  /* 0x000000cf04cf7212 */ /* 0x000fe200078e3cff */
[----:B------:R-:W-:Y:S01]  /*1030*/  IMAD.MOV.U32 R4, RZ, RZ, R6 ;  /* 0x000000ffff047224 */ /* 0x000fe200078e0006 */
[----:B------:R-:W-:Y:S01]  /*1040*/  SHF.R.S32.HI R2, RZ, 0x1f, R9 ;  /* 0x0000001fff027819 */ /* 0x000fe20000011409 */
[----:B------:R-:W-:Y:S01]  /*1050*/  IMAD.WIDE.U32 R16, R0, c[0x0][0x1c0], R16 ;  /* 0x0000700000107a25 */ /* 0x000fe200078e0010 */
[----:B------:R-:W-:Y:S01]  /*1060*/  @P0 SHF.R.U32.HI R4, RZ, c[0x0][0x2cc], R5 ;  /* 0x0000b300ff040a19 */ /* 0x000fe20000011605 */
[----:B------:R-:W-:Y:S01]  /*1070*/  UIMAD UR10, UR15, UR5, UR4 ;  /* 0x000000050f0a72a4 */ /* 0x000fe2000f8e0204 */
[----:B------:R-:W-:Y:S01]  /*1080*/  LEA.HI R7, R2, R9, RZ, 0x3 ;  /* 0x0000000902077211 */ /* 0x000fe200078f18ff */
[----:B------:R-:W-:Y:S01]  /*1090*/  IMAD R5, R3, c[0x0][0x1c0], RZ ;  /* 0x0000700003057a24 */ /* 0x000fe200078e02ff */
[----:B------:R-:W-:Y:S01]  /*10a0*/  IADD3 R10, R14, 0x80, RZ ;  /* 0x000000800e0a7810 */ /* 0x000fe20007ffe0ff */
[----:B------:R-:W-:Y:S01]  /*10b0*/  IMAD R20, R8, c[0x0][0x1e0], RZ ;  /* 0x0000780008147a24 */ /* 0x000fe200078e02ff */
[----:B------:R-:W-:Y:S01]  /*10c0*/  LOP3.LUT R2, R7, 0xfffffff8, RZ, 0xc0, !PT ;  /* 0xfffffff807027812 */ /* 0x000fe200078ec0ff */
[----:B------:R-:W-:Y:S01]  /*10d0*/  IMAD R22, R0, c[0x0][0x1c4], R5 ;  /* 0x0000710000167a24 */ /* 0x000fe200078e0205 */
[----:B------:R-:W-:Y:S01]  /*10e0*/  SHF.R.S32.HI R5, RZ, 0x1f, R4 ;  /* 0x0000001fff057819 */ /* 0x000fe20000011404 */
[----:B------:R-:W-:Y:S01]  /*10f0*/  IMAD R8, R8, c[0x0][0x208], RZ ;  /* 0x0000820008087a24 */ /* 0x000fe200078e02ff */
[----:B------:R-:W-:Y:S01]  /*1100*/  IADD3 R2, R9, -R2, RZ ;  /* 0x8000000209027210 */ /* 0x000fe20007ffe0ff */
[----:B------:R-:W-:Y:S01]  /*1110*/  IMAD.IADD R23, R17, 0x1, R22 ;  /* 0x0000000111177824 */ /* 0x000fe200078e0216 */
[----:B------:R-:W-:Y:S01]  /*1120*/  SHF.R.S32.HI R15, RZ, 0x1f, R14 ;  /* 0x0000001fff0f7819 */ /* 0x000fe2000001140e */
[----:B------:R-:W-:Y:S01]  /*1130*/  IMAD.MOV R17, RZ, RZ, -R4 ;  /* 0x000000ffff117224 */ /* 0x000fe200078e0a04 */
[----:B------:R-:W-:Y:S01]  /*1140*/  ISETP.GE.AND P1, PT, R10, c[0x0][0x1d4], PT ;  /* 0x000075000a007a0c */ /* 0x000fe20003f26270 */
[----:B------:R-:W-:Y:S01]  /*1150*/  IMAD.MOV.U32 R22, RZ, RZ, R16 ;  /* 0x000000ffff167224 */ /* 0x000fe200078e0010 */
[----:B------:R-:W-:Y:S01]  /*1160*/  ULDC.64 UR4, c[0x0][0x210] ;  /* 0x0000840000047ab9 */ /* 0x000fe20000000a00 */
[----:B------:R-:W-:Y:S01]  /*1170*/  IMAD R5, R5, c[0x0][0x1b0], RZ ;  /* 0x00006c0005057a24 */ /* 0x000fe200078e02ff */
[----:B------:R-:W-:Y:S01]  /*1180*/  MOV R208, UR15 ;  /* 0x0000000f00d07c02 */ /* 0x000fe20008000f00 */
[----:B------:R-:W-:Y:S01]  /*1190*/  IMAD R9, R13, c[0x0][0x20c], R8 ;  /* 0x000083000d097a24 */ /* 0x000fe200078e0208 */
[----:B------:R-:W-:Y:S01]  /*11a0*/  UIMAD UR4, UR9, UR4, URZ ;  /* 0x00000004090472a4 */ /* 0x000fe2000f8e023f */
[----:B------:R-:W-:Y:S01]  /*11b0*/  IMAD R8, R17, c[0x0][0x2c4], R6 ;  /* 0x0000b10011087a24 */ /* 0x000fe200078e0206 */
[----:B------:R-:W-:Y:S01]  /*11c0*/  LOP3.LUT P4, RZ, R2, 0x4, RZ, 0xc0, !PT ;  /* 0x0000000402ff7812 */ /* 0x000fe2000788c0ff */
[----:B------:R-:W-:Y:S01]  /*11d0*/  IMAD.WIDE.U32 R16, R4, c[0x0][0x1b0], R22 ;  /* 0x00006c0004107a25 */ /* 0x000fe200078e0016 */
[----:B------:R-:W-:Y:S01]  /*11e0*/  UIMAD UR4, UR15, UR5, UR4 ;  /* 0x000000050f0472a4 */ /* 0x000fe2000f8e0204 */
[----:B------:R-:W-:Y:S01]  /*11f0*/  LOP3.LUT P5, RZ, R2, 0x2, RZ, 0xc0, !PT ;  /* 0x0000000202ff7812 */ /* 0x000fe200078ac0ff */
[----:B------:R-:W-:Y:S01]  /*1200*/  BSSY B0, `(.L_x_345) ;  /* 0x000004f000007945 */ /* 0x000fe20003800000 */
[----:B------:R-:W-:Y:S01]  /*1210*/  IMAD R5, R4, c[0x0][0x1b4], R5 ;  /* 0x00006d0004057a24 */ /* 0x000fe200078e0205 */
[----:B------:R-:W-:Y:S01]  /*1220*/  ULDC UR5, c[0x0][0x2c4] ;  /* 0x0000b10000057ab9 */ /* 0x000fe20000000800 */
[----:B------:R-:W-:Y:S01]  /*1230*/  IMAD.WIDE.U32 R10, R13, c[0x0][0x208], R14 ;  /* 0x000082000d0a7a25 */ /* 0x000fe200078e000e */
[----:B------:R-:W-:-:S03]  /*1240*/  ISETP.GE.AND P3, PT, R14, c[0x0][0x1d4], PT ;  /* 0x000075000e007a0c */ /* 0x000fc60003f66270 */
[----:B------:R-:W-:Y:S01]  /*1250*/  IMAD.IADD R17, R17, 0x1, R5 ;  /* 0x0000000111117824 */ /* 0x000fe200078e0205 */
[----:B------:R-:W-:Y:S01]  /*1260*/  SHF.R.S32.HI R5, RZ, 0x1f, R8 ;  /* 0x0000001fff057819 */ /* 0x000fe20000011408 */
[----:B------:R-:W-:Y:S02]  /*1270*/  IMAD.IADD R11, R11, 0x1, R9 ;  /* 0x000000010b0b7824 */ /* 0x000fe400078e0209 */
[----:B------:R-:W-:Y:S02]  /*1280*/  IMAD.SHL.U32 R4, R2, 0x40, RZ ;  /* 0x0000004002047824 */ /* 0x000fe400078e00ff */
[----:B------:R-:W-:Y:S02]  /*1290*/  IMAD R5, R5, c[0x0][0x1a8], RZ ;  /* 0x00006a0005057a24 */ /* 0x000fe400078e02ff */
[----:B------:R-:W-:Y:S01]  /*12a0*/  IMAD.WIDE.U32 R208, R208, c[0x0][0x210], R10 ;  /* 0x00008400d0d07a25 */ /* 0x000fe200078e000a */
[----:B------:R-:W-:Y:S02]  /*12b0*/  LOP3.LUT R4, R4, 0x1c0, RZ, 0xc0, !PT ;  /* 0x000001c004047812 */ /* 0x000fe400078ec0ff */
[----:B------:R-:W-:Y:S01]  /*12c0*/  IADD3 R10, R13, UR7, RZ ;  /* 0x000000070d0a7c10 */ /* 0x000fe2000fffe0ff */
[C---:B------:R-:W-:Y:S01]  /*12d0*/  IMAD R5, R8.reuse, c[0x0][0x1ac], R5 ;  /* 0x00006b0008057a24 */ /* 0x040fe200078e0205 */
[----:B------:R-:W-:Y:S01]  /*12e0*/  IADD3 R209, R209, UR4, RZ ;  /* 0x00000004d1d17c10 */ /* 0x000fe2000fffe0ff */
[----:B------:R-:W-:Y:S01]  /*12f0*/  IMAD.WIDE.U32 R8, R8, c[0x0][0x1a8], R16 ;  /* 0x00006a0008087a25 */ /* 0x000fe200078e0010 */
[----:B------:R-:W-:-:S02]  /*1300*/  ULDC UR4, c[0x0][0x168] ;  /* 0x00005a0000047ab9 */ /* 0x000fc40000000800 */
[----:B------:R-:W-:Y:S01]  /*1310*/  UIMAD UR4, UR5, UR4, URZ ;  /* 0x00000004050472a4 */ /* 0x000fe2000f8e023f */
[C---:B------:R-:W-:Y:S01]  /*1320*/  IMAD R20, R13.reuse, c[0x0][0x1e4], R20 ;  /* 0x000079000d147a24 */ /* 0x040fe200078e0214 */
[----:B------:R-:W-:Y:S01]  /*1330*/  LEA R6, P0, R8, c[0x0][0x160], 0x1 ;  /* 0x0000580008067a11 */ /* 0x000fe200078008ff */
[----:B------:R-:W-:-:S04]  /*1340*/  IMAD.WIDE.U32 R26, R13, c[0x0][0x1e0], R14 ;  /* 0x000078000d1a7a25 */ /* 0x000fc800078e000e */
[----:B------:R-:W-:Y:S01]  /*1350*/  IMAD.SHL.U32 R11, R205, 0x8, RZ ;  /* 0x00000008cd0b7824 */ /* 0x000fe200078e00ff */
[----:B------:R1:W3:Y:S01]  /*1360*/  SHFL.IDX PT, R16, R6, RZ, 0x181f ;  /* 0x00181fff06107589 */ /* 0x0002e200000e0000 */
[----:B------:R-:W-:Y:S02]  /*1370*/  IMAD.IADD R5, R9, 0x1, R5 ;  /* 0x0000000109057824 */ /* 0x000fe400078e0205 */
[----:B------:R-:W-:Y:S01]  /*1380*/  IMAD.IADD R21, R27, 0x1, R20 ;  /* 0x000000011b157824 */ /* 0x000fe200078e0214 */
[----:B------:R-:W-:Y:S01]  /*1390*/  LOP3.LUT R11, R4, 0x8, R11, 0xf8, !PT ;  /* 0x00000008040b7812 */ /* 0x000fe200078ef80b */
[----:B------:R-:W-:Y:S01]  /*13a0*/  IMAD.MOV.U32 R20, RZ, RZ, R26 ;  /* 0x000000ffff147224 */ /* 0x000fe200078e001a */
[----:B------:R-:W-:Y:S01]  /*13b0*/  SHF.R.U32.HI R4, RZ, 0x3, R4 ;  /* 0x00000003ff047819 */ /* 0x000fe20000011604 */
[----:B------:R-:W-:Y:S01]  /*13c0*/  IMAD.MOV.U32 R2, RZ, RZ, 0x10 ;  /* 0x00000010ff027424 */ /* 0x000fe200078e00ff */
[----:B------:R-:W-:Y:S01]  /*13d0*/  LEA.HI.X R5, R8, c[0x0][0x164], R5, 0x1, P0 ;  /* 0x0000590008057a11 */ /* 0x000fe200000f0c05 */
[----:B------:R-:W-:Y:S01]  /*13e0*/  IMAD.WIDE.U32 R210, R210, c[0x0][0x1e8], R20 ;  /* 0x00007a00d2d27a25 */ /* 0x000fe200078e0014 */
[----:B------:R-:W-:-:S02]  /*13f0*/  ISETP.GE.AND P0, PT, R10, UR4, PT ;  /* 0x000000040a007c0c */ /* 0x000fc4000bf06270 */
[----:B------:R-:W-:Y:S01]  /*1400*/  LOP3.LUT R4, R11, R4, RZ, 0x3c, !PT ;  /* 0x000000040b047212 */ /* 0x000fe200078e3cff */
[----:B------:R-:W-:Y:S01]  /*1410*/  IMAD.SHL.U32 R9, R24, 0x8, RZ ;  /* 0x0000000818097824 */ /* 0x000fe200078e00ff */
[----:B------:R-:W-:Y:S01]  /*1420*/  IADD3 R11, R14, 0x40, RZ ;  /* 0x000000400e0b7810 */ /* 0x000fe20007ffe0ff */
[----:B------:R-:W-:Y:S01]  /*1430*/  IMAD.SHL.U32 R7, R7, 0x40, RZ ;  /* 0x0000004007077824 */ /* 0x000fe200078e00ff */
[----:B------:R-:W-:Y:S01]  /*1440*/  LEA.HI R8, R87, R84, RZ, 0x6 ;  /* 0x0000005457087211 */ /* 0x000fe200078f30ff */
[----:B------:R1:W4:Y:S01]  /*1450*/  SHFL.IDX PT, R17, R5, RZ, 0x181f ;  /* 0x00181fff05117589 */ /* 0x00032200000e0000 */
[----:B------:R-:W-:Y:S02]  /*1460*/  IADD3 R211, R211, UR10, RZ ;  /* 0x0000000ad3d37c10 */ /* 0x000fe4000fffe0ff */
[----:B------:R-:W-:Y:S01]  /*1470*/  SEL R2, R2, 0xfffffff0, !P5 ;  /* 0xfffffff002027807 */ /* 0x000fe20006800000 */
[----:B------:R-:W-:Y:S01]  /*1480*/  IMAD.SHL.U32 R8, R8, 0x8, RZ ;  /* 0x0000000808087824 */ /* 0x000fe200078e00ff */
[----:B------:R-:W-:-:S02]  /*1490*/  ISETP.GE.AND P5, PT, R11, c[0x0][0x198], PT ;  /* 0x000066000b007a0c */ /* 0x000fc40003fa6270 */
[----:B------:R-:W-:Y:S02]  /*14a0*/  ISETP.GE.AND P6, PT, R9, c[0x0][0x198], PT ;  /* 0x0000660009007a0c */ /* 0x000fe40003fc6270 */
[----:B------:R-:W-:Y:S02]  /*14b0*/  P2R R12, PR, RZ, 0x20 ;  /* 0x00000020ff0c7803 */ /* 0x000fe40000000000 */
[----:B------:R-:W-:Y:S02]  /*14c0*/  LOP3.LUT R207, R207, 0xfffffe00, R8, 0xf8, !PT ;  /* 0xfffffe00cfcf7812 */ /* 0x000fe400078ef808 */
[----:B------:R-:W-:Y:S02]  /*14d0*/  LOP3.LUT R4, R4, 0xfffffe00, R7, 0xf8, !PT ;  /* 0xfffffe0004047812 */ /* 0x000fe400078ef807 */
[----:B--2---:R-:W-:Y:S01]  /*14e0*/  @P2 SHF.R.S32.HI R19, RZ, 0x1f, R18 ;  /* 0x0000001fff132819 */ /* 0x004fe20000011412 */
[----:B------:R-:W-:Y:S01]  /*14f0*/  @!P2 IMAD.MOV.U32 R19, RZ, RZ, R3 ;  /* 0x000000ffff13a224 */ /* 0x000fe200078e0003 */
[----:B------:R-:W-:Y:S01]  /*1500*/  MOV R3, 0x20 ;  /* 0x0000002000037802 */ /* 0x000fe20000000f00 */
[----:B------:R-:W-:Y:S01]  /*1510*/  @!P2 IMAD.MOV.U32 R18, RZ, RZ, R0 ;  /* 0x000000ffff12a224 */ /* 0x000fe200078e0000 */
[----:B------:R-:W-:Y:S01]  /*1520*/  IADD3 R0, R9, 0x80, RZ ;  /* 0x0000008009007810 */ /* 0x000fe20007ffe0ff */
[----:B------:R-:W-:Y:S01]  /*1530*/  IMAD R217, R19, c[0x0][0x1f0], RZ ;  /* 0x00007c0013d97a24 */ /* 0x000fe200078e02ff */
[----:B------:R-:W-:Y:S01]  /*1540*/  SEL R3, R3, 0xffffffe0, !P4 ;  /* 0xffffffe003037807 */ /* 0x000fe20006000000 */
[----:B------:R-:W-:Y:S01]  /*1550*/  IMAD R215, R19, c[0x0][0x218], RZ ;  /* 0x0000860013d77a24 */ /* 0x000fe200078e02ff */
[----:B------:R-:W-:Y:S01]  /*1560*/  ISETP.GE.AND P2, PT, R11, c[0x0][0x1d4], PT ;  /* 0x000075000b007a0c */ /* 0x000fe20003f46270 */
[----:B------:R-:W-:Y:S01]  /*1570*/  IMAD R217, R18, c[0x0][0x1f4], R217 ;  /* 0x00007d0012d97a24 */ /* 0x000fe200078e02d9 */
[----:B------:R-:W-:Y:S01]  /*1580*/  ISETP.NE.AND P4, PT, R12, RZ, PT ;  /* 0x000000ff0c00720c */ /* 0x000fe20003f85270 */
[----:B------:R-:W-:Y:S01]  /*1590*/  IMAD R215, R18, c[0x0][0x21c], R215 ;  /* 0x0000870012d77a24 */ /* 0x000fe200078e02d7 */
[----:B------:R-:W-:Y:S01]  /*15a0*/  ISETP.GE.AND P5, PT, R0, c[0x0][0x198], PT ;  /* 0x0000660000007a0c */ /* 0x000fe20003fa6270 */
[----:B------:R-:W-:-:S04]  /*15b0*/  IMAD.WIDE.U32 R210, R18, c[0x0][0x1f0], R210 ;  /* 0x00007c0012d27a25 */ /* 0x000fc800078e00d2 */
[----:B------:R-:W-:-:S04]  /*15c0*/  IMAD.WIDE.U32 R208, R18, c[0x0][0x218], R208 ;  /* 0x0000860012d07a25 */ /* 0x000fc800078e00d0 */
[----:B------:R-:W-:Y:S02]  /*15d0*/  IMAD.IADD R217, R211, 0x1, R217 ;  /* 0x00000001d3d97824 */ /* 0x000fe400078e02d9 */
[----:B------:R-:W-:Y:S01]  /*15e0*/  IMAD.IADD R215, R209, 0x1, R215 ;  /* 0x00000001d1d77824 */ /* 0x000fe200078e02d7 */
[----:B------:R-:W-:Y:S05]  /*15f0*/  @P0 BRA `(.L_x_346) ;  /* 0x000000f000000947 */ /* 0x000fea0003800000 */
[----:B-1-34-:R-:W-:Y:S02]  /*1600*/  SHF.R.S32.HI R8, RZ, 0x1f, R11 ;  /* 0x0000001fff087819 */ /* 0x01afe4000001140b */
[----:B------:R-:W-:Y:S02]  /*1610*/  SHF.R.S32.HI R7, RZ, 0x1f, R0 ;  /* 0x0000001fff077819 */ /* 0x000fe40000011400 */
[----:B------:R-:W-:Y:S02]  /*1620*/  LEA.HI R8, R8, R11, RZ, 0x3 ;  /* 0x0000000b08087211 */ /* 0x000fe400078f18ff */
[----:B------:R-:W-:Y:S01]  /*1630*/  LEA.HI R7, R7, R0, RZ, 0x3 ;  /* 0x0000000007077211 */ /* 0x000fe200078f18ff */
[----:B------:R-:W-:Y:S01]  /*1640*/  IMAD.SHL.U32 R0, R207, 0x2, RZ ;  /* 0x00000002cf007824 */ /* 0x000fe200078e00ff */
[----:B------:R-:W-:-:S02]  /*1650*/  LEA R18, P0, R9, R16, 0x1 ;  /* 0x0000001009127211 */ /* 0x000fc400078008ff */
[----:B------:R-:W-:Y:S02]  /*1660*/  LOP3.LUT R8, R8, 0xfffffff8, RZ, 0xc0, !PT ;  /* 0xfffffff808087812 */ /* 0x000fe400078ec0ff */
[----:B------:R-:W-:Y:S02]  /*1670*/  LOP3.LUT R7, R7, 0xfffffff8, RZ, 0xc0, !PT ;  /* 0xfffffff807077812 */ /* 0x000fe400078ec0ff */
[----:B------:R-:W-:Y:S01]  /*1680*/  LEA.HI.X R19, R9, R17, R15, 0x1, P0 ;  /* 0x0000001109137211 */ /* 0x000fe200000f0c0f */
[----:B------:R-:W-:-:S04]  /*1690*/  IMAD.WIDE R20, R8, 0x2, R16 ;  /* 0x0000000208147825 */ /* 0x000fc800078e0210 */
[----:B------:R-:W-:Y:S01]  /*16a0*/  IMAD.WIDE R16, R7, 0x2, R16 ;  /* 0x0000000207107825 */ /* 0x000fe200078e0210 */
[----:B------:R-:W-:Y:S01]  /*16b0*/  @!PT LDS RZ, [RZ] ;  /* 0x00000000fffff984 */ /* 0x000fe20000000800 */
[----:B------:R1:W-:Y:S04]  /*16c0*/  LDGSTS.E.BYPASS.LTC128B.128 [R0+0xc100], [R18.64], !P6 ;  /* 0x0c10000012007fae */ /* 0x0003e8000f101d50 */
[----:B------:R1:W-:Y:S04]  /*16d0*/  LDGSTS.E.BYPASS.LTC128B.128 [R0+0x10100], [R20.64], !P4 ;  /* 0x1010000014007fae */ /* 0x0003e8000e101d50 */
[----:B------:R1:W-:Y:S02]  /*16e0*/  LDGSTS.E.BYPASS.LTC128B.128 [R0+0x14100], [R16.64], !P5 ;  /* 0x1410000010007fae */ /* 0x0003e4000e901d50 */
.L_x_346:
[----:B-1-34-:R-:W-:Y:S05]  /*16f0*/  BSYNC B0 ;  /* 0x0000000000007941 */ /* 0x01afea0003800000 */
.L_x_345:
[----:B------:R-:W-:Y:S01]  /*1700*/  IADD3 R0, R10, 0x20, RZ ;  /* 0x000000200a007810 */ /* 0x000fe20007ffe0ff */
[----:B------:R1:W2:Y:S01]  /*1710*/  SHFL.IDX PT, R17, R5, 0x1, 0x181f ;  /* 0x00381f0005117f89 */ /* 0x0002a200000e0000 */
[----:B------:R-:W-:Y:S02]  /*1720*/  BSSY B0, `(.L_x_347) ;  /* 0x0000014000007945 */ /* 0x000fe40003800000 */
[----:B------:R-:W-:Y:S01]  /*1730*/  ISETP.GE.AND P0, PT, R0, UR4, PT ;  /* 0x0000000400007c0c */ /* 0x000fe2000bf06270 */
[----:B------:R1:W3:-:S12]  /*1740*/  SHFL.IDX PT, R16, R6, 0x1, 0x181f ;  /* 0x00381f0006107f89 */ /* 0x0002d800000e0000 */
[----:B------:R-:W-:Y:S05]  /*1750*/  @P0 BRA `(.L_x_348) ;  /* 0x0000010000000947 */ /* 0x000fea0003800000 */
[----:B------:R-:W-:Y:S02]  /*1760*/  IADD3 R7, R9, 0x80, RZ ;  /* 0x0000008009077810 */ /* 0x000fe40007ffe0ff */
[----:B------:R-:W-:Y:S02]  /*1770*/  SHF.R.S32.HI R8, RZ, 0x1f, R11 ;  /* 0x0000001fff087819 */ /* 0x000fe4000001140b */
[----:B------:R-:W-:Y:S02]  /*1780*/  SHF.R.S32.HI R0, RZ, 0x1f, R7 ;  /* 0x0000001fff007819 */ /* 0x000fe40000011407 */
[----:B------:R-:W-:Y:S02]  /*1790*/  LEA.HI R8, R8, R11, RZ, 0x3 ;  /* 0x0000000b08087211 */ /* 0x000fe400078f18ff */
[----:B------:R-:W-:Y:S01]  /*17a0*/  LEA.HI R0, R0, R7, RZ, 0x3 ;  /* 0x0000000700007211 */ /* 0x000fe200078f18ff */
[----:B------:R-:W-:Y:S01]  /*17b0*/  IMAD.SHL.U32 R7, R207, 0x2, RZ ;  /* 0x00000002cf077824 */ /* 0x000fe200078e00ff */
[----:B---3--:R-:W-:-:S02]  /*17c0*/  LEA R18, P0, R9, R16, 0x1 ;  /* 0x0000001009127211 */ /* 0x008fc400078008ff */
[----:B------:R-:W-:Y:S02]  /*17d0*/  LOP3.LUT R8, R8, 0xfffffff8, RZ, 0xc0, !PT ;  /* 0xfffffff808087812 */ /* 0x000fe400078ec0ff */
[----:B------:R-:W-:Y:S02]  /*17e0*/  LOP3.LUT R0, R0, 0xfffffff8, RZ, 0xc0, !PT ;  /* 0xfffffff800007812 */ /* 0x000fe400078ec0ff */
[----:B--2---:R-:W-:Y:S01]  /*17f0*/  LEA.HI.X R19, R9, R17, R15, 0x1, P0 ;  /* 0x0000001109137211 */ /* 0x004fe200000f0c0f */
[----:B------:R-:W-:-:S04]  /*1800*/  IMAD.WIDE R20, R8, 0x2, R16 ;  /* 0x0000000208147825 */ /* 0x000fc800078e0210 */
[----:B------:R-:W-:Y:S01]  /*1810*/  IMAD.WIDE R16, R0, 0x2, R16 ;  /* 0x0000000200107825 */ /* 0x000fe200078e0210 */
[----:B------:R-:W-:Y:S01]  /*1820*/  @!PT LDS RZ, [RZ] ;  /* 0x00000000fffff984 */ /* 0x000fe20000000800 */
[----:B------:R2:W-:Y:S04]  /*1830*/  LDGSTS.E.BYPASS.LTC128B.128 [R7+0xd100], [R18.64], !P6 ;  /* 0x0d10000012077fae */ /* 0x0005e8000f101d50 */
[----:B------:R2:W-:Y:S04]  /*1840*/  LDGSTS.E.BYPASS.LTC128B.128 [R7+0x11100], [R20.64], !P4 ;  /* 0x1110000014077fae */ /* 0x0005e8000e101d50 */
[----:B------:R2:W-:Y:S02]  /*1850*/  LDGSTS.E.BYPASS.LTC128B.128 [R7+0x15100], [R16.64], !P5 ;  /* 0x1510000010077fae */ /* 0x0005e4000e901d50 */
.L_x_348:
[----:B------:R-:W-:Y:S05]  /*1860*/  BSYNC B0 ;  /* 0x0000000000007941 */ /* 0x000fea0003800000 */
.L_x_347:
[----:B------:R-:W-:Y:S01]  /*1870*/  IADD3 R0, R10, 0x40, RZ ;  /* 0x000000400a007810 */ /* 0x000fe20007ffe0ff */
[----:B--2---:R2:W4:Y:S01]  /*1880*/  SHFL.IDX PT, R17, R5, 0x2, 0x181f ;  /* 0x00581f0005117f89 */ /* 0x00452200000e0000 */
[----:B------:R-:W-:Y:S02]  /*1890*/  BSSY B0, `(.L_x_349) ;  /* 0x0000014000007945 */ /* 0x000fe40003800000 */
[----:B------:R-:W-:Y:S01]  /*18a0*/  ISETP.GE.AND P0, PT, R0, UR4, PT ;  /* 0x0000000400007c0c */ /* 0x000fe2000bf06270 */
[----:B---3--:R2:W3:-:S12]  /*18b0*/  SHFL.IDX PT, R16, R6, 0x2, 0x181f ;  /* 0x00581f0006107f89 */ /* 0x0084d800000e0000 */
        /* <DEDUP_REMOVED lines=10> */
[----:B----4-:R-:W-:Y:S01]  /*1960*/  LEA.HI.X R19, R9, R17, R15, 0x1, P0 ;  /* 0x0000001109137211 */ /* 0x010fe200000f0c0f */
[----:B------:R-:W-:-:S04]  /*1970*/  IMAD.WIDE R20, R8, 0x2, R16 ;  /* 0x0000000208147825 */ /* 0x000fc800078e0210 */
[----:B------:R-:W-:Y:S01]  /*1980*/  IMAD.WIDE R16, R0, 0x2, R16 ;  /* 0x0000000200107825 */ /* 0x000fe200078e0210 */
[----:B------:R-:W-:Y:S01]  /*1990*/  @!PT LDS RZ, [RZ] ;  /* 0x00000000fffff984 */ /* 0x000fe20000000800 */
[----:B------:R3:W-:Y:S04]  /*19a0*/  LDGSTS.E.BYPASS.LTC128B.128 [R7+0xe100], [R18.64], !P6 ;  /* 0x0e10000012077fae */ /* 0x0007e8000f101d50 */
[----:B------:R3:W-:Y:S04]  /*19b0*/  LDGSTS.E.BYPASS.LTC128B.128 [R7+0x12100], [R20.64], !P4 ;  /* 0x1210000014077fae */ /* 0x0007e8000e101d50 */
[----:B------:R3:W-:Y:S02]  /*19c0*/  LDGSTS.E.BYPASS.LTC128B.128 [R7+0x16100], [R16.64], !P5 ;  /* 0x1610000010077fae */ /* 0x0007e4000e901d50 */
.L_x_350:
[----:B------:R-:W-:Y:S05]  /*19d0*/  BSYNC B0 ;  /* 0x0000000000007941 */ /* 0x000fea0003800000 */
.L_x_349:
[----:B---3--:R3:W5:Y:S01]  /*19e0*/  SHFL.IDX PT, R16, R6, 0x3, 0x181f ;  /* 0x00781f0006107f89 */ /* 0x00876200000e0000 */
[----:B------:R-:W-:Y:S01]  /*19f0*/  IADD3 R10, R10, 0x60, RZ ;  /* 0x000000600a0a7810 */ /* 0x000fe20007ffe0ff */
[----:B------:R-:W-:Y:S01]  /*1a00*/  UIADD3 UR19, UR13, -0x1, URZ ;  /* 0xffffffff0d137890 */ /* 0x000fe2000fffe03f */
[----:B------:R-:W-:Y:S01]  /*1a10*/  IMAD.SHL.U32 R207, R207, 0x2, RZ ;  /* 0x00000002cfcf7824 */ /* 0x000fe200078e00ff */
[----:B----4-:R4:W1:Y:S01]  /*1a20*/  SHFL.IDX PT, R17, R5, 0x3, 0x181f ;  /* 0x00781f0005117f89 */ /* 0x01086200000e0000 */
[----:B------:R-:W-:Y:S01]  /*1a30*/  ISETP.GE.AND P4, PT, R10, UR4, PT ;  /* 0x000000040a007c0c */ /* 0x000fe2000bf86270 */
[----:B------:R-:W-:Y:S01]  /*1a40*/  USHF.L.U32 UR14, UR19, 0x6, URZ ;  /* 0x00000006130e7899 */ /* 0x000fe2000800063f */
[----:B------:R-:W-:Y:S01]  /*1a50*/  IMAD.MOV.U32 R216, RZ, RZ, R210 ;  /* 0x000000ffffd87224 */ /* 0x000fe200078e00d2 */
[----:B------:R-:W-:Y:S01]  /*1a60*/  ULDC.64 UR10, c[0x0][0x1e0] ;  /* 0x00007800000a7ab9 */ /* 0x000fe20000000a00 */
[----:B------:R-:W-:Y:S01]  /*1a70*/  LEA.HI R85, R87, R84, RZ, 0x5 ;  /* 0x0000005457557211 */ /* 0x000fe200078f28ff */
[----:B------:R-:W-:Y:S01]  /*1a80*/  UMOV UR9, 0x6 ;  /* 0x0000000600097882 */ /* 0x000fe20000000000 */
[----:B------:R-:W-:Y:S01]  /*1a90*/  SEL R21, RZ, 0x2, P2 ;  /* 0x00000002ff157807 */ /* 0x000fe20001000000 */
[----:B------:R-:W-:-:S02]  /*1aa0*/  USHF.L.U32 UR21, UR10, 0x6, URZ ;  /* 0x000000060a157899 */ /* 0x000fc4000800063f */
[----:B------:R-:W-:Y:S02]  /*1ab0*/  USHF.L.U64.HI UR20, UR10, UR9, UR11 ;  /* 0x000000090a147299 */ /* 0x000fe4000801020b */
[----:B------:R-:W-:Y:S02]  /*1ac0*/  USHF.R.S32.HI UR22, URZ, 0x1f, UR19 ;  /* 0x0000001f3f167899 */ /* 0x000fe40008011413 */
[----:B------:R-:W-:Y:S01]  /*1ad0*/  @!P4 SHF.R.S32.HI R8, RZ, 0x1f, R11 ;  /* 0x0000001fff08c819 */ /* 0x000fe2000001140b */
[----:B------:R-:W-:Y:S02]  /*1ae0*/  UIMAD UR5, UR20, UR19, URZ ;  /* 0x00000013140572a4 */ /* 0x000fe4000f8e023f */
[----:B------:R-:W-:Y:S01]  /*1af0*/  USHF.L.U32 UR12, UR10, 0x5, URZ ;  /* 0x000000050a0c7899 */ /* 0x000fe2000800063f */
[----:B------:R-:W-:Y:S01]  /*1b00*/  @!P4 LEA.HI R11, R8, R11, RZ, 0x3 ;  /* 0x0000000b080bc211 */ /* 0x000fe200078f18ff */
[----:B-123--:R-:W-:Y:S01]  /*1b10*/  IMAD.U32 R6, RZ, RZ, UR14 ;  /* 0x0000000eff067e24 */ /* 0x00efe2000f8e00ff */
[----:B-----5:R-:W-:Y:S01]  /*1b20*/  @!P4 LEA R14, P0, R9, R16, 0x1 ;  /* 0x00000010090ec211 */ /* 0x020fe200078008ff */
[----:B------:R-:W-:Y:S01]  /*1b30*/  UIMAD UR5, UR22, UR21, UR5 ;  /* 0x00000015160572a4 */ /* 0x000fe2000f8e0205 */
[----:B----4-:R-:W-:Y:S01]  /*1b40*/  @!P4 LOP3.LUT R5, R11, 0xfffffff8, RZ, 0xc0, !PT ;  /* 0xfffffff80b05c812 */ /* 0x010fe200078ec0ff */
[----:B------:R-:W-:Y:S01]  /*1b50*/  UMOV UR4, 0x5 ;  /* 0x0000000500047882 */ /* 0x000fe20000000000 */
[C---:B------:R-:W-:Y:S01]  /*1b60*/  @!P4 LEA.HI.X R15, R9.reuse, R17, R15, 0x1, P0 ;  /* 0x00000011090fc211 */ /* 0x040fe200000f0c0f */
[----:B------:R-:W-:Y:S01]  /*1b70*/  USHF.L.U64.HI UR11, UR10, UR4, UR11 ;  /* 0x000000040a0b7299 */ /* 0x000fe2000801020b */
[----:B------:R-:W-:Y:S01]  /*1b80*/  @!P4 IADD3 R9, R9, 0x80, RZ ;  /* 0x000000800909c810 */ /* 0x000fe20007ffe0ff */
[----:B------:R-:W-:Y:S01]  /*1b90*/  @!P4 IMAD.WIDE R10, R5, 0x2, R16 ;  /* 0x00000002050ac825 */ /* 0x000fe200078e0210 */
[----:B------:R-:W-:Y:S01]  /*1ba0*/  ISETP.NE.AND P0, PT, R12, RZ, PT ;  /* 0x000000ff0c00720c */ /* 0x000fe20003f05270 */
[----:B------:R-:W-:Y:S01]  /*1bb0*/  @!PT LDS RZ, [RZ] ;  /* 0x00000000fffff984 */ /* 0x000fe20000000800 */
[----:B------:R1:W-:Y:S01]  /*1bc0*/  @!P4 LDGSTS.E.BYPASS.LTC128B.128 [R207+0xf100], [R14.64], !P6 ;  /* 0x0f1000000ecfcfae */ /* 0x0003e2000f101d50 */
[----:B------:R-:W-:Y:S01]  /*1bd0*/  @!P4 SHF.R.S32.HI R0, RZ, 0x1f, R9 ;  /* 0x0000001fff00c819 */ /* 0x000fe20000011409 */
[----:B------:R-:W-:Y:S01]  /*1be0*/  IMAD.U32 R5, RZ, RZ, UR21 ;  /* 0x00000015ff057e24 */ /* 0x000fe2000f8e00ff */
[----:B------:R-:W-:Y:S01]  /*1bf0*/  IADD3 R7, -R6, c[0x0][0x1d0], -R13 ;  /* 0x0000740006077a10 */ /* 0x000fe20007ffe90d */
[----:B------:R-:W-:Y:S01]  /*1c00*/  UISETP.GT.AND UP0, UPT, UR19, UR8, UPT ;  /* 0x000000081300728c */ /* 0x000fe2000bf04270 */
[----:B------:R-:W-:-:S02]  /*1c10*/  @!P4 LEA.HI R0, R0, R9, RZ, 0x3 ;  /* 0x000000090000c211 */ /* 0x000fc400078f18ff */
[C---:B------:R-:W-:Y:S02]  /*1c20*/  ISETP.GE.AND P6, PT, R7.reuse, 0x1, PT ;  /* 0x000000010700780c */ /* 0x040fe40003fc6270 */
[----:B------:R-:W-:Y:S02]  /*1c30*/  @!P4 LOP3.LUT R9, R0, 0xfffffff8, RZ, 0xc0, !PT ;  /* 0xfffffff80009c812 */ /* 0x000fe400078ec0ff */
[----:B------:R-:W-:Y:S01]  /*1c40*/  SEL R12, RZ, 0x1, P3 ;  /* 0x00000001ff0c7807 */ /* 0x000fe20001800000 */
[----:B------:R2:W-:Y:S01]  /*1c50*/  @!P4 LDGSTS.E.BYPASS.LTC128B.128 [R207+0x13100], [R10.64], !P0 ;  /* 0x131000000acfcfae */ /* 0x0005e2000c101d50 */
[----:B------:R-:W-:Y:S01]  /*1c60*/  ISETP.GE.AND P0, PT, R7, 0x21, PT ;  /* 0x000000210700780c */ /* 0x000fe20003f06270 */
[----:B------:R-:W-:-:S04]  /*1c70*/  @!P4 IMAD.WIDE R16, R9, 0x2, R16 ;  /* 0x000000020910c825 */ /* 0x000fc800078e0210 */
[----:B------:R-:W-:Y:S01]  /*1c80*/  IMAD.WIDE.U32 R8, R5, UR19, R216 ;  /* 0x0000001305087c25 */ /* 0x000fe2000f8e00d8 */
[----:B------:R3:W-:Y:S04]  /*1c90*/  @!P4 LDGSTS.E.BYPASS.LTC128B.128 [R207+0x17100], [R16.64], !P5 ;  /* 0x1710000010cfcfae */ /* 0x0007e8000e901d50 */
[----:B------:R-:W0:Y:S01]  /*1ca0*/  LDGDEPBAR ;  /* 0x00000000000079af */ /* 0x000e220000000000 */
[----:B------:R-:W-:Y:S01]  /*1cb0*/  IADD3 R0, R9, UR5, RZ ;  /* 0x0000000509007c10 */ /* 0x000fe2000fffe0ff */
[----:B------:R-:W-:Y:S02]  /*1cc0*/  IMAD.SHL.U32 R9, R24, 0x40, RZ ;  /* 0x0000004018097824 */ /* 0x000fe400078e00ff */
[----:B------:R-:W-:Y:S01]  /*1cd0*/  BAR.SYNC.DEFER_BLOCKING 0x0 ;  /* 0x0000000000007b1d */ /* 0x000fe20000010000 */
[----:B------:R-:W-:-:S02]  /*1ce0*/  @P0 IADD3 R7, P4, R8, UR12, RZ ;  /* 0x0000000c08070c10 */ /* 0x000fc4000ff9e0ff */
[----:B------:R-:W-:-:S03]  /*1cf0*/  LOP3.LUT R9, R9, 0x1c0, RZ, 0xc0, !PT ;  /* 0x000001c009097812 */ /* 0x000fc600078ec0ff */
[----:B------:R-:W-:Y:S02]  /*1d00*/  ULDC.64 UR4, c[0x0][0x208] ;  /* 0x0000820000047ab9 */ /* 0x000fe40000000a00 */
[----:B------:R-:W-:Y:S02]  /*1d10*/  UIMAD UR10, UR22, UR4, URZ ;  /* 0x00000004160a72a4 */ /* 0x000fe4000f8e023f */
[----:B------:R-:W-:Y:S01]  /*1d20*/  UIMAD.WIDE.U32 UR24, UR19, UR4, URZ ;  /* 0x00000004131872a5 */ /* 0x000fe2000f8e003f */
[C---:B--2---:R-:W-:Y:S01]  /*1d30*/  @P6 LEA R10, P5, R8.reuse, c[0x0][0x1c8], 0x1 ;  /* 0x00007200080a6a11 */ /* 0x044fe200078a08ff */
[----:B------:R-:W-:Y:S02]  /*1d40*/  UIMAD UR10, UR19, UR5, UR10 ;  /* 0x00000005130a72a4 */ /* 0x000fe4000f8e020a */
[----:B------:R-:W-:Y:S01]  /*1d50*/  USHF.L.U64.HI UR9, UR4, UR9, UR5 ;  /* 0x0000000904097299 */ /* 0x000fe20008010205 */
[----:B------:R-:W-:Y:S01]  /*1d60*/  @P6 LEA.HI.X R11, R8, c[0x0][0x1cc], R0, 0x1, P5 ;  /* 0x00007300080b6a11 */ /* 0x000fe200028f0c00 */
[----:B------:R-:W-:Y:S01]  /*1d70*/  IMAD.SHL.U32 R8, R13, 0x8, RZ ;  /* 0x000000080d087824 */ /* 0x000fe200078e00ff */
[----:B------:R-:W-:Y:S01]  /*1d80*/  @P0 IADD3.X R0, R0, UR11, RZ, P4, !PT ;  /* 0x0000000b00000c10 */ /* 0x000fe2000a7fe4ff */
[----:B------:R-:W-:Y:S01]  /*1d90*/  UIADD3 UR10, UR25, UR10, URZ ;  /* 0x0000000a190a7290 */ /* 0x000fe2000fffe03f */
[----:B-1----:R-:W-:Y:S01]  /*1da0*/  @P0 LEA R14, P4, R7, c[0x0][0x1c8], 0x1 ;  /* 0x00007200070e0a11 */ /* 0x002fe200078808ff */
[----:B------:R-:W-:Y:S01]  /*1db0*/  @UP0 UIADD3 UR5, UR13, -0x2, URZ ;  /* 0xfffffffe0d050890 */ /* 0x000fe2000fffe03f */
[----:B------:R-:W-:Y:S01]  /*1dc0*/  LOP3.LUT R8, R9, 0x8, R8, 0xf8, !PT ;  /* 0x0000000809087812 */ /* 0x000fe200078ef808 */
[----:B------:R-:W-:Y:S01]  /*1dd0*/  UMOV UR19, 0x1 ;  /* 0x0000000100137882 */ /* 0x000fe20000000000 */
[----:B------:R-:W-:Y:S01]  /*1de0*/  @P0 LEA.HI.X R15, R7, c[0x0][0x1cc], R0, 0x1, P4 ;  /* 0x00007300070f0a11 */ /* 0x000fe200020f0c00 */
[----:B------:R-:W-:Y:S01]  /*1df0*/  @!PT LDS RZ, [RZ] ;  /* 0x00000000fffff984 */ /* 0x000fe20000000800 */
[----:B------:R-:W-:Y:S01]  /*1e00*/  @!PT LDS RZ, [RZ] ;  /* 0x00000000fffff984 */ /* 0x000fe20000000800 */
[----:B------:R-:W-:Y:S01]  /*1e10*/  @!PT LDS RZ, [RZ] ;  /* 0x00000000fffff984 */ /* 0x000fe20000000800 */
[----:B------:R1:W-:Y:S01]  /*1e20*/  @P6 LDGSTS.E.BYPASS.LTC128B.128 [R207+0x6100], [R10.64], !P3 ;  /* 0x061000000acf6fae */ /* 0x0003e2000d901d50 */
[----:B------:R-:W-:Y:S01]  /*1e30*/  SHF.R.U32.HI R9, RZ, 0x3, R9 ;  /* 0x00000003ff097819 */ /* 0x000fe20000011609 */
[----:B------:R-:W-:Y:S01]  /*1e40*/  IMAD.U32 R23, RZ, RZ, UR10 ;  /* 0x0000000aff177e24 */ /* 0x000fe2000f8e00ff */
[----:B------:R-:W-:Y:S01]  /*1e50*/  SHF.R.S32.HI R7, RZ, 0x5, R85 ;  /* 0x00000005ff077819 */ /* 0x000fe20000011455 */
[----:B------:R1:W-:Y:S01]  /*1e60*/  @P6 LDGSTS.E.BYPASS.LTC128B.128 [R207+0x8100], [R10.64+0x80], !P2 ;  /* 0x081000800acf6fae */ /* 0x0003e2000d101d50 */
[----:B------:R-:W-:Y:S01]  /*1e70*/  LOP3.LUT R8, R8, R9, RZ, 0x3c, !PT ;  /* 0x0000000908087212 */ /* 0x000fe200078e3cff */
[----:B------:R-:W-:Y:S01]  /*1e80*/  USHF.L.U32 UR10, UR4, 0x6, URZ ;  /* 0x00000006040a7899 */ /* 0x000fe2000800063f */
[----:B------:R-:W-:Y:S01]  /*1e90*/  SEL R0, RZ, 0x4, P1 ;  /* 0x00000004ff007807 */ /* 0x000fe20000800000 */
[----:B------:R1:W-:Y:S01]  /*1ea0*/  @P6 LDGSTS.E.BYPASS.LTC128B.128 [R207+0xa100], [R10.64+0x100], !P1 ;  /* 0x0a1001000acf6fae */ /* 0x0003e2000c901d50 */
[----:B------:R-:W-:Y:S01]  /*1eb0*/  IMAD R206, R7, 0x400, R4 ;  /* 0x0000040007ce7824 */ /* 0x000fe200078e0204 */
[----:B------:R-:W-:Y:S01]  /*1ec0*/  LOP3.LUT P4, RZ, R24, 0x2, RZ, 0xc0, !PT ;  /* 0x0000000218ff7812 */ /* 0x000fe2000788c0ff */
[----:B------:R-:W-:Y:S01]  /*1ed0*/  IMAD R205, R205, 0x200, R8 ;  /* 0x00000200cdcd7824 */ /* 0x000fe200078e0208 */
[----:B------:R2:W-:Y:S01]  /*1ee0*/  @P0 LDGSTS.E.BYPASS.LTC128B.128 [R207+0x7100], [R14.64], !P3 ;  /* 0x071000000ecf0fae */ /* 0x0005e2000d901d50 */
[----:B------:R-:W-:Y:S01]  /*1ef0*/  IMAD.SHL.U32 R206, R206, 0x2, RZ ;  /* 0x00000002cece7824 */ /* 0x000fe200078e00ff */
[----:B------:R-:W-:Y:S01]  /*1f00*/  IADD3 R12, R0, R21, R12 ;  /* 0x00000015000c7210 */ /* 0x000fe20007ffe00c */
[----:B------:R-:W-:Y:S01]  /*1f10*/  IMAD.SHL.U32 R205, R205, 0x2, RZ ;  /* 0x00000002cdcd7824 */ /* 0x000fe200078e00ff */
[----:B------:R2:W-:Y:S01]  /*1f20*/  @P0 LDGSTS.E.BYPASS.LTC128B.128 [R207+0x9100], [R14.64+0x80], !P2 ;  /* 0x091000800ecf0fae */ /* 0x0005e2000d101d50 */
[----:B------:R-:W-:Y:S01]  /*1f30*/  IADD3 R0, -R13, c[0x0][0x1d0], -R6 ;  /* 0x000074000d007a10 */ /* 0x000fe20007ffe906 */
[--C-:B------:R-:W-:Y:S01]  /*1f40*/  IMAD R202, R2, 0x2, R206.reuse ;  /* 0x0000000202ca7824 */ /* 0x100fe200078e02ce */
[----:B------:R-:W-:Y:S01]  /*1f50*/  LOP3.LUT P5, RZ, R12, 0x2, RZ, 0xc0, !PT ;  /* 0x000000020cff7812 */ /* 0x000fe200078ac0ff */
[----:B------:R2:W-:Y:S01]  /*1f60*/  @P0 LDGSTS.E.BYPASS.LTC128B.128 [R207+0xb100], [R14.64+0x100], !P1 ;  /* 0x0b1001000ecf0fae */ /* 0x0005e2000c901d50 */
[----:B------:R-:W-:Y:S01]  /*1f70*/  ISETP.LT.OR P6, PT, R0, 0x1, P3 ;  /* 0x000000010000780c */ /* 0x000fe20001fc1670 */
[----:B------:R-:W-:Y:S01]  /*1f80*/  IMAD R201, R3, 0x2, R206 ;  /* 0x0000000203c97824 */ /* 0x000fe200078e02ce */
[C---:B------:R-:W-:Y:S01]  /*1f90*/  IADD3 R20, R205.reuse, 0x6100, RZ ;  /* 0x00006100cd147810 */ /* 0x040fe20007ffe0ff */
[----:B------:R-:W0:Y:S01]  /*1fa0*/  LDGDEPBAR ;  /* 0x00000000000079af */ /* 0x000e220000000000 */
[----:B------:R-:W-:Y:S01]  /*1fb0*/  IADD3 R204, R205, 0x6120, RZ ;  /* 0x00006120cdcc7810 */ /* 0x000fe20007ffe0ff */
[----:B------:R-:W-:Y:S01]  /*1fc0*/  IMAD R199, R3, 0x2, R202 ;  /* 0x0000000203c77824 */ /* 0x000fe200078e02ca */
[----:B------:R-:W-:Y:S01]  /*1fd0*/  @P4 IADD3 R204, R20, -0x20, RZ ;  /* 0xffffffe014cc4810 */ /* 0x000fe20007ffe0ff */
[----:B------:R-:W-:Y:S01]  /*1fe0*/  @UP0 USHF.R.S32.HI UR4, URZ, 0x1f, UR5 ;  /* 0x0000001f3f040899 */ /* 0x000fe20008011405 */
[----:B------:R-:W-:-:S02]  /*1ff0*/  LOP3.LUT P4, RZ, R12, 0x4, RZ, 0xc0, !PT ;  /* 0x000000040cff7812 */ /* 0x000fc4000788c0ff */
[----:B------:R-:W-:Y:S02]  /*2000*/  LOP3.LUT R85, R85, 0xffffffe0, RZ, 0xc0, !PT ;  /* 0xffffffe055557812 */ /* 0x000fe400078ec0ff */
[C---:B------:R-:W-:Y:S02]  /*2010*/  IADD3 R195, R204.reuse, 0x800, RZ ;  /* 0x00000800ccc37810 */ /* 0x040fe40007ffe0ff */
[C---:B------:R-:W-:Y:S02]  /*2020*/  IADD3 R194, R204.reuse, 0x1000, RZ ;  /* 0x00001000ccc27810 */ /* 0x040fe40007ffe0ff */
[C---:B------:R-:W-:Y:S02]  /*2030*/  IADD3 R193, R204.reuse, 0x1800, RZ ;  /* 0x00001800ccc17810 */ /* 0x040fe40007ffe0ff */
[C---:B------:R-:W-:Y:S02]  /*2040*/  IADD3 R191, R204.reuse, 0x2000, RZ ;  /* 0x00002000ccbf7810 */ /* 0x040fe40007ffe0ff */
[----:B------:R-:W-:-:S02]  /*2050*/  IADD3 R190, R204, 0x2800, RZ ;  /* 0x00002800ccbe7810 */ /* 0x000fc40007ffe0ff */
[C---:B------:R-:W-:Y:S02]  /*2060*/  IADD3 R189, R204.reuse, 0x3000, RZ ;  /* 0x00003000ccbd7810 */ /* 0x040fe40007ffe0ff */
[----:B------:R-:W-:Y:S01]  /*2070*/  IADD3 R188, R204, 0x3800, RZ ;  /* 0x00003800ccbc7810 */ /* 0x000fe20007ffe0ff */
[----:B--2---:R-:W-:Y:S01]  /*2080*/  IMAD.U32 R14, RZ, RZ, UR24 ;  /* 0x00000018ff0e7e24 */ /* 0x004fe2000f8e00ff */
[----:B------:R-:W-:-:S04]  /*2090*/  DEPBAR.LE SB0, 0x1 ;  /* 0x000080400000791a */ /* 0x000fc80000000000 */
[----:B------:R-:W-:-:S04]  /*20a0*/  DEPBAR.LE SB0, 0x0 ;  /* 0x000080000000791a */ /* 0x000fc80000000000 */
[----:B------:R-:W-:Y:S01]  /*20b0*/  BAR.SYNC.DEFER_BLOCKING 0x0 ;  /* 0x0000000000007b1d */ /* 0x000fe20000010000 */
[----:B------:R-:W-:Y:S01]  /*20c0*/  IMAD.U32 R15, RZ, RZ, UR25 ;  /* 0x00000019ff0f7e24 */ /* 0x000fe2000f8e00ff */
[----:B------:R-:W-:Y:S02]  /*20d0*/  LEA R15, P0, R14, R208, 0x6 ;  /* 0x000000d00e0f7211 */ /* 0x000fe400078030ff */
[----:B------:R-:W-:Y:S02]  /*20e0*/  IADD3 R187, R204, 0x4000, RZ ;  /* 0x00004000ccbb7810 */ /* 0x000fe40007ffe0ff */
[----:B------:R-:W-:Y:S02]  /*20f0*/  LEA.HI.X R14, R14, R215, R23, 0x6, P0 ;  /* 0x000000d70e0e7211 */ /* 0x000fe400000f3417 */
[----:B------:R-:W-:Y:S02]  /*2100*/  LEA R26, P0, R15, c[0x0][0x1f8], 0x1 ;  /* 0x00007e000f1a7a11 */ /* 0x000fe400078008ff */
[----:B------:R-:W-:-:S02]  /*2110*/  IADD3 R186, R204, 0x4800, RZ ;  /* 0x00004800ccba7810 */ /* 0x000fc40007ffe0ff */
[----:B------:R-:W-:Y:S02]  /*2120*/  LEA.HI.X R27, R15, c[0x0][0x1fc], R14, 0x1, P0 ;  /* 0x00007f000f1b7a11 */ /* 0x000fe400000f0c0e */
[----:B------:R-:W-:Y:S02]  /*2130*/  IADD3 R80, P0, R26, UR10, RZ ;  /* 0x0000000a1a507c10 */ /* 0x000fe4000ff1e0ff */
[----:B------:R-:W-:Y:S02]  /*2140*/  IADD3 R185, R204, 0x5000, RZ ;  /* 0x00005000ccb97810 */ /* 0x000fe40007ffe0ff */
[----:B------:R-:W-:Y:S02]  /*2150*/  IADD3.X R81, R27, UR9, RZ, P0, !PT ;  /* 0x000000091b517c10 */ /* 0x000fe400087fe4ff */
[C---:B------:R-:W-:Y:S02]  /*2160*/  ISETP.LT.OR P0, PT, R0.reuse, 0x1, !P5 ;  /* 0x000000010000780c */ /* 0x040fe40006f01670 */
[----:B------:R-:W-:Y:S01]  /*2170*/  ISETP.LT.OR P5, PT, R0, 0x21, !P5 ;  /* 0x000000210000780c */ /* 0x000fe20006fa1670 */
[----:B------:R-:W-:Y:S01]  /*2180*/  LDSM.16.M88.4 R40, [R206+0xc100] ;  /* 0x00c10000ce28783b */ /* 0x000fe20000000200 */
[----:B------:R-:W-:-:S03]  /*2190*/  IADD3 R184, R204, 0x5800, RZ ;  /* 0x00005800ccb87810 */ /* 0x000fc60007ffe0ff */
[----:B------:R-:W2:Y:S04]  /*21a0*/  LDSM.16.M88.4 R72, [R205+0x7100] ;  /* 0x00710000cd48783b */ /* 0x000ea80000000200 */
[----:B---3--:R-:W3:Y:S04]  /*21b0*/  LDSM.16.M88.4 R16, [R205+0x6100] ;  /* 0x00610000cd10783b */ /* 0x008ee80000000200 */
[----:B-1----:R-:W1:Y:S04]  /*21c0*/  LDSM.16.M88.4 R8, [R205+0x6900] ;  /* 0x00690000cd08783b */ /* 0x002e680000000200 */
[----:B------:R-:W4:Y:S04]  /*21d0*/  LDSM.16.M88.4 R68, [R205+0x7900] ;  /* 0x00790000cd44783b */ /* 0x000f280000000200 */
[----:B------:R-:W-:Y:S04]  /*21e0*/  LDSM.16.M88.4 R52, [R202+0xc100] ;  /* 0x00c10000ca34783b */ /* 0x000fe80000000200 */
[----:B------:R-:W5:Y:S04]  /*21f0*/  LDSM.16.M88.4 R64, [R204] ;  /* 0x00000000cc40783b */ /* 0x000f680000000200 */
[----:B------:R-:W-:Y:S04]  /*2200*/  LDSM.16.M88.4 R60, [R204+0x800] ;  /* 0x00080000cc3c783b */ /* 0x000fe80000000200 */
[----:B------:R-:W1:Y:S04]  /*2210*/  LDSM.16.M88.4 R56, [R204+0x1000] ;  /* 0x00100000cc38783b */ /* 0x000e680000000200 */
[----:B------:R-:W1:Y:S04]  /*2220*/  LDSM.16.M88.4 R48, [R204+0x1800] ;  /* 0x00180000cc30783b */ /* 0x000e680000000200 */
[----:B------:R-:W-:Y:S01]  /*2230*/  @!PT LDS RZ, [RZ] ;  /* 0x00000000fffff984 */ /* 0x000fe20000000800 */
[----:B------:R-:W-:Y:S01]  /*2240*/  @!PT LDS RZ, [RZ] ;  /* 0x00000000fffff984 */ /* 0x000fe20000000800 */
[----:B------:R-:W-:Y:S01]  /*2250*/  @!PT LDS RZ, [RZ] ;  /* 0x00000000fffff984 */ /* 0x000fe20000000800 */
[----:B------:R1:W-:Y:S01]  /*2260*/  LDGSTS.E.BYPASS.LTC128B.128 [R207+0x100], [R26.64], !P6 ;  /* 0x001000001acf7fae */ /* 0x0003e2000f101d50 */
[----:B------:R-:W-:-:S02]  /*2270*/  ISETP.LT.OR P6, PT, R0, 0x1, !P4 ;  /* 0x000000010000780c */ /* 0x000fc400067c1670 */
[----:B------:R-:W-:Y:S01]  /*2280*/  ISETP.LT.OR P4, PT, R0, 0x21, !P4 ;  /* 0x000000210000780c */ /* 0x000fe20006781670 */
[----:B------:R1:W-:Y:S01]  /*2290*/  LDGSTS.E.BYPASS.LTC128B.128 [R207+0x2100], [R26.64+0x80], !P0 ;  /* 0x021000801acf7fae */ /* 0x0003e2000c101d50 */
[----:B------:R-:W-:Y:S01]  /*22a0*/  LOP3.LUT P0, RZ, R24, 0x4, RZ, 0xc0, !PT ;  /* 0x0000000418ff7812 */ /* 0x000fe2000780c0ff */
[C---:B--2---:R-:W-:Y:S08]  /*22b0*/  HMMA.16816.F32 R76, R40.reuse, R72, RZ ;  /* 0x00000048284c723c */ /* 0x044ff000000018ff */
[----:B------:R2:W-:Y:S01]  /*22c0*/  LDGSTS.E.BYPASS.LTC128B.128 [R207+0x4100], [R26.64+0x100], !P6 ;  /* 0x041001001acf7fae */ /* 0x0005e2000f101d50 */
[----:B------:R-:W-:Y:S01]  /*22d0*/  ISETP.LT.OR P6, PT, R0, 0x21, P3 ;  /* 0x000000210000780c */ /* 0x000fe20001fc1670 */
[----:B------:R-:W-:Y:S01]  /*22e0*/  IMAD.MOV.U32 R0, RZ, RZ, 0x40 ;  /* 0x00000040ff007424 */ /* 0x000fe200078e00ff */
[----:B---3--:R-:W-:Y:S04]  /*22f0*/  HMMA.16816.F32 R20, R40, R16, RZ ;  /* 0x000000102814723c */ /* 0x008fe800000018ff */
[----:B------:R-:W-:-:S04]  /*2300*/  SEL R0, R0, 0xffffffc0, !P0 ;  /* 0xffffffc000007807 */ /* 0x000fc80004000000 */
[----:B------:R-:W-:Y:S01]  /*2310*/  HMMA.16816.F32 R72, R40, R74, RZ ;  /* 0x0000004a2848723c */ /* 0x000fe200000018ff */
[----:B------:R-:W-:Y:S02]  /*2320*/  IMAD.IADD R200, R205, 0x1, R0 ;  /* 0x00000001cdc87824 */ /* 0x000fe400078e0200 */
[----:B------:R3:W-:Y:S01]  /*2330*/  LDGSTS.E.BYPASS.LTC128B.128 [R207+0x1100], [R80.64], !P6 ;  /* 0x0110000050cf7fae */ /* 0x0007e2000f101d50 */
[----:B------:R-:W-:-:S03]  /*2340*/  IMAD.IADD R192, R0, 0x1, R204 ;  /* 0x0000000100c07824 */ /* 0x000fc600078e02cc */
[----:B------:R3:W-:Y:S01]  /*2350*/  LDGSTS.E.BYPASS.LTC128B.128 [R207+0x3100], [R80.64+0x80], !P5 ;  /* 0x0310008050cf7fae */ /* 0x0007e2000e901d50 */
[----:B------:R-:W-:Y:S01]  /*2360*/  HMMA.16816.F32 R16, R40, R18, RZ ;  /* 0x000000122810723c */ /* 0x000fe200000018ff */
[----:B------:R-:W-:Y:S02]  /*2370*/  PLOP3.LUT P5, PT, PT, PT, UP0, 0x80, 0x0 ;  /* 0x000000000000781c */ /* 0x000fe40003faf008 */
[----:B------:R3:W-:Y:S01]  /*2380*/  LDGSTS.E.BYPASS.LTC128B.128 [R207+0x5100], [R80.64+0x100], !P4 ;  /* 0x0510010050cf7fae */ /* 0x0007e2000e101d50 */
[----:B------:R-:W-:-:S03]  /*2390*/  PLOP3.LUT P4, PT, PT, PT, UP2, 0x80, 0x0 ;  /* 0x000000000000781c */ /* 0x000fc60003f8f028 */
[----:B------:R-:W-:Y:S01]  /*23a0*/  LDSM.16.M88.4 R36, [R201+0xc100] ;  /* 0x00c10000c924783b */ /* 0x000fe20000000200 */
[C---:B-1----:R-:W-:Y:S03]  /*23b0*/  HMMA.16816.F32 R12, R40.reuse, R8, RZ ;  /* 0x00000008280c723c */ /* 0x042fe600000018ff */
[----:B------:R-:W1:Y:S04]  /*23c0*/  LDSM.16.M88.4 R32, [R200+0x6100] ;  /* 0x00610000c820783b */ /* 0x000e680000000200 */
[----:B--2---:R-:W2:Y:S01]  /*23d0*/  LDSM.16.M88.4 R24, [R200+0x7100] ;  /* 0x00710000c818783b */ /* 0x004ea20000000200 */
[C---:B------:R-:W-:Y:S03]  /*23e0*/  HMMA.16816.F32 R8, R40.reuse, R10, RZ ;  /* 0x0000000a2808723c */ /* 0x040fe600000018ff */
[----:B------:R-:W1:Y:S04]  /*23f0*/  LDSM.16.M88.4 R28, [R200+0x6900] ;  /* 0x00690000c81c783b */ /* 0x000e680000000200 */
[----:B------:R-:W0:Y:S01]  /*2400*/  LDGDEPBAR ;  /* 0x00000000000079af */ /* 0x000e220000000000 */
[C---:B----4-:R-:W-:Y:S03]  /*2410*/  HMMA.16816.F32 R44, R40.reuse, R68, RZ ;  /* 0x00000044282c723c */ /* 0x050fe600000018ff */
[----:B---3--:R-:W3:Y:S05]  /*2420*/  LDSM.16.M88.4 R80, [R200+0x7900] ;  /* 0x00790000c850783b */ /* 0x008eea0000000200 */
[----:B------:R-:W-:Y:S01]  /*2430*/  HMMA.16816.F32 R40, R40, R70, RZ ;  /* 0x000000462828723c */ /* 0x000fe200000018ff */
[----:B------:R-:W-:Y:S07]  /*2440*/  LDSM.16.M88.4 R68, [R199+0xc100] ;  /* 0x00c10000c744783b */ /* 0x000fee0000000200 */
[C---:B-----5:R-:W-:Y:S08]  /*2450*/  HMMA.16816.F32 R20, R52.reuse, R64, R20 ;  /* 0x000000403414723c */ /* 0x060ff00000001814 */
[C---:B------:R-:W-:Y:S08]  /*2460*/  HMMA.16816.F32 R76, R52.reuse, R56, R76 ;  /* 0x00000038344c723c */ /* 0x040ff0000000184c */
[C---:B------:R-:W-:Y:S01]  /*2470*/  HMMA.16816.F32 R72, R52.reuse, R58, R72 ;  /* 0x0000003a3448723c */ /* 0x040fe20000001848 */
[----:B------:R-:W-:Y:S07]  /*2480*/  LDSM.16.M88.4 R56, [R192+0x1000] ;  /* 0x00100000c038783b */ /* 0x000fee0000000200 */
[C---:B------:R-:W-:Y:S01]  /*2490*/  HMMA.16816.F32 R16, R52.reuse, R66, R16 ;  /* 0x000000423410723c */ /* 0x040fe20000001810 */
[----:B------:R-:W4:Y:S07]  /*24a0*/  LDSM.16.M88.4 R64, [R192] ;  /* 0x00000000c040783b */ /* 0x000f2e0000000200 */
[C---:B------:R-:W-:Y:S08]  /*24b0*/  HMMA.16816.F32 R12, R52.reuse, R60, R12 ;  /* 0x0000003c340c723c */ /* 0x040ff0000000180c */
[C---:B------:R-:W-:Y:S01]  /*24c0*/  HMMA.16816.F32 R8, R52.reuse, R62, R8 ;  /* 0x0000003e3408723c */ /* 0x040fe20000001808 */
[----:B------:R-:W5:Y:S07]  /*24d0*/  LDSM.16.M88.4 R60, [R192+0x800] ;  /* 0x00080000c03c783b */ /* 0x000f6e0000000200 */
[C---:B------:R-:W-:Y:S08]  /*24e0*/  HMMA.16816.F32 R44, R52.reuse, R48, R44 ;  /* 0x00000030342c723c */ /* 0x040ff0000000182c */
[----:B------:R-:W-:Y:S01]  /*24f0*/  HMMA.16816.F32 R40, R52, R50, R40 ;  /* 0x000000323428723c */ /* 0x000fe20000001828 */
[----:B------:R-:W3:Y:S04]  /*2500*/  LDSM.16.M88.4 R52, [R192+0x1800] ;  /* 0x00180000c034783b */ /* 0x000ee80000000200 */
[----:B------:R-:W-:Y:S03]  /*2510*/  LDSM.16.M88.4 R48, [R206+0x10100] ;  /* 0x01010000ce30783b */ /* 0x000fe60000000200 */
[C---:B-1----:R-:W-:Y:S08]  /*2520*/  HMMA.16816.F32 R20, R36.reuse, R32, R20 ;  /* 0x000000202414723c */ /* 0x042ff00000001814 */
[C---:B--2---:R-:W-:Y:S08]  /*2530*/  HMMA.16816.F32 R76, R36.reuse, R24, R76 ;  /* 0x00000018244c723c */ /* 0x044ff0000000184c */
[C---:B------:R-:W-:Y:S01]  /*2540*/  HMMA.16816.F32 R72, R36.reuse, R26, R72 ;  /* 0x0000001a2448723c */ /* 0x040fe20000001848 */
[----:B------:R-:W-:Y:S07]  /*2550*/  LDSM.16.M88.4 R24, [R205+0x9100] ;  /* 0x00910000cd18783b */ /* 0x000fee0000000200 */
[C---:B------:R-:W-:Y:S01]  /*2560*/  HMMA.16816.F32 R16, R36.reuse, R34, R16 ;  /* 0x000000222410723c */ /* 0x040fe20000001810 */
[----:B------:R-:W1:Y:S07]  /*2570*/  LDSM.16.M88.4 R32, [R205+0x8100] ;  /* 0x00810000cd20783b */ /* 0x000e6e0000000200 */
[C---:B------:R-:W-:Y:S08]  /*2580*/  HMMA.16816.F32 R12, R36.reuse, R28, R12 ;  /* 0x0000001c240c723c */ /* 0x040ff0000000180c */
[C---:B------:R-:W-:Y:S01]  /*2590*/  HMMA.16816.F32 R8, R36.reuse, R30, R8 ;  /* 0x0000001e2408723c */ /* 0x040fe20000001808 */
[----:B------:R-:W2:Y:S07]  /*25a0*/  LDSM.16.M88.4 R28, [R205+0x8900] ;  /* 0x00890000cd1c783b */ /* 0x000eae0000000200 */
[C---:B---3--:R-:W-:Y:S08]  /*25b0*/  HMMA.16816.F32 R44, R36.reuse, R80, R44 ;  /* 0x00000050242c723c */ /* 0x048ff0000000182c */
[----:B------:R-:W-:Y:S01]  /*25c0*/  HMMA.16816.F32 R40, R36, R82, R40 ;  /* 0x000000522428723c */ /* 0x000fe20000001828 */
[----:B------:R-:W3:Y:S04]  /*25d0*/  LDSM.16.M88.4 R80, [R205+0x9900] ;  /* 0x00990000cd50783b */ /* 0x000ee80000000200 */
[----:B------:R-:W-:Y:S03]  /*25e0*/  LDSM.16.M88.4 R36, [R204+0x2800] ;  /* 0x00280000cc24783b */ /* 0x000fe60000000200 */
[C---:B----4-:R-:W-:Y:S08]  /*25f0*/  HMMA.16816.F32 R20, R68.reuse, R64, R20 ;  /* 0x000000404414723c */ /* 0x050ff00000001814 */
[C---:B------:R-:W-:Y:S08]  /*2600*/  HMMA.16816.F32 R76, R68.reuse, R56, R76 ;  /* 0x00000038444c723c */ /* 0x040ff0000000184c */
[C---:B------:R-:W-:Y:S01]  /*2610*/  HMMA.16816.F32 R72, R68.reuse, R58, R72 ;  /* 0x0000003a4448723c */ /* 0x040fe20000001848 */
[----:B------:R-:W-:Y:S07]  /*2620*/  LDSM.16.M88.4 R56, [R204+0x3000] ;  /* 0x00300000cc38783b */ /* 0x000fee0000000200 */
[C---:B------:R-:W-:Y:S01]  /*2630*/  HMMA.16816.F32 R16, R68.reuse, R66, R16 ;  /* 0x000000424410723c */ /* 0x040fe20000001810 */
[----:B------:R-:W-:Y:S07]  /*2640*/  LDSM.16.M88.4 R64, [R202+0x10100] ;  /* 0x01010000ca40783b */ /* 0x000fee0000000200 */
[C---:B-----5:R-:W-:Y:S08]  /*2650*/  HMMA.16816.F32 R12, R68.reuse, R60, R12 ;  /* 0x0000003c440c723c */ /* 0x060ff0000000180c */
[C---:B------:R-:W-:Y:S01]  /*2660*/  HMMA.16816.F32 R8, R68.reuse, R62, R8 ;  /* 0x0000003e4408723c */ /* 0x040fe20000001808 */
[----:B------:R-:W4:Y:S07]  /*2670*/  LDSM.16.M88.4 R60, [R204+0x2000] ;  /* 0x00200000cc3c783b */ /* 0x000f2e0000000200 */
[C---:B------:R-:W-:Y:S08]  /*2680*/  HMMA.16816.F32 R44, R68.reuse, R52, R44 ;  /* 0x00000034442c723c */ /* 0x040ff0000000182c */
[----:B------:R-:W-:Y:S01]  /*2690*/  HMMA.16816.F32 R40, R68, R54, R40 ;  /* 0x000000364428723c */ /* 0x000fe20000001828 */
[----:B------:R-:W5:Y:S04]  /*26a0*/  LDSM.16.M88.4 R68, [R204+0x3800] ;  /* 0x00380000cc44783b */ /* 0x000f680000000200 */
[----:B------:R-:W-:Y:S03]  /*26b0*/  LDSM.16.M88.4 R52, [R201+0x10100] ;  /* 0x01010000c934783b */ /* 0x000fe60000000200 */
[C---:B-1----:R-:W-:Y:S08]  /*26c0*/  HMMA.16816.F32 R20, R48.reuse, R32, R20 ;  /* 0x000000203014723c */ /* 0x042ff00000001814 */
[C---:B------:R-:W-:Y:S08]  /*26d0*/  HMMA.16816.F32 R76, R48.reuse, R24, R76 ;  /* 0x00000018304c723c */ /* 0x040ff0000000184c */
[C---:B------:R-:W-:Y:S01]  /*26e0*/  HMMA.16816.F32 R72, R48.reuse, R26, R72 ;  /* 0x0000001a3048723c */ /* 0x040fe20000001848 */
[----:B------:R-:W-:Y:S07]  /*26f0*/  LDSM.16.M88.4 R24, [R200+0x9100] ;  /* 0x00910000c818783b */ /* 0x000fee0000000200 */
[C---:B------:R-:W-:Y:S01]  /*2700*/  HMMA.16816.F32 R16, R48.reuse, R34, R16 ;  /* 0x000000223010723c */ /* 0x040fe20000001810 */
[----:B------:R-:W1:Y:S07]  /*2710*/  LDSM.16.M88.4 R32, [R200+0x8100] ;  /* 0x00810000c820783b */ /* 0x000e6e0000000200 */
[C---:B--2---:R-:W-:Y:S08]  /*2720*/  HMMA.16816.F32 R12, R48.reuse, R28, R12 ;  /* 0x0000001c300c723c */ /* 0x044ff0000000180c */
        /* <DEDUP_REMOVED lines=11> */
[----:B------:R-:W4:Y:S07]  /*27e0*/  LDSM.16.M88.4 R60, [R199+0x10100] ;  /* 0x01010000c73c783b */ /* 0x000f2e0000000200 */
[C---:B------:R-:W-:Y:S08]  /*27f0*/  HMMA.16816.F32 R12, R64.reuse, R36, R12 ;  /* 0x00000024400c723c */ /* 0x040ff0000000180c */
[C---:B------:R-:W-:Y:S01]  /*2800*/  HMMA.16816.F32 R8, R64.reuse, R38, R8 ;  /* 0x000000264008723c */ /* 0x040fe20000001808 */
[----:B------:R-:W2:Y:S07]  /*2810*/  LDSM.16.M88.4 R36, [R192+0x2800] ;  /* 0x00280000c024783b */ /* 0x000eae0000000200 */
[C---:B-----5:R-:W-:Y:S08]  /*2820*/  HMMA.16816.F32 R44, R64.reuse, R68, R44 ;  /* 0x00000044402c723c */ /* 0x060ff0000000182c */
        /* <DEDUP_REMOVED lines=27> */
[----:B------:R-:W-:Y:S07]  /*29e0*/  LDSM.16.M88.4 R60, [R200+0xa900] ;  /* 0x00a90000c83c783b */ /* 0x000fee0000000200 */
[C---:B-1----:R-:W-:Y:S08]  /*29f0*/  HMMA.16816.F32 R20, R64.reuse, R32, R20 ;  /* 0x000000204014723c */ /* 0x042ff00000001814 */
[C---:B------:R-:W-:Y:S08]  /*2a00*/  HMMA.16816.F32 R76, R64.reuse, R24, R76 ;  /* 0x00000018404c723c */ /* 0x040ff0000000184c */
[C---:B------:R-:W-:Y:S01]  /*2a10*/  HMMA.16816.F32 R72, R64.reuse, R26, R72 ;  /* 0x0000001a4048723c */ /* 0x040fe20000001848 */
[----:B------:R-:W1:Y:S07]  /*2a20*/  LDSM.16.M88.4 R24, [R204+0x5800] ;  /* 0x00580000cc18783b */ /* 0x000e6e0000000200 */
[C---:B------:R-:W-:Y:S01]  /*2a30*/  HMMA.16816.F32 R16, R64.reuse, R34, R16 ;  /* 0x000000224010723c */ /* 0x040fe20000001810 */
[----:B------:R-:W-:Y:S07]  /*2a40*/  LDSM.16.M88.4 R32, [R201+0x14100] ;  /* 0x01410000c920783b */ /* 0x000fee0000000200 */
[C---:B--2---:R-:W-:Y:S08]  /*2a50*/  HMMA.16816.F32 R12, R64.reuse, R28, R12 ;  /* 0x0000001c400c723c */ /* 0x044ff0000000180c */
[C---:B------:R-:W-:Y:S01]  /*2a60*/  HMMA.16816.F32 R8, R64.reuse, R30, R8 ;  /* 0x0000001e4008723c */ /* 0x040fe20000001808 */
[----:B------:R-:W2:Y:S07]  /*2a70*/  LDSM.16.M88.4 R28, [R200+0xa100] ;  /* 0x00a10000c81c783b */ /* 0x000eae0000000200 */
[C---:B---3--:R-:W-:Y:S08]  /*2a80*/  HMMA.16816.F32 R44, R64.reuse, R80, R44 ;  /* 0x00000050402c723c */ /* 0x048ff0000000182c */
[----:B------:R-:W-:Y:S01]  /*2a90*/  HMMA.16816.F32 R40, R64, R82, R40 ;  /* 0x000000524028723c */ /* 0x000fe20000001828 */
[----:B------:R-:W-:Y:S07]  /*2aa0*/  LDSM.16.M88.4 R64, [R200+0xb900] ;  /* 0x00b90000c840783b */ /* 0x000fee0000000200 */
[C---:B----4-:R-:W-:Y:S08]  /*2ab0*/  HMMA.16816.F32 R20, R52.reuse, R48, R20 ;  /* 0x000000303414723c */ /* 0x050ff00000001814 */
[C---:B------:R-:W-:Y:S01]  /*2ac0*/  HMMA.16816.F32 R16, R52.reuse, R50, R16 ;  /* 0x000000323410723c */ /* 0x040fe20000001810 */
[----:B------:R-:W-:Y:S07]  /*2ad0*/  LDSM.16.M88.4 R48, [R192+0x4000] ;  /* 0x00400000c030783b */ /* 0x000fee0000000200 */
[C---:B------:R-:W-:Y:S08]  /*2ae0*/  HMMA.16816.F32 R76, R52.reuse, R56, R76 ;  /* 0x00000038344c723c */ /* 0x040ff0000000184c */
[C---:B------:R-:W-:Y:S01]  /*2af0*/  HMMA.16816.F32 R72, R52.reuse, R58, R72 ;  /* 0x0000003a3448723c */ /* 0x040fe20000001848 */
[----:B------:R-:W3:Y:S07]  /*2b00*/  LDSM.16.M88.4 R56, [R200+0xb100] ;  /* 0x00b10000c838783b */ /* 0x000eee0000000200 */
[C---:B------:R-:W-:Y:S08]  /*2b10*/  HMMA.16816.F32 R12, R52.reuse, R36, R12 ;  /* 0x00000024340c723c */ /* 0x040ff0000000180c */
[C---:B------:R-:W-:Y:S01]  /*2b20*/  HMMA.16816.F32 R8, R52.reuse, R38, R8 ;  /* 0x000000263408723c */ /* 0x040fe20000001808 */
[----:B------:R-:W4:Y:S07]  /*2b30*/  LDSM.16.M88.4 R36, [R199+0x14100] ;  /* 0x01410000c724783b */ /* 0x000f2e0000000200 */
[C---:B-1----:R-:W-:Y:S08]  /*2b40*/  HMMA.16816.F32 R44, R52.reuse, R24, R44 ;  /* 0x00000018342c723c */ /* 0x042ff0000000182c */
[----:B------:R-:W-:Y:S01]  /*2b50*/  HMMA.16816.F32 R40, R52, R26, R40 ;  /* 0x0000001a3428723c */ /* 0x000fe20000001828 */
[----:B------:R-:W1:Y:S07]  /*2b60*/  LDSM.16.M88.4 R24, [R192+0x4800] ;  /* 0x00480000c018783b */ /* 0x000e6e0000000200 */
[C---:B--2---:R-:W-:Y:S08]  /*2b70*/  HMMA.16816.F32 R20, R32.reuse, R28, R20 ;  /* 0x0000001c2014723c */ /* 0x044ff00000001814 */
[C---:B------:R-:W-:Y:S01]  /*2b80*/  HMMA.16816.F32 R16, R32.reuse, R30, R16 ;  /* 0x0000001e2010723c */ /* 0x040fe20000001810 */
[----:B------:R-:W2:Y:S07]  /*2b90*/  LDSM.16.M88.4 R28, [R192+0x5000] ;  /* 0x00500000c01c783b */ /* 0x000eae0000000200 */
[C---:B------:R-:W-:Y:S08]  /*2ba0*/  HMMA.16816.F32 R12, R32.reuse, R60, R12 ;  /* 0x0000003c200c723c */ /* 0x040ff0000000180c */
[C---:B------:R-:W-:Y:S08]  /*2bb0*/  HMMA.16816.F32 R8, R32.reuse, R62, R8 ;  /* 0x0000003e2008723c */ /* 0x040ff00000001808 */
[----:B---3--:R-:W-:Y:S08]  /*2bc0*/  HMMA.16816.F32 R76, R32, R56, R76 ;  /* 0x00000038204c723c */ /* 0x008ff0000000184c */
[----:B----4-:R-:W-:Y:S08]  /*2bd0*/  HMMA.16816.F32 R20, R36, R48, R20 ;  /* 0x000000302414723c */ /* 0x010ff00000001814 */
[----:B------:R-:W-:Y:S08]  /*2be0*/  HMMA.16816.F32 R72, R32, R58, R72 ;  /* 0x0000003a2048723c */ /* 0x000ff00000001848 */
[C---:B-1----:R-:W-:Y:S08]  /*2bf0*/  HMMA.16816.F32 R12, R36.reuse, R24, R12 ;  /* 0x00000018240c723c */ /* 0x042ff0000000180c */
[----:B------:R-:W-:Y:S01]  /*2c00*/  HMMA.16816.F32 R8, R36, R26, R8 ;  /* 0x0000001a2408723c */ /* 0x000fe20000001808 */
[----:B------:R-:W1:Y:S01]  /*2c10*/  LDSM.16.M88.4 R24, [R192+0x5800] ;  /* 0x00580000c018783b */ /* 0x000e620000000200 */
[----:B------:R-:W-:Y:S01]  /*2c20*/  FMUL.FTZ R0, R20, c[0x0][0x320] ;  /* 0x0000c80014007a20 */ /* 0x000fe20000410000 */
[----:B------:R-:W-:-:S04]  /*2c30*/  DEPBAR.LE SB0, 0x0 ;  /* 0x000080000000791a */ /* 0x000fc80000000000 */
[----:B------:R-:W-:Y:S01]  /*2c40*/  FMUL.FTZ R20, R22, c[0x0][0x320] ;  /* 0x0000c80016147a20 */ /* 0x000fe20000410000 */
[----:B--2---:R-:W-:Y:S01]  /*2c50*/  HMMA.16816.F32 R76, R36, R28, R76 ;  /* 0x0000001c244c723c */ /* 0x004fe2000000184c */
[----:B------:R-:W-:Y:S01]  /*2c60*/  IMAD.IADD R22, R84, 0x1, -R85 ;  /* 0x0000000154167824 */ /* 0x000fe200078e0a55 */
[----:B------:R-:W2:Y:S01]  /*2c70*/  MUFU.TANH R0, R0 ;  /* 0x0000000000007308 */ /* 0x000ea20000002400 */
[----:B------:R-:W-:-:S04]  /*2c80*/  FMUL.FTZ R21, R21, c[0x0][0x320] ;  /* 0x0000c80015157a20 */ /* 0x000fc80000410000 */
[----:B------:R-:W-:Y:S01]  /*2c90*/  SHF.R.S32.HI R28, RZ, 0x1f, R7 ;  /* 0x0000001fff1c7819 */ /* 0x000fe20000011407 */
[C---:B------:R-:W-:Y:S01]  /*2ca0*/  HMMA.16816.F32 R44, R32.reuse, R64, R44 ;  /* 0x00000040202c723c */ /* 0x040fe2000000182c */
[----:B------:R-:W-:Y:S01]  /*2cb0*/  LEA.HI R29, R87, R84, RZ, 0x2 ;  /* 0x00000054571d7211 */ /* 0x000fe200078f10ff */
[----:B------:R-:W-:Y:S01]  /*2cc0*/  FMUL.FTZ R12, R12, c[0x0][0x320] ;  /* 0x0000c8000c0c7a20 */ /* 0x000fe20000410000 */
[----:B------:R-:W-:Y:S01]  /*2cd0*/  LEA.HI R28, R28, R7, RZ, 0x3 ;  /* 0x000000071c1c7211 */ /* 0x000fe200078f18ff */
[----:B------:R-:W-:Y:S01]  /*2ce0*/  FMUL.FTZ R13, R13, c[0x0][0x320] ;  /* 0x0000c8000d0d7a20 */ /* 0x000fe20000410000 */
[----:B------:R-:W-:Y:S01]  /*2cf0*/  LOP3.LUT R29, R29, 0xfffffffc, RZ, 0xc0, !PT ;  /* 0xfffffffc1d1d7812 */ /* 0x000fe200078ec0ff */
[----:B------:R-:W3:Y:S01]  /*2d00*/  MUFU.TANH R21, R21 ;  /* 0x0000001500157308 */ /* 0x000ee20000002400 */
[----:B------:R-:W-:Y:S01]  /*2d10*/  LOP3.LUT R28, R28, 0xffffff8, RZ, 0xc0, !PT ;  /* 0x0ffffff81c1c7812 */ /* 0x000fe200078ec0ff */
[----:B------:R-:W-:Y:S01]  /*2d20*/  HMMA.16816.F32 R40, R32, R66, R40 ;  /* 0x000000422028723c */ /* 0x000fe20000001828 */
[----:B------:R-:W-:-:S02]  /*2d30*/  FMUL.FTZ R9, R9, c[0x0][0x320] ;  /* 0x0000c80009097a20 */ /* 0x000fc40000410000 */
[----:B------:R-:W-:Y:S01]  /*2d40*/  IMAD.IADD R84, R84, 0x1, -R29 ;  /* 0x0000000154547824 */ /* 0x000fe200078e0a1d */
[----:B------:R-:W-:Y:S02]  /*2d50*/  SHF.R.S32.HI R29, RZ, 0x1f, R22 ;  /* 0x0000001fff1d7819 */ /* 0x000fe40000011416 */
[----:B------:R-:W4:Y:S01]  /*2d60*/  MUFU.TANH R20, R20 ;  /* 0x0000001400147308 */ /* 0x000f220000002400 */
[----:B------:R-:W-:Y:S01]  /*2d70*/  @P5 IMAD.WIDE.U32 R32, R5, UR5, R216 ;  /* 0x0000000505205c25 */ /* 0x000fe2000f8e00d8 */
[----:B------:R-:W-:Y:S01]  /*2d80*/  @UP0 UIMAD UR5, UR20, UR5, URZ ;  /* 0x00000005140502a4 */ /* 0x000fe2000f8e023f */
[C---:B------:R-:W-:Y:S02]  /*2d90*/  HMMA.16816.F32 R72, R36.reuse, R30, R72 ;  /* 0x0000001e2448723c */ /* 0x040fe40000001848 */
[----:B------:R-:W-:Y:S01]  /*2da0*/  IMAD.IADD R5, R7, 0x1, -R28 ;  /* 0x0000000107057824 */ /* 0x000fe200078e0a1c */
[----:B------:R-:W-:Y:S01]  /*2db0*/  @UP0 UIMAD UR4, UR4, UR21, UR5 ;  /* 0x00000015040402a4 */ /* 0x000fe2000f8e0205 */
[----:B------:R-:W-:Y:S01]  /*2dc0*/  FMUL.FTZ R7, R8, c[0x0][0x320] ;  /* 0x0000c80008077a20 */ /* 0x000fe20000410000 */
[----:B------:R-:W-:Y:S01]  /*2dd0*/  LEA.HI R8, R29, R22, RZ, 0x2 ;  /* 0x000000161d087211 */ /* 0x000fe200078f10ff */
[----:B------:R-:W-:Y:S01]  /*2de0*/  FMUL.FTZ R76, R76, c[0x0][0x320] ;  /* 0x0000c8004c4c7a20 */ /* 0x000fe20000410000 */
[----:B------:R-:W-:Y:S01]  /*2df0*/  LEA.HI R31, R84, R84, RZ, 0x1 ;  /* 0x00000054541f7211 */ /* 0x000fe200078f08ff */
[----:B------:R-:W-:Y:S01]  /*2e00*/  HMMA.16816.F32 R16, R36, R50, R16 ;  /* 0x000000322410723c */ /* 0x000fe20000001810 */
[----:B------:R-:W-:Y:S01]  /*2e10*/  @P5 LEA R28, P0, R32, c[0x0][0x1c8], 0x1 ;  /* 0x00007200201c5a11 */ /* 0x000fe200078008ff */
[----:B------:R-:W-:Y:S01]  /*2e20*/  FMUL.FTZ R77, R77, c[0x0][0x320] ;  /* 0x0000c8004d4d7a20 */ /* 0x000fe20000410000 */
[----:B------:R-:W-:Y:S01]  /*2e30*/  LOP3.LUT R31, R31, 0x1ffffffe, RZ, 0xc0, !PT ;  /* 0x1ffffffe1f1f7812 */ /* 0x000fe200078ec0ff */
[----:B------:R-:W2:Y:S01]  /*2e40*/  MUFU.TANH R12, R12 ;  /* 0x0000000c000c7308 */ /* 0x000ea20000002400 */
[----:B------:R-:W-:-:S02]  /*2e50*/  LEA.HI.SX32 R30, R8, UR7, 0x1e ;  /* 0x00000007081e7c11 */ /* 0x000fc4000f8ff2ff */
[----:B------:R-:W-:Y:S01]  /*2e60*/  @P5 IADD3 R29, R33, UR4, RZ ;  /* 0x00000004211d5c10 */ /* 0x000fe2000fffe0ff */
[----:B------:R-:W-:Y:S01]  /*2e70*/  IMAD.IADD R31, R84, 0x1, -R31 ;  /* 0x00000001541f7824 */ /* 0x000fe200078e0a1f */
[C---:B-1----:R-:W-:Y:S01]  /*2e80*/  HMMA.16816.F32 R44, R36.reuse, R24, R44 ;  /* 0x00000018242c723c */ /* 0x042fe2000000182c */
[----:B------:R-:W-:Y:S01]  /*2e90*/  IMAD R30, R5, 0x10, R30 ;  /* 0x00000010051e7824 */ /* 0x000fe200078e021e */
[----:B------:R-:W-:Y:S01]  /*2ea0*/  @P5 LEA.HI.X R29, R32, c[0x0][0x1cc], R29, 0x1, P0 ;  /* 0x00007300201d5a11 */ /* 0x000fe200000f0c1d */
[----:B------:R1:W1:Y:S01]  /*2eb0*/  MUFU.TANH R5, R9 ;  /* 0x0000000900057308 */ /* 0x0002620000002400 */
[----:B------:R-:W-:Y:S01]  /*2ec0*/  PLOP3.LUT P0, PT, PT, PT, UP2, 0x80, 0x0 ;  /* 0x000000000000781c */ /* 0x000fe20003f0f028 */
[----:B------:R-:W-:Y:S01]  /*2ed0*/  IMAD R212, R31, 0x8, R30 ;  /* 0x000000081fd47824 */ /* 0x000fe200078e021e */
[----:B------:R-:W-:Y:S01]  /*2ee0*/  LOP3.LUT R213, R8, 0x7ffffffc, RZ, 0xc0, !PT ;  /* 0x7ffffffc08d57812 */ /* 0x000fe200078ec0ff */
[----:B------:R-:W-:Y:S01]  /*2ef0*/  BAR.SYNC.DEFER_BLOCKING 0x0 ;  /* 0x0000000000007b1d */ /* 0x000fe20000010000 */
[----:B------:R-:W-:Y:S01]  /*2f00*/  HMMA.16816.F32 R40, R36, R26, R40 ;  /* 0x0000001a2428723c */ /* 0x000fe20000001828 */
[----:B------:R-:W-:-:S02]  /*2f10*/  IMAD.MOV.U32 R8, RZ, RZ, R212 ;  /* 0x000000ffff087224 */ /* 0x000fc400078e00d4 */
[----:B------:R-:W-:Y:S02]  /*2f20*/  IMAD.IADD R213, R22, 0x1, -R213 ;  /* 0x0000000116d57824 */ /* 0x000fe400078e0ad5 */
[----:B------:R-:W-:Y:S01]  /*2f30*/  ULDC UR4, c[0x0][0x1d0] ;  /* 0x0000740000047ab9 */ /* 0x000fe20000000800 */
[----:B------:R-:W-:Y:S01]  /*2f40*/  IMAD.U32 R31, RZ, RZ, UR12 ;  /* 0x0000000cff1f7e24 */ /* 0x000fe2000f8e00ff */
[----:B------:R-:W-:Y:S01]  /*2f50*/  UIADD3 UR4, -UR14, UR4, UR19 ;  /* 0x000000040e047290 */ /* 0x000fe2000fffe113 */
[----:B------:R-:W-:Y:S01]  /*2f60*/  IMAD.SHL.U32 R213, R213, 0x2, RZ ;  /* 0x00000002d5d57824 */ /* 0x000fe200078e00ff */
[----:B------:R-:W2:Y:S01]  /*2f70*/  MUFU.TANH R13, R13 ;  /* 0x0000000d000d7308 */ /* 0x000ea20000002400 */
[----:B------:R-:W-:Y:S01]  /*2f80*/  FMUL.FTZ R17, R17, c[0x0][0x320] ;  /* 0x0000c80011117a20 */ /* 0x000fe20000410000 */
[----:B------:R-:W-:Y:S01]  /*2f90*/  @P5 LEA R24, P6, R31, R28, 0x1 ;  /* 0x0000001c1f185211 */ /* 0x000fe200078c08ff */
[----:B-1----:R-:W-:Y:S01]  /*2fa0*/  @P4 IMAD.HI.U32 R9, R212, c[0x0][0x2c8], RZ ;  /* 0x0000b200d4094a27 */ /* 0x002fe200078e00ff */
[----:B------:R-:W-:-:S02]  /*2fb0*/  ULDC UR14, c[0x0][0x324] ;  /* 0x0000c900000e7ab9 */ /* 0x000fc40000000800 */
[----:B------:R-:W-:Y:S01]  /*2fc0*/  ULOP3.LUT UR14, URZ, UR14, URZ, 0x33, !UPT ;  /* 0x0000000e3f0e7292 */ /* 0x000fe2000f8e333f */
[----:B------:R-:W-:Y:S01]  /*2fd0*/  IMAD.U32 R26, RZ, RZ, UR4 ;  /* 0x00000004ff1a7e24 */ /* 0x000fe2000f8e00ff */
[----:B------:R-:W-:Y:S01]  /*2fe0*/  @P0 SHF.R.U32.HI R8, RZ, c[0x0][0x2cc], R9 ;  /* 0x0000b300ff080a19 */ /* 0x000fe20000011609 */
[----:B------:R-:W-:Y:S01]  /*2ff0*/  FMUL.FTZ R16, R16, c[0x0][0x320] ;  /* 0x0000c80010107a20 */ /* 0x000fe20000410000 */
[----:B------:R-:W-:Y:S01]  /*3000*/  PLOP3.LUT P0, PT, PT, PT, UP1, 0x40, 0x0 ;  /* 0x000000000000781c */ /* 0x000fe20003f0e818 */
[----:B------:R-:W-:Y:S01]  /*3010*/  IMAD.U32 R30, RZ, RZ, UR12 ;  /* 0x0000000cff1e7e24 */ /* 0x000fe2000f8e00ff */
[----:B------:R-:W-:Y:S01]  /*3020*/  IADD3 R26, R26, -c[0x0][0x168], -R213 ;  /* 0x80005a001a1a7a10 */ /* 0x000fe20007ffe8d5 */
[----:B------:R-:W1:Y:S01]  /*3030*/  SHFL.IDX PT, R9, R8, RZ, 0x1c1f ;  /* 0x001c1fff08097589 */ /* 0x000e6200000e0000 */
[----:B------:R-:W-:Y:S01]  /*3040*/  IMAD.U32 R25, RZ, RZ, UR11 ;  /* 0x0000000bff197e24 */ /* 0x000fe2000f8e00ff */
[----:B------:R-:W1:Y:S01]  /*3050*/  MUFU.TANH R17, R17 ;  /* 0x0000001100117308 */ /* 0x000e620000002400 */
[----:B------:R-:W-:Y:S01]  /*3060*/  FMUL.FTZ R72, R72, c[0x0][0x320] ;  /* 0x0000c80048487a20 */ /* 0x000fe20000410000 */
[----:B------:R-:W-:Y:S01]  /*3070*/  @!PT LDS RZ, [RZ] ;  /* 0x00000000fffff984 */ /* 0x000fe20000000800 */
[----:B------:R-:W-:Y:S01]  /*3080*/  @!PT LDS RZ, [RZ] ;  /* 0x00000000fffff984 */ /* 0x000fe20000000800 */
[----:B------:R5:W-:Y:S01]  /*3090*/  @P5 LDGSTS.E.BYPASS.LTC128B.128 [R207+0x6100], [R28.64], !P3 ;  /* 0x061000001ccf5fae */ /* 0x000be2000d901d50 */
[----:B------:R-:W-:Y:S01]  /*30a0*/  FMUL.FTZ R73, R73, c[0x0][0x320] ;  /* 0x0000c80049497a20 */ /* 0x000fe20000410000 */
[----:B------:R-:W-:Y:S01]  /*30b0*/  @P5 LEA.HI.X R25, R30, R29, R25, 0x1, P6 ;  /* 0x0000001d1e195211 */ /* 0x000fe200030f0c19 */
[----:B------:R-:W-:Y:S01]  /*30c0*/  FMUL.FTZ R44, R44, c[0x0][0x320] ;  /* 0x0000c8002c2c7a20 */ /* 0x000fe20000410000 */
[----:B------:R-:W-:Y:S01]  /*30d0*/  IADD3 R27, R26, c[0x0][0x328], RZ ;  /* 0x0000ca001a1b7a10 */ /* 0x000fe20007ffe0ff */
[----:B------:R-:W-:Y:S01]  /*30e0*/  FMUL.FTZ R45, R45, c[0x0][0x320] ;  /* 0x0000c8002d2d7a20 */ /* 0x000fe20000410000 */
[----:B------:R-:W2:Y:S01]  /*30f0*/  MUFU.TANH R16, R16 ;  /* 0x0000001000107308 */ /* 0x000ea20000002400 */
[----:B------:R-:W-:Y:S01]  /*3100*/  FMUL.FTZ R40, R40, c[0x0][0x320] ;  /* 0x0000c80028287a20 */ /* 0x000fe20000410000 */
[----:B------:R5:W-:Y:S01]  /*3110*/  @P5 LDGSTS.E.BYPASS.LTC128B.128 [R207+0x8100], [R28.64+0x80], !P2 ;  /* 0x081000801ccf5fae */ /* 0x000be2000d101d50 */
[----:B------:R-:W-:Y:S01]  /*3120*/  FMUL.FTZ R41, R41, c[0x0][0x320] ;  /* 0x0000c80029297a20 */ /* 0x000fe20000410000 */
[----:B------:R-:W-:-:S02]  /*3130*/  IADD3 R26, R26, UR14, RZ ;  /* 0x0000000e1a1a7c10 */ /* 0x000fc4000fffe0ff */
[----:B------:R5:W-:Y:S02]  /*3140*/  @P5 LDGSTS.E.BYPASS.LTC128B.128 [R207+0xa100], [R28.64+0x100], !P1 ;  /* 0x0a1001001ccf5fae */ /* 0x000be4000c901d50 */
[----:B------:R-:W2:Y:S02]  /*3150*/  MUFU.TANH R7, R7 ;  /* 0x0000000700077308 */ /* 0x000ea40000002400 */
[----:B------:R2:W-:Y:S04]  /*3160*/  @P5 LDGSTS.E.BYPASS.LTC128B.128 [R207+0x7100], [R24.64], !P3 ;  /* 0x0710000018cf5fae */ /* 0x0005e8000d901d50 */
[----:B------:R2:W-:Y:S01]  /*3170*/  @P5 LDGSTS.E.BYPASS.LTC128B.128 [R207+0x9100], [R24.64+0x80], !P2 ;  /* 0x0910008018cf5fae */ /* 0x0005e2000d101d50 */
[--C-:B-1----:R-:W-:Y:S01]  /*3180*/  IMAD.IADD R22, R27, 0x1, R9.reuse ;  /* 0x000000011b167824 */ /* 0x102fe200078e0209 */
[----:B------:R1:W1:Y:S02]  /*3190*/  MUFU.TANH R155, R76 ;  /* 0x0000004c009b7308 */ /* 0x0002640000002400 */
[----:B------:R2:W-:Y:S04]  /*31a0*/  @P5 LDGSTS.E.BYPASS.LTC128B.128 [R207+0xb100], [R24.64+0x100], !P1 ;  /* 0x0b10010018cf5fae */ /* 0x0005e8000c901d50 */
[----:B------:R-:W0:Y:S02]  /*31b0*/  LDGDEPBAR ;  /* 0x00000000000079af */ /* 0x000e240000000000 */
[----:B------:R1:W1:Y:S08]  /*31c0*/  MUFU.TANH R163, R77 ;  /* 0x0000004d00a37308 */ /* 0x0002700000002400 */
[----:B------:R1:W1:Y:S01]  /*31d0*/  MUFU.TANH R161, R72 ;  /* 0x0000004800a17308 */ /* 0x0002620000002400 */
[----:B-----5:R-:W-:-:S07]  /*31e0*/  IMAD.IADD R28, R26, 0x1, R9 ;  /* 0x000000011a1c7824 */ /* 0x020fce00078e0209 */
[----:B------:R1:W1:Y:S01]  /*31f0*/  MUFU.TANH R157, R73 ;  /* 0x00000049009d7308 */ /* 0x0002620000002400 */
[----:B--2---:R-:W-:-:S07]  /*3200*/  IADD3 R25, -R213, c[0x0][0x1d0], -R6 ;  /* 0x00007400d5197a10 */ /* 0x004fce0007ffe906 */
[----:B------:R2:W1:Y:S01]  /*3210*/  MUFU.TANH R167, R44 ;  /* 0x0000002c00a77308 */ /* 0x0004620000002400 */
[----:B------:R-:W-:-:S07]  /*3220*/  IMNMX R29, R22, R25, PT ;  /* 0x00000019161d7217 */ /* 0x000fce0003800200 */
[----:B------:R2:W1:Y:S08]  /*3230*/  MUFU.TANH R165, R45 ;  /* 0x0000002d00a57308 */ /* 0x0004700000002400 */
[----:B------:R2:W1:Y:S08]  /*3240*/  MUFU.TANH R143, R40 ;  /* 0x00000028008f7308 */ /* 0x0004700000002400 */
[----:B------:R2:W1:Y:S01]  /*3250*/  MUFU.TANH R141, R41 ;  /* 0x00000029008d7308 */ /* 0x0004620000002400 */
[----:B------:R-:W-:Y:S05]  /*3260*/  @P0 BRA `(.L_x_351) ;  /* 0x0000018000000947 */ /* 0x000fea0003800000 */
[----:B---34-:R-:W-:Y:S01]  /*3270*/  IADD3 R9, R9, c[0x0][0x1d0], RZ ;  /* 0x0000740009097a10 */ /* 0x018fe20007ffe0ff */
[----:B------:R-:W-:Y:S03]  /*3280*/  BSSY B0, `(.L_x_352) ;  /* 0x0000011000007945 */ /* 0x000fe60003800000 */
[----:B------:R-:W-:-:S04]  /*3290*/  IADD3 R31, R9, -c[0x0][0x168], RZ ;  /* 0x80005a00091f7a10 */ /* 0x000fc80007ffe0ff */
[----:B------:R-:W-:-:S13]  /*32a0*/  ISETP.GT.AND P0, PT, R31, -0x1, PT ;  /* 0xffffffff1f00780c */ /* 0x000fda0003f04270 */
[----:B------:R-:W-:Y:S05]  /*32b0*/  @P0 BRA `(.L_x_353) ;  /* 0x0000008000000947 */ /* 0x000fea0003800000 */
[----:B------:R-:W-:Y:S01]  /*32c0*/  ULDC UR4, c[0x0][0x32c] ;  /* 0x0000cb0000047ab9 */ /* 0x000fe20000000800 */
[----:B------:R-:W-:Y:S01]  /*32d0*/  LOP3.LUT R22, RZ, R31, RZ, 0x33, !PT ;  /* 0x0000001fff167212 */ /* 0x000fe200078e33ff */
[----:B------:R-:W-:-:S06]  /*32e0*/  UISETP.NE.AND UP0, UPT, UR19, UR4, UPT ;  /* 0x000000041300728c */ /* 0x000fcc000bf05270 */
[----:B------:R-:W-:-:S13]  /*32f0*/  PLOP3.LUT P0, PT, PT, PT, UP0, 0x80, 0x0 ;  /* 0x000000000000781c */ /* 0x000fda0003f0f008 */
[----:B------:R-:W-:-:S05]  /*3300*/  @P0 IMAD.HI.U32 R9, R22, c[0x0][0x330], RZ ;  /* 0x0000cc0016090a27 */ /* 0x000fca00078e00ff */
[----:B------:R-:W-:-:S04]  /*3310*/  @P0 SHF.R.U32.HI R22, RZ, c[0x0][0x334], R9 ;  /* 0x0000cd00ff160a19 */ /* 0x000fc80000011609 */
[----:B------:R-:W-:Y:S01]  /*3320*/  LOP3.LUT R31, RZ, R22, RZ, 0x33, !PT ;  /* 0x00000016ff1f7212 */ /* 0x000fe200078e33ff */
[----:B------:R-:W-:Y:S05]  /*3330*/  BRA `(.L_x_354) ;  /* 0x0000005000007947 */ /* 0x000fea0003800000 */
.L_x_353:
[----:B------:R-:W-:Y:S02]  /*3340*/  ULDC UR4, c[0x0][0x32c] ;  /* 0x0000cb0000047ab9 */ /* 0x000fe40000000800 */
[----:B------:R-:W-:-:S06]  /*3350*/  UISETP.NE.AND UP0, UPT, UR19, UR4, UPT ;  /* 0x000000041300728c */ /* 0x000fcc000bf05270 */
[----:B------:R-:W-:-:S13]  /*3360*/  PLOP3.LUT P0, PT, PT, PT, UP0, 0x80, 0x0 ;  /* 0x000000000000781c */ /* 0x000fda0003f0f008 */
[----:B------:R-:W-:-:S05]  /*3370*/  @P0 IMAD.HI.U32 R9, R31, c[0x0][0x330], RZ ;  /* 0x0000cc001f090a27 */ /* 0x000fca00078e00ff */
[----:B------:R-:W-:Y:S02]  /*3380*/  @P0 SHF.R.U32.HI R31, RZ, c[0x0][0x334], R9 ;  /* 0x0000cd00ff1f0a19 */ /* 0x000fe40000011609 */
.L_x_354:
[----:B------:R-:W-:Y:S05]  /*3390*/  BSYNC B0 ;  /* 0x0000000000007941 */ /* 0x000fea0003800000 */
.L_x_352:
[----:B------:R-:W-:-:S04]  /*33a0*/  IMAD R22, R31, c[0x0][0x32c], -R6 ;  /* 0x0000cb001f167a24 */ /* 0x000fc800078e0a06 */
[----:B------:R-:W-:-:S05]  /*33b0*/  IMAD.IADD R9, R22, 0x1, -R213 ;  /* 0x0000000116097824 */ /* 0x000fca00078e0ad5 */
[----:B------:R-:W-:Y:S02]  /*33c0*/  IADD3 R22, R9, c[0x0][0x32c], RZ ;  /* 0x0000cb0009167a10 */ /* 0x000fe40007ffe0ff */
[----:B------:R-:W-:Y:S02]  /*33d0*/  IMNMX R28, R28, R9, !PT ;  /* 0x000000091c1c7217 */ /* 0x000fe40007800200 */
[----:B------:R-:W-:Y:S02]  /*33e0*/  IMNMX R29, R29, R22, PT ;  /* 0x000000161d1d7217 */ /* 0x000fe40003800200 */
.L_x_351:
[----:B---34-:R-:W-:Y:S01]  /*33f0*/  ISETP.LT.AND P0, PT, RZ, UR13, PT ;  /* 0x0000000dff007c0c */ /* 0x018fe2000bf01270 */
[----:B------:R-:W-:Y:S01]  /*3400*/  FMUL.FTZ R18, R18, c[0x0][0x320] ;  /* 0x0000c80012127a20 */ /* 0x000fe20000410000 */
[----:B------:R-:W3:Y:S01]  /*3410*/  SHFL.IDX PT, R8, R8, 0x1, 0x1c1f ;  /* 0x003c1f0008087f89 */ /* 0x000ee200000e0000 */
[----:B------:R-:W-:Y:S01]  /*3420*/  FMUL.FTZ R11, R11, c[0x0][0x320] ;  /* 0x0000c8000b0b7a20 */ /* 0x000fe20000410000 */
[C---:B------:R-:W-:Y:S01]  /*3430*/  ISETP.GT.AND P4, PT, R28.reuse, 0x1, P0 ;  /* 0x000000011c00780c */ /* 0x040fe20000784270 */
[----:B------:R4:W2:Y:S01]  /*3440*/  MUFU.TANH R24, R18 ;  /* 0x0000001200187308 */ /* 0x0008a20000002400 */
[C---:B------:R-:W-:Y:S01]  /*3450*/  ISETP.GT.AND P5, PT, R28.reuse, RZ, P0 ;  /* 0x000000ff1c00720c */ /* 0x040fe200007a4270 */
[----:B------:R-:W-:Y:S01]  /*3460*/  FMUL.FTZ R22, R19, c[0x0][0x320] ;  /* 0x0000c80013167a20 */ /* 0x000fe20000410000 */
[----:B------:R-:W-:Y:S01]  /*3470*/  ISETP.LT.OR P4, PT, R29, 0x2, P4 ;  /* 0x000000021d00780c */ /* 0x000fe20002781670 */
[----:B------:R-:W-:Y:S01]  /*3480*/  FMUL.FTZ R15, R15, c[0x0][0x320] ;  /* 0x0000c8000f0f7a20 */ /* 0x000fe20000410000 */
[----:B------:R-:W-:Y:S01]  /*3490*/  ISETP.LT.OR P5, PT, R29, 0x1, P5 ;  /* 0x000000011d00780c */ /* 0x000fe20002fa1670 */
[----:B------:R-:W-:Y:S01]  /*34a0*/  FMUL.FTZ R30, R23, c[0x0][0x320] ;  /* 0x0000c800171e7a20 */ /* 0x000fe20000410000 */
[----:B------:R-:W-:Y:S01]  /*34b0*/  FSEL R21, R21, -INF , !P4 ;  /* 0xff80000015157808 */ /* 0x000fe20006000000 */
[----:B------:R5:W1:Y:S01]  /*34c0*/  MUFU.TANH R19, R11 ;  /* 0x0000000b00137308 */ /* 0x000a620000002400 */
[----:B------:R-:W-:Y:S01]  /*34d0*/  ISETP.GT.AND P4, PT, R28, 0x10, P0 ;  /* 0x000000101c00780c */ /* 0x000fe20000784270 */
[----:B------:R-:W-:Y:S01]  /*34e0*/  FMUL.FTZ R10, R10, c[0x0][0x320] ;  /* 0x0000c8000a0a7a20 */ /* 0x000fe20000410000 */
[----:B------:R-:W-:Y:S01]  /*34f0*/  ISETP.GT.AND P6, PT, R28, 0x8, P0 ;  /* 0x000000081c00780c */ /* 0x000fe200007c4270 */
[----:B------:R-:W-:Y:S01]  /*3500*/  FMUL.FTZ R14, R14, c[0x0][0x320] ;  /* 0x0000c8000e0e7a20 */ /* 0x000fe20000410000 */
[C---:B------:R-:W-:Y:S01]  /*3510*/  ISETP.LT.OR P4, PT, R29.reuse, 0x11, P4 ;  /* 0x000000111d00780c */ /* 0x040fe20002781670 */
[----:B------:R-:W-:Y:S01]  /*3520*/  FMUL.FTZ R74, R74, c[0x0][0x320] ;  /* 0x0000c8004a4a7a20 */ /* 0x000fe20000410000 */
[----:B------:R-:W-:Y:S01]  /*3530*/  ISETP.LT.OR P6, PT, R29, 0x9, P6 ;  /* 0x000000091d00780c */ /* 0x000fe200037c1670 */
[----:B------:R1:W1:Y:S01]  /*3540*/  MUFU.TANH R23, R15 ;  /* 0x0000000f00177308 */ /* 0x0002620000002400 */
[----:B----4-:R-:W-:Y:S01]  /*3550*/  FSEL R18, R0, -INF , !P5 ;  /* 0xff80000000127808 */ /* 0x010fe20006800000 */
[----:B------:R-:W-:Y:S01]  /*3560*/  FMUL.FTZ R75, R75, c[0x0][0x320] ;  /* 0x0000c8004b4b7a20 */ /* 0x000fe20000410000 */
[----:B------:R-:W-:Y:S01]  /*3570*/  ISETP.GT.AND P5, PT, R28, 0x9, P0 ;  /* 0x000000091c00780c */ /* 0x000fe200007a4270 */
[----:B------:R-:W-:-:S02]  /*3580*/  FMUL.FTZ R46, R46, c[0x0][0x320] ;  /* 0x0000c8002e2e7a20 */ /* 0x000fc40000410000 */
[----:B------:R-:W-:Y:S01]  /*3590*/  FMUL.FTZ R47, R47, c[0x0][0x320] ;  /* 0x0000c8002f2f7a20 */ /* 0x000fe20000410000 */
[----:B------:R-:W-:Y:S01]  /*35a0*/  ISETP.LT.OR P5, PT, R29, 0xa, P5 ;  /* 0x0000000a1d00780c */ /* 0x000fe20002fa1670 */
[----:B------:R-:W-:Y:S01]  /*35b0*/  FMUL.FTZ R42, R42, c[0x0][0x320] ;  /* 0x0000c8002a2a7a20 */ /* 0x000fe20000410000 */
[----:B-----5:R-:W-:Y:S01]  /*35c0*/  FSEL R11, R12, -INF , !P4 ;  /* 0xff8000000c0b7808 */ /* 0x020fe20006000000 */
[----:B------:R-:W-:Y:S01]  /*35d0*/  FMUL.FTZ R43, R43, c[0x0][0x320] ;  /* 0x0000c8002b2b7a20 */ /* 0x000fe20000410000 */
[----:B------:R-:W-:Y:S01]  /*35e0*/  ISETP.GT.AND P4, PT, R28, 0x19, P0 ;  /* 0x000000191c00780c */ /* 0x000fe20000784270 */
[----:B------:R-:W-:Y:S01]  /*35f0*/  FMUL.FTZ R78, R78, c[0x0][0x320] ;  /* 0x0000c8004e4e7a20 */ /* 0x000fe20000410000 */
[----:B------:R-:W-:Y:S01]  /*3600*/  FSEL R17, R17, -INF , !P5 ;  /* 0xff80000011117808 */ /* 0x000fe20006800000 */
[----:B------:R-:W-:Y:S01]  /*3610*/  FMUL.FTZ R79, R79, c[0x0][0x320] ;  /* 0x0000c8004f4f7a20 */ /* 0x000fe20000410000 */
[----:B------:R-:W-:Y:S01]  /*3620*/  ISETP.LT.OR P4, PT, R29, 0x1a, P4 ;  /* 0x0000001a1d00780c */ /* 0x000fe20002781670 */
[----:B------:R-:W4:Y:S01]  /*3630*/  MUFU.TANH R22, R22 ;  /* 0x0000001600167308 */ /* 0x000f220000002400 */
[----:B-1----:R-:W-:Y:S01]  /*3640*/  FSEL R15, R16, -INF , !P6 ;  /* 0xff800000100f7808 */ /* 0x002fe20007000000 */
[----:B---3--:R-:W-:Y:S01]  /*3650*/  IMAD.IADD R0, R27, 0x1, R8 ;  /* 0x000000011b007824 */ /* 0x008fe200078e0208 */
[----:B------:R-:W-:-:S02]  /*3660*/  ISETP.GT.AND P6, PT, R28, 0x11, P0 ;  /* 0x000000111c00780c */ /* 0x000fc400007c4270 */
[C---:B------:R-:W-:Y:S02]  /*3670*/  ISETP.GT.AND P5, PT, R28.reuse, 0x18, P0 ;  /* 0x000000181c00780c */ /* 0x040fe400007a4270 */
[----:B------:R-:W-:Y:S01]  /*3680*/  FSEL R5, R5, -INF , !P4 ;  /* 0xff80000005057808 */ /* 0x000fe20006000000 */
[----:B------:R1:W3:Y:S01]  /*3690*/  MUFU.TANH R170, R74 ;  /* 0x0000004a00aa7308 */ /* 0x0002e20000002400 */
[----:B------:R-:W-:Y:S02]  /*36a0*/  ISETP.GT.AND P4, PT, R28, 0x28, P0 ;  /* 0x000000281c00780c */ /* 0x000fe40000784270 */
[C---:B------:R-:W-:Y:S02]  /*36b0*/  ISETP.LT.OR P6, PT, R29.reuse, 0x12, P6 ;  /* 0x000000121d00780c */ /* 0x040fe400037c1670 */
[C---:B------:R-:W-:Y:S02]  /*36c0*/  ISETP.LT.OR P5, PT, R29.reuse, 0x19, P5 ;  /* 0x000000191d00780c */ /* 0x040fe40002fa1670 */
[----:B------:R-:W-:Y:S01]  /*36d0*/  ISETP.LT.OR P4, PT, R29, 0x29, P4 ;  /* 0x000000291d00780c */ /* 0x000fe20002781670 */
[----:B------:R1:W1:Y:S01]  /*36e0*/  MUFU.TANH R164, R75 ;  /* 0x0000004b00a47308 */ /* 0x0002620000002400 */
[----:B------:R-:W-:-:S02]  /*36f0*/  FSEL R9, R13, -INF , !P6 ;  /* 0xff8000000d097808 */ /* 0x000fc40007000000 */
[----:B------:R-:W-:Y:S02]  /*3700*/  FSEL R7, R7, -INF , !P5 ;  /* 0xff80000007077808 */ /* 0x000fe40006800000 */
[C---:B------:R-:W-:Y:S02]  /*3710*/  ISETP.GT.AND P6, PT, R28.reuse, 0x20, P0 ;  /* 0x000000201c00780c */ /* 0x040fe400007c4270 */
[C---:B------:R-:W-:Y:S01]  /*3720*/  ISETP.GT.AND P5, PT, R28.reuse, 0x21, P0 ;  /* 0x000000211c00780c */ /* 0x040fe200007a4270 */
[----:B------:R-:W1:Y:S01]  /*3730*/  MUFU.TANH R10, R10 ;  /* 0x0000000a000a7308 */ /* 0x000e620000002400 */
[----:B------:R-:W-:Y:S02]  /*3740*/  FSEL R161, R161, -INF , !P4 ;  /* 0xff800000a1a17808 */ /* 0x000fe40006000000 */
[----:B------:R-:W-:Y:S02]  /*3750*/  ISETP.GT.AND P4, PT, R28, 0x31, P0 ;  /* 0x000000311c00780c */ /* 0x000fe40000784270 */
[----:B------:R-:W-:-:S02]  /*3760*/  ISETP.LT.OR P6, PT, R29, 0x21, P6 ;  /* 0x000000211d00780c */ /* 0x000fc400037c1670 */
[C---:B------:R-:W-:Y:S01]  /*3770*/  ISETP.LT.OR P5, PT, R29.reuse, 0x22, P5 ;  /* 0x000000221d00780c */ /* 0x040fe20002fa1670 */
[----:B------:R1:W1:Y:S01]  /*3780*/  MUFU.TANH R166, R46 ;  /* 0x0000002e00a67308 */ /* 0x0002620000002400 */
[----:B------:R-:W-:Y:S02]  /*3790*/  ISETP.LT.OR P4, PT, R29, 0x32, P4 ;  /* 0x000000321d00780c */ /* 0x000fe40002781670 */
[----:B------:R-:W-:Y:S02]  /*37a0*/  FSEL R155, R155, -INF , !P6 ;  /* 0xff8000009b9b7808 */ /* 0x000fe40007000000 */
[----:B------:R-:W-:Y:S02]  /*37b0*/  FSEL R163, R163, -INF , !P5 ;  /* 0xff800000a3a37808 */ /* 0x000fe40006800000 */
[C---:B------:R-:W-:Y:S01]  /*37c0*/  ISETP.GT.AND P6, PT, R28.reuse, 0x29, P0 ;  /* 0x000000291c00780c */ /* 0x040fe200007c4270 */
[----:B------:R1:W1:Y:S01]  /*37d0*/  MUFU.TANH R142, R47 ;  /* 0x0000002f008e7308 */ /* 0x0002620000002400 */
[----:B------:R-:W-:-:S02]  /*37e0*/  ISETP.GT.AND P5, PT, R28, 0x30, P0 ;  /* 0x000000301c00780c */ /* 0x000fc400007a4270 */
[----:B------:R-:W-:Y:S02]  /*37f0*/  FSEL R165, R165, -INF , !P4 ;  /* 0xff800000a5a57808 */ /* 0x000fe40006000000 */
[----:B------:R-:W-:Y:S02]  /*3800*/  PLOP3.LUT P4, PT, PT, PT, UP1, 0x40, 0x0 ;  /* 0x000000000000781c */ /* 0x000fe40003f8e818 */
[C---:B------:R-:W-:Y:S01]  /*3810*/  ISETP.LT.OR P6, PT, R29.reuse, 0x2a, P6 ;  /* 0x0000002a1d00780c */ /* 0x040fe200037c1670 */
[----:B------:R-:W1:Y:S01]  /*3820*/  MUFU.TANH R14, R14 ;  /* 0x0000000e000e7308 */ /* 0x000e620000002400 */
[----:B------:R-:W-:Y:S02]  /*3830*/  ISETP.LT.OR P5, PT, R29, 0x31, P5 ;  /* 0x000000311d00780c */ /* 0x000fe40002fa1670 */
[----:B------:R-:W-:Y:S02]  /*3840*/  FSEL R157, R157, -INF , !P6 ;  /* 0xff8000009d9d7808 */ /* 0x000fe40007000000 */
[----:B------:R-:W-:-:S02]  /*3850*/  FSEL R167, R167, -INF , !P5 ;  /* 0xff800000a7a77808 */ /* 0x000fc40006800000 */
[C---:B------:R-:W-:Y:S01]  /*3860*/  ISETP.GT.AND P6, PT, R28.reuse, 0x38, P0 ;  /* 0x000000381c00780c */ /* 0x040fe200007c4270 */
[----:B------:R1:W1:Y:S01]  /*3870*/  MUFU.TANH R140, R42 ;  /* 0x0000002a008c7308 */ /* 0x0002620000002400 */
[----:B------:R-:W-:Y:S02]  /*3880*/  ISETP.GT.AND P5, PT, R28, 0x39, P0 ;  /* 0x000000391c00780c */ /* 0x000fe400007a4270 */
[C---:B------:R-:W-:Y:S02]  /*3890*/  ISETP.LT.OR P6, PT, R29.reuse, 0x39, P6 ;  /* 0x000000391d00780c */ /* 0x040fe400037c1670 */
[----:B------:R-:W-:Y:S02]  /*38a0*/  ISETP.LT.OR P5, PT, R29, 0x3a, P5 ;  /* 0x0000003a1d00780c */ /* 0x000fe40002fa1670 */
[----:B------:R-:W-:Y:S01]  /*38b0*/  IMNMX R25, R0, R25, PT ;  /* 0x0000001900197217 */ /* 0x000fe20003800200 */
[----:B------:R1:W1:Y:S01]  /*38c0*/  MUFU.TANH R160, R43 ;  /* 0x0000002b00a07308 */ /* 0x0002620000002400 */
[----:B------:R-:W-:Y:S01]  /*38d0*/  IMAD.IADD R0, R26, 0x1, R8 ;  /* 0x000000011a007824 */ /* 0x000fe200078e0208 */
[----:B------:R-:W-:-:S02]  /*38e0*/  FSEL R143, R143, -INF , !P6 ;  /* 0xff8000008f8f7808 */ /* 0x000fc40007000000 */
[----:B------:R-:W-:-:S04]  /*38f0*/  FSEL R141, R141, -INF , !P5 ;  /* 0xff8000008d8d7808 */ /* 0x000fc80006800000 */
[----:B------:R1:W1:Y:S08]  /*3900*/  MUFU.TANH R172, R78 ;  /* 0x0000004e00ac7308 */ /* 0x0002700000002400 */
[----:B------:R-:W1:Y:S08]  /*3910*/  MUFU.TANH R30, R30 ;  /* 0x0000001e001e7308 */ /* 0x000e700000002400 */
[----:B------:R1:W1:Y:S01]  /*3920*/  MUFU.TANH R162, R79 ;  /* 0x0000004f00a27308 */ /* 0x0002620000002400 */
[----:B------:R-:W-:Y:S05]  /*3930*/  @P4 BRA `(.L_x_355) ;  /* 0x0000018000004947 */ /* 0x000fea0003800000 */
[----:B--234-:R-:W-:Y:S01]  /*3940*/  IADD3 R8, R8, c[0x0][0x1d0], RZ ;  /* 0x0000740008087a10 */ /* 0x01cfe20007ffe0ff */
        /* <DEDUP_REMOVED lines=12> */
.L_x_357:
[----:B------:R-:W-:Y:S02]  /*3a10*/  ULDC UR4, c[0x0][0x32c] ;  /* 0x0000cb0000047ab9 */ /* 0x000fe40000000800 */
[----:B------:R-:W-:-:S06]  /*3a20*/  UISETP.NE.AND UP0, UPT, UR19, UR4, UPT ;  /* 0x000000041300728c */ /* 0x000fcc000bf05270 */
[----:B------:R-:W-:-:S13]  /*3a30*/  PLOP3.LUT P4, PT, PT, PT, UP0, 0x80, 0x0 ;  /* 0x000000000000781c */ /* 0x000fda0003f8f008 */
[----:B------:R-:W-:-:S05]  /*3a40*/  @P4 IMAD.HI.U32 R8, R13, c[0x0][0x330], RZ ;  /* 0x0000cc000d084a27 */ /* 0x000fca00078e00ff */
[----:B------:R-:W-:Y:S02]  /*3a50*/  @P4 SHF.R.U32.HI R13, RZ, c[0x0][0x334], R8 ;  /* 0x0000cd00ff0d4a19 */ /* 0x000fe40000011608 */
.L_x_358:
[----:B------:R-:W-:Y:S05]  /*3a60*/  BSYNC B0 ;  /* 0x0000000000007941 */ /* 0x000fea0003800000 */
.L_x_356:
[----:B------:R-:W-:-:S04]  /*3a70*/  IMAD R6, R13, c[0x0][0x32c], -R6 ;  /* 0x0000cb000d067a24 */ /* 0x000fc800078e0a06 */
[----:B------:R-:W-:-:S05]  /*3a80*/  IMAD.IADD R13, R6, 0x1, -R213 ;  /* 0x00000001060d7824 */ /* 0x000fca00078e0ad5 */
[----:B------:R-:W-:Y:S02]  /*3a90*/  IADD3 R6, R13, c[0x0][0x32c], RZ ;  /* 0x0000cb000d067a10 */ /* 0x000fe40007ffe0ff */
[----:B------:R-:W-:Y:S02]  /*3aa0*/  IMNMX R0, R0, R13, !PT ;  /* 0x0000000d00007217 */ /* 0x000fe40007800200 */
[----:B------:R-:W-:Y:S02]  /*3ab0*/  IMNMX R25, R25, R6, PT ;  /* 0x0000000619197217 */ /* 0x000fe40003800200 */
.L_x_355:
[----:B--234-:R-:W-:Y:S01]  /*3ac0*/  FMNMX.FTZ R8, R18, R21, !PT ;  /* 0x0000001512087209 */ /* 0x01cfe20007810000 */
[----:B------:R-:W-:Y:S01]  /*3ad0*/  IMAD.SHL.U32 R203, R4, 0x2, RZ ;  /* 0x0000000204cb7824 */ /* 0x000fe200078e00ff */
[----:B------:R-:W-:Y:S01]  /*3ae0*/  ISETP.GT.AND P5, PT, R0, 0x9, P0 ;  /* 0x000000090000780c */ /* 0x000fe200007a4270 */
[----:B------:R-:W-:Y:S01]  /*3af0*/  @UP2 USHF.L.U32 UR18, UR18, 0x7, URZ ;  /* 0x0000000712122899 */ /* 0x000fe2000800063f */
[----:B------:R-:W-:Y:S01]  /*3b00*/  FMNMX.FTZ R8, R15, R8, !PT ;  /* 0x000000080f087209 */ /* 0x000fe20007810000 */
[--C-:B------:R-:W-:Y:S01]  /*3b10*/  IMAD R197, R3, 0x2, R203.reuse ;  /* 0x0000000203c57824 */ /* 0x100fe200078e02cb */
[----:B------:R-:W-:Y:S01]  /*3b20*/  ISETP.LT.OR P5, PT, R25, 0xa, P5 ;  /* 0x0000000a1900780c */ /* 0x000fe20002fa1670 */
[----:B-1----:R-:W-:Y:S01]  /*3b30*/  LDSM.16.MT88.4 R40, [R203+0x2100] ;  /* 0x00210000cb28783b */ /* 0x002fe20000004200 */
[----:B------:R-:W-:Y:S01]  /*3b40*/  FMNMX.FTZ R8, R17, R8, !PT ;  /* 0x0000000811087209 */ /* 0x000fe20007810000 */
[----:B------:R-:W-:Y:S01]  /*3b50*/  IMAD R198, R2, 0x2, R203 ;  /* 0x0000000202c67824 */ /* 0x000fe200078e02cb */
[----:B------:R-:W-:Y:S01]  /*3b60*/  FSEL R6, R22, -INF , !P5 ;  /* 0xff80000016067808 */ /* 0x000fe20006800000 */
[----:B------:R-:W-:Y:S01]  /*3b70*/  LDSM.16.MT88.4 R56, [R197+0x2100] ;  /* 0x00210000c538783b */ /* 0x000fe20000004200 */
[----:B------:R-:W-:Y:S01]  /*3b80*/  FMNMX.FTZ R8, R11, R8, !PT ;  /* 0x000000080b087209 */ /* 0x000fe20007810000 */
[----:B------:R-:W-:Y:S01]  /*3b90*/  IMAD R196, R3, 0x2, R198 ;  /* 0x0000000203c47824 */ /* 0x000fe200078e02c6 */
[C---:B------:R-:W-:Y:S01]  /*3ba0*/  ISETP.GT.AND P6, PT, R0.reuse, 0x1, P0 ;  /* 0x000000010000780c */ /* 0x040fe200007c4270 */
[----:B------:R-:W-:Y:S01]  /*3bb0*/  LDSM.16.MT88.4 R124, [R203+0x100] ;  /* 0x00010000cb7c783b */ /* 0x000fe20000004200 */
[C---:B------:R-:W-:Y:S01]  /*3bc0*/  ISETP.GT.AND P5, PT, R0.reuse, RZ, P0 ;  /* 0x000000ff0000720c */ /* 0x040fe200007a4270 */
[----:B------:R-:W-:Y:S01]  /*3bd0*/  ULDC.64 UR4, c[0x0][0x2c8] ;  /* 0x0000b20000047ab9 */ /* 0x000fe20000000a00 */
[----:B------:R-:W-:Y:S01]  /*3be0*/  FMNMX.FTZ R8, R9, R8, !PT ;  /* 0x0000000809087209 */ /* 0x000fe20007810000 */
[----:B------:R-:W-:Y:S01]  /*3bf0*/  LDSM.16.MT88.4 R116, [R198+0x100] ;  /* 0x00010000c674783b */ /* 0x000fe20000004200 */
[----:B------:R-:W-:Y:S01]  /*3c00*/  ISETP.GT.AND P4, PT, R0, 0x8, P0 ;  /* 0x000000080000780c */ /* 0x000fe20000784270 */
[----:B------:R-:W-:Y:S01]  /*3c10*/  UIMAD.WIDE.U32 UR20, UR18, UR4, URZ ;  /* 0x00000004121472a5 */ /* 0x000fe2000f8e003f */
[C---:B------:R-:W-:Y:S01]  /*3c20*/  ISETP.LT.OR P6, PT, R25.reuse, 0x2, P6 ;  /* 0x000000021900780c */ /* 0x040fe200037c1670 */
[----:B------:R-:W-:Y:S01]  /*3c30*/  LDSM.16.MT88.4 R108, [R197+0x100] ;  /* 0x00010000c56c783b */ /* 0x000fe20000004200 */
[----:B------:R-:W-:Y:S01]  /*3c40*/  ISETP.LT.OR P5, PT, R25, 0x1, P5 ;  /* 0x000000011900780c */ /* 0x000fe20002fa1670 */
[----:B------:R-:W-:Y:S01]  /*3c50*/  @UP2 USHF.R.U32.HI UR7, URZ, UR5, UR21 ;  /* 0x000000053f072299 */ /* 0x000fe20008011615 */
[----:B------:R-:W-:Y:S01]  /*3c60*/  FMNMX.FTZ R8, R7, R8, !PT ;  /* 0x0000000807087209 */ /* 0x000fe20007810000 */
[----:B------:R-:W-:Y:S01]  /*3c70*/  LDSM.16.MT88.4 R100, [R196+0x100] ;  /* 0x00010000c464783b */ /* 0x000fe20000004200 */
[----:B------:R-:W-:Y:S01]  /*3c80*/  ISETP.LT.OR P4, PT, R25, 0x9, P4 ;  /* 0x000000091900780c */ /* 0x000fe20002781670 */
[----:B------:R-:W-:Y:S01]  /*3c90*/  UIADD3 UR4, UR6, UR7, URZ ;  /* 0x0000000706047290 */ /* 0x000fe2000fffe03f */
[----:B------:R-:W-:Y:S01]  /*3ca0*/  FSEL R26, R30, -INF , !P6 ;  /* 0xff8000001e1a7808 */ /* 0x000fe20007000000 */
[----:B------:R-:W-:Y:S01]  /*3cb0*/  LDSM.16.MT88.4 R48, [R198+0x2100] ;  /* 0x00210000c630783b */ /* 0x000fe20000004200 */
[----:B------:R-:W-:Y:S01]  /*3cc0*/  FSEL R20, R20, -INF , !P5 ;  /* 0xff80000014147808 */ /* 0x000fe20006800000 */
[----:B------:R-:W-:Y:S01]  /*3cd0*/  ULDC UR6, c[0x0][0x328] ;  /* 0x0000ca0000067ab9 */ /* 0x000fe20000000800 */
[----:B------:R-:W-:Y:S01]  /*3ce0*/  ISETP.GT.AND P6, PT, R0, 0x10, P0 ;  /* 0x000000100000780c */ /* 0x000fe200007c4270 */
[----:B------:R-:W-:Y:S01]  /*3cf0*/  LDSM.16.MT88.4 R64, [R196+0x2100] ;  /* 0x00210000c440783b */ /* 0x000fe20000004200 */
[----:B------:R-:W-:Y:S01]  /*3d00*/  FMNMX.FTZ R22, R5, R8, !PT ;  /* 0x0000000805167209 */ /* 0x000fe20007810000 */
[----:B------:R-:W-:Y:S01]  /*3d10*/  UIADD3 UR13, UR13, -0x2, URZ ;  /* 0xfffffffe0d0d7890 */ /* 0x000fe2000fffe03f */
[----:B------:R-:W-:Y:S01]  /*3d20*/  FSEL R16, R24, -INF , !P4 ;  /* 0xff80000018107808 */ /* 0x000fe20006000000 */
[----:B------:R-:W-:Y:S01]  /*3d30*/  LDSM.16.MT88.4 R72, [R203+0x4100] ;  /* 0x00410000cb48783b */ /* 0x000fe20000004200 */
[----:B------:R-:W-:Y:S01]  /*3d40*/  FMNMX.FTZ R13, R20, R26, !PT ;  /* 0x0000001a140d7209 */ /* 0x000fe20007810000 */
[----:B------:R-:W-:Y:S01]  /*3d50*/  UIADD3 UR6, UR4, UR6, URZ ;  /* 0x0000000604067290 */ /* 0x000fe2000fffe03f */
[----:B------:R-:W-:Y:S01]  /*3d60*/  ISETP.LT.OR P6, PT, R25, 0x11, P6 ;  /* 0x000000111900780c */ /* 0x000fe200037c1670 */
[----:B------:R-:W-:Y:S01]  /*3d70*/  LDSM.16.MT88.4 R80, [R198+0x4100] ;  /* 0x00410000c650783b */ /* 0x000fe20000004200 */
[----:B------:R-:W-:-:S02]  /*3d80*/  FMNMX.FTZ R22, R155, R22, !PT ;  /* 0x000000169b167209 */ /* 0x000fc40007810000 */
[----:B------:R-:W-:Y:S01]  /*3d90*/  ISETP.GT.AND P4, PT, R0, 0x11, P0 ;  /* 0x000000110000780c */ /* 0x000fe20000784270 */
[----:B------:R-:W-:Y:S01]  /*3da0*/  LDSM.16.MT88.4 R88, [R197+0x4100] ;  /* 0x00410000c558783b */ /* 0x000fe20000004200 */
[----:B------:R-:W-:Y:S02]  /*3db0*/  FMNMX.FTZ R13, R16, R13, !PT ;  /* 0x0000000d100d7209 */ /* 0x000fe40007810000 */
[----:B------:R-:W-:Y:S01]  /*3dc0*/  FSEL R14, R14, -INF , !P6 ;  /* 0xff8000000e0e7808 */ /* 0x000fe20007000000 */
[----:B------:R-:W-:Y:S01]  /*3dd0*/  LDSM.16.MT88.4 R136, [R198+0x900] ;  /* 0x00090000c688783b */ /* 0x000fe20000004200 */
[----:B------:R-:W-:Y:S02]  /*3de0*/  FMNMX.FTZ R22, R163, R22, !PT ;  /* 0x00000016a3167209 */ /* 0x000fe40007810000 */
[----:B------:R-:W-:Y:S01]  /*3df0*/  ISETP.LT.OR P4, PT, R25, 0x12, P4 ;  /* 0x000000121900780c */ /* 0x000fe20002781670 */
[----:B------:R-:W-:Y:S01]  /*3e00*/  LDSM.16.MT88.4 R32, [R197+0x900] ;  /* 0x00090000c520783b */ /* 0x000fe20000004200 */
[----:B------:R-:W-:-:S02]  /*3e10*/  ISETP.GT.AND P6, PT, R0, 0x18, P0 ;  /* 0x000000180000780c */ /* 0x000fc400007c4270 */
[----:B------:R-:W-:Y:S01]  /*3e20*/  FMNMX.FTZ R13, R6, R13, !PT ;  /* 0x0000000d060d7209 */ /* 0x000fe20007810000 */
[----:B------:R-:W-:Y:S01]  /*3e30*/  LDSM.16.MT88.4 R28, [R196+0x900] ;  /* 0x00090000c41c783b */ /* 0x000fe20000004200 */
[----:B------:R-:W-:Y:S02]  /*3e40*/  FMNMX.FTZ R22, R161, R22, !PT ;  /* 0x00000016a1167209 */ /* 0x000fe40007810000 */
[----:B------:R-:W-:Y:S02]  /*3e50*/  FSEL R12, R23, -INF , !P4 ;  /* 0xff800000170c7808 */ /* 0x000fe40006000000 */
[----:B------:R-:W-:Y:S02]  /*3e60*/  ISETP.GT.AND P5, PT, R0, 0x19, P0 ;  /* 0x000000190000780c */ /* 0x000fe400007a4270 */
[----:B------:R-:W-:Y:S02]  /*3e70*/  ISETP.LT.OR P6, PT, R25, 0x19, P6 ;  /* 0x000000191900780c */ /* 0x000fe400037c1670 */
[----:B------:R-:W-:-:S02]  /*3e80*/  FMNMX.FTZ R13, R14, R13, !PT ;  /* 0x0000000d0e0d7209 */ /* 0x000fc40007810000 */
[----:B------:R-:W-:Y:S02]  /*3e90*/  FMNMX.FTZ R22, R157, R22, !PT ;  /* 0x000000169d167209 */ /* 0x000fe40007810000 */
[----:B------:R-:W-:Y:S02]  /*3ea0*/  ISETP.GT.AND P4, PT, R0, 0x20, P0 ;  /* 0x000000200000780c */ /* 0x000fe40000784270 */
[----:B------:R-:W-:Y:S02]  /*3eb0*/  ISETP.LT.OR P5, PT, R25, 0x1a, P5 ;  /* 0x0000001a1900780c */ /* 0x000fe40002fa1670 */
[----:B------:R-:W-:Y:S02]  /*3ec0*/  FSEL R10, R10, -INF , !P6 ;  /* 0xff8000000a0a7808 */ /* 0x000fe40007000000 */
[----:B------:R-:W-:Y:S02]  /*3ed0*/  FMNMX.FTZ R13, R12, R13, !PT ;  /* 0x0000000d0c0d7209 */ /* 0x000fe40007810000 */
[----:B------:R-:W-:-:S02]  /*3ee0*/  FMNMX.FTZ R22, R167, R22, !PT ;  /* 0x00000016a7167209 */ /* 0x000fc40007810000 */
[----:B------:R-:W-:Y:S02]  /*3ef0*/  ISETP.GT.AND P6, PT, R0, 0x21, P0 ;  /* 0x000000210000780c */ /* 0x000fe400007c4270 */
[----:B------:R-:W-:Y:S02]  /*3f00*/  FSEL R8, R19, -INF , !P5 ;  /* 0xff80000013087808 */ /* 0x000fe40006800000 */
[----:B------:R-:W-:Y:S02]  /*3f10*/  ISETP.LT.OR P4, PT, R25, 0x21, P4 ;  /* 0x000000211900780c */ /* 0x000fe40002781670 */
[----:B------:R-:W-:Y:S02]  /*3f20*/  FMNMX.FTZ R13, R10, R13, !PT ;  /* 0x0000000d0a0d7209 */ /* 0x000fe40007810000 */
[----:B------:R-:W-:Y:S02]  /*3f30*/  FMNMX.FTZ R22, R165, R22, !PT ;  /* 0x00000016a5167209 */ /* 0x000fe40007810000 */
[----:B------:R-:W-:-:S02]  /*3f40*/  ISETP.GT.AND P5, PT, R0, 0x28, P0 ;  /* 0x000000280000780c */ /* 0x000fc400007a4270 */
[----:B------:R-:W-:Y:S02]  /*3f50*/  ISETP.LT.OR P6, PT, R25, 0x22, P6 ;  /* 0x000000221900780c */ /* 0x000fe400037c1670 */
[----:B------:R-:W-:Y:S02]  /*3f60*/  FSEL R172, R172, -INF , !P4 ;  /* 0xff800000acac7808 */ /* 0x000fe40006000000 */
[----:B------:R-:W-:Y:S02]  /*3f70*/  FMNMX.FTZ R13, R8, R13, !PT ;  /* 0x0000000d080d7209 */ /* 0x000fe40007810000 */
[----:B------:R-:W-:Y:S02]  /*3f80*/  FMNMX.FTZ R22, R143, R22, !PT ;  /* 0x000000168f167209 */ /* 0x000fe40007810000 */
[----:B------:R-:W-:Y:S02]  /*3f90*/  ISETP.GT.AND P4, PT, R0, 0x29, P0 ;  /* 0x000000290000780c */ /* 0x000fe40000784270 */
[----:B------:R-:W-:-:S02]  /*3fa0*/  FSEL R162, R162, -INF , !P6 ;  /* 0xff800000a2a27808 */ /* 0x000fc40007000000 */
[----:B------:R-:W-:Y:S02]  /*3fb0*/  ISETP.LT.OR P5, PT, R25, 0x29, P5 ;  /* 0x000000291900780c */ /* 0x000fe40002fa1670 */
[----:B------:R-:W-:Y:S02]  /*3fc0*/  FMNMX.FTZ R19, R172, R13, !PT ;  /* 0x0000000dac137209 */ /* 0x000fe40007810000 */
[----:B------:R-:W-:Y:S02]  /*3fd0*/  FMNMX.FTZ R13, R141, R22, !PT ;  /* 0x000000168d0d7209 */ /* 0x000fe40007810000 */
[----:B------:R-:W-:Y:S02]  /*3fe0*/  ISETP.GT.AND P6, PT, R0, 0x30, P0 ;  /* 0x000000300000780c */ /* 0x000fe400007c4270 */
[----:B------:R-:W-:Y:S01]  /*3ff0*/  ISETP.LT.OR P4, PT, R25, 0x2a, P4 ;  /* 0x0000002a1900780c */ /* 0x000fe20002781670 */
[----:B------:R-:W1:Y:S01]  /*4000*/  SHFL.BFLY PT, R22, R13, 0x2, 0x1f ;  /* 0x0c401f000d167f89 */ /* 0x000e6200000e0000 */
[----:B------:R-:W-:-:S02]  /*4010*/  FSEL R170, R170, -INF , !P5 ;  /* 0xff800000aaaa7808 */ /* 0x000fc40006800000 */
[----:B------:R-:W-:Y:S02]  /*4020*/  FMNMX.FTZ R19, R162, R19, !PT ;  /* 0x00000013a2137209 */ /* 0x000fe40007810000 */
[----:B------:R-:W-:Y:S02]  /*4030*/  ISETP.GT.AND P5, PT, R0, 0x31, P0 ;  /* 0x000000310000780c */ /* 0x000fe400007a4270 */
[----:B------:R-:W-:Y:S02]  /*4040*/  ISETP.LT.OR P6, PT, R25, 0x31, P6 ;  /* 0x000000311900780c */ /* 0x000fe400037c1670 */
[----:B------:R-:W-:Y:S02]  /*4050*/  FSEL R164, R164, -INF , !P4 ;  /* 0xff800000a4a47808 */ /* 0x000fe40006000000 */
[----:B------:R-:W-:Y:S02]  /*4060*/  FMNMX.FTZ R19, R170, R19, !PT ;  /* 0x00000013aa137209 */ /* 0x000fe40007810000 */
[----:B------:R-:W-:-:S02]  /*4070*/  ISETP.GT.AND P4, PT, R0, 0x38, P0 ;  /* 0x000000380000780c */ /* 0x000fc40000784270 */
[C---:B------:R-:W-:Y:S02]  /*4080*/  ISETP.LT.OR P5, PT, R25.reuse, 0x32, P5 ;  /* 0x000000321900780c */ /* 0x040fe40002fa1670 */
[----:B------:R-:W-:Y:S02]  /*4090*/  FSEL R166, R166, -INF , !P6 ;  /* 0xff800000a6a67808 */ /* 0x000fe40007000000 */
[----:B------:R-:W-:Y:S02]  /*40a0*/  FMNMX.FTZ R19, R164, R19, !PT ;  /* 0x00000013a4137209 */ /* 0x000fe40007810000 */
[----:B------:R-:W-:Y:S02]  /*40b0*/  ISETP.GT.AND P0, PT, R0, 0x39, P0 ;  /* 0x000000390000780c */ /* 0x000fe40000704270 */
[----:B------:R-:W-:Y:S02]  /*40c0*/  ISETP.LT.OR P4, PT, R25, 0x39, P4 ;  /* 0x000000391900780c */ /* 0x000fe40002781670 */
[----:B------:R-:W-:-:S02]  /*40d0*/  FSEL R142, R142, -INF , !P5 ;  /* 0xff8000008e8e7808 */ /* 0x000fc40006800000 */
[----:B------:R-:W-:Y:S02]  /*40e0*/  FMNMX.FTZ R19, R166, R19, !PT ;  /* 0x00000013a6137209 */ /* 0x000fe40007810000 */
[----:B------:R-:W-:Y:S02]  /*40f0*/  ISETP.LT.OR P0, PT, R25, 0x3a, P0 ;  /* 0x0000003a1900780c */ /* 0x000fe40000701670 */
[----:B------:R-:W-:Y:S02]  /*4100*/  FSEL R140, R140, -INF , !P4 ;  /* 0xff8000008c8c7808 */ /* 0x000fe40006000000 */
[----:B------:R-:W-:Y:S02]  /*4110*/  FMNMX.FTZ R19, R142, R19, !PT ;  /* 0x000000138e137209 */ /* 0x000fe40007810000 */
[----:B------:R-:W-:Y:S02]  /*4120*/  FSEL R160, R160, -INF , !P0 ;  /* 0xff800000a0a07808 */ /* 0x000fe40004000000 */
[----:B------:R-:W-:-:S02]  /*4130*/  FMNMX.FTZ R19, R140, R19, !PT ;  /* 0x000000138c137209 */ /* 0x000fc40007810000 */
        /* <DEDUP_REMOVED lines=10> */
[--C-:B------:R-:W-:Y:S02]  /*41e0*/  FFMA.FTZ R154, R18, c[0x0][0x2d0], -R168.reuse ;  /* 0x0000b400129a7a23 */ /* 0x100fe400000108a8 */
[--C-:B------:R-:W-:Y:S02]  /*41f0*/  FFMA.FTZ R153, R21, c[0x0][0x2d0], -R168.reuse ;  /* 0x0000b40015997a23 */ /* 0x100fe400000108a8 */
[--C-:B------:R-:W-:Y:S02]  /*4200*/  FFMA.FTZ R152, R15, c[0x0][0x2d0], -R168.reuse ;  /* 0x0000b4000f987a23 */ /* 0x100fe400000108a8 */
[--C-:B------:R-:W-:Y:S01]  /*4210*/  FFMA.FTZ R147, R17, c[0x0][0x2d0], -R168.reuse ;  /* 0x0000b40011937a23 */ /* 0x100fe200000108a8 */
[----:B------:R-:W-:Y:S01]  /*4220*/  MUFU.EX2 R154, R154 ;  /* 0x0000009a009a7308 */ /* 0x000fe20000000800 */
[--C-:B------:R-:W-:Y:S02]  /*4230*/  FFMA.FTZ R145, R7, c[0x0][0x2d0], -R168.reuse ;  /* 0x0000b40007917a23 */ /* 0x100fe400000108a8 */
[----:B------:R-:W-:-:S02]  /*4240*/  FFMA.FTZ R134, R5, c[0x0][0x2d0], -R168 ;  /* 0x0000b40005867a23 */ /* 0x000fc400000108a8 */
[--C-:B------:R-:W-:Y:S02]  /*4250*/  FFMA.FTZ R151, R11, c[0x0][0x2d0], -R168.reuse ;  /* 0x0000b4000b977a23 */ /* 0x100fe400000108a8 */
[--C-:B------:R-:W-:Y:S01]  /*4260*/  FFMA.FTZ R146, R9, c[0x0][0x2d0], -R168.reuse ;  /* 0x0000b40009927a23 */ /* 0x100fe200000108a8 */
[----:B------:R-:W2:Y:S01]  /*4270*/  MUFU.EX2 R153, R153 ;  /* 0x0000009900997308 */ /* 0x000ea20000000800 */
[--C-:B------:R-:W-:Y:S01]  /*4280*/  FFMA.FTZ R158, R163, c[0x0][0x2d0], -R168.reuse ;  /* 0x0000b400a39e7a23 */ /* 0x100fe200000108a8 */
[----:B-1----:R-:W-:Y:S01]  /*4290*/  FMNMX.FTZ R132, R13, R132, !PT ;  /* 0x000000840d847209 */ /* 0x002fe20007810000 */
[--C-:B------:R-:W-:Y:S02]  /*42a0*/  FFMA.FTZ R156, R161, c[0x0][0x2d0], -R168.reuse ;  /* 0x0000b400a19c7a23 */ /* 0x100fe400000108a8 */
[--C-:B------:R-:W-:Y:S01]  /*42b0*/  FFMA.FTZ R155, R155, c[0x0][0x2d0], -R168.reuse ;  /* 0x0000b4009b9b7a23 */ /* 0x100fe200000108a8 */
[C---:B------:R-:W-:Y:S01]  /*42c0*/  FSETP.NEU.FTZ.AND P0, PT, R132.reuse, -INF , PT ;  /* 0xff8000008400780b */ /* 0x040fe20003f1d000 */
[----:B------:R-:W-:Y:S01]  /*42d0*/  FMUL.FTZ R159, R132, c[0x0][0x2d0] ;  /* 0x0000b400849f7a20 */ /* 0x000fe20000410000 */
[----:B------:R-:W-:Y:S01]  /*42e0*/  MUFU.EX2 R152, R152 ;  /* 0x0000009800987308 */ /* 0x000fe20000000800 */
[----:B------:R-:W-:-:S02]  /*42f0*/  FFMA.FTZ R157, R157, c[0x0][0x2d0], -R168 ;  /* 0x0000b4009d9d7a23 */ /* 0x000fc400000108a8 */
[--C-:B------:R-:W-:Y:S01]  /*4300*/  FFMA.FTZ R167, R167, c[0x0][0x2d0], -R168.reuse ;  /* 0x0000b400a7a77a23 */ /* 0x100fe200000108a8 */
[----:B------:R-:W-:Y:S01]  /*4310*/  FSEL R159, R159, RZ, P0 ;  /* 0x000000ff9f9f7208 */ /* 0x000fe20000000000 */
[----:B------:R-:W-:Y:S01]  /*4320*/  FFMA.FTZ R218, R141, c[0x0][0x2d0], -R168 ;  /* 0x0000b4008dda7a23 */ /* 0x000fe200000108a8 */
[----:B------:R-:W-:Y:S02]  /*4330*/  PLOP3.LUT P0, PT, PT, PT, UP1, 0x40, 0x0 ;  /* 0x000000000000781c */ /* 0x000fe40003f0e818 */
[----:B------:R-:W1:Y:S01]  /*4340*/  MUFU.EX2 R147, R147 ;  /* 0x0000009300937308 */ /* 0x000e620000000800 */
[--C-:B------:R-:W-:Y:S01]  /*4350*/  FFMA.FTZ R148, R20, c[0x0][0x2d0], -R159.reuse ;  /* 0x0000b40014947a23 */ /* 0x100fe2000001089f */
[----:B--2---:R-:W-:Y:S01]  /*4360*/  F2FP.PACK_AB R96, R153, R154 ;  /* 0x0000009a9960723e */ /* 0x004fe200000000ff */
[--C-:B------:R-:W-:Y:S01]  /*4370*/  FFMA.FTZ R149, R26, c[0x0][0x2d0], -R159.reuse ;  /* 0x0000b4001a957a23 */ /* 0x100fe2000001089f */
[----:B------:R-:W-:Y:S01]  /*4380*/  LDSM.16.MT88.4 R20, [R203+0x900] ;  /* 0x00090000cb14783b */ /* 0x000fe20000004200 */
[----:B------:R-:W-:-:S02]  /*4390*/  FFMA.FTZ R150, R16, c[0x0][0x2d0], -R159 ;  /* 0x0000b40010967a23 */ /* 0x000fc4000001089f */
[--C-:B------:R-:W-:Y:S01]  /*43a0*/  FFMA.FTZ R135, R6, c[0x0][0x2d0], -R159.reuse ;  /* 0x0000b40006877a23 */ /* 0x100fe2000001089f */
[----:B------:R-:W-:Y:S01]  /*43b0*/  MUFU.EX2 R148, R148 ;  /* 0x0000009400947308 */ /* 0x000fe20000000800 */
[----:B------:R-:W2:Y:S01]  /*43c0*/  LDSM.16.MT88.4 R4, [R196+0x4100] ;  /* 0x00410000c404783b */ /* 0x000ea20000004200 */
[--C-:B------:R-:W-:Y:S02]  /*43d0*/  FFMA.FTZ R3, R10, c[0x0][0x2d0], -R159.reuse ;  /* 0x0000b4000a037a23 */ /* 0x100fe4000001089f */
[--C-:B------:R-:W-:Y:S01]  /*43e0*/  FFMA.FTZ R2, R8, c[0x0][0x2d0], -R159.reuse ;  /* 0x0000b40008027a23 */ /* 0x100fe2000001089f */
[----:B------:R-:W-:Y:S01]  /*43f0*/  LDSM.16.MT88.4 R16, [R197+0x2900] ;  /* 0x00290000c510783b */ /* 0x000fe20000004200 */
[--C-:B------:R-:W-:Y:S02]  /*4400*/  FFMA.FTZ R144, R14, c[0x0][0x2d0], -R159.reuse ;  /* 0x0000b4000e907a23 */ /* 0x100fe4000001089f */
[----:B------:R-:W3:Y:S01]  /*4410*/  MUFU.EX2 R149, R149 ;  /* 0x0000009500957308 */ /* 0x000ee20000000800 */
[----:B------:R-:W4:Y:S01]  /*4420*/  LDSM.16.MT88.4 R8, [R203+0x2900] ;  /* 0x00290000cb08783b */ /* 0x000f220000004200 */
[----:B-1----:R-:W-:Y:S01]  /*4430*/  F2FP.PACK_AB R98, R147, R152 ;  /* 0x000000989362723e */ /* 0x002fe200000000ff */
[----:B------:R-:W-:-:S02]  /*4440*/  FFMA.FTZ R133, R12, c[0x0][0x2d0], -R159 ;  /* 0x0000b4000c857a23 */ /* 0x000fc4000001089f */
[----:B------:R-:W1:Y:S01]  /*4450*/  LDSM.16.MT88.4 R12, [R196+0x2900] ;  /* 0x00290000c40c783b */ /* 0x000e620000004200 */
[--C-:B------:R-:W-:Y:S02]  /*4460*/  FFMA.FTZ R161, R172, c[0x0][0x2d0], -R159.reuse ;  /* 0x0000b400aca17a23 */ /* 0x100fe4000001089f */
[----:B------:R-:W-:Y:S01]  /*4470*/  MUFU.EX2 R150, R150 ;  /* 0x0000009600967308 */ /* 0x000fe20000000800 */
[----:B------:R-:W-:Y:S01]  /*4480*/  LDSM.16.MT88.4 R24, [R198+0x2900] ;  /* 0x00290000c618783b */ /* 0x000fe20000004200 */
[--C-:B------:R-:W-:Y:S02]  /*4490*/  FFMA.FTZ R162, R162, c[0x0][0x2d0], -R159.reuse ;  /* 0x0000b400a2a27a23 */ /* 0x100fe4000001089f */
[--C-:B------:R-:W-:Y:S02]  /*44a0*/  FFMA.FTZ R163, R170, c[0x0][0x2d0], -R159.reuse ;  /* 0x0000b400aaa37a23 */ /* 0x100fe4000001089f */
[----:B------:R-:W-:Y:S02]  /*44b0*/  FFMA.FTZ R164, R164, c[0x0][0x2d0], -R159 ;  /* 0x0000b400a4a47a23 */ /* 0x000fe4000001089f */
[----:B------:R-:W5:Y:S01]  /*44c0*/  MUFU.EX2 R135, R135 ;  /* 0x0000008700877308 */ /* 0x000f620000000800 */
[----:B---3--:R-:W-:Y:S01]  /*44d0*/  F2FP.PACK_AB R97, R149, R148 ;  /* 0x000000949561723e */ /* 0x008fe200000000ff */
[----:B------:R-:W-:-:S02]  /*44e0*/  FFMA.FTZ R170, R165, c[0x0][0x2d0], -R168 ;  /* 0x0000b400a5aa7a23 */ /* 0x000fc400000108a8 */
[----:B------:R-:W-:Y:S02]  /*44f0*/  FFMA.FTZ R165, R143, c[0x0][0x2d0], -R168 ;  /* 0x0000b4008fa57a23 */ /* 0x000fe400000108a8 */
[--C-:B------:R-:W-:Y:S02]  /*4500*/  FFMA.FTZ R166, R166, c[0x0][0x2d0], -R159.reuse ;  /* 0x0000b400a6a67a23 */ /* 0x100fe4000001089f */
[----:B------:R-:W-:Y:S01]  /*4510*/  MUFU.EX2 R151, R151 ;  /* 0x0000009700977308 */ /* 0x000fe20000000800 */
[--C-:B------:R-:W-:Y:S02]  /*4520*/  FFMA.FTZ R169, R142, c[0x0][0x2d0], -R159.reuse ;  /* 0x0000b4008ea97a23 */ /* 0x100fe4000001089f */
[--C-:B------:R-:W-:Y:S02]  /*4530*/  FFMA.FTZ R168, R140, c[0x0][0x2d0], -R159.reuse ;  /* 0x0000b4008ca87a23 */ /* 0x100fe4000001089f */
[----:B------:R-:W-:Y:S01]  /*4540*/  FFMA.FTZ R219, R160, c[0x0][0x2d0], -R159 ;  /* 0x0000b400a0db7a23 */ /* 0x000fe2000001089f */
[----:B------:R-:W-:Y:S01]  /*4550*/  LDSM.16.MT88.4 R140, [R198+0x1900] ;  /* 0x00190000c68c783b */ /* 0x000fe20000004200 */
[----:B------:R-:W-:Y:S01]  /*4560*/  FADD.FTZ R153, R154, R153 ;  /* 0x000000999a997221 */ /* 0x000fe20000010000 */
[----:B-----5:R-:W-:Y:S01]  /*4570*/  F2FP.PACK_AB R99, R135, R150 ;  /* 0x000000968763723e */ /* 0x020fe200000000ff */
[----:B------:R-:W3:Y:S01]  /*4580*/  MUFU.EX2 R146, R146 ;  /* 0x0000009200927308 */ /* 0x000ee20000000800 */
[----:B------:R-:W-:-:S02]  /*4590*/  FADD.FTZ R149, R148, R149 ;  /* 0x0000009594957221 */ /* 0x000fc40000010000 */
[----:B------:R-:W-:Y:S02]  /*45a0*/  FADD.FTZ R152, R152, R153 ;  /* 0x0000009998987221 */ /* 0x000fe40000010000 */
[----:B------:R-:W-:Y:S01]  /*45b0*/  FADD.FTZ R150, R150, R149 ;  /* 0x0000009596967221 */ /* 0x000fe20000010000 */
[----:B------:R-:W-:Y:S01]  /*45c0*/  HMMA.16816.F32 R36, R96, R40, RZ ;  /* 0x000000286024723c */ /* 0x000fe200000018ff */
[----:B------:R-:W-:Y:S01]  /*45d0*/  FADD.FTZ R152, R147, R152 ;  /* 0x0000009893987221 */ /* 0x000fe20000010000 */
[----:B------:R-:W-:Y:S01]  /*45e0*/  MUFU.EX2 R145, R145 ;  /* 0x0000009100917308 */ /* 0x000fe20000000800 */
[----:B------:R-:W-:-:S05]  /*45f0*/  FADD.FTZ R135, R135, R150 ;  /* 0x0000009687877221 */ /* 0x000fca0000010000 */
[C---:B------:R-:W-:Y:S02]  /*4600*/  HMMA.16816.F32 R52, R96.reuse, R56, RZ ;  /* 0x000000386034723c */ /* 0x040fe400000018ff */
[----:B------:R-:W-:Y:S06]  /*4610*/  MUFU.EX2 R134, R134 ;  /* 0x0000008600867308 */ /* 0x000fec0000000800 */
[C---:B------:R-:W-:Y:S02]  /*4620*/  HMMA.16816.F32 R40, R96.reuse, R42, RZ ;  /* 0x0000002a6028723c */ /* 0x040fe400000018ff */
[----:B------:R-:W-:Y:S06]  /*4630*/  MUFU.EX2 R144, R144 ;  /* 0x0000009000907308 */ /* 0x000fec0000000800 */
[C---:B------:R-:W-:Y:S02]  /*4640*/  HMMA.16816.F32 R56, R96.reuse, R58, RZ ;  /* 0x0000003a6038723c */ /* 0x040fe400000018ff */
[----:B------:R-:W5:Y:S06]  /*4650*/  MUFU.EX2 R133, R133 ;  /* 0x0000008500857308 */ /* 0x000f6c0000000800 */
[C---:B------:R-:W-:Y:S02]  /*4660*/  HMMA.16816.F32 R128, R96.reuse, R124, RZ ;  /* 0x0000007c6080723c */ /* 0x040fe400000018ff */
[----:B------:R-:W-:Y:S06]  /*4670*/  MUFU.EX2 R3, R3 ;  /* 0x0000000300037308 */ /* 0x000fec0000000800 */
[C---:B------:R-:W-:Y:S02]  /*4680*/  HMMA.16816.F32 R120, R96.reuse, R116, RZ ;  /* 0x000000746078723c */ /* 0x040fe400000018ff */
[----:B------:R-:W1:Y:S06]  /*4690*/  MUFU.EX2 R2, R2 ;  /* 0x0000000200027308 */ /* 0x000e6c0000000800 */
        /* <DEDUP_REMOVED lines=32> */
[C---:B--2---:R-:W-:Y:S07]  /*48a0*/  HMMA.16816.F32 R92, R96.reuse, R4, RZ ;  /* 0x00000004605c723c */ /* 0x044fee00000018ff */
[----:B---3--:R-:W-:Y:S01]  /*48b0*/  F2FP.PACK_AB R4, R146, R151 ;  /* 0x000000979204723e */ /* 0x008fe200000000ff */
[----:B------:R-:W-:Y:S01]  /*48c0*/  HMMA.16816.F32 R96, R96, R6, RZ ;  /* 0x000000066060723c */ /* 0x000fe200000018ff */
[----:B-----5:R-:W-:Y:S01]  /*48d0*/  F2FP.PACK_AB R5, R133, R144 ;  /* 0x000000908505723e */ /* 0x020fe200000000ff */
[----:B------:R-:W-:-:S02]  /*48e0*/  FADD.FTZ R151, R151, R152 ;  /* 0x0000009897977221 */ /* 0x000fc40000010000 */
[----:B------:R-:W-:Y:S02]  /*48f0*/  FADD.FTZ R144, R144, R135 ;  /* 0x0000008790907221 */ /* 0x000fe40000010000 */
[----:B------:R-:W-:Y:S01]  /*4900*/  FADD.FTZ R146, R146, R151 ;  /* 0x0000009792927221 */ /* 0x000fe20000010000 */
[----:B------:R-:W-:Y:S01]  /*4910*/  F2FP.PACK_AB R6, R134, R145 ;  /* 0x000000918606723e */ /* 0x000fe200000000ff */
[----:B------:R-:W-:Y:S01]  /*4920*/  FADD.FTZ R144, R133, R144 ;  /* 0x0000009085907221 */ /* 0x000fe20000010000 */
[----:B-1----:R-:W-:Y:S01]  /*4930*/  F2FP.PACK_AB R7, R2, R3 ;  /* 0x000000030207723e */ /* 0x002fe200000000ff */
[----:B------:R-:W-:Y:S02]  /*4940*/  FADD.FTZ R145, R145, R146 ;  /* 0x0000009291917221 */ /* 0x000fe40000010000 */
[----:B------:R-:W-:Y:S02]  /*4950*/  FADD.FTZ R3, R3, R144 ;  /* 0x0000009003037221 */ /* 0x000fe40000010000 */
[----:B------:R-:W-:-:S02]  /*4960*/  FADD.FTZ R134, R134, R145 ;  /* 0x0000009186867221 */ /* 0x000fc40000010000 */
[----:B----4-:R-:W-:Y:S01]  /*4970*/  HMMA.16816.F32 R36, R4, R8, R36 ;  /* 0x000000080424723c */ /* 0x010fe20000001824 */
[----:B------:R-:W-:-:S07]  /*4980*/  FADD.FTZ R2, R2, R3 ;  /* 0x0000000302027221 */ /* 0x000fce0000010000 */
[C---:B------:R-:W-:Y:S01]  /*4990*/  HMMA.16816.F32 R40, R4.reuse, R10, R40 ;  /* 0x0000000a0428723c */ /* 0x040fe20000001828 */
[----:B------:R-:W1:Y:S07]  /*49a0*/  LDSM.16.MT88.4 R8, [R198+0x4900] ;  /* 0x00490000c608783b */ /* 0x000e6e0000004200 */
[C---:B------:R-:W-:Y:S08]  /*49b0*/  HMMA.16816.F32 R52, R4.reuse, R16, R52 ;  /* 0x000000100434723c */ /* 0x040ff00000001834 */
[C---:B------:R-:W-:Y:S01]  /*49c0*/  HMMA.16816.F32 R56, R4.reuse, R18, R56 ;  /* 0x000000120438723c */ /* 0x040fe20000001838 */
[----:B------:R-:W2:Y:S07]  /*49d0*/  LDSM.16.MT88.4 R16, [R197+0x4900] ;  /* 0x00490000c510783b */ /* 0x000eae0000004200 */
[C---:B------:R-:W-:Y:S08]  /*49e0*/  HMMA.16816.F32 R128, R4.reuse, R20, R128 ;  /* 0x000000140480723c */ /* 0x040ff00000001880 */
[C---:B------:R-:W-:Y:S01]  /*49f0*/  HMMA.16816.F32 R124, R4.reuse, R22, R124 ;  /* 0x00000016047c723c */ /* 0x040fe2000000187c */
[----:B------:R-:W3:Y:S07]  /*4a00*/  LDSM.16.MT88.4 R20, [R203+0x4900] ;  /* 0x00490000cb14783b */ /* 0x000eee0000004200 */
[C---:B------:R-:W-:Y:S08]  /*4a10*/  HMMA.16816.F32 R60, R4.reuse, R12, R60 ;  /* 0x0000000c043c723c */ /* 0x040ff0000000183c */
[C---:B------:R-:W-:Y:S01]  /*4a20*/  HMMA.16816.F32 R64, R4.reuse, R14, R64 ;  /* 0x0000000e0440723c */ /* 0x040fe20000001840 */
[----:B------:R-:W4:Y:S07]  /*4a30*/  LDSM.16.MT88.4 R12, [R196+0x4900] ;  /* 0x00490000c40c783b */ /* 0x000f2e0000004200 */
        /* <DEDUP_REMOVED lines=8> */
[----:B------:R-:W-:Y:S07]  /*4ac0*/  LDSM.16.MT88.4 R136, [R197+0x1900] ;  /* 0x00190000c588783b */ /* 0x000fee0000004200 */
        /* <DEDUP_REMOVED lines=9> */
[C---:B---3--:R-:W-:Y:S08]  /*4b60*/  HMMA.16816.F32 R68, R4.reuse, R20, R68 ;  /* 0x000000140444723c */ /* 0x048ff00000001844 */
[C---:B------:R-:W-:Y:S01]  /*4b70*/  HMMA.16816.F32 R72, R4.reuse, R22, R72 ;  /* 0x000000160448723c */ /* 0x040fe20000001848 */
[----:B------:R-:W-:Y:S07]  /*4b80*/  LDSM.16.MT88.4 R20, [R203+0x5100] ;  /* 0x00510000cb14783b */ /* 0x000fee0000004200 */
[C---:B----4-:R-:W-:Y:S08]  /*4b90*/  HMMA.16816.F32 R92, R4.reuse, R12, R92 ;  /* 0x0000000c045c723c */ /* 0x050ff0000000185c */
[----:B------:R-:W-:Y:S01]  /*4ba0*/  HMMA.16816.F32 R96, R4, R14, R96 ;  /* 0x0000000e0460723c */ /* 0x000fe20000001860 */
[----:B------:R-:W3:Y:S06]  /*4bb0*/  LDSM.16.MT88.4 R12, [R203+0x3100] ;  /* 0x00310000cb0c783b */ /* 0x000eec0000004200 */
[----:B------:R-:W-:Y:S01]  /*4bc0*/  F2FP.PACK_AB R4, R158, R155 ;  /* 0x0000009b9e04723e */ /* 0x000fe200000000ff */
[----:B------:R-:W-:Y:S01]  /*4bd0*/  FADD.FTZ R155, R155, R134 ;  /* 0x000000869b9b7221 */ /* 0x000fe20000010000 */
[----:B------:R-:W-:-:S02]  /*4be0*/  F2FP.PACK_AB R6, R157, R156 ;  /* 0x0000009c9d06723e */ /* 0x000fc400000000ff */
[----:B------:R-:W-:Y:S01]  /*4bf0*/  F2FP.PACK_AB R5, R162, R161 ;  /* 0x000000a1a205723e */ /* 0x000fe200000000ff */
[----:B------:R-:W-:Y:S01]  /*4c00*/  FADD.FTZ R161, R161, R2 ;  /* 0x00000002a1a17221 */ /* 0x000fe20000010000 */
[----:B------:R-:W-:Y:S01]  /*4c10*/  F2FP.PACK_AB R7, R164, R163 ;  /* 0x000000a3a407723e */ /* 0x000fe200000000ff */
[----:B------:R-:W-:Y:S02]  /*4c20*/  FADD.FTZ R155, R158, R155 ;  /* 0x0000009b9e9b7221 */ /* 0x000fe40000010000 */
[----:B------:R-:W-:Y:S02]  /*4c30*/  FADD.FTZ R162, R162, R161 ;  /* 0x000000a1a2a27221 */ /* 0x000fe40000010000 */
[----:B------:R-:W-:Y:S02]  /*4c40*/  FADD.FTZ R156, R156, R155 ;  /* 0x0000009b9c9c7221 */ /* 0x000fe40000010000 */
[----:B-1----:R-:W-:Y:S01]  /*4c50*/  HMMA.16816.F32 R128, R4, R8, R128 ;  /* 0x000000080480723c */ /* 0x002fe20000001880 */
[----:B------:R-:W-:-:S02]  /*4c60*/  FADD.FTZ R163, R163, R162 ;  /* 0x000000a2a3a37221 */ /* 0x000fc40000010000 */
[----:B------:R-:W-:Y:S02]  /*4c70*/  FADD.FTZ R156, R157, R156 ;  /* 0x0000009c9d9c7221 */ /* 0x000fe40000010000 */
[----:B------:R-:W-:-:S03]  /*4c80*/  FADD.FTZ R163, R164, R163 ;  /* 0x000000a3a4a37221 */ /* 0x000fc60000010000 */
        /* <DEDUP_REMOVED lines=8> */
[C---:B------:R-:W-:Y:S08]  /*4d10*/  HMMA.16816.F32 R68, R4.reuse, R20, R68 ;  /* 0x000000140444723c */ /* 0x040ff00000001844 */
        /* <DEDUP_REMOVED lines=9> */
[C---:B------:R-:W-:Y:S01]  /*4db0*/  HMMA.16816.F32 R72, R4.reuse, R22, R72 ;  /* 0x000000160448723c */ /* 0x040fe20000001848 */
[----:B------:R-:W-:Y:S07]  /*4dc0*/  LDSM.16.MT88.4 R20, [R196+0x3900] ;  /* 0x00390000c414783b */ /* 0x000fee0000004200 */
        /* <DEDUP_REMOVED lines=8> */
[----:B------:R-:W4:Y:S07]  /*4e50*/  LDSM.16.MT88.4 R32, [R196+0x1900] ;  /* 0x00190000c420783b */ /* 0x000f2e0000004200 */
[C---:B------:R-:W-:Y:S08]  /*4e60*/  HMMA.16816.F32 R104, R4.reuse, R28, R104 ;  /* 0x0000001c0468723c */ /* 0x040ff00000001868 */
[C---:B------:R-:W-:Y:S01]  /*4e70*/  HMMA.16816.F32 R100, R4.reuse, R30, R100 ;  /* 0x0000001e0464723c */ /* 0x040fe20000001864 */
[----:B------:R-:W5:Y:S07]  /*4e80*/  LDSM.16.MT88.4 R28, [R198+0x3900] ;  /* 0x00390000c61c783b */ /* 0x000f6e0000004200 */
[C---:B------:R-:W-:Y:S08]  /*4e90*/  HMMA.16816.F32 R44, R4.reuse, R24, R44 ;  /* 0x00000018042c723c */ /* 0x040ff0000000182c */
[----:B------:R-:W-:Y:S01]  /*4ea0*/  HMMA.16816.F32 R48, R4, R26, R48 ;  /* 0x0000001a0430723c */ /* 0x000fe20000001830 */
[----:B------:R-:W2:Y:S06]  /*4eb0*/  LDSM.16.MT88.4 R24, [R197+0x3900] ;  /* 0x00390000c518783b */ /* 0x000eac0000004200 */
        /* <DEDUP_REMOVED lines=9> */
[----:B---3--:R-:W-:Y:S01]  /*4f50*/  HMMA.16816.F32 R128, R4, R12, R128 ;  /* 0x0000000c0480723c */ /* 0x008fe20000001880 */
[----:B------:R-:W-:-:S02]  /*4f60*/  FADD.FTZ R168, R168, R169 ;  /* 0x000000a9a8a87221 */ /* 0x000fc40000010000 */
[----:B------:R-:W-:Y:S02]  /*4f70*/  FADD.FTZ R218, R218, R165 ;  /* 0x000000a5dada7221 */ /* 0x000fe40000010000 */
[----:B------:R-:W-:-:S03]  /*4f80*/  FADD.FTZ R219, R219, R168 ;  /* 0x000000a8dbdb7221 */ /* 0x000fc60000010000 */
[C---:B------:R-:W-:Y:S01]  /*4f90*/  HMMA.16816.F32 R124, R4.reuse, R14, R124 ;  /* 0x0000000e047c723c */ /* 0x040fe2000000187c */
[----:B------:R-:W3:Y:S07]  /*4fa0*/  LDSM.16.MT88.4 R12, [R198+0x5900] ;  /* 0x00590000c60c783b */ /* 0x000eee0000004200 */
[C---:B-1----:R-:W-:Y:S08]  /*4fb0*/  HMMA.16816.F32 R36, R4.reuse, R8, R36 ;  /* 0x000000080424723c */ /* 0x042ff00000001824 */
[C---:B------:R-:W-:Y:S01]  /*4fc0*/  HMMA.16816.F32 R40, R4.reuse, R10, R40 ;  /* 0x0000000a0428723c */ /* 0x040fe20000001828 */
[----:B------:R-:W1:Y:S07]  /*4fd0*/  LDSM.16.MT88.4 R8, [R197+0x5900] ;  /* 0x00590000c508783b */ /* 0x000e6e0000004200 */
[C---:B--2---:R-:W-:Y:S08]  /*4fe0*/  HMMA.16816.F32 R68, R4.reuse, R16, R68 ;  /* 0x000000100444723c */ /* 0x044ff00000001844 */
[C---:B------:R-:W-:Y:S01]  /*4ff0*/  HMMA.16816.F32 R72, R4.reuse, R18, R72 ;  /* 0x000000120448723c */ /* 0x040fe20000001848 */
[----:B------:R-:W2:Y:S07]  /*5000*/  LDSM.16.MT88.4 R16, [R196+0x5900] ;  /* 0x00590000c410783b */ /* 0x000eae0000004200 */
[C---:B------:R-:W-:Y:S08]  /*5010*/  HMMA.16816.F32 R120, R4.reuse, R140, R120 ;  /* 0x0000008c0478723c */ /* 0x040ff00000001878 */
[C---:B------:R-:W-:Y:S08]  /*5020*/  HMMA.16816.F32 R116, R4.reuse, R142, R116 ;  /* 0x0000008e0474723c */ /* 0x040ff00000001874 */
[C---:B------:R-:W-:Y:S08]  /*5030*/  HMMA.16816.F32 R112, R4.reuse, R136, R112 ;  /* 0x000000880470723c */ /* 0x040ff00000001870 */
[C---:B------:R-:W-:Y:S08]  /*5040*/  HMMA.16816.F32 R108, R4.reuse, R138, R108 ;  /* 0x0000008a046c723c */ /* 0x040ff0000000186c */
[C---:B----4-:R-:W-:Y:S08]  /*5050*/  HMMA.16816.F32 R104, R4.reuse, R32, R104 ;  /* 0x000000200468723c */ /* 0x050ff00000001868 */
[C---:B------:R-:W-:Y:S08]  /*5060*/  HMMA.16816.F32 R100, R4.reuse, R34, R100 ;  /* 0x000000220464723c */ /* 0x040ff00000001864 */
[C---:B-----5:R-:W-:Y:S08]  /*5070*/  HMMA.16816.F32 R44, R4.reuse, R28, R44 ;  /* 0x0000001c042c723c */ /* 0x060ff0000000182c */
[C---:B------:R-:W-:Y:S08]  /*5080*/  HMMA.16816.F32 R48, R4.reuse, R30, R48 ;  /* 0x0000001e0430723c */ /* 0x040ff00000001830 */
[C---:B------:R-:W-:Y:S08]  /*5090*/  HMMA.16816.F32 R52, R4.reuse, R24, R52 ;  /* 0x000000180434723c */ /* 0x040ff00000001834 */
[C---:B------:R-:W-:Y:S08]  /*50a0*/  HMMA.16816.F32 R56, R4.reuse, R26, R56 ;  /* 0x0000001a0438723c */ /* 0x040ff00000001838 */
[C---:B------:R-:W-:Y:S08]  /*50b0*/  HMMA.16816.F32 R60, R4.reuse, R20, R60 ;  /* 0x00000014043c723c */ /* 0x040ff0000000183c */
[C---:B------:R-:W-:Y:S08]  /*50c0*/  HMMA.16816.F32 R64, R4.reuse, R22, R64 ;  /* 0x000000160440723c */ /* 0x040ff00000001840 */
[C---:B---3--:R-:W-:Y:S08]  /*50d0*/  HMMA.16816.F32 R76, R4.reuse, R12, R76 ;  /* 0x0000000c044c723c */ /* 0x048ff0000000184c */
[C---:B------:R-:W-:Y:S08]  /*50e0*/  HMMA.16816.F32 R80, R4.reuse, R14, R80 ;  /* 0x0000000e0450723c */ /* 0x040ff00000001850 */
[C---:B-1----:R-:W-:Y:S08]  /*50f0*/  HMMA.16816.F32 R84, R4.reuse, R8, R84 ;  /* 0x000000080454723c */ /* 0x042ff00000001854 */
[C---:B------:R-:W-:Y:S08]  /*5100*/  HMMA.16816.F32 R88, R4.reuse, R10, R88 ;  /* 0x0000000a0458723c */ /* 0x040ff00000001858 */
[C---:B--2---:R-:W-:Y:S08]  /*5110*/  HMMA.16816.F32 R92, R4.reuse, R16, R92 ;  /* 0x00000010045c723c */ /* 0x044ff0000000185c */
[----:B------:R-:W-:Y:S01]  /*5120*/  HMMA.16816.F32 R96, R4, R18, R96 ;  /* 0x000000120460723c */ /* 0x000fe20000001860 */
[----:B------:R-:W-:Y:S07]  /*5130*/  @P0 BRA `(.L_x_359) ;  /* 0x0000014000000947 */ /* 0x000fee0003800000 */
        /* <DEDUP_REMOVED lines=11> */
.L_x_360:
[----:B------:R-:W-:Y:S02]  /*51f0*/  ULDC UR4, c[0x0][0x32c] ;  /* 0x0000cb0000047ab9 */ /* 0x000fe40000000800 */
[----:B------:R-:W-:-:S03]  /*5200*/  UISETP.NE.AND UP0, UPT, UR19, UR4, UPT ;  /* 0x000000041300728c */ /* 0x000fc6000bf05270 */
[----:B------:R-:W-:Y:S02]  /*5210*/  ULDC.64 UR4, c[0x0][0x330] ;  /* 0x0000cc0000047ab9 */ /* 0x000fe40000000a00 */
[----:B------:R-:W-:-:S06]  /*5220*/  UIMAD.WIDE.U32 UR18, UR7, UR4, URZ ;  /* 0x00000004071272a5 */ /* 0x000fcc000f8e003f */
[----:B------:R-:W-:Y:S02]  /*5230*/  @UP0 USHF.R.U32.HI UR7, URZ, UR5, UR19 ;  /* 0x000000053f070299 */ /* 0x000fe40008011613 */
.L_x_361:
[----:B------:R-:W-:Y:S02]  /*5240*/  ULDC UR4, c[0x0][0x32c] ;  /* 0x0000cb0000047ab9 */ /* 0x000fe40000000800 */
[----:B------:R-:W-:-:S04]  /*5250*/  UIMAD UR4, UR7, UR4, UR4 ;  /* 0x00000004070472a4 */ /* 0x000fc8000f8e0204 */
[----:B------:R-:W-:-:S04]  /*5260*/  UISETP.LT.AND UP0, UPT, UR6, UR4, UPT ;  /* 0x000000040600728c */ /* 0x000fc8000bf01270 */
[----:B------:R-:W-:-:S04]  /*5270*/  USEL UR6, UR6, UR4, UP0 ;  /* 0x0000000406067287 */ /* 0x000fc80008000000 */
.L_x_359:
[----:B------:R-:W-:-:S04]  /*5280*/  USHF.R.S32.HI UR4, URZ, 0x1f, UR6 ;  /* 0x0000001f3f047899 */ /* 0x000fc80008011406 */
[----:B------:R-:W-:-:S04]  /*5290*/  ULEA.HI UR4, UR4, UR6, URZ, 0x6 ;  /* 0x0000000604047291 */ /* 0x000fc8000f8f303f */
[----:B------:R-:W-:-:S04]  /*52a0*/  USHF.R.S32.HI UR18, URZ, 0x6, UR4 ;  /* 0x000000063f127899 */ /* 0x000fc80008011404 */
[----:B------:R-:W-:-:S04]  /*52b0*/  UISETP.LT.AND UP0, UPT, UR8, UR18, UPT ;  /* 0x000000120800728c */ /* 0x000fc8000bf01270 */
[----:B------:R-:W-:-:S04]  /*52c0*/  USEL UR18, UR8, UR18, !UP0 ;  /* 0x0000001208127287 */ /* 0x000fc8000c000000 */
[----:B------:R-:W-:-:S06]  /*52d0*/  UISETP.GE.AND UP0, UPT, UR13, UR18, UPT ;  /* 0x000000120d00728c */ /* 0x000fcc000bf06270 */
[----:B------:R-:W-:-:S13]  /*52e0*/  PLOP3.LUT P0, PT, PT, PT, UP0, 0x80, 0x0 ;  /* 0x000000000000781c */ /* 0x000fda0003f0f008 */
[----:B------:R-:W-:Y:S05]  /*52f0*/  @!P0 BRA `(.L_x_362) ;  /* 0x0000391000008947 */ /* 0x000fea0003800000 */
[----:B------:R-:W-:Y:S01]  /*5300*/  PLOP3.LUT P4, PT, PT, PT, UP2, 0x80, 0x0 ;  /* 0x000000000000781c */ /* 0x000fe20003f8f028 */
[----:B------:R-:W-:Y:S01]  /*5310*/  IMAD.MOV.U32 R2, RZ, RZ, R132 ;  /* 0x000000ffff027224 */ /* 0x000fe200078e0084 */
[----:B------:R-:W-:Y:S01]  /*5320*/  PLOP3.LUT P0, PT, PT, PT, UP2, 0x80, 0x0 ;  /* 0x000000000000781c */ /* 0x000fe20003f0f028 */
[----:B------:R-:W-:Y:S01]  /*5330*/  IMAD.MOV.U32 R3, RZ, RZ, R0 ;  /* 0x000000ffff037224 */ /* 0x000fe200078e0000 */
[C---:B------:R-:W-:Y:S01]  /*5340*/  IADD3 R224, P6, R208.reuse, 0x40, RZ ;  /* 0x00000040d0e07810 */ /* 0x040fe20007fde0ff */
[----:B------:R-:W-:Y:S01]  /*5350*/  ULDC.64 UR6, c[0x0][0x208] ;  /* 0x0000820000067ab9 */ /* 0x000fe20000000a00 */
[----:B------:R-:W-:Y:S01]  /*5360*/  IADD3 R222, P5, R208, 0x80, RZ ;  /* 0x00000080d0de7810 */ /* 0x000fe20007fbe0ff */
[----:B------:R-:W-:Y:S02]  /*5370*/  ULDC.64 UR4, c[0x0][0x1e0] ;  /* 0x0000780000047ab9 */ /* 0x000fe40000000a00 */
[--C-:B------:R-:W-:Y:S01]  /*5380*/  IMAD.X R223, RZ, RZ, R215.reuse, P6 ;  /* 0x000000ffffdf7224 */ /* 0x100fe200030e06d7 */
[----:B------:R-:W-:Y:S01]  /*5390*/  IADD3 R182, P6, R210, 0x80, RZ ;  /* 0x00000080d2b67810 */ /* 0x000fe20007fde0ff */
[----:B------:R-:W-:-:S02]  /*53a0*/  IMAD.X R221, RZ, RZ, R215, P5 ;  /* 0x000000ffffdd7224 */ /* 0x000fc400028e06d7 */
[----:B------:R-:W-:Y:S01]  /*53b0*/  @P4 IMAD.HI.U32 R180, R212, c[0x0][0x2c8], RZ ;  /* 0x0000b200d4b44a27 */ /* 0x000fe200078e00ff */
[----:B------:R-:W-:-:S03]  /*53c0*/  IADD3 R220, P4, R210, 0x40, RZ ;  /* 0x00000040d2dc7810 */ /* 0x000fc60007f9e0ff */
[--C-:B------:R-:W-:Y:S01]  /*53d0*/  IMAD.X R181, RZ, RZ, R217.reuse, P6 ;  /* 0x000000ffffb57224 */ /* 0x100fe200030e06d9 */
[----:B------:R-:W-:Y:S01]  /*53e0*/  @P0 SHF.R.U32.HI R180, RZ, c[0x0][0x2cc], R180 ;  /* 0x0000b300ffb40a19 */ /* 0x000fe200000116b4 */
[----:B------:R-:W-:Y:S02]  /*53f0*/  IMAD.X R183, RZ, RZ, R217, P4 ;  /* 0x000000ffffb77224 */ /* 0x000fe400020e06d9 */
.L_x_371:
[----:B------:R-:W-:Y:S04]  /*5400*/  DEPBAR.LE SB0, 0x0 ;  /* 0x000080000000791a */ /* 0x000fe80000000000 */
[----:B------:R-:W-:Y:S01]  /*5410*/  BAR.SYNC.DEFER_BLOCKING 0x0 ;  /* 0x0000000000007b1d */ /* 0x000fe20000010000 */
[----:B------:R-:W-:Y:S06]  /*5420*/  UISETP.GT.AND UP3, UPT, UR8, UR13, UPT ;  /* 0x0000000d0800728c */ /* 0x000fec000bf64270 */
[----:B------:R-:W-:Y:S05]  /*5430*/  PLOP3.LUT P0, PT, PT, PT, UP3, 0x80, 0x0 ;  /* 0x000000000000781c */ /* 0x000fea0003f0f038 */
[----:B------:R-:W-:Y:S02]  /*5440*/  @!UP3 USHF.R.S32.HI UR19, URZ, 0x1f, UR13 ;  /* 0x0000001f3f13b899 */ /* 0x000fe4000801140d */
[----:B------:R-:W-:Y:S02]  /*5450*/  @!UP3 UIMAD.WIDE.U32 UR22, UR13, UR6, URZ ;  /* 0x000000060d16b2a5 */ /* 0x000fe4000f8e003f */
[----:B------:R-:W-:Y:S02]  /*5460*/  @!UP3 UIMAD UR19, UR19, UR6, URZ ;  /* 0x000000061313b2a4 */ /* 0x000fe4000f8e023f */
[----:B------:R-:W-:Y:S02]  /*5470*/  @!UP3 USHF.L.U32 UR20, UR22, 0x6, URZ ;  /* 0x000000061614b899 */ /* 0x000fe4000800063f */
[----:B------:R-:W-:Y:S01]  /*5480*/  @!UP3 UIMAD UR19, UR13, UR7, UR19 ;  /* 0x000000070d13b2a4 */ /* 0x000fe2000f8e0213 */
[----:B------:R-:W-:Y:S03]  /*5490*/  LDSM.16.M88.4 R132, [R206+0xc100] ;  /* 0x00c10000ce84783b */ /* 0x000fe60000000200 */
[----:B------:R-:W-:Y:S01]  /*54a0*/  @!UP3 UIADD3 UR19, UR23, UR19, URZ ;  /* 0x000000131713b290 */ /* 0x000fe2000fffe03f */
[----:B------:R-:W-:Y:S02]  /*54b0*/  @!P0 IADD3 R225, P6, R208, UR20, RZ ;  /* 0x00000014d0e18c10 */ /* 0x000fe4000ffde0ff */
[----:B------:R-:W-:Y:S01]  /*54c0*/  @!P0 IADD3 R227, P5, R224, UR20, RZ ;  /* 0x00000014e0e38c10 */ /* 0x000fe2000ffbe0ff */
[----:B------:R-:W-:Y:S01]  /*54d0*/  @!UP3 USHF.L.U64.HI UR19, UR22, 0x6, UR19 ;  /* 0x000000061613b899 */ /* 0x000fe20008010213 */
[----:B------:R-:W-:Y:S01]  /*54e0*/  @!P0 IADD3 R229, P4, R222, UR20, RZ ;  /* 0x00000014dee58c10 */ /* 0x000fe2000ff9e0ff */
[----:B------:R-:W1:Y:S01]  /*54f0*/  LDSM.16.M88.4 R136, [R205+0x6100] ;  /* 0x00610000cd88783b */ /* 0x000e620000000200 */
[----:B------:R-:W-:Y:S03]  /*5500*/  @!UP3 ULEA UR20, UP0, UR6, UR20, 0x5 ;  /* 0x000000140614b291 */ /* 0x000fe6000f80283f */
[----:B------:R-:W-:Y:S02]  /*5510*/  @!P0 IADD3.X R0, R215, UR19, RZ, P6, !PT ;  /* 0x00000013d7008c10 */ /* 0x000fe4000b7fe4ff */
[----:B------:R-:W-:Y:S01]  /*5520*/  @!P0 LEA R236, P6, R225, c[0x0][0x1f8], 0x1 ;  /* 0x00007e00e1ec8a11 */ /* 0x000fe200078c08ff */
[----:B------:R-:W2:Y:S01]  /*5530*/  LDSM.16.M88.4 R140, [R205+0x6900] ;  /* 0x00690000cd8c783b */ /* 0x000ea20000000200 */
[----:B------:R-:W-:Y:S02]  /*5540*/  @!P0 IADD3.X R226, R223, UR19, RZ, P5, !PT ;  /* 0x00000013dfe28c10 */ /* 0x000fe4000affe4ff */
[----:B------:R-:W-:Y:S02]  /*5550*/  @!P0 LEA.HI.X R237, R225, c[0x0][0x1fc], R0, 0x1, P6 ;  /* 0x00007f00e1ed8a11 */ /* 0x000fe400030f0c00 */
[----:B------:R-:W-:Y:S02]  /*5560*/  @!P0 LEA R234, P5, R227, c[0x0][0x1f8], 0x1 ;  /* 0x00007e00e3ea8a11 */ /* 0x000fe400078a08ff */
[----:B------:R-:W3:Y:S01]  /*5570*/  LDSM.16.M88.4 R144, [R205+0x7100] ;  /* 0x00710000cd90783b */ /* 0x000ee20000000200 */
[----:B------:R-:W-:Y:S01]  /*5580*/  @!P0 IADD3.X R228, R221, UR19, RZ, P4, !PT ;  /* 0x00000013dde48c10 */ /* 0x000fe2000a7fe4ff */
[----:B------:R-:W-:Y:S01]  /*5590*/  @!UP3 ULEA.HI.X UR19, UR6, UR19, UR7, 0x5, UP0 ;  /* 0x000000130613b291 */ /* 0x000fe200080f2c07 */
[----:B------:R-:W-:Y:S01]  /*55a0*/  @!P0 LEA.HI.X R235, R227, c[0x0][0x1fc], R226, 0x1, P5 ;  /* 0x00007f00e3eb8a11 */ /* 0x000fe200028f0ce2 */
[----:B------:R-:W-:Y:S01]  /*55b0*/  UISETP.GT.AND UP3, UPT, UR13, UR8, UPT ;  /* 0x000000080d00728c */ /* 0x000fe2000bf64270 */
[C---:B------:R-:W-:Y:S02]  /*55c0*/  @!P0 LEA R232, P4, R229.reuse, c[0x0][0x1f8], 0x1 ;  /* 0x00007e00e5e88a11 */ /* 0x040fe400078808ff */
[----:B------:R-:W4:Y:S01]  /*55d0*/  LDSM.16.M88.4 R148, [R205+0x7900] ;  /* 0x00790000cd94783b */ /* 0x000f220000000200 */
[----:B------:R-:W-:Y:S02]  /*55e0*/  @!P0 IADD3 R225, P6, R208, UR20, RZ ;  /* 0x00000014d0e18c10 */ /* 0x000fe4000ffde0ff */
[----:B------:R-:W-:Y:S02]  /*55f0*/  @!P0 LEA.HI.X R233, R229, c[0x0][0x1fc], R228, 0x1, P4 ;  /* 0x00007f00e5e98a11 */ /* 0x000fe400020f0ce4 */
[----:B------:R-:W-:Y:S02]  /*5600*/  @!P0 IADD3.X R0, R215, UR19, RZ, P6, !PT ;  /* 0x00000013d7008c10 */ /* 0x000fe4000b7fe4ff */
[----:B------:R-:W-:Y:S01]  /*5610*/  LDSM.16.M88.4 R152, [R202+0xc100] ;  /* 0x00c10000ca98783b */ /* 0x000fe20000000200 */
[C---:B------:R-:W-:Y:S02]  /*5620*/  @!P0 LEA R230, P6, R225.reuse, c[0x0][0x1f8], 0x1 ;  /* 0x00007e00e1e68a11 */ /* 0x040fe400078c08ff */
[----:B------:R-:W-:Y:S02]  /*5630*/  @!P0 IADD3 R238, P5, R224, UR20, RZ ;  /* 0x00000014e0ee8c10 */ /* 0x000fe4000ffbe0ff */
[----:B------:R-:W-:Y:S02]  /*5640*/  @!P0 LEA.HI.X R231, R225, c[0x0][0x1fc], R0, 0x1, P6 ;  /* 0x00007f00e1e78a11 */ /* 0x000fe400030f0c00 */
[----:B------:R-:W5:Y:S01]  /*5650*/  LDSM.16.M88.4 R156, [R204] ;  /* 0x00000000cc9c783b */ /* 0x000f620000000200 */
[----:B------:R-:W-:Y:S02]  /*5660*/  @!P0 IADD3.X R227, R223, UR19, RZ, P5, !PT ;  /* 0x00000013dfe38c10 */ /* 0x000fe4000affe4ff */
[C---:B------:R-:W-:Y:S01]  /*5670*/  @!P0 LEA R228, P5, R238.reuse, c[0x0][0x1f8], 0x1 ;  /* 0x00007e00eee48a11 */ /* 0x040fe200078a08ff */
[C---:B-1----:R-:W-:Y:S03]  /*5680*/  HMMA.16816.F32 R4, R132.reuse, R136, RZ ;  /* 0x000000888404723c */ /* 0x042fe600000018ff */
[----:B------:R-:W1:Y:S01]  /*5690*/  LDSM.16.M88.4 R160, [R195] ;  /* 0x00000000c3a0783b */ /* 0x000e620000000200 */
[----:B------:R-:W-:Y:S02]  /*56a0*/  @!P0 LEA.HI.X R229, R238, c[0x0][0x1fc], R227, 0x1, P5 ;  /* 0x00007f00eee58a11 */ /* 0x000fe400028f0ce3 */
[----:B------:R-:W-:Y:S01]  /*56b0*/  @!P0 IADD3 R240, P4, R222, UR20, RZ ;  /* 0x00000014def08c10 */ /* 0x000fe2000ff9e0ff */
[----:B------:R-:W-:Y:S01]  /*56c0*/  @UP3 UIADD3 UR20, UR13, -0x1, URZ ;  /* 0xffffffff0d143890 */ /* 0x000fe2000fffe03f */
[C---:B------:R-:W-:Y:S02]  /*56d0*/  HMMA.16816.F32 R8, R132.reuse, R138, RZ ;  /* 0x0000008a8408723c */ /* 0x040fe400000018ff */
[----:B------:R-:W1:Y:S01]  /*56e0*/  LDSM.16.M88.4 R164, [R194] ;  /* 0x00000000c2a4783b */ /* 0x000e620000000200 */
[----:B------:R-:W-:Y:S01]  /*56f0*/  @UP3 UIMAD.WIDE.U32 UR22, UR20, UR4, URZ ;  /* 0x00000004141632a5 */ /* 0x000fe2000f8e003f */
[----:B------:R-:W-:Y:S01]  /*5700*/  @!P0 IADD3.X R239, R221, UR19, RZ, P4, !PT ;  /* 0x00000013ddef8c10 */ /* 0x000fe2000a7fe4ff */
[----:B------:R-:W-:Y:S01]  /*5710*/  @UP3 USHF.R.S32.HI UR19, URZ, 0x1f, UR20 ;  /* 0x0000001f3f133899 */ /* 0x000fe20008011414 */
[C---:B------:R-:W-:Y:S02]  /*5720*/  @!P0 LEA R226, P4, R240.reuse, c[0x0][0x1f8], 0x1 ;  /* 0x00007e00f0e28a11 */ /* 0x040fe400078808ff */
[C---:B--2---:R-:W-:Y:S01]  /*5730*/  HMMA.16816.F32 R12, R132.reuse, R140, RZ ;  /* 0x0000008c840c723c */ /* 0x044fe200000018ff */
[----:B------:R-:W2:Y:S01]  /*5740*/  LDSM.16.M88.4 R168, [R193] ;  /* 0x00000000c1a8783b */ /* 0x000ea20000000200 */
[----:B------:R-:W-:Y:S02]  /*5750*/  @UP3 UIMAD UR19, UR19, UR4, URZ ;  /* 0x00000004131332a4 */ /* 0x000fe4000f8e023f */
[----:B------:R-:W-:Y:S02]  /*5760*/  @!P0 LEA.HI.X R227, R240, c[0x0][0x1fc], R239, 0x1, P4 ;  /* 0x00007f00f0e38a11 */ /* 0x000fe400020f0cef */
[----:B------:R-:W-:Y:S02]  /*5770*/  @UP3 UIMAD UR19, UR20, UR5, UR19 ;  /* 0x00000005141332a4 */ /* 0x000fe4000f8e0213 */
[C---:B------:R-:W-:Y:S01]  /*5780*/  HMMA.16816.F32 R16, R132.reuse, R142, RZ ;  /* 0x0000008e8410723c */ /* 0x040fe200000018ff */
[----:B------:R-:W-:Y:S01]  /*5790*/  @!PT LDS RZ, [RZ] ;  /* 0x00000000fffff984 */ /* 0x000fe20000000800 */
[----:B------:R-:W-:Y:S01]  /*57a0*/  @!PT LDS RZ, [RZ] ;  /* 0x00000000fffff984 */ /* 0x000fe20000000800 */
[----:B------:R-:W-:Y:S01]  /*57b0*/  @!PT LDS RZ, [RZ] ;  /* 0x00000000fffff984 */ /* 0x000fe20000000800 */
[----:B------:R1:W-:Y:S01]  /*57c0*/  @!P0 LDGSTS.E.BYPASS.LTC128B.128 [R207+0x100], [R236.64], !P3 ;  /* 0x00100000eccf8fae */ /* 0x0003e2000d901d50 */
[----:B------:R-:W-:Y:S02]  /*57d0*/  @UP3 USHF.L.U32 UR20, UR22, 0x6, URZ ;  /* 0x0000000616143899 */ /* 0x000fe4000800063f */
[----:B------:R-:W-:Y:S04]  /*57e0*/  @UP3 UIADD3 UR19, UR23, UR19, URZ ;  /* 0x0000001317133290 */ /* 0x000fe8000fffe03f */
[C---:B---3--:R-:W-:Y:S01]  /*57f0*/  HMMA.16816.F32 R20, R132.reuse, R144, RZ ;  /* 0x000000908414723c */ /* 0x048fe200000018ff */
[----:B------:R3:W-:Y:S01]  /*5800*/  @!P0 LDGSTS.E.BYPASS.LTC128B.128 [R207+0x2100], [R234.64], !P2 ;  /* 0x02100000eacf8fae */ /* 0x0007e2000d101d50 */
[----:B------:R-:W-:Y:S06]  /*5810*/  @UP3 USHF.L.U64.HI UR19, UR22, 0x6, UR19 ;  /* 0x0000000616133899 */ /* 0x000fec0008010213 */
[C---:B------:R-:W-:Y:S01]  /*5820*/  HMMA.16816.F32 R24, R132.reuse, R146, RZ ;  /* 0x000000928418723c */ /* 0x040fe200000018ff */
[----:B------:R1:W-:Y:S07]  /*5830*/  @!P0 LDGSTS.E.BYPASS.LTC128B.128 [R207+0x4100], [R232.64], !P1 ;  /* 0x04100000e8cf8fae */ /* 0x0003ee000c901d50 */
[C---:B----4-:R-:W-:Y:S01]  /*5840*/  HMMA.16816.F32 R28, R132.reuse, R148, RZ ;  /* 0x00000094841c723c */ /* 0x050fe200000018ff */
[----:B------:R4:W-:Y:S07]  /*5850*/  @!P0 LDGSTS.E.BYPASS.LTC128B.128 [R207+0x1100], [R230.64], !P3 ;  /* 0x01100000e6cf8fae */ /* 0x0009ee000d901d50 */
[----:B------:R-:W-:Y:S01]  /*5860*/  HMMA.16816.F32 R32, R132, R150, RZ ;  /* 0x000000968420723c */ /* 0x000fe200000018ff */
[----:B------:R2:W-:Y:S07]  /*5870*/  @!P0 LDGSTS.E.BYPASS.LTC128B.128 [R207+0x3100], [R228.64], !P2 ;  /* 0x03100000e4cf8fae */ /* 0x0005ee000d101d50 */
[C---:B-----5:R-:W-:Y:S01]  /*5880*/  HMMA.16816.F32 R4, R152.reuse, R156, R4 ;  /* 0x0000009c9804723c */ /* 0x060fe20000001804 */
[----:B------:R5:W-:Y:S01]  /*5890*/  @!P0 LDGSTS.E.BYPASS.LTC128B.128 [R207+0x5100], [R226.64], !P1 ;  /* 0x05100000e2cf8fae */ /* 0x000be2000c901d50 */
[----:B------:R-:W-:Y:S06]  /*58a0*/  PLOP3.LUT P0, PT, PT, PT, UP3, 0x80, 0x0 ;  /* 0x000000000000781c */ /* 0x000fec0003f0f038 */
[C---:B------:R-:W-:Y:S01]  /*58b0*/  HMMA.16816.F32 R8, R152.reuse, R158, R8 ;  /* 0x0000009e9808723c */ /* 0x040fe20000001808 */
[----:B------:R-:W-:Y:S06]  /*58c0*/  LDSM.16.M88.4 R172, [R201+0xc100] ;  /* 0x00c10000c9ac783b */ /* 0x000fec0000000200 */
[----:B------:R-:W-:Y:S01]  /*58d0*/  @P0 IADD3 R248, P4, R210, UR20, RZ ;  /* 0x00000014d2f80c10 */ /* 0x000fe2000ff9e0ff */
[C---:B-1----:R-:W-:Y:S01]  /*58e0*/  HMMA.16816.F32 R12, R152.reuse, R160, R12 ;  /* 0x000000a0980c723c */ /* 0x042fe2000000180c */
[----:B------:R-:W0:Y:S03]  /*58f0*/  LDGDEPBAR ;  /* 0x00000000000079af */ /* 0x000e260000000000 */
[----:B------:R-:W-:Y:S02]  /*5900*/  @P0 IADD3 R249, P5, R220, UR20, RZ ;  /* 0x00000014dcf90c10 */ /* 0x000fe4000ffbe0ff */
[----:B------:R-:W-:Y:S02]  /*5910*/  @P0 IADD3.X R251, R217, UR19, RZ, P4, !PT ;  /* 0x00000013d9fb0c10 */ /* 0x000fe4000a7fe4ff */
[C---:B------:R-:W-:Y:S01]  /*5920*/  HMMA.16816.F32 R16, R152.reuse, R162, R16 ;  /* 0x000000a29810723c */ /* 0x040fe20000001810 */
[----:B------:R-:W1:Y:S03]  /*5930*/  LDSM.16.M88.4 R176, [R200+0x6100] ;  /* 0x00610000c8b0783b */ /* 0x000e660000000200 */
[----:B------:R-:W-:Y:S04]  /*5940*/  @P0 IADD3.X R250, R183, UR19, RZ, P5, !PT ;  /* 0x00000013b7fa0c10 */ /* 0x000fe8000affe4ff */
[C---:B------:R-:W-:Y:S01]  /*5950*/  HMMA.16816.F32 R20, R152.reuse, R164, R20 ;  /* 0x000000a49814723c */ /* 0x040fe20000001814 */
[----:B------:R-:W3:Y:S07]  /*5960*/  LDSM.16.M88.4 R132, [R200+0x6900] ;  /* 0x00690000c884783b */ /* 0x000eee0000000200 */
[C---:B------:R-:W-:Y:S01]  /*5970*/  HMMA.16816.F32 R24, R152.reuse, R166, R24 ;  /* 0x000000a69818723c */ /* 0x040fe20000001818 */
[----:B------:R-:W3:Y:S07]  /*5980*/  LDSM.16.M88.4 R136, [R200+0x7100] ;  /* 0x00710000c888783b */ /* 0x000eee0000000200 */
[C---:B--2---:R-:W-:Y:S01]  /*5990*/  HMMA.16816.F32 R28, R152.reuse, R168, R28 ;  /* 0x000000a8981c723c */ /* 0x044fe2000000181c */
[----:B------:R-:W2:Y:S07]  /*59a0*/  LDSM.16.M88.4 R140, [R200+0x7900] ;  /* 0x00790000c88c783b */ /* 0x000eae0000000200 */
[----:B------:R-:W-:Y:S01]  /*59b0*/  HMMA.16816.F32 R32, R152, R170, R32 ;  /* 0x000000aa9820723c */ /* 0x000fe20000001820 */
[----:B------:R-:W-:Y:S07]  /*59c0*/  LDSM.16.M88.4 R144, [R199+0xc100] ;  /* 0x00c10000c790783b */ /* 0x000fee0000000200 */
[----:B------:R-:W2:Y:S01]  /*59d0*/  LDSM.16.M88.4 R148, [R192] ;  /* 0x00000000c094783b */ /* 0x000ea20000000200 */
[C---:B-1----:R-:W-:Y:S06]  /*59e0*/  HMMA.16816.F32 R4, R172.reuse, R176, R4 ;  /* 0x000000b0ac04723c */ /* 0x042fec0000001804 */
[----:B------:R-:W1:Y:S02]  /*59f0*/  LDSM.16.M88.4 R152, [R192+0x800] ;  /* 0x00080000c098783b */ /* 0x000e640000000200 */
[C---:B------:R-:W-:Y:S05]  /*5a00*/  HMMA.16816.F32 R8, R172.reuse, R178, R8 ;  /* 0x000000b2ac08723c */ /* 0x040fea0000001808 */
[----:B------:R-:W1:Y:S03]  /*5a10*/  LDSM.16.M88.4 R156, [R192+0x1000] ;  /* 0x00100000c09c783b */ /* 0x000e660000000200 */
[C---:B---3--:R-:W-:Y:S04]  /*5a20*/  HMMA.16816.F32 R12, R172.reuse, R132, R12 ;  /* 0x00000084ac0c723c */ /* 0x048fe8000000180c */
[----:B------:R-:W3:Y:S04]  /*5a30*/  LDSM.16.M88.4 R160, [R192+0x1800] ;  /* 0x00180000c0a0783b */ /* 0x000ee80000000200 */
[C---:B------:R-:W-:Y:S03]  /*5a40*/  HMMA.16816.F32 R16, R172.reuse, R134, R16 ;  /* 0x00000086ac10723c */ /* 0x040fe60000001810 */
[----:B------:R-:W-:Y:S05]  /*5a50*/  LDSM.16.M88.4 R164, [R206+0x10100] ;  /* 0x01010000cea4783b */ /* 0x000fea0000000200 */
[C---:B------:R-:W-:Y:S02]  /*5a60*/  HMMA.16816.F32 R20, R172.reuse, R136, R20 ;  /* 0x00000088ac14723c */ /* 0x040fe40000001814 */
[----:B------:R-:W1:Y:S06]  /*5a70*/  LDSM.16.M88.4 R168, [R205+0x8100] ;  /* 0x00810000cda8783b */ /* 0x000e6c0000000200 */
[C---:B------:R-:W-:Y:S01]  /*5a80*/  HMMA.16816.F32 R24, R172.reuse, R138, R24 ;  /* 0x0000008aac18723c */ /* 0x040fe20000001818 */
[----:B------:R-:W3:Y:S07]  /*5a90*/  LDSM.16.M88.4 R132, [R205+0x8900] ;  /* 0x00890000cd84783b */ /* 0x000eee0000000200 */
[C---:B--2---:R-:W-:Y:S01]  /*5aa0*/  HMMA.16816.F32 R28, R172.reuse, R140, R28 ;  /* 0x0000008cac1c723c */ /* 0x044fe2000000181c */
[----:B------:R-:W2:Y:S07]  /*5ab0*/  LDSM.16.M88.4 R136, [R205+0x9100] ;  /* 0x00910000cd88783b */ /* 0x000eae0000000200 */
[----:B------:R-:W-:Y:S01]  /*5ac0*/  HMMA.16816.F32 R32, R172, R142, R32 ;  /* 0x0000008eac20723c */ /* 0x000fe20000001820 */
[----:B------:R-:W2:Y:S07]  /*5ad0*/  LDSM.16.M88.4 R140, [R205+0x9900] ;  /* 0x00990000cd8c783b */ /* 0x000eae0000000200 */
[C---:B------:R-:W-:Y:S01]  /*5ae0*/  HMMA.16816.F32 R4, R144.reuse, R148, R4 ;  /* 0x000000949004723c */ /* 0x040fe20000001804 */
[----:B------:R-:W-:Y:S07]  /*5af0*/  LDSM.16.M88.4 R172, [R202+0x10100] ;  /* 0x01010000caac783b */ /* 0x000fee0000000200 */
[C---:B------:R-:W-:Y:S01]  /*5b00*/  HMMA.16816.F32 R8, R144.reuse, R150, R8 ;  /* 0x000000969008723c */ /* 0x040fe20000001808 */
[----:B------:R-:W2:Y:S07]  /*5b10*/  LDSM.16.M88.4 R176, [R191] ;  /* 0x00000000bfb0783b */ /* 0x000eae0000000200 */
[C---:B-1----:R-:W-:Y:S01]  /*5b20*/  HMMA.16816.F32 R12, R144.reuse, R152, R12 ;  /* 0x00000098900c723c */ /* 0x042fe2000000180c */
[----:B------:R-:W-:Y:S07]  /*5b30*/  LDSM.16.M88.4 R148, [R189] ;  /* 0x00000000bd94783b */ /* 0x000fee0000000200 */
[C---:B------:R-:W-:Y:S01]  /*5b40*/  HMMA.16816.F32 R16, R144.reuse, R154, R16 ;  /* 0x0000009a9010723c */ /* 0x040fe20000001810 */
[----:B------:R-:W-:Y:S07]  /*5b50*/  LDSM.16.M88.4 R152, [R188] ;  /* 0x00000000bc98783b */ /* 0x000fee0000000200 */
[C---:B------:R-:W-:Y:S08]  /*5b60*/  HMMA.16816.F32 R20, R144.reuse, R156, R20 ;  /* 0x0000009c9014723c */ /* 0x040ff00000001814 */
[C---:B------:R-:W-:Y:S01]  /*5b70*/  HMMA.16816.F32 R24, R144.reuse, R158, R24 ;  /* 0x0000009e9018723c */ /* 0x040fe20000001818 */
[----:B------:R-:W-:Y:S07]  /*5b80*/  LDSM.16.M88.4 R156, [R201+0x10100] ;  /* 0x01010000c99c783b */ /* 0x000fee0000000200 */
[C---:B---3--:R-:W-:Y:S08]  /*5b90*/  HMMA.16816.F32 R28, R144.reuse, R160, R28 ;  /* 0x000000a0901c723c */ /* 0x048ff0000000181c */
[----:B------:R-:W-:Y:S01]  /*5ba0*/  HMMA.16816.F32 R32, R144, R162, R32 ;  /* 0x000000a29020723c */ /* 0x000fe20000001820 */
[----:B------:R-:W1:Y:S07]  /*5bb0*/  LDSM.16.M88.4 R144, [R190] ;  /* 0x00000000be90783b */ /* 0x000e6e0000000200 */
[C---:B------:R-:W-:Y:S01]  /*5bc0*/  HMMA.16816.F32 R4, R164.reuse, R168, R4 ;  /* 0x000000a8a404723c */ /* 0x040fe20000001804 */
[----:B------:R-:W3:Y:S07]  /*5bd0*/  LDSM.16.M88.4 R160, [R200+0x8100] ;  /* 0x00810000c8a0783b */ /* 0x000eee0000000200 */
[C---:B------:R-:W-:Y:S01]  /*5be0*/  HMMA.16816.F32 R8, R164.reuse, R170, R8 ;  /* 0x000000aaa408723c */ /* 0x040fe20000001808 */
[----:B------:R-:W-:Y:S07]  /*5bf0*/  LDSM.16.M88.4 R168, [R192+0x2000] ;  /* 0x00200000c0a8783b */ /* 0x000fee0000000200 */
[C---:B------:R-:W-:Y:S08]  /*5c00*/  HMMA.16816.F32 R12, R164.reuse, R132, R12 ;  /* 0x00000084a40c723c */ /* 0x040ff0000000180c */
[C---:B------:R-:W-:Y:S01]  /*5c10*/  HMMA.16816.F32 R16, R164.reuse, R134, R16 ;  /* 0x00000086a410723c */ /* 0x040fe20000001810 */
[----:B------:R-:W1:Y:S07]  /*5c20*/  LDSM.16.M88.4 R132, [R200+0x8900] ;  /* 0x00890000c884783b */ /* 0x000e6e0000000200 */
[C---:B--2---:R-:W-:Y:S08]  /*5c30*/  HMMA.16816.F32 R20, R164.reuse, R136, R20 ;  /* 0x00000088a414723c */ /* 0x044ff00000001814 */
[C---:B------:R-:W-:Y:S01]  /*5c40*/  HMMA.16816.F32 R24, R164.reuse, R138, R24 ;  /* 0x0000008aa418723c */ /* 0x040fe20000001818 */
[----:B------:R-:W2:Y:S07]  /*5c50*/  LDSM.16.M88.4 R136, [R200+0x9100] ;  /* 0x00910000c888783b */ /* 0x000eae0000000200 */
[C---:B------:R-:W-:Y:S08]  /*5c60*/  HMMA.16816.F32 R28, R164.reuse, R140, R28 ;  /* 0x0000008ca41c723c */ /* 0x040ff0000000181c */
[----:B------:R-:W-:Y:S01]  /*5c70*/  HMMA.16816.F32 R32, R164, R142, R32 ;  /* 0x0000008ea420723c */ /* 0x000fe20000001820 */
[----:B------:R-:W2:Y:S07]  /*5c80*/  LDSM.16.M88.4 R140, [R200+0x9900] ;  /* 0x00990000c88c783b */ /* 0x000eae0000000200 */
[C---:B------:R-:W-:Y:S01]  /*5c90*/  HMMA.16816.F32 R4, R172.reuse, R176, R4 ;  /* 0x000000b0ac04723c */ /* 0x040fe20000001804 */
[----:B------:R-:W2:Y:S07]  /*5ca0*/  LDSM.16.M88.4 R164, [R199+0x10100] ;  /* 0x01010000c7a4783b */ /* 0x000eae0000000200 */
[C---:B------:R-:W-:Y:S01]  /*5cb0*/  HMMA.16816.F32 R8, R172.reuse, R178, R8 ;  /* 0x000000b2ac08723c */ /* 0x040fe20000001808 */
[----:B------:R-:W-:Y:S07]  /*5cc0*/  LDSM.16.M88.4 R176, [R205+0xa100] ;  /* 0x00a10000cdb0783b */ /* 0x000fee0000000200 */
[C---:B-1----:R-:W-:Y:S08]  /*5cd0*/  HMMA.16816.F32 R12, R172.reuse, R144, R12 ;  /* 0x00000090ac0c723c */ /* 0x042ff0000000180c */
[C---:B------:R-:W-:Y:S01]  /*5ce0*/  HMMA.16816.F32 R16, R172.reuse, R146, R16 ;  /* 0x00000092ac10723c */ /* 0x040fe20000001810 */
[----:B------:R-:W1:Y:S07]  /*5cf0*/  LDSM.16.M88.4 R144, [R192+0x2800] ;  /* 0x00280000c090783b */ /* 0x000e6e0000000200 */
[C---:B------:R-:W-:Y:S08]  /*5d00*/  HMMA.16816.F32 R20, R172.reuse, R148, R20 ;  /* 0x00000094ac14723c */ /* 0x040ff00000001814 */
[C---:B------:R-:W-:Y:S01]  /*5d10*/  HMMA.16816.F32 R24, R172.reuse, R150, R24 ;  /* 0x00000096ac18723c */ /* 0x040fe20000001818 */
[----:B------:R-:W1:Y:S07]  /*5d20*/  LDSM.16.M88.4 R148, [R192+0x3000] ;  /* 0x00300000c094783b */ /* 0x000e6e0000000200 */
[C---:B------:R-:W-:Y:S08]  /*5d30*/  HMMA.16816.F32 R28, R172.reuse, R152, R28 ;  /* 0x00000098ac1c723c */ /* 0x040ff0000000181c */
[----:B------:R-:W-:Y:S01]  /*5d40*/  HMMA.16816.F32 R32, R172, R154, R32 ;  /* 0x0000009aac20723c */ /* 0x000fe20000001820 */
[----:B------:R-:W1:Y:S07]  /*5d50*/  LDSM.16.M88.4 R152, [R192+0x3800] ;  /* 0x00380000c098783b */ /* 0x000e6e0000000200 */
[C---:B---3--:R-:W-:Y:S01]  /*5d60*/  HMMA.16816.F32 R4, R156.reuse, R160, R4 ;  /* 0x000000a09c04723c */ /* 0x048fe20000001804 */
[----:B------:R-:W3:Y:S07]  /*5d70*/  LDSM.16.M88.4 R172, [R206+0x14100] ;  /* 0x01410000ceac783b */ /* 0x000eee0000000200 */
[C---:B------:R-:W-:Y:S01]  /*5d80*/  HMMA.16816.F32 R8, R156.reuse, R162, R8 ;  /* 0x000000a29c08723c */ /* 0x040fe20000001808 */
[----:B------:R-:W-:Y:S07]  /*5d90*/  LDSM.16.M88.4 R160, [R187] ;  /* 0x00000000bba0783b */ /* 0x000fee0000000200 */
        /* <DEDUP_REMOVED lines=15> */
[----:B------:R-:W1:Y:S07]  /*5e90*/  LDSM.16.M88.4 R144, [R186] ;  /* 0x00000000ba90783b */ /* 0x000e6e0000000200 */
[C---:B------:R-:W-:Y:S08]  /*5ea0*/  HMMA.16816.F32 R20, R164.reuse, R148, R20 ;  /* 0x00000094a414723c */ /* 0x040ff00000001814 */
[C---:B------:R-:W-:Y:S01]  /*5eb0*/  HMMA.16816.F32 R24, R164.reuse, R150, R24 ;  /* 0x00000096a418723c */ /* 0x040fe20000001818 */
[----:B------:R-:W1:Y:S07]  /*5ec0*/  LDSM.16.M88.4 R148, [R185] ;  /* 0x00000000b994783b */ /* 0x000e6e0000000200 */
[C---:B------:R-:W-:Y:S08]  /*5ed0*/  HMMA.16816.F32 R28, R164.reuse, R152, R28 ;  /* 0x00000098a41c723c */ /* 0x040ff0000000181c */
[----:B------:R-:W-:Y:S01]  /*5ee0*/  HMMA.16816.F32 R32, R164, R154, R32 ;  /* 0x0000009aa420723c */ /* 0x000fe20000001820 */
[----:B------:R-:W1:Y:S07]  /*5ef0*/  LDSM.16.M88.4 R152, [R184] ;  /* 0x00000000b898783b */ /* 0x000e6e0000000200 */
[C---:B---3--:R-:W-:Y:S01]  /*5f00*/  HMMA.16816.F32 R4, R172.reuse, R176, R4 ;  /* 0x000000b0ac04723c */ /* 0x048fe20000001804 */
        /* <DEDUP_REMOVED lines=12> */
[----:B------:R-:W2:Y:S01]  /*5fd0*/  LDSM.16.M88.4 R172, [R199+0x14100] ;  /* 0x01410000c7ac783b */ /* 0x000ea20000000200 */
[C---:B------:R-:W-:Y:S08]  /*5fe0*/  HMMA.16816.F32 R4, R156.reuse, R160, R4 ;  /* 0x000000a09c04723c */ /* 0x040ff00000001804 */
[C---:B------:R-:W-:Y:S08]  /*5ff0*/  HMMA.16816.F32 R8, R156.reuse, R162, R8 ;  /* 0x000000a29c08723c */ /* 0x040ff00000001808 */
[C---:B-1----:R-:W-:Y:S08]  /*6000*/  HMMA.16816.F32 R12, R156.reuse, R144, R12 ;  /* 0x000000909c0c723c */ /* 0x042ff0000000180c */
[C---:B------:R-:W-:Y:S08]  /*6010*/  HMMA.16816.F32 R16, R156.reuse, R146, R16 ;  /* 0x000000929c10723c */ /* 0x040ff00000001810 */
[C---:B------:R-:W-:Y:S08]  /*6020*/  HMMA.16816.F32 R20, R156.reuse, R148, R20 ;  /* 0x000000949c14723c */ /* 0x040ff00000001814 */
[C---:B------:R-:W-:Y:S08]  /*6030*/  HMMA.16816.F32 R24, R156.reuse, R150, R24 ;  /* 0x000000969c18723c */ /* 0x040ff00000001818 */
[C---:B------:R-:W-:Y:S08]  /*6040*/  HMMA.16816.F32 R28, R156.reuse, R152, R28 ;  /* 0x000000989c1c723c */ /* 0x040ff0000000181c */
[----:B------:R-:W-:Y:S08]  /*6050*/  HMMA.16816.F32 R32, R156, R154, R32 ;  /* 0x0000009a9c20723c */ /* 0x000ff00000001820 */
[C---:B---3--:R-:W-:Y:S08]  /*6060*/  HMMA.16816.F32 R4, R164.reuse, R168, R4 ;  /* 0x000000a8a404723c */ /* 0x048ff00000001804 */
[C---:B------:R-:W-:Y:S08]  /*6070*/  HMMA.16816.F32 R8, R164.reuse, R170, R8 ;  /* 0x000000aaa408723c */ /* 0x040ff00000001808 */
[C---:B------:R-:W-:Y:S08]  /*6080*/  HMMA.16816.F32 R12, R164.reuse, R132, R12 ;  /* 0x00000084a40c723c */ /* 0x040ff0000000180c */
[C---:B------:R-:W-:Y:S01]  /*6090*/  HMMA.16816.F32 R16, R164.reuse, R134, R16 ;  /* 0x00000086a410723c */ /* 0x040fe20000001810 */
[----:B------:R-:W1:Y:S07]  /*60a0*/  LDSM.16.M88.4 R132, [R192+0x4800] ;  /* 0x00480000c084783b */ /* 0x000e6e0000000200 */
[C---:B--2---:R-:W-:Y:S08]  /*60b0*/  HMMA.16816.F32 R20, R164.reuse, R136, R20 ;  /* 0x00000088a414723c */ /* 0x044ff00000001814 */
[C---:B------:R-:W-:Y:S01]  /*60c0*/  HMMA.16816.F32 R24, R164.reuse, R138, R24 ;  /* 0x0000008aa418723c */ /* 0x040fe20000001818 */
[----:B------:R-:W2:Y:S07]  /*60d0*/  LDSM.16.M88.4 R136, [R192+0x5000] ;  /* 0x00500000c088783b */ /* 0x000eae0000000200 */
[C---:B------:R-:W-:Y:S08]  /*60e0*/  HMMA.16816.F32 R28, R164.reuse, R140, R28 ;  /* 0x0000008ca41c723c */ /* 0x040ff0000000181c */
[----:B------:R-:W-:Y:S08]  /*60f0*/  HMMA.16816.F32 R32, R164, R142, R32 ;  /* 0x0000008ea420723c */ /* 0x000ff00000001820 */
[C---:B------:R-:W-:Y:S08]  /*6100*/  HMMA.16816.F32 R4, R172.reuse, R176, R4 ;  /* 0x000000b0ac04723c */ /* 0x040ff00000001804 */
[C---:B------:R-:W-:Y:S08]  /*6110*/  HMMA.16816.F32 R8, R172.reuse, R178, R8 ;  /* 0x000000b2ac08723c */ /* 0x040ff00000001808 */
[C---:B-1----:R-:W-:Y:S08]  /*6120*/  HMMA.16816.F32 R12, R172.reuse, R132, R12 ;  /* 0x00000084ac0c723c */ /* 0x042ff0000000180c */
[C---:B------:R-:W-:Y:S01]  /*6130*/  HMMA.16816.F32 R16, R172.reuse, R134, R16 ;  /* 0x00000086ac10723c */ /* 0x040fe20000001810 */
[----:B------:R-:W1:Y:S01]  /*6140*/  LDSM.16.M88.4 R132, [R192+0x5800] ;  /* 0x00580000c084783b */ /* 0x000e620000000200 */
[----:B------:R-:W-:Y:S04]  /*6150*/  DEPBAR.LE SB0, 0x0 ;  /* 0x000080000000791a */ /* 0x000fe80000000000 */
[----:B-----5:R-:W-:Y:S02]  /*6160*/  FMUL.FTZ R227, R4, c[0x0][0x320] ;  /* 0x0000c80004e37a20 */ /* 0x020fe40000410000 */
[C---:B--2---:R-:W-:Y:S04]  /*6170*/  HMMA.16816.F32 R20, R172.reuse, R136, R20 ;  /* 0x00000088ac14723c */ /* 0x044fe80000001814 */
[----:B------:R-:W2:Y:S01]  /*6180*/  MUFU.TANH R227, R227 ;  /* 0x000000e300e37308 */ /* 0x000ea20000002400 */
[----:B------:R-:W-:Y:S01]  /*6190*/  BAR.SYNC.DEFER_BLOCKING 0x0 ;  /* 0x0000000000007b1d */ /* 0x000fe20000010000 */
[----:B------:R-:W-:Y:S02]  /*61a0*/  FMUL.FTZ R228, R11, c[0x0][0x320] ;  /* 0x0000c8000be47a20 */ /* 0x000fe40000410000 */
[C---:B------:R-:W-:Y:S04]  /*61b0*/  HMMA.16816.F32 R24, R172.reuse, R138, R24 ;  /* 0x0000008aac18723c */ /* 0x040fe80000001818 */
[----:B------:R-:W-:Y:S01]  /*61c0*/  FMUL.FTZ R232, R14, c[0x0][0x320] ;  /* 0x0000c8000ee87a20 */ /* 0x000fe20000410000 */
[----:B------:R-:W-:Y:S01]  /*61d0*/  @P0 LEA R14, P4, R249, c[0x0][0x1c8], 0x1 ;  /* 0x00007200f90e0a11 */ /* 0x000fe200078808ff */
[----:B------:R-:W3:Y:S01]  /*61e0*/  MUFU.TANH R228, R228 ;  /* 0x000000e400e47308 */ /* 0x000ee20000002400 */
[----:B----4-:R-:W-:Y:S02]  /*61f0*/  FMUL.FTZ R231, R15, c[0x0][0x320] ;  /* 0x0000c8000fe77a20 */ /* 0x010fe40000410000 */
[----:B------:R-:W-:Y:S03]  /*6200*/  @P0 LEA.HI.X R15, R249, c[0x0][0x1cc], R250, 0x1, P4 ;  /* 0x00007300f90f0a11 */ /* 0x000fe600020f0cfa */
[----:B------:R-:W-:Y:S02]  /*6210*/  FMUL.FTZ R235, R18, c[0x0][0x320] ;  /* 0x0000c80012eb7a20 */ /* 0x000fe40000410000 */
[----:B------:R-:W-:Y:S02]  /*6220*/  FMUL.FTZ R236, R13, c[0x0][0x320] ;  /* 0x0000c8000dec7a20 */ /* 0x000fe40000410000 */
[----:B------:R-:W4:Y:S01]  /*6230*/  MUFU.TANH R232, R232 ;  /* 0x000000e800e87308 */ /* 0x000f220000002400 */
[----:B------:R-:W-:Y:S01]  /*6240*/  FMUL.FTZ R240, R22, c[0x0][0x320] ;  /* 0x0000c80016f07a20 */ /* 0x000fe20000410000 */
[----:B------:R-:W-:Y:S01]  /*6250*/  @P0 LEA R22, P6, R248, c[0x0][0x1c8], 0x1 ;  /* 0x00007200f8160a11 */ /* 0x000fe200078c08ff */
[----:B------:R-:W-:Y:S02]  /*6260*/  FMUL.FTZ R239, R23, c[0x0][0x320] ;  /* 0x0000c80017ef7a20 */ /* 0x000fe40000410000 */
[----:B------:R-:W-:Y:S01]  /*6270*/  FMUL.FTZ R226, R10, c[0x0][0x320] ;  /* 0x0000c8000ae27a20 */ /* 0x000fe20000410000 */
[----:B------:R-:W-:Y:S01]  /*6280*/  @P0 LEA.HI.X R23, R248, c[0x0][0x1cc], R251, 0x1, P6 ;  /* 0x00007300f8170a11 */ /* 0x000fe200030f0cfb */
[----:B------:R-:W-:Y:S01]  /*6290*/  FMUL.FTZ R234, R19, c[0x0][0x320] ;  /* 0x0000c80013ea7a20 */ /* 0x000fe20000410000 */
[----:B------:R-:W-:Y:S01]  /*62a0*/  @P0 IADD3 R248, P5, R182, UR20, RZ ;  /* 0x00000014b6f80c10 */ /* 0x000fe2000ffbe0ff */
[C---:B-1----:R-:W-:Y:S01]  /*62b0*/  HMMA.16816.F32 R28, R172.reuse, R132, R28 ;  /* 0x00000084ac1c723c */ /* 0x042fe2000000181c */
[----:B------:R-:W1:Y:S01]  /*62c0*/  MUFU.TANH R236, R236 ;  /* 0x000000ec00ec7308 */ /* 0x000e620000002400 */
[----:B------:R-:W-:Y:S01]  /*62d0*/  @!PT LDS RZ, [RZ] ;  /* 0x00000000fffff984 */ /* 0x000fe20000000800 */
[----:B------:R-:W-:Y:S01]  /*62e0*/  @!PT LDS RZ, [RZ] ;  /* 0x00000000fffff984 */ /* 0x000fe20000000800 */
[----:B------:R-:W-:Y:S01]  /*62f0*/  @!PT LDS RZ, [RZ] ;  /* 0x00000000fffff984 */ /* 0x000fe20000000800 */
[----:B------:R1:W-:Y:S01]  /*6300*/  @P0 LDGSTS.E.BYPASS.LTC128B.128 [R207+0x6100], [R22.64], !P3 ;  /* 0x0610000016cf0fae */ /* 0x0003e2000d901d50 */
[----:B------:R-:W-:Y:S01]  /*6310*/  @P0 LEA R158, P4, R248, c[0x0][0x1c8], 0x1 ;  /* 0x00007200f89e0a11 */ /* 0x000fe200078808ff */
[----:B------:R-:W-:Y:S01]  /*6320*/  FMUL.FTZ R243, R26, c[0x0][0x320] ;  /* 0x0000c8001af37a20 */ /* 0x000fe20000410000 */
[----:B------:R-:W-:Y:S01]  /*6330*/  @P0 IADD3.X R251, R181, UR19, RZ, P5, !PT ;  /* 0x00000013b5fb0c10 */ /* 0x000fe2000affe4ff */
[----:B------:R-:W-:Y:S01]  /*6340*/  FMUL.FTZ R242, R27, c[0x0][0x320] ;  /* 0x0000c8001bf27a20 */ /* 0x000fe20000410000 */
[----:B------:R-:W-:Y:S01]  /*6350*/  @UP3 UIADD3 UR20, UP0, UR12, UR20, URZ ;  /* 0x000000140c143290 */ /* 0x000fe2000ff1e03f */
[----:B------:R-:W-:Y:S01]  /*6360*/  HMMA.16816.F32 R32, R172, R134, R32 ;  /* 0x00000086ac20723c */ /* 0x000fe20000001820 */
[----:B------:R5:W-:Y:S02]  /*6370*/  @P0 LDGSTS.E.BYPASS.LTC128B.128 [R207+0x8100], [R14.64], !P2 ;  /* 0x081000000ecf0fae */ /* 0x000be4000d101d50 */
[----:B------:R-:W1:Y:S01]  /*6380*/  MUFU.TANH R226, R226 ;  /* 0x000000e200e27308 */ /* 0x000e620000002400 */
[----:B------:R-:W-:Y:S01]  /*6390*/  @P0 LEA.HI.X R159, R248, c[0x0][0x1cc], R251, 0x1, P4 ;  /* 0x00007300f89f0a11 */ /* 0x000fe200020f0cfb */
[----:B------:R-:W-:Y:S01]  /*63a0*/  @UP3 UIADD3.X UR19, UR11, UR19, URZ, UP0, !UPT ;  /* 0x000000130b133290 */ /* 0x000fe200087fe43f */
[----:B------:R-:W-:Y:S01]  /*63b0*/  @P0 IADD3 R250, P6, R210, UR20, RZ ;  /* 0x00000014d2fa0c10 */ /* 0x000fe2000ffde0ff */
[----:B------:R-:W-:Y:S01]  /*63c0*/  IMAD.MOV.U32 R19, RZ, RZ, R212 ;  /* 0x000000ffff137224 */ /* 0x000fe200078e00d4 */
[----:B------:R-:W-:Y:S01]  /*63d0*/  @P0 IADD3 R18, P4, R182, UR20, RZ ;  /* 0x00000014b6120c10 */ /* 0x000fe2000ff9e0ff */
[----:B------:R1:W-:Y:S03]  /*63e0*/  @P0 LDGSTS.E.BYPASS.LTC128B.128 [R207+0xa100], [R158.64], !P1 ;  /* 0x0a1000009ecf0fae */ /* 0x0003e6000c901d50 */
[----:B------:R-:W-:Y:S01]  /*63f0*/  @P0 IADD3.X R251, R217, UR19, RZ, P6, !PT ;  /* 0x00000013d9fb0c10 */ /* 0x000fe2000b7fe4ff */
[----:B------:R-:W1:Y:S01]  /*6400*/  MUFU.TANH R231, R231 ;  /* 0x000000e700e77308 */ /* 0x000e620000002400 */
[----:B------:R-:W-:Y:S01]  /*6410*/  @P0 LEA R162, P6, R250, c[0x0][0x1c8], 0x1 ;  /* 0x00007200faa20a11 */ /* 0x000fe200078c08ff */
[----:B------:R-:W-:Y:S01]  /*6420*/  FMUL.FTZ R229, R5, c[0x0][0x320] ;  /* 0x0000c80005e57a20 */ /* 0x000fe20000410000 */
[----:B------:R-:W-:Y:S01]  /*6430*/  @P0 IADD3.X R13, R181, UR19, RZ, P4, !PT ;  /* 0x00000013b50d0c10 */ /* 0x000fe2000a7fe4ff */
[----:B------:R-:W-:Y:S01]  /*6440*/  FMUL.FTZ R249, R30, c[0x0][0x320] ;  /* 0x0000c8001ef97a20 */ /* 0x000fe20000410000 */
[----:B------:R-:W-:Y:S01]  /*6450*/  @P0 LEA R26, P4, R18, c[0x0][0x1c8], 0x1 ;  /* 0x00007200121a0a11 */ /* 0x000fe200078808ff */
[----:B------:R-:W-:Y:S01]  /*6460*/  FMUL.FTZ R248, R31, c[0x0][0x320] ;  /* 0x0000c8001ff87a20 */ /* 0x000fe20000410000 */
[----:B------:R-:W-:Y:S01]  /*6470*/  @P0 LEA.HI.X R163, R250, c[0x0][0x1cc], R251, 0x1, P6 ;  /* 0x00007300faa30a11 */ /* 0x000fe200030f0cfb */
[----:B------:R-:W-:Y:S01]  /*6480*/  FMUL.FTZ R0, R6, c[0x0][0x320] ;  /* 0x0000c80006007a20 */ /* 0x000fe20000410000 */
[----:B------:R-:W-:Y:S01]  /*6490*/  @P0 LEA.HI.X R27, R18, c[0x0][0x1cc], R13, 0x1, P4 ;  /* 0x00007300121b0a11 */ /* 0x000fe200020f0c0d */
[----:B------:R-:W1:Y:S01]  /*64a0*/  MUFU.TANH R229, R229 ;  /* 0x000000e500e57308 */ /* 0x000e620000002400 */
[----:B------:R-:W-:Y:S01]  /*64b0*/  @P0 IADD3 R11, P5, R220, UR20, RZ ;  /* 0x00000014dc0b0c10 */ /* 0x000fe2000ffbe0ff */
[----:B------:R1:W-:Y:S01]  /*64c0*/  @P0 LDGSTS.E.BYPASS.LTC128B.128 [R207+0x7100], [R162.64], !P3 ;  /* 0x07100000a2cf0fae */ /* 0x0003e2000d901d50 */
[----:B------:R-:W-:Y:S01]  /*64d0*/  FMUL.FTZ R250, R32, c[0x0][0x320] ;  /* 0x0000c80020fa7a20 */ /* 0x000fe20000410000 */
[----:B------:R-:W-:Y:S01]  /*64e0*/  PLOP3.LUT P4, PT, PT, PT, UP2, 0x80, 0x0 ;  /* 0x000000000000781c */ /* 0x000fe20003f8f028 */
[----:B------:R-:W-:Y:S01]  /*64f0*/  FMUL.FTZ R225, R7, c[0x0][0x320] ;  /* 0x0000c80007e17a20 */ /* 0x000fe20000410000 */
[----:B------:R-:W-:Y:S01]  /*6500*/  @P0 IADD3.X R10, R183, UR19, RZ, P5, !PT ;  /* 0x00000013b70a0c10 */ /* 0x000fe2000affe4ff */
[----:B------:R-:W-:Y:S01]  /*6510*/  USHF.L.U32 UR19, UR13, 0x6, URZ ;  /* 0x000000060d137899 */ /* 0x000fe2000800063f */
[----:B------:R-:W-:Y:S01]  /*6520*/  @P0 LEA R30, P5, R11, c[0x0][0x1c8], 0x1 ;  /* 0x000072000b1e0a11 */ /* 0x000fe200078a08ff */
[----:B------:R-:W-:Y:S01]  /*6530*/  FMUL.FTZ R230, R8, c[0x0][0x320] ;  /* 0x0000c80008e67a20 */ /* 0x000fe20000410000 */
[----:B------:R1:W1:Y:S01]  /*6540*/  MUFU.TANH R13, R250 ;  /* 0x000000fa000d7308 */ /* 0x0002620000002400 */
[----:B------:R-:W-:Y:S01]  /*6550*/  FMUL.FTZ R233, R9, c[0x0][0x320] ;  /* 0x0000c80009e97a20 */ /* 0x000fe20000410000 */
[----:B------:R-:W-:Y:S01]  /*6560*/  @P0 LEA.HI.X R31, R11, c[0x0][0x1cc], R10, 0x1, P5 ;  /* 0x000073000b1f0a11 */ /* 0x000fe200028f0c0a */
[----:B------:R-:W-:Y:S02]  /*6570*/  FMUL.FTZ R237, R12, c[0x0][0x320] ;  /* 0x0000c8000ced7a20 */ /* 0x000fe40000410000 */
[----:B------:R-:W-:Y:S02]  /*6580*/  FMUL.FTZ R238, R16, c[0x0][0x320] ;  /* 0x0000c80010ee7a20 */ /* 0x000fe40000410000 */
[----:B------:R2:W-:Y:S01]  /*6590*/  @P0 LDGSTS.E.BYPASS.LTC128B.128 [R207+0x9100], [R30.64], !P2 ;  /* 0x091000001ecf0fae */ /* 0x0005e2000d101d50 */
[----:B------:R-:W-:Y:S02]  /*65a0*/  @P4 IMAD.MOV.U32 R19, RZ, RZ, R180 ;  /* 0x000000ffff134224 */ /* 0x000fe400078e00b4 */
[----:B------:R-:W2:Y:S01]  /*65b0*/  MUFU.TANH R0, R0 ;  /* 0x0000000000007308 */ /* 0x000ea20000002400 */
[----:B------:R-:W-:Y:S02]  /*65c0*/  FMUL.FTZ R241, R17, c[0x0][0x320] ;  /* 0x0000c80011f17a20 */ /* 0x000fe40000410000 */
[----:B------:R-:W-:Y:S01]  /*65d0*/  FMUL.FTZ R245, R20, c[0x0][0x320] ;  /* 0x0000c80014f57a20 */ /* 0x000fe20000410000 */
[----:B------:R2:W-:Y:S01]  /*65e0*/  @P0 LDGSTS.E.BYPASS.LTC128B.128 [R207+0xb100], [R26.64], !P1 ;  /* 0x0b1000001acf0fae */ /* 0x0005e2000c901d50 */
[----:B------:R-:W-:Y:S01]  /*65f0*/  FMUL.FTZ R244, R21, c[0x0][0x320] ;  /* 0x0000c80015f47a20 */ /* 0x000fe20000410000 */
[----:B------:R-:W-:Y:S01]  /*6600*/  PLOP3.LUT P0, PT, PT, PT, UP1, 0x40, 0x0 ;  /* 0x000000000000781c */ /* 0x000fe20003f0e818 */
[----:B------:R-:W-:Y:S02]  /*6610*/  FMUL.FTZ R247, R24, c[0x0][0x320] ;  /* 0x0000c80018f77a20 */ /* 0x000fe40000410000 */
[----:B------:R-:W-:Y:S01]  /*6620*/  FMUL.FTZ R246, R25, c[0x0][0x320] ;  /* 0x0000c80019f67a20 */ /* 0x000fe20000410000 */
[----:B------:R-:W2:Y:S01]  /*6630*/  MUFU.TANH R225, R225 ;  /* 0x000000e100e17308 */ /* 0x000ea20000002400 */
[----:B------:R-:W0:Y:S01]  /*6640*/  LDGDEPBAR ;  /* 0x00000000000079af */ /* 0x000e220000000000 */
[----:B------:R-:W-:Y:S02]  /*6650*/  FMUL.FTZ R9, R28, c[0x0][0x320] ;  /* 0x0000c8001c097a20 */ /* 0x000fe40000410000 */
[----:B-1----:R-:W-:Y:S02]  /*6660*/  IMAD.U32 R250, RZ, RZ, UR19 ;  /* 0x00000013fffa7e24 */ /* 0x002fe4000f8e00ff */
[----:B------:R-:W-:Y:S02]  /*6670*/  FMUL.FTZ R252, R29, c[0x0][0x320] ;  /* 0x0000c8001dfc7a20 */ /* 0x000fe40000410000 */
[----:B------:R-:W-:Y:S01]  /*6680*/  FMUL.FTZ R11, R33, c[0x0][0x320] ;  /* 0x0000c800210b7a20 */ /* 0x000fe20000410000 */
[----:B------:R-:W1:Y:S01]  /*6690*/  SHFL.IDX PT, R10, R19, RZ, 0x1c1f ;  /* 0x001c1fff130a7589 */ /* 0x000e6200000e0000 */
[----:B------:R-:W2:Y:S01]  /*66a0*/  MUFU.TANH R230, R230 ;  /* 0x000000e600e67308 */ /* 0x000ea20000002400 */
[----:B------:R-:W-:Y:S01]  /*66b0*/  FMUL.FTZ R251, R34, c[0x0][0x320] ;  /* 0x0000c80022fb7a20 */ /* 0x000fe20000410000 */
[----:B-----5:R-:W-:Y:S01]  /*66c0*/  IADD3 R14, -R213, 0x1, -R250 ;  /* 0x00000001d50e7810 */ /* 0x020fe20007ffe9fa */
[----:B------:R-:W-:Y:S03]  /*66d0*/  FMUL.FTZ R35, R35, c[0x0][0x320] ;  /* 0x0000c80023237a20 */ /* 0x000fe60000410000 */
[----:B------:R-:W-:Y:S04]  /*66e0*/  IADD3 R14, R14, c[0x0][0x1d0], RZ ;  /* 0x000074000e0e7a10 */ /* 0x000fe80007ffe0ff */
[----:B------:R-:W2:Y:S01]  /*66f0*/  MUFU.TANH R233, R233 ;  /* 0x000000e900e97308 */ /* 0x000ea20000002400 */
[----:B------:R-:W-:Y:S04]  /*6700*/  IADD3 R14, R14, -c[0x0][0x168], RZ ;  /* 0x80005a000e0e7a10 */ /* 0x000fe80007ffe0ff */
[C---:B------:R-:W-:Y:S02]  /*6710*/  IADD3 R15, R14.reuse, c[0x0][0x328], RZ ;  /* 0x0000ca000e0f7a10 */ /* 0x040fe40007ffe0ff */
[----:B------:R-:W-:Y:S03]  /*6720*/  IADD3 R14, R14, UR14, RZ ;  /* 0x0000000e0e0e7c10 */ /* 0x000fe6000fffe0ff */
[----:B------:R-:W2:Y:S01]  /*6730*/  MUFU.TANH R237, R237 ;  /* 0x000000ed00ed7308 */ /* 0x000ea20000002400 */
[--C-:B-1----:R-:W-:Y:S02]  /*6740*/  IMAD.IADD R18, R15, 0x1, R10.reuse ;  /* 0x000000010f127824 */ /* 0x102fe400078e020a */
[----:B------:R-:W-:Y:S07]  /*6750*/  IMAD.IADD R17, R14, 0x1, R10 ;  /* 0x000000010e117824 */ /* 0x000fee00078e020a */
[----:B------:R-:W1:Y:S10]  /*6760*/  MUFU.TANH R238, R238 ;  /* 0x000000ee00ee7308 */ /* 0x000e740000002400 */
        /* <DEDUP_REMOVED lines=17> */
[----:B------:R1:W1:Y:S01]  /*6880*/  MUFU.TANH R250, R35 ;  /* 0x0000002300fa7308 */ /* 0x0002620000002400 */
[----:B------:R-:W-:-:S05]  /*6890*/  @P0 BRA `(.L_x_363) ;  /* 0x000001a000000947 */ /* 0x000fca0003800000 */
[----:B--234-:R-:W-:Y:S01]  /*68a0*/  IADD3 R5, R10, c[0x0][0x1d0], RZ ;  /* 0x000074000a057a10 */ /* 0x01cfe20007ffe0ff */
[----:B------:R-:W-:Y:S03]  /*68b0*/  BSSY B0, `(.L_x_364) ;  /* 0x0000012000007945 */ /* 0x000fe60003800000 */
[----:B------:R-:W-:Y:S04]  /*68c0*/  IADD3 R5, R5, -c[0x0][0x168], RZ ;  /* 0x80005a0005057a10 */ /* 0x000fe80007ffe0ff */
[----:B------:R-:W-:Y:S11]  /*68d0*/  ISETP.GT.AND P0, PT, R5, -0x1, PT ;  /* 0xffffffff0500780c */ /* 0x000ff60003f04270 */
[----:B------:R-:W-:Y:S02]  /*68e0*/  @!UPT UIADD3 URZ, URZ, URZ, URZ ;  /* 0x0000003f3f3ff290 */ /* 0x000fe4000fffe03f */
[----:B------:R-:W-:-:S05]  /*68f0*/  @P0 BRA `(.L_x_365) ;  /* 0x0000008000000947 */ /* 0x000fca0003800000 */
[----:B------:R-:W-:Y:S01]  /*6900*/  LOP3.LUT R5, RZ, R5, RZ, 0x33, !PT ;  /* 0x00000005ff057212 */ /* 0x000fe200078e33ff */
[----:B------:R-:W-:Y:S05]  /*6910*/  IMAD.MOV.U32 R4, RZ, RZ, c[0x0][0x32c] ;  /* 0x0000cb00ff047624 */ /* 0x000fea00078e00ff */
[----:B------:R-:W-:Y:S11]  /*6920*/  ISETP.NE.AND P0, PT, R4, 0x1, PT ;  /* 0x000000010400780c */ /* 0x000ff60003f05270 */
[----:B------:R-:W-:Y:S02]  /*6930*/  @!UPT UIADD3 URZ, URZ, URZ, URZ ;  /* 0x0000003f3f3ff290 */ /* 0x000fe4000fffe03f */
[----:B------:R-:W-:Y:S05]  /*6940*/  @P0 IMAD.HI.U32 R4, R5, c[0x0][0x330], RZ ;  /* 0x0000cc0005040a27 */ /* 0x000fea00078e00ff */
[----:B------:R-:W-:Y:S04]  /*6950*/  @P0 SHF.R.U32.HI R5, RZ, c[0x0][0x334], R4 ;  /* 0x0000cd00ff050a19 */ /* 0x000fe80000011604 */
[----:B------:R-:W-:Y:S01]  /*6960*/  LOP3.LUT R5, RZ, R5, RZ, 0x33, !PT ;  /* 0x00000005ff057212 */ /* 0x000fe200078e33ff */
[----:B------:R-:W-:-:S05]  /*6970*/  BRA `(.L_x_366) ;  /* 0x0000005000007947 */ /* 0x000fca0003800000 */
.L_x_365:
[----:B------:R-:W-:Y:S04]  /*6980*/  MOV R4, c[0x0][0x32c] ;  /* 0x0000cb0000047a02 */ /* 0x000fe80000000f00 */
[----:B------:R-:W-:Y:S11]  /*6990*/  ISETP.NE.AND P0, PT, R4, 0x1, PT ;  /* 0x000000010400780c */ /* 0x000ff60003f05270 */
[----:B------:R-:W-:Y:S02]  /*69a0*/  @!UPT UIADD3 URZ, URZ, URZ, URZ ;  /* 0x0000003f3f3ff290 */ /* 0x000fe4000fffe03f */
[----:B------:R-:W-:Y:S05]  /*69b0*/  @P0 IMAD.HI.U32 R4, R5, c[0x0][0x330], RZ ;  /* 0x0000cc0005040a27 */ /* 0x000fea00078e00ff */
[----:B------:R-:W-:Y:S02]  /*69c0*/  @P0 SHF.R.U32.HI R5, RZ, c[0x0][0x334], R4 ;  /* 0x0000cd00ff050a19 */ /* 0x000fe40000011604 */
.L_x_366:
[----:B------:R-:W-:Y:S05]  /*69d0*/  BSYNC B0 ;  /* 0x0000000000007941 */ /* 0x000fea0003800000 */
.L_x_364:
[----:B------:R-:W-:Y:S04]  /*69e0*/  IMAD.MOV.U32 R4, RZ, RZ, c[0x0][0x32c] ;  /* 0x0000cb00ff047624 */ /* 0x000fe800078e00ff */
[----:B------:R-:W-:Y:S04]  /*69f0*/  IMAD R4, R5, R4, -UR19 ;  /* 0x8000001305047e24 */ /* 0x000fe8000f8e0204 */
[----:B------:R-:W-:Y:S05]  /*6a00*/  IMAD.IADD R4, R4, 0x1, -R213 ;  /* 0x0000000104047824 */ /* 0x000fea00078e0ad5 */
[----:B------:R-:W-:Y:S02]  /*6a10*/  IADD3 R5, R4, c[0x0][0x32c], RZ ;  /* 0x0000cb0004057a10 */ /* 0x000fe40007ffe0ff */
[----:B------:R-:W-:Y:S02]  /*6a20*/  IMNMX R17, R17, R4, !PT ;  /* 0x0000000411117217 */ /* 0x000fe40007800200 */
[----:B------:R-:W-:Y:S02]  /*6a30*/  IMNMX R18, R18, R5, PT ;  /* 0x0000000512127217 */ /* 0x000fe40003800200 */
.L_x_363:
[----:B--234-:R-:W-:Y:S01]  /*6a40*/  UISETP.GT.AND UP0, UPT, UR13, -0x1, UPT ;  /* 0xffffffff0d00788c */ /* 0x01cfe2000bf04270 */
[----:B------:R-:W2:Y:S05]  /*6a50*/  SHFL.IDX PT, R7, R19, 0x1, 0x1c1f ;  /* 0x003c1f0013077f89 */ /* 0x000eaa00000e0000 */
[----:B------:R-:W-:Y:S04]  /*6a60*/  PLOP3.LUT P0, PT, PT, PT, UP0, 0x80, 0x0 ;  /* 0x000000000000781c */ /* 0x000fe80003f0f008 */
[C---:B------:R-:W-:Y:S02]  /*6a70*/  ISETP.GT.AND P4, PT, R17.reuse, 0x1, P0 ;  /* 0x000000011100780c */ /* 0x040fe40000784270 */
[----:B------:R-:W-:Y:S02]  /*6a80*/  ISETP.GT.AND P5, PT, R17, RZ, P0 ;  /* 0x000000ff1100720c */ /* 0x000fe400007a4270 */
[C---:B------:R-:W-:Y:S02]  /*6a90*/  ISETP.LT.OR P4, PT, R18.reuse, 0x2, P4 ;  /* 0x000000021200780c */ /* 0x040fe40002781670 */
[C---:B------:R-:W-:Y:S02]  /*6aa0*/  ISETP.LT.OR P5, PT, R18.reuse, 0x1, P5 ;  /* 0x000000011200780c */ /* 0x040fe40002fa1670 */
[----:B------:R-:W-:Y:S02]  /*6ab0*/  FSEL R8, R229, -INF , !P4 ;  /* 0xff800000e5087808 */ /* 0x000fe40006000000 */
[C---:B------:R-:W-:Y:S02]  /*6ac0*/  ISETP.GT.AND P4, PT, R17.reuse, 0x10, P0 ;  /* 0x000000101100780c */ /* 0x040fe40000784270 */
[----:B------:R-:W-:Y:S02]  /*6ad0*/  ISETP.GT.AND P6, PT, R17, 0x8, P0 ;  /* 0x000000081100780c */ /* 0x000fe400007c4270 */
[----:B------:R-:W-:Y:S01]  /*6ae0*/  ISETP.LT.OR P4, PT, R18, 0x11, P4 ;  /* 0x000000111200780c */ /* 0x000fe20002781670 */
[--C-:B--2---:R-:W-:Y:S01]  /*6af0*/  IMAD.IADD R4, R15, 0x1, R7.reuse ;  /* 0x000000010f047824 */ /* 0x104fe200078e0207 */
[----:B------:R-:W-:Y:S01]  /*6b00*/  FSEL R10, R227, -INF , !P5 ;  /* 0xff800000e30a7808 */ /* 0x000fe20006800000 */
[----:B------:R-:W-:Y:S01]  /*6b10*/  IMAD.IADD R5, R14, 0x1, R7 ;  /* 0x000000010e057824 */ /* 0x000fe200078e0207 */
[----:B------:R-:W-:Y:S02]  /*6b20*/  ISETP.GT.AND P5, PT, R17, 0x9, P0 ;  /* 0x000000091100780c */ /* 0x000fe400007a4270 */
[----:B------:R-:W-:Y:S02]  /*6b30*/  FSEL R164, R237, -INF , !P4 ;  /* 0xff800000eda47808 */ /* 0x000fe40006000000 */
[C---:B------:R-:W-:Y:S02]  /*6b40*/  ISETP.GT.AND P4, PT, R17.reuse, 0x19, P0 ;  /* 0x000000191100780c */ /* 0x040fe40000784270 */
[C---:B------:R-:W-:Y:S02]  /*6b50*/  ISETP.LT.OR P6, PT, R18.reuse, 0x9, P6 ;  /* 0x000000091200780c */ /* 0x040fe400037c1670 */
[C---:B------:R-:W-:Y:S02]  /*6b60*/  ISETP.LT.OR P5, PT, R18.reuse, 0xa, P5 ;  /* 0x0000000a1200780c */ /* 0x040fe40002fa1670 */
[----:B------:R-:W-:Y:S02]  /*6b70*/  ISETP.LT.OR P4, PT, R18, 0x1a, P4 ;  /* 0x0000001a1200780c */ /* 0x000fe40002781670 */
[----:B------:R-:W-:Y:S02]  /*6b80*/  FSEL R230, R230, -INF , !P6 ;  /* 0xff800000e6e67808 */ /* 0x000fe40007000000 */
[----:B------:R-:W-:Y:S02]  /*6b90*/  ISETP.GT.AND P6, PT, R17, 0x11, P0 ;  /* 0x000000111100780c */ /* 0x000fe400007c4270 */
[----:B------:R-:W-:Y:S02]  /*6ba0*/  FSEL R6, R233, -INF , !P5 ;  /* 0xff800000e9067808 */ /* 0x000fe40006800000 */
[----:B------:R-:W-:Y:S02]  /*6bb0*/  ISETP.GT.AND P5, PT, R17, 0x18, P0 ;  /* 0x000000181100780c */ /* 0x000fe400007a4270 */
[----:B-1----:R-:W-:Y:S02]  /*6bc0*/  FSEL R140, R241, -INF , !P4 ;  /* 0xff800000f18c7808 */ /* 0x002fe40006000000 */
[C---:B------:R-:W-:Y:S02]  /*6bd0*/  ISETP.GT.AND P4, PT, R17.reuse, 0x28, P0 ;  /* 0x000000281100780c */ /* 0x040fe40000784270 */
[C---:B------:R-:W-:Y:S02]  /*6be0*/  ISETP.LT.OR P6, PT, R18.reuse, 0x12, P6 ;  /* 0x000000121200780c */ /* 0x040fe400037c1670 */
[C---:B------:R-:W-:Y:S02]  /*6bf0*/  ISETP.LT.OR P5, PT, R18.reuse, 0x19, P5 ;  /* 0x000000191200780c */ /* 0x040fe40002fa1670 */
[----:B------:R-:W-:Y:S02]  /*6c00*/  ISETP.LT.OR P4, PT, R18, 0x29, P4 ;  /* 0x000000291200780c */ /* 0x000fe40002781670 */
[----:B------:R-:W-:Y:S02]  /*6c10*/  FSEL R162, R236, -INF , !P6 ;  /* 0xff800000eca27808 */ /* 0x000fe40007000000 */
[C---:B------:R-:W-:Y:S02]  /*6c20*/  ISETP.GT.AND P6, PT, R17.reuse, 0x20, P0 ;  /* 0x000000201100780c */ /* 0x040fe400007c4270 */
[----:B------:R-:W-:Y:S02]  /*6c30*/  FSEL R142, R238, -INF , !P5 ;  /* 0xff800000ee8e7808 */ /* 0x000fe40006800000 */
[----:B------:R-:W-:Y:S02]  /*6c40*/  ISETP.GT.AND P5, PT, R17, 0x21, P0 ;  /* 0x000000211100780c */ /* 0x000fe400007a4270 */
[----:B------:R-:W-:Y:S02]  /*6c50*/  FSEL R156, R247, -INF , !P4 ;  /* 0xff800000f79c7808 */ /* 0x000fe40006000000 */
[----:B------:R-:W-:Y:S02]  /*6c60*/  ISETP.GT.AND P4, PT, R17, 0x31, P0 ;  /* 0x000000311100780c */ /* 0x000fe40000784270 */
[C---:B------:R-:W-:Y:S02]  /*6c70*/  ISETP.LT.OR P6, PT, R18.reuse, 0x21, P6 ;  /* 0x000000211200780c */ /* 0x040fe400037c1670 */
[C---:B------:R-:W-:Y:S02]  /*6c80*/  ISETP.LT.OR P5, PT, R18.reuse, 0x22, P5 ;  /* 0x000000221200780c */ /* 0x040fe40002fa1670 */
[----:B------:R-:W-:Y:S02]  /*6c90*/  ISETP.LT.OR P4, PT, R18, 0x32, P4 ;  /* 0x000000321200780c */ /* 0x000fe40002781670 */
[----:B------:R-:W-:Y:S02]  /*6ca0*/  FSEL R160, R245, -INF , !P6 ;  /* 0xff800000f5a07808 */ /* 0x000fe40007000000 */
[C---:B------:R-:W-:Y:S02]  /*6cb0*/  ISETP.GT.AND P6, PT, R17.reuse, 0x29, P0 ;  /* 0x000000291100780c */ /* 0x040fe400007c4270 */
[----:B------:R-:W-:Y:S02]  /*6cc0*/  FSEL R158, R244, -INF , !P5 ;  /* 0xff800000f49e7808 */ /* 0x000fe40006800000 */
[C---:B------:R-:W-:Y:S02]  /*6cd0*/  ISETP.GT.AND P5, PT, R17.reuse, 0x30, P0 ;  /* 0x000000301100780c */ /* 0x040fe400007a4270 */
[----:B------:R-:W-:Y:S02]  /*6ce0*/  FSEL R150, R252, -INF , !P4 ;  /* 0xff800000fc967808 */ /* 0x000fe40006000000 */
[----:B------:R-:W-:Y:S02]  /*6cf0*/  PLOP3.LUT P4, PT, PT, PT, UP1, 0x40, 0x0 ;  /* 0x000000000000781c */ /* 0x000fe40003f8e818 */
[C---:B------:R-:W-:Y:S02]  /*6d00*/  ISETP.LT.OR P6, PT, R18.reuse, 0x2a, P6 ;  /* 0x0000002a1200780c */ /* 0x040fe400037c1670 */
[----:B------:R-:W-:Y:S02]  /*6d10*/  ISETP.LT.OR P5, PT, R18, 0x31, P5 ;  /* 0x000000311200780c */ /* 0x000fe40002fa1670 */
[----:B------:R-:W-:Y:S02]  /*6d20*/  FSEL R154, R246, -INF , !P6 ;  /* 0xff800000f69a7808 */ /* 0x000fe40007000000 */
[----:B------:R-:W-:Y:S02]  /*6d30*/  ISETP.GT.AND P6, PT, R17, 0x38, P0 ;  /* 0x000000381100780c */ /* 0x000fe400007c4270 */
[----:B------:R-:W-:Y:S02]  /*6d40*/  FSEL R152, R9, -INF , !P5 ;  /* 0xff80000009987808 */ /* 0x000fe40006800000 */
[----:B------:R-:W-:Y:S02]  /*6d50*/  ISETP.GT.AND P5, PT, R17, 0x39, P0 ;  /* 0x000000391100780c */ /* 0x000fe400007a4270 */
[C---:B------:R-:W-:Y:S02]  /*6d60*/  ISETP.LT.OR P6, PT, R18.reuse, 0x39, P6 ;  /* 0x000000391200780c */ /* 0x040fe400037c1670 */
[----:B------:R-:W-:Y:S02]  /*6d70*/  ISETP.LT.OR P5, PT, R18, 0x3a, P5 ;  /* 0x0000003a1200780c */ /* 0x000fe40002fa1670 */
[----:B------:R-:W-:Y:S02]  /*6d80*/  FSEL R148, R13, -INF , !P6 ;  /* 0xff8000000d947808 */ /* 0x000fe40007000000 */
[----:B------:R-:W-:Y:S01]  /*6d90*/  FSEL R146, R11, -INF , !P5 ;  /* 0xff8000000b927808 */ /* 0x000fe20006800000 */
[----:B------:R-:W-:-:S05]  /*6da0*/  @P4 BRA `(.L_x_367) ;  /* 0x000001a000004947 */ /* 0x000fca0003800000 */
[----:B------:R-:W-:Y:S01]  /*6db0*/  IADD3 R7, R7, c[0x0][0x1d0], RZ ;  /* 0x0000740007077a10 */ /* 0x000fe20007ffe0ff */
        /* <DEDUP_REMOVED lines=13> */
.L_x_369:
[----:B------:R-:W-:Y:S04]  /*6e90*/  MOV R7, c[0x0][0x32c] ;  /* 0x0000cb0000077a02 */ /* 0x000fe80000000f00 */
[----:B------:R-:W-:Y:S11]  /*6ea0*/  ISETP.NE.AND P4, PT, R7, 0x1, PT ;  /* 0x000000010700780c */ /* 0x000ff60003f85270 */
[----:B------:R-:W-:Y:S02]  /*6eb0*/  @!UPT UIADD3 URZ, URZ, URZ, URZ ;  /* 0x0000003f3f3ff290 */ /* 0x000fe4000fffe03f */
[----:B------:R-:W-:Y:S05]  /*6ec0*/  @P4 IMAD.HI.U32 R7, R12, c[0x0][0x330], RZ ;  /* 0x0000cc000c074a27 */ /* 0x000fea00078e00ff */
[----:B------:R-:W-:Y:S02]  /*6ed0*/  @P4 SHF.R.U32.HI R12, RZ, c[0x0][0x334], R7 ;  /* 0x0000cd00ff0c4a19 */ /* 0x000fe40000011607 */
.L_x_370:
[----:B------:R-:W-:Y:S05]  /*6ee0*/  BSYNC B0 ;  /* 0x0000000000007941 */ /* 0x000fea0003800000 */
.L_x_368:
[----:B------:R-:W-:Y:S04]  /*6ef0*/  IMAD.MOV.U32 R7, RZ, RZ, c[0x0][0x32c] ;  /* 0x0000cb00ff077624 */ /* 0x000fe800078e00ff */
[----:B------:R-:W-:Y:S04]  /*6f00*/  IMAD R12, R12, R7, -UR19 ;  /* 0x800000130c0c7e24 */ /* 0x000fe8000f8e0207 */
[----:B------:R-:W-:Y:S05]  /*6f10*/  IMAD.IADD R12, R12, 0x1, -R213 ;  /* 0x000000010c0c7824 */ /* 0x000fea00078e0ad5 */
[----:B------:R-:W-:Y:S02]  /*6f20*/  IADD3 R7, R12, c[0x0][0x32c], RZ ;  /* 0x0000cb000c077a10 */ /* 0x000fe40007ffe0ff */
[----:B------:R-:W-:Y:S02]  /*6f30*/  IMNMX R5, R5, R12, !PT ;  /* 0x0000000c05057217 */ /* 0x000fe40007800200 */
[----:B------:R-:W-:Y:S02]  /*6f40*/  IMNMX R4, R4, R7, PT ;  /* 0x0000000704047217 */ /* 0x000fe40003800200 */
.L_x_367:
[----:B------:R-:W-:Y:S01]  /*6f50*/  FMNMX.FTZ R7, R10, R3, !PT ;  /* 0x000000030a077209 */ /* 0x000fe20007810000 */
[----:B------:R-:W-:Y:S01]  /*6f60*/  LDSM.16.MT88.4 R20, [R198+0x100] ;  /* 0x00010000c614783b */ /* 0x000fe20000004200 */
[C---:B------:R-:W-:Y:S01]  /*6f70*/  ISETP.GT.AND P6, PT, R5.reuse, RZ, P0 ;  /* 0x000000ff0500720c */ /* 0x040fe200007c4270 */
[----:B------:R-:W-:Y:S01]  /*6f80*/  UISETP.GT.AND UP0, UPT, UR13, UR18, UPT ;  /* 0x000000120d00728c */ /* 0x000fe2000bf04270 */
[----:B------:R-:W-:Y:S01]  /*6f90*/  FMNMX.FTZ R7, R8, R7, !PT ;  /* 0x0000000708077209 */ /* 0x000fe20007810000 */
[----:B------:R-:W-:Y:S01]  /*6fa0*/  UIADD3 UR13, UR13, -0x1, URZ ;  /* 0xffffffff0d0d7890 */ /* 0x000fe2000fffe03f */
[----:B------:R-:W-:Y:S02]  /*6fb0*/  ISETP.LT.OR P6, PT, R4, 0x1, P6 ;  /* 0x000000010400780c */ /* 0x000fe400037c1670 */
[----:B------:R-:W-:Y:S01]  /*6fc0*/  FMNMX.FTZ R7, R230, R7, !PT ;  /* 0x00000007e6077209 */ /* 0x000fe20007810000 */
[----:B------:R-:W-:Y:S01]  /*6fd0*/  LDSM.16.MT88.4 R28, [R197+0x100] ;  /* 0x00010000c51c783b */ /* 0x000fe20000004200 */
[C---:B------:R-:W-:Y:S02]  /*6fe0*/  ISETP.GT.AND P5, PT, R5.reuse, 0x1, P0 ;  /* 0x000000010500780c */ /* 0x040fe400007a4270 */
[----:B------:R-:W-:Y:S02]  /*6ff0*/  FMNMX.FTZ R7, R6, R7, !PT ;  /* 0x0000000706077209 */ /* 0x000fe40007810000 */
[----:B------:R-:W-:Y:S02]  /*7000*/  FSEL R13, R0, -INF , !P6 ;  /* 0xff800000000d7808 */ /* 0x000fe40007000000 */
[----:B------:R-:W-:Y:S02]  /*7010*/  FMNMX.FTZ R7, R164, R7, !PT ;  /* 0x00000007a4077209 */ /* 0x000fe40007810000 */
[----:B------:R-:W-:Y:S02]  /*7020*/  ISETP.GT.AND P4, PT, R5, 0x8, P0 ;  /* 0x000000080500780c */ /* 0x000fe40000784270 */
[----:B------:R-:W-:Y:S02]  /*7030*/  FMNMX.FTZ R7, R162, R7, !PT ;  /* 0x00000007a2077209 */ /* 0x000fe40007810000 */
[----:B------:R-:W-:Y:S02]  /*7040*/  ISETP.LT.OR P5, PT, R4, 0x2, P5 ;  /* 0x000000020400780c */ /* 0x000fe40002fa1670 */
[----:B------:R-:W-:Y:S02]  /*7050*/  FMNMX.FTZ R7, R142, R7, !PT ;  /* 0x000000078e077209 */ /* 0x000fe40007810000 */
[----:B------:R-:W-:Y:S02]  /*7060*/  FMNMX.FTZ R0, R13, R2, !PT ;  /* 0x000000020d007209 */ /* 0x000fe40007810000 */
[----:B------:R-:W-:Y:S02]  /*7070*/  FMNMX.FTZ R7, R140, R7, !PT ;  /* 0x000000078c077209 */ /* 0x000fe40007810000 */
[----:B------:R-:W-:Y:S02]  /*7080*/  FSEL R225, R225, -INF , !P5 ;  /* 0xff800000e1e17808 */ /* 0x000fe40006800000 */
[----:B------:R-:W-:Y:S02]  /*7090*/  FMNMX.FTZ R7, R160, R7, !PT ;  /* 0x00000007a0077209 */ /* 0x000fe40007810000 */
[----:B------:R-:W-:Y:S02]  /*70a0*/  ISETP.GT.AND P6, PT, R5, 0x9, P0 ;  /* 0x000000090500780c */ /* 0x000fe400007c4270 */
[----:B------:R-:W-:Y:S02]  /*70b0*/  FMNMX.FTZ R7, R158, R7, !PT ;  /* 0x000000079e077209 */ /* 0x000fe40007810000 */
[----:B------:R-:W-:Y:S02]  /*70c0*/  ISETP.LT.OR P4, PT, R4, 0x9, P4 ;  /* 0x000000090400780c */ /* 0x000fe40002781670 */
[----:B------:R-:W-:Y:S02]  /*70d0*/  FMNMX.FTZ R7, R156, R7, !PT ;  /* 0x000000079c077209 */ /* 0x000fe40007810000 */
[----:B------:R-:W-:Y:S02]  /*70e0*/  FSEL R11, R226, -INF , !P4 ;  /* 0xff800000e20b7808 */ /* 0x000fe40006000000 */
[----:B------:R-:W-:Y:S02]  /*70f0*/  FMNMX.FTZ R0, R225, R0, !PT ;  /* 0x00000000e1007209 */ /* 0x000fe40007810000 */
[----:B------:R-:W-:Y:S02]  /*7100*/  ISETP.GT.AND P5, PT, R5, 0x10, P0 ;  /* 0x000000100500780c */ /* 0x000fe400007a4270 */
[----:B------:R-:W-:Y:S02]  /*7110*/  ISETP.LT.OR P6, PT, R4, 0xa, P6 ;  /* 0x0000000a0400780c */ /* 0x000fe400037c1670 */
[----:B------:R-:W-:Y:S02]  /*7120*/  FMNMX.FTZ R7, R154, R7, !PT ;  /* 0x000000079a077209 */ /* 0x000fe40007810000 */
[----:B------:R-:W-:Y:S02]  /*7130*/  FSEL R9, R228, -INF , !P6 ;  /* 0xff800000e4097808 */ /* 0x000fe40007000000 */
[----:B------:R-:W-:Y:S02]  /*7140*/  ISETP.LT.OR P5, PT, R4, 0x11, P5 ;  /* 0x000000110400780c */ /* 0x000fe40002fa1670 */
[----:B------:R-:W-:Y:S02]  /*7150*/  FMNMX.FTZ R0, R11, R0, !PT ;  /* 0x000000000b007209 */ /* 0x000fe40007810000 */
[----:B------:R-:W-:Y:S02]  /*7160*/  ISETP.GT.AND P4, PT, R5, 0x11, P0 ;  /* 0x000000110500780c */ /* 0x000fe40000784270 */
[----:B------:R-:W-:Y:S02]  /*7170*/  FMNMX.FTZ R7, R152, R7, !PT ;  /* 0x0000000798077209 */ /* 0x000fe40007810000 */
[----:B------:R-:W-:Y:S02]  /*7180*/  FSEL R163, R232, -INF , !P5 ;  /* 0xff800000e8a37808 */ /* 0x000fe40006800000 */
[----:B------:R-:W-:Y:S02]  /*7190*/  ISETP.LT.OR P4, PT, R4, 0x12, P4 ;  /* 0x000000120400780c */ /* 0x000fe40002781670 */
[----:B------:R-:W-:Y:S02]  /*71a0*/  FMNMX.FTZ R0, R9, R0, !PT ;  /* 0x0000000009007209 */ /* 0x000fe40007810000 */
[----:B------:R-:W-:Y:S02]  /*71b0*/  ISETP.GT.AND P6, PT, R5, 0x18, P0 ;  /* 0x000000180500780c */ /* 0x000fe400007c4270 */
[----:B------:R-:W-:Y:S02]  /*71c0*/  FMNMX.FTZ R15, R150, R7, !PT ;  /* 0x00000007960f7209 */ /* 0x000fe40007810000 */
[----:B------:R-:W-:Y:S02]  /*71d0*/  FSEL R161, R231, -INF , !P4 ;  /* 0xff800000e7a17808 */ /* 0x000fe40006000000 */
[----:B------:R-:W-:Y:S02]  /*71e0*/  FMNMX.FTZ R0, R163, R0, !PT ;  /* 0x00000000a3007209 */ /* 0x000fe40007810000 */
[----:B------:R-:W-:Y:S02]  /*71f0*/  ISETP.LT.OR P6, PT, R4, 0x19, P6 ;  /* 0x000000190400780c */ /* 0x000fe400037c1670 */
        /* <DEDUP_REMOVED lines=9> */
[----:B------:R-:W-:Y:S01]  /*7290*/  ISETP.LT.OR P4, PT, R4, 0x21, P4 ;  /* 0x000000210400780c */ /* 0x000fe20002781670 */
[----:B------:R-:W1:Y:S01]  /*72a0*/  SHFL.BFLY PT, R0, R7, 0x2, 0x1f ;  /* 0x0c401f0007007f89 */ /* 0x000e6200000e0000 */
[----:B------:R-:W-:Y:S02]  /*72b0*/  ISETP.GT.AND P6, PT, R5, 0x21, P0 ;  /* 0x000000210500780c */ /* 0x000fe400007c4270 */
[----:B------:R-:W-:Y:S02]  /*72c0*/  FSEL R159, R240, -INF , !P4 ;  /* 0xff800000f09f7808 */ /* 0x000fe40006000000 */
[----:B------:R-:W-:Y:S02]  /*72d0*/  FMNMX.FTZ R14, R141, R14, !PT ;  /* 0x0000000e8d0e7209 */ /* 0x000fe40007810000 */
[C---:B------:R-:W-:Y:S02]  /*72e0*/  ISETP.LT.OR P6, PT, R4.reuse, 0x22, P6 ;  /* 0x000000220400780c */ /* 0x040fe400037c1670 */
[----:B------:R-:W-:Y:S02]  /*72f0*/  ISETP.GT.AND P5, PT, R5, 0x28, P0 ;  /* 0x000000280500780c */ /* 0x000fe400007a4270 */
[----:B------:R-:W-:Y:S02]  /*7300*/  FSEL R157, R239, -INF , !P6 ;  /* 0xff800000ef9d7808 */ /* 0x000fe40007000000 */
[----:B------:R-:W-:Y:S02]  /*7310*/  FMNMX.FTZ R14, R159, R14, !PT ;  /* 0x0000000e9f0e7209 */ /* 0x000fe40007810000 */
[C---:B------:R-:W-:Y:S02]  /*7320*/  ISETP.LT.OR P5, PT, R4.reuse, 0x29, P5 ;  /* 0x000000290400780c */ /* 0x040fe40002fa1670 */
[----:B------:R-:W-:Y:S02]  /*7330*/  ISETP.GT.AND P4, PT, R5, 0x29, P0 ;  /* 0x000000290500780c */ /* 0x000fe40000784270 */
[----:B------:R-:W-:Y:S02]  /*7340*/  FSEL R155, R243, -INF , !P5 ;  /* 0xff800000f39b7808 */ /* 0x000fe40006800000 */
[----:B------:R-:W-:Y:S02]  /*7350*/  FMNMX.FTZ R14, R157, R14, !PT ;  /* 0x0000000e9d0e7209 */ /* 0x000fe40007810000 */
[----:B------:R-:W-:Y:S02]  /*7360*/  ISETP.LT.OR P4, PT, R4, 0x2a, P4 ;  /* 0x0000002a0400780c */ /* 0x000fe40002781670 */
        /* <DEDUP_REMOVED lines=13> */
[----:B-1----:R-:W-:Y:S02]  /*7440*/  FMNMX.FTZ R12, R7, R0, !PT ;  /* 0x00000000070c7209 */ /* 0x002fe40007810000 */
[----:B------:R-:W-:Y:S02]  /*7450*/  FSEL R145, R251, -INF , !P4 ;  /* 0xff800000fb917808 */ /* 0x000fe40006000000 */
[----:B------:R-:W-:Y:S01]  /*7460*/  FMNMX.FTZ R0, R147, R14, !PT ;  /* 0x0000000e93007209 */ /* 0x000fe20007810000 */
[----:B------:R-:W1:Y:S01]  /*7470*/  SHFL.BFLY PT, R15, R12, 0x1, 0x1f ;  /* 0x0c201f000c0f7f89 */ /* 0x000e6200000e0000 */
[----:B------:R-:W-:Y:S02]  /*7480*/  ISETP.LT.OR P0, PT, R4, 0x3a, P0 ;  /* 0x0000003a0400780c */ /* 0x000fe40000701670 */
[----:B------:R-:W-:Y:S02]  /*7490*/  FMNMX.FTZ R0, R145, R0, !PT ;  /* 0x0000000091007209 */ /* 0x000fe40007810000 */
[----:B------:R-:W-:Y:S04]  /*74a0*/  FSEL R133, R250, -INF , !P0 ;  /* 0xff800000fa857808 */ /* 0x000fe80004000000 */
[----:B------:R-:W-:Y:S05]  /*74b0*/  FMNMX.FTZ R7, R133, R0, !PT ;  /* 0x0000000085077209 */ /* 0x000fea0007810000 */
[----:B------:R-:W2:Y:S01]  /*74c0*/  SHFL.BFLY PT, R4, R7, 0x2, 0x1f ;  /* 0x0c401f0007047f89 */ /* 0x000ea200000e0000 */
[----:B-1----:R-:W-:Y:S04]  /*74d0*/  FMNMX.FTZ R0, R12, R15, !PT ;  /* 0x0000000f0c007209 */ /* 0x002fe80007810000 */
[C---:B------:R-:W-:Y:S01]  /*74e0*/  FSETP.NEU.FTZ.AND P0, PT, R0.reuse, -INF , PT ;  /* 0xff8000000000780b */ /* 0x040fe20003f1d000 */
[----:B------:R-:W-:Y:S05]  /*74f0*/  FMUL.FTZ R151, R0, c[0x0][0x2d0] ;  /* 0x0000b40000977a20 */ /* 0x000fea0000410000 */
[----:B------:R-:W-:Y:S02]  /*7500*/  FSEL R151, R151, RZ, P0 ;  /* 0x000000ff97977208 */ /* 0x000fe40000000000 */
[----:B--2---:R-:W-:Y:S03]  /*7510*/  FMNMX.FTZ R5, R7, R4, !PT ;  /* 0x0000000407057209 */ /* 0x004fe60007810000 */
[--C-:B------:R-:W-:Y:S01]  /*7520*/  FFMA.FTZ R168, R10, c[0x0][0x2d0], -R151.reuse ;  /* 0x0000b4000aa87a23 */ /* 0x100fe20000010897 */
[----:B------:R-:W-:Y:S01]  /*7530*/  FSEL R4, R0, RZ, P0 ;  /* 0x000000ff00047208 */ /* 0x000fe20000000000 */
[--C-:B------:R-:W-:Y:S01]  /*7540*/  FFMA.FTZ R135, R8, c[0x0][0x2d0], -R151.reuse ;  /* 0x0000b40008877a23 */ /* 0x100fe20000010897 */
[----:B------:R-:W1:Y:S01]  /*7550*/  SHFL.BFLY PT, R132, R5, 0x1, 0x1f ;  /* 0x0c201f0005847f89 */ /* 0x000e6200000e0000 */
[----:B------:R-:W-:Y:S02]  /*7560*/  FFMA.FTZ R134, R230, c[0x0][0x2d0], -R151 ;  /* 0x0000b400e6867a23 */ /* 0x000fe40000010897 */
[----:B------:R-:W-:Y:S01]  /*7570*/  MUFU.EX2 R168, R168 ;  /* 0x000000a800a87308 */ /* 0x000fe20000000800 */
[----:B------:R-:W-:Y:S02]  /*7580*/  FADD.FTZ R3, -R4, R3 ;  /* 0x0000000304037221 */ /* 0x000fe40000010100 */
[--C-:B------:R-:W-:Y:S02]  /*7590*/  FFMA.FTZ R169, R6, c[0x0][0x2d0], -R151.reuse ;  /* 0x0000b40006a97a23 */ /* 0x100fe40000010897 */
[----:B------:R-:W-:Y:S02]  /*75a0*/  FMUL.FTZ R6, R3, c[0x0][0x2d0] ;  /* 0x0000b40003067a20 */ /* 0x000fe40000410000 */
[--C-:B------:R-:W-:Y:S02]  /*75b0*/  FFMA.FTZ R174, R164, c[0x0][0x2d0], -R151.reuse ;  /* 0x0000b400a4ae7a23 */ /* 0x100fe40000010897 */
[----:B------:R-:W-:Y:S01]  /*75c0*/  LDSM.16.MT88.4 R164, [R203+0x5900] ;  /* 0x00590000cba4783b */ /* 0x000fe20000004200 */
[----:B------:R-:W2:Y:S01]  /*75d0*/  MUFU.EX2 R135, R135 ;  /* 0x0000008700877308 */ /* 0x000ea20000000800 */
[--C-:B------:R-:W-:Y:S02]  /*75e0*/  FFMA.FTZ R175, R162, c[0x0][0x2d0], -R151.reuse ;  /* 0x0000b400a2af7a23 */ /* 0x100fe40000010897 */
[--C-:B------:R-:W-:Y:S02]  /*75f0*/  FFMA.FTZ R176, R142, c[0x0][0x2d0], -R151.reuse ;  /* 0x0000b4008eb07a23 */ /* 0x100fe40000010897 */
[--C-:B------:R-:W-:Y:S02]  /*7600*/  FFMA.FTZ R177, R140, c[0x0][0x2d0], -R151.reuse ;  /* 0x0000b4008cb17a23 */ /* 0x100fe40000010897 */
[--C-:B------:R-:W-:Y:S02]  /*7610*/  FFMA.FTZ R227, R160, c[0x0][0x2d0], -R151.reuse ;  /* 0x0000b400a0e37a23 */ /* 0x100fe40000010897 */
[--C-:B------:R-:W-:Y:S01]  /*7620*/  FFMA.FTZ R228, R158, c[0x0][0x2d0], -R151.reuse ;  /* 0x0000b4009ee47a23 */ /* 0x100fe20000010897 */
[----:B------:R-:W-:Y:S01]  /*7630*/  MUFU.EX2 R134, R134 ;  /* 0x0000008600867308 */ /* 0x000fe20000000800 */
[--C-:B------:R-:W-:Y:S01]  /*7640*/  FFMA.FTZ R229, R156, c[0x0][0x2d0], -R151.reuse ;  /* 0x0000b4009ce57a23 */ /* 0x100fe20000010897 */
[----:B-1----:R-:W-:Y:S01]  /*7650*/  FMNMX.FTZ R132, R5, R132, !PT ;  /* 0x0000008405847209 */ /* 0x002fe20007810000 */
[--C-:B------:R-:W-:Y:S02]  /*7660*/  FFMA.FTZ R230, R154, c[0x0][0x2d0], -R151.reuse ;  /* 0x0000b4009ae67a23 */ /* 0x100fe40000010897 */
[--C-:B------:R-:W-:Y:S01]  /*7670*/  FFMA.FTZ R235, R152, c[0x0][0x2d0], -R151.reuse ;  /* 0x0000b40098eb7a23 */ /* 0x100fe20000010897 */
[C---:B------:R-:W-:Y:S01]  /*7680*/  FSETP.NEU.FTZ.AND P0, PT, R132.reuse, -INF , PT ;  /* 0xff8000008400780b */ /* 0x040fe20003f1d000 */
[----:B------:R-:W-:Y:S02]  /*7690*/  FMUL.FTZ R144, R132, c[0x0][0x2d0] ;  /* 0x0000b40084907a20 */ /* 0x000fe40000410000 */
[--C-:B------:R-:W-:Y:S01]  /*76a0*/  FFMA.FTZ R236, R150, c[0x0][0x2d0], -R151.reuse ;  /* 0x0000b40096ec7a23 */ /* 0x100fe20000010897 */
[----:B------:R-:W-:Y:S01]  /*76b0*/  FSEL R5, R132, RZ, P0 ;  /* 0x000000ff84057208 */ /* 0x000fe20000000000 */
[----:B------:R-:W1:Y:S01]  /*76c0*/  MUFU.EX2 R169, R169 ;  /* 0x000000a900a97308 */ /* 0x000e620000000800 */
[----:B------:R-:W-:Y:S01]  /*76d0*/  FSEL R144, R144, RZ, P0 ;  /* 0x000000ff90907208 */ /* 0x000fe20000000000 */
[--C-:B------:R-:W-:Y:S01]  /*76e0*/  FFMA.FTZ R237, R148, c[0x0][0x2d0], -R151.reuse ;  /* 0x0000b40094ed7a23 */ /* 0x100fe20000010897 */
[----:B--2---:R-:W-:Y:S01]  /*76f0*/  F2FP.PACK_AB R136, R135, R168 ;  /* 0x000000a88788723e */ /* 0x004fe200000000ff */
[----:B------:R-:W-:Y:S01]  /*7700*/  FADD.FTZ R5, -R5, R2 ;  /* 0x0000000205057221 */ /* 0x000fe20000010100 */
[----:B------:R-:W-:Y:S01]  /*7710*/  PLOP3.LUT P0, PT, PT, PT, UP0, 0x80, 0x0 ;  /* 0x000000000000781c */ /* 0x000fe20003f0f008 */
[--C-:B------:R-:W-:Y:S02]  /*7720*/  FFMA.FTZ R173, R13, c[0x0][0x2d0], -R144.reuse ;  /* 0x0000b4000dad7a23 */ /* 0x100fe40000010890 */
[----:B------:R-:W2:Y:S01]  /*7730*/  LDSM.16.MT88.4 R12, [R203+0x100] ;  /* 0x00010000cb0c783b */ /* 0x000ea20000004200 */
[--C-:B------:R-:W-:Y:S01]  /*7740*/  FFMA.FTZ R172, R225, c[0x0][0x2d0], -R144.reuse ;  /* 0x0000b400e1ac7a23 */ /* 0x100fe20000010890 */
[----:B------:R-:W3:Y:S01]  /*7750*/  MUFU.EX2 R3, R6 ;  /* 0x0000000600037308 */ /* 0x000ee20000000800 */
[--C-:B------:R-:W-:Y:S02]  /*7760*/  FFMA.FTZ R171, R11, c[0x0][0x2d0], -R144.reuse ;  /* 0x0000b4000bab7a23 */ /* 0x100fe40000010890 */
[--C-:B------:R-:W-:Y:S02]  /*7770*/  FFMA.FTZ R170, R9, c[0x0][0x2d0], -R144.reuse ;  /* 0x0000b40009aa7a23 */ /* 0x100fe40000010890 */
[----:B------:R-:W-:Y:S02]  /*7780*/  FMUL.FTZ R2, R5, c[0x0][0x2d0] ;  /* 0x0000b40005027a20 */ /* 0x000fe40000410000 */
[--C-:B------:R-:W-:Y:S02]  /*7790*/  FFMA.FTZ R178, R163, c[0x0][0x2d0], -R144.reuse ;  /* 0x0000b400a3b27a23 */ /* 0x100fe40000010890 */
[--C-:B------:R-:W-:Y:S01]  /*77a0*/  FFMA.FTZ R179, R161, c[0x0][0x2d0], -R144.reuse ;  /* 0x0000b400a1b37a23 */ /* 0x100fe20000010890 */
[----:B------:R-:W-:Y:S01]  /*77b0*/  MUFU.EX2 R173, R173 ;  /* 0x000000ad00ad7308 */ /* 0x000fe20000000800 */
[----:B------:R-:W-:Y:S01]  /*77c0*/  LDSM.16.MT88.4 R160, [R196+0x3900] ;  /* 0x00390000c4a0783b */ /* 0x000fe20000004200 */
[--C-:B------:R-:W-:Y:S01]  /*77d0*/  FFMA.FTZ R225, R143, c[0x0][0x2d0], -R144.reuse ;  /* 0x0000b4008fe17a23 */ /* 0x100fe20000010890 */
[----:B-1----:R-:W-:Y:S01]  /*77e0*/  F2FP.PACK_AB R138, R169, R134 ;  /* 0x00000086a98a723e */ /* 0x002fe200000000ff */
[--C-:B------:R-:W-:Y:S02]  /*77f0*/  FFMA.FTZ R226, R141, c[0x0][0x2d0], -R144.reuse ;  /* 0x0000b4008de27a23 */ /* 0x100fe40000010890 */
[--C-:B------:R-:W-:Y:S03]  /*7800*/  FFMA.FTZ R231, R159, c[0x0][0x2d0], -R144.reuse ;  /* 0x0000b4009fe77a23 */ /* 0x100fe60000010890 */
[----:B------:R-:W-:Y:S01]  /*7810*/  LDSM.16.MT88.4 R140, [R197+0x2900] ;  /* 0x00290000c58c783b */ /* 0x000fe20000004200 */
[----:B------:R-:W1:Y:S01]  /*7820*/  MUFU.EX2 R172, R172 ;  /* 0x000000ac00ac7308 */ /* 0x000e620000000800 */
[--C-:B------:R-:W-:Y:S02]  /*7830*/  FFMA.FTZ R232, R157, c[0x0][0x2d0], -R144.reuse ;  /* 0x0000b4009de87a23 */ /* 0x100fe40000010890 */
[--C-:B------:R-:W-:Y:S02]  /*7840*/  FFMA.FTZ R233, R155, c[0x0][0x2d0], -R144.reuse ;  /* 0x0000b4009be97a23 */ /* 0x100fe40000010890 */
[C---:B---3--:R-:W-:Y:S02]  /*7850*/  FMUL.FTZ R4, R3.reuse, R128 ;  /* 0x0000008003047220 */ /* 0x048fe40000410000 */
[C---:B------:R-:W-:Y:S01]  /*7860*/  FMUL.FTZ R5, R3.reuse, R129 ;  /* 0x0000008103057220 */ /* 0x040fe20000410000 */
[----:B------:R-:W-:Y:S01]  /*7870*/  LDSM.16.MT88.4 R156, [R197+0x3900] ;  /* 0x00390000c59c783b */ /* 0x000fe20000004200 */
[C---:B------:R-:W-:Y:S01]  /*7880*/  FMUL.FTZ R8, R3.reuse, R124 ;  /* 0x0000007c03087220 */ /* 0x040fe20000410000 */
[----:B------:R-:W-:Y:S01]  /*7890*/  MUFU.EX2 R171, R171 ;  /* 0x000000ab00ab7308 */ /* 0x000fe20000000800 */
[C---:B------:R-:W-:Y:S02]  /*78a0*/  FMUL.FTZ R9, R3.reuse, R125 ;  /* 0x0000007d03097220 */ /* 0x040fe40000410000 */
[C---:B------:R-:W-:Y:S02]  /*78b0*/  FMUL.FTZ R16, R3.reuse, R116 ;  /* 0x0000007403107220 */ /* 0x040fe40000410000 */
[C---:B------:R-:W-:Y:S02]  /*78c0*/  FMUL.FTZ R17, R3.reuse, R117 ;  /* 0x0000007503117220 */ /* 0x040fe40000410000 */
[C---:B------:R-:W-:Y:S02]  /*78d0*/  FMUL.FTZ R24, R3.reuse, R108 ;  /* 0x0000006c03187220 */ /* 0x040fe40000410000 */
[C---:B------:R-:W-:Y:S01]  /*78e0*/  FMUL.FTZ R25, R3.reuse, R109 ;  /* 0x0000006d03197220 */ /* 0x040fe20000410000 */
[----:B------:R-:W3:Y:S01]  /*78f0*/  MUFU.EX2 R170, R170 ;  /* 0x000000aa00aa7308 */ /* 0x000ee20000000800 */
[C---:B------:R-:W-:Y:S02]  /*7900*/  FMUL.FTZ R32, R3.reuse, R100 ;  /* 0x0000006403207220 */ /* 0x040fe40000410000 */
[----:B------:R-:W-:Y:S01]  /*7910*/  FMUL.FTZ R33, R3, R101 ;  /* 0x0000006503217220 */ /* 0x000fe20000410000 */
[----:B-1----:R-:W-:Y:S01]  /*7920*/  F2FP.PACK_AB R137, R172, R173 ;  /* 0x000000adac89723e */ /* 0x002fe200000000ff */
[--C-:B------:R-:W-:Y:S02]  /*7930*/  FFMA.FTZ R234, R153, c[0x0][0x2d0], -R144.reuse ;  /* 0x0000b40099ea7a23 */ /* 0x100fe40000010890 */
[----:B------:R-:W-:Y:S01]  /*7940*/  LDSM.16.MT88.4 R152, [R198+0x3900] ;  /* 0x00390000c698783b */ /* 0x000fe20000004200 */
[--C-:B------:R-:W-:Y:S02]  /*7950*/  FFMA.FTZ R239, R149, c[0x0][0x2d0], -R144.reuse ;  /* 0x0000b40095ef7a23 */ /* 0x100fe40000010890 */
[----:B------:R-:W1:Y:S01]  /*7960*/  MUFU.EX2 R2, R2 ;  /* 0x0000000200027308 */ /* 0x000e620000000800 */
[--C-:B------:R-:W-:Y:S02]  /*7970*/  FFMA.FTZ R240, R147, c[0x0][0x2d0], -R144.reuse ;  /* 0x0000b40093f07a23 */ /* 0x100fe40000010890 */
[--C-:B------:R-:W-:Y:S02]  /*7980*/  FFMA.FTZ R241, R145, c[0x0][0x2d0], -R144.reuse ;  /* 0x0000b40091f17a23 */ /* 0x100fe40000010890 */
[----:B------:R-:W-:Y:S02]  /*7990*/  FFMA.FTZ R151, R146, c[0x0][0x2d0], -R151 ;  /* 0x0000b40092977a23 */ /* 0x000fe40000010897 */
[----:B------:R-:W-:Y:S02]  /*79a0*/  FFMA.FTZ R144, R133, c[0x0][0x2d0], -R144 ;  /* 0x0000b40085907a23 */ /* 0x000fe40000010890 */
[C---:B------:R-:W-:Y:S01]  /*79b0*/  FMUL.FTZ R36, R3.reuse, R36 ;  /* 0x0000002403247220 */ /* 0x040fe20000410000 */
[----:B------:R-:W-:Y:S01]  /*79c0*/  MUFU.EX2 R238, R151 ;  /* 0x0000009700ee7308 */ /* 0x000fe20000000800 */
[C---:B------:R-:W-:Y:S02]  /*79d0*/  FMUL.FTZ R37, R3.reuse, R37 ;  /* 0x0000002503257220 */ /* 0x040fe40000410000 */
[C---:B------:R-:W-:Y:S01]  /*79e0*/  FMUL.FTZ R40, R3.reuse, R40 ;  /* 0x0000002803287220 */ /* 0x040fe20000410000 */
[----:B---3--:R-:W-:Y:S01]  /*79f0*/  F2FP.PACK_AB R139, R170, R171 ;  /* 0x000000abaa8b723e */ /* 0x008fe200000000ff */
[C---:B------:R-:W-:Y:S02]  /*7a00*/  FMUL.FTZ R41, R3.reuse, R41 ;  /* 0x0000002903297220 */ /* 0x040fe40000410000 */
[C---:B------:R-:W-:Y:S02]  /*7a10*/  FMUL.FTZ R44, R3.reuse, R44 ;  /* 0x0000002c032c7220 */ /* 0x040fe40000410000 */
[C---:B------:R-:W-:Y:S01]  /*7a20*/  FMUL.FTZ R45, R3.reuse, R45 ;  /* 0x0000002d032d7220 */ /* 0x040fe20000410000 */
[----:B------:R3:W-:Y:S01]  /*7a30*/  MUFU.EX2 R242, R144 ;  /* 0x0000009000f27308 */ /* 0x0007e20000000800 */
[C---:B------:R-:W-:Y:S02]  /*7a40*/  FMUL.FTZ R48, R3.reuse, R48 ;  /* 0x0000003003307220 */ /* 0x040fe40000410000 */
[C---:B------:R-:W-:Y:S02]  /*7a50*/  FMUL.FTZ R49, R3.reuse, R49 ;  /* 0x0000003103317220 */ /* 0x040fe40000410000 */
[C---:B-1----:R-:W-:Y:S02]  /*7a60*/  FMUL.FTZ R6, R2.reuse, R130 ;  /* 0x0000008202067220 */ /* 0x042fe40000410000 */
[C---:B------:R-:W-:Y:S02]  /*7a70*/  FMUL.FTZ R7, R2.reuse, R131 ;  /* 0x0000008302077220 */ /* 0x040fe40000410000 */
[----:B------:R-:W-:Y:S01]  /*7a80*/  LDSM.16.MT88.4 R128, [R198+0x2900] ;  /* 0x00290000c680783b */ /* 0x000fe20000004200 */
[C---:B------:R-:W-:Y:S01]  /*7a90*/  FMUL.FTZ R10, R2.reuse, R126 ;  /* 0x0000007e020a7220 */ /* 0x040fe20000410000 */
[----:B------:R-:W-:Y:S01]  /*7aa0*/  MUFU.EX2 R174, R174 ;  /* 0x000000ae00ae7308 */ /* 0x000fe20000000800 */
[C---:B------:R-:W-:Y:S02]  /*7ab0*/  FMUL.FTZ R11, R2.reuse, R127 ;  /* 0x0000007f020b7220 */ /* 0x040fe40000410000 */
[C---:B--2---:R-:W-:Y:S03]  /*7ac0*/  HMMA.16816.F32 R4, R136.reuse, R12, R4 ;  /* 0x0000000c8804723c */ /* 0x044fe60000001804 */
[----:B------:R-:W-:Y:S02]  /*7ad0*/  LDSM.16.MT88.4 R124, [R203+0x2900] ;  /* 0x00290000cb7c783b */ /* 0x000fe40000004200 */
[C---:B------:R-:W-:Y:S02]  /*7ae0*/  FMUL.FTZ R18, R2.reuse, R118 ;  /* 0x0000007602127220 */ /* 0x040fe40000410000 */
[C---:B------:R-:W-:Y:S01]  /*7af0*/  FMUL.FTZ R12, R3.reuse, R120 ;  /* 0x00000078030c7220 */ /* 0x040fe20000410000 */
[C---:B------:R-:W-:Y:S01]  /*7b00*/  HMMA.16816.F32 R8, R136.reuse, R14, R8 ;  /* 0x0000000e8808723c */ /* 0x040fe20000001808 */
[----:B------:R-:W1:Y:S02]  /*7b10*/  MUFU.EX2 R175, R175 ;  /* 0x000000af00af7308 */ /* 0x000e640000000800 */
[----:B---3--:R-:W-:Y:S01]  /*7b20*/  LDSM.16.MT88.4 R144, [R196+0x1900] ;  /* 0x00190000c490783b */ /* 0x008fe20000004200 */
[C---:B------:R-:W-:Y:S02]  /*7b30*/  FMUL.FTZ R13, R3.reuse, R121 ;  /* 0x00000079030d7220 */ /* 0x040fe40000410000 */
[C---:B------:R-:W-:Y:S02]  /*7b40*/  FMUL.FTZ R19, R2.reuse, R119 ;  /* 0x0000007702137220 */ /* 0x040fe40000410000 */
[C---:B------:R-:W-:Y:S03]  /*7b50*/  FMUL.FTZ R14, R2.reuse, R122 ;  /* 0x0000007a020e7220 */ /* 0x040fe60000410000 */
[----:B------:R-:W-:Y:S01]  /*7b60*/  LDSM.16.MT88.4 R116, [R198+0x900] ;  /* 0x00090000c674783b */ /* 0x000fe20000004200 */
[C---:B------:R-:W-:Y:S01]  /*7b70*/  FMUL.FTZ R15, R2.reuse, R123 ;  /* 0x0000007b020f7220 */ /* 0x040fe20000410000 */
[----:B------:R-:W-:Y:S01]  /*7b80*/  MUFU.EX2 R176, R176 ;  /* 0x000000b000b07308 */ /* 0x000fe20000000800 */
[C---:B------:R-:W-:Y:S02]  /*7b90*/  FMUL.FTZ R26, R2.reuse, R110 ;  /* 0x0000006e021a7220 */ /* 0x040fe40000410000 */
[C---:B------:R-:W-:Y:S02]  /*7ba0*/  FMUL.FTZ R27, R2.reuse, R111 ;  /* 0x0000006f021b7220 */ /* 0x040fe40000410000 */
[C---:B------:R-:W-:Y:S01]  /*7bb0*/  FMUL.FTZ R34, R2.reuse, R102 ;  /* 0x0000006602227220 */ /* 0x040fe20000410000 */
[C---:B------:R-:W-:Y:S01]  /*7bc0*/  HMMA.16816.F32 R12, R136.reuse, R20, R12 ;  /* 0x00000014880c723c */ /* 0x040fe2000000180c */
[----:B------:R-:W2:Y:S02]  /*7bd0*/  LDSM.16.MT88.4 R120, [R196+0x100] ;  /* 0x00010000c478783b */ /* 0x000ea40000004200 */
[C---:B------:R-:W-:Y:S01]  /*7be0*/  FMUL.FTZ R35, R2.reuse, R103 ;  /* 0x0000006702237220 */ /* 0x040fe20000410000 */
[----:B------:R-:W-:Y:S01]  /*7bf0*/  MUFU.EX2 R177, R177 ;  /* 0x000000b100b17308 */ /* 0x000fe20000000800 */
[C---:B------:R-:W-:Y:S02]  /*7c00*/  FMUL.FTZ R38, R2.reuse, R38 ;  /* 0x0000002602267220 */ /* 0x040fe40000410000 */
[C---:B------:R-:W-:Y:S01]  /*7c10*/  FMUL.FTZ R20, R3.reuse, R112 ;  /* 0x0000007003147220 */ /* 0x040fe20000410000 */
[C---:B------:R-:W-:Y:S01]  /*7c20*/  HMMA.16816.F32 R16, R136.reuse, R22, R16 ;  /* 0x000000168810723c */ /* 0x040fe20000001810 */
[----:B------:R-:W-:Y:S03]  /*7c30*/  LDSM.16.MT88.4 R100, [R197+0x2100] ;  /* 0x00210000c564783b */ /* 0x000fe60000004200 */
[C---:B------:R-:W-:Y:S02]  /*7c40*/  FMUL.FTZ R21, R3.reuse, R113 ;  /* 0x0000007103157220 */ /* 0x040fe40000410000 */
[C---:B------:R-:W-:Y:S01]  /*7c50*/  FMUL.FTZ R39, R2.reuse, R39 ;  /* 0x0000002702277220 */ /* 0x040fe20000410000 */
[----:B------:R-:W-:Y:S01]  /*7c60*/  MUFU.EX2 R178, R178 ;  /* 0x000000b200b27308 */ /* 0x000fe20000000800 */
[C---:B------:R-:W-:Y:S01]  /*7c70*/  FMUL.FTZ R22, R2.reuse, R114 ;  /* 0x0000007202167220 */ /* 0x040fe20000410000 */
[----:B------:R-:W-:Y:S03]  /*7c80*/  LDSM.16.MT88.4 R108, [R196+0x2100] ;  /* 0x00210000c46c783b */ /* 0x000fe60000004200 */
[C---:B------:R-:W-:Y:S02]  /*7c90*/  FMUL.FTZ R23, R2.reuse, R115 ;  /* 0x0000007302177220 */ /* 0x040fe40000410000 */
[C---:B------:R-:W-:Y:S02]  /*7ca0*/  FMUL.FTZ R42, R2.reuse, R42 ;  /* 0x0000002a022a7220 */ /* 0x040fe40000410000 */
[C---:B------:R-:W-:Y:S01]  /*7cb0*/  FMUL.FTZ R43, R2.reuse, R43 ;  /* 0x0000002b022b7220 */ /* 0x040fe20000410000 */
[----:B------:R-:W3:Y:S01]  /*7cc0*/  LDSM.16.MT88.4 R112, [R203+0x2100] ;  /* 0x00210000cb70783b */ /* 0x000ee20000004200 */
[C---:B------:R-:W-:Y:S01]  /*7cd0*/  FMUL.FTZ R46, R2.reuse, R46 ;  /* 0x0000002e022e7220 */ /* 0x040fe20000410000 */
[C---:B------:R-:W-:Y:S01]  /*7ce0*/  HMMA.16816.F32 R20, R136.reuse, R28, R20 ;  /* 0x0000001c8814723c */ /* 0x040fe20000001814 */
[----:B------:R-:W4:Y:S02]  /*7cf0*/  MUFU.EX2 R179, R179 ;  /* 0x000000b300b37308 */ /* 0x000f240000000800 */
[C---:B------:R-:W-:Y:S02]  /*7d00*/  FMUL.FTZ R47, R2.reuse, R47 ;  /* 0x0000002f022f7220 */ /* 0x040fe40000410000 */
[C---:B------:R-:W-:Y:S01]  /*7d10*/  FMUL.FTZ R50, R2.reuse, R50 ;  /* 0x0000003202327220 */ /* 0x040fe20000410000 */
[----:B------:R-:W-:Y:S01]  /*7d20*/  LDSM.16.MT88.4 R148, [R203+0x3900] ;  /* 0x00390000cb94783b */ /* 0x000fe20000004200 */
[C---:B------:R-:W-:Y:S01]  /*7d30*/  FMUL.FTZ R28, R3.reuse, R104 ;  /* 0x00000068031c7220 */ /* 0x040fe20000410000 */
[C---:B------:R-:W-:Y:S03]  /*7d40*/  HMMA.16816.F32 R24, R136.reuse, R30, R24 ;  /* 0x0000001e8818723c */ /* 0x040fe60000001818 */
[----:B------:R-:W-:Y:S01]  /*7d50*/  MUFU.EX2 R225, R225 ;  /* 0x000000e100e17308 */ /* 0x000fe20000000800 */
[C---:B------:R-:W-:Y:S02]  /*7d60*/  FMUL.FTZ R29, R3.reuse, R105 ;  /* 0x00000069031d7220 */ /* 0x040fe40000410000 */
[C---:B------:R-:W-:Y:S02]  /*7d70*/  FMUL.FTZ R51, R2.reuse, R51 ;  /* 0x0000003302337220 */ /* 0x040fe40000410000 */
[C---:B------:R-:W-:Y:S04]  /*7d80*/  FMUL.FTZ R30, R2.reuse, R106 ;  /* 0x0000006a021e7220 */ /* 0x040fe80000410000 */
[C---:B------:R-:W-:Y:S01]  /*7d90*/  FMUL.FTZ R31, R2.reuse, R107 ;  /* 0x0000006b021f7220 */ /* 0x040fe20000410000 */
[----:B------:R-:W5:Y:S01]  /*7da0*/  MUFU.EX2 R226, R226 ;  /* 0x000000e200e27308 */ /* 0x000f620000000800 */
[----:B------:R-:W1:Y:S01]  /*7db0*/  LDSM.16.MT88.4 R104, [R198+0x2100] ;  /* 0x00210000c668783b */ /* 0x000e620000004200 */
[C---:B------:R-:W-:Y:S02]  /*7dc0*/  FMUL.FTZ R52, R3.reuse, R52 ;  /* 0x0000003403347220 */ /* 0x040fe40000410000 */
[C---:B------:R-:W-:Y:S02]  /*7dd0*/  FMUL.FTZ R53, R3.reuse, R53 ;  /* 0x0000003503357220 */ /* 0x040fe40000410000 */
[C---:B--2---:R-:W-:Y:S03]  /*7de0*/  HMMA.16816.F32 R28, R136.reuse, R120, R28 ;  /* 0x00000078881c723c */ /* 0x044fe6000000181c */
        /* <DEDUP_REMOVED lines=8> */
[----:B------:R-:W2:Y:S01]  /*7e70*/  MUFU.EX2 R228, R228 ;  /* 0x000000e400e47308 */ /* 0x000ea20000000800 */
[C---:B---3--:R-:W-:Y:S04]  /*7e80*/  HMMA.16816.F32 R36, R136.reuse, R112, R36 ;  /* 0x000000708824723c */ /* 0x048fe80000001824 */
[C---:B------:R-:W-:Y:S02]  /*7e90*/  FMUL.FTZ R59, R2.reuse, R59 ;  /* 0x0000003b023b7220 */ /* 0x040fe40000410000 */
[C---:B------:R-:W-:Y:S02]  /*7ea0*/  FMUL.FTZ R60, R3.reuse, R60 ;  /* 0x0000003c033c7220 */ /* 0x040fe40000410000 */
[C---:B------:R-:W-:Y:S01]  /*7eb0*/  HMMA.16816.F32 R40, R136.reuse, R114, R40 ;  /* 0x000000728828723c */ /* 0x040fe20000001828 */
[----:B------:R-:W-:Y:S01]  /*7ec0*/  LDSM.16.MT88.4 R112, [R203+0x900] ;  /* 0x00090000cb70783b */ /* 0x000fe20000004200 */
[----:B------:R-:W-:Y:S02]  /*7ed0*/  MUFU.EX2 R229, R229 ;  /* 0x000000e500e57308 */ /* 0x000fe40000000800 */
[C---:B------:R-:W-:Y:S02]  /*7ee0*/  FMUL.FTZ R61, R3.reuse, R61 ;  /* 0x0000003d033d7220 */ /* 0x040fe40000410000 */
[C---:B------:R-:W-:Y:S02]  /*7ef0*/  FMUL.FTZ R62, R2.reuse, R62 ;  /* 0x0000003e023e7220 */ /* 0x040fe40000410000 */
[C---:B------:R-:W-:Y:S01]  /*7f00*/  FMUL.FTZ R63, R2.reuse, R63 ;  /* 0x0000003f023f7220 */ /* 0x040fe20000410000 */
[C---:B-1----:R-:W-:Y:S03]  /*7f10*/  HMMA.16816.F32 R44, R136.reuse, R104, R44 ;  /* 0x00000068882c723c */ /* 0x042fe6000000182c */
[----:B------:R-:W1:Y:S01]  /*7f20*/  MUFU.EX2 R230, R230 ;  /* 0x000000e600e67308 */ /* 0x000e620000000800 */
[C---:B------:R-:W-:Y:S02]  /*7f30*/  FMUL.FTZ R64, R3.reuse, R64 ;  /* 0x0000004003407220 */ /* 0x040fe40000410000 */
[C---:B------:R-:W-:Y:S02]  /*7f40*/  FMUL.FTZ R65, R3.reuse, R65 ;  /* 0x0000004103417220 */ /* 0x040fe40000410000 */
[C---:B------:R-:W-:Y:S01]  /*7f50*/  FMUL.FTZ R66, R2.reuse, R66 ;  /* 0x0000004202427220 */ /* 0x040fe20000410000 */
[C---:B------:R-:W-:Y:S01]  /*7f60*/  HMMA.16816.F32 R48, R136.reuse, R106, R48 ;  /* 0x0000006a8830723c */ /* 0x040fe20000001830 */
[----:B------:R-:W3:Y:S03]  /*7f70*/  LDSM.16.MT88.4 R104, [R203+0x4100] ;  /* 0x00410000cb68783b */ /* 0x000ee60000004200 */
[----:B------:R-:W-:Y:S01]  /*7f80*/  MUFU.EX2 R231, R231 ;  /* 0x000000e700e77308 */ /* 0x000fe20000000800 */
[C---:B------:R-:W-:Y:S02]  /*7f90*/  FMUL.FTZ R67, R2.reuse, R67 ;  /* 0x0000004302437220 */ /* 0x040fe40000410000 */
[C---:B------:R-:W-:Y:S01]  /*7fa0*/  FMUL.FTZ R68, R3.reuse, R68 ;  /* 0x0000004403447220 */ /* 0x040fe20000410000 */
[C---:B------:R-:W-:Y:S04]  /*7fb0*/  HMMA.16816.F32 R52, R136.reuse, R100, R52 ;  /* 0x000000648834723c */ /* 0x040fe80000001834 */
[C---:B------:R-:W-:Y:S02]  /*7fc0*/  FMUL.FTZ R69, R3.reuse, R69 ;  /* 0x0000004503457220 */ /* 0x040fe40000410000 */
[----:B------:R-:W1:Y:S01]  /*7fd0*/  MUFU.EX2 R232, R232 ;  /* 0x000000e800e87308 */ /* 0x000e620000000800 */
[C---:B------:R-:W-:Y:S01]  /*7fe0*/  FMUL.FTZ R70, R2.reuse, R70 ;  /* 0x0000004602467220 */ /* 0x040fe20000410000 */
[C---:B------:R-:W-:Y:S01]  /*7ff0*/  HMMA.16816.F32 R56, R136.reuse, R102, R56 ;  /* 0x000000668838723c */ /* 0x040fe20000001838 */
[----:B------:R-:W1:Y:S03]  /*8000*/  LDSM.16.MT88.4 R100, [R198+0x4100] ;  /* 0x00410000c664783b */ /* 0x000e660000004200 */
[C---:B------:R-:W-:Y:S02]  /*8010*/  FMUL.FTZ R71, R2.reuse, R71 ;  /* 0x0000004702477220 */ /* 0x040fe40000410000 */
[C---:B------:R-:W-:Y:S02]  /*8020*/  FMUL.FTZ R72, R3.reuse, R72 ;  /* 0x0000004803487220 */ /* 0x040fe40000410000 */
[----:B------:R-:W-:Y:S01]  /*8030*/  MUFU.EX2 R233, R233 ;  /* 0x000000e900e97308 */ /* 0x000fe20000000800 */
[C---:B------:R-:W-:Y:S03]  /*8040*/  HMMA.16816.F32 R60, R136.reuse, R108, R60 ;  /* 0x0000006c883c723c */ /* 0x040fe6000000183c */
[C---:B------:R-:W-:Y:S02]  /*8050*/  FMUL.FTZ R73, R3.reuse, R73 ;  /* 0x0000004903497220 */ /* 0x040fe40000410000 */
[C---:B------:R-:W-:Y:S03]  /*8060*/  FMUL.FTZ R74, R2.reuse, R74 ;  /* 0x0000004a024a7220 */ /* 0x040fe60000410000 */
[C---:B------:R-:W-:Y:S01]  /*8070*/  HMMA.16816.F32 R64, R136.reuse, R110, R64 ;  /* 0x0000006e8840723c */ /* 0x040fe20000001840 */
[----:B------:R-:W2:Y:S01]  /*8080*/  LDSM.16.MT88.4 R108, [R197+0x4100] ;  /* 0x00410000c56c783b */ /* 0x000ea20000004200 */
[----:B------:R-:W2:Y:S02]  /*8090*/  MUFU.EX2 R234, R234 ;  /* 0x000000ea00ea7308 */ /* 0x000ea40000000800 */
[C---:B------:R-:W-:Y:S02]  /*80a0*/  FMUL.FTZ R75, R2.reuse, R75 ;  /* 0x0000004b024b7220 */ /* 0x040fe40000410000 */
[C---:B------:R-:W-:Y:S02]  /*80b0*/  FMUL.FTZ R76, R3.reuse, R76 ;  /* 0x0000004c034c7220 */ /* 0x040fe40000410000 */
[C---:B------:R-:W-:Y:S01]  /*80c0*/  FMUL.FTZ R77, R3.reuse, R77 ;  /* 0x0000004d034d7220 */ /* 0x040fe20000410000 */
[C---:B---3--:R-:W-:Y:S03]  /*80d0*/  HMMA.16816.F32 R68, R136.reuse, R104, R68 ;  /* 0x000000688844723c */ /* 0x048fe60000001844 */
[C---:B------:R-:W-:Y:S01]  /*80e0*/  FMUL.FTZ R78, R2.reuse, R78 ;  /* 0x0000004e024e7220 */ /* 0x040fe20000410000 */
[----:B------:R-:W-:Y:S01]  /*80f0*/  MUFU.EX2 R235, R235 ;  /* 0x000000eb00eb7308 */ /* 0x000fe20000000800 */
[C---:B------:R-:W-:Y:S02]  /*8100*/  FMUL.FTZ R79, R2.reuse, R79 ;  /* 0x0000004f024f7220 */ /* 0x040fe40000410000 */
[C---:B------:R-:W-:Y:S01]  /*8110*/  FMUL.FTZ R80, R3.reuse, R80 ;  /* 0x0000005003507220 */ /* 0x040fe20000410000 */
[C---:B------:R-:W-:Y:S01]  /*8120*/  HMMA.16816.F32 R72, R136.reuse, R106, R72 ;  /* 0x0000006a8848723c */ /* 0x040fe20000001848 */
[----:B------:R-:W3:Y:S03]  /*8130*/  LDSM.16.MT88.4 R104, [R196+0x4100] ;  /* 0x00410000c468783b */ /* 0x000ee60000004200 */
[C---:B------:R-:W-:Y:S02]  /*8140*/  FMUL.FTZ R81, R3.reuse, R81 ;  /* 0x0000005103517220 */ /* 0x040fe40000410000 */
[C---:B------:R-:W-:Y:S01]  /*8150*/  FMUL.FTZ R82, R2.reuse, R82 ;  /* 0x0000005202527220 */ /* 0x040fe20000410000 */
[----:B------:R-:W2:Y:S01]  /*8160*/  MUFU.EX2 R236, R236 ;  /* 0x000000ec00ec7308 */ /* 0x000ea20000000800 */
[C---:B-1----:R-:W-:Y:S04]  /*8170*/  HMMA.16816.F32 R76, R136.reuse, R100, R76 ;  /* 0x00000064884c723c */ /* 0x042fe8000000184c */
[C---:B------:R-:W-:Y:S02]  /*8180*/  FMUL.FTZ R83, R2.reuse, R83 ;  /* 0x0000005302537220 */ /* 0x040fe40000410000 */
[----:B------:R-:W-:Y:S01]  /*8190*/  FMUL.FTZ R84, R3, R84 ;  /* 0x0000005403547220 */ /* 0x000fe20000410000 */
[----:B------:R-:W-:Y:S01]  /*81a0*/  F2FP.PACK_AB R100, R175, R174 ;  /* 0x000000aeaf64723e */ /* 0x000fe200000000ff */
[----:B------:R-:W-:Y:S01]  /*81b0*/  FMUL.FTZ R85, R3, R85 ;  /* 0x0000005503557220 */ /* 0x000fe20000410000 */
[----:B----4-:R-:W-:Y:S01]  /*81c0*/  F2FP.PACK_AB R101, R179, R178 ;  /* 0x000000b2b365723e */ /* 0x010fe200000000ff */
[----:B------:R-:W-:Y:S01]  /*81d0*/  MUFU.EX2 R237, R237 ;  /* 0x000000ed00ed7308 */ /* 0x000fe20000000800 */
[C---:B------:R-:W-:Y:S03]  /*81e0*/  HMMA.16816.F32 R80, R136.reuse, R102, R80 ;  /* 0x000000668850723c */ /* 0x040fe60000001850 */
[C---:B------:R-:W-:Y:S02]  /*81f0*/  FMUL.FTZ R86, R2.reuse, R86 ;  /* 0x0000005602567220 */ /* 0x040fe40000410000 */
[C---:B------:R-:W-:Y:S02]  /*8200*/  FMUL.FTZ R87, R2.reuse, R87 ;  /* 0x0000005702577220 */ /* 0x040fe40000410000 */
[----:B------:R-:W-:Y:S01]  /*8210*/  FMUL.FTZ R88, R3, R88 ;  /* 0x0000005803587220 */ /* 0x000fe20000410000 */
[----:B------:R-:W-:Y:S01]  /*8220*/  F2FP.PACK_AB R102, R177, R176 ;  /* 0x000000b0b166723e */ /* 0x000fe200000000ff */
[C---:B------:R-:W-:Y:S01]  /*8230*/  FMUL.FTZ R89, R3.reuse, R89 ;  /* 0x0000005903597220 */ /* 0x040fe20000410000 */
[----:B------:R-:W-:Y:S02]  /*8240*/  MUFU.EX2 R239, R239 ;  /* 0x000000ef00ef7308 */ /* 0x000fe40000000800 */
[C---:B--2---:R-:W-:Y:S03]  /*8250*/  HMMA.16816.F32 R84, R136.reuse, R108, R84 ;  /* 0x0000006c8854723c */ /* 0x044fe60000001854 */
[----:B------:R-:W-:Y:S01]  /*8260*/  FMUL.FTZ R90, R2, R90 ;  /* 0x0000005a025a7220 */ /* 0x000fe20000410000 */
[----:B-----5:R-:W-:Y:S01]  /*8270*/  F2FP.PACK_AB R103, R226, R225 ;  /* 0x000000e1e267723e */ /* 0x020fe200000000ff */
[C---:B------:R-:W-:Y:S02]  /*8280*/  FMUL.FTZ R91, R2.reuse, R91 ;  /* 0x0000005b025b7220 */ /* 0x040fe40000410000 */
[C---:B------:R-:W-:Y:S01]  /*8290*/  FMUL.FTZ R92, R3.reuse, R92 ;  /* 0x0000005c035c7220 */ /* 0x040fe20000410000 */
[----:B------:R-:W1:Y:S01]  /*82a0*/  MUFU.EX2 R240, R240 ;  /* 0x000000f000f07308 */ /* 0x000e620000000800 */
[C---:B------:R-:W-:Y:S03]  /*82b0*/  FMUL.FTZ R93, R3.reuse, R93 ;  /* 0x0000005d035d7220 */ /* 0x040fe60000410000 */
[C---:B------:R-:W-:Y:S01]  /*82c0*/  HMMA.16816.F32 R88, R136.reuse, R110, R88 ;  /* 0x0000006e8858723c */ /* 0x040fe20000001858 */
[----:B------:R-:W2:Y:S02]  /*82d0*/  LDSM.16.MT88.4 R108, [R197+0x900] ;  /* 0x00090000c56c783b */ /* 0x000ea40000004200 */
[C---:B------:R-:W-:Y:S02]  /*82e0*/  FMUL.FTZ R94, R2.reuse, R94 ;  /* 0x0000005e025e7220 */ /* 0x040fe40000410000 */
[C---:B------:R-:W-:Y:S01]  /*82f0*/  FMUL.FTZ R95, R2.reuse, R95 ;  /* 0x0000005f025f7220 */ /* 0x040fe20000410000 */
[----:B------:R-:W4:Y:S01]  /*8300*/  MUFU.EX2 R241, R241 ;  /* 0x000000f100f17308 */ /* 0x000f220000000800 */
[C---:B------:R-:W-:Y:S02]  /*8310*/  FMUL.FTZ R96, R3.reuse, R96 ;  /* 0x0000006003607220 */ /* 0x040fe40000410000 */
[C---:B------:R-:W-:Y:S03]  /*8320*/  FMUL.FTZ R97, R3.reuse, R97 ;  /* 0x0000006103617220 */ /* 0x040fe60000410000 */
[C---:B---3--:R-:W-:Y:S03]  /*8330*/  HMMA.16816.F32 R92, R136.reuse, R104, R92 ;  /* 0x00000068885c723c */ /* 0x048fe6000000185c */
[C---:B------:R-:W-:Y:S02]  /*8340*/  FMUL.FTZ R98, R2.reuse, R98 ;  /* 0x0000006202627220 */ /* 0x040fe40000410000 */
[C---:B------:R-:W-:Y:S02]  /*8350*/  FMUL.FTZ R99, R2.reuse, R99 ;  /* 0x0000006302637220 */ /* 0x040fe40000410000 */
[----:B------:R-:W-:Y:S01]  /*8360*/  FFMA.FTZ R168, R3, R218, R168 ;  /* 0x000000da03a87223 */ /* 0x000fe200000100a8 */
[----:B------:R-:W-:Y:S01]  /*8370*/  MOV R3, R0 ;  /* 0x0000000000037202 */ /* 0x000fe20000000f00 */
[----:B------:R-:W-:Y:S03]  /*8380*/  FFMA.FTZ R173, R2, R219, R173 ;  /* 0x000000db02ad7223 */ /* 0x000fe600000100ad */
[----:B------:R-:W-:Y:S01]  /*8390*/  HMMA.16816.F32 R96, R136, R106, R96 ;  /* 0x0000006a8860723c */ /* 0x000fe20000001860 */
[----:B------:R-:W3:Y:S02]  /*83a0*/  LDSM.16.MT88.4 R104, [R196+0x2900] ;  /* 0x00290000c468783b */ /* 0x000ee40000004200 */
[----:B------:R-:W-:Y:S02]  /*83b0*/  FADD.FTZ R135, R135, R168 ;  /* 0x000000a887877221 */ /* 0x000fe40000010000 */
[----:B------:R-:W-:Y:S02]  /*83c0*/  FADD.FTZ R172, R172, R173 ;  /* 0x000000adacac7221 */ /* 0x000fe40000010000 */
[----:B------:R-:W-:Y:S01]  /*83d0*/  FADD.FTZ R134, R134, R135 ;  /* 0x0000008786867221 */ /* 0x000fe20000010000 */
[C---:B------:R-:W-:Y:S01]  /*83e0*/  HMMA.16816.F32 R4, R100.reuse, R112, R4 ;  /* 0x000000706404723c */ /* 0x040fe20000001804 */
[----:B------:R-:W-:Y:S04]  /*83f0*/  LDSM.16.MT88.4 R136, [R197+0x3100] ;  /* 0x00310000c588783b */ /* 0x000fe80000004200 */
[----:B------:R-:W-:Y:S03]  /*8400*/  FADD.FTZ R169, R169, R134 ;  /* 0x00000086a9a97221 */ /* 0x000fe60000010000 */
[C---:B------:R-:W-:Y:S01]  /*8410*/  HMMA.16816.F32 R8, R100.reuse, R114, R8 ;  /* 0x000000726408723c */ /* 0x040fe20000001808 */
[----:B------:R-:W-:Y:S03]  /*8420*/  LDSM.16.MT88.4 R112, [R198+0x4900] ;  /* 0x00490000c670783b */ /* 0x000fe60000004200 */
[----:B------:R-:W-:Y:S04]  /*8430*/  FADD.FTZ R174, R174, R169 ;  /* 0x000000a9aeae7221 */ /* 0x000fe80000010000 */
[C---:B------:R-:W-:Y:S04]  /*8440*/  HMMA.16816.F32 R12, R100.reuse, R116, R12 ;  /* 0x00000074640c723c */ /* 0x040fe8000000180c */
[----:B------:R-:W-:Y:S04]  /*8450*/  FADD.FTZ R175, R175, R174 ;  /* 0x000000aeafaf7221 */ /* 0x000fe80000010000 */
[C---:B------:R-:W-:Y:S01]  /*8460*/  HMMA.16816.F32 R16, R100.reuse, R118, R16 ;  /* 0x000000766410723c */ /* 0x040fe20000001810 */
[----:B------:R-:W-:Y:S03]  /*8470*/  LDSM.16.MT88.4 R116, [R197+0x4900] ;  /* 0x00490000c574783b */ /* 0x000fe60000004200 */
[----:B------:R-:W-:Y:S04]  /*8480*/  FADD.FTZ R176, R176, R175 ;  /* 0x000000afb0b07221 */ /* 0x000fe80000010000 */
[C---:B--2---:R-:W-:Y:S04]  /*8490*/  HMMA.16816.F32 R20, R100.reuse, R108, R20 ;  /* 0x0000006c6414723c */ /* 0x044fe80000001814 */
[----:B------:R-:W-:Y:S04]  /*84a0*/  FADD.FTZ R176, R177, R176 ;  /* 0x000000b0b1b07221 */ /* 0x000fe80000010000 */
        /* <DEDUP_REMOVED lines=16> */
[----:B------:R-:W3:Y:S07]  /*85b0*/  LDSM.16.MT88.4 R104, [R196+0x4900] ;  /* 0x00490000c468783b */ /* 0x000eee0000004200 */
[C---:B--2---:R-:W-:Y:S08]  /*85c0*/  HMMA.16816.F32 R68, R100.reuse, R108, R68 ;  /* 0x0000006c6444723c */ /* 0x044ff00000001844 */
[C---:B------:R-:W-:Y:S01]  /*85d0*/  HMMA.16816.F32 R72, R100.reuse, R110, R72 ;  /* 0x0000006e6448723c */ /* 0x040fe20000001848 */
[----:B------:R-:W2:Y:S07]  /*85e0*/  LDSM.16.MT88.4 R108, [R203+0x1100] ;  /* 0x00110000cb6c783b */ /* 0x000eae0000004200 */
[C---:B------:R-:W-:Y:S08]  /*85f0*/  HMMA.16816.F32 R76, R100.reuse, R112, R76 ;  /* 0x00000070644c723c */ /* 0x040ff0000000184c */
[C---:B------:R-:W-:Y:S01]  /*8600*/  HMMA.16816.F32 R80, R100.reuse, R114, R80 ;  /* 0x000000726450723c */ /* 0x040fe20000001850 */
[----:B------:R-:W5:Y:S07]  /*8610*/  LDSM.16.MT88.4 R112, [R197+0x1100] ;  /* 0x00110000c570783b */ /* 0x000f6e0000004200 */
[C---:B------:R-:W-:Y:S08]  /*8620*/  HMMA.16816.F32 R84, R100.reuse, R116, R84 ;  /* 0x000000746454723c */ /* 0x040ff00000001854 */
[C---:B------:R-:W-:Y:S01]  /*8630*/  HMMA.16816.F32 R88, R100.reuse, R118, R88 ;  /* 0x000000766458723c */ /* 0x040fe20000001858 */
[----:B------:R-:W1:Y:S07]  /*8640*/  LDSM.16.MT88.4 R116, [R203+0x3100] ;  /* 0x00310000cb74783b */ /* 0x000e6e0000004200 */
[C---:B---3--:R-:W-:Y:S08]  /*8650*/  HMMA.16816.F32 R92, R100.reuse, R104, R92 ;  /* 0x00000068645c723c */ /* 0x048ff0000000185c */
[----:B------:R-:W-:Y:S01]  /*8660*/  HMMA.16816.F32 R96, R100, R106, R96 ;  /* 0x0000006a6460723c */ /* 0x000fe20000001860 */
[----:B------:R-:W3:Y:S06]  /*8670*/  LDSM.16.MT88.4 R104, [R196+0x3100] ;  /* 0x00310000c468783b */ /* 0x000eec0000004200 */
[----:B------:R-:W-:Y:S01]  /*8680*/  F2FP.PACK_AB R100, R228, R227 ;  /* 0x000000e3e464723e */ /* 0x000fe200000000ff */
[----:B------:R-:W-:Y:S01]  /*8690*/  FADD.FTZ R227, R227, R176 ;  /* 0x000000b0e3e37221 */ /* 0x000fe20000010000 */
[----:B------:R-:W-:Y:S03]  /*86a0*/  F2FP.PACK_AB R102, R230, R229 ;  /* 0x000000e5e666723e */ /* 0x000fe600000000ff */
[----:B------:R-:W-:Y:S01]  /*86b0*/  F2FP.PACK_AB R101, R232, R231 ;  /* 0x000000e7e865723e */ /* 0x000fe200000000ff */
[----:B------:R-:W-:Y:S01]  /*86c0*/  FADD.FTZ R228, R228, R227 ;  /* 0x000000e3e4e47221 */ /* 0x000fe20000010000 */
[----:B------:R-:W-:Y:S03]  /*86d0*/  F2FP.PACK_AB R103, R234, R233 ;  /* 0x000000e9ea67723e */ /* 0x000fe600000000ff */
[----:B------:R-:W-:Y:S04]  /*86e0*/  FADD.FTZ R229, R229, R228 ;  /* 0x000000e4e5e57221 */ /* 0x000fe80000010000 */
[C---:B--2---:R-:W-:Y:S03]  /*86f0*/  HMMA.16816.F32 R4, R100.reuse, R108, R4 ;  /* 0x0000006c6404723c */ /* 0x044fe60000001804 */
[----:B------:R-:W-:Y:S05]  /*8700*/  FADD.FTZ R230, R230, R229 ;  /* 0x000000e5e6e67221 */ /* 0x000fea0000010000 */
[C---:B------:R-:W-:Y:S01]  /*8710*/  HMMA.16816.F32 R8, R100.reuse, R110, R8 ;  /* 0x0000006e6408723c */ /* 0x040fe20000001808 */
[----:B------:R-:W2:Y:S07]  /*8720*/  LDSM.16.MT88.4 R108, [R203+0x5100] ;  /* 0x00510000cb6c783b */ /* 0x000eae0000004200 */
[C---:B------:R-:W-:Y:S08]  /*8730*/  HMMA.16816.F32 R12, R100.reuse, R120, R12 ;  /* 0x00000078640c723c */ /* 0x040ff0000000180c */
[C---:B------:R-:W-:Y:S08]  /*8740*/  HMMA.16816.F32 R16, R100.reuse, R122, R16 ;  /* 0x0000007a6410723c */ /* 0x040ff00000001810 */
[C---:B-----5:R-:W-:Y:S08]  /*8750*/  HMMA.16816.F32 R20, R100.reuse, R112, R20 ;  /* 0x000000706414723c */ /* 0x060ff00000001814 */
[C---:B------:R-:W-:Y:S01]  /*8760*/  HMMA.16816.F32 R24, R100.reuse, R114, R24 ;  /* 0x000000726418723c */ /* 0x040fe20000001818 */
[----:B------:R-:W5:Y:S07]  /*8770*/  LDSM.16.MT88.4 R112, [R198+0x5100] ;  /* 0x00510000c670783b */ /* 0x000f6e0000004200 */
[C---:B------:R-:W-:Y:S08]  /*8780*/  HMMA.16816.F32 R28, R100.reuse, R124, R28 ;  /* 0x0000007c641c723c */ /* 0x040ff0000000181c */
[C---:B------:R-:W-:Y:S01]  /*8790*/  HMMA.16816.F32 R32, R100.reuse, R126, R32 ;  /* 0x0000007e6420723c */ /* 0x040fe20000001820 */
[----:B------:R-:W-:Y:S07]  /*87a0*/  LDSM.16.MT88.4 R124, [R203+0x1900] ;  /* 0x00190000cb7c783b */ /* 0x000fee0000004200 */
[C---:B-1----:R-:W-:Y:S08]  /*87b0*/  HMMA.16816.F32 R36, R100.reuse, R116, R36 ;  /* 0x000000746424723c */ /* 0x042ff00000001824 */
[C---:B------:R-:W-:Y:S01]  /*87c0*/  HMMA.16816.F32 R40, R100.reuse, R118, R40 ;  /* 0x000000766428723c */ /* 0x040fe20000001828 */
[----:B------:R-:W1:Y:S07]  /*87d0*/  LDSM.16.MT88.4 R116, [R197+0x5100] ;  /* 0x00510000c574783b */ /* 0x000e6e0000004200 */
[C---:B------:R-:W-:Y:S08]  /*87e0*/  HMMA.16816.F32 R44, R100.reuse, R128, R44 ;  /* 0x00000080642c723c */ /* 0x040ff0000000182c */
[C---:B------:R-:W-:Y:S08]  /*87f0*/  HMMA.16816.F32 R48, R100.reuse, R130, R48 ;  /* 0x000000826430723c */ /* 0x040ff00000001830 */
[C---:B------:R-:W-:Y:S07]  /*8800*/  HMMA.16816.F32 R52, R100.reuse, R136, R52 ;  /* 0x000000886434723c */ /* 0x040fee0000001834 */
[----:B------:R-:W-:Y:S01]  /*8810*/  F2FP.PACK_AB R136, R236, R235 ;  /* 0x000000ebec88723e */ /* 0x000fe200000000ff */
[C---:B------:R-:W-:Y:S04]  /*8820*/  HMMA.16816.F32 R56, R100.reuse, R138, R56 ;  /* 0x0000008a6438723c */ /* 0x040fe80000001838 */
[----:B------:R-:W-:Y:S01]  /*8830*/  F2FP.PACK_AB R137, R240, R239 ;  /* 0x000000eff089723e */ /* 0x000fe200000000ff */
[----:B------:R-:W-:Y:S02]  /*8840*/  FADD.FTZ R235, R235, R230 ;  /* 0x000000e6ebeb7221 */ /* 0x000fe40000010000 */
[----:B------:R-:W-:Y:S01]  /*8850*/  F2FP.PACK_AB R138, R238, R237 ;  /* 0x000000edee8a723e */ /* 0x000fe200000000ff */
[C---:B---3--:R-:W-:Y:S04]  /*8860*/  HMMA.16816.F32 R60, R100.reuse, R104, R60 ;  /* 0x00000068643c723c */ /* 0x048fe8000000183c */
[----:B----4-:R-:W-:Y:S01]  /*8870*/  F2FP.PACK_AB R139, R242, R241 ;  /* 0x000000f1f28b723e */ /* 0x010fe200000000ff */
[----:B------:R-:W-:Y:S03]  /*8880*/  FADD.FTZ R236, R236, R235 ;  /* 0x000000ebecec7221 */ /* 0x000fe60000010000 */
[C---:B------:R-:W-:Y:S01]  /*8890*/  HMMA.16816.F32 R64, R100.reuse, R106, R64 ;  /* 0x0000006a6440723c */ /* 0x040fe20000001840 */
[----:B------:R-:W3:Y:S03]  /*88a0*/  LDSM.16.MT88.4 R104, [R196+0x5100] ;  /* 0x00510000c468783b */ /* 0x000ee60000004200 */
[----:B------:R-:W-:Y:S04]  /*88b0*/  FADD.FTZ R237, R237, R236 ;  /* 0x000000eceded7221 */ /* 0x000fe80000010000 */
[C---:B--2---:R-:W-:Y:S04]  /*88c0*/  HMMA.16816.F32 R68, R100.reuse, R108, R68 ;  /* 0x0000006c6444723c */ /* 0x044fe80000001844 */
[----:B------:R-:W-:Y:S04]  /*88d0*/  FADD.FTZ R218, R238, R237 ;  /* 0x000000edeeda7221 */ /* 0x000fe80000010000 */
[C---:B------:R-:W-:Y:S01]  /*88e0*/  HMMA.16816.F32 R72, R100.reuse, R110, R72 ;  /* 0x0000006e6448723c */ /* 0x040fe20000001848 */
[----:B------:R-:W2:Y:S07]  /*88f0*/  LDSM.16.MT88.4 R108, [R198+0x1900] ;  /* 0x00190000c66c783b */ /* 0x000eae0000004200 */
[C---:B-----5:R-:W-:Y:S08]  /*8900*/  HMMA.16816.F32 R76, R100.reuse, R112, R76 ;  /* 0x00000070644c723c */ /* 0x060ff0000000184c */
[C---:B------:R-:W-:Y:S08]  /*8910*/  HMMA.16816.F32 R80, R100.reuse, R114, R80 ;  /* 0x000000726450723c */ /* 0x040ff00000001850 */
[C---:B-1----:R-:W-:Y:S08]  /*8920*/  HMMA.16816.F32 R84, R100.reuse, R116, R84 ;  /* 0x000000746454723c */ /* 0x042ff00000001854 */
[C---:B------:R-:W-:Y:S08]  /*8930*/  HMMA.16816.F32 R88, R100.reuse, R118, R88 ;  /* 0x000000766458723c */ /* 0x040ff00000001858 */
[C---:B---3--:R-:W-:Y:S08]  /*8940*/  HMMA.16816.F32 R92, R100.reuse, R104, R92 ;  /* 0x00000068645c723c */ /* 0x048ff0000000185c */
[----:B------:R-:W-:Y:S08]  /*8950*/  HMMA.16816.F32 R96, R100, R106, R96 ;  /* 0x0000006a6460723c */ /* 0x000ff00000001860 */
[C---:B------:R-:W-:Y:S01]  /*8960*/  HMMA.16816.F32 R128, R136.reuse, R124, R4 ;  /* 0x0000007c8880723c */ /* 0x040fe20000001804 */
[----:B------:R-:W1:Y:S07]  /*8970*/  LDSM.16.MT88.4 R4, [R198+0x5900] ;  /* 0x00590000c604783b */ /* 0x000e6e0000004200 */
[C---:B------:R-:W-:Y:S01]  /*8980*/  HMMA.16816.F32 R124, R136.reuse, R126, R8 ;  /* 0x0000007e887c723c */ /* 0x040fe20000001808 */
[----:B------:R-:W3:Y:S07]  /*8990*/  LDSM.16.MT88.4 R8, [R197+0x5900] ;  /* 0x00590000c508783b */ /* 0x000eee0000004200 */
[C---:B--2---:R-:W-:Y:S01]  /*89a0*/  HMMA.16816.F32 R120, R136.reuse, R108, R12 ;  /* 0x0000006c8878723c */ /* 0x044fe2000000180c */
[----:B------:R-:W2:Y:S07]  /*89b0*/  LDSM.16.MT88.4 R12, [R196+0x5900] ;  /* 0x00590000c40c783b */ /* 0x000eae0000004200 */
        /* <DEDUP_REMOVED lines=15> */
[C---:B-1----:R-:W-:Y:S07]  /*8ab0*/  HMMA.16816.F32 R76, R136.reuse, R4, R76 ;  /* 0x00000004884c723c */ /* 0x042fee000000184c */
[----:B------:R-:W-:Y:S01]  /*8ac0*/  FADD.FTZ R5, R171, R172 ;  /* 0x000000acab057221 */ /* 0x000fe20000010000 */
[C---:B------:R-:W-:Y:S04]  /*8ad0*/  HMMA.16816.F32 R80, R136.reuse, R6, R80 ;  /* 0x000000068850723c */ /* 0x040fe80000001850 */
[----:B------:R-:W-:Y:S04]  /*8ae0*/  FADD.FTZ R5, R170, R5 ;  /* 0x00000005aa057221 */ /* 0x000fe80000010000 */
[C---:B---3--:R-:W-:Y:S04]  /*8af0*/  HMMA.16816.F32 R84, R136.reuse, R8, R84 ;  /* 0x000000088854723c */ /* 0x048fe80000001854 */
[----:B------:R-:W-:Y:S04]  /*8b00*/  FADD.FTZ R2, R178, R5 ;  /* 0x00000005b2027221 */ /* 0x000fe80000010000 */
[C---:B------:R-:W-:Y:S04]  /*8b10*/  HMMA.16816.F32 R88, R136.reuse, R10, R88 ;  /* 0x0000000a8858723c */ /* 0x040fe80000001858 */
[----:B------:R-:W-:Y:S04]  /*8b20*/  FADD.FTZ R2, R179, R2 ;  /* 0x00000002b3027221 */ /* 0x000fe80000010000 */
[----:B------:R-:W-:Y:S01]  /*8b30*/  FADD.FTZ R225, R225, R2 ;  /* 0x00000002e1e17221 */ /* 0x000fe20000010000 */
[----:B------:R-:W-:Y:S01]  /*8b40*/  MOV R2, R132 ;  /* 0x0000008400027202 */ /* 0x000fe20000000f00 */
[C---:B--2---:R-:W-:Y:S03]  /*8b50*/  HMMA.16816.F32 R92, R136.reuse, R12, R92 ;  /* 0x0000000c885c723c */ /* 0x044fe6000000185c */
[----:B------:R-:W-:Y:S04]  /*8b60*/  FADD.FTZ R226, R226, R225 ;  /* 0x000000e1e2e27221 */ /* 0x000fe80000010000 */
[----:B------:R-:W-:Y:S01]  /*8b70*/  FADD.FTZ R231, R231, R226 ;  /* 0x000000e2e7e77221 */ /* 0x000fe20000010000 */
[----:B------:R-:W-:Y:S04]  /*8b80*/  HMMA.16816.F32 R96, R136, R14, R96 ;  /* 0x0000000e8860723c */ /* 0x000fe80000001860 */
[----:B------:R-:W-:Y:S04]  /*8b90*/  FADD.FTZ R232, R232, R231 ;  /* 0x000000e7e8e87221 */ /* 0x000fe80000010000 */
[----:B------:R-:W-:Y:S04]  /*8ba0*/  FADD.FTZ R233, R233, R232 ;  /* 0x000000e8e9e97221 */ /* 0x000fe80000010000 */
[----:B------:R-:W-:Y:S04]  /*8bb0*/  FADD.FTZ R234, R234, R233 ;  /* 0x000000e9eaea7221 */ /* 0x000fe80000010000 */
[----:B------:R-:W-:Y:S04]  /*8bc0*/  FADD.FTZ R239, R239, R234 ;  /* 0x000000eaefef7221 */ /* 0x000fe80000010000 */
[----:B------:R-:W-:Y:S04]  /*8bd0*/  FADD.FTZ R240, R240, R239 ;  /* 0x000000eff0f07221 */ /* 0x000fe80000010000 */
[----:B------:R-:W-:Y:S04]  /*8be0*/  FADD.FTZ R219, R241, R240 ;  /* 0x000000f0f1db7221 */ /* 0x000fe80000010000 */
[----:B------:R-:W-:Y:S01]  /*8bf0*/  FADD.FTZ R219, R242, R219 ;  /* 0x000000dbf2db7221 */ /* 0x000fe20000010000 */
[----:B------:R-:W-:-:S05]  /*8c00*/  @P0 BRA `(.L_x_371) ;  /* 0xffffc7f000000947 */ /* 0x000fca000383ffff */
.L_x_362:
[----:B------:R-:W1:Y:S01]  /*8c10*/  S2UR UR7, SR_CTAID.X ;  /* 0x00000000000779c3 */ /* 0x000e620000002500 */
[----:B------:R-:W-:Y:S01]  /*8c20*/  ULDC.64 UR4, c[0x0][0x2c8] ;  /* 0x0000b20000047ab9 */ /* 0x000fe20000000a00 */
[----:B------:R-:W-:Y:S01]  /*8c30*/  PLOP3.LUT P0, PT, PT, PT, UP1, 0x40, 0x0 ;  /* 0x000000000000781c */ /* 0x000fe20003f0e818 */
[----:B------:R-:W-:-:S02]  /*8c40*/  UMOV UR6, 0x1 ;  /* 0x0000000100067882 */ /* 0x000fc40000000000 */
[----:B-1----:R-:W-:-:S04]  /*8c50*/  ULEA UR7, UR7, 0x7f, 0x7 ;  /* 0x0000007f07077891 */ /* 0x002fc8000f8e383f */
[----:B------:R-:W-:-:S03]  /*8c60*/  UIMAD.WIDE.U32 UR18, UR7, UR4, URZ ;  /* 0x00000004071272a5 */ /* 0x000fc6000f8e003f */
[----:B------:R-:W-:Y:S02]  /*8c70*/  ULDC UR4, c[0x0][0x168] ;  /* 0x00005a0000047ab9 */ /* 0x000fe40000000800 */
[----:B------:R-:W-:Y:S02]  /*8c80*/  UIADD3 UR4, UR6, -UR4, URZ ;  /* 0x8000000406047290 */ /* 0x000fe4000fffe03f */
[----:B------:R-:W-:Y:S02]  /*8c90*/  @UP2 USHF.R.U32.HI UR7, URZ, UR5, UR19 ;  /* 0x000000053f072299 */ /* 0x000fe40008011613 */
[----:B------:R-:W-:Y:S02]  /*8ca0*/  ULDC UR6, c[0x0][0x324] ;  /* 0x0000c90000067ab9 */ /* 0x000fe40000000800 */
[----:B------:R-:W-:Y:S02]  /*8cb0*/  ULDC UR5, c[0x0][0x1d0] ;  /* 0x0000740000057ab9 */ /* 0x000fe40000000800 */
[----:B------:R-:W-:-:S04]  /*8cc0*/  UIADD3 UR7, UR7, UR5, UR4 ;  /* 0x0000000507077290 */ /* 0x000fc8000fffe004 */
[----:B------:R-:W-:Y:S01]  /*8cd0*/  UIADD3 UR6, UR7, -UR6, URZ ;  /* 0x8000000607067290 */ /* 0x000fe2000fffe03f */
[----:B------:R-:W-:Y:S05]  /*8ce0*/  @P0 BRA `(.L_x_372) ;  /* 0x0000014000000947 */ /* 0x000fea0003800000 */
        /* <DEDUP_REMOVED lines=11> */
.L_x_373:
[----:B------:R-:W-:Y:S02]  /*8da0*/  ULDC UR4, c[0x0][0x32c] ;  /* 0x0000cb0000047ab9 */ /* 0x000fe40000000800 */
[----:B------:R-:W-:-:S03]  /*8db0*/  UISETP.NE.AND UP0, UPT, UR4, 0x1, UPT ;  /* 0x000000010400788c */ /* 0x000fc6000bf05270 */
[----:B------:R-:W-:Y:S02]  /*8dc0*/  ULDC.64 UR4, c[0x0][0x330] ;  /* 0x0000cc0000047ab9 */ /* 0x000fe40000000a00 */
[----:B------:R-:W-:-:S06]  /*8dd0*/  UIMAD.WIDE.U32 UR18, UR7, UR4, URZ ;  /* 0x00000004071272a5 */ /* 0x000fcc000f8e003f */
[----:B------:R-:W-:Y:S02]  /*8de0*/  @UP0 USHF.R.U32.HI UR7, URZ, UR5, UR19 ;  /* 0x000000053f070299 */ /* 0x000fe40008011613 */
.L_x_374:
[----:B------:R-:W-:Y:S02]  /*8df0*/  ULDC UR4, c[0x0][0x32c] ;  /* 0x0000cb0000047ab9 */ /* 0x000fe40000000800 */
[----:B------:R-:W-:-:S04]  /*8e00*/  UIMAD UR4, UR7, UR4, URZ ;  /* 0x00000004070472a4 */ /* 0x000fc8000f8e023f */
[----:B------:R-:W-:-:S04]  /*8e10*/  UISETP.LT.AND UP0, UPT, UR6, UR4, UPT ;  /* 0x000000040600728c */ /* 0x000fc8000bf01270 */
[----:B------:R-:W-:-:S04]  /*8e20*/  USEL UR6, UR6, UR4, !UP0 ;  /* 0x0000000406067287 */ /* 0x000fc8000c000000 */
.L_x_372:
[----:B------:R-:W-:-:S04]  /*8e30*/  UIADD3 UR6, UR6, 0x3f, URZ ;  /* 0x0000003f06067890 */ /* 0x000fc8000fffe03f */
        /* <DEDUP_REMOVED lines=8> */
[----:B------:R-:W-:Y:S01]  /*8ec0*/  IADD3 R227, P6, R208, 0x40, RZ ;  /* 0x00000040d0e37810 */ /* 0x000fe20007fde0ff */
[----:B------:R-:W-:Y:S01]  /*8ed0*/  IMAD.MOV.U32 R135, RZ, RZ, R132 ;  /* 0x000000ffff877224 */ /* 0x000fe200078e0084 */
[----:B------:R-:W-:Y:S01]  /*8ee0*/  IADD3 R223, P4, R210, 0x40, RZ ;  /* 0x00000040d2df7810 */ /* 0x000fe20007f9e0ff */
[----:B------:R-:W-:Y:S01]  /*8ef0*/  IMAD.MOV.U32 R3, RZ, RZ, R0 ;  /* 0x000000ffff037224 */ /* 0x000fe200078e0000 */
[----:B------:R-:W-:Y:S01]  /*8f00*/  IADD3 R225, P5, R208, 0x80, RZ ;  /* 0x00000080d0e17810 */ /* 0x000fe20007fbe0ff */
[----:B------:R-:W-:Y:S01]  /*8f10*/  IMAD.X R226, RZ, RZ, R215, P6 ;  /* 0x000000ffffe27224 */ /* 0x000fe200030e06d7 */
[----:B------:R-:W-:Y:S01]  /*8f20*/  IADD3 R221, P0, R210, 0x80, RZ ;  /* 0x00000080d2dd7810 */ /* 0x000fe20007f1e0ff */
[----:B------:R-:W-:Y:S01]  /*8f30*/  IMAD.X R222, RZ, RZ, R217, P4 ;  /* 0x000000ffffde7224 */ /* 0x000fe200020e06d9 */
[----:B------:R-:W-:Y:S01]  /*8f40*/  IADD3.X R224, RZ, R215, RZ, P5, !PT ;  /* 0x000000d7ffe07210 */ /* 0x000fe20002ffe4ff */
[----:B------:R-:W-:Y:S01]  /*8f50*/  UMOV UR19, UR13 ;  /* 0x0000000d00137c82 */ /* 0x000fe20008000000 */
[----:B------:R-:W-:Y:S01]  /*8f60*/  IADD3.X R220, RZ, R217, RZ, P0, !PT ;  /* 0x000000d9ffdc7210 */ /* 0x000fe200007fe4ff */
[----:B------:R-:W-:-:S02]  /*8f70*/  ULDC.64 UR6, c[0x0][0x208] ;  /* 0x0000820000067ab9 */ /* 0x000fc40000000a00 */
[----:B------:R-:W-:Y:S02]  /*8f80*/  ULDC.64 UR4, c[0x0][0x1e0] ;  /* 0x0000780000047ab9 */ /* 0x000fe40000000a00 */
.L_x_376:
        /* <DEDUP_REMOVED lines=15> */
[----:B------:R-:W-:Y:S01]  /*9080*/  @!UP3 ULEA UR20, UP0, UR6, UR20, 0x5 ;  /* 0x000000140614b291 */ /* 0x000fe2000f80283f */
[----:B------:R-:W1:Y:S03]  /*9090*/  LDSM.16.M88.4 R8, [R205+0x6100] ;  /* 0x00610000cd08783b */ /* 0x000e660000000200 */
[----:B------:R-:W-:Y:S02]  /*90a0*/  @!P0 IADD3.X R0, R215, UR13, RZ, P6, !PT ;  /* 0x0000000dd7008c10 */ /* 0x000fe4000b7fe4ff */
[----:B------:R-:W-:Y:S02]  /*90b0*/  @!P0 LEA R22, P6, R5, c[0x0][0x1f8], 0x1 ;  /* 0x00007e0005168a11 */ /* 0x000fe400078c08ff */
[----:B------:R-:W-:Y:S01]  /*90c0*/  @!P0 IADD3.X R2, R226, UR13, RZ, P5, !PT ;  /* 0x0000000de2028c10 */ /* 0x000fe2000affe4ff */
[----:B------:R-:W2:Y:S01]  /*90d0*/  LDSM.16.M88.4 R16, [R205+0x6900] ;  /* 0x00690000cd10783b */ /* 0x000ea20000000200 */
[----:B------:R-:W-:Y:S02]  /*90e0*/  @!P0 LEA R20, P5, R7, c[0x0][0x1f8], 0x1 ;  /* 0x00007e0007148a11 */ /* 0x000fe400078a08ff */
[----:B------:R-:W-:Y:S01]  /*90f0*/  @!P0 IADD3.X R4, R224, UR13, RZ, P4, !PT ;  /* 0x0000000de0048c10 */ /* 0x000fe2000a7fe4ff */
[----:B------:R-:W-:Y:S01]  /*9100*/  @!UP3 ULEA.HI.X UR13, UR6, UR13, UR7, 0x5, UP0 ;  /* 0x0000000d060db291 */ /* 0x000fe200080f2c07 */
[----:B------:R-:W-:Y:S01]  /*9110*/  @!P0 LEA R28, P4, R13, c[0x0][0x1f8], 0x1 ;  /* 0x00007e000d1c8a11 */ /* 0x000fe200078808ff */
[----:B------:R-:W-:Y:S01]  /*9120*/  UISETP.GT.AND UP3, UPT, UR19, UR8, UPT ;  /* 0x000000081300728c */ /* 0x000fe2000bf64270 */
[----:B------:R-:W-:Y:S01]  /*9130*/  @!P0 LEA.HI.X R23, R5, c[0x0][0x1fc], R0, 0x1, P6 ;  /* 0x00007f0005178a11 */ /* 0x000fe200030f0c00 */
[----:B------:R-:W3:Y:S01]  /*9140*/  LDSM.16.M88.4 R24, [R205+0x7100] ;  /* 0x00710000cd18783b */ /* 0x000ee20000000200 */
[----:B------:R-:W-:Y:S02]  /*9150*/  @!P0 LEA.HI.X R21, R7, c[0x0][0x1fc], R2, 0x1, P5 ;  /* 0x00007f0007158a11 */ /* 0x000fe400028f0c02 */
[----:B------:R-:W-:Y:S02]  /*9160*/  @!P0 LEA.HI.X R29, R13, c[0x0][0x1fc], R4, 0x1, P4 ;  /* 0x00007f000d1d8a11 */ /* 0x000fe400020f0c04 */
[----:B------:R-:W-:Y:S02]  /*9170*/  @!P0 IADD3 R5, P6, R208, UR20, RZ ;  /* 0x00000014d0058c10 */ /* 0x000fe4000ffde0ff */
[----:B------:R-:W-:Y:S01]  /*9180*/  @!P0 IADD3 R7, P5, R227, UR20, RZ ;  /* 0x00000014e3078c10 */ /* 0x000fe2000ffbe0ff */
[----:B------:R-:W4:Y:S01]  /*9190*/  LDSM.16.M88.4 R136, [R205+0x7900] ;  /* 0x00790000cd88783b */ /* 0x000f220000000200 */
[----:B------:R-:W-:Y:S02]  /*91a0*/  @!P0 IADD3 R13, P4, R225, UR20, RZ ;  /* 0x00000014e10d8c10 */ /* 0x000fe4000ff9e0ff */
[----:B------:R-:W-:Y:S02]  /*91b0*/  @!P0 IADD3.X R0, R215, UR13, RZ, P6, !PT ;  /* 0x0000000dd7008c10 */ /* 0x000fe4000b7fe4ff */
[----:B------:R-:W-:Y:S02]  /*91c0*/  @!P0 LEA R170, P6, R5, c[0x0][0x1f8], 0x1 ;  /* 0x00007e0005aa8a11 */ /* 0x000fe400078c08ff */
[----:B------:R-:W-:Y:S01]  /*91d0*/  @!P0 IADD3.X R2, R226, UR13, RZ, P5, !PT ;  /* 0x0000000de2028c10 */ /* 0x000fe2000affe4ff */
[----:B------:R-:W-:Y:S01]  /*91e0*/  LDSM.16.M88.4 R140, [R202+0xc100] ;  /* 0x00c10000ca8c783b */ /* 0x000fe20000000200 */
[----:B------:R-:W-:Y:S02]  /*91f0*/  @!P0 LEA R168, P5, R7, c[0x0][0x1f8], 0x1 ;  /* 0x00007e0007a88a11 */ /* 0x000fe400078a08ff */
[----:B------:R-:W-:Y:S01]  /*9200*/  @!P0 IADD3.X R4, R224, UR13, RZ, P4, !PT ;  /* 0x0000000de0048c10 */ /* 0x000fe2000a7fe4ff */
[----:B------:R-:W-:Y:S01]  /*9210*/  UIADD3 UR13, UR19, -0x1, URZ ;  /* 0xffffffff130d7890 */ /* 0x000fe2000fffe03f */
[----:B------:R-:W-:Y:S02]  /*9220*/  @!P0 LEA R132, P4, R13, c[0x0][0x1f8], 0x1 ;  /* 0x00007e000d848a11 */ /* 0x000fe400078808ff */
[----:B------:R-:W-:Y:S01]  /*9230*/  @!P0 LEA.HI.X R171, R5, c[0x0][0x1fc], R0, 0x1, P6 ;  /* 0x00007f0005ab8a11 */ /* 0x000fe200030f0c00 */
[----:B------:R-:W5:Y:S01]  /*9240*/  LDSM.16.M88.4 R144, [R204] ;  /* 0x00000000cc90783b */ /* 0x000f620000000200 */
[----:B------:R-:W-:Y:S01]  /*9250*/  @!P0 LEA.HI.X R169, R7, c[0x0][0x1fc], R2, 0x1, P5 ;  /* 0x00007f0007a98a11 */ /* 0x000fe200028f0c02 */
[----:B------:R-:W-:Y:S01]  /*9260*/  @UP3 UIMAD.WIDE.U32 UR22, UR13, UR4, URZ ;  /* 0x000000040d1632a5 */ /* 0x000fe2000f8e003f */
[----:B------:R-:W-:Y:S01]  /*9270*/  @!P0 LEA.HI.X R133, R13, c[0x0][0x1fc], R4, 0x1, P4 ;  /* 0x00007f000d858a11 */ /* 0x000fe200020f0c04 */
[----:B------:R-:W-:Y:S01]  /*9280*/  @UP3 USHF.R.S32.HI UR20, URZ, 0x1f, UR13 ;  /* 0x0000001f3f143899 */ /* 0x000fe2000801140d */
[C---:B-1----:R-:W-:Y:S01]  /*9290*/  HMMA.16816.F32 R4, R32.reuse, R8, RZ ;  /* 0x000000082004723c */ /* 0x042fe200000018ff */
[----:B------:R-:W-:Y:S02]  /*92a0*/  @UP3 USHF.L.U32 UR21, UR22, 0x6, URZ ;  /* 0x0000000616153899 */ /* 0x000fe4000800063f */
[----:B------:R-:W1:Y:S01]  /*92b0*/  LDSM.16.M88.4 R148, [R195] ;  /* 0x00000000c394783b */ /* 0x000e620000000200 */
[----:B------:R-:W-:Y:S04]  /*92c0*/  @UP3 UIMAD UR20, UR20, UR4, URZ ;  /* 0x00000004141432a4 */ /* 0x000fe8000f8e023f */
[C---:B------:R-:W-:Y:S01]  /*92d0*/  HMMA.16816.F32 R8, R32.reuse, R10, RZ ;  /* 0x0000000a2008723c */ /* 0x040fe200000018ff */
[----:B------:R-:W-:Y:S02]  /*92e0*/  @UP3 UIMAD UR20, UR13, UR5, UR20 ;  /* 0x000000050d1432a4 */ /* 0x000fe4000f8e0214 */
[----:B------:R-:W1:Y:S02]  /*92f0*/  LDSM.16.M88.4 R152, [R194] ;  /* 0x00000000c298783b */ /* 0x000e640000000200 */
[----:B------:R-:W-:Y:S03]  /*9300*/  @UP3 UIADD3 UR20, UR23, UR20, URZ ;  /* 0x0000001417143290 */ /* 0x000fe6000fffe03f */
[C---:B--2---:R-:W-:Y:S01]  /*9310*/  HMMA.16816.F32 R12, R32.reuse, R16, RZ ;  /* 0x00000010200c723c */ /* 0x044fe200000018ff */
[----:B------:R-:W-:Y:S02]  /*9320*/  @UP3 USHF.L.U64.HI UR20, UR22, 0x6, UR20 ;  /* 0x0000000616143899 */ /* 0x000fe40008010214 */
[----:B------:R-:W2:Y:S05]  /*9330*/  LDSM.16.M88.4 R156, [R193] ;  /* 0x00000000c19c783b */ /* 0x000eaa0000000200 */
[C---:B------:R-:W-:Y:S03]  /*9340*/  HMMA.16816.F32 R16, R32.reuse, R18, RZ ;  /* 0x000000122010723c */ /* 0x040fe600000018ff */
[----:B------:R-:W-:Y:S01]  /*9350*/  @!PT LDS RZ, [RZ] ;  /* 0x00000000fffff984 */ /* 0x000fe20000000800 */
[----:B------:R-:W-:Y:S01]  /*9360*/  @!PT LDS RZ, [RZ] ;  /* 0x00000000fffff984 */ /* 0x000fe20000000800 */
[----:B------:R-:W-:Y:S01]  /*9370*/  @!PT LDS RZ, [RZ] ;  /* 0x00000000fffff984 */ /* 0x000fe20000000800 */
[----:B------:R3:W-:Y:S08]  /*9380*/  @!P0 LDGSTS.E.BYPASS.LTC128B.128 [R207+0x100], [R22.64], !P3 ;  /* 0x0010000016cf8fae */ /* 0x0007f0000d901d50 */
[----:B------:R3:W-:Y:S08]  /*9390*/  @!P0 LDGSTS.E.BYPASS.LTC128B.128 [R207+0x2100], [R20.64], !P2 ;  /* 0x0210000014cf8fae */ /* 0x0007f0000d101d50 */
[----:B------:R4:W-:Y:S08]  /*93a0*/  @!P0 LDGSTS.E.BYPASS.LTC128B.128 [R207+0x4100], [R28.64], !P1 ;  /* 0x041000001ccf8fae */ /* 0x0009f0000c901d50 */
[----:B------:R1:W-:Y:S08]  /*93b0*/  @!P0 LDGSTS.E.BYPASS.LTC128B.128 [R207+0x1100], [R170.64], !P3 ;  /* 0x01100000aacf8fae */ /* 0x0003f0000d901d50 */
[----:B------:R1:W-:Y:S01]  /*93c0*/  @!P0 LDGSTS.E.BYPASS.LTC128B.128 [R207+0x3100], [R168.64], !P2 ;  /* 0x03100000a8cf8fae */ /* 0x0003e2000d101d50 */
[C---:B---3--:R-:W-:Y:S07]  /*93d0*/  HMMA.16816.F32 R20, R32.reuse, R24, RZ ;  /* 0x000000182014723c */ /* 0x048fee00000018ff */
[----:B------:R3:W-:Y:S01]  /*93e0*/  @!P0 LDGSTS.E.BYPASS.LTC128B.128 [R207+0x5100], [R132.64], !P1 ;  /* 0x0510000084cf8fae */ /* 0x0007e2000c901d50 */
[----:B------:R-:W-:Y:S01]  /*93f0*/  PLOP3.LUT P0, PT, PT, PT, UP3, 0x80, 0x0 ;  /* 0x000000000000781c */ /* 0x000fe20003f0f038 */
[C---:B------:R-:W-:Y:S06]  /*9400*/  HMMA.16816.F32 R24, R32.reuse, R26, RZ ;  /* 0x0000001a2018723c */ /* 0x040fec00000018ff */
[----:B------:R-:W-:Y:S02]  /*9410*/  LDSM.16.M88.4 R160, [R201+0xc100] ;  /* 0x00c10000c9a0783b */ /* 0x000fe40000000200 */
[C---:B----4-:R-:W-:Y:S06]  /*9420*/  HMMA.16816.F32 R28, R32.reuse, R136, RZ ;  /* 0x00000088201c723c */ /* 0x050fec00000018ff */
[----:B------:R-:W0:Y:S02]  /*9430*/  LDGDEPBAR ;  /* 0x00000000000079af */ /* 0x000e240000000000 */
[----:B------:R-:W-:Y:S06]  /*9440*/  HMMA.16816.F32 R32, R32, R138, RZ ;  /* 0x0000008a2020723c */ /* 0x000fec00000018ff */
[----:B------:R-:W4:Y:S02]  /*9450*/  LDSM.16.M88.4 R164, [R200+0x6100] ;  /* 0x00610000c8a4783b */ /* 0x000f240000000200 */
[C---:B-----5:R-:W-:Y:S06]  /*9460*/  HMMA.16816.F32 R4, R140.reuse, R144, R4 ;  /* 0x000000908c04723c */ /* 0x060fec0000001804 */
[----:B------:R-:W5:Y:S02]  /*9470*/  LDSM.16.M88.4 R136, [R200+0x6900] ;  /* 0x00690000c888783b */ /* 0x000f640000000200 */
[C---:B------:R-:W-:Y:S06]  /*9480*/  HMMA.16816.F32 R8, R140.reuse, R146, R8 ;  /* 0x000000928c08723c */ /* 0x040fec0000001808 */
[----:B-1----:R-:W1:Y:S02]  /*9490*/  LDSM.16.M88.4 R168, [R200+0x7100] ;  /* 0x00710000c8a8783b */ /* 0x002e640000000200 */
[C---:B------:R-:W-:Y:S06]  /*94a0*/  HMMA.16816.F32 R12, R140.reuse, R148, R12 ;  /* 0x000000948c0c723c */ /* 0x040fec000000180c */
[----:B------:R-:W1:Y:S02]  /*94b0*/  LDSM.16.M88.4 R172, [R200+0x7900] ;  /* 0x00790000c8ac783b */ /* 0x000e640000000200 */
[C---:B------:R-:W-:Y:S06]  /*94c0*/  HMMA.16816.F32 R16, R140.reuse, R150, R16 ;  /* 0x000000968c10723c */ /* 0x040fec0000001810 */
[----:B------:R-:W-:Y:S02]  /*94d0*/  LDSM.16.M88.4 R176, [R199+0xc100] ;  /* 0x00c10000c7b0783b */ /* 0x000fe40000000200 */
[C---:B------:R-:W-:Y:S06]  /*94e0*/  HMMA.16816.F32 R20, R140.reuse, R152, R20 ;  /* 0x000000988c14723c */ /* 0x040fec0000001814 */
[----:B------:R-:W1:Y:S02]  /*94f0*/  LDSM.16.M88.4 R180, [R192] ;  /* 0x00000000c0b4783b */ /* 0x000e640000000200 */
[C---:B------:R-:W-:Y:S06]  /*9500*/  HMMA.16816.F32 R24, R140.reuse, R154, R24 ;  /* 0x0000009a8c18723c */ /* 0x040fec0000001818 */
[----:B------:R-:W-:Y:S02]  /*9510*/  LDSM.16.M88.4 R144, [R192+0x1000] ;  /* 0x00100000c090783b */ /* 0x000fe40000000200 */
[C---:B--2---:R-:W-:Y:S06]  /*9520*/  HMMA.16816.F32 R28, R140.reuse, R156, R28 ;  /* 0x0000009c8c1c723c */ /* 0x044fec000000181c */
[----:B------:R-:W-:Y:S02]  /*9530*/  LDSM.16.M88.4 R148, [R192+0x1800] ;  /* 0x00180000c094783b */ /* 0x000fe40000000200 */
[----:B------:R-:W-:Y:S06]  /*9540*/  HMMA.16816.F32 R32, R140, R158, R32 ;  /* 0x0000009e8c20723c */ /* 0x000fec0000001820 */
[----:B------:R-:W2:Y:S02]  /*9550*/  LDSM.16.M88.4 R140, [R192+0x800] ;  /* 0x00080000c08c783b */ /* 0x000ea40000000200 */
[C---:B----4-:R-:W-:Y:S06]  /*9560*/  HMMA.16816.F32 R4, R160.reuse, R164, R4 ;  /* 0x000000a4a004723c */ /* 0x050fec0000001804 */
[----:B------:R-:W-:Y:S02]  /*9570*/  LDSM.16.M88.4 R152, [R206+0x10100] ;  /* 0x01010000ce98783b */ /* 0x000fe40000000200 */
[C---:B------:R-:W-:Y:S06]  /*9580*/  HMMA.16816.F32 R8, R160.reuse, R166, R8 ;  /* 0x000000a6a008723c */ /* 0x040fec0000001808 */
[----:B------:R-:W4:Y:S02]  /*9590*/  LDSM.16.M88.4 R156, [R205+0x8100] ;  /* 0x00810000cd9c783b */ /* 0x000f240000000200 */
[C---:B-----5:R-:W-:Y:S06]  /*95a0*/  HMMA.16816.F32 R12, R160.reuse, R136, R12 ;  /* 0x00000088a00c723c */ /* 0x060fec000000180c */
[----:B------:R-:W-:Y:S02]  /*95b0*/  LDSM.16.M88.4 R164, [R205+0x9900] ;  /* 0x00990000cda4783b */ /* 0x000fe40000000200 */
[C---:B------:R-:W-:Y:S06]  /*95c0*/  HMMA.16816.F32 R16, R160.reuse, R138, R16 ;  /* 0x0000008aa010723c */ /* 0x040fec0000001810 */
[----:B------:R-:W5:Y:S02]  /*95d0*/  LDSM.16.M88.4 R136, [R205+0x8900] ;  /* 0x00890000cd88783b */ /* 0x000f640000000200 */
[C---:B-1----:R-:W-:Y:S08]  /*95e0*/  HMMA.16816.F32 R20, R160.reuse, R168, R20 ;  /* 0x000000a8a014723c */ /* 0x042ff00000001814 */
[C---:B------:R-:W-:Y:S01]  /*95f0*/  HMMA.16816.F32 R24, R160.reuse, R170, R24 ;  /* 0x000000aaa018723c */ /* 0x040fe20000001818 */
[----:B------:R-:W-:Y:S07]  /*9600*/  LDSM.16.M88.4 R168, [R202+0x10100] ;  /* 0x01010000caa8783b */ /* 0x000fee0000000200 */
[C---:B------:R-:W-:Y:S08]  /*9610*/  HMMA.16816.F32 R28, R160.reuse, R172, R28 ;  /* 0x000000aca01c723c */ /* 0x040ff0000000181c */
[----:B------:R-:W-:Y:S01]  /*9620*/  HMMA.16816.F32 R32, R160, R174, R32 ;  /* 0x000000aea020723c */ /* 0x000fe20000001820 */
[----:B------:R-:W1:Y:S07]  /*9630*/  LDSM.16.M88.4 R160, [R205+0x9100] ;  /* 0x00910000cda0783b */ /* 0x000e6e0000000200 */
[C---:B------:R-:W-:Y:S01]  /*9640*/  HMMA.16816.F32 R4, R176.reuse, R180, R4 ;  /* 0x000000b4b004723c */ /* 0x040fe20000001804 */
[----:B------:R-:W1:Y:S07]  /*9650*/  LDSM.16.M88.4 R172, [R191] ;  /* 0x00000000bfac783b */ /* 0x000e6e0000000200 */
[C---:B------:R-:W-:Y:S01]  /*9660*/  HMMA.16816.F32 R8, R176.reuse, R182, R8 ;  /* 0x000000b6b008723c */ /* 0x040fe20000001808 */
[----:B------:R-:W-:Y:S07]  /*9670*/  LDSM.16.M88.4 R180, [R200+0x8100] ;  /* 0x00810000c8b4783b */ /* 0x000fee0000000200 */
[C---:B--2---:R-:W-:Y:S08]  /*9680*/  HMMA.16816.F32 R12, R176.reuse, R140, R12 ;  /* 0x0000008cb00c723c */ /* 0x044ff0000000180c */
[C---:B------:R-:W-:Y:S01]  /*9690*/  HMMA.16816.F32 R16, R176.reuse, R142, R16 ;  /* 0x0000008eb010723c */ /* 0x040fe20000001810 */
[----:B------:R-:W2:Y:S07]  /*96a0*/  LDSM.16.M88.4 R140, [R190] ;  /* 0x00000000be8c783b */ /* 0x000eae0000000200 */
[C---:B------:R-:W-:Y:S08]  /*96b0*/  HMMA.16816.F32 R20, R176.reuse, R144, R20 ;  /* 0x00000090b014723c */ /* 0x040ff00000001814 */
[C---:B------:R-:W-:Y:S01]  /*96c0*/  HMMA.16816.F32 R24, R176.reuse, R146, R24 ;  /* 0x00000092b018723c */ /* 0x040fe20000001818 */
[----:B------:R-:W1:Y:S07]  /*96d0*/  LDSM.16.M88.4 R144, [R189] ;  /* 0x00000000bd90783b */ /* 0x000e6e0000000200 */
[C---:B------:R-:W-:Y:S08]  /*96e0*/  HMMA.16816.F32 R28, R176.reuse, R148, R28 ;  /* 0x00000094b01c723c */ /* 0x040ff0000000181c */
[----:B------:R-:W-:Y:S01]  /*96f0*/  HMMA.16816.F32 R32, R176, R150, R32 ;  /* 0x00000096b020723c */ /* 0x000fe20000001820 */
[----:B------:R-:W2:Y:S07]  /*9700*/  LDSM.16.M88.4 R148, [R188] ;  /* 0x00000000bc94783b */ /* 0x000eae0000000200 */
[C---:B----4-:R-:W-:Y:S01]  /*9710*/  HMMA.16816.F32 R4, R152.reuse, R156, R4 ;  /* 0x0000009c9804723c */ /* 0x050fe20000001804 */
[----:B------:R-:W4:Y:S07]  /*9720*/  LDSM.16.M88.4 R176, [R201+0x10100] ;  /* 0x01010000c9b0783b */ /* 0x000f2e0000000200 */
[C---:B------:R-:W-:Y:S01]  /*9730*/  HMMA.16816.F32 R8, R152.reuse, R158, R8 ;  /* 0x0000009e9808723c */ /* 0x040fe20000001808 */
[----:B------:R-:W-:Y:S07]  /*9740*/  LDSM.16.M88.4 R156, [R200+0x9900] ;  /* 0x00990000c89c783b */ /* 0x000fee0000000200 */
[C---:B-----5:R-:W-:Y:S08]  /*9750*/  HMMA.16816.F32 R12, R152.reuse, R136, R12 ;  /* 0x00000088980c723c */ /* 0x060ff0000000180c */
[C---:B------:R-:W-:Y:S01]  /*9760*/  HMMA.16816.F32 R16, R152.reuse, R138, R16 ;  /* 0x0000008a9810723c */ /* 0x040fe20000001810 */
[----:B------:R-:W5:Y:S07]  /*9770*/  LDSM.16.M88.4 R136, [R200+0x8900] ;  /* 0x00890000c888783b */ /* 0x000f6e0000000200 */
[C---:B-1----:R-:W-:Y:S08]  /*9780*/  HMMA.16816.F32 R20, R152.reuse, R160, R20 ;  /* 0x000000a09814723c */ /* 0x042ff00000001814 */
[C---:B------:R-:W-:Y:S01]  /*9790*/  HMMA.16816.F32 R24, R152.reuse, R162, R24 ;  /* 0x000000a29818723c */ /* 0x040fe20000001818 */
[----:B------:R-:W-:Y:S07]  /*97a0*/  LDSM.16.M88.4 R160, [R199+0x10100] ;  /* 0x01010000c7a0783b */ /* 0x000fee0000000200 */
[C---:B------:R-:W-:Y:S08]  /*97b0*/  HMMA.16816.F32 R28, R152.reuse, R164, R28 ;  /* 0x000000a4981c723c */ /* 0x040ff0000000181c */
[----:B------:R-:W-:Y:S01]  /*97c0*/  HMMA.16816.F32 R32, R152, R166, R32 ;  /* 0x000000a69820723c */ /* 0x000fe20000001820 */
[----:B------:R-:W1:Y:S07]  /*97d0*/  LDSM.16.M88.4 R152, [R200+0x9100] ;  /* 0x00910000c898783b */ /* 0x000e6e0000000200 */
[C---:B------:R-:W-:Y:S01]  /*97e0*/  HMMA.16816.F32 R4, R168.reuse, R172, R4 ;  /* 0x000000aca804723c */ /* 0x040fe20000001804 */
[----:B------:R-:W1:Y:S07]  /*97f0*/  LDSM.16.M88.4 R164, [R192+0x2000] ;  /* 0x00200000c0a4783b */ /* 0x000e6e0000000200 */
[C---:B------:R-:W-:Y:S01]  /*9800*/  HMMA.16816.F32 R8, R168.reuse, R174, R8 ;  /* 0x000000aea808723c */ /* 0x040fe20000001808 */
[----:B------:R-:W-:Y:S07]  /*9810*/  LDSM.16.M88.4 R172, [R205+0xa100] ;  /* 0x00a10000cdac783b */ /* 0x000fee0000000200 */
[C---:B--2---:R-:W-:Y:S08]  /*9820*/  HMMA.16816.F32 R12, R168.reuse, R140, R12 ;  /* 0x0000008ca80c723c */ /* 0x044ff0000000180c */
[C---:B------:R-:W-:Y:S01]  /*9830*/  HMMA.16816.F32 R16, R168.reuse, R142, R16 ;  /* 0x0000008ea810723c */ /* 0x040fe20000001810 */
[----:B------:R-:W2:Y:S07]  /*9840*/  LDSM.16.M88.4 R140, [R192+0x2800] ;  /* 0x00280000c08c783b */ /* 0x000eae0000000200 */
[C---:B------:R-:W-:Y:S08]  /*9850*/  HMMA.16816.F32 R20, R168.reuse, R144, R20 ;  /* 0x00000090a814723c */ /* 0x040ff00000001814 */
[C---:B------:R-:W-:Y:S01]  /*9860*/  HMMA.16816.F32 R24, R168.reuse, R146, R24 ;  /* 0x00000092a818723c */ /* 0x040fe20000001818 */
[----:B------:R-:W1:Y:S07]  /*9870*/  LDSM.16.M88.4 R144, [R192+0x3000] ;  /* 0x00300000c090783b */ /* 0x000e6e0000000200 */
[C---:B------:R-:W-:Y:S08]  /*9880*/  HMMA.16816.F32 R28, R168.reuse, R148, R28 ;  /* 0x00000094a81c723c */ /* 0x040ff0000000181c */
[----:B------:R-:W-:Y:S01]  /*9890*/  HMMA.16816.F32 R32, R168, R150, R32 ;  /* 0x00000096a820723c */ /* 0x000fe20000001820 */
[----:B------:R-:W2:Y:S07]  /*98a0*/  LDSM.16.M88.4 R148, [R192+0x3800] ;  /* 0x00380000c094783b */ /* 0x000eae0000000200 */
[C---:B----4-:R-:W-:Y:S01]  /*98b0*/  HMMA.16816.F32 R4, R176.reuse, R180, R4 ;  /* 0x000000b4b004723c */ /* 0x050fe20000001804 */
[----:B------:R-:W4:Y:S07]  /*98c0*/  LDSM.16.M88.4 R168, [R206+0x14100] ;  /* 0x01410000cea8783b */ /* 0x000f2e0000000200 */
[C---:B------:R-:W-:Y:S01]  /*98d0*/  HMMA.16816.F32 R8, R176.reuse, R182, R8 ;  /* 0x000000b6b008723c */ /* 0x040fe20000001808 */
[----:B------:R-:W-:Y:S07]  /*98e0*/  LDSM.16.M88.4 R180, [R187] ;  /* 0x00000000bbb4783b */ /* 0x000fee0000000200 */
[C---:B-----5:R-:W-:Y:S08]  /*98f0*/  HMMA.16816.F32 R12, R176.reuse, R136, R12 ;  /* 0x00000088b00c723c */ /* 0x060ff0000000180c */
[C---:B------:R-:W-:Y:S01]  /*9900*/  HMMA.16816.F32 R16, R176.reuse, R138, R16 ;  /* 0x0000008ab010723c */ /* 0x040fe20000001810 */
[----:B------:R-:W5:Y:S07]  /*9910*/  LDSM.16.M88.4 R136, [R205+0xa900] ;  /* 0x00a90000cd88783b */ /* 0x000f6e0000000200 */
[C---:B-1----:R-:W-:Y:S08]  /*9920*/  HMMA.16816.F32 R20, R176.reuse, R152, R20 ;  /* 0x00000098b014723c */ /* 0x042ff00000001814 */
[C---:B------:R-:W-:Y:S01]  /*9930*/  HMMA.16816.F32 R24, R176.reuse, R154, R24 ;  /* 0x0000009ab018723c */ /* 0x040fe20000001818 */
[----:B------:R-:W1:Y:S07]  /*9940*/  LDSM.16.M88.4 R152, [R205+0xb100] ;  /* 0x00b10000cd98783b */ /* 0x000e6e0000000200 */
        /* <DEDUP_REMOVED lines=31> */
[C---:B------:R-:W-:Y:S08]  /*9b40*/  HMMA.16816.F32 R8, R176.reuse, R182, R8 ;  /* 0x000000b6b008723c */ /* 0x040ff00000001808 */
[C---:B--2---:R-:W-:Y:S08]  /*9b50*/  HMMA.16816.F32 R12, R176.reuse, R140, R12 ;  /* 0x0000008cb00c723c */ /* 0x044ff0000000180c */
[C---:B------:R-:W-:Y:S08]  /*9b60*/  HMMA.16816.F32 R16, R176.reuse, R142, R16 ;  /* 0x0000008eb010723c */ /* 0x040ff00000001810 */
[C---:B------:R-:W-:Y:S08]  /*9b70*/  HMMA.16816.F32 R20, R176.reuse, R144, R20 ;  /* 0x00000090b014723c */ /* 0x040ff00000001814 */
[C---:B------:R-:W-:Y:S08]  /*9b80*/  HMMA.16816.F32 R24, R176.reuse, R146, R24 ;  /* 0x00000092b018723c */ /* 0x040ff00000001818 */
[C---:B------:R-:W-:Y:S08]  /*9b90*/  HMMA.16816.F32 R28, R176.reuse, R148, R28 ;  /* 0x00000094b01c723c */ /* 0x040ff0000000181c */
[----:B------:R-:W-:Y:S08]  /*9ba0*/  HMMA.16816.F32 R32, R176, R150, R32 ;  /* 0x00000096b020723c */ /* 0x000ff00000001820 */
[C---:B----4-:R-:W-:Y:S08]  /*9bb0*/  HMMA.16816.F32 R4, R160.reuse, R164, R4 ;  /* 0x000000a4a004723c */ /* 0x050ff00000001804 */
[C---:B------:R-:W-:Y:S08]  /*9bc0*/  HMMA.16816.F32 R8, R160.reuse, R166, R8 ;  /* 0x000000a6a008723c */ /* 0x040ff00000001808 */
[C---:B-----5:R-:W-:Y:S08]  /*9bd0*/  HMMA.16816.F32 R12, R160.reuse, R136, R12 ;  /* 0x00000088a00c723c */ /* 0x060ff0000000180c */
[C---:B------:R-:W-:Y:S01]  /*9be0*/  HMMA.16816.F32 R16, R160.reuse, R138, R16 ;  /* 0x0000008aa010723c */ /* 0x040fe20000001810 */
[----:B------:R-:W2:Y:S07]  /*9bf0*/  LDSM.16.M88.4 R136, [R192+0x4800] ;  /* 0x00480000c088783b */ /* 0x000eae0000000200 */
[C---:B-1----:R-:W-:Y:S08]  /*9c00*/  HMMA.16816.F32 R20, R160.reuse, R152, R20 ;  /* 0x00000098a014723c */ /* 0x042ff00000001814 */
[C---:B------:R-:W-:Y:S08]  /*9c10*/  HMMA.16816.F32 R24, R160.reuse, R154, R24 ;  /* 0x0000009aa018723c */ /* 0x040ff00000001818 */
[C---:B------:R-:W-:Y:S08]  /*9c20*/  HMMA.16816.F32 R28, R160.reuse, R156, R28 ;  /* 0x0000009ca01c723c */ /* 0x040ff0000000181c */
[----:B------:R-:W-:Y:S08]  /*9c30*/  HMMA.16816.F32 R32, R160, R158, R32 ;  /* 0x0000009ea020723c */ /* 0x000ff00000001820 */
[C---:B------:R-:W-:Y:S08]  /*9c40*/  HMMA.16816.F32 R4, R168.reuse, R172, R4 ;  /* 0x000000aca804723c */ /* 0x040ff00000001804 */
[C---:B------:R-:W-:Y:S08]  /*9c50*/  HMMA.16816.F32 R8, R168.reuse, R174, R8 ;  /* 0x000000aea808723c */ /* 0x040ff00000001808 */
[C---:B--2---:R-:W-:Y:S08]  /*9c60*/  HMMA.16816.F32 R12, R168.reuse, R136, R12 ;  /* 0x00000088a80c723c */ /* 0x044ff0000000180c */
[C---:B------:R-:W-:Y:S04]  /*9c70*/  HMMA.16816.F32 R16, R168.reuse, R138, R16 ;  /* 0x0000008aa810723c */ /* 0x040fe80000001810 */
[----:B------:R-:W-:Y:S02]  /*9c80*/  FMUL.FTZ R230, R4, c[0x0][0x320] ;  /* 0x0000c80004e67a20 */ /* 0x000fe40000410000 */
[----:B------:R-:W-:Y:S02]  /*9c90*/  FMUL.FTZ R172, R5, c[0x0][0x320] ;  /* 0x0000c80005ac7a20 */ /* 0x000fe40000410000 */
[----:B------:R-:W-:Y:S02]  /*9ca0*/  FMUL.FTZ R9, R9, c[0x0][0x320] ;  /* 0x0000c80009097a20 */ /* 0x000fe40000410000 */
[----:B------:R-:W1:Y:S02]  /*9cb0*/  MUFU.TANH R230, R230 ;  /* 0x000000e600e67308 */ /* 0x000e640000002400 */
[----:B------:R-:W-:Y:S02]  /*9cc0*/  FMUL.FTZ R10, R10, c[0x0][0x320] ;  /* 0x0000c8000a0a7a20 */ /* 0x000fe40000410000 */
[----:B------:R-:W-:Y:S02]  /*9cd0*/  FMUL.FTZ R11, R11, c[0x0][0x320] ;  /* 0x0000c8000b0b7a20 */ /* 0x000fe40000410000 */
[----:B------:R-:W-:Y:S02]  /*9ce0*/  FMUL.FTZ R174, R6, c[0x0][0x320] ;  /* 0x0000c80006ae7a20 */ /* 0x000fe40000410000 */
[----:B------:R-:W-:Y:S02]  /*9cf0*/  FMUL.FTZ R228, R7, c[0x0][0x320] ;  /* 0x0000c80007e47a20 */ /* 0x000fe40000410000 */
[----:B------:R-:W-:Y:S01]  /*9d00*/  MUFU.TANH R238, R9 ;  /* 0x0000000900ee7308 */ /* 0x000fe20000002400 */
[----:B------:R-:W2:Y:S01]  /*9d10*/  LDSM.16.M88.4 R4, [R192+0x5000] ;  /* 0x00500000c004783b */ /* 0x000ea20000000200 */
[----:B------:R-:W-:Y:S02]  /*9d20*/  FMUL.FTZ R234, R8, c[0x0][0x320] ;  /* 0x0000c80008ea7a20 */ /* 0x000fe40000410000 */
[----:B------:R-:W-:Y:S02]  /*9d30*/  FMUL.FTZ R182, R12, c[0x0][0x320] ;  /* 0x0000c8000cb67a20 */ /* 0x000fe40000410000 */
[----:B------:R-:W-:Y:S02]  /*9d40*/  FMUL.FTZ R13, R13, c[0x0][0x320] ;  /* 0x0000c8000d0d7a20 */ /* 0x000fe40000410000 */
[----:B------:R-:W-:Y:S02]  /*9d50*/  FMUL.FTZ R14, R14, c[0x0][0x320] ;  /* 0x0000c8000e0e7a20 */ /* 0x000fe40000410000 */
[----:B------:R-:W-:Y:S01]  /*9d60*/  MUFU.TANH R236, R10 ;  /* 0x0000000a00ec7308 */ /* 0x000fe20000002400 */
[----:B------:R-:W-:Y:S02]  /*9d70*/  FMUL.FTZ R15, R15, c[0x0][0x320] ;  /* 0x0000c8000f0f7a20 */ /* 0x000fe40000410000 */
[----:B------:R-:W-:Y:S02]  /*9d80*/  FMUL.FTZ R16, R16, c[0x0][0x320] ;  /* 0x0000c80010107a20 */ /* 0x000fe40000410000 */
[----:B------:R-:W-:Y:S02]  /*9d90*/  FMUL.FTZ R17, R17, c[0x0][0x320] ;  /* 0x0000c80011117a20 */ /* 0x000fe40000410000 */
[----:B------:R-:W-:Y:S02]  /*9da0*/  FMUL.FTZ R18, R18, c[0x0][0x320] ;  /* 0x0000c80012127a20 */ /* 0x000fe40000410000 */
[----:B------:R-:W-:Y:S01]  /*9db0*/  FMUL.FTZ R19, R19, c[0x0][0x320] ;  /* 0x0000c80013137a20 */ /* 0x000fe20000410000 */
[----:B------:R4:W-:Y:S10]  /*9dc0*/  MUFU.TANH R232, R11 ;  /* 0x0000000b00e87308 */ /* 0x0009f40000002400 */
[----:B------:R-:W-:Y:S10]  /*9dd0*/  MUFU.TANH R176, R13 ;  /* 0x0000000d00b07308 */ /* 0x000ff40000002400 */
[----:B------:R-:W-:Y:S01]  /*9de0*/  MUFU.TANH R142, R14 ;  /* 0x0000000e008e7308 */ /* 0x000fe20000002400 */
[C---:B--2---:R-:W-:Y:S01]  /*9df0*/  HMMA.16816.F32 R20, R168.reuse, R4, R20 ;  /* 0x00000004a814723c */ /* 0x044fe20000001814 */
[----:B----4-:R-:W2:Y:S01]  /*9e00*/  LDSM.16.M88.4 R8, [R192+0x5800] ;  /* 0x00580000c008783b */ /* 0x010ea20000000200 */
[----:B------:R-:W-:Y:S06]  /*9e10*/  DEPBAR.LE SB0, 0x0 ;  /* 0x000080000000791a */ /* 0x000fec0000000000 */
[C---:B------:R-:W-:Y:S01]  /*9e20*/  HMMA.16816.F32 R24, R168.reuse, R6, R24 ;  /* 0x00000006a818723c */ /* 0x040fe20000001818 */
[----:B------:R-:W4:Y:S01]  /*9e30*/  MUFU.TANH R172, R172 ;  /* 0x000000ac00ac7308 */ /* 0x000f220000002400 */
[----:B------:R-:W-:Y:S03]  /*9e40*/  BAR.SYNC.DEFER_BLOCKING 0x0 ;  /* 0x0000000000007b1d */ /* 0x000fe60000010000 */
[----:B-1----:R-:W-:Y:S11]  /*9e50*/  FMNMX.FTZ R5, R230, R3, !PT ;  /* 0x00000003e6057209 */ /* 0x002ff60007810000 */
[----:B------:R-:W-:Y:S02]  /*9e60*/  FMUL.FTZ R20, R20, c[0x0][0x320] ;  /* 0x0000c80014147a20 */ /* 0x000fe40000410000 */
[----:B------:R-:W-:Y:S02]  /*9e70*/  FMUL.FTZ R21, R21, c[0x0][0x320] ;  /* 0x0000c80015157a20 */ /* 0x000fe40000410000 */
[----:B------:R-:W-:Y:S02]  /*9e80*/  FMUL.FTZ R22, R22, c[0x0][0x320] ;  /* 0x0000c80016167a20 */ /* 0x000fe40000410000 */
[----:B------:R-:W-:Y:S02]  /*9e90*/  FMUL.FTZ R23, R23, c[0x0][0x320] ;  /* 0x0000c80017177a20 */ /* 0x000fe40000410000 */
[----:B------:R-:W-:Y:S01]  /*9ea0*/  FMUL.FTZ R24, R24, c[0x0][0x320] ;  /* 0x0000c80018187a20 */ /* 0x000fe20000410000 */
[----:B----4-:R-:W-:Y:S01]  /*9eb0*/  FMNMX.FTZ R5, R172, R5, !PT ;  /* 0x00000005ac057209 */ /* 0x010fe20007810000 */
[----:B------:R-:W-:Y:S01]  /*9ec0*/  FMUL.FTZ R25, R25, c[0x0][0x320] ;  /* 0x0000c80019197a20 */ /* 0x000fe20000410000 */
[----:B------:R-:W1:Y:S01]  /*9ed0*/  MUFU.TANH R174, R174 ;  /* 0x000000ae00ae7308 */ /* 0x000e620000002400 */
[----:B------:R-:W-:Y:S02]  /*9ee0*/  FMUL.FTZ R26, R26, c[0x0][0x320] ;  /* 0x0000c8001a1a7a20 */ /* 0x000fe40000410000 */
[----:B------:R-:W-:Y:S01]  /*9ef0*/  FMUL.FTZ R27, R27, c[0x0][0x320] ;  /* 0x0000c8001b1b7a20 */ /* 0x000fe20000410000 */
[C---:B--2---:R-:W-:Y:S06]  /*9f00*/  HMMA.16816.F32 R28, R168.reuse, R8, R28 ;  /* 0x00000008a81c723c */ /* 0x044fec000000181c */
[----:B------:R-:W2:Y:S02]  /*9f10*/  MUFU.TANH R228, R228 ;  /* 0x000000e400e47308 */ /* 0x000ea40000002400 */
[----:B------:R-:W-:Y:S08]  /*9f20*/  HMMA.16816.F32 R32, R168, R10, R32 ;  /* 0x0000000aa820723c */ /* 0x000ff00000001820 */
[----:B------:R-:W4:Y:S01]  /*9f30*/  MUFU.TANH R234, R234 ;  /* 0x000000ea00ea7308 */ /* 0x000f220000002400 */
[----:B-1----:R-:W-:Y:S09]  /*9f40*/  FMNMX.FTZ R9, R174, R135, !PT ;  /* 0x00000087ae097209 */ /* 0x002ff20007810000 */
[----:B------:R-:W1:Y:S01]  /*9f50*/  MUFU.TANH R182, R182 ;  /* 0x000000b600b67308 */ /* 0x000e620000002400 */
[----:B------:R-:W-:Y:S01]  /*9f60*/  FMUL.FTZ R28, R28, c[0x0][0x320] ;  /* 0x0000c8001c1c7a20 */ /* 0x000fe20000410000 */
[----:B--2---:R-:W-:Y:S01]  /*9f70*/  FMNMX.FTZ R9, R228, R9, !PT ;  /* 0x00000009e4097209 */ /* 0x004fe20007810000 */
[----:B------:R-:W-:Y:S02]  /*9f80*/  FMUL.FTZ R30, R30, c[0x0][0x320] ;  /* 0x0000c8001e1e7a20 */ /* 0x000fe40000410000 */
[----:B------:R-:W-:Y:S01]  /*9f90*/  FMUL.FTZ R29, R29, c[0x0][0x320] ;  /* 0x0000c8001d1d7a20 */ /* 0x000fe20000410000 */
[----:B------:R-:W-:Y:S01]  /*9fa0*/  FMNMX.FTZ R9, R236, R9, !PT ;  /* 0x00000009ec097209 */ /* 0x000fe20007810000 */
[----:B------:R-:W-:Y:S03]  /*9fb0*/  FMUL.FTZ R31, R31, c[0x0][0x320] ;  /* 0x0000c8001f1f7a20 */ /* 0x000fe60000410000 */
[----:B------:R-:W2:Y:S01]  /*9fc0*/  MUFU.TANH R140, R15 ;  /* 0x0000000f008c7308 */ /* 0x000ea20000002400 */
[----:B------:R-:W-:Y:S01]  /*9fd0*/  FMUL.FTZ R32, R32, c[0x0][0x320] ;  /* 0x0000c80020207a20 */ /* 0x000fe20000410000 */
[----:B------:R-:W-:Y:S01]  /*9fe0*/  FMNMX.FTZ R9, R232, R9, !PT ;  /* 0x00000009e8097209 */ /* 0x000fe20007810000 */
[----:B------:R-:W-:Y:S01]  /*9ff0*/  FMUL.FTZ R33, R33, c[0x0][0x320] ;  /* 0x0000c80021217a20 */ /* 0x000fe20000410000 */
[----:B----4-:R-:W-:Y:S01]  /*a000*/  FMNMX.FTZ R5, R234, R5, !PT ;  /* 0x00000005ea057209 */ /* 0x010fe20007810000 */
[----:B------:R-:W-:Y:S01]  /*a010*/  FMUL.FTZ R34, R34, c[0x0][0x320] ;  /* 0x0000c80022227a20 */ /* 0x000fe20000410000 */
[----:B------:R-:W-:Y:S01]  /*a020*/  FMNMX.FTZ R9, R142, R9, !PT ;  /* 0x000000098e097209 */ /* 0x000fe20007810000 */
[----:B------:R-:W-:Y:S01]  /*a030*/  FMUL.FTZ R35, R35, c[0x0][0x320] ;  /* 0x0000c80023237a20 */ /* 0x000fe20000410000 */
[----:B------:R-:W-:Y:S02]  /*a040*/  FMNMX.FTZ R5, R238, R5, !PT ;  /* 0x00000005ee057209 */ /* 0x000fe40007810000 */
[----:B------:R-:W4:Y:S02]  /*a050*/  MUFU.TANH R180, R16 ;  /* 0x0000001000b47308 */ /* 0x000f240000002400 */
[----:B-1----:R-:W-:Y:S04]  /*a060*/  FMNMX.FTZ R5, R182, R5, !PT ;  /* 0x00000005b6057209 */ /* 0x002fe80007810000 */
[----:B------:R-:W-:Y:S04]  /*a070*/  FMNMX.FTZ R5, R176, R5, !PT ;  /* 0x00000005b0057209 */ /* 0x000fe80007810000 */
[----:B------:R-:W1:Y:S01]  /*a080*/  MUFU.TANH R138, R18 ;  /* 0x00000012008a7308 */ /* 0x000e620000002400 */
[----:B--2---:R-:W-:Y:S09]  /*a090*/  FMNMX.FTZ R9, R140, R9, !PT ;  /* 0x000000098c097209 */ /* 0x004ff20007810000 */
[----:B------:R-:W2:Y:S01]  /*a0a0*/  MUFU.TANH R178, R17 ;  /* 0x0000001100b27308 */ /* 0x000ea20000002400 */
[----:B----4-:R-:W-:Y:S09]  /*a0b0*/  FMNMX.FTZ R5, R180, R5, !PT ;  /* 0x00000005b4057209 */ /* 0x010ff20007810000 */
[----:B------:R-:W4:Y:S01]  /*a0c0*/  MUFU.TANH R136, R19 ;  /* 0x0000001300887308 */ /* 0x000f220000002400 */
[----:B-1----:R-:W-:Y:S09]  /*a0d0*/  FMNMX.FTZ R9, R138, R9, !PT ;  /* 0x000000098a097209 */ /* 0x002ff20007810000 */
        /* <DEDUP_REMOVED lines=30> */
[----:B---3--:R-:W1:Y:S01]  /*a2c0*/  MUFU.TANH R133, R35 ;  /* 0x0000002300857308 */ /* 0x008e620000002400 */
[----:B--2---:R-:W-:Y:S02]  /*a2d0*/  FMNMX.FTZ R4, R147, R0, !PT ;  /* 0x0000000093047209 */ /* 0x004fe40007810000 */
[----:B----4-:R-:W-:Y:S03]  /*a2e0*/  FMNMX.FTZ R0, R134, R9, !PT ;  /* 0x0000000986007209 */ /* 0x010fe60007810000 */
[----:B------:R-:W2:Y:S01]  /*a2f0*/  SHFL.BFLY PT, R9, R4, 0x2, 0x1f ;  /* 0x0c401f0004097f89 */ /* 0x000ea200000e0000 */
[----:B-1----:R-:W-:Y:S07]  /*a300*/  FMNMX.FTZ R7, R133, R0, !PT ;  /* 0x0000000085077209 */ /* 0x002fee0007810000 */
[----:B------:R-:W1:Y:S01]  /*a310*/  SHFL.BFLY PT, R0, R7, 0x2, 0x1f ;  /* 0x0c401f0007007f89 */ /* 0x000e6200000e0000 */
[----:B--2---:R-:W-:Y:S07]  /*a320*/  FMNMX.FTZ R11, R4, R9, !PT ;  /* 0x00000009040b7209 */ /* 0x004fee0007810000 */
[----:B------:R-:W2:Y:S01]  /*a330*/  SHFL.BFLY PT, R2, R11, 0x1, 0x1f ;  /* 0x0c201f000b027f89 */ /* 0x000ea200000e0000 */
[----:B-1----:R-:W-:Y:S07]  /*a340*/  FMNMX.FTZ R5, R7, R0, !PT ;  /* 0x0000000007057209 */ /* 0x002fee0007810000 */
[----:B------:R-:W1:Y:S01]  /*a350*/  SHFL.BFLY PT, R132, R5, 0x1, 0x1f ;  /* 0x0c201f0005847f89 */ /* 0x000e6200000e0000 */
[----:B--2---:R-:W-:Y:S05]  /*a360*/  FMNMX.FTZ R0, R11, R2, !PT ;  /* 0x000000020b007209 */ /* 0x004fea0007810000 */
[C---:B------:R-:W-:Y:S02]  /*a370*/  FADD.FTZ R2, -R0.reuse, R3 ;  /* 0x0000000300027221 */ /* 0x040fe40000010100 */
[----:B------:R-:W-:Y:S02]  /*a380*/  FMUL.FTZ R151, R0, c[0x0][0x2d0] ;  /* 0x0000b40000977a20 */ /* 0x000fe40000410000 */
[----:B------:R-:W-:Y:S02]  /*a390*/  FMUL.FTZ R3, R2, c[0x0][0x2d0] ;  /* 0x0000b40002037a20 */ /* 0x000fe40000410000 */
[--C-:B------:R-:W-:Y:S01]  /*a3a0*/  FFMA.FTZ R173, R230, c[0x0][0x2d0], -R151.reuse ;  /* 0x0000b400e6ad7a23 */ /* 0x100fe20000010897 */
[----:B-1----:R-:W-:Y:S01]  /*a3b0*/  FMNMX.FTZ R132, R5, R132, !PT ;  /* 0x0000008405847209 */ /* 0x002fe20007810000 */
[--C-:B------:R-:W-:Y:S01]  /*a3c0*/  FFMA.FTZ R172, R172, c[0x0][0x2d0], -R151.reuse ;  /* 0x0000b400acac7a23 */ /* 0x100fe20000010897 */
[----:B------:R-:W-:Y:S01]  /*a3d0*/  @P0 IADD3 R5, P5, R223, UR21, RZ ;  /* 0x00000015df050c10 */ /* 0x000fe2000ffbe0ff */
[----:B------:R-:W-:Y:S01]  /*a3e0*/  FFMA.FTZ R171, R234, c[0x0][0x2d0], -R151 ;  /* 0x0000b400eaab7a23 */ /* 0x000fe20000010897 */
[----:B------:R-:W1:Y:S01]  /*a3f0*/  MUFU.EX2 R3, R3 ;  /* 0x0000000300037308 */ /* 0x000e620000000800 */
[----:B------:R-:W-:Y:S01]  /*a400*/  FADD.FTZ R4, -R132, R135 ;  /* 0x0000008784047221 */ /* 0x000fe20000010100 */
[----:B------:R-:W-:Y:S01]  /*a410*/  @P0 IADD3.X R6, R222, UR20, RZ, P5, !PT ;  /* 0x00000014de060c10 */ /* 0x000fe2000affe4ff */
[----:B------:R-:W-:Y:S02]  /*a420*/  FMUL.FTZ R145, R132, c[0x0][0x2d0] ;  /* 0x0000b40084917a20 */ /* 0x000fe40000410000 */
[----:B------:R-:W-:Y:S01]  /*a430*/  FMUL.FTZ R2, R4, c[0x0][0x2d0] ;  /* 0x0000b40004027a20 */ /* 0x000fe20000410000 */
[----:B------:R-:W-:Y:S01]  /*a440*/  @P0 IADD3 R4, P4, R210, UR21, RZ ;  /* 0x00000015d2040c10 */ /* 0x000fe2000ff9e0ff */
[----:B------:R-:W-:Y:S02]  /*a450*/  FFMA.FTZ R170, R238, c[0x0][0x2d0], -R151 ;  /* 0x0000b400eeaa7a23 */ /* 0x000fe40000010897 */
[--C-:B------:R-:W-:Y:S01]  /*a460*/  FFMA.FTZ R174, R174, c[0x0][0x2d0], -R145.reuse ;  /* 0x0000b400aeae7a23 */ /* 0x100fe20000010891 */
[----:B------:R-:W-:Y:S01]  /*a470*/  @P0 LEA R10, P6, R4, c[0x0][0x1c8], 0x1 ;  /* 0x00007200040a0a11 */ /* 0x000fe200078c08ff */
[--C-:B------:R-:W-:Y:S01]  /*a480*/  FFMA.FTZ R169, R228, c[0x0][0x2d0], -R145.reuse ;  /* 0x0000b400e4a97a23 */ /* 0x100fe20000010891 */
[----:B------:R-:W-:Y:S01]  /*a490*/  @P0 IADD3.X R7, R217, UR20, RZ, P4, !PT ;  /* 0x00000014d9070c10 */ /* 0x000fe2000a7fe4ff */
[--C-:B------:R-:W-:Y:S01]  /*a4a0*/  FFMA.FTZ R168, R236, c[0x0][0x2d0], -R145.reuse ;  /* 0x0000b400eca87a23 */ /* 0x100fe20000010891 */
[C---:B------:R-:W-:Y:S01]  /*a4b0*/  @P0 LEA R18, P4, R5.reuse, c[0x0][0x1c8], 0x1 ;  /* 0x0000720005120a11 */ /* 0x040fe200078808ff */
[----:B------:R-:W-:Y:S01]  /*a4c0*/  FFMA.FTZ R135, R232, c[0x0][0x2d0], -R145 ;  /* 0x0000b400e8877a23 */ /* 0x000fe20000010891 */
[----:B------:R-:W-:Y:S01]  /*a4d0*/  @P0 LEA.HI.X R11, R4, c[0x0][0x1cc], R7, 0x1, P6 ;  /* 0x00007300040b0a11 */ /* 0x000fe200030f0c07 */
[----:B------:R-:W2:Y:S01]  /*a4e0*/  MUFU.EX2 R2, R2 ;  /* 0x0000000200027308 */ /* 0x000ea20000000800 */
[----:B------:R-:W-:Y:S01]  /*a4f0*/  @P0 LEA.HI.X R19, R5, c[0x0][0x1cc], R6, 0x1, P4 ;  /* 0x0000730005130a11 */ /* 0x000fe200020f0c06 */
[--C-:B------:R-:W-:Y:S01]  /*a500*/  FFMA.FTZ R179, R142, c[0x0][0x2d0], -R145.reuse ;  /* 0x0000b4008eb37a23 */ /* 0x100fe20000010891 */
[----:B------:R-:W-:Y:S01]  /*a510*/  @P0 IADD3 R4, P5, R221, UR21, RZ ;  /* 0x00000015dd040c10 */ /* 0x000fe2000ffbe0ff */
[----:B------:R3:W-:Y:S01]  /*a520*/  @P0 LDGSTS.E.BYPASS.LTC128B.128 [R207+0x6100], [R10.64], !P3 ;  /* 0x061000000acf0fae */ /* 0x0007e2000d901d50 */
[----:B------:R-:W-:Y:S01]  /*a530*/  @UP3 UIADD3 UR21, UP0, UR12, UR21, URZ ;  /* 0x000000150c153290 */ /* 0x000fe2000ff1e03f */
[----:B------:R-:W-:Y:S01]  /*a540*/  FFMA.FTZ R181, R138, c[0x0][0x2d0], -R145 ;  /* 0x0000b4008ab57a23 */ /* 0x000fe20000010891 */
[----:B------:R-:W-:Y:S01]  /*a550*/  @P0 LEA R16, P4, R4, c[0x0][0x1c8], 0x1 ;  /* 0x0000720004100a11 */ /* 0x000fe200078808ff */
[C---:B-1----:R-:W-:Y:S01]  /*a560*/  FMUL.FTZ R32, R3.reuse, R100 ;  /* 0x0000006403207220 */ /* 0x042fe20000410000 */
[----:B------:R-:W-:Y:S01]  /*a570*/  @P0 IADD3.X R5, R220, UR20, RZ, P5, !PT ;  /* 0x00000014dc050c10 */ /* 0x000fe2000affe4ff */
[----:B------:R-:W-:Y:S01]  /*a580*/  @UP3 UIADD3.X UR20, UR11, UR20, URZ, UP0, !UPT ;  /* 0x000000140b143290 */ /* 0x000fe200087fe43f */
[----:B------:R-:W-:Y:S01]  /*a590*/  MUFU.EX2 R173, R173 ;  /* 0x000000ad00ad7308 */ /* 0x000fe20000000800 */
[----:B------:R1:W-:Y:S01]  /*a5a0*/  @P0 LDGSTS.E.BYPASS.LTC128B.128 [R207+0x8100], [R18.64], !P2 ;  /* 0x0810000012cf0fae */ /* 0x0003e2000d101d50 */
[----:B------:R-:W-:Y:S01]  /*a5b0*/  @P0 LEA.HI.X R17, R4, c[0x0][0x1cc], R5, 0x1, P4 ;  /* 0x0000730004110a11 */ /* 0x000fe200020f0c05 */
[----:B------:R-:W-:Y:S01]  /*a5c0*/  FMUL.FTZ R33, R3, R101 ;  /* 0x0000006503217220 */ /* 0x000fe20000410000 */
[----:B------:R-:W-:Y:S01]  /*a5d0*/  @P0 IADD3 R4, P6, R210, UR21, RZ ;  /* 0x00000015d2040c10 */ /* 0x000fe2000ffde0ff */
[--C-:B------:R-:W-:Y:S01]  /*a5e0*/  FFMA.FTZ R183, R166, c[0x0][0x2d0], -R151.reuse ;  /* 0x0000b400a6b77a23 */ /* 0x100fe20000010897 */
[----:B------:R-:W-:Y:S01]  /*a5f0*/  @P0 IADD3 R5, P5, R223, UR21, RZ ;  /* 0x00000015df050c10 */ /* 0x000fe2000ffbe0ff */
[----:B------:R-:W-:Y:S01]  /*a600*/  FFMA.FTZ R228, R162, c[0x0][0x2d0], -R151 ;  /* 0x0000b400a2e47a23 */ /* 0x000fe20000010897 */
[----:B------:R-:W-:Y:S01]  /*a610*/  @P0 IADD3.X R7, R217, UR20, RZ, P6, !PT ;  /* 0x00000014d9070c10 */ /* 0x000fe2000b7fe4ff */
[----:B------:R4:W-:Y:S01]  /*a620*/  @P0 LDGSTS.E.BYPASS.LTC128B.128 [R207+0xa100], [R16.64], !P1 ;  /* 0x0a10000010cf0fae */ /* 0x0009e2000c901d50 */
[----:B------:R-:W-:Y:S01]  /*a630*/  @P0 LEA R28, P6, R4, c[0x0][0x1c8], 0x1 ;  /* 0x00007200041c0a11 */ /* 0x000fe200078c08ff */
[----:B------:R-:W5:Y:S01]  /*a640*/  MUFU.EX2 R172, R172 ;  /* 0x000000ac00ac7308 */ /* 0x000f620000000800 */
[----:B------:R-:W-:Y:S01]  /*a650*/  @P0 IADD3.X R8, R222, UR20, RZ, P5, !PT ;  /* 0x00000014de080c10 */ /* 0x000fe2000affe4ff */
[----:B--2---:R-:W-:Y:S01]  /*a660*/  FMUL.FTZ R34, R2, R102 ;  /* 0x0000006602227220 */ /* 0x004fe20000410000 */
[----:B------:R-:W-:Y:S01]  /*a670*/  @P0 LEA.HI.X R29, R4, c[0x0][0x1cc], R7, 0x1, P6 ;  /* 0x00007300041d0a11 */ /* 0x000fe200030f0c07 */
[----:B------:R-:W-:Y:S01]  /*a680*/  FMUL.FTZ R4, R3, R128 ;  /* 0x0000008003047220 */ /* 0x000fe20000410000 */
[----:B------:R-:W-:Y:S01]  /*a690*/  @P0 LEA R26, P5, R5, c[0x0][0x1c8], 0x1 ;  /* 0x00007200051a0a11 */ /* 0x000fe200078a08ff */
[----:B------:R-:W-:Y:S01]  /*a6a0*/  FMUL.FTZ R7, R2, R131 ;  /* 0x0000008302077220 */ /* 0x000fe20000410000 */
[----:B------:R-:W-:Y:S01]  /*a6b0*/  @P0 IADD3 R6, P4, R221, UR21, RZ ;  /* 0x00000015dd060c10 */ /* 0x000fe2000ff9e0ff */
[----:B------:R2:W-:Y:S01]  /*a6c0*/  @P0 LDGSTS.E.BYPASS.LTC128B.128 [R207+0x7100], [R28.64], !P3 ;  /* 0x071000001ccf0fae */ /* 0x0005e2000d901d50 */
[----:B------:R-:W-:Y:S01]  /*a6d0*/  @P0 LEA.HI.X R27, R5, c[0x0][0x1cc], R8, 0x1, P5 ;  /* 0x00007300051b0a11 */ /* 0x000fe200028f0c08 */
[----:B------:R-:W-:Y:S01]  /*a6e0*/  MUFU.EX2 R171, R171 ;  /* 0x000000ab00ab7308 */ /* 0x000fe20000000800 */
[----:B------:R-:W-:Y:S01]  /*a6f0*/  @P0 IADD3.X R9, R220, UR20, RZ, P4, !PT ;  /* 0x00000014dc090c10 */ /* 0x000fe2000a7fe4ff */
[C---:B------:R-:W-:Y:S01]  /*a700*/  FMUL.FTZ R5, R3.reuse, R129 ;  /* 0x0000008103057220 */ /* 0x040fe20000410000 */
[C---:B------:R-:W-:Y:S01]  /*a710*/  @P0 LEA R24, P4, R6.reuse, c[0x0][0x1c8], 0x1 ;  /* 0x0000720006180a11 */ /* 0x040fe200078808ff */
[C---:B------:R-:W-:Y:S01]  /*a720*/  FMUL.FTZ R8, R3.reuse, R124 ;  /* 0x0000007c03087220 */ /* 0x040fe20000410000 */
[----:B------:R-:W-:Y:S01]  /*a730*/  UISETP.GT.AND UP0, UPT, UR19, UR18, UPT ;  /* 0x000000121300728c */ /* 0x000fe2000bf04270 */
[----:B------:R2:W-:Y:S01]  /*a740*/  @P0 LDGSTS.E.BYPASS.LTC128B.128 [R207+0x9100], [R26.64], !P2 ;  /* 0x091000001acf0fae */ /* 0x0005e2000d101d50 */
[----:B------:R-:W-:Y:S01]  /*a750*/  @P0 LEA.HI.X R25, R6, c[0x0][0x1cc], R9, 0x1, P4 ;  /* 0x0000730006190a11 */ /* 0x000fe200020f0c09 */
[C---:B------:R-:W-:Y:S01]  /*a760*/  FMUL.FTZ R6, R2.reuse, R130 ;  /* 0x0000008202067220 */ /* 0x040fe20000410000 */
[----:B------:R-:W-:Y:S01]  /*a770*/  UMOV UR19, UR13 ;  /* 0x0000000d00137c82 */ /* 0x000fe20008000000 */
[----:B------:R-:W2:Y:S01]  /*a780*/  MUFU.EX2 R170, R170 ;  /* 0x000000aa00aa7308 */ /* 0x000ea20000000800 */
[C---:B------:R-:W-:Y:S02]  /*a790*/  FMUL.FTZ R9, R3.reuse, R125 ;  /* 0x0000007d03097220 */ /* 0x040fe40000410000 */
[----:B---3--:R-:W-:Y:S01]  /*a7a0*/  FMUL.FTZ R10, R2, R126 ;  /* 0x0000007e020a7220 */ /* 0x008fe20000410000 */
[----:B------:R3:W-:Y:S01]  /*a7b0*/  @P0 LDGSTS.E.BYPASS.LTC128B.128 [R207+0xb100], [R24.64], !P1 ;  /* 0x0b10000018cf0fae */ /* 0x0007e2000c901d50 */
[----:B-----5:R-:W-:Y:S01]  /*a7c0*/  F2FP.PACK_AB R128, R172, R173 ;  /* 0x000000adac80723e */ /* 0x020fe200000000ff */
[C---:B------:R-:W-:Y:S01]  /*a7d0*/  FMUL.FTZ R11, R2.reuse, R127 ;  /* 0x0000007f020b7220 */ /* 0x040fe20000410000 */
[----:B------:R-:W-:Y:S01]  /*a7e0*/  PLOP3.LUT P0, PT, PT, PT, UP0, 0x80, 0x0 ;  /* 0x000000000000781c */ /* 0x000fe20003f0f008 */
[C---:B----4-:R-:W-:Y:S02]  /*a7f0*/  FMUL.FTZ R16, R3.reuse, R116 ;  /* 0x0000007403107220 */ /* 0x050fe40000410000 */
[----:B------:R-:W-:Y:S01]  /*a800*/  MUFU.EX2 R174, R174 ;  /* 0x000000ae00ae7308 */ /* 0x000fe20000000800 */
[C---:B------:R-:W-:Y:S01]  /*a810*/  FMUL.FTZ R17, R3.reuse, R117 ;  /* 0x0000007503117220 */ /* 0x040fe20000410000 */
[----:B------:R-:W4:Y:S01]  /*a820*/  LDSM.16.MT88.4 R12, [R203+0x100] ;  /* 0x00010000cb0c783b */ /* 0x000f220000004200 */
[C---:B-1----:R-:W-:Y:S02]  /*a830*/  FMUL.FTZ R18, R2.reuse, R118 ;  /* 0x0000007602127220 */ /* 0x042fe40000410000 */
[C---:B------:R-:W-:Y:S02]  /*a840*/  FMUL.FTZ R19, R2.reuse, R119 ;  /* 0x0000007702137220 */ /* 0x040fe40000410000 */
[----:B------:R-:W-:Y:S02]  /*a850*/  FMUL.FTZ R35, R2, R103 ;  /* 0x0000006702237220 */ /* 0x000fe40000410000 */
[--C-:B------:R-:W-:Y:S01]  /*a860*/  FFMA.FTZ R229, R164, c[0x0][0x2d0], -R151.reuse ;  /* 0x0000b400a4e57a23 */ /* 0x100fe20000010897 */
[----:B------:R-:W1:Y:S01]  /*a870*/  MUFU.EX2 R169, R169 ;  /* 0x000000a900a97308 */ /* 0x000e620000000800 */
[----:B------:R-:W5:Y:S01]  /*a880*/  LDSM.16.MT88.4 R20, [R198+0x100] ;  /* 0x00010000c614783b */ /* 0x000f620000004200 */
[----:B------:R-:W-:Y:S01]  /*a890*/  FFMA.FTZ R230, R160, c[0x0][0x2d0], -R151 ;  /* 0x0000b400a0e67a23 */ /* 0x000fe20000010897 */
[----:B--2---:R-:W-:Y:S01]  /*a8a0*/  F2FP.PACK_AB R130, R170, R171 ;  /* 0x000000abaa82723e */ /* 0x004fe200000000ff */
[C---:B------:R-:W-:Y:S02]  /*a8b0*/  FMUL.FTZ R26, R2.reuse, R110 ;  /* 0x0000006e021a7220 */ /* 0x040fe40000410000 */
[----:B------:R-:W-:Y:S03]  /*a8c0*/  FMUL.FTZ R27, R2, R111 ;  /* 0x0000006f021b7220 */ /* 0x000fe60000410000 */
[----:B------:R-:W2:Y:S01]  /*a8d0*/  LDSM.16.MT88.4 R28, [R197+0x100] ;  /* 0x00010000c51c783b */ /* 0x000ea20000004200 */
[----:B------:R-:W-:Y:S01]  /*a8e0*/  MUFU.EX2 R168, R168 ;  /* 0x000000a800a87308 */ /* 0x000fe20000000800 */
[C---:B---3--:R-:W-:Y:S02]  /*a8f0*/  FMUL.FTZ R24, R3.reuse, R108 ;  /* 0x0000006c03187220 */ /* 0x048fe40000410000 */
[----:B------:R-:W-:Y:S02]  /*a900*/  FMUL.FTZ R25, R3, R109 ;  /* 0x0000006d03197220 */ /* 0x000fe40000410000 */
[--C-:B------:R-:W-:Y:S02]  /*a910*/  FFMA.FTZ R231, R156, c[0x0][0x2d0], -R145.reuse ;  /* 0x0000b4009ce77a23 */ /* 0x100fe40000010891 */
[----:B------:R-:W-:Y:S01]  /*a920*/  LDSM.16.MT88.4 R100, [R197+0x2100] ;  /* 0x00210000c564783b */ /* 0x000fe20000004200 */
[--C-:B------:R-:W-:Y:S02]  /*a930*/  FFMA.FTZ R232, R154, c[0x0][0x2d0], -R145.reuse ;  /* 0x0000b4009ae87a23 */ /* 0x100fe40000010891 */
[----:B------:R-:W3:Y:S01]  /*a940*/  MUFU.EX2 R135, R135 ;  /* 0x0000008700877308 */ /* 0x000ee20000000800 */
[--C-:B------:R-:W-:Y:S02]  /*a950*/  FFMA.FTZ R233, R158, c[0x0][0x2d0], -R145.reuse ;  /* 0x0000b4009ee97a23 */ /* 0x100fe40000010891 */
[----:B------:R-:W-:Y:S01]  /*a960*/  FFMA.FTZ R234, R152, c[0x0][0x2d0], -R145 ;  /* 0x0000b40098ea7a23 */ /* 0x000fe20000010891 */
[----:B-1----:R-:W-:Y:S01]  /*a970*/  F2FP.PACK_AB R129, R169, R174 ;  /* 0x000000aea981723e */ /* 0x002fe200000000ff */
[----:B------:R-:W-:Y:S01]  /*a980*/  LDSM.16.MT88.4 R108, [R196+0x2100] ;  /* 0x00210000c46c783b */ /* 0x000fe20000004200 */
[--C-:B------:R-:W-:Y:S02]  /*a990*/  FFMA.FTZ R235, R150, c[0x0][0x2d0], -R151.reuse ;  /* 0x0000b40096eb7a23 */ /* 0x100fe40000010897 */
[--C-:B------:R-:W-:Y:S02]  /*a9a0*/  FFMA.FTZ R236, R149, c[0x0][0x2d0], -R151.reuse ;  /* 0x0000b40095ec7a23 */ /* 0x100fe40000010897 */
[----:B------:R-:W-:Y:S01]  /*a9b0*/  FFMA.FTZ R237, R148, c[0x0][0x2d0], -R151 ;  /* 0x0000b40094ed7a23 */ /* 0x000fe20000010897 */
[----:B------:R-:W-:Y:S01]  /*a9c0*/  MUFU.EX2 R179, R179 ;  /* 0x000000b300b37308 */ /* 0x000fe20000000800 */
[--C-:B------:R-:W-:Y:S01]  /*a9d0*/  FFMA.FTZ R239, R146, c[0x0][0x2d0], -R145.reuse ;  /* 0x0000b40092ef7a23 */ /* 0x100fe20000010891 */
[----:B------:R-:W-:Y:S01]  /*a9e0*/  LDSM.16.MT88.4 R116, [R198+0x900] ;  /* 0x00090000c674783b */ /* 0x000fe20000004200 */
[----:B------:R-:W-:Y:S02]  /*a9f0*/  FFMA.FTZ R240, R144, c[0x0][0x2d0], -R145 ;  /* 0x0000b40090f07a23 */ /* 0x000fe40000010891 */
[C---:B------:R-:W-:Y:S02]  /*aa00*/  FMUL.FTZ R36, R3.reuse, R36 ;  /* 0x0000002403247220 */ /* 0x040fe40000410000 */
[----:B------:R-:W-:Y:S02]  /*aa10*/  FMUL.FTZ R37, R3, R37 ;  /* 0x0000002503257220 */ /* 0x000fe40000410000 */
[C---:B------:R-:W-:Y:S01]  /*aa20*/  FMUL.FTZ R38, R2.reuse, R38 ;  /* 0x0000002602267220 */ /* 0x040fe20000410000 */
[----:B------:R-:W-:Y:S01]  /*aa30*/  LDSM.16.MT88.4 R124, [R203+0x2900] ;  /* 0x00290000cb7c783b */ /* 0x000fe20000004200 */
[C---:B------:R-:W-:Y:S01]  /*aa40*/  FMUL.FTZ R39, R2.reuse, R39 ;  /* 0x0000002702277220 */ /* 0x040fe20000410000 */
[----:B------:R-:W-:Y:S01]  /*aa50*/  MUFU.EX2 R181, R181 ;  /* 0x000000b500b57308 */ /* 0x000fe20000000800 */
[----:B---3--:R-:W-:Y:S01]  /*aa60*/  F2FP.PACK_AB R131, R135, R168 ;  /* 0x000000a88783723e */ /* 0x008fe200000000ff */
[C---:B------:R-:W-:Y:S02]  /*aa70*/  FMUL.FTZ R40, R3.reuse, R40 ;  /* 0x0000002803287220 */ /* 0x040fe40000410000 */
[C---:B------:R-:W-:Y:S02]  /*aa80*/  FMUL.FTZ R41, R3.reuse, R41 ;  /* 0x0000002903297220 */ /* 0x040fe40000410000 */
[----:B------:R-:W-:Y:S01]  /*aa90*/  LDSM.16.MT88.4 R152, [R198+0x3900] ;  /* 0x00390000c698783b */ /* 0x000fe20000004200 */
[C---:B------:R-:W-:Y:S01]  /*aaa0*/  FMUL.FTZ R42, R2.reuse, R42 ;  /* 0x0000002a022a7220 */ /* 0x040fe20000410000 */
[C---:B----4-:R-:W-:Y:S02]  /*aab0*/  HMMA.16816.F32 R4, R128.reuse, R12, R4 ;  /* 0x0000000c8004723c */ /* 0x050fe40000001804 */
[----:B------:R-:W-:Y:S03]  /*aac0*/  MUFU.EX2 R183, R183 ;  /* 0x000000b700b77308 */ /* 0x000fe60000000800 */
[C---:B------:R-:W-:Y:S01]  /*aad0*/  FMUL.FTZ R43, R2.reuse, R43 ;  /* 0x0000002b022b7220 */ /* 0x040fe20000410000 */
[----:B------:R-:W-:Y:S01]  /*aae0*/  LDSM.16.MT88.4 R156, [R197+0x3900] ;  /* 0x00390000c59c783b */ /* 0x000fe20000004200 */
[C---:B------:R-:W-:Y:S01]  /*aaf0*/  FMUL.FTZ R12, R3.reuse, R120 ;  /* 0x00000078030c7220 */ /* 0x040fe20000410000 */
[C---:B------:R-:W-:Y:S04]  /*ab00*/  HMMA.16816.F32 R8, R128.reuse, R14, R8 ;  /* 0x0000000e8008723c */ /* 0x040fe80000001808 */
[C---:B------:R-:W-:Y:S01]  /*ab10*/  FMUL.FTZ R13, R3.reuse, R121 ;  /* 0x00000079030d7220 */ /* 0x040fe20000410000 */
[----:B------:R-:W-:Y:S01]  /*ab20*/  MUFU.EX2 R228, R228 ;  /* 0x000000e400e47308 */ /* 0x000fe20000000800 */
[----:B------:R-:W-:Y:S01]  /*ab30*/  LDSM.16.MT88.4 R160, [R196+0x3900] ;  /* 0x00390000c4a0783b */ /* 0x000fe20000004200 */
[C---:B------:R-:W-:Y:S02]  /*ab40*/  FMUL.FTZ R14, R2.reuse, R122 ;  /* 0x0000007a020e7220 */ /* 0x040fe40000410000 */
[C---:B------:R-:W-:Y:S03]  /*ab50*/  FMUL.FTZ R15, R2.reuse, R123 ;  /* 0x0000007b020f7220 */ /* 0x040fe60000410000 */
[C---:B------:R-:W-:Y:S02]  /*ab60*/  FMUL.FTZ R44, R3.reuse, R44 ;  /* 0x0000002c032c7220 */ /* 0x040fe40000410000 */
[----:B------:R-:W1:Y:S01]  /*ab70*/  LDSM.16.MT88.4 R120, [R196+0x100] ;  /* 0x00010000c478783b */ /* 0x000e620000004200 */
[C---:B------:R-:W-:Y:S01]  /*ab80*/  FMUL.FTZ R45, R3.reuse, R45 ;  /* 0x0000002d032d7220 */ /* 0x040fe20000410000 */
[C---:B-----5:R-:W-:Y:S01]  /*ab90*/  HMMA.16816.F32 R12, R128.reuse, R20, R12 ;  /* 0x00000014800c723c */ /* 0x060fe2000000180c */
[----:B------:R-:W-:Y:S02]  /*aba0*/  MUFU.EX2 R229, R229 ;  /* 0x000000e500e57308 */ /* 0x000fe40000000800 */
[C---:B------:R-:W-:Y:S02]  /*abb0*/  FMUL.FTZ R46, R2.reuse, R46 ;  /* 0x0000002e022e7220 */ /* 0x040fe40000410000 */
[C---:B------:R-:W-:Y:S01]  /*abc0*/  FMUL.FTZ R47, R2.reuse, R47 ;  /* 0x0000002f022f7220 */ /* 0x040fe20000410000 */
[----:B------:R-:W-:Y:S01]  /*abd0*/  LDSM.16.MT88.4 R164, [R203+0x5900] ;  /* 0x00590000cba4783b */ /* 0x000fe20000004200 */
[C---:B------:R-:W-:Y:S01]  /*abe0*/  FMUL.FTZ R20, R3.reuse, R112 ;  /* 0x0000007003147220 */ /* 0x040fe20000410000 */
[C---:B------:R-:W-:Y:S03]  /*abf0*/  HMMA.16816.F32 R16, R128.reuse, R22, R16 ;  /* 0x000000168010723c */ /* 0x040fe60000001810 */
[----:B------:R-:W-:Y:S01]  /*ac00*/  MUFU.EX2 R230, R230 ;  /* 0x000000e600e67308 */ /* 0x000fe20000000800 */
[C---:B------:R-:W-:Y:S02]  /*ac10*/  FMUL.FTZ R21, R3.reuse, R113 ;  /* 0x0000007103157220 */ /* 0x040fe40000410000 */
[----:B------:R-:W0:Y:S01]  /*ac20*/  LDGDEPBAR ;  /* 0x00000000000079af */ /* 0x000e220000000000 */
[C---:B------:R-:W-:Y:S02]  /*ac30*/  FMUL.FTZ R22, R2.reuse, R114 ;  /* 0x0000007202167220 */ /* 0x040fe40000410000 */
[C---:B------:R-:W-:Y:S03]  /*ac40*/  FMUL.FTZ R23, R2.reuse, R115 ;  /* 0x0000007302177220 */ /* 0x040fe60000410000 */
[C---:B------:R-:W-:Y:S01]  /*ac50*/  FMUL.FTZ R48, R3.reuse, R48 ;  /* 0x0000003003307220 */ /* 0x040fe20000410000 */
[----:B------:R-:W-:Y:S01]  /*ac60*/  MUFU.EX2 R231, R231 ;  /* 0x000000e700e77308 */ /* 0x000fe20000000800 */
[----:B------:R-:W3:Y:S01]  /*ac70*/  LDSM.16.MT88.4 R112, [R203+0x2100] ;  /* 0x00210000cb70783b */ /* 0x000ee20000004200 */
[C---:B------:R-:W-:Y:S01]  /*ac80*/  FMUL.FTZ R49, R3.reuse, R49 ;  /* 0x0000003103317220 */ /* 0x040fe20000410000 */
[C---:B--2---:R-:W-:Y:S03]  /*ac90*/  HMMA.16816.F32 R20, R128.reuse, R28, R20 ;  /* 0x0000001c8014723c */ /* 0x044fe60000001814 */
[C---:B------:R-:W-:Y:S02]  /*aca0*/  FMUL.FTZ R50, R2.reuse, R50 ;  /* 0x0000003202327220 */ /* 0x040fe40000410000 */
[C---:B------:R-:W-:Y:S02]  /*acb0*/  FMUL.FTZ R51, R2.reuse, R51 ;  /* 0x0000003302337220 */ /* 0x040fe40000410000 */
[C---:B------:R-:W-:Y:S01]  /*acc0*/  FMUL.FTZ R28, R3.reuse, R104 ;  /* 0x00000068031c7220 */ /* 0x040fe20000410000 */
[C---:B------:R-:W-:Y:S01]  /*acd0*/  HMMA.16816.F32 R24, R128.reuse, R30, R24 ;  /* 0x0000001e8018723c */ /* 0x040fe20000001818 */
[----:B------:R-:W-:Y:S03]  /*ace0*/  MUFU.EX2 R232, R232 ;  /* 0x000000e800e87308 */ /* 0x000fe60000000800 */
[C---:B------:R-:W-:Y:S02]  /*acf0*/  FMUL.FTZ R29, R3.reuse, R105 ;  /* 0x00000069031d7220 */ /* 0x040fe40000410000 */
[C---:B------:R-:W-:Y:S02]  /*ad00*/  FMUL.FTZ R52, R3.reuse, R52 ;  /* 0x0000003403347220 */ /* 0x040fe40000410000 */
[C---:B------:R-:W-:Y:S03]  /*ad10*/  FMUL.FTZ R30, R2.reuse, R106 ;  /* 0x0000006a021e7220 */ /* 0x040fe60000410000 */
[----:B------:R-:W-:Y:S01]  /*ad20*/  MUFU.EX2 R233, R233 ;  /* 0x000000e900e97308 */ /* 0x000fe20000000800 */
[C---:B------:R-:W-:Y:S02]  /*ad30*/  FMUL.FTZ R31, R2.reuse, R107 ;  /* 0x0000006b021f7220 */ /* 0x040fe40000410000 */
[----:B------:R-:W2:Y:S01]  /*ad40*/  LDSM.16.MT88.4 R104, [R198+0x2100] ;  /* 0x00210000c668783b */ /* 0x000ea20000004200 */
[C---:B------:R-:W-:Y:S02]  /*ad50*/  FMUL.FTZ R53, R3.reuse, R53 ;  /* 0x0000003503357220 */ /* 0x040fe40000410000 */
[C---:B------:R-:W-:Y:S02]  /*ad60*/  FMUL.FTZ R54, R2.reuse, R54 ;  /* 0x0000003602367220 */ /* 0x040fe40000410000 */
[C---:B-1----:R-:W-:Y:S02]  /*ad70*/  HMMA.16816.F32 R28, R128.reuse, R120, R28 ;  /* 0x00000078801c723c */ /* 0x042fe4000000181c */
[----:B------:R-:W-:Y:S01]  /*ad80*/  MUFU.EX2 R234, R234 ;  /* 0x000000ea00ea7308 */ /* 0x000fe20000000800 */
[C---:B------:R-:W-:Y:S02]  /*ad90*/  FMUL.FTZ R55, R2.reuse, R55 ;  /* 0x0000003702377220 */ /* 0x040fe40000410000 */
[C---:B------:R-:W-:Y:S02]  /*ada0*/  FMUL.FTZ R56, R3.reuse, R56 ;  /* 0x0000003803387220 */ /* 0x040fe40000410000 */
[C---:B------:R-:W-:Y:S01]  /*adb0*/  FMUL.FTZ R57, R3.reuse, R57 ;  /* 0x0000003903397220 */ /* 0x040fe20000410000 */
[C---:B------:R-:W-:Y:S01]  /*adc0*/  HMMA.16816.F32 R32, R128.reuse, R122, R32 ;  /* 0x0000007a8020723c */ /* 0x040fe20000001820 */
[----:B------:R-:W-:Y:S03]  /*add0*/  LDSM.16.MT88.4 R120, [R196+0x900] ;  /* 0x00090000c478783b */ /* 0x000fe60000004200 */
[C---:B------:R-:W-:Y:S01]  /*ade0*/  FMUL.FTZ R58, R2.reuse, R58 ;  /* 0x0000003a023a7220 */ /* 0x040fe20000410000 */
[----:B------:R-:W-:Y:S01]  /*adf0*/  MUFU.EX2 R235, R235 ;  /* 0x000000eb00eb7308 */ /* 0x000fe20000000800 */
[C---:B------:R-:W-:Y:S02]  /*ae00*/  FMUL.FTZ R59, R2.reuse, R59 ;  /* 0x0000003b023b7220 */ /* 0x040fe40000410000 */
[C---:B---3--:R-:W-:Y:S04]  /*ae10*/  HMMA.16816.F32 R36, R128.reuse, R112, R36 ;  /* 0x000000708024723c */ /* 0x048fe80000001824 */
[C---:B------:R-:W-:Y:S02]  /*ae20*/  FMUL.FTZ R60, R3.reuse, R60 ;  /* 0x0000003c033c7220 */ /* 0x040fe40000410000 */
[C---:B------:R-:W-:Y:S01]  /*ae30*/  FMUL.FTZ R61, R3.reuse, R61 ;  /* 0x0000003d033d7220 */ /* 0x040fe20000410000 */
[----:B------:R-:W-:Y:S01]  /*ae40*/  MUFU.EX2 R236, R236 ;  /* 0x000000ec00ec7308 */ /* 0x000fe20000000800 */
[C---:B------:R-:W-:Y:S01]  /*ae50*/  HMMA.16816.F32 R40, R128.reuse, R114, R40 ;  /* 0x000000728028723c */ /* 0x040fe20000001828 */
[----:B------:R-:W-:Y:S03]  /*ae60*/  LDSM.16.MT88.4 R112, [R203+0x900] ;  /* 0x00090000cb70783b */ /* 0x000fe60000004200 */
[C---:B------:R-:W-:Y:S02]  /*ae70*/  FMUL.FTZ R62, R2.reuse, R62 ;  /* 0x0000003e023e7220 */ /* 0x040fe40000410000 */
[C---:B------:R-:W-:Y:S02]  /*ae80*/  FMUL.FTZ R63, R2.reuse, R63 ;  /* 0x0000003f023f7220 */ /* 0x040fe40000410000 */
[C---:B------:R-:W-:Y:S01]  /*ae90*/  FMUL.FTZ R64, R3.reuse, R64 ;  /* 0x0000004003407220 */ /* 0x040fe20000410000 */
[----:B------:R-:W-:Y:S01]  /*aea0*/  MUFU.EX2 R237, R237 ;  /* 0x000000ed00ed7308 */ /* 0x000fe20000000800 */
[C---:B--2---:R-:W-:Y:S03]  /*aeb0*/  HMMA.16816.F32 R44, R128.reuse, R104, R44 ;  /* 0x00000068802c723c */ /* 0x044fe6000000182c */
[C---:B------:R-:W-:Y:S02]  /*aec0*/  FMUL.FTZ R65, R3.reuse, R65 ;  /* 0x0000004103417220 */ /* 0x040fe40000410000 */
[C---:B------:R-:W-:Y:S02]  /*aed0*/  FMUL.FTZ R66, R2.reuse, R66 ;  /* 0x0000004202427220 */ /* 0x040fe40000410000 */
[C---:B------:R-:W-:Y:S01]  /*aee0*/  FMUL.FTZ R67, R2.reuse, R67 ;  /* 0x0000004302437220 */ /* 0x040fe20000410000 */
[C---:B------:R-:W-:Y:S01]  /*aef0*/  HMMA.16816.F32 R48, R128.reuse, R106, R48 ;  /* 0x0000006a8030723c */ /* 0x040fe20000001830 */
[----:B------:R-:W1:Y:S01]  /*af00*/  LDSM.16.MT88.4 R104, [R203+0x4100] ;  /* 0x00410000cb68783b */ /* 0x000e620000004200 */
[----:B------:R-:W-:Y:S02]  /*af10*/  MUFU.EX2 R239, R239 ;  /* 0x000000ef00ef7308 */ /* 0x000fe40000000800 */
[C---:B------:R-:W-:Y:S02]  /*af20*/  FMUL.FTZ R68, R3.reuse, R68 ;  /* 0x0000004403447220 */ /* 0x040fe40000410000 */
[C---:B------:R-:W-:Y:S02]  /*af30*/  FMUL.FTZ R69, R3.reuse, R69 ;  /* 0x0000004503457220 */ /* 0x040fe40000410000 */
[C---:B------:R-:W-:Y:S04]  /*af40*/  HMMA.16816.F32 R52, R128.reuse, R100, R52 ;  /* 0x000000648034723c */ /* 0x040fe80000001834 */
[C---:B------:R-:W-:Y:S01]  /*af50*/  FMUL.FTZ R70, R2.reuse, R70 ;  /* 0x0000004602467220 */ /* 0x040fe20000410000 */
[----:B------:R-:W-:Y:S01]  /*af60*/  MUFU.EX2 R240, R240 ;  /* 0x000000f000f07308 */ /* 0x000fe20000000800 */
[C---:B------:R-:W-:Y:S02]  /*af70*/  FMUL.FTZ R71, R2.reuse, R71 ;  /* 0x0000004702477220 */ /* 0x040fe40000410000 */
[C---:B------:R-:W-:Y:S01]  /*af80*/  HMMA.16816.F32 R56, R128.reuse, R102, R56 ;  /* 0x000000668038723c */ /* 0x040fe20000001838 */
[----:B------:R-:W2:Y:S03]  /*af90*/  LDSM.16.MT88.4 R100, [R198+0x4100] ;  /* 0x00410000c664783b */ /* 0x000ea60000004200 */
[C---:B------:R-:W-:Y:S02]  /*afa0*/  FMUL.FTZ R72, R3.reuse, R72 ;  /* 0x0000004803487220 */ /* 0x040fe40000410000 */
[C---:B------:R-:W-:Y:S02]  /*afb0*/  FMUL.FTZ R73, R3.reuse, R73 ;  /* 0x0000004903497220 */ /* 0x040fe40000410000 */
[C---:B------:R-:W-:Y:S04]  /*afc0*/  HMMA.16816.F32 R60, R128.reuse, R108, R60 ;  /* 0x0000006c803c723c */ /* 0x040fe8000000183c */
[C---:B------:R-:W-:Y:S02]  /*afd0*/  FMUL.FTZ R74, R2.reuse, R74 ;  /* 0x0000004a024a7220 */ /* 0x040fe40000410000 */
[C---:B------:R-:W-:Y:S02]  /*afe0*/  FMUL.FTZ R75, R2.reuse, R75 ;  /* 0x0000004b024b7220 */ /* 0x040fe40000410000 */
[C---:B------:R-:W-:Y:S01]  /*aff0*/  HMMA.16816.F32 R64, R128.reuse, R110, R64 ;  /* 0x0000006e8040723c */ /* 0x040fe20000001840 */
[----:B------:R-:W3:Y:S03]  /*b000*/  LDSM.16.MT88.4 R108, [R197+0x4100] ;  /* 0x00410000c56c783b */ /* 0x000ee60000004200 */
[C---:B------:R-:W-:Y:S02]  /*b010*/  FMUL.FTZ R76, R3.reuse, R76 ;  /* 0x0000004c034c7220 */ /* 0x040fe40000410000 */
[C---:B------:R-:W-:Y:S02]  /*b020*/  FMUL.FTZ R77, R3.reuse, R77 ;  /* 0x0000004d034d7220 */ /* 0x040fe40000410000 */
[C---:B------:R-:W-:Y:S01]  /*b030*/  FMUL.FTZ R78, R2.reuse, R78 ;  /* 0x0000004e024e7220 */ /* 0x040fe20000410000 */
[C---:B-1----:R-:W-:Y:S03]  /*b040*/  HMMA.16816.F32 R68, R128.reuse, R104, R68 ;  /* 0x000000688044723c */ /* 0x042fe60000001844 */
[C---:B------:R-:W-:Y:S02]  /*b050*/  FMUL.FTZ R79, R2.reuse, R79 ;  /* 0x0000004f024f7220 */ /* 0x040fe40000410000 */
[C---:B------:R-:W-:Y:S02]  /*b060*/  FMUL.FTZ R80, R3.reuse, R80 ;  /* 0x0000005003507220 */ /* 0x040fe40000410000 */
[C---:B------:R-:W-:Y:S01]  /*b070*/  FMUL.FTZ R81, R3.reuse, R81 ;  /* 0x0000005103517220 */ /* 0x040fe20000410000 */
[C---:B------:R-:W-:Y:S01]  /*b080*/  HMMA.16816.F32 R72, R128.reuse, R106, R72 ;  /* 0x0000006a8048723c */ /* 0x040fe20000001848 */
[----:B------:R-:W1:Y:S03]  /*b090*/  LDSM.16.MT88.4 R104, [R196+0x4100] ;  /* 0x00410000c468783b */ /* 0x000e660000004200 */
[C---:B------:R-:W-:Y:S02]  /*b0a0*/  FMUL.FTZ R82, R2.reuse, R82 ;  /* 0x0000005202527220 */ /* 0x040fe40000410000 */
[C---:B------:R-:W-:Y:S02]  /*b0b0*/  FMUL.FTZ R83, R2.reuse, R83 ;  /* 0x0000005302537220 */ /* 0x040fe40000410000 */
[C---:B--2---:R-:W-:Y:S04]  /*b0c0*/  HMMA.16816.F32 R76, R128.reuse, R100, R76 ;  /* 0x00000064804c723c */ /* 0x044fe8000000184c */
[C---:B------:R-:W-:Y:S02]  /*b0d0*/  FMUL.FTZ R84, R3.reuse, R84 ;  /* 0x0000005403547220 */ /* 0x040fe40000410000 */
[C---:B------:R-:W-:Y:S02]  /*b0e0*/  FMUL.FTZ R85, R3.reuse, R85 ;  /* 0x0000005503557220 */ /* 0x040fe40000410000 */
[C---:B------:R-:W-:Y:S04]  /*b0f0*/  HMMA.16816.F32 R80, R128.reuse, R102, R80 ;  /* 0x000000668050723c */ /* 0x040fe80000001850 */
[C---:B------:R-:W-:Y:S02]  /*b100*/  FMUL.FTZ R86, R2.reuse, R86 ;  /* 0x0000005602567220 */ /* 0x040fe40000410000 */
[----:B------:R-:W-:Y:S02]  /*b110*/  FMUL.FTZ R87, R2, R87 ;  /* 0x0000005702577220 */ /* 0x000fe40000410000 */
[----:B------:R-:W-:Y:S04]  /*b120*/  FFMA.FTZ R175, R182, c[0x0][0x2d0], -R151 ;  /* 0x0000b400b6af7a23 */ /* 0x000fe80000010897 */
[----:B------:R-:W-:Y:S01]  /*b130*/  FFMA.FTZ R182, R136, c[0x0][0x2d0], -R145 ;  /* 0x0000b40088b67a23 */ /* 0x000fe20000010891 */
[C---:B---3--:R-:W-:Y:S01]  /*b140*/  HMMA.16816.F32 R84, R128.reuse, R108, R84 ;  /* 0x0000006c8054723c */ /* 0x048fe20000001854 */
[----:B------:R-:W-:Y:S01]  /*b150*/  MUFU.EX2 R175, R175 ;  /* 0x000000af00af7308 */ /* 0x000fe20000000800 */
[----:B------:R-:W-:Y:S01]  /*b160*/  LDSM.16.MT88.4 R136, [R198+0x2900] ;  /* 0x00290000c688783b */ /* 0x000fe20000004200 */
[--C-:B------:R-:W-:Y:S02]  /*b170*/  FFMA.FTZ R176, R176, c[0x0][0x2d0], -R151.reuse ;  /* 0x0000b400b0b07a23 */ /* 0x100fe40000010897 */
[----:B------:R-:W-:Y:S02]  /*b180*/  FFMA.FTZ R177, R180, c[0x0][0x2d0], -R151 ;  /* 0x0000b400b4b17a23 */ /* 0x000fe40000010897 */
[----:B------:R-:W-:Y:S02]  /*b190*/  FFMA.FTZ R180, R140, c[0x0][0x2d0], -R145 ;  /* 0x0000b4008cb47a23 */ /* 0x000fe40000010891 */
[--C-:B------:R-:W-:Y:S01]  /*b1a0*/  FFMA.FTZ R178, R178, c[0x0][0x2d0], -R151.reuse ;  /* 0x0000b400b2b27a23 */ /* 0x100fe20000010897 */
[----:B------:R-:W-:Y:S01]  /*b1b0*/  LDSM.16.MT88.4 R140, [R197+0x2900] ;  /* 0x00290000c58c783b */ /* 0x000fe20000004200 */
[----:B------:R-:W2:Y:S01]  /*b1c0*/  MUFU.EX2 R176, R176 ;  /* 0x000000b000b07308 */ /* 0x000ea20000000800 */
[C---:B------:R-:W-:Y:S02]  /*b1d0*/  FMUL.FTZ R88, R3.reuse, R88 ;  /* 0x0000005803587220 */ /* 0x040fe40000410000 */
[----:B------:R-:W-:Y:S02]  /*b1e0*/  FMUL.FTZ R89, R3, R89 ;  /* 0x0000005903597220 */ /* 0x000fe40000410000 */
[C---:B------:R-:W-:Y:S02]  /*b1f0*/  FMUL.FTZ R90, R2.reuse, R90 ;  /* 0x0000005a025a7220 */ /* 0x040fe40000410000 */
[C---:B------:R-:W-:Y:S02]  /*b200*/  FMUL.FTZ R91, R2.reuse, R91 ;  /* 0x0000005b025b7220 */ /* 0x040fe40000410000 */
[----:B------:R-:W-:Y:S01]  /*b210*/  FFMA.FTZ R151, R147, c[0x0][0x2d0], -R151 ;  /* 0x0000b40093977a23 */ /* 0x000fe20000010897 */
[----:B------:R-:W-:Y:S01]  /*b220*/  MUFU.EX2 R177, R177 ;  /* 0x000000b100b17308 */ /* 0x000fe20000000800 */
[C---:B------:R-:W-:Y:S02]  /*b230*/  FMUL.FTZ R92, R3.reuse, R92 ;  /* 0x0000005c035c7220 */ /* 0x040fe40000410000 */
[C---:B------:R-:W-:Y:S01]  /*b240*/  FMUL.FTZ R93, R3.reuse, R93 ;  /* 0x0000005d035d7220 */ /* 0x040fe20000410000 */
[C---:B------:R-:W-:Y:S01]  /*b250*/  HMMA.16816.F32 R88, R128.reuse, R110, R88 ;  /* 0x0000006e8058723c */ /* 0x040fe20000001858 */
[----:B------:R-:W3:Y:S02]  /*b260*/  LDSM.16.MT88.4 R108, [R197+0x900] ;  /* 0x00090000c56c783b */ /* 0x000ee40000004200 */
[C---:B------:R-:W-:Y:S02]  /*b270*/  FMUL.FTZ R94, R2.reuse, R94 ;  /* 0x0000005e025e7220 */ /* 0x040fe40000410000 */
[C---:B------:R-:W-:Y:S01]  /*b280*/  FMUL.FTZ R95, R2.reuse, R95 ;  /* 0x0000005f025f7220 */ /* 0x040fe20000410000 */
[----:B------:R-:W4:Y:S01]  /*b290*/  MUFU.EX2 R178, R178 ;  /* 0x000000b200b27308 */ /* 0x000f220000000800 */
[C---:B------:R-:W-:Y:S02]  /*b2a0*/  FMUL.FTZ R96, R3.reuse, R96 ;  /* 0x0000006003607220 */ /* 0x040fe40000410000 */
[----:B------:R-:W-:Y:S03]  /*b2b0*/  FMUL.FTZ R97, R3, R97 ;  /* 0x0000006103617220 */ /* 0x000fe60000410000 */
[C---:B-1----:R-:W-:Y:S03]  /*b2c0*/  HMMA.16816.F32 R92, R128.reuse, R104, R92 ;  /* 0x00000068805c723c */ /* 0x042fe6000000185c */
[C---:B------:R-:W-:Y:S01]  /*b2d0*/  FMUL.FTZ R98, R2.reuse, R98 ;  /* 0x0000006202627220 */ /* 0x040fe20000410000 */
[----:B------:R-:W1:Y:S01]  /*b2e0*/  MUFU.EX2 R180, R180 ;  /* 0x000000b400b47308 */ /* 0x000e620000000800 */
[----:B------:R-:W-:Y:S01]  /*b2f0*/  FMUL.FTZ R99, R2, R99 ;  /* 0x0000006302637220 */ /* 0x000fe20000410000 */
[----:B--2---:R-:W-:Y:S01]  /*b300*/  F2FP.PACK_AB R100, R176, R175 ;  /* 0x000000afb064723e */ /* 0x004fe200000000ff */
[--C-:B------:R-:W-:Y:S02]  /*b310*/  FFMA.FTZ R134, R134, c[0x0][0x2d0], -R145.reuse ;  /* 0x0000b40086867a23 */ /* 0x100fe40000010891 */
[----:B------:R-:W-:Y:S03]  /*b320*/  FFMA.FTZ R145, R133, c[0x0][0x2d0], -R145 ;  /* 0x0000b40085917a23 */ /* 0x000fe60000010891 */
[----:B------:R-:W-:Y:S01]  /*b330*/  HMMA.16816.F32 R96, R128, R106, R96 ;  /* 0x0000006a8060723c */ /* 0x000fe20000001860 */
[----:B------:R-:W2:Y:S01]  /*b340*/  LDSM.16.MT88.4 R104, [R196+0x2900] ;  /* 0x00290000c468783b */ /* 0x000ea20000004200 */
[----:B------:R-:W5:Y:S01]  /*b350*/  MUFU.EX2 R182, R182 ;  /* 0x000000b600b67308 */ /* 0x000f620000000800 */
[----:B------:R-:W-:Y:S01]  /*b360*/  FFMA.FTZ R173, R3, R218, R173 ;  /* 0x000000da03ad7223 */ /* 0x000fe200000100ad */
[----:B------:R-:W-:Y:S01]  /*b370*/  MOV R3, R0 ;  /* 0x0000000000037202 */ /* 0x000fe20000000f00 */
[----:B------:R-:W-:Y:S01]  /*b380*/  FFMA.FTZ R174, R2, R219, R174 ;  /* 0x000000db02ae7223 */ /* 0x000fe200000100ae */
[----:B----4-:R-:W-:Y:S01]  /*b390*/  F2FP.PACK_AB R102, R178, R177 ;  /* 0x000000b1b266723e */ /* 0x010fe200000000ff */
[----:B------:R-:W-:Y:S02]  /*b3a0*/  FADD.FTZ R172, R172, R173 ;  /* 0x000000adacac7221 */ /* 0x000fe40000010000 */
[----:B------:R-:W-:Y:S03]  /*b3b0*/  LDSM.16.MT88.4 R128, [R198+0x3100] ;  /* 0x00310000c680783b */ /* 0x000fe60000004200 */
[----:B------:R4:W2:Y:S01]  /*b3c0*/  MUFU.EX2 R238, R151 ;  /* 0x0000009700ee7308 */ /* 0x0008a20000000800 */
[----:B------:R-:W-:Y:S02]  /*b3d0*/  FADD.FTZ R169, R169, R174 ;  /* 0x000000aea9a97221 */ /* 0x000fe40000010000 */
[----:B------:R-:W-:Y:S01]  /*b3e0*/  FADD.FTZ R171, R171, R172 ;  /* 0x000000acabab7221 */ /* 0x000fe20000010000 */
[----:B-1----:R-:W-:Y:S01]  /*b3f0*/  F2FP.PACK_AB R101, R180, R179 ;  /* 0x000000b3b465723e */ /* 0x002fe200000000ff */
[----:B------:R-:W-:Y:S02]  /*b400*/  FADD.FTZ R168, R168, R169 ;  /* 0x000000a9a8a87221 */ /* 0x000fe40000010000 */
[----:B------:R-:W-:Y:S02]  /*b410*/  FADD.FTZ R170, R170, R171 ;  /* 0x000000abaaaa7221 */ /* 0x000fe40000010000 */
[----:B------:R-:W-:Y:S01]  /*b420*/  FADD.FTZ R168, R135, R168 ;  /* 0x000000a887a87221 */ /* 0x000fe20000010000 */
[----:B------:R1:W-:Y:S01]  /*b430*/  MUFU.EX2 R133, R145 ;  /* 0x0000009100857308 */ /* 0x0003e20000000800 */
[----:B------:R-:W-:Y:S01]  /*b440*/  MOV R135, R132 ;  /* 0x0000008400877202 */ /* 0x000fe20000000f00 */
[----:B------:R-:W-:Y:S01]  /*b450*/  FADD.FTZ R175, R175, R170 ;  /* 0x000000aaafaf7221 */ /* 0x000fe20000010000 */
[----:B-----5:R-:W-:Y:S01]  /*b460*/  F2FP.PACK_AB R103, R182, R181 ;  /* 0x000000b5b667723e */ /* 0x020fe200000000ff */
[----:B------:R-:W-:Y:S02]  /*b470*/  FADD.FTZ R179, R179, R168 ;  /* 0x000000a8b3b37221 */ /* 0x000fe40000010000 */
[----:B------:R-:W-:Y:S02]  /*b480*/  FADD.FTZ R176, R176, R175 ;  /* 0x000000afb0b07221 */ /* 0x000fe40000010000 */
[----:B------:R-:W-:Y:S02]  /*b490*/  FADD.FTZ R180, R180, R179 ;  /* 0x000000b3b4b47221 */ /* 0x000fe40000010000 */
[----:B------:R-:W5:Y:S01]  /*b4a0*/  MUFU.EX2 R134, R134 ;  /* 0x0000008600867308 */ /* 0x000f620000000800 */
[C---:B------:R-:W-:Y:S01]  /*b4b0*/  HMMA.16816.F32 R4, R100.reuse, R112, R4 ;  /* 0x000000706404723c */ /* 0x040fe20000001804 */
[----:B----4-:R-:W-:Y:S04]  /*b4c0*/  LDSM.16.MT88.4 R148, [R203+0x3900] ;  /* 0x00390000cb94783b */ /* 0x010fe80000004200 */
[----:B------:R-:W-:Y:S02]  /*b4d0*/  FADD.FTZ R177, R177, R176 ;  /* 0x000000b0b1b17221 */ /* 0x000fe40000010000 */
[----:B------:R-:W-:Y:S01]  /*b4e0*/  FADD.FTZ R181, R181, R180 ;  /* 0x000000b4b5b57221 */ /* 0x000fe20000010000 */
[C---:B------:R-:W-:Y:S01]  /*b4f0*/  HMMA.16816.F32 R8, R100.reuse, R114, R8 ;  /* 0x000000726408723c */ /* 0x040fe20000001808 */
[----:B------:R-:W-:Y:S03]  /*b500*/  LDSM.16.MT88.4 R112, [R198+0x4900] ;  /* 0x00490000c670783b */ /* 0x000fe60000004200 */
[----:B------:R-:W-:Y:S02]  /*b510*/  FADD.FTZ R178, R178, R177 ;  /* 0x000000b1b2b27221 */ /* 0x000fe40000010000 */
[----:B------:R-:W-:Y:S02]  /*b520*/  FADD.FTZ R182, R182, R181 ;  /* 0x000000b5b6b67221 */ /* 0x000fe40000010000 */
[C---:B------:R-:W-:Y:S01]  /*b530*/  HMMA.16816.F32 R12, R100.reuse, R116, R12 ;  /* 0x00000074640c723c */ /* 0x040fe2000000180c */
[----:B-1----:R-:W-:Y:S07]  /*b540*/  LDSM.16.MT88.4 R144, [R196+0x1900] ;  /* 0x00190000c490783b */ /* 0x002fee0000004200 */
[C---:B------:R-:W-:Y:S01]  /*b550*/  HMMA.16816.F32 R16, R100.reuse, R118, R16 ;  /* 0x000000766410723c */ /* 0x040fe20000001810 */
[----:B------:R-:W-:Y:S07]  /*b560*/  LDSM.16.MT88.4 R116, [R197+0x4900] ;  /* 0x00490000c574783b */ /* 0x000fee0000004200 */
[C---:B---3--:R-:W-:Y:S08]  /*b570*/  HMMA.16816.F32 R20, R100.reuse, R108, R20 ;  /* 0x0000006c6414723c */ /* 0x048ff00000001814 */
[C---:B------:R-:W-:Y:S01]  /*b580*/  HMMA.16816.F32 R24, R100.reuse, R110, R24 ;  /* 0x0000006e6418723c */ /* 0x040fe20000001818 */
[----:B------:R-:W1:Y:S07]  /*b590*/  LDSM.16.MT88.4 R108, [R203+0x4900] ;  /* 0x00490000cb6c783b */ /* 0x000e6e0000004200 */
        /* <DEDUP_REMOVED lines=12> */
[C---:B--2---:R-:W-:Y:S08]  /*b660*/  HMMA.16816.F32 R60, R100.reuse, R104, R60 ;  /* 0x00000068643c723c */ /* 0x044ff0000000183c */
[C---:B------:R-:W-:Y:S01]  /*b670*/  HMMA.16816.F32 R64, R100.reuse, R106, R64 ;  /* 0x0000006a6440723c */ /* 0x040fe20000001840 */
[----:B------:R-:W2:Y:S07]  /*b680*/  LDSM.16.MT88.4 R104, [R196+0x4900] ;  /* 0x00490000c468783b */ /* 0x000eae0000004200 */
[C---:B-1----:R-:W-:Y:S08]  /*b690*/  HMMA.16816.F32 R68, R100.reuse, R108, R68 ;  /* 0x0000006c6444723c */ /* 0x042ff00000001844 */
[C---:B------:R-:W-:Y:S01]  /*b6a0*/  HMMA.16816.F32 R72, R100.reuse, R110, R72 ;  /* 0x0000006e6448723c */ /* 0x040fe20000001848 */
[----:B------:R-:W1:Y:S07]  /*b6b0*/  LDSM.16.MT88.4 R108, [R203+0x1100] ;  /* 0x00110000cb6c783b */ /* 0x000e6e0000004200 */
[C---:B------:R-:W-:Y:S08]  /*b6c0*/  HMMA.16816.F32 R76, R100.reuse, R112, R76 ;  /* 0x00000070644c723c */ /* 0x040ff0000000184c */
[C---:B------:R-:W-:Y:S01]  /*b6d0*/  HMMA.16816.F32 R80, R100.reuse, R114, R80 ;  /* 0x000000726450723c */ /* 0x040fe20000001850 */
[----:B------:R-:W3:Y:S07]  /*b6e0*/  LDSM.16.MT88.4 R112, [R197+0x1100] ;  /* 0x00110000c570783b */ /* 0x000eee0000004200 */
[C---:B------:R-:W-:Y:S08]  /*b6f0*/  HMMA.16816.F32 R84, R100.reuse, R116, R84 ;  /* 0x000000746454723c */ /* 0x040ff00000001854 */
[C---:B------:R-:W-:Y:S01]  /*b700*/  HMMA.16816.F32 R88, R100.reuse, R118, R88 ;  /* 0x000000766458723c */ /* 0x040fe20000001858 */
[----:B------:R-:W4:Y:S07]  /*b710*/  LDSM.16.MT88.4 R116, [R203+0x3100] ;  /* 0x00310000cb74783b */ /* 0x000f2e0000004200 */
[C---:B--2---:R-:W-:Y:S08]  /*b720*/  HMMA.16816.F32 R92, R100.reuse, R104, R92 ;  /* 0x00000068645c723c */ /* 0x044ff0000000185c */
[----:B------:R-:W-:Y:S01]  /*b730*/  HMMA.16816.F32 R96, R100, R106, R96 ;  /* 0x0000006a6460723c */ /* 0x000fe20000001860 */
[----:B------:R-:W2:Y:S06]  /*b740*/  LDSM.16.MT88.4 R104, [R196+0x3100] ;  /* 0x00310000c468783b */ /* 0x000eac0000004200 */
[----:B------:R-:W-:Y:S01]  /*b750*/  F2FP.PACK_AB R100, R228, R183 ;  /* 0x000000b7e464723e */ /* 0x000fe200000000ff */
[----:B------:R-:W-:Y:S01]  /*b760*/  FADD.FTZ R183, R183, R178 ;  /* 0x000000b2b7b77221 */ /* 0x000fe20000010000 */
[----:B------:R-:W-:Y:S03]  /*b770*/  F2FP.PACK_AB R102, R230, R229 ;  /* 0x000000e5e666723e */ /* 0x000fe600000000ff */
[----:B------:R-:W-:Y:S01]  /*b780*/  F2FP.PACK_AB R101, R232, R231 ;  /* 0x000000e7e865723e */ /* 0x000fe200000000ff */
[----:B------:R-:W-:Y:S01]  /*b790*/  FADD.FTZ R231, R231, R182 ;  /* 0x000000b6e7e77221 */ /* 0x000fe20000010000 */
[----:B------:R-:W-:Y:S01]  /*b7a0*/  F2FP.PACK_AB R103, R234, R233 ;  /* 0x000000e9ea67723e */ /* 0x000fe200000000ff */
[----:B------:R-:W-:Y:S02]  /*b7b0*/  FADD.FTZ R228, R228, R183 ;  /* 0x000000b7e4e47221 */ /* 0x000fe40000010000 */
[----:B------:R-:W-:Y:S02]  /*b7c0*/  FADD.FTZ R232, R232, R231 ;  /* 0x000000e7e8e87221 */ /* 0x000fe40000010000 */
[----:B------:R-:W-:Y:S02]  /*b7d0*/  FADD.FTZ R229, R229, R228 ;  /* 0x000000e4e5e57221 */ /* 0x000fe40000010000 */
[C---:B-1----:R-:W-:Y:S03]  /*b7e0*/  HMMA.16816.F32 R4, R100.reuse, R108, R4 ;  /* 0x0000006c6404723c */ /* 0x042fe60000001804 */
[----:B------:R-:W-:Y:S02]  /*b7f0*/  FADD.FTZ R233, R233, R232 ;  /* 0x000000e8e9e97221 */ /* 0x000fe40000010000 */
[----:B------:R-:W-:Y:S02]  /*b800*/  FADD.FTZ R230, R230, R229 ;  /* 0x000000e5e6e67221 */ /* 0x000fe40000010000 */
[----:B------:R-:W-:Y:S01]  /*b810*/  FADD.FTZ R234, R234, R233 ;  /* 0x000000e9eaea7221 */ /* 0x000fe20000010000 */
[C---:B------:R-:W-:Y:S01]  /*b820*/  HMMA.16816.F32 R8, R100.reuse, R110, R8 ;  /* 0x0000006e6408723c */ /* 0x040fe20000001808 */
[----:B------:R-:W1:Y:S07]  /*b830*/  LDSM.16.MT88.4 R108, [R203+0x5100] ;  /* 0x00510000cb6c783b */ /* 0x000e6e0000004200 */
[C---:B------:R-:W-:Y:S08]  /*b840*/  HMMA.16816.F32 R12, R100.reuse, R120, R12 ;  /* 0x00000078640c723c */ /* 0x040ff0000000180c */
[C---:B------:R-:W-:Y:S08]  /*b850*/  HMMA.16816.F32 R16, R100.reuse, R122, R16 ;  /* 0x0000007a6410723c */ /* 0x040ff00000001810 */
[C---:B---3--:R-:W-:Y:S08]  /*b860*/  HMMA.16816.F32 R20, R100.reuse, R112, R20 ;  /* 0x000000706414723c */ /* 0x048ff00000001814 */
[C---:B------:R-:W-:Y:S01]  /*b870*/  HMMA.16816.F32 R24, R100.reuse, R114, R24 ;  /* 0x000000726418723c */ /* 0x040fe20000001818 */
[----:B------:R-:W3:Y:S07]  /*b880*/  LDSM.16.MT88.4 R112, [R198+0x5100] ;  /* 0x00510000c670783b */ /* 0x000eee0000004200 */
[C---:B------:R-:W-:Y:S08]  /*b890*/  HMMA.16816.F32 R28, R100.reuse, R124, R28 ;  /* 0x0000007c641c723c */ /* 0x040ff0000000181c */
[C---:B------:R-:W-:Y:S01]  /*b8a0*/  HMMA.16816.F32 R32, R100.reuse, R126, R32 ;  /* 0x0000007e6420723c */ /* 0x040fe20000001820 */
[----:B------:R-:W-:Y:S07]  /*b8b0*/  LDSM.16.MT88.4 R124, [R203+0x1900] ;  /* 0x00190000cb7c783b */ /* 0x000fee0000004200 */
[C---:B----4-:R-:W-:Y:S08]  /*b8c0*/  HMMA.16816.F32 R36, R100.reuse, R116, R36 ;  /* 0x000000746424723c */ /* 0x050ff00000001824 */
[C---:B------:R-:W-:Y:S01]  /*b8d0*/  HMMA.16816.F32 R40, R100.reuse, R118, R40 ;  /* 0x000000766428723c */ /* 0x040fe20000001828 */
[----:B------:R-:W4:Y:S07]  /*b8e0*/  LDSM.16.MT88.4 R116, [R197+0x5100] ;  /* 0x00510000c574783b */ /* 0x000f2e0000004200 */
        /* <DEDUP_REMOVED lines=8> */
[C---:B--2---:R-:W-:Y:S04]  /*b970*/  HMMA.16816.F32 R60, R100.reuse, R104, R60 ;  /* 0x00000068643c723c */ /* 0x044fe8000000183c */
[----:B-----5:R-:W-:Y:S01]  /*b980*/  F2FP.PACK_AB R139, R133, R134 ;  /* 0x00000086858b723e */ /* 0x020fe200000000ff */
[----:B------:R-:W-:Y:S02]  /*b990*/  FADD.FTZ R239, R239, R234 ;  /* 0x000000eaefef7221 */ /* 0x000fe40000010000 */
[----:B------:R-:W-:Y:S01]  /*b9a0*/  FADD.FTZ R236, R236, R235 ;  /* 0x000000ebecec7221 */ /* 0x000fe20000010000 */
[C---:B------:R-:W-:Y:S01]  /*b9b0*/  HMMA.16816.F32 R64, R100.reuse, R106, R64 ;  /* 0x0000006a6440723c */ /* 0x040fe20000001840 */
[----:B------:R-:W2:Y:S03]  /*b9c0*/  LDSM.16.MT88.4 R104, [R196+0x5100] ;  /* 0x00510000c468783b */ /* 0x000ea60000004200 */
[----:B------:R-:W-:Y:S02]  /*b9d0*/  FADD.FTZ R239, R240, R239 ;  /* 0x000000eff0ef7221 */ /* 0x000fe40000010000 */
[----:B------:R-:W-:Y:S02]  /*b9e0*/  FADD.FTZ R237, R237, R236 ;  /* 0x000000eceded7221 */ /* 0x000fe40000010000 */
[C---:B-1----:R-:W-:Y:S04]  /*b9f0*/  HMMA.16816.F32 R68, R100.reuse, R108, R68 ;  /* 0x0000006c6444723c */ /* 0x042fe80000001844 */
[----:B------:R-:W-:Y:S02]  /*ba00*/  FADD.FTZ R134, R134, R239 ;  /* 0x000000ef86867221 */ /* 0x000fe40000010000 */
[----:B------:R-:W-:Y:S02]  /*ba10*/  FADD.FTZ R218, R238, R237 ;  /* 0x000000edeeda7221 */ /* 0x000fe40000010000 */
[C---:B------:R-:W-:Y:S01]  /*ba20*/  HMMA.16816.F32 R72, R100.reuse, R110, R72 ;  /* 0x0000006e6448723c */ /* 0x040fe20000001848 */
[----:B------:R-:W1:Y:S03]  /*ba30*/  LDSM.16.MT88.4 R108, [R198+0x1900] ;  /* 0x00190000c66c783b */ /* 0x000e660000004200 */
[----:B------:R-:W-:Y:S04]  /*ba40*/  FADD.FTZ R219, R133, R134 ;  /* 0x0000008685db7221 */ /* 0x000fe80000010000 */
[C---:B---3--:R-:W-:Y:S08]  /*ba50*/  HMMA.16816.F32 R76, R100.reuse, R112, R76 ;  /* 0x00000070644c723c */ /* 0x048ff0000000184c */
[C---:B------:R-:W-:Y:S08]  /*ba60*/  HMMA.16816.F32 R80, R100.reuse, R114, R80 ;  /* 0x000000726450723c */ /* 0x040ff00000001850 */
[C---:B----4-:R-:W-:Y:S08]  /*ba70*/  HMMA.16816.F32 R84, R100.reuse, R116, R84 ;  /* 0x000000746454723c */ /* 0x050ff00000001854 */
[C---:B------:R-:W-:Y:S08]  /*ba80*/  HMMA.16816.F32 R88, R100.reuse, R118, R88 ;  /* 0x000000766458723c */ /* 0x040ff00000001858 */
[C---:B--2---:R-:W-:Y:S08]  /*ba90*/  HMMA.16816.F32 R92, R100.reuse, R104, R92 ;  /* 0x00000068645c723c */ /* 0x044ff0000000185c */
[----:B------:R-:W-:Y:S08]  /*baa0*/  HMMA.16816.F32 R96, R100, R106, R96 ;  /* 0x0000006a6460723c */ /* 0x000ff00000001860 */
[C---:B------:R-:W-:Y:S01]  /*bab0*/  HMMA.16816.F32 R128, R136.reuse, R124, R4 ;  /* 0x0000007c8880723c */ /* 0x040fe20000001804 */
[----:B------:R-:W2:Y:S07]  /*bac0*/  LDSM.16.MT88.4 R4, [R198+0x5900] ;  /* 0x00590000c604783b */ /* 0x000eae0000004200 */
[C---:B------:R-:W-:Y:S01]  /*bad0*/  HMMA.16816.F32 R124, R136.reuse, R126, R8 ;  /* 0x0000007e887c723c */ /* 0x040fe20000001808 */
[----:B------:R-:W3:Y:S07]  /*bae0*/  LDSM.16.MT88.4 R8, [R197+0x5900] ;  /* 0x00590000c508783b */ /* 0x000eee0000004200 */
[C---:B-1----:R-:W-:Y:S01]  /*baf0*/  HMMA.16816.F32 R120, R136.reuse, R108, R12 ;  /* 0x0000006c8878723c */ /* 0x042fe2000000180c */
[----:B------:R-:W1:Y:S07]  /*bb00*/  LDSM.16.MT88.4 R12, [R196+0x5900] ;  /* 0x00590000c40c783b */ /* 0x000e6e0000004200 */
        /* <DEDUP_REMOVED lines=15> */
[C---:B--2---:R-:W-:Y:S08]  /*bc00*/  HMMA.16816.F32 R76, R136.reuse, R4, R76 ;  /* 0x00000004884c723c */ /* 0x044ff0000000184c */
[C---:B------:R-:W-:Y:S08]  /*bc10*/  HMMA.16816.F32 R80, R136.reuse, R6, R80 ;  /* 0x000000068850723c */ /* 0x040ff00000001850 */
[C---:B---3--:R-:W-:Y:S08]  /*bc20*/  HMMA.16816.F32 R84, R136.reuse, R8, R84 ;  /* 0x000000088854723c */ /* 0x048ff00000001854 */
[C---:B------:R-:W-:Y:S08]  /*bc30*/  HMMA.16816.F32 R88, R136.reuse, R10, R88 ;  /* 0x0000000a8858723c */ /* 0x040ff00000001858 */
[C---:B-1----:R-:W-:Y:S08]  /*bc40*/  HMMA.16816.F32 R92, R136.reuse, R12, R92 ;  /* 0x0000000c885c723c */ /* 0x042ff0000000185c */
[----:B------:R-:W-:Y:S01]  /*bc50*/  HMMA.16816.F32 R96, R136, R14, R96 ;  /* 0x0000000e8860723c */ /* 0x000fe20000001860 */
[----:B------:R-:W-:-:S07]  /*bc60*/  @P0 BRA `(.L_x_376) ;  /* 0xffffd32000000947 */ /* 0x000fce000383ffff */
.L_x_375:
[----:B------:R-:W-:-:S06]  /*bc70*/  UISETP.GE.AND UP0, UPT, UR13, UR8, UPT ;  /* 0x000000080d00728c */ /* 0x000fcc000bf06270 */
[----:B------:R-:W-:-:S13]  /*bc80*/  PLOP3.LUT P0, PT, PT, PT, UP0, 0x80, 0x0 ;  /* 0x000000000000781c */ /* 0x000fda0003f0f008 */
[----:B------:R-:W-:Y:S05]  /*bc90*/  @!P0 BRA `(.L_x_377) ;  /* 0x000038f000008947 */ /* 0x000fea0003800000 */
[----:B------:R-:W-:Y:S01]  /*bca0*/  IADD3 R220, P5, R208, 0x80, RZ ;  /* 0x00000080d0dc7810 */ /* 0x000fe20007fbe0ff */
[----:B------:R-:W-:Y:S01]  /*bcb0*/  ULDC.64 UR4, c[0x0][0x208] ;  /* 0x0000820000047ab9 */ /* 0x000fe20000000a00 */
[----:B------:R-:W-:Y:S01]  /*bcc0*/  IADD3 R181, P0, R210, 0x80, RZ ;  /* 0x00000080d2b57810 */ /* 0x000fe20007f1e0ff */
[----:B------:R-:W-:Y:S01]  /*bcd0*/  IMAD.MOV.U32 R2, RZ, RZ, R132 ;  /* 0x000000ffff027224 */ /* 0x000fe200078e0084 */
[----:B------:R-:W-:Y:S01]  /*bce0*/  IADD3 R222, P6, R208, 0x40, RZ ;  /* 0x00000040d0de7810 */ /* 0x000fe20007fde0ff */
[----:B------:R-:W-:Y:S01]  /*bcf0*/  IMAD.MOV.U32 R3, RZ, RZ, R0 ;  /* 0x000000ffff037224 */ /* 0x000fe200078e0000 */
[----:B------:R-:W-:Y:S01]  /*bd00*/  IADD3 R183, P4, R210, 0x40, RZ ;  /* 0x00000040d2b77810 */ /* 0x000fe20007f9e0ff */
[----:B------:R-:W-:Y:S01]  /*bd10*/  IMAD.X R221, RZ, RZ, R215, P5 ;  /* 0x000000ffffdd7224 */ /* 0x000fe200028e06d7 */
[----:B------:R-:W-:Y:S01]  /*bd20*/  IADD3.X R223, RZ, R215, RZ, P6, !PT ;  /* 0x000000d7ffdf7210 */ /* 0x000fe200037fe4ff */
[----:B------:R-:W-:Y:S01]  /*bd30*/  IMAD.X R180, RZ, RZ, R217, P0 ;  /* 0x000000ffffb47224 */ /* 0x000fe200000e06d9 */
[----:B------:R-:W-:Y:S01]  /*bd40*/  IADD3.X R182, RZ, R217, RZ, P4, !PT ;  /* 0x000000d9ffb67210 */ /* 0x000fe200027fe4ff */
[----:B------:R-:W-:Y:S01]  /*bd50*/  USHF.L.U64.HI UR19, UR4, 0x5, UR5 ;  /* 0x0000000504137899 */ /* 0x000fe20008010205 */
[----:B------:R-:W-:Y:S01]  /*bd60*/  MOV R214, R208 ;  /* 0x000000d000d67202 */ /* 0x000fe20000000f00 */
[----:B------:R-:W-:-:S03]  /*bd70*/  USHF.L.U32 UR18, UR4, 0x5, URZ ;  /* 0x0000000504127899 */ /* 0x000fc6000800063f */
[----:B------:R-:W-:Y:S02]  /*bd80*/  ULDC.64 UR4, c[0x0][0x1e0] ;  /* 0x0000780000047ab9 */ /* 0x000fe40000000a00 */
.L_x_386:
[----:B------:R-:W-:Y:S04]  /*bd90*/  DEPBAR.LE SB0, 0x0 ;  /* 0x000080000000791a */ /* 0x000fe80000000000 */
[----:B------:R-:W-:Y:S01]  /*bda0*/  BAR.SYNC.DEFER_BLOCKING 0x0 ;  /* 0x0000000000007b1d */ /* 0x000fe20000010000 */
[----:B------:R-:W-:Y:S01]  /*bdb0*/  USHF.R.S32.HI UR7, URZ, 0x1f, UR13 ;  /* 0x0000001f3f077899 */ /* 0x000fe2000801140d */
[----:B------:R-:W-:Y:S01]  /*bdc0*/  IMAD.U32 R13, RZ, RZ, UR13 ;  /* 0x0000000dff0d7e24 */ /* 0x000fe2000f8e00ff */
[----:B------:R-:W-:Y:S01]  /*bdd0*/  UIMAD UR6, UR9, UR13, URZ ;  /* 0x0000000d090672a4 */ /* 0x000fe2000f8e023f */
[----:B------:R-:W-:Y:S01]  /*bde0*/  IMAD.U32 R7, RZ, RZ, UR13 ;  /* 0x0000000dff077e24 */ /* 0x000fe2000f8e00ff */
[----:B------:R-:W-:Y:S01]  /*bdf0*/  UIMAD.WIDE.U32 UR20, UR13, UR10, UR18 ;  /* 0x0000000a0d1472a5 */ /* 0x000fe2000f8e0012 */
[----:B------:R-:W-:Y:S01]  /*be00*/  IMAD.WIDE.U32 R12, R13, UR10, R214 ;  /* 0x0000000a0d0c7c25 */ /* 0x000fe2000f8e00d6 */
[----:B------:R-:W-:Y:S02]  /*be10*/  UIMAD UR6, UR7, UR10, UR6 ;  /* 0x0000000a070672a4 */ /* 0x000fe4000f8e0206 */
[----:B------:R-:W-:Y:S01]  /*be20*/  UISETP.GT.AND UP3, UPT, UR13, UR8, UPT ;  /* 0x000000080d00728c */ /* 0x000fe2000bf64270 */
[----:B------:R-:W-:Y:S01]  /*be30*/  IMAD.WIDE.U32 R6, R7, UR10, R222 ;  /* 0x0000000a07067c25 */ /* 0x000fe2000f8e00de */
[----:B------:R-:W-:Y:S01]  /*be40*/  LEA R22, P4, R12, c[0x0][0x1f8], 0x1 ;  /* 0x00007e000c167a11 */ /* 0x000fe200078808ff */
[----:B------:R-:W-:Y:S01]  /*be50*/  UIADD3 UR7, UR6, UR21, URZ ;  /* 0x0000001506077290 */ /* 0x000fe2000fffe03f */
[----:B------:R-:W-:Y:S01]  /*be60*/  IADD3 R0, R13, UR6, RZ ;  /* 0x000000060d007c10 */ /* 0x000fe2000fffe0ff */
[----:B------:R-:W-:Y:S01]  /*be70*/  IMAD.U32 R15, RZ, RZ, UR13 ;  /* 0x0000000dff0f7e24 */ /* 0x000fe2000f8e00ff */
[----:B------:R-:W-:Y:S02]  /*be80*/  LEA R20, P0, R6, c[0x0][0x1f8], 0x1 ;  /* 0x00007e0006147a11 */ /* 0x000fe400078008ff */
[----:B------:R-:W-:Y:S01]  /*be90*/  LEA.HI.X R23, R12, c[0x0][0x1fc], R0, 0x1, P4 ;  /* 0x00007f000c177a11 */ /* 0x000fe200020f0c00 */
[----:B------:R-:W-:Y:S01]  /*bea0*/  IMAD.WIDE.U32 R14, R15, UR10, R220 ;  /* 0x0000000a0f0e7c25 */ /* 0x000fe2000f8e00dc */
[----:B------:R-:W-:Y:S02]  /*beb0*/  IADD3 R4, R7, UR6, RZ ;  /* 0x0000000607047c10 */ /* 0x000fe4000fffe0ff */
[----:B------:R-:W-:Y:S02]  /*bec0*/  IADD3 R5, P5, R208, UR20, RZ ;  /* 0x00000014d0057c10 */ /* 0x000fe4000ffbe0ff */
[----:B------:R-:W-:Y:S01]  /*bed0*/  IADD3 R7, P4, R222, UR20, RZ ;  /* 0x00000014de077c10 */ /* 0x000fe2000ff9e0ff */
[----:B------:R-:W-:Y:S01]  /*bee0*/  LDSM.16.M88.4 R32, [R206+0xc100] ;  /* 0x00c10000ce20783b */ /* 0x000fe20000000200 */
[----:B------:R-:W-:Y:S02]  /*bef0*/  LEA.HI.X R21, R6, c[0x0][0x1fc], R4, 0x1, P0 ;  /* 0x00007f0006157a11 */ /* 0x000fe400000f0c04 */
[----:B------:R-:W-:Y:S02]  /*bf00*/  IADD3.X R4, R215, UR7, RZ, P5, !PT ;  /* 0x00000007d7047c10 */ /* 0x000fe4000affe4ff */
[----:B------:R-:W-:Y:S02]  /*bf10*/  LEA R168, P5, R5, c[0x0][0x1f8], 0x1 ;  /* 0x00007e0005a87a11 */ /* 0x000fe400078a08ff */
[----:B------:R-:W1:Y:S01]  /*bf20*/  LDSM.16.M88.4 R8, [R205+0x6100] ;  /* 0x00610000cd08783b */ /* 0x000e620000000200 */
[----:B------:R-:W-:Y:S02]  /*bf30*/  IADD3.X R6, R223, UR7, RZ, P4, !PT ;  /* 0x00000007df067c10 */ /* 0x000fe4000a7fe4ff */
[----:B------:R-:W-:Y:S02]  /*bf40*/  LEA R166, P4, R7, c[0x0][0x1f8], 0x1 ;  /* 0x00007e0007a67a11 */ /* 0x000fe400078808ff */
[----:B------:R-:W-:Y:S02]  /*bf50*/  LEA.HI.X R169, R5, c[0x0][0x1fc], R4, 0x1, P5 ;  /* 0x00007f0005a97a11 */ /* 0x000fe400028f0c04 */
[----:B------:R-:W2:Y:S01]  /*bf60*/  LDSM.16.M88.4 R16, [R205+0x6900] ;  /* 0x00690000cd10783b */ /* 0x000ea20000000200 */
[----:B------:R-:W-:Y:S02]  /*bf70*/  LEA.HI.X R167, R7, c[0x0][0x1fc], R6, 0x1, P4 ;  /* 0x00007f0007a77a11 */ /* 0x000fe400020f0c06 */
[----:B------:R-:W-:Y:S02]  /*bf80*/  LEA R28, P6, R14, c[0x0][0x1f8], 0x1 ;  /* 0x00007e000e1c7a11 */ /* 0x000fe400078c08ff */
[----:B------:R-:W-:Y:S02]  /*bf90*/  IADD3 R13, P0, R220, UR20, RZ ;  /* 0x00000014dc0d7c10 */ /* 0x000fe4000ff1e0ff */
[----:B------:R-:W3:Y:S01]  /*bfa0*/  LDSM.16.M88.4 R24, [R205+0x7100] ;  /* 0x00710000cd18783b */ /* 0x000ee20000000200 */
[----:B------:R-:W-:Y:S02]  /*bfb0*/  IADD3 R0, R15, UR6, RZ ;  /* 0x000000060f007c10 */ /* 0x000fe4000fffe0ff */
[----:B------:R-:W-:Y:S01]  /*bfc0*/  IADD3.X R12, R221, UR7, RZ, P0, !PT ;  /* 0x00000007dd0c7c10 */ /* 0x000fe200087fe4ff */
[----:B------:R-:W-:Y:S01]  /*bfd0*/  @UP3 UIADD3 UR7, UR13, -0x1, URZ ;  /* 0xffffffff0d073890 */ /* 0x000fe2000fffe03f */
[C---:B------:R-:W-:Y:S02]  /*bfe0*/  LEA R164, P0, R13.reuse, c[0x0][0x1f8], 0x1 ;  /* 0x00007e000da47a11 */ /* 0x040fe400078008ff */
[----:B------:R-:W4:Y:S01]  /*bff0*/  LDSM.16.M88.4 R132, [R205+0x7900] ;  /* 0x00790000cd84783b */ /* 0x000f220000000200 */
[----:B------:R-:W-:Y:S01]  /*c000*/  LEA.HI.X R29, R14, c[0x0][0x1fc], R0, 0x1, P6 ;  /* 0x00007f000e1d7a11 */ /* 0x000fe200030f0c00 */
[----:B------:R-:W-:Y:S01]  /*c010*/  @UP3 USHF.R.S32.HI UR6, URZ, 0x1f, UR7 ;  /* 0x0000001f3f063899 */ /* 0x000fe20008011407 */
[----:B------:R-:W-:Y:S01]  /*c020*/  LEA.HI.X R165, R13, c[0x0][0x1fc], R12, 0x1, P0 ;  /* 0x00007f000da57a11 */ /* 0x000fe200000f0c0c */
[----:B------:R-:W-:Y:S01]  /*c030*/  @UP3 UIMAD.WIDE.U32 UR20, UR7, UR4, URZ ;  /* 0x00000004071432a5 */ /* 0x000fe2000f8e003f */
[----:B------:R-:W-:Y:S01]  /*c040*/  PLOP3.LUT P0, PT, PT, PT, UP3, 0x80, 0x0 ;  /* 0x000000000000781c */ /* 0x000fe20003f0f038 */
[----:B------:R-:W-:Y:S01]  /*c050*/  @UP3 UIMAD UR6, UR6, UR4, URZ ;  /* 0x00000004060632a4 */ /* 0x000fe2000f8e023f */
[----:B------:R-:W-:Y:S01]  /*c060*/  LDSM.16.M88.4 R136, [R202+0xc100] ;  /* 0x00c10000ca88783b */ /* 0x000fe20000000200 */
[----:B------:R-:W-:Y:S02]  /*c070*/  PLOP3.LUT P5, PT, PT, PT, UP2, 0x80, 0x0 ;  /* 0x000000000000781c */ /* 0x000fe40003faf028 */
[----:B------:R-:W-:Y:S01]  /*c080*/  PLOP3.LUT P4, PT, PT, PT, UP2, 0x80, 0x0 ;  /* 0x000000000000781c */ /* 0x000fe20003f8f028 */
[----:B------:R-:W-:Y:S02]  /*c090*/  @UP3 UIMAD UR6, UR7, UR5, UR6 ;  /* 0x00000005070632a4 */ /* 0x000fe4000f8e0206 */
[----:B------:R-:W-:Y:S01]  /*c0a0*/  @UP3 USHF.L.U32 UR7, UR20, 0x6, URZ ;  /* 0x0000000614073899 */ /* 0x000fe2000800063f */
[----:B------:R-:W5:Y:S01]  /*c0b0*/  LDSM.16.M88.4 R140, [R204] ;  /* 0x00000000cc8c783b */ /* 0x000f620000000200 */
[----:B------:R-:W-:Y:S01]  /*c0c0*/  @UP3 UIADD3 UR6, UR21, UR6, URZ ;  /* 0x0000000615063290 */ /* 0x000fe2000fffe03f */
[C---:B-1----:R-:W-:Y:S03]  /*c0d0*/  HMMA.16816.F32 R4, R32.reuse, R8, RZ ;  /* 0x000000082004723c */ /* 0x042fe600000018ff */
[----:B------:R-:W-:Y:S02]  /*c0e0*/  @UP3 USHF.L.U64.HI UR6, UR20, 0x6, UR6 ;  /* 0x0000000614063899 */ /* 0x000fe40008010206 */
[----:B------:R-:W1:Y:S03]  /*c0f0*/  LDSM.16.M88.4 R144, [R195] ;  /* 0x00000000c390783b */ /* 0x000e660000000200 */
[C---:B------:R-:W-:Y:S04]  /*c100*/  HMMA.16816.F32 R8, R32.reuse, R10, RZ ;  /* 0x0000000a2008723c */ /* 0x040fe800000018ff */
[----:B------:R-:W1:Y:S04]  /*c110*/  LDSM.16.M88.4 R148, [R194] ;  /* 0x00000000c294783b */ /* 0x000e680000000200 */
[C---:B--2---:R-:W-:Y:S03]  /*c120*/  HMMA.16816.F32 R12, R32.reuse, R16, RZ ;  /* 0x00000010200c723c */ /* 0x044fe600000018ff */
[----:B------:R-:W2:Y:S05]  /*c130*/  LDSM.16.M88.4 R152, [R193] ;  /* 0x00000000c198783b */ /* 0x000eaa0000000200 */
[C---:B------:R-:W-:Y:S02]  /*c140*/  HMMA.16816.F32 R16, R32.reuse, R18, RZ ;  /* 0x000000122010723c */ /* 0x040fe400000018ff */
[----:B------:R-:W-:Y:S01]  /*c150*/  @!PT LDS RZ, [RZ] ;  /* 0x00000000fffff984 */ /* 0x000fe20000000800 */
[----:B------:R-:W-:Y:S01]  /*c160*/  @!PT LDS RZ, [RZ] ;  /* 0x00000000fffff984 */ /* 0x000fe20000000800 */
[----:B------:R-:W-:Y:S01]  /*c170*/  @!PT LDS RZ, [RZ] ;  /* 0x00000000fffff984 */ /* 0x000fe20000000800 */
[----:B------:R3:W-:Y:S07]  /*c180*/  LDGSTS.E.BYPASS.LTC128B.128 [R207+0x100], [R22.64], !P3 ;  /* 0x0010000016cf7fae */ /* 0x0007ee000d901d50 */
[----:B------:R3:W-:Y:S07]  /*c190*/  LDGSTS.E.BYPASS.LTC128B.128 [R207+0x2100], [R20.64], !P2 ;  /* 0x0210000014cf7fae */ /* 0x0007ee000d101d50 */
[----:B------:R4:W-:Y:S07]  /*c1a0*/  LDGSTS.E.BYPASS.LTC128B.128 [R207+0x4100], [R28.64], !P1 ;  /* 0x041000001ccf7fae */ /* 0x0009ee000c901d50 */
[----:B------:R1:W-:Y:S07]  /*c1b0*/  LDGSTS.E.BYPASS.LTC128B.128 [R207+0x1100], [R168.64], !P3 ;  /* 0x01100000a8cf7fae */ /* 0x0003ee000d901d50 */
[----:B------:R1:W-:Y:S01]  /*c1c0*/  LDGSTS.E.BYPASS.LTC128B.128 [R207+0x3100], [R166.64], !P2 ;  /* 0x03100000a6cf7fae */ /* 0x0003e2000d101d50 */
[C---:B---3--:R-:W-:Y:S06]  /*c1d0*/  HMMA.16816.F32 R20, R32.reuse, R24, RZ ;  /* 0x000000182014723c */ /* 0x048fec00000018ff */
[----:B------:R1:W-:Y:S02]  /*c1e0*/  LDGSTS.E.BYPASS.LTC128B.128 [R207+0x5100], [R164.64], !P1 ;  /* 0x05100000a4cf7fae */ /* 0x0003e4000c901d50 */
[C---:B------:R-:W-:Y:S05]  /*c1f0*/  HMMA.16816.F32 R24, R32.reuse, R26, RZ ;  /* 0x0000001a2018723c */ /* 0x040fea00000018ff */
[----:B------:R-:W-:Y:S03]  /*c200*/  LDSM.16.M88.4 R156, [R201+0xc100] ;  /* 0x00c10000c99c783b */ /* 0x000fe60000000200 */
[C---:B----4-:R-:W-:Y:S04]  /*c210*/  HMMA.16816.F32 R28, R32.reuse, R132, RZ ;  /* 0x00000084201c723c */ /* 0x050fe800000018ff */
[----:B------:R-:W0:Y:S04]  /*c220*/  LDGDEPBAR ;  /* 0x00000000000079af */ /* 0x000e280000000000 */
[----:B------:R-:W-:Y:S03]  /*c230*/  HMMA.16816.F32 R32, R32, R134, RZ ;  /* 0x000000862020723c */ /* 0x000fe600000018ff */
[----:B------:R-:W3:Y:S05]  /*c240*/  LDSM.16.M88.4 R160, [R200+0x6100] ;  /* 0x00610000c8a0783b */ /* 0x000eea0000000200 */
[C---:B-----5:R-:W-:Y:S02]  /*c250*/  HMMA.16816.F32 R4, R136.reuse, R140, R4 ;  /* 0x0000008c8804723c */ /* 0x060fe40000001804 */
[----:B------:R-:W4:Y:S06]  /*c260*/  LDSM.16.M88.4 R132, [R200+0x6900] ;  /* 0x00690000c884783b */ /* 0x000f2c0000000200 */
[C---:B------:R-:W-:Y:S01]  /*c270*/  HMMA.16816.F32 R8, R136.reuse, R142, R8 ;  /* 0x0000008e8808723c */ /* 0x040fe20000001808 */
[----:B-1----:R-:W1:Y:S07]  /*c280*/  LDSM.16.M88.4 R164, [R200+0x7100] ;  /* 0x00710000c8a4783b */ /* 0x002e6e0000000200 */
[C---:B------:R-:W-:Y:S01]  /*c290*/  HMMA.16816.F32 R12, R136.reuse, R144, R12 ;  /* 0x00000090880c723c */ /* 0x040fe2000000180c */
[----:B------:R-:W5:Y:S07]  /*c2a0*/  LDSM.16.M88.4 R168, [R200+0x7900] ;  /* 0x00790000c8a8783b */ /* 0x000f6e0000000200 */
[C---:B------:R-:W-:Y:S01]  /*c2b0*/  HMMA.16816.F32 R16, R136.reuse, R146, R16 ;  /* 0x000000928810723c */ /* 0x040fe20000001810 */
[----:B------:R-:W-:Y:S07]  /*c2c0*/  LDSM.16.M88.4 R172, [R199+0xc100] ;  /* 0x00c10000c7ac783b */ /* 0x000fee0000000200 */
[C---:B------:R-:W-:Y:S01]  /*c2d0*/  HMMA.16816.F32 R20, R136.reuse, R148, R20 ;  /* 0x000000948814723c */ /* 0x040fe20000001814 */
[----:B------:R-:W1:Y:S07]  /*c2e0*/  LDSM.16.M88.4 R176, [R192] ;  /* 0x00000000c0b0783b */ /* 0x000e6e0000000200 */
[C---:B------:R-:W-:Y:S01]  /*c2f0*/  HMMA.16816.F32 R24, R136.reuse, R150, R24 ;  /* 0x000000968818723c */ /* 0x040fe20000001818 */
[----:B------:R-:W-:Y:S07]  /*c300*/  LDSM.16.M88.4 R140, [R192+0x1000] ;  /* 0x00100000c08c783b */ /* 0x000fee0000000200 */
[C---:B--2---:R-:W-:Y:S01]  /*c310*/  HMMA.16816.F32 R28, R136.reuse, R152, R28 ;  /* 0x00000098881c723c */ /* 0x044fe2000000181c */
[----:B------:R-:W-:Y:S07]  /*c320*/  LDSM.16.M88.4 R144, [R192+0x1800] ;  /* 0x00180000c090783b */ /* 0x000fee0000000200 */
[----:B------:R-:W-:Y:S01]  /*c330*/  HMMA.16816.F32 R32, R136, R154, R32 ;  /* 0x0000009a8820723c */ /* 0x000fe20000001820 */
[----:B------:R-:W2:Y:S07]  /*c340*/  LDSM.16.M88.4 R136, [R192+0x800] ;  /* 0x00080000c088783b */ /* 0x000eae0000000200 */
[C---:B---3--:R-:W-:Y:S01]  /*c350*/  HMMA.16816.F32 R4, R156.reuse, R160, R4 ;  /* 0x000000a09c04723c */ /* 0x048fe20000001804 */
[----:B------:R-:W-:Y:S07]  /*c360*/  LDSM.16.M88.4 R148, [R206+0x10100] ;  /* 0x01010000ce94783b */ /* 0x000fee0000000200 */
[C---:B------:R-:W-:Y:S01]  /*c370*/  HMMA.16816.F32 R8, R156.reuse, R162, R8 ;  /* 0x000000a29c08723c */ /* 0x040fe20000001808 */
[----:B------:R-:W3:Y:S07]  /*c380*/  LDSM.16.M88.4 R152, [R205+0x8100] ;  /* 0x00810000cd98783b */ /* 0x000eee0000000200 */
[C---:B----4-:R-:W-:Y:S01]  /*c390*/  HMMA.16816.F32 R12, R156.reuse, R132, R12 ;  /* 0x000000849c0c723c */ /* 0x050fe2000000180c */
[----:B------:R-:W-:Y:S07]  /*c3a0*/  LDSM.16.M88.4 R160, [R205+0x9900] ;  /* 0x00990000cda0783b */ /* 0x000fee0000000200 */
[C---:B------:R-:W-:Y:S01]  /*c3b0*/  HMMA.16816.F32 R16, R156.reuse, R134, R16 ;  /* 0x000000869c10723c */ /* 0x040fe20000001810 */
[----:B------:R-:W4:Y:S07]  /*c3c0*/  LDSM.16.M88.4 R132, [R205+0x8900] ;  /* 0x00890000cd84783b */ /* 0x000f2e0000000200 */
[C---:B-1----:R-:W-:Y:S08]  /*c3d0*/  HMMA.16816.F32 R20, R156.reuse, R164, R20 ;  /* 0x000000a49c14723c */ /* 0x042ff00000001814 */
[C---:B------:R-:W-:Y:S01]  /*c3e0*/  HMMA.16816.F32 R24, R156.reuse, R166, R24 ;  /* 0x000000a69c18723c */ /* 0x040fe20000001818 */
[----:B------:R-:W-:Y:S07]  /*c3f0*/  LDSM.16.M88.4 R164, [R202+0x10100] ;  /* 0x01010000caa4783b */ /* 0x000fee0000000200 */
[C---:B-----5:R-:W-:Y:S08]  /*c400*/  HMMA.16816.F32 R28, R156.reuse, R168, R28 ;  /* 0x000000a89c1c723c */ /* 0x060ff0000000181c */
[----:B------:R-:W-:Y:S01]  /*c410*/  HMMA.16816.F32 R32, R156, R170, R32 ;  /* 0x000000aa9c20723c */ /* 0x000fe20000001820 */
[----:B------:R-:W1:Y:S07]  /*c420*/  LDSM.16.M88.4 R156, [R205+0x9100] ;  /* 0x00910000cd9c783b */ /* 0x000e6e0000000200 */
[C---:B------:R-:W-:Y:S01]  /*c430*/  HMMA.16816.F32 R4, R172.reuse, R176, R4 ;  /* 0x000000b0ac04723c */ /* 0x040fe20000001804 */
[----:B------:R-:W5:Y:S07]  /*c440*/  LDSM.16.M88.4 R168, [R191] ;  /* 0x00000000bfa8783b */ /* 0x000f6e0000000200 */
        /* <DEDUP_REMOVED lines=11> */
[C---:B---3--:R-:W-:Y:S01]  /*c500*/  HMMA.16816.F32 R4, R148.reuse, R152, R4 ;  /* 0x000000989404723c */ /* 0x048fe20000001804 */
[----:B------:R-:W3:Y:S07]  /*c510*/  LDSM.16.M88.4 R172, [R201+0x10100] ;  /* 0x01010000c9ac783b */ /* 0x000eee0000000200 */
[C---:B------:R-:W-:Y:S01]  /*c520*/  HMMA.16816.F32 R8, R148.reuse, R154, R8 ;  /* 0x0000009a9408723c */ /* 0x040fe20000001808 */
[----:B------:R-:W-:Y:S07]  /*c530*/  LDSM.16.M88.4 R152, [R200+0x9900] ;  /* 0x00990000c898783b */ /* 0x000fee0000000200 */
[C---:B----4-:R-:W-:Y:S08]  /*c540*/  HMMA.16816.F32 R12, R148.reuse, R132, R12 ;  /* 0x00000084940c723c */ /* 0x050ff0000000180c */
[C---:B------:R-:W-:Y:S01]  /*c550*/  HMMA.16816.F32 R16, R148.reuse, R134, R16 ;  /* 0x000000869410723c */ /* 0x040fe20000001810 */
[----:B------:R-:W4:Y:S07]  /*c560*/  LDSM.16.M88.4 R132, [R200+0x8900] ;  /* 0x00890000c884783b */ /* 0x000f2e0000000200 */
[C---:B-1----:R-:W-:Y:S08]  /*c570*/  HMMA.16816.F32 R20, R148.reuse, R156, R20 ;  /* 0x0000009c9414723c */ /* 0x042ff00000001814 */
[C---:B------:R-:W-:Y:S01]  /*c580*/  HMMA.16816.F32 R24, R148.reuse, R158, R24 ;  /* 0x0000009e9418723c */ /* 0x040fe20000001818 */
[----:B------:R-:W-:Y:S07]  /*c590*/  LDSM.16.M88.4 R156, [R199+0x10100] ;  /* 0x01010000c79c783b */ /* 0x000fee0000000200 */
[C---:B------:R-:W-:Y:S08]  /*c5a0*/  HMMA.16816.F32 R28, R148.reuse, R160, R28 ;  /* 0x000000a0941c723c */ /* 0x040ff0000000181c */
[----:B------:R-:W-:Y:S01]  /*c5b0*/  HMMA.16816.F32 R32, R148, R162, R32 ;  /* 0x000000a29420723c */ /* 0x000fe20000001820 */
[----:B------:R-:W1:Y:S07]  /*c5c0*/  LDSM.16.M88.4 R148, [R200+0x9100] ;  /* 0x00910000c894783b */ /* 0x000e6e0000000200 */
[C---:B-----5:R-:W-:Y:S01]  /*c5d0*/  HMMA.16816.F32 R4, R164.reuse, R168, R4 ;  /* 0x000000a8a404723c */ /* 0x060fe20000001804 */
[----:B------:R-:W5:Y:S07]  /*c5e0*/  LDSM.16.M88.4 R160, [R192+0x2000] ;  /* 0x00200000c0a0783b */ /* 0x000f6e0000000200 */
        /* <DEDUP_REMOVED lines=11> */
[C---:B---3--:R-:W-:Y:S01]  /*c6a0*/  HMMA.16816.F32 R4, R172.reuse, R176, R4 ;  /* 0x000000b0ac04723c */ /* 0x048fe20000001804 */
[----:B------:R-:W3:Y:S07]  /*c6b0*/  LDSM.16.M88.4 R164, [R206+0x14100] ;  /* 0x01410000cea4783b */ /* 0x000eee0000000200 */
[C---:B------:R-:W-:Y:S01]  /*c6c0*/  HMMA.16816.F32 R8, R172.reuse, R178, R8 ;  /* 0x000000b2ac08723c */ /* 0x040fe20000001808 */
[----:B------:R-:W-:Y:S07]  /*c6d0*/  LDSM.16.M88.4 R176, [R187] ;  /* 0x00000000bbb0783b */ /* 0x000fee0000000200 */
[C---:B----4-:R-:W-:Y:S08]  /*c6e0*/  HMMA.16816.F32 R12, R172.reuse, R132, R12 ;  /* 0x00000084ac0c723c */ /* 0x050ff0000000180c */
[C---:B------:R-:W-:Y:S01]  /*c6f0*/  HMMA.16816.F32 R16, R172.reuse, R134, R16 ;  /* 0x00000086ac10723c */ /* 0x040fe20000001810 */
[----:B------:R-:W4:Y:S07]  /*c700*/  LDSM.16.M88.4 R132, [R205+0xa900] ;  /* 0x00a90000cd84783b */ /* 0x000f2e0000000200 */
[C---:B-1----:R-:W-:Y:S08]  /*c710*/  HMMA.16816.F32 R20, R172.reuse, R148, R20 ;  /* 0x00000094ac14723c */ /* 0x042ff00000001814 */
[C---:B------:R-:W-:Y:S01]  /*c720*/  HMMA.16816.F32 R24, R172.reuse, R150, R24 ;  /* 0x00000096ac18723c */ /* 0x040fe20000001818 */
[----:B------:R-:W1:Y:S07]  /*c730*/  LDSM.16.M88.4 R148, [R205+0xb100] ;  /* 0x00b10000cd94783b */ /* 0x000e6e0000000200 */
        /* <DEDUP_REMOVED lines=29> */
[----:B------:R-:W1:Y:S01]  /*c910*/  LDSM.16.M88.4 R164, [R199+0x14100] ;  /* 0x01410000c7a4783b */ /* 0x000e620000000200 */
[C---:B-----5:R-:W-:Y:S08]  /*c920*/  HMMA.16816.F32 R4, R172.reuse, R176, R4 ;  /* 0x000000b0ac04723c */ /* 0x060ff00000001804 */
[C---:B------:R-:W-:Y:S08]  /*c930*/  HMMA.16816.F32 R8, R172.reuse, R178, R8 ;  /* 0x000000b2ac08723c */ /* 0x040ff00000001808 */
[C---:B--2---:R-:W-:Y:S08]  /*c940*/  HMMA.16816.F32 R12, R172.reuse, R136, R12 ;  /* 0x00000088ac0c723c */ /* 0x044ff0000000180c */
[C---:B------:R-:W-:Y:S08]  /*c950*/  HMMA.16816.F32 R16, R172.reuse, R138, R16 ;  /* 0x0000008aac10723c */ /* 0x040ff00000001810 */
[C---:B------:R-:W-:Y:S08]  /*c960*/  HMMA.16816.F32 R20, R172.reuse, R140, R20 ;  /* 0x0000008cac14723c */ /* 0x040ff00000001814 */
[C---:B------:R-:W-:Y:S08]  /*c970*/  HMMA.16816.F32 R24, R172.reuse, R142, R24 ;  /* 0x0000008eac18723c */ /* 0x040ff00000001818 */
[C---:B------:R-:W-:Y:S08]  /*c980*/  HMMA.16816.F32 R28, R172.reuse, R144, R28 ;  /* 0x00000090ac1c723c */ /* 0x040ff0000000181c */
[----:B------:R-:W-:Y:S08]  /*c990*/  HMMA.16816.F32 R32, R172, R146, R32 ;  /* 0x00000092ac20723c */ /* 0x000ff00000001820 */
[C---:B---3--:R-:W-:Y:S08]  /*c9a0*/  HMMA.16816.F32 R4, R156.reuse, R160, R4 ;  /* 0x000000a09c04723c */ /* 0x048ff00000001804 */
[C---:B------:R-:W-:Y:S08]  /*c9b0*/  HMMA.16816.F32 R8, R156.reuse, R162, R8 ;  /* 0x000000a29c08723c */ /* 0x040ff00000001808 */
[C---:B----4-:R-:W-:Y:S08]  /*c9c0*/  HMMA.16816.F32 R12, R156.reuse, R132, R12 ;  /* 0x000000849c0c723c */ /* 0x050ff0000000180c */
        /* <DEDUP_REMOVED lines=9> */
[----:B------:R-:W-:Y:S01]  /*ca60*/  FMUL.FTZ R137, R4, c[0x0][0x320] ;  /* 0x0000c80004897a20 */ /* 0x000fe20000410000 */
[C---:B------:R-:W-:Y:S03]  /*ca70*/  HMMA.16816.F32 R16, R164.reuse, R134, R16 ;  /* 0x00000086a410723c */ /* 0x040fe60000001810 */
[----:B------:R-:W-:Y:S02]  /*ca80*/  FMUL.FTZ R138, R5, c[0x0][0x320] ;  /* 0x0000c800058a7a20 */ /* 0x000fe40000410000 */
[----:B------:R-:W1:Y:S01]  /*ca90*/  MUFU.TANH R137, R137 ;  /* 0x0000008900897308 */ /* 0x000e620000002400 */
[----:B------:R-:W-:Y:S02]  /*caa0*/  FMUL.FTZ R0, R6, c[0x0][0x320] ;  /* 0x0000c80006007a20 */ /* 0x000fe40000410000 */
[----:B------:R-:W-:Y:S02]  /*cab0*/  FMUL.FTZ R136, R7, c[0x0][0x320] ;  /* 0x0000c80007887a20 */ /* 0x000fe40000410000 */
[----:B------:R-:W2:Y:S02]  /*cac0*/  LDSM.16.M88.4 R4, [R192+0x5000] ;  /* 0x00500000c004783b */ /* 0x000ea40000000200 */
[----:B------:R-:W-:Y:S02]  /*cad0*/  FMUL.FTZ R9, R9, c[0x0][0x320] ;  /* 0x0000c80009097a20 */ /* 0x000fe40000410000 */
[----:B------:R-:W-:Y:S01]  /*cae0*/  FMUL.FTZ R10, R10, c[0x0][0x320] ;  /* 0x0000c8000a0a7a20 */ /* 0x000fe20000410000 */
[----:B------:R-:W3:Y:S01]  /*caf0*/  MUFU.TANH R138, R138 ;  /* 0x0000008a008a7308 */ /* 0x000ee20000002400 */
[----:B------:R-:W-:Y:S02]  /*cb00*/  FMUL.FTZ R11, R11, c[0x0][0x320] ;  /* 0x0000c8000b0b7a20 */ /* 0x000fe40000410000 */
[----:B------:R-:W-:Y:S02]  /*cb10*/  FMUL.FTZ R139, R8, c[0x0][0x320] ;  /* 0x0000c800088b7a20 */ /* 0x000fe40000410000 */
[----:B------:R-:W-:Y:S02]  /*cb20*/  FMUL.FTZ R8, R12, c[0x0][0x320] ;  /* 0x0000c8000c087a20 */ /* 0x000fe40000410000 */
[----:B------:R-:W-:Y:S02]  /*cb30*/  FMUL.FTZ R14, R14, c[0x0][0x320] ;  /* 0x0000c8000e0e7a20 */ /* 0x000fe40000410000 */
[----:B------:R-:W-:Y:S01]  /*cb40*/  FMUL.FTZ R15, R15, c[0x0][0x320] ;  /* 0x0000c8000f0f7a20 */ /* 0x000fe20000410000 */
[----:B------:R-:W4:Y:S01]  /*cb50*/  MUFU.TANH R140, R9 ;  /* 0x00000009008c7308 */ /* 0x000f220000002400 */
[----:B------:R-:W-:Y:S02]  /*cb60*/  FMUL.FTZ R142, R16, c[0x0][0x320] ;  /* 0x0000c800108e7a20 */ /* 0x000fe40000410000 */
[----:B------:R-:W-:Y:S02]  /*cb70*/  FMUL.FTZ R18, R18, c[0x0][0x320] ;  /* 0x0000c80012127a20 */ /* 0x000fe40000410000 */
[----:B------:R-:W-:Y:S02]  /*cb80*/  FMUL.FTZ R19, R19, c[0x0][0x320] ;  /* 0x0000c80013137a20 */ /* 0x000fe40000410000 */
[----:B------:R-:W-:Y:S02]  /*cb90*/  FMUL.FTZ R162, R13, c[0x0][0x320] ;  /* 0x0000c8000da27a20 */ /* 0x000fe40000410000 */
[----:B------:R-:W-:Y:S01]  /*cba0*/  FMUL.FTZ R13, R17, c[0x0][0x320] ;  /* 0x0000c800110d7a20 */ /* 0x000fe20000410000 */
[----:B------:R-:W1:Y:S10]  /*cbb0*/  MUFU.TANH R132, R10 ;  /* 0x0000000a00847308 */ /* 0x000e740000002400 */
[----:B------:R-:W1:Y:S01]  /*cbc0*/  MUFU.TANH R133, R11 ;  /* 0x0000000b00857308 */ /* 0x000e620000002400 */
[C---:B--2---:R-:W-:Y:S09]  /*cbd0*/  HMMA.16816.F32 R20, R164.reuse, R4, R20 ;  /* 0x00000004a414723c */ /* 0x044ff20000001814 */
[----:B------:R2:W1:Y:S03]  /*cbe0*/  MUFU.TANH R12, R8 ;  /* 0x00000008000c7308 */ /* 0x0004660000002400 */
[----:B------:R-:W-:Y:S01]  /*cbf0*/  @P5 IMAD.HI.U32 R4, R212, c[0x0][0x2c8], RZ ;  /* 0x0000b200d4045a27 */ /* 0x000fe200078e00ff */
[C---:B------:R-:W-:Y:S03]  /*cc00*/  HMMA.16816.F32 R24, R164.reuse, R6, R24 ;  /* 0x00000006a418723c */ /* 0x040fe60000001818 */
[----:B------:R-:W-:Y:S01]  /*cc10*/  IMAD.MOV.U32 R5, RZ, RZ, R212 ;  /* 0x000000ffff057224 */ /* 0x000fe200078e00d4 */
[----:B------:R-:W-:Y:S02]  /*cc20*/  @P4 SHF.R.U32.HI R5, RZ, c[0x0][0x2cc], R4 ;  /* 0x0000b300ff054a19 */ /* 0x000fe40000011604 */
[----:B------:R5:W1:Y:S01]  /*cc30*/  MUFU.TANH R163, R14 ;  /* 0x0000000e00a37308 */ /* 0x000a620000002400 */
[----:B------:R-:W-:Y:S05]  /*cc40*/  @P0 IADD3 R4, P4, R210, UR7, RZ ;  /* 0x00000007d2040c10 */ /* 0x000fea000ff9e0ff */
[----:B------:R-:W-:Y:S02]  /*cc50*/  @P0 LEA R16, P6, R4, c[0x0][0x1c8], 0x1 ;  /* 0x0000720004100a11 */ /* 0x000fe400078c08ff */
[----:B------:R-:W-:Y:S01]  /*cc60*/  @P0 IADD3 R6, P5, R183, UR7, RZ ;  /* 0x00000007b7060c10 */ /* 0x000fe2000ffbe0ff */
[----:B------:R-:W-:Y:S01]  /*cc70*/  FMUL.FTZ R22, R22, c[0x0][0x320] ;  /* 0x0000c80016167a20 */ /* 0x000fe20000410000 */
[----:B------:R1:W1:Y:S01]  /*cc80*/  MUFU.TANH R161, R15 ;  /* 0x0000000f00a17308 */ /* 0x0002620000002400 */
[----:B------:R-:W-:Y:S01]  /*cc90*/  FMUL.FTZ R23, R23, c[0x0][0x320] ;  /* 0x0000c80017177a20 */ /* 0x000fe20000410000 */
[----:B------:R-:W-:Y:S01]  /*cca0*/  @P0 IADD3.X R7, R182, UR6, RZ, P5, !PT ;  /* 0x00000006b6070c10 */ /* 0x000fe2000affe4ff */
[----:B------:R-:W-:Y:S01]  /*ccb0*/  FMUL.FTZ R160, R20, c[0x0][0x320] ;  /* 0x0000c80014a07a20 */ /* 0x000fe20000410000 */
[----:B--2---:R-:W2:Y:S01]  /*ccc0*/  LDSM.16.M88.4 R8, [R192+0x5800] ;  /* 0x00580000c008783b */ /* 0x004ea20000000200 */
[----:B------:R-:W-:Y:S04]  /*ccd0*/  DEPBAR.LE SB0, 0x0 ;  /* 0x000080000000791a */ /* 0x000fe80000000000 */
[----:B------:R-:W-:Y:S01]  /*cce0*/  FMUL.FTZ R25, R25, c[0x0][0x320] ;  /* 0x0000c80019197a20 */ /* 0x000fe20000410000 */
[----:B------:R1:W1:Y:S01]  /*ccf0*/  MUFU.TANH R159, R22 ;  /* 0x00000016009f7308 */ /* 0x0002620000002400 */
[----:B------:R-:W-:Y:S01]  /*cd00*/  BAR.SYNC.DEFER_BLOCKING 0x0 ;  /* 0x0000000000007b1d */ /* 0x000fe20000010000 */
[----:B------:R-:W-:Y:S02]  /*cd10*/  FMUL.FTZ R156, R24, c[0x0][0x320] ;  /* 0x0000c800189c7a20 */ /* 0x000fe40000410000 */
[----:B------:R-:W-:Y:S02]  /*cd20*/  FMUL.FTZ R158, R21, c[0x0][0x320] ;  /* 0x0000c800159e7a20 */ /* 0x000fe40000410000 */
[----:B------:R-:W-:Y:S02]  /*cd30*/  FMUL.FTZ R26, R26, c[0x0][0x320] ;  /* 0x0000c8001a1a7a20 */ /* 0x000fe40000410000 */
[----:B------:R-:W-:Y:S02]  /*cd40*/  FMUL.FTZ R27, R27, c[0x0][0x320] ;  /* 0x0000c8001b1b7a20 */ /* 0x000fe40000410000 */
[----:B------:R1:W1:Y:S10]  /*cd50*/  MUFU.TANH R157, R23 ;  /* 0x00000017009d7308 */ /* 0x0002740000002400 */
[----:B------:R1:W1:Y:S10]  /*cd60*/  MUFU.TANH R154, R25 ;  /* 0x00000019009a7308 */ /* 0x0002740000002400 */
[----:B------:R1:W1:Y:S01]  /*cd70*/  MUFU.TANH R143, R18 ;  /* 0x00000012008f7308 */ /* 0x0002620000002400 */
[C---:B--2---:R-:W-:Y:S09]  /*cd80*/  HMMA.16816.F32 R28, R164.reuse, R8, R28 ;  /* 0x00000008a41c723c */ /* 0x044ff2000000181c */
[----:B------:R2:W2:Y:S03]  /*cd90*/  MUFU.TANH R141, R19 ;  /* 0x00000013008d7308 */ /* 0x0004a60000002400 */
[----:B------:R-:W-:Y:S01]  /*cda0*/  @P0 IADD3.X R9, R217, UR6, RZ, P4, !PT ;  /* 0x00000006d9090c10 */ /* 0x000fe2000a7fe4ff */
[----:B------:R-:W-:Y:S03]  /*cdb0*/  HMMA.16816.F32 R32, R164, R10, R32 ;  /* 0x0000000aa420723c */ /* 0x000fe60000001820 */
[----:B------:R-:W-:Y:S02]  /*cdc0*/  @P0 LEA.HI.X R17, R4, c[0x0][0x1cc], R9, 0x1, P6 ;  /* 0x0000730004110a11 */ /* 0x000fe400030f0c09 */
[C---:B-----5:R-:W-:Y:S01]  /*cdd0*/  @P0 LEA R14, P4, R6.reuse, c[0x0][0x1c8], 0x1 ;  /* 0x00007200060e0a11 */ /* 0x060fe200078808ff */
[----:B------:R-:W2:Y:S02]  /*cde0*/  MUFU.TANH R0, R0 ;  /* 0x0000000000007308 */ /* 0x000ea40000002400 */
[----:B------:R-:W-:Y:S01]  /*cdf0*/  @!PT LDS RZ, [RZ] ;  /* 0x00000000fffff984 */ /* 0x000fe20000000800 */
[----:B------:R-:W-:Y:S01]  /*ce00*/  @!PT LDS RZ, [RZ] ;  /* 0x00000000fffff984 */ /* 0x000fe20000000800 */
[----:B------:R-:W-:Y:S01]  /*ce10*/  @!PT LDS RZ, [RZ] ;  /* 0x00000000fffff984 */ /* 0x000fe20000000800 */
[----:B------:R2:W-:Y:S01]  /*ce20*/  @P0 LDGSTS.E.BYPASS.LTC128B.128 [R207+0x6100], [R16.64], !P3 ;  /* 0x0610000010cf0fae */ /* 0x0005e2000d901d50 */
[----:B-1----:R-:W-:Y:S03]  /*ce30*/  @P0 LEA.HI.X R15, R6, c[0x0][0x1cc], R7, 0x1, P4 ;  /* 0x00007300060f0a11 */ /* 0x002fe600020f0c07 */
[----:B------:R-:W-:Y:S01]  /*ce40*/  @P0 IADD3 R4, P5, R181, UR7, RZ ;  /* 0x00000007b5040c10 */ /* 0x000fe2000ffbe0ff */
[----:B------:R-:W-:Y:S01]  /*ce50*/  @UP3 UIADD3 UR7, UP0, UR12, UR7, URZ ;  /* 0x000000070c073290 */ /* 0x000fe2000ff1e03f */
[----:B------:R-:W-:Y:S01]  /*ce60*/  FMUL.FTZ R28, R28, c[0x0][0x320] ;  /* 0x0000c8001c1c7a20 */ /* 0x000fe20000410000 */
[----:B------:R1:W-:Y:S01]  /*ce70*/  @P0 LDGSTS.E.BYPASS.LTC128B.128 [R207+0x8100], [R14.64], !P2 ;  /* 0x081000000ecf0fae */ /* 0x0003e2000d101d50 */
[----:B------:R-:W1:Y:S01]  /*ce80*/  MUFU.TANH R136, R136 ;  /* 0x0000008800887308 */ /* 0x000e620000002400 */
[----:B------:R-:W-:Y:S01]  /*ce90*/  @P0 LEA R22, P4, R4, c[0x0][0x1c8], 0x1 ;  /* 0x0000720004160a11 */ /* 0x000fe200078808ff */
[----:B------:R-:W-:Y:S01]  /*cea0*/  FMUL.FTZ R29, R29, c[0x0][0x320] ;  /* 0x0000c8001d1d7a20 */ /* 0x000fe20000410000 */
[----:B------:R-:W-:Y:S01]  /*ceb0*/  @P0 IADD3.X R7, R180, UR6, RZ, P5, !PT ;  /* 0x00000006b4070c10 */ /* 0x000fe2000affe4ff */
[----:B------:R-:W-:Y:S01]  /*cec0*/  @UP3 UIADD3.X UR6, UR11, UR6, URZ, UP0, !UPT ;  /* 0x000000060b063290 */ /* 0x000fe200087fe43f */
[----:B------:R-:W-:Y:S01]  /*ced0*/  @P0 IADD3 R9, P6, R210, UR7, RZ ;  /* 0x00000007d2090c10 */ /* 0x000fe2000ffde0ff */
[----:B------:R-:W-:Y:S01]  /*cee0*/  FMUL.FTZ R30, R30, c[0x0][0x320] ;  /* 0x0000c8001e1e7a20 */ /* 0x000fe20000410000 */
[----:B------:R-:W-:Y:S01]  /*cef0*/  @P0 LEA.HI.X R23, R4, c[0x0][0x1cc], R7, 0x1, P4 ;  /* 0x0000730004170a11 */ /* 0x000fe200020f0c07 */
[----:B------:R-:W-:Y:S01]  /*cf00*/  FMUL.FTZ R31, R31, c[0x0][0x320] ;  /* 0x0000c8001f1f7a20 */ /* 0x000fe20000410000 */
[----:B------:R-:W-:Y:S01]  /*cf10*/  @P0 IADD3 R7, P5, R183, UR7, RZ ;  /* 0x00000007b7070c10 */ /* 0x000fe2000ffbe0ff */
[----:B------:R-:W1:Y:S01]  /*cf20*/  MUFU.TANH R139, R139 ;  /* 0x0000008b008b7308 */ /* 0x000e620000002400 */
[----:B------:R-:W-:Y:S01]  /*cf30*/  @P0 IADD3.X R8, R217, UR6, RZ, P6, !PT ;  /* 0x00000006d9080c10 */ /* 0x000fe2000b7fe4ff */
[----:B------:R1:W-:Y:S01]  /*cf40*/  @P0 LDGSTS.E.BYPASS.LTC128B.128 [R207+0xa100], [R22.64], !P1 ;  /* 0x0a10000016cf0fae */ /* 0x0003e2000c901d50 */
[----:B------:R-:W-:Y:S01]  /*cf50*/  @P0 LEA R24, P6, R9, c[0x0][0x1c8], 0x1 ;  /* 0x0000720009180a11 */ /* 0x000fe200078c08ff */
[----:B------:R-:W-:Y:S01]  /*cf60*/  FMUL.FTZ R32, R32, c[0x0][0x320] ;  /* 0x0000c80020207a20 */ /* 0x000fe20000410000 */
[----:B------:R-:W-:Y:S01]  /*cf70*/  @P0 IADD3.X R4, R182, UR6, RZ, P5, !PT ;  /* 0x00000006b6040c10 */ /* 0x000fe2000affe4ff */
[----:B------:R-:W-:Y:S01]  /*cf80*/  FMUL.FTZ R33, R33, c[0x0][0x320] ;  /* 0x0000c80021217a20 */ /* 0x000fe20000410000 */
[----:B------:R-:W-:Y:S01]  /*cf90*/  @P0 LEA.HI.X R25, R9, c[0x0][0x1cc], R8, 0x1, P6 ;  /* 0x0000730009190a11 */ /* 0x000fe200030f0c08 */
[----:B------:R-:W-:Y:S01]  /*cfa0*/  FMUL.FTZ R34, R34, c[0x0][0x320] ;  /* 0x0000c80022227a20 */ /* 0x000fe20000410000 */
[----:B------:R-:W-:Y:S01]  /*cfb0*/  @P0 LEA R18, P5, R7, c[0x0][0x1c8], 0x1 ;  /* 0x0000720007120a11 */ /* 0x000fe200078a08ff */
[----:B------:R-:W1:Y:S01]  /*cfc0*/  MUFU.TANH R162, R162 ;  /* 0x000000a200a27308 */ /* 0x000e620000002400 */
[----:B------:R-:W-:Y:S01]  /*cfd0*/  @P0 IADD3 R6, P4, R181, UR7, RZ ;  /* 0x00000007b5060c10 */ /* 0x000fe2000ff9e0ff */
[----:B------:R1:W-:Y:S01]  /*cfe0*/  @P0 LDGSTS.E.BYPASS.LTC128B.128 [R207+0x7100], [R24.64], !P3 ;  /* 0x0710000018cf0fae */ /* 0x0003e2000d901d50 */
[----:B--2---:R-:W-:Y:S01]  /*cff0*/  @P0 LEA.HI.X R19, R7, c[0x0][0x1cc], R4, 0x1, P5 ;  /* 0x0000730007130a11 */ /* 0x004fe200028f0c04 */
[----:B------:R-:W-:Y:S01]  /*d000*/  FMUL.FTZ R35, R35, c[0x0][0x320] ;  /* 0x0000c80023237a20 */ /* 0x000fe20000410000 */
[----:B------:R-:W-:Y:S01]  /*d010*/  @P0 IADD3.X R11, R180, UR6, RZ, P4, !PT ;  /* 0x00000006b40b0c10 */ /* 0x000fe2000a7fe4ff */
[----:B------:R-:W-:Y:S01]  /*d020*/  USHF.L.U32 UR6, UR13, 0x6, URZ ;  /* 0x000000060d067899 */ /* 0x000fe2000800063f */
[C---:B------:R-:W-:Y:S02]  /*d030*/  @P0 LEA R20, P4, R6.reuse, c[0x0][0x1c8], 0x1 ;  /* 0x0000720006140a11 */ /* 0x040fe400078808ff */
[----:B------:R2:W-:Y:S01]  /*d040*/  @P0 LDGSTS.E.BYPASS.LTC128B.128 [R207+0x9100], [R18.64], !P2 ;  /* 0x0910000012cf0fae */ /* 0x0005e2000d101d50 */
[----:B------:R-:W1:Y:S01]  /*d050*/  MUFU.TANH R142, R142 ;  /* 0x0000008e008e7308 */ /* 0x000e620000002400 */
[----:B------:R-:W-:Y:S01]  /*d060*/  @P0 LEA.HI.X R21, R6, c[0x0][0x1cc], R11, 0x1, P4 ;  /* 0x0000730006150a11 */ /* 0x000fe200020f0c0b */
[----:B------:R-:W-:Y:S04]  /*d070*/  IMAD.U32 R4, RZ, RZ, UR6 ;  /* 0x00000006ff047e24 */ /* 0x000fe8000f8e00ff */
[----:B------:R2:W-:Y:S01]  /*d080*/  @P0 LDGSTS.E.BYPASS.LTC128B.128 [R207+0xb100], [R20.64], !P1 ;  /* 0x0b10000014cf0fae */ /* 0x0005e2000c901d50 */
[----:B------:R-:W-:Y:S02]  /*d090*/  IADD3 R7, -R213, 0x1, -R4 ;  /* 0x00000001d5077810 */ /* 0x000fe40007ffe904 */
[----:B------:R-:W-:Y:S01]  /*d0a0*/  PLOP3.LUT P0, PT, PT, PT, UP1, 0x40, 0x0 ;  /* 0x000000000000781c */ /* 0x000fe20003f0e818 */
[----:B------:R-:W1:Y:S01]  /*d0b0*/  MUFU.TANH R13, R13 ;  /* 0x0000000d000d7308 */ /* 0x000e620000002400 */
[----:B------:R-:W-:Y:S02]  /*d0c0*/  IADD3 R7, R7, c[0x0][0x1d0], RZ ;  /* 0x0000740007077a10 */ /* 0x000fe40007ffe0ff */
[----:B------:R-:W0:Y:S02]  /*d0d0*/  LDGDEPBAR ;  /* 0x00000000000079af */ /* 0x000e240000000000 */
[----:B------:R-:W-:Y:S04]  /*d0e0*/  IADD3 R7, R7, -c[0x0][0x168], RZ ;  /* 0x80005a0007077a10 */ /* 0x000fe80007ffe0ff */
[C---:B------:R-:W-:Y:S01]  /*d0f0*/  IADD3 R9, R7.reuse, c[0x0][0x328], RZ ;  /* 0x0000ca0007097a10 */ /* 0x040fe20007ffe0ff */
[----:B------:R-:W1:Y:S01]  /*d100*/  MUFU.TANH R160, R160 ;  /* 0x000000a000a07308 */ /* 0x000e620000002400 */
[----:B------:R-:W1:Y:S01]  /*d110*/  SHFL.IDX PT, R6, R5, RZ, 0x1c1f ;  /* 0x001c1fff05067589 */ /* 0x000e6200000e0000 */
[----:B------:R-:W-:Y:S08]  /*d120*/  IADD3 R7, R7, UR14, RZ ;  /* 0x0000000e07077c10 */ /* 0x000ff0000fffe0ff */
[----:B------:R-:W2:Y:S10]  /*d130*/  MUFU.TANH R158, R158 ;  /* 0x0000009e009e7308 */ /* 0x000eb40000002400 */
[----:B------:R-:W2:Y:S01]  /*d140*/  MUFU.TANH R156, R156 ;  /* 0x0000009c009c7308 */ /* 0x000ea20000002400 */
[--C-:B-1----:R-:W-:Y:S02]  /*d150*/  IMAD.IADD R14, R9, 0x1, R6.reuse ;  /* 0x00000001090e7824 */ /* 0x102fe400078e0206 */
[----:B------:R-:W-:Y:S07]  /*d160*/  IMAD.IADD R11, R7, 0x1, R6 ;  /* 0x00000001070b7824 */ /* 0x000fee00078e0206 */
[----:B------:R1:W1:Y:S10]  /*d170*/  MUFU.TANH R155, R26 ;  /* 0x0000001a009b7308 */ /* 0x0002740000002400 */
        /* <DEDUP_REMOVED lines=24> */
.L_x_380:
[----:B------:R-:W-:Y:S04]  /*d300*/  MOV R6, c[0x0][0x32c] ;  /* 0x0000cb0000067a02 */ /* 0x000fe80000000f00 */
[----:B------:R-:W-:Y:S11]  /*d310*/  ISETP.NE.AND P0, PT, R6, 0x1, PT ;  /* 0x000000010600780c */ /* 0x000ff60003f05270 */
[----:B------:R-:W-:Y:S02]  /*d320*/  @!UPT UIADD3 URZ, URZ, URZ, URZ ;  /* 0x0000003f3f3ff290 */ /* 0x000fe4000fffe03f */
[----:B------:R-:W-:Y:S05]  /*d330*/  @P0 IMAD.HI.U32 R6, R15, c[0x0][0x330], RZ ;  /* 0x0000cc000f060a27 */ /* 0x000fea00078e00ff */
[----:B------:R-:W-:Y:S02]  /*d340*/  @P0 SHF.R.U32.HI R15, RZ, c[0x0][0x334], R6 ;  /* 0x0000cd00ff0f0a19 */ /* 0x000fe40000011606 */
.L_x_381:
[----:B------:R-:W-:Y:S05]  /*d350*/  BSYNC B0 ;  /* 0x0000000000007941 */ /* 0x000fea0003800000 */
.L_x_379:
[----:B------:R-:W-:Y:S04]  /*d360*/  IMAD.MOV.U32 R6, RZ, RZ, c[0x0][0x32c] ;  /* 0x0000cb00ff067624 */ /* 0x000fe800078e00ff */
[----:B------:R-:W-:Y:S04]  /*d370*/  IMAD R6, R15, R6, -UR6 ;  /* 0x800000060f067e24 */ /* 0x000fe8000f8e0206 */
[----:B------:R-:W-:Y:S05]  /*d380*/  IMAD.IADD R6, R6, 0x1, -R213 ;  /* 0x0000000106067824 */ /* 0x000fea00078e0ad5 */
[----:B------:R-:W-:Y:S02]  /*d390*/  IADD3 R15, R6, c[0x0][0x32c], RZ ;  /* 0x0000cb00060f7a10 */ /* 0x000fe40007ffe0ff */
[----:B------:R-:W-:Y:S02]  /*d3a0*/  IMNMX R11, R11, R6, !PT ;  /* 0x000000060b0b7217 */ /* 0x000fe40007800200 */
[----:B------:R-:W-:Y:S02]  /*d3b0*/  IMNMX R14, R14, R15, PT ;  /* 0x0000000f0e0e7217 */ /* 0x000fe40003800200 */
.L_x_378:
[----:B--234-:R-:W-:Y:S06]  /*d3c0*/  UISETP.GT.AND UP0, UPT, UR13, -0x1, UPT ;  /* 0xffffffff0d00788c */ /* 0x01cfec000bf04270 */
[----:B------:R-:W-:Y:S04]  /*d3d0*/  PLOP3.LUT P0, PT, PT, PT, UP0, 0x80, 0x0 ;  /* 0x000000000000781c */ /* 0x000fe80003f0f008 */
[C---:B------:R-:W-:Y:S02]  /*d3e0*/  ISETP.GT.AND P4, PT, R11.reuse, 0x1, P0 ;  /* 0x000000010b00780c */ /* 0x040fe40000784270 */
[C---:B------:R-:W-:Y:S02]  /*d3f0*/  ISETP.GT.AND P5, PT, R11.reuse, RZ, P0 ;  /* 0x000000ff0b00720c */ /* 0x040fe400007a4270 */
[C---:B------:R-:W-:Y:S02]  /*d400*/  ISETP.LT.OR P4, PT, R14.reuse, 0x2, P4 ;  /* 0x000000020e00780c */ /* 0x040fe40002781670 */
[----:B------:R-:W-:Y:S02]  /*d410*/  ISETP.LT.OR P5, PT, R14, 0x1, P5 ;  /* 0x000000010e00780c */ /* 0x000fe40002fa1670 */
[----:B------:R-:W-:Y:S02]  /*d420*/  FSEL R138, R138, -INF , !P4 ;  /* 0xff8000008a8a7808 */ /* 0x000fe40006000000 */
[C---:B------:R-:W-:Y:S02]  /*d430*/  ISETP.GT.AND P4, PT, R11.reuse, 0x10, P0 ;  /* 0x000000100b00780c */ /* 0x040fe40000784270 */
[----:B------:R-:W-:Y:S02]  /*d440*/  ISETP.GT.AND P6, PT, R11, 0x8, P0 ;  /* 0x000000080b00780c */ /* 0x000fe400007c4270 */
[----:B------:R-:W-:Y:S02]  /*d450*/  ISETP.LT.OR P4, PT, R14, 0x11, P4 ;  /* 0x000000110e00780c */ /* 0x000fe40002781670 */
[----:B------:R-:W-:Y:S02]  /*d460*/  FSEL R10, R137, -INF , !P5 ;  /* 0xff800000890a7808 */ /* 0x000fe40006800000 */
[C---:B------:R-:W-:Y:S02]  /*d470*/  ISETP.GT.AND P5, PT, R11.reuse, 0x9, P0 ;  /* 0x000000090b00780c */ /* 0x040fe400007a4270 */
[----:B------:R-:W-:Y:S02]  /*d480*/  FSEL R164, R12, -INF , !P4 ;  /* 0xff8000000ca47808 */ /* 0x000fe40006000000 */
[----:B------:R-:W-:Y:S01]  /*d490*/  ISETP.GT.AND P4, PT, R11, 0x19, P0 ;  /* 0x000000190b00780c */ /* 0x000fe20000784270 */
[----:B------:R-:W2:Y:S01]  /*d4a0*/  SHFL.IDX PT, R12, R5, 0x1, 0x1c1f ;  /* 0x003c1f00050c7f89 */ /* 0x000ea200000e0000 */
        /* <DEDUP_REMOVED lines=11> */
[----:B------:R-:W-:Y:S01]  /*d560*/  ISETP.LT.OR P4, PT, R14, 0x29, P4 ;  /* 0x000000290e00780c */ /* 0x000fe20002781670 */
[--C-:B--2---:R-:W-:Y:S01]  /*d570*/  IMAD.IADD R5, R9, 0x1, R12.reuse ;  /* 0x0000000109057824 */ /* 0x104fe200078e020c */
[----:B------:R-:W-:Y:S01]  /*d580*/  FSEL R162, R162, -INF , !P6 ;  /* 0xff800000a2a27808 */ /* 0x000fe20007000000 */
[----:B------:R-:W-:Y:S01]  /*d590*/  IMAD.IADD R7, R7, 0x1, R12 ;  /* 0x0000000107077824 */ /* 0x000fe200078e020c */
[C---:B------:R-:W-:Y:S02]  /*d5a0*/  ISETP.GT.AND P6, PT, R11.reuse, 0x20, P0 ;  /* 0x000000200b00780c */ /* 0x040fe400007c4270 */
[----:B------:R-:W-:Y:S02]  /*d5b0*/  FSEL R142, R142, -INF , !P5 ;  /* 0xff8000008e8e7808 */ /* 0x000fe40006800000 */
[C---:B------:R-:W-:Y:S02]  /*d5c0*/  ISETP.GT.AND P5, PT, R11.reuse, 0x21, P0 ;  /* 0x000000210b00780c */ /* 0x040fe400007a4270 */
[----:B------:R-:W-:Y:S02]  /*d5d0*/  FSEL R156, R156, -INF , !P4 ;  /* 0xff8000009c9c7808 */ /* 0x000fe40006000000 */
[C---:B------:R-:W-:Y:S02]  /*d5e0*/  ISETP.GT.AND P4, PT, R11.reuse, 0x31, P0 ;  /* 0x000000310b00780c */ /* 0x040fe40000784270 */
[C---:B------:R-:W-:Y:S02]  /*d5f0*/  ISETP.LT.OR P6, PT, R14.reuse, 0x21, P6 ;  /* 0x000000210e00780c */ /* 0x040fe400037c1670 */
[C---:B------:R-:W-:Y:S02]  /*d600*/  ISETP.LT.OR P5, PT, R14.reuse, 0x22, P5 ;  /* 0x000000220e00780c */ /* 0x040fe40002fa1670 */
[----:B------:R-:W-:Y:S02]  /*d610*/  ISETP.LT.OR P4, PT, R14, 0x32, P4 ;  /* 0x000000320e00780c */ /* 0x000fe40002781670 */
[----:B------:R-:W-:Y:S02]  /*d620*/  FSEL R160, R160, -INF , !P6 ;  /* 0xff800000a0a07808 */ /* 0x000fe40007000000 */
[C---:B------:R-:W-:Y:S02]  /*d630*/  ISETP.GT.AND P6, PT, R11.reuse, 0x29, P0 ;  /* 0x000000290b00780c */ /* 0x040fe400007c4270 */
[----:B------:R-:W-:Y:S02]  /*d640*/  FSEL R158, R158, -INF , !P5 ;  /* 0xff8000009e9e7808 */ /* 0x000fe40006800000 */
[C---:B------:R-:W-:Y:S02]  /*d650*/  ISETP.GT.AND P5, PT, R11.reuse, 0x30, P0 ;  /* 0x000000300b00780c */ /* 0x040fe400007a4270 */
[----:B-1----:R-:W-:Y:S02]  /*d660*/  FSEL R150, R150, -INF , !P4 ;  /* 0xff80000096967808 */ /* 0x002fe40006000000 */
[----:B------:R-:W-:Y:S02]  /*d670*/  PLOP3.LUT P4, PT, PT, PT, UP1, 0x40, 0x0 ;  /* 0x000000000000781c */ /* 0x000fe40003f8e818 */
[C---:B------:R-:W-:Y:S02]  /*d680*/  ISETP.LT.OR P6, PT, R14.reuse, 0x2a, P6 ;  /* 0x0000002a0e00780c */ /* 0x040fe400037c1670 */
[----:B------:R-:W-:Y:S02]  /*d690*/  ISETP.LT.OR P5, PT, R14, 0x31, P5 ;  /* 0x000000310e00780c */ /* 0x000fe40002fa1670 */
[----:B------:R-:W-:Y:S02]  /*d6a0*/  FSEL R154, R154, -INF , !P6 ;  /* 0xff8000009a9a7808 */ /* 0x000fe40007000000 */
[C---:B------:R-:W-:Y:S02]  /*d6b0*/  ISETP.GT.AND P6, PT, R11.reuse, 0x38, P0 ;  /* 0x000000380b00780c */ /* 0x040fe400007c4270 */
        /* <DEDUP_REMOVED lines=21> */
.L_x_384:
[----:B------:R-:W-:Y:S04]  /*d810*/  MOV R9, c[0x0][0x32c] ;  /* 0x0000cb0000097a02 */ /* 0x000fe80000000f00 */
[----:B------:R-:W-:Y:S11]  /*d820*/  ISETP.NE.AND P4, PT, R9, 0x1, PT ;  /* 0x000000010900780c */ /* 0x000ff60003f85270 */
[----:B------:R-:W-:Y:S02]  /*d830*/  @!UPT UIADD3 URZ, URZ, URZ, URZ ;  /* 0x0000003f3f3ff290 */ /* 0x000fe4000fffe03f */
[----:B------:R-:W-:Y:S05]  /*d840*/  @P4 IMAD.HI.U32 R9, R12, c[0x0][0x330], RZ ;  /* 0x0000cc000c094a27 */ /* 0x000fea00078e00ff */
[----:B------:R-:W-:Y:S02]  /*d850*/  @P4 SHF.R.U32.HI R12, RZ, c[0x0][0x334], R9 ;  /* 0x0000cd00ff0c4a19 */ /* 0x000fe40000011609 */
.L_x_385:
[----:B------:R-:W-:Y:S05]  /*d860*/  BSYNC B0 ;  /* 0x0000000000007941 */ /* 0x000fea0003800000 */
.L_x_383:
[----:B------:R-:W-:Y:S04]  /*d870*/  IMAD.MOV.U32 R9, RZ, RZ, c[0x0][0x32c] ;  /* 0x0000cb00ff097624 */ /* 0x000fe800078e00ff */
[----:B------:R-:W-:Y:S04]  /*d880*/  IMAD R14, R12, R9, -UR6 ;  /* 0x800000060c0e7e24 */ /* 0x000fe8000f8e0209 */
[----:B------:R-:W-:Y:S05]  /*d890*/  IMAD.IADD R14, R14, 0x1, -R213 ;  /* 0x000000010e0e7824 */ /* 0x000fea00078e0ad5 */
[----:B------:R-:W-:Y:S02]  /*d8a0*/  IADD3 R12, R14, c[0x0][0x32c], RZ ;  /* 0x0000cb000e0c7a10 */ /* 0x000fe40007ffe0ff */
[----:B------:R-:W-:Y:S02]  /*d8b0*/  IMNMX R7, R7, R14, !PT ;  /* 0x0000000e07077217 */ /* 0x000fe40007800200 */
[----:B------:R-:W-:Y:S02]  /*d8c0*/  IMNMX R5, R5, R12, PT ;  /* 0x0000000c05057217 */ /* 0x000fe40003800200 */
.L_x_382:
[----:B------:R-:W-:Y:S01]  /*d8d0*/  FMNMX.FTZ R17, R10, R3, !PT ;  /* 0x000000030a117209 */ /* 0x000fe20007810000 */
[----:B------:R-:W-:Y:S01]  /*d8e0*/  LDSM.16.MT88.4 R20, [R198+0x100] ;  /* 0x00010000c614783b */ /* 0x000fe20000004200 */
[----:B------:R-:W-:Y:S01]  /*d8f0*/  ISETP.GT.AND P6, PT, R7, RZ, P0 ;  /* 0x000000ff0700720c */ /* 0x000fe200007c4270 */
[----:B------:R-:W-:Y:S01]  /*d900*/  UISETP.GT.AND UP0, UPT, UR13, UR8, UPT ;  /* 0x000000080d00728c */ /* 0x000fe2000bf04270 */
[----:B------:R-:W-:Y:S01]  /*d910*/  FMNMX.FTZ R17, R138, R17, !PT ;  /* 0x000000118a117209 */ /* 0x000fe20007810000 */
[----:B------:R-:W-:Y:S01]  /*d920*/  UIADD3 UR13, UR13, -0x1, URZ ;  /* 0xffffffff0d0d7890 */ /* 0x000fe2000fffe03f */
[----:B------:R-:W-:Y:S02]  /*d930*/  ISETP.LT.OR P6, PT, R5, 0x1, P6 ;  /* 0x000000010500780c */ /* 0x000fe400037c1670 */
[----:B------:R-:W-:Y:S01]  /*d940*/  FMNMX.FTZ R17, R8, R17, !PT ;  /* 0x0000001108117209 */ /* 0x000fe20007810000 */
[----:B------:R-:W-:Y:S01]  /*d950*/  LDSM.16.MT88.4 R28, [R197+0x100] ;  /* 0x00010000c51c783b */ /* 0x000fe20000004200 */
[----:B------:R-:W-:Y:S02]  /*d960*/  ISETP.GT.AND P5, PT, R7, 0x1, P0 ;  /* 0x000000010700780c */ /* 0x000fe400007a4270 */
[----:B------:R-:W-:Y:S02]  /*d970*/  FMNMX.FTZ R17, R6, R17, !PT ;  /* 0x0000001106117209 */ /* 0x000fe40007810000 */
[----:B------:R-:W-:Y:S02]  /*d980*/  FSEL R15, R0, -INF , !P6 ;  /* 0xff800000000f7808 */ /* 0x000fe40007000000 */
[----:B------:R-:W-:Y:S02]  /*d990*/  FMNMX.FTZ R17, R164, R17, !PT ;  /* 0x00000011a4117209 */ /* 0x000fe40007810000 */
[----:B------:R-:W-:Y:S02]  /*d9a0*/  ISETP.LT.OR P5, PT, R5, 0x2, P5 ;  /* 0x000000020500780c */ /* 0x000fe40002fa1670 */
[----:B------:R-:W-:Y:S02]  /*d9b0*/  FMNMX.FTZ R17, R162, R17, !PT ;  /* 0x00000011a2117209 */ /* 0x000fe40007810000 */
[----:B------:R-:W-:Y:S02]  /*d9c0*/  ISETP.GT.AND P4, PT, R7, 0x8, P0 ;  /* 0x000000080700780c */ /* 0x000fe40000784270 */
[----:B------:R-:W-:Y:S02]  /*d9d0*/  FMNMX.FTZ R17, R142, R17, !PT ;  /* 0x000000118e117209 */ /* 0x000fe40007810000 */
[----:B------:R-:W-:Y:S02]  /*d9e0*/  FSEL R13, R136, -INF , !P5 ;  /* 0xff800000880d7808 */ /* 0x000fe40006800000 */
[----:B------:R-:W-:Y:S02]  /*d9f0*/  FMNMX.FTZ R17, R140, R17, !PT ;  /* 0x000000118c117209 */ /* 0x000fe40007810000 */
[----:B------:R-:W-:Y:S02]  /*da00*/  FMNMX.FTZ R0, R15, R2, !PT ;  /* 0x000000020f007209 */ /* 0x000fe40007810000 */
[----:B------:R-:W-:Y:S02]  /*da10*/  FMNMX.FTZ R17, R160, R17, !PT ;  /* 0x00000011a0117209 */ /* 0x000fe40007810000 */
[----:B------:R-:W-:Y:S02]  /*da20*/  ISETP.GT.AND P6, PT, R7, 0x9, P0 ;  /* 0x000000090700780c */ /* 0x000fe400007c4270 */
[----:B------:R-:W-:Y:S02]  /*da30*/  FMNMX.FTZ R17, R158, R17, !PT ;  /* 0x000000119e117209 */ /* 0x000fe40007810000 */
[----:B------:R-:W-:Y:S02]  /*da40*/  ISETP.LT.OR P4, PT, R5, 0x9, P4 ;  /* 0x000000090500780c */ /* 0x000fe40002781670 */
[----:B------:R-:W-:Y:S02]  /*da50*/  FMNMX.FTZ R17, R156, R17, !PT ;  /* 0x000000119c117209 */ /* 0x000fe40007810000 */
[----:B------:R-:W-:Y:S02]  /*da60*/  FMNMX.FTZ R0, R13, R0, !PT ;  /* 0x000000000d007209 */ /* 0x000fe40007810000 */
[----:B------:R-:W-:Y:S02]  /*da70*/  FSEL R11, R132, -INF , !P4 ;  /* 0xff800000840b7808 */ /* 0x000fe40006000000 */
        /* <DEDUP_REMOVED lines=30> */
[----:B------:R-:W-:Y:S02]  /*dc60*/  ISETP.LT.OR P6, PT, R5, 0x22, P6 ;  /* 0x000000220500780c */ /* 0x000fe400037c1670 */
        /* <DEDUP_REMOVED lines=22> */
[----:B-1----:R-:W-:Y:S02]  /*ddd0*/  FMNMX.FTZ R17, R17, R0, !PT ;  /* 0x0000000011117209 */ /* 0x002fe40007810000 */
[----:B------:R-:W-:Y:S02]  /*dde0*/  FMNMX.FTZ R0, R147, R12, !PT ;  /* 0x0000000c93007209 */ /* 0x000fe40007810000 */
[----:B------:R-:W-:Y:S01]  /*ddf0*/  ISETP.LT.OR P0, PT, R5, 0x3a, P0 ;  /* 0x0000003a0500780c */ /* 0x000fe20000701670 */
[----:B------:R-:W1:Y:S01]  /*de00*/  SHFL.BFLY PT, R12, R17, 0x1, 0x1f ;  /* 0x0c201f00110c7f89 */ /* 0x000e6200000e0000 */
[----:B------:R-:W-:Y:S02]  /*de10*/  FMNMX.FTZ R0, R145, R0, !PT ;  /* 0x0000000091007209 */ /* 0x000fe40007810000 */
[----:B------:R-:W-:Y:S04]  /*de20*/  FSEL R133, R4, -INF , !P0 ;  /* 0xff80000004857808 */ /* 0x000fe80004000000 */
[----:B------:R-:W-:Y:S05]  /*de30*/  FMNMX.FTZ R7, R133, R0, !PT ;  /* 0x0000000085077209 */ /* 0x000fea0007810000 */
[----:B------:R-:W2:Y:S01]  /*de40*/  SHFL.BFLY PT, R4, R7, 0x2, 0x1f ;  /* 0x0c401f0007047f89 */ /* 0x000ea200000e0000 */
[----:B-1----:R-:W-:Y:S04]  /*de50*/  FMNMX.FTZ R0, R17, R12, !PT ;  /* 0x0000000c11007209 */ /* 0x002fe80007810000 */
[C---:B------:R-:W-:Y:S01]  /*de60*/  FSETP.NEU.FTZ.AND P0, PT, R0.reuse, -INF , PT ;  /* 0xff8000000000780b */ /* 0x040fe20003f1d000 */
[C---:B------:R-:W-:Y:S05]  /*de70*/  FMUL.FTZ R151, R0.reuse, c[0x0][0x2d0] ;  /* 0x0000b40000977a20 */ /* 0x040fea0000410000 */
[----:B------:R-:W-:Y:S02]  /*de80*/  FSEL R151, R151, RZ, P0 ;  /* 0x000000ff97977208 */ /* 0x000fe40000000000 */
[----:B--2---:R-:W-:Y:S02]  /*de90*/  FMNMX.FTZ R5, R7, R4, !PT ;  /* 0x0000000407057209 */ /* 0x004fe40007810000 */
[----:B------:R-:W-:Y:S01]  /*dea0*/  FSEL R4, R0, RZ, P0 ;  /* 0x000000ff00047208 */ /* 0x000fe20000000000 */
[--C-:B------:R-:W-:Y:S02]  /*deb0*/  FFMA.FTZ R168, R10, c[0x0][0x2d0], -R151.reuse ;  /* 0x0000b4000aa87a23 */ /* 0x100fe40000010897 */
[----:B------:R-:W1:Y:S01]  /*dec0*/  SHFL.BFLY PT, R132, R5, 0x1, 0x1f ;  /* 0x0c201f0005847f89 */ /* 0x000e6200000e0000 */
[----:B------:R-:W-:Y:S02]  /*ded0*/  FFMA.FTZ R135, R138, c[0x0][0x2d0], -R151 ;  /* 0x0000b4008a877a23 */ /* 0x000fe40000010897 */
[----:B------:R-:W-:Y:S01]  /*dee0*/  FADD.FTZ R3, -R4, R3 ;  /* 0x0000000304037221 */ /* 0x000fe20000010100 */
[----:B------:R-:W-:Y:S01]  /*def0*/  MUFU.EX2 R168, R168 ;  /* 0x000000a800a87308 */ /* 0x000fe20000000800 */
[--C-:B------:R-:W-:Y:S02]  /*df00*/  FFMA.FTZ R134, R8, c[0x0][0x2d0], -R151.reuse ;  /* 0x0000b40008867a23 */ /* 0x100fe40000010897 */
        /* <DEDUP_REMOVED lines=10> */
[----:B-1----:R-:W-:Y:S01]  /*dfb0*/  FMNMX.FTZ R132, R5, R132, !PT ;  /* 0x0000008405847209 */ /* 0x002fe20007810000 */
[----:B------:R-:W-:Y:S01]  /*dfc0*/  MUFU.EX2 R134, R134 ;  /* 0x0000008600867308 */ /* 0x000fe20000000800 */
[--C-:B------:R-:W-:Y:S02]  /*dfd0*/  FFMA.FTZ R228, R156, c[0x0][0x2d0], -R151.reuse ;  /* 0x0000b4009ce47a23 */ /* 0x100fe40000010897 */
[C---:B------:R-:W-:Y:S01]  /*dfe0*/  FSETP.NEU.FTZ.AND P0, PT, R132.reuse, -INF , PT ;  /* 0xff8000008400780b */ /* 0x040fe20003f1d000 */
[----:B------:R-:W-:Y:S02]  /*dff0*/  FMUL.FTZ R144, R132, c[0x0][0x2d0] ;  /* 0x0000b40084907a20 */ /* 0x000fe40000410000 */
[--C-:B------:R-:W-:Y:S01]  /*e000*/  FFMA.FTZ R229, R154, c[0x0][0x2d0], -R151.reuse ;  /* 0x0000b4009ae57a23 */ /* 0x100fe20000010897 */
[----:B------:R-:W-:Y:S01]  /*e010*/  FSEL R5, R132, RZ, P0 ;  /* 0x000000ff84057208 */ /* 0x000fe20000000000 */
[--C-:B------:R-:W-:Y:S01]  /*e020*/  FFMA.FTZ R234, R152, c[0x0][0x2d0], -R151.reuse ;  /* 0x0000b40098ea7a23 */ /* 0x100fe20000010897 */
[----:B------:R-:W-:Y:S01]  /*e030*/  FSEL R144, R144, RZ, P0 ;  /* 0x000000ff90907208 */ /* 0x000fe20000000000 */
[----:B------:R-:W1:Y:S01]  /*e040*/  MUFU.EX2 R169, R169 ;  /* 0x000000a900a97308 */ /* 0x000e620000000800 */
[--C-:B------:R-:W-:Y:S01]  /*e050*/  FFMA.FTZ R235, R150, c[0x0][0x2d0], -R151.reuse ;  /* 0x0000b40096eb7a23 */ /* 0x100fe20000010897 */
[----:B------:R-:W-:Y:S01]  /*e060*/  PLOP3.LUT P0, PT, PT, PT, UP0, 0x80, 0x0 ;  /* 0x000000000000781c */ /* 0x000fe20003f0f008 */
[----:B------:R-:W-:Y:S01]  /*e070*/  FADD.FTZ R5, -R5, R2 ;  /* 0x0000000205057221 */ /* 0x000fe20000010100 */
[----:B--2---:R-:W-:Y:S01]  /*e080*/  F2FP.PACK_AB R136, R135, R168 ;  /* 0x000000a88788723e */ /* 0x004fe200000000ff */
[--C-:B------:R-:W-:Y:S02]  /*e090*/  FFMA.FTZ R173, R15, c[0x0][0x2d0], -R144.reuse ;  /* 0x0000b4000fad7a23 */ /* 0x100fe40000010890 */
[--C-:B------:R-:W-:Y:S02]  /*e0a0*/  FFMA.FTZ R172, R13, c[0x0][0x2d0], -R144.reuse ;  /* 0x0000b4000dac7a23 */ /* 0x100fe40000010890 */
[----:B------:R-:W2:Y:S01]  /*e0b0*/  LDSM.16.MT88.4 R12, [R203+0x100] ;  /* 0x00010000cb0c783b */ /* 0x000ea20000004200 */
[--C-:B------:R-:W-:Y:S01]  /*e0c0*/  FFMA.FTZ R171, R11, c[0x0][0x2d0], -R144.reuse ;  /* 0x0000b4000bab7a23 */ /* 0x100fe20000010890 */
[----:B------:R-:W3:Y:S01]  /*e0d0*/  MUFU.EX2 R3, R6 ;  /* 0x0000000600037308 */ /* 0x000ee20000000800 */
[--C-:B------:R-:W-:Y:S02]  /*e0e0*/  FFMA.FTZ R170, R9, c[0x0][0x2d0], -R144.reuse ;  /* 0x0000b40009aa7a23 */ /* 0x100fe40000010890 */
[----:B------:R-:W-:Y:S02]  /*e0f0*/  FMUL.FTZ R2, R5, c[0x0][0x2d0] ;  /* 0x0000b40005027a20 */ /* 0x000fe40000410000 */
[--C-:B------:R-:W-:Y:S02]  /*e100*/  FFMA.FTZ R178, R163, c[0x0][0x2d0], -R144.reuse ;  /* 0x0000b400a3b27a23 */ /* 0x100fe40000010890 */
[--C-:B------:R-:W-:Y:S02]  /*e110*/  FFMA.FTZ R179, R161, c[0x0][0x2d0], -R144.reuse ;  /* 0x0000b400a1b37a23 */ /* 0x100fe40000010890 */
[----:B------:R-:W-:Y:S01]  /*e120*/  LDSM.16.MT88.4 R160, [R196+0x3900] ;  /* 0x00390000c4a0783b */ /* 0x000fe20000004200 */
[----:B------:R-:W-:Y:S01]  /*e130*/  MUFU.EX2 R173, R173 ;  /* 0x000000ad00ad7308 */ /* 0x000fe20000000800 */
[--C-:B------:R-:W-:Y:S01]  /*e140*/  FFMA.FTZ R224, R143, c[0x0][0x2d0], -R144.reuse ;  /* 0x0000b4008fe07a23 */ /* 0x100fe20000010890 */
[----:B-1----:R-:W-:Y:S01]  /*e150*/  F2FP.PACK_AB R138, R169, R134 ;  /* 0x00000086a98a723e */ /* 0x002fe200000000ff */
[--C-:B------:R-:W-:Y:S02]  /*e160*/  FFMA.FTZ R225, R141, c[0x0][0x2d0], -R144.reuse ;  /* 0x0000b4008de17a23 */ /* 0x100fe40000010890 */
[--C-:B------:R-:W-:Y:S02]  /*e170*/  FFMA.FTZ R230, R159, c[0x0][0x2d0], -R144.reuse ;  /* 0x0000b4009fe67a23 */ /* 0x100fe40000010890 */
[----:B------:R-:W-:Y:S01]  /*e180*/  LDSM.16.MT88.4 R140, [R197+0x2900] ;  /* 0x00290000c58c783b */ /* 0x000fe20000004200 */
[--C-:B------:R-:W-:Y:S02]  /*e190*/  FFMA.FTZ R231, R157, c[0x0][0x2d0], -R144.reuse ;  /* 0x0000b4009de77a23 */ /* 0x100fe40000010890 */
[----:B------:R-:W1:Y:S01]  /*e1a0*/  MUFU.EX2 R172, R172 ;  /* 0x000000ac00ac7308 */ /* 0x000e620000000800 */
[--C-:B------:R-:W-:Y:S02]  /*e1b0*/  FFMA.FTZ R232, R155, c[0x0][0x2d0], -R144.reuse ;  /* 0x0000b4009be87a23 */ /* 0x100fe40000010890 */
[--C-:B------:R-:W-:Y:S02]  /*e1c0*/  FFMA.FTZ R233, R153, c[0x0][0x2d0], -R144.reuse ;  /* 0x0000b40099e97a23 */ /* 0x100fe40000010890 */
[C---:B---3--:R-:W-:Y:S01]  /*e1d0*/  FMUL.FTZ R4, R3.reuse, R128 ;  /* 0x0000008003047220 */ /* 0x048fe20000410000 */
[----:B------:R-:W-:Y:S01]  /*e1e0*/  LDSM.16.MT88.4 R152, [R198+0x3900] ;  /* 0x00390000c698783b */ /* 0x000fe20000004200 */
[C---:B------:R-:W-:Y:S02]  /*e1f0*/  FMUL.FTZ R5, R3.reuse, R129 ;  /* 0x0000008103057220 */ /* 0x040fe40000410000 */
[C---:B------:R-:W-:Y:S01]  /*e200*/  FMUL.FTZ R8, R3.reuse, R124 ;  /* 0x0000007c03087220 */ /* 0x040fe20000410000 */
[----:B------:R-:W-:Y:S01]  /*e210*/  MUFU.EX2 R171, R171 ;  /* 0x000000ab00ab7308 */ /* 0x000fe20000000800 */
[C---:B------:R-:W-:Y:S02]  /*e220*/  FMUL.FTZ R9, R3.reuse, R125 ;  /* 0x0000007d03097220 */ /* 0x040fe40000410000 */
[C---:B------:R-:W-:Y:S01]  /*e230*/  FMUL.FTZ R16, R3.reuse, R116 ;  /* 0x0000007403107220 */ /* 0x040fe20000410000 */
[----:B------:R-:W-:Y:S01]  /*e240*/  LDSM.16.MT88.4 R156, [R197+0x3900] ;  /* 0x00390000c59c783b */ /* 0x000fe20000004200 */
        /* <DEDUP_REMOVED lines=8> */
[--C-:B------:R-:W-:Y:S02]  /*e2d0*/  FFMA.FTZ R238, R149, c[0x0][0x2d0], -R144.reuse ;  /* 0x0000b40095ee7a23 */ /* 0x100fe40000010890 */
[--C-:B------:R-:W-:Y:S01]  /*e2e0*/  FFMA.FTZ R239, R147, c[0x0][0x2d0], -R144.reuse ;  /* 0x0000b40093ef7a23 */ /* 0x100fe20000010890 */
[----:B------:R-:W1:Y:S01]  /*e2f0*/  MUFU.EX2 R2, R2 ;  /* 0x0000000200027308 */ /* 0x000e620000000800 */
[--C-:B------:R-:W-:Y:S02]  /*e300*/  FFMA.FTZ R240, R145, c[0x0][0x2d0], -R144.reuse ;  /* 0x0000b40091f07a23 */ /* 0x100fe40000010890 */
[----:B------:R-:W-:Y:S02]  /*e310*/  FFMA.FTZ R151, R146, c[0x0][0x2d0], -R151 ;  /* 0x0000b40092977a23 */ /* 0x000fe40000010897 */
[----:B------:R-:W-:Y:S02]  /*e320*/  FFMA.FTZ R144, R133, c[0x0][0x2d0], -R144 ;  /* 0x0000b40085907a23 */ /* 0x000fe40000010890 */
[C---:B------:R-:W-:Y:S02]  /*e330*/  FMUL.FTZ R36, R3.reuse, R36 ;  /* 0x0000002403247220 */ /* 0x040fe40000410000 */
        /* <DEDUP_REMOVED lines=123> */
[----:B------:R-:W3:Y:S01]  /*eaf0*/  MUFU.EX2 R235, R235 ;  /* 0x000000eb00eb7308 */ /* 0x000ee20000000800 */
[C---:B-1----:R-:W-:Y:S04]  /*eb00*/  HMMA.16816.F32 R76, R136.reuse, R100, R76 ;  /* 0x00000064884c723c */ /* 0x042fe8000000184c */
[C---:B------:R-:W-:Y:S02]  /*eb10*/  FMUL.FTZ R84, R3.reuse, R84 ;  /* 0x0000005403547220 */ /* 0x040fe40000410000 */
[----:B------:R-:W-:Y:S01]  /*eb20*/  FMUL.FTZ R85, R3, R85 ;  /* 0x0000005503557220 */ /* 0x000fe20000410000 */
[----:B------:R-:W-:Y:S01]  /*eb30*/  F2FP.PACK_AB R100, R175, R174 ;  /* 0x000000aeaf64723e */ /* 0x000fe200000000ff */
[C---:B------:R-:W-:Y:S01]  /*eb40*/  HMMA.16816.F32 R80, R136.reuse, R102, R80 ;  /* 0x000000668850723c */ /* 0x040fe20000001850 */
[----:B------:R-:W-:Y:S03]  /*eb50*/  MUFU.EX2 R236, R236 ;  /* 0x000000ec00ec7308 */ /* 0x000fe60000000800 */
[C---:B------:R-:W-:Y:S01]  /*eb60*/  FMUL.FTZ R86, R2.reuse, R86 ;  /* 0x0000005602567220 */ /* 0x040fe20000410000 */
[----:B----4-:R-:W-:Y:S01]  /*eb70*/  F2FP.PACK_AB R101, R179, R178 ;  /* 0x000000b2b365723e */ /* 0x010fe200000000ff */
[C---:B------:R-:W-:Y:S01]  /*eb80*/  FMUL.FTZ R87, R2.reuse, R87 ;  /* 0x0000005702577220 */ /* 0x040fe20000410000 */
[----:B------:R-:W-:Y:S01]  /*eb90*/  F2FP.PACK_AB R102, R177, R176 ;  /* 0x000000b0b166723e */ /* 0x000fe200000000ff */
[----:B------:R-:W-:Y:S01]  /*eba0*/  FMUL.FTZ R88, R3, R88 ;  /* 0x0000005803587220 */ /* 0x000fe20000410000 */
[----:B-----5:R-:W-:Y:S02]  /*ebb0*/  F2FP.PACK_AB R103, R225, R224 ;  /* 0x000000e0e167723e */ /* 0x020fe400000000ff */
[----:B------:R-:W-:Y:S01]  /*ebc0*/  MUFU.EX2 R238, R238 ;  /* 0x000000ee00ee7308 */ /* 0x000fe20000000800 */
[C---:B------:R-:W-:Y:S01]  /*ebd0*/  FMUL.FTZ R89, R3.reuse, R89 ;  /* 0x0000005903597220 */ /* 0x040fe20000410000 */
[C---:B--2---:R-:W-:Y:S03]  /*ebe0*/  HMMA.16816.F32 R84, R136.reuse, R108, R84 ;  /* 0x0000006c8854723c */ /* 0x044fe60000001854 */
[C---:B------:R-:W-:Y:S02]  /*ebf0*/  FMUL.FTZ R90, R2.reuse, R90 ;  /* 0x0000005a025a7220 */ /* 0x040fe40000410000 */
        /* <DEDUP_REMOVED lines=19> */
[----:B------:R-:W-:Y:S01]  /*ed30*/  FADD.FTZ R135, R135, R168 ;  /* 0x000000a887877221 */ /* 0x000fe20000010000 */
[----:B------:R-:W-:Y:S01]  /*ed40*/  MOV R2, R132 ;  /* 0x0000008400027202 */ /* 0x000fe20000000f00 */
        /* <DEDUP_REMOVED lines=132> */
.L_x_377:
[----:B------:R-:W1:Y:S01]  /*f590*/  SHFL.BFLY PT, R3, R218, 0x2, 0x1f ;  /* 0x0c401f00da037f89 */ /* 0x000e6200000e0000 */
[----:B------:R-:W-:-:S02]  /*f5a0*/  MOV R7, RZ ;  /* 0x000000ff00077202 */ /* 0x000fc40000000f00 */
[----:B------:R-:W-:Y:S01]  /*f5b0*/  MOV R4, RZ ;  /* 0x000000ff00047202 */ /* 0x000fe20000000f00 */
[----:B------:R-:W2:Y:S01]  /*f5c0*/  SHFL.BFLY PT, R2, R219, 0x2, 0x1f ;  /* 0x0c401f00db027f89 */ /* 0x000ea200000e0000 */
[----:B------:R-:W-:Y:S01]  /*f5d0*/  PLOP3.LUT P2, PT, PT, PT, PT, 0x8, 0x0 ;  /* 0x000000000000781c */ /* 0x000fe20003f4e170 */
[----:B-1----:R-:W-:Y:S02]  /*f5e0*/  FADD.FTZ R3, R3, R218 ;  /* 0x000000da03037221 */ /* 0x002fe40000010000 */
[----:B--2---:R-:W-:-:S03]  /*f5f0*/  FADD.FTZ R2, R2, R219 ;  /* 0x000000db02027221 */ /* 0x004fc60000010000 */
[----:B------:R-:W1:Y:S04]  /*f600*/  SHFL.BFLY PT, R6, R3, 0x1, 0x1f ;  /* 0x0c201f0003067f89 */ /* 0x000e6800000e0000 */
[----:B------:R-:W2:Y:S01]  /*f610*/  SHFL.BFLY PT, R5, R2, 0x1, 0x1f ;  /* 0x0c201f0002057f89 */ /* 0x000ea200000e0000 */
[----:B-1----:R-:W-:Y:S02]  /*f620*/  FADD.FTZ R6, R3, R6 ;  /* 0x0000000603067221 */ /* 0x002fe40000010000 */
[----:B--2---:R-:W-:-:S03]  /*f630*/  FADD.FTZ R5, R5, R2 ;  /* 0x0000000205057221 */ /* 0x004fc60000010000 */
[----:B------:R-:W-:Y:S02]  /*f640*/  FSETP.NE.FTZ.AND P1, PT, R6, RZ, PT ;  /* 0x000000ff0600720b */ /* 0x000fe40003f35000 */
[----:B------:R-:W-:-:S11]  /*f650*/  FSETP.NE.FTZ.AND P0, PT, R5, RZ, PT ;  /* 0x000000ff0500720b */ /* 0x000fd60003f15000 */
[----:B------:R-:W1:Y:S01]  /*f660*/  @P1 MUFU.RCP R7, R6 ;  /* 0x0000000600071308 */ /* 0x000e620000001000 */
[----:B------:R-:W-:Y:S02]  /*f670*/  @P1 MOV R10, 0x3f317218 ;  /* 0x3f317218000a1802 */ /* 0x000fe40000000f00 */
[----:B------:R-:W-:-:S05]  /*f680*/  @P0 MOV R11, 0x3f317218 ;  /* 0x3f317218000b0802 */ /* 0x000fca0000000f00 */
[----:B------:R-:W2:Y:S01]  /*f690*/  @P1 MUFU.LG2 R6, R6 ;  /* 0x0000000600061308 */ /* 0x000ea20000000c00 */
[----:B------:R-:W-:-:S07]  /*f6a0*/  @P0 FMUL.FTZ R11, R11, c[0x0][0x2d0] ;  /* 0x0000b4000b0b0a20 */ /* 0x000fce0000410000 */
[----:B------:R-:W3:Y:S01]  /*f6b0*/  @P0 MUFU.LG2 R8, R5 ;  /* 0x0000000500080308 */ /* 0x000ee20000000c00 */
[C---:B-1----:R-:W-:Y:S02]  /*f6c0*/  FMUL.FTZ R128, R7.reuse, R128 ;  /* 0x0000008007807220 */ /* 0x042fe40000410000 */
[C---:B------:R-:W-:Y:S02]  /*f6d0*/  FMUL.FTZ R129, R7.reuse, R129 ;  /* 0x0000008107817220 */ /* 0x040fe40000410000 */
[C---:B------:R-:W-:Y:S02]  /*f6e0*/  FMUL.FTZ R124, R7.reuse, R124 ;  /* 0x0000007c077c7220 */ /* 0x040fe40000410000 */
[----:B------:R-:W-:Y:S01]  /*f6f0*/  FMUL.FTZ R125, R7, R125 ;  /* 0x0000007d077d7220 */ /* 0x000fe20000410000 */
[----:B------:R1:W4:Y:S01]  /*f700*/  @P0 MUFU.RCP R4, R5 ;  /* 0x0000000500040308 */ /* 0x0003220000001000 */
[----:B--2---:R-:W-:Y:S02]  /*f710*/  @P1 FMUL.FTZ R9, R6, 0.69314718246459960938 ;  /* 0x3f31721806091820 */ /* 0x004fe40000410000 */
[----:B------:R-:W-:-:S02]  /*f720*/  @P1 FMUL.FTZ R6, R10, c[0x0][0x2d0] ;  /* 0x0000b4000a061a20 */ /* 0x000fc40000410000 */
[C---:B------:R-:W-:Y:S02]  /*f730*/  FMUL.FTZ R120, R7.reuse, R120 ;  /* 0x0000007807787220 */ /* 0x040fe40000410000 */
[C---:B------:R-:W-:Y:S02]  /*f740*/  FMUL.FTZ R121, R7.reuse, R121 ;  /* 0x0000007907797220 */ /* 0x040fe40000410000 */
[----:B---3--:R-:W-:Y:S02]  /*f750*/  @P0 FMUL.FTZ R8, R8, 0.69314718246459960938 ;  /* 0x3f31721808080820 */ /* 0x008fe40000410000 */
[C---:B------:R-:W-:Y:S02]  /*f760*/  FMUL.FTZ R116, R7.reuse, R116 ;  /* 0x0000007407747220 */ /* 0x040fe40000410000 */
[C---:B------:R-:W-:Y:S02]  /*f770*/  FMUL.FTZ R117, R7.reuse, R117 ;  /* 0x0000007507757220 */ /* 0x040fe40000410000 */
[C---:B------:R-:W-:Y:S01]  /*f780*/  FMUL.FTZ R112, R7.reuse, R112 ;  /* 0x0000007007707220 */ /* 0x040fe20000410000 */
[----:B-1----:R-:W-:Y:S01]  /*f790*/  MOV R5, 0xff800000 ;  /* 0xff80000000057802 */ /* 0x002fe20000000f00 */
        /* <DEDUP_REMOVED lines=38> */
[----:B------:R-:W-:Y:S01]  /*fa00*/  FMUL.FTZ R97, R7, R97 ;  /* 0x0000006107617220 */ /* 0x000fe20000410000 */
[----:B------:R-:W-:Y:S01]  /*fa10*/  MOV R7, 0xff800000 ;  /* 0xff80000000077802 */ /* 0x000fe20000000f00 */
[C---:B----4-:R-:W-:Y:S02]  /*fa20*/  FMUL.FTZ R130, R4.reuse, R130 ;  /* 0x0000008204827220 */ /* 0x050fe40000410000 */
        /* <DEDUP_REMOVED lines=49> */
.L_x_344:
[----:B------:R-:W-:Y:S05]  /*fd40*/  @P2 BRA `(.L_x_387) ;  /* 0x0000197000002947 */ /* 0x000fea0003800000 */
[----:B------:R-:W1:Y:S01]  /*fd50*/  S2R R9, SR_CTAID.Y ;  /* 0x0000000000097919 */ /* 0x000e620000002600 */
[----:B------:R-:W-:Y:S01]  /*fd60*/  IMAD R8, RZ, RZ, -UR15 ;  /* 0x8000000fff087e24 */ /* 0x000fe2000f8e02ff */
[----:B------:R-:W-:Y:S01]  /*fd70*/  USHF.R.S32.HI UR6, URZ, 0x1f, UR15 ;  /* 0x0000001f3f067899 */ /* 0x000fe2000801140f */
[----:B------:R-:W-:Y:S01]  /*fd80*/  BSSY B0, `(.L_x_388) ;  /* 0x0000101000007945 */ /* 0x000fe20003800000 */
[----:B------:R-:W2:Y:S01]  /*fd90*/  S2R R4, SR_TID.X ;  /* 0x0000000000047919 */ /* 0x000ea20000002100 */
[----:B------:R-:W-:-:S02]  /*fda0*/  ULDC.64 UR4, c[0x0][0x4d0] ;  /* 0x0001340000047ab9 */ /* 0x000fc40000000a00 */
[----:B------:R-:W-:Y:S01]  /*fdb0*/  UIMAD UR7, UR6, UR4, URZ ;  /* 0x00000004060772a4 */ /* 0x000fe2000f8e023f */
[----:B------:R-:W3:Y:S01]  /*fdc0*/  S2R R11, SR_CTAID.Z ;  /* 0x00000000000b7919 */ /* 0x000ee20000002700 */
[----:B------:R-:W-:Y:S02]  /*fdd0*/  UIMAD.WIDE.U32 UR8, UR15, UR4, URZ ;  /* 0x000000040f0872a5 */ /* 0x000fe4000f8e003f */
[----:B------:R-:W-:Y:S01]  /*fde0*/  UIMAD UR7, UR15, UR5, UR7 ;  /* 0x000000050f0772a4 */ /* 0x000fe2000f8e0207 */
[----:B------:R-:W4:Y:S02]  /*fdf0*/  S2R R12, SR_CTAID.X ;  /* 0x00000000000c7919 */ /* 0x000f240000002500 */
[----:B------:R-:W-:Y:S01]  /*fe00*/  ULDC.64 UR4, c[0x0][0x438] ;  /* 0x00010e0000047ab9 */ /* 0x000fe20000000a00 */
[----:B------:R-:W-:Y:S01]  /*fe10*/  MOV R19, UR9 ;  /* 0x0000000900137c02 */ /* 0x000fe20008000f00 */
[----:B------:R-:W-:Y:S01]  /*fe20*/  UIMAD.WIDE.U32 UR10, UR15, UR4, URZ ;  /* 0x000000040f0a72a5 */ /* 0x000fe2000f8e003f */
[----:B------:R-:W-:Y:S01]  /*fe30*/  IMAD.U32 R18, RZ, RZ, UR8 ;  /* 0x00000008ff127e24 */ /* 0x000fe2000f8e00ff */
[----:B------:R-:W-:-:S02]  /*fe40*/  UIMAD UR4, UR6, UR4, URZ ;  /* 0x00000004060472a4 */ /* 0x000fc4000f8e023f */
[----:B------:R-:W-:Y:S02]  /*fe50*/  UIADD3 UR7, UR9, UR7, URZ ;  /* 0x0000000709077290 */ /* 0x000fe4000fffe03f */
[----:B------:R-:W-:Y:S01]  /*fe60*/  UIMAD UR4, UR15, UR5, UR4 ;  /* 0x000000050f0472a4 */ /* 0x000fe2000f8e0204 */
[----:B------:R-:W-:Y:S01]  /*fe70*/  MOV R16, UR10 ;  /* 0x0000000a00107c02 */ /* 0x000fe20008000f00 */
[----:B-1----:R-:W-:Y:S02]  /*fe80*/  IMAD R8, R8, c[0x0][0x550], R9 ;  /* 0x0001540008087a24 */ /* 0x002fe400078e0209 */
[----:B------:R-:W-:Y:S01]  /*fe90*/  UIADD3 UR4, UR11, UR4, URZ ;  /* 0x000000040b047290 */ /* 0x000fe2000fffe03f */
[----:B------:R-:W-:Y:S01]  /*fea0*/  IMAD.U32 R17, RZ, RZ, UR11 ;  /* 0x0000000bff117e24 */ /* 0x000fe2000f8e00ff */
[----:B--2---:R-:W-:Y:S01]  /*feb0*/  SHF.R.S32.HI R9, RZ, 0x1f, R4 ;  /* 0x0000001fff097819 */ /* 0x004fe20000011404 */
[----:B------:R-:W-:-:S03]  /*fec0*/  IMAD.U32 R19, RZ, RZ, UR7 ;  /* 0x00000007ff137e24 */ /* 0x000fc6000f8e00ff */
[CC--:B------:R-:W-:Y:S01]  /*fed0*/  LEA.HI R0, R9.reuse, R4.reuse, RZ, 0x5 ;  /* 0x0000000409007211 */ /* 0x0c0fe200078f28ff */
[----:B------:R-:W-:Y:S01]  /*fee0*/  IMAD.U32 R17, RZ, RZ, UR4 ;  /* 0x00000004ff117e24 */ /* 0x000fe2000f8e00ff */
[-C--:B------:R-:W-:Y:S01]  /*fef0*/  LEA.HI R9, R9, R4.reuse, RZ, 0x2 ;  /* 0x0000000409097211 */ /* 0x080fe200078f10ff */
[C---:B---3--:R-:W-:Y:S01]  /*ff00*/  IMAD.WIDE.U32 R18, R11.reuse, c[0x0][0x4d8], R18 ;  /* 0x000136000b127a25 */ /* 0x048fe200078e0012 */
[----:B------:R-:W-:Y:S02]  /*ff10*/  LOP3.LUT R13, R0, 0xffffffe0, RZ, 0xc0, !PT ;  /* 0xffffffe0000d7812 */ /* 0x000fe400078ec0ff */
[----:B------:R-:W-:Y:S01]  /*ff20*/  SHF.R.S32.HI R15, RZ, 0x5, R0 ;  /* 0x00000005ff0f7819 */ /* 0x000fe20000011400 */
[----:B------:R-:W-:Y:S01]  /*ff30*/  IMAD.WIDE.U32 R16, R11, c[0x0][0x440], R16 ;  /* 0x000110000b107a25 */ /* 0x000fe200078e0010 */
[----:B------:R-:W-:Y:S02]  /*ff40*/  SHF.R.S32.HI R0, RZ, 0x1f, R0 ;  /* 0x0000001fff007819 */ /* 0x000fe40000011400 */
[----:B------:R-:W-:Y:S01]  /*ff50*/  LOP3.LUT R9, R9, 0xfffffffc, RZ, 0xc0, !PT ;  /* 0xfffffffc09097812 */ /* 0x000fe200078ec0ff */
[----:B------:R-:W-:Y:S01]  /*ff60*/  IMAD.IADD R6, R4, 0x1, -R13 ;  /* 0x0000000104067824 */ /* 0x000fe200078e0a0d */
[----:B------:R-:W-:Y:S01]  /*ff70*/  LEA.HI R0, R0, R15, RZ, 0x3 ;  /* 0x0000000f00007211 */ /* 0x000fe200078f18ff */
[----:B------:R-:W-:Y:S01]  /*ff80*/  IMAD.MOV.U32 R20, RZ, RZ, R18 ;  /* 0x000000ffff147224 */ /* 0x000fe200078e0012 */
[----:B------:R-:W-:-:S02]  /*ff90*/  IADD3 R9, -R9, R4, RZ ;  /* 0x0000000409097210 */ /* 0x000fc40007ffe1ff */
[----:B------:R-:W-:Y:S02]  /*ffa0*/  LOP3.LUT R0, R0, 0xffffff8, RZ, 0xc0, !PT ;  /* 0x0ffffff800007812 */ /* 0x000fe400078ec0ff */
[----:B------:R-:W-:Y:S02]  /*ffb0*/  SHF.R.S32.HI R13, RZ, 0x1f, R6 ;  /* 0x0000001fff0d7819 */ /* 0x000fe40000011406 */
[----:B------:R-:W-:Y:S01]  /*ffc0*/  SHF.R.S32.HI R10, RZ, 0x1f, R11 ;  /* 0x0000001fff0a7819 */ /* 0x000fe2000001140b */
[----:B------:R-:W-:Y:S01]  /*ffd0*/  IMAD.IADD R15, R15, 0x1, -R0 ;  /* 0x000000010f0f7824 */ /* 0x000fe200078e0a00 */
[----:B------:R-:W-:Y:S02]  /*ffe0*/  LEA.HI R0, R9, R9, RZ, 0x1 ;  /* 0x0000000909007211 */ /* 0x000fe400078f08ff */
[----:B------:R-:W-:Y:S01]  /*fff0*/  LEA.HI R4, R13, R6, RZ, 0x2 ;  /* 0x000000060d047211 */ /* 0x000fe200078f10ff */
[----:B------:R-:W-:Y:S01]  /*10000*/  IMAD.MOV.U32 R13, RZ, RZ, c[0x0][0x4e8] ;  /* 0x00013a00ff0d7624 */ /* 0x000fe200078e00ff */
[----:B------:R-:W-:-:S02]  /*10010*/  LOP3.LUT R0, R0, 0x1ffffffe, RZ, 0xc0, !PT ;  /* 0x1ffffffe00007812 */ /* 0x000fc400078ec0ff */
[----:B------:R-:W-:Y:S02]  /*10020*/  SHF.R.S32.HI R14, RZ, 0x2, R4 ;  /* 0x00000002ff0e7819 */ /* 0x000fe40000011404 */
[----:B------:R-:W-:Y:S01]  /*10030*/  IADD3 R0, R9, -R0, RZ ;  /* 0x8000000009007210 */ /* 0x000fe20007ffe0ff */
[----:B------:R-:W-:Y:S01]  /*10040*/  BAR.SYNC.DEFER_BLOCKING 0x1, 0x100 ;  /* 0x0044000000007b1d */ /* 0x000fe20000010000 */
[----:B------:R-:W-:Y:S01]  /*10050*/  ISETP.NE.AND P1, PT, R13, 0x1, PT ;  /* 0x000000010d00780c */ /* 0x000fe20003f25270 */
[----:B------:R-:W-:Y:S01]  /*10060*/  IMAD R15, R15, 0x10, R14 ;  /* 0x000000100f0f7824 */ /* 0x000fe200078e020e */
[----:B------:R-:W-:Y:S01]  /*10070*/  MOV R22, R16 ;  /* 0x0000001000167202 */ /* 0x000fe20000000f00 */
[----:B------:R-:W-:Y:S02]  /*10080*/  IMAD R14, R10, c[0x0][0x4d8], RZ ;  /* 0x000136000a0e7a24 */ /* 0x000fe400078e02ff */
[----:B------:R-:W-:Y:S01]  /*10090*/  IMAD R9, R0, 0x8, R15 ;  /* 0x0000000800097824 */ /* 0x000fe200078e020f */
[----:B------:R-:W-:Y:S01]  /*100a0*/  SHF.R.S32.HI R0, RZ, 0x1f, R8 ;  /* 0x0000001fff007819 */ /* 0x000fe20000011408 */
[----:B------:R-:W-:-:S02]  /*100b0*/  IMAD R10, R10, c[0x0][0x440], RZ ;  /* 0x000110000a0a7a24 */ /* 0x000fc400078e02ff */
[C---:B------:R-:W-:Y:S01]  /*100c0*/  IMAD R14, R11.reuse, c[0x0][0x4dc], R14 ;  /* 0x000137000b0e7a24 */ /* 0x040fe200078e020e */
[C---:B----4-:R-:W-:Y:S01]  /*100d0*/  LEA R9, R12.reuse, R9, 0x7 ;  /* 0x000000090c097211 */ /* 0x050fe200078e38ff */
[----:B------:R-:W-:Y:S01]  /*100e0*/  IMAD R10, R11, c[0x0][0x444], R10 ;  /* 0x000111000b0a7a24 */ /* 0x000fe200078e020a */
[----:B------:R-:W-:Y:S01]  /*100f0*/  LEA R12, R12, R15, 0x7 ;  /* 0x0000000f0c0c7211 */ /* 0x000fe200078e38ff */
[----:B------:R-:W-:Y:S01]  /*10100*/  IMAD.IADD R21, R19, 0x1, R14 ;  /* 0x0000000113157824 */ /* 0x000fe200078e020e */
[----:B------:R-:W-:Y:S01]  /*10110*/  MOV R11, R9 ;  /* 0x00000009000b7202 */ /* 0x000fe20000000f00 */
[----:B------:R-:W-:Y:S02]  /*10120*/  IMAD.IADD R23, R17, 0x1, R10 ;  /* 0x0000000111177824 */ /* 0x000fe400078e020a */
[----:B------:R-:W-:-:S04]  /*10130*/  @P1 IMAD.HI.U32 R10, R9, c[0x0][0x4ec], RZ ;  /* 0x00013b00090a1a27 */ /* 0x000fc800078e00ff */
[C---:B------:R-:W-:Y:S01]  /*10140*/  IMAD R17, R0.reuse, c[0x0][0x4e0], RZ ;  /* 0x0001380000117a24 */ /* 0x040fe200078e02ff */
[----:B------:R-:W-:Y:S01]  /*10150*/  @P1 SHF.R.U32.HI R11, RZ, c[0x0][0x4f0], R10 ;  /* 0x00013c00ff0b1a19 */ /* 0x000fe2000001160a */
[----:B------:R-:W-:Y:S01]  /*10160*/  IMAD R19, R0, c[0x0][0x448], RZ ;  /* 0x0001120000137a24 */ /* 0x000fe200078e02ff */
[----:B------:R-:W-:Y:S01]  /*10170*/  MOV R10, R9 ;  /* 0x00000009000a7202 */ /* 0x000fe20000000f00 */
[C---:B------:R-:W-:Y:S01]  /*10180*/  IMAD R17, R8.reuse, c[0x0][0x4e4], R17 ;  /* 0x0001390008117a24 */ /* 0x040fe200078e0211 */
[--C-:B------:R-:W-:Y:S01]  /*10190*/  SHF.R.S32.HI R14, RZ, 0x1f, R11.reuse ;  /* 0x0000001fff0e7819 */ /* 0x100fe2000001140b */
[----:B------:R-:W-:Y:S02]  /*101a0*/  IMAD.MOV R0, RZ, RZ, -R11 ;  /* 0x000000ffff007224 */ /* 0x000fe400078e0a0b */
[C---:B------:R-:W-:Y:S02]  /*101b0*/  IMAD R19, R8.reuse, c[0x0][0x44c], R19 ;  /* 0x0001130008137a24 */ /* 0x040fe400078e0213 */
[----:B------:R-:W-:-:S04]  /*101c0*/  IMAD.WIDE.U32 R22, R8, c[0x0][0x448], R22 ;  /* 0x0001120008167a25 */ /* 0x000fc800078e0016 */
[----:B------:R-:W-:-:S04]  /*101d0*/  IMAD.WIDE.U32 R20, R8, c[0x0][0x4e0], R20 ;  /* 0x0001380008147a25 */ /* 0x000fc800078e0014 */
[----:B------:R-:W-:Y:S01]  /*101e0*/  @P1 IMAD.HI.U32 R8, R9, c[0x0][0x4ec], RZ ;  /* 0x00013b0009081a27 */ /* 0x000fe200078e00ff */
[----:B------:R-:W-:-:S03]  /*101f0*/  IADD3 R16, P0, R11, R20, RZ ;  /* 0x000000140b107210 */ /* 0x000fc60007f1e0ff */
[----:B------:R-:W-:Y:S01]  /*10200*/  IMAD R0, R0, c[0x0][0x4e8], R9 ;  /* 0x00013a0000007a24 */ /* 0x000fe200078e0209 */
[----:B------:R-:W-:Y:S01]  /*10210*/  @P1 SHF.R.U32.HI R10, RZ, c[0x0][0x4f0], R8 ;  /* 0x00013c00ff0a1a19 */ /* 0x000fe20000011608 */
[----:B------:R-:W-:Y:S01]  /*10220*/  IMAD.IADD R23, R23, 0x1, R19 ;  /* 0x0000000117177824 */ /* 0x000fe200078e0213 */
[----:B------:R-:W-:Y:S01]  /*10230*/  IADD3.X R17, R14, R21, R17, P0, !PT ;  /* 0x000000150e117210 */ /* 0x000fe200007fe411 */
[----:B------:R-:W-:Y:S01]  /*10240*/  IMAD R13, R13, c[0x0][0x388], RZ ;  /* 0x0000e2000d0d7a24 */ /* 0x000fe200078e02ff */
[----:B------:R-:W-:Y:S01]  /*10250*/  SHF.R.S32.HI R8, RZ, 0x1f, R0 ;  /* 0x0000001fff087819 */ /* 0x000fe20000011400 */
[C---:B------:R-:W-:Y:S01]  /*10260*/  IMAD.WIDE.U32 R22, R10.reuse, c[0x0][0x430], R22 ;  /* 0x00010c000a167a25 */ /* 0x040fe200078e0016 */
[----:B------:R-:W-:Y:S02]  /*10270*/  IADD3 R14, -R10, RZ, RZ ;  /* 0x000000ff0a0e7210 */ /* 0x000fe40007ffe1ff */
[----:B------:R-:W-:Y:S01]  /*10280*/  LOP3.LUT P1, RZ, R6, 0x3, RZ, 0xc0, !PT ;  /* 0x0000000306ff7812 */ /* 0x000fe2000782c0ff */
[----:B------:R-:W-:Y:S01]  /*10290*/  IMAD R11, R8, c[0x0][0x4c8], RZ ;  /* 0x00013200080b7a24 */ /* 0x000fe200078e02ff */
[----:B------:R-:W-:Y:S01]  /*102a0*/  SHF.R.S32.HI R8, RZ, 0x1f, R10 ;  /* 0x0000001fff087819 */ /* 0x000fe2000001140a */
[----:B------:R-:W-:Y:S01]  /*102b0*/  IMAD.WIDE.U32 R16, R0, c[0x0][0x4c8], R16 ;  /* 0x0001320000107a25 */ /* 0x000fe200078e0010 */
[----:B------:R-:W-:-:S03]  /*102c0*/  ISETP.GE.OR P2, PT, R12, R13, P1 ;  /* 0x0000000d0c00720c */ /* 0x000fc60000f46670 */
[----:B------:R-:W-:Y:S01]  /*102d0*/  IMAD R11, R0, c[0x0][0x4cc], R11 ;  /* 0x00013300000b7a24 */ /* 0x000fe200078e020b */
[----:B------:R-:W-:Y:S01]  /*102e0*/  LEA R0, P0, R16, c[0x0][0x4a8], 0x2 ;  /* 0x00012a0010007a11 */ /* 0x000fe200078010ff */
[----:B------:R-:W-:Y:S02]  /*102f0*/  IMAD R14, R14, c[0x0][0x4e8], R9 ;  /* 0x00013a000e0e7a24 */ /* 0x000fe400078e0209 */
[----:B------:R-:W-:Y:S02]  /*10300*/  IMAD.IADD R11, R17, 0x1, R11 ;  /* 0x00000001110b7824 */ /* 0x000fe400078e020b */
[----:B------:R-:W-:Y:S01]  /*10310*/  IMAD R9, R8, c[0x0][0x430], RZ ;  /* 0x00010c0008097a24 */ /* 0x000fe200078e02ff */
[----:B------:R-:W-:Y:S01]  /*10320*/  SHFL.IDX PT, R18, R0, 0x1, 0x1c1f ;  /* 0x003c1f0000127f89 */ /* 0x000fe200000e0000 */
[----:B------:R-:W-:Y:S02]  /*10330*/  SHF.R.S32.HI R8, RZ, 0x1f, R14 ;  /* 0x0000001fff087819 */ /* 0x000fe4000001140e */
[----:B------:R-:W-:Y:S01]  /*10340*/  LEA.HI.X R11, R16, c[0x0][0x4ac], R11, 0x2, P0 ;  /* 0x00012b00100b7a11 */ /* 0x000fe200000f140b */
[----:B------:R-:W-:Y:S01]  /*10350*/  IMAD R9, R10, c[0x0][0x434], R9 ;  /* 0x00010d000a097a24 */ /* 0x000fe200078e0209 */
[----:B------:R-:W-:Y:S03]  /*10360*/  SHFL.IDX PT, R16, R0, RZ, 0x1c1f ;  /* 0x001c1fff00107589 */ /* 0x000fe600000e0000 */
[----:B------:R-:W-:Y:S01]  /*10370*/  IMAD.IADD R23, R23, 0x1, R9 ;  /* 0x0000000117177824 */ /* 0x000fe200078e0209 */
[----:B------:R-:W1:Y:S01]  /*10380*/  SHFL.IDX PT, R17, R11, RZ, 0x1c1f ;  /* 0x001c1fff0b117589 */ /* 0x000e6200000e0000 */
[----:B------:R-:W-:Y:S01]  /*10390*/  IMAD R9, R8, c[0x0][0x428], RZ ;  /* 0x00010a0008097a24 */ /* 0x000fe200078e02ff */
[----:B------:R-:W-:-:S02]  /*103a0*/  IADD3 R8, R12, 0x8, RZ ;  /* 0x000000080c087810 */ /* 0x000fc40007ffe0ff */
[----:B------:R2:W3:Y:S01]  /*103b0*/  SHFL.IDX PT, R19, R11, 0x1, 0x1c1f ;  /* 0x003c1f000b137f89 */ /* 0x0004e200000e0000 */
[----:B------:R-:W-:Y:S01]  /*103c0*/  IMAD R9, R14, c[0x0][0x42c], R9 ;  /* 0x00010b000e097a24 */ /* 0x000fe200078e0209 */
[----:B------:R-:W-:Y:S01]  /*103d0*/  ISETP.GE.OR P1, PT, R8, R13, P1 ;  /* 0x0000000d0800720c */ /* 0x000fe20000f26670 */
[----:B------:R-:W-:-:S05]  /*103e0*/  IMAD.WIDE.U32 R14, R14, c[0x0][0x428], R22 ;  /* 0x00010a000e0e7a25 */ /* 0x000fca00078e0016 */
[----:B------:R-:W-:Y:S02]  /*103f0*/  IADD3 R10, R15, R9, RZ ;  /* 0x000000090f0a7210 */ /* 0x000fe40007ffe0ff */
[----:B------:R-:W-:-:S04]  /*10400*/  LEA R9, P0, R14, c[0x0][0x400], 0x2 ;  /* 0x000100000e097a11 */ /* 0x000fc800078010ff */
[----:B------:R-:W-:Y:S02]  /*10410*/  LEA.HI.X R10, R14, c[0x0][0x404], R10, 0x2, P0 ;  /* 0x000101000e0a7a11 */ /* 0x000fe400000f140a */
[----:B------:R4:W4:Y:S01]  /*10420*/  SHFL.IDX PT, R14, R9, RZ, 0x1c1f ;  /* 0x001c1fff090e7589 */ /* 0x00092200000e0000 */
[----:B------:R-:W-:-:S03]  /*10430*/  ISETP.GE.AND P0, PT, R8, R13, PT ;  /* 0x0000000d0800720c */ /* 0x000fc60003f06270 */
[----:B-1----:R1:W-:Y:S01]  /*10440*/  @!P2 ST.E [R16.64], R5 ;  /* 0x000000051000a985 */ /* 0x0023e2000c101910 */
[----:B--2---:R-:W-:-:S03]  /*10450*/  LOP3.LUT R11, R4, 0x7ffffffc, RZ, 0xc0, !PT ;  /* 0x7ffffffc040b7812 */ /* 0x004fc600078ec0ff */
[----:B---3--:R1:W-:Y:S01]  /*10460*/  @!P1 ST.E [R18.64], R7 ;  /* 0x0000000712009985 */ /* 0x0083e2000c101910 */
[----:B------:R-:W-:Y:S01]  /*10470*/  ISETP.GE.AND P1, PT, R12, R13, PT ;  /* 0x0000000d0c00720c */ /* 0x000fe20003f26270 */
[----:B------:R-:W-:Y:S02]  /*10480*/  IMAD.IADD R11, R6, 0x1, -R11 ;  /* 0x00000001060b7824 */ /* 0x000fe400078e0a0b */
[----:B------:R1:W2:Y:S03]  /*10490*/  SHFL.IDX PT, R15, R10, RZ, 0x1c1f ;  /* 0x001c1fff0a0f7589 */ /* 0x0002a600000e0000 */
[----:B------:R-:W-:-:S07]  /*104a0*/  SHF.L.U32 R11, R11, 0x1, RZ ;  /* 0x000000010b0b7819 */ /* 0x000fce00000006ff */
[----:B------:R-:W-:Y:S05]  /*104b0*/  @P1 BRA `(.L_x_389) ;  /* 0x000008d000001947 */ /* 0x000fea0003800000 */
[C---:B------:R-:W-:Y:S02]  /*104c0*/  ISETP.GE.AND P1, PT, R11.reuse, c[0x0][0x3c8], PT ;  /* 0x0000f2000b007a0c */ /* 0x040fe40003f26270 */
[C---:B-1----:R-:W-:Y:S02]  /*104d0*/  IADD3 R7, R11.reuse, 0x8, RZ ;  /* 0x000000080b077810 */ /* 0x042fe40007ffe0ff */
[C---:B------:R-:W-:Y:S02]  /*104e0*/  IADD3 R6, R11.reuse, 0x10, RZ ;  /* 0x000000100b067810 */ /* 0x040fe40007ffe0ff */
[----:B------:R-:W-:Y:S02]  /*104f0*/  IADD3 R5, R11, 0x18, RZ ;  /* 0x000000180b057810 */ /* 0x000fe40007ffe0ff */
[----:B------:R-:W-:Y:S02]  /*10500*/  ISETP.GE.AND P5, PT, R7, c[0x0][0x3c8], PT ;  /* 0x0000f20007007a0c */ /* 0x000fe40003fa6270 */
[----:B------:R-:W-:-:S02]  /*10510*/  ISETP.GE.AND P4, PT, R6, c[0x0][0x3c8], PT ;  /* 0x0000f20006007a0c */ /* 0x000fc40003f86270 */
[C---:B------:R-:W-:Y:S01]  /*10520*/  IADD3 R4, R11.reuse, 0x20, RZ ;  /* 0x000000200b047810 */ /* 0x040fe20007ffe0ff */
[----:B--2-4-:R-:W-:Y:S01]  /*10530*/  @!P1 IMAD.WIDE R12, R11, 0x4, R14 ;  /* 0x000000040b0c9825 */ /* 0x014fe200078e020e */
[----:B------:R-:W-:Y:S02]  /*10540*/  ISETP.GE.AND P3, PT, R5, c[0x0][0x3c8], PT ;  /* 0x0000f20005007a0c */ /* 0x000fe40003f66270 */
[----:B------:R-:W-:Y:S02]  /*10550*/  ISETP.GE.AND P2, PT, R4, c[0x0][0x3c8], PT ;  /* 0x0000f20004007a0c */ /* 0x000fe40003f46270 */
[C---:B------:R-:W-:Y:S01]  /*10560*/  IADD3 R0, R11.reuse, 0x28, RZ ;  /* 0x000000280b007810 */ /* 0x040fe20007ffe0ff */
[----:B------:R1:W-:Y:S01]  /*10570*/  @!P1 ST.E.64 [R12.64], R128 ;  /* 0x000000800c009985 */ /* 0x0003e2000c101b10 */
[----:B------:R-:W-:Y:S02]  /*10580*/  IADD3 R8, R11, 0x30, RZ ;  /* 0x000000300b087810 */ /* 0x000fe40007ffe0ff */
[----:B------:R-:W-:-:S02]  /*10590*/  ISETP.GE.AND P6, PT, R0, c[0x0][0x3c8], PT ;  /* 0x0000f20000007a0c */ /* 0x000fc40003fc6270 */
[----:B------:R-:W-:Y:S02]  /*105a0*/  @!P5 LEA.HI R7, R7, R7, RZ, 0x1 ;  /* 0x000000070707d211 */ /* 0x000fe400078f08ff */
[----:B------:R-:W-:Y:S02]  /*105b0*/  ISETP.GE.AND P1, PT, R8, c[0x0][0x3c8], PT ;  /* 0x0000f20008007a0c */ /* 0x000fe40003f26270 */
[----:B------:R-:W-:Y:S02]  /*105c0*/  @!P4 LEA.HI R6, R6, R6, RZ, 0x1 ;  /* 0x000000060606c211 */ /* 0x000fe400078f08ff */
[----:B------:R-:W-:Y:S02]  /*105d0*/  @!P3 LEA.HI R5, R5, R5, RZ, 0x1 ;  /* 0x000000050505b211 */ /* 0x000fe400078f08ff */
[----:B------:R-:W-:Y:S02]  /*105e0*/  @!P5 LOP3.LUT R7, R7, 0xfffffffe, RZ, 0xc0, !PT ;  /* 0xfffffffe0707d812 */ /* 0x000fe400078ec0ff */
[----:B------:R-:W-:-:S02]  /*105f0*/  @!P4 LOP3.LUT R17, R6, 0xfffffffe, RZ, 0xc0, !PT ;  /* 0xfffffffe0611c812 */ /* 0x000fc400078ec0ff */
[----:B------:R-:W-:Y:S01]  /*10600*/  @!P2 LEA.HI R4, R4, R4, RZ, 0x1 ;  /* 0x000000040404a211 */ /* 0x000fe200078f08ff */
[--C-:B------:R-:W-:Y:S01]  /*10610*/  @!P5 IMAD.WIDE R6, R7, 0x4, R14.reuse ;  /* 0x000000040706d825 */ /* 0x100fe200078e020e */
[----:B------:R-:W-:Y:S02]  /*10620*/  @!P3 LOP3.LUT R5, R5, 0xfffffffe, RZ, 0xc0, !PT ;  /* 0xfffffffe0505b812 */ /* 0x000fe400078ec0ff */
[----:B------:R-:W-:Y:S02]  /*10630*/  @!P2 LOP3.LUT R19, R4, 0xfffffffe, RZ, 0xc0, !PT ;  /* 0xfffffffe0413a812 */ /* 0x000fe400078ec0ff */
[----:B------:R-:W-:Y:S01]  /*10640*/  @!P6 LEA.HI R0, R0, R0, RZ, 0x1 ;  /* 0x000000000000e211 */ /* 0x000fe200078f08ff */
[--C-:B------:R-:W-:Y:S01]  /*10650*/  @!P3 IMAD.WIDE R4, R5, 0x4, R14.reuse ;  /* 0x000000040504b825 */ /* 0x100fe200078e020e */
[----:B------:R-:W-:Y:S01]  /*10660*/  @!P1 LEA.HI R8, R8, R8, RZ, 0x1 ;  /* 0x0000000808089211 */ /* 0x000fe200078f08ff */
[----:B------:R2:W-:Y:S01]  /*10670*/  @!P5 ST.E.64 [R6.64], R124 ;  /* 0x0000007c0600d985 */ /* 0x0005e2000c101b10 */
[----:B------:R-:W-:Y:S01]  /*10680*/  IADD3 R21, R11, 0x38, RZ ;  /* 0x000000380b157810 */ /* 0x000fe20007ffe0ff */
[----:B-1----:R-:W-:Y:S01]  /*10690*/  @!P4 IMAD.WIDE R12, R17, 0x4, R14 ;  /* 0x00000004110cc825 */ /* 0x002fe200078e020e */
[----:B------:R-:W-:-:S02]  /*106a0*/  IADD3 R20, R11, 0x40, RZ ;  /* 0x000000400b147810 */ /* 0x000fc40007ffe0ff */
[----:B------:R-:W-:Y:S01]  /*106b0*/  ISETP.GE.AND P5, PT, R21, c[0x0][0x3c8], PT ;  /* 0x0000f20015007a0c */ /* 0x000fe20003fa6270 */
[----:B------:R-:W-:Y:S01]  /*106c0*/  @!P2 IMAD.WIDE R16, R19, 0x4, R14 ;  /* 0x000000041310a825 */ /* 0x000fe200078e020e */
[----:B------:R1:W-:Y:S01]  /*106d0*/  @!P4 ST.E.64 [R12.64], R120 ;  /* 0x000000780c00c985 */ /* 0x0003e2000c101b10 */
[C---:B------:R-:W-:Y:S02]  /*106e0*/  IADD3 R19, R11.reuse, 0x48, RZ ;  /* 0x000000480b137810 */ /* 0x040fe40007ffe0ff */
[----:B------:R-:W-:Y:S01]  /*106f0*/  IADD3 R18, R11, 0x50, RZ ;  /* 0x000000500b127810 */ /* 0x000fe20007ffe0ff */
[----:B------:R3:W-:Y:S01]  /*10700*/  @!P3 ST.E.64 [R4.64], R116 ;  /* 0x000000740400b985 */ /* 0x0007e2000c101b10 */
[----:B------:R-:W-:Y:S02]  /*10710*/  ISETP.GE.AND P4, PT, R20, c[0x0][0x3c8], PT ;  /* 0x0000f20014007a0c */ /* 0x000fe40003f86270 */
[----:B------:R-:W-:Y:S01]  /*10720*/  ISETP.GE.AND P3, PT, R19, c[0x0][0x3c8], PT ;  /* 0x0000f20013007a0c */ /* 0x000fe20003f66270 */
[----:B------:R4:W-:Y:S01]  /*10730*/  @!P2 ST.E.64 [R16.64], R112 ;  /* 0x000000701000a985 */ /* 0x0009e2000c101b10 */
[----:B------:R-:W-:-:S02]  /*10740*/  ISETP.GE.AND P2, PT, R18, c[0x0][0x3c8], PT ;  /* 0x0000f20012007a0c */ /* 0x000fc40003f46270 */
[----:B------:R-:W-:-:S04]  /*10750*/  @!P5 LEA.HI R21, R21, R21, RZ, 0x1 ;  /* 0x000000151515d211 */ /* 0x000fc800078f08ff */
[----:B------:R-:W-:-:S03]  /*10760*/  @!P5 LOP3.LUT R21, R21, 0xfffffffe, RZ, 0xc0, !PT ;  /* 0xfffffffe1515d812 */ /* 0x000fc600078ec0ff */
[----:B------:R-:W-:Y:S02]  /*10770*/  @!P4 LEA.HI R20, R20, R20, RZ, 0x1 ;  /* 0x000000141414c211 */ /* 0x000fe400078f08ff */
[----:B------:R-:W-:Y:S02]  /*10780*/  @!P3 LEA.HI R19, R19, R19, RZ, 0x1 ;  /* 0x000000131313b211 */ /* 0x000fe400078f08ff */
[----:B--2---:R-:W-:Y:S02]  /*10790*/  @!P6 LOP3.LUT R7, R0, 0xfffffffe, RZ, 0xc0, !PT ;  /* 0xfffffffe0007e812 */ /* 0x004fe400078ec0ff */
[----:B------:R-:W-:Y:S02]  /*107a0*/  IADD3 R0, R11, 0x58, RZ ;  /* 0x000000580b007810 */ /* 0x000fe40007ffe0ff */
[----:B------:R-:W-:Y:S01]  /*107b0*/  @!P2 LEA.HI R18, R18, R18, RZ, 0x1 ;  /* 0x000000121212a211 */ /* 0x000fe200078f08ff */
[----:B------:R-:W-:Y:S01]  /*107c0*/  @!P6 IMAD.WIDE R6, R7, 0x4, R14 ;  /* 0x000000040706e825 */ /* 0x000fe200078e020e */
[----:B------:R-:W-:-:S02]  /*107d0*/  @!P3 LOP3.LUT R19, R19, 0xfffffffe, RZ, 0xc0, !PT ;  /* 0xfffffffe1313b812 */ /* 0x000fc400078ec0ff */
[----:B-1----:R-:W-:Y:S02]  /*107e0*/  @!P4 LOP3.LUT R13, R20, 0xfffffffe, RZ, 0xc0, !PT ;  /* 0xfffffffe140dc812 */ /* 0x002fe400078ec0ff */
[----:B------:R1:W-:Y:S01]  /*107f0*/  @!P6 ST.E.64 [R6.64], R108 ;  /* 0x0000006c0600e985 */ /* 0x0003e2000c101b10 */
[----:B---3--:R-:W-:Y:S02]  /*10800*/  @!P1 LOP3.LUT R5, R8, 0xfffffffe, RZ, 0xc0, !PT ;  /* 0xfffffffe08059812 */ /* 0x008fe400078ec0ff */
[----:B------:R-:W-:Y:S01]  /*10810*/  IADD3 R8, R11, 0x60, RZ ;  /* 0x000000600b087810 */ /* 0x000fe20007ffe0ff */
[--C-:B------:R-:W-:Y:S01]  /*10820*/  @!P4 IMAD.WIDE R12, R13, 0x4, R14.reuse ;  /* 0x000000040d0cc825 */ /* 0x100fe200078e020e */
[----:B------:R-:W-:Y:S02]  /*10830*/  IADD3 R20, R11, 0x68, RZ ;  /* 0x000000680b147810 */ /* 0x000fe40007ffe0ff */
[----:B------:R-:W-:Y:S01]  /*10840*/  ISETP.GE.AND P6, PT, R8, c[0x0][0x3c8], PT ;  /* 0x0000f20008007a0c */ /* 0x000fe20003fc6270 */
[----:B------:R-:W-:-:S04]  /*10850*/  @!P1 IMAD.WIDE R4, R5, 0x4, R14 ;  /* 0x0000000405049825 */ /* 0x000fc800078e020e */
[----:B----4-:R-:W-:Y:S01]  /*10860*/  @!P3 IMAD.WIDE R16, R19, 0x4, R14 ;  /* 0x000000041310b825 */ /* 0x010fe200078e020e */
[----:B------:R2:W-:Y:S01]  /*10870*/  @!P1 ST.E.64 [R4.64], R104 ;  /* 0x0000006804009985 */ /* 0x0005e2000c101b10 */
[----:B------:R-:W-:Y:S02]  /*10880*/  ISETP.GE.AND P1, PT, R0, c[0x0][0x3c8], PT ;  /* 0x0000f20000007a0c */ /* 0x000fe40003f26270 */
[----:B------:R-:W-:-:S04]  /*10890*/  IADD3 R19, R11, 0x70, RZ ;  /* 0x000000700b137810 */ /* 0x000fc80007ffe0ff */
[----:B------:R-:W-:-:S07]  /*108a0*/  @!P6 LEA.HI R8, R8, R8, RZ, 0x1 ;  /* 0x000000080808e211 */ /* 0x000fce00078f08ff */
[----:B------:R-:W-:Y:S02]  /*108b0*/  @!P1 LEA.HI R0, R0, R0, RZ, 0x1 ;  /* 0x0000000000009211 */ /* 0x000fe400078f08ff */
[----:B-1----:R-:W-:Y:S02]  /*108c0*/  @!P2 LOP3.LUT R7, R18, 0xfffffffe, RZ, 0xc0, !PT ;  /* 0xfffffffe1207a812 */ /* 0x002fe400078ec0ff */
[----:B------:R-:W-:Y:S02]  /*108d0*/  @!P1 LOP3.LUT R23, R0, 0xfffffffe, RZ, 0xc0, !PT ;  /* 0xfffffffe00179812 */ /* 0x000fe400078ec0ff */
[----:B------:R-:W-:Y:S01]  /*108e0*/  IADD3 R18, R11, 0x78, RZ ;  /* 0x000000780b127810 */ /* 0x000fe20007ffe0ff */
[----:B------:R-:W-:Y:S01]  /*108f0*/  @!P2 IMAD.WIDE R6, R7, 0x4, R14 ;  /* 0x000000040706a825 */ /* 0x000fe200078e020e */
[----:B------:R-:W-:-:S03]  /*10900*/  IADD3 R0, R11, 0x88, RZ ;  /* 0x000000880b007810 */ /* 0x000fc60007ffe0ff */
[----:B--2---:R-:W-:Y:S01]  /*10910*/  @!P5 IMAD.WIDE R4, R21, 0x4, R14 ;  /* 0x000000041504d825 */ /* 0x004fe200078e020e */
[----:B------:R-:W-:-:S04]  /*10920*/  IADD3 R21, R11, 0x80, RZ ;  /* 0x000000800b157810 */ /* 0x000fc80007ffe0ff */
[----:B------:R1:W-:Y:S01]  /*10930*/  @!P5 ST.E.64 [R4.64], R100 ;  /* 0x000000640400d985 */ /* 0x0003e2000c101b10 */
[----:B------:R-:W-:-:S03]  /*10940*/  ISETP.GE.AND P5, PT, R20, c[0x0][0x3c8], PT ;  /* 0x0000f20014007a0c */ /* 0x000fc60003fa6270 */
[----:B------:R2:W-:Y:S01]  /*10950*/  @!P4 ST.E.64 [R12.64], R36 ;  /* 0x000000240c00c985 */ /* 0x0005e2000c101b10 */
[----:B------:R-:W-:-:S03]  /*10960*/  ISETP.GE.AND P4, PT, R19, c[0x0][0x3c8], PT ;  /* 0x0000f20013007a0c */ /* 0x000fc60003f86270 */
[----:B------:R-:W-:Y:S01]  /*10970*/  @!P3 ST.E.64 [R16.64], R40 ;  /* 0x000000281000b985 */ /* 0x000fe2000c101b10 */
[----:B------:R-:W-:-:S03]  /*10980*/  ISETP.GE.AND P3, PT, R18, c[0x0][0x3c8], PT ;  /* 0x0000f20012007a0c */ /* 0x000fc60003f66270 */
[----:B------:R3:W-:Y:S01]  /*10990*/  @!P2 ST.E.64 [R6.64], R44 ;  /* 0x0000002c0600a985 */ /* 0x0007e2000c101b10 */
[----:B------:R-:W-:Y:S02]  /*109a0*/  ISETP.GE.AND P2, PT, R21, c[0x0][0x3c8], PT ;  /* 0x0000f20015007a0c */ /* 0x000fe40003f46270 */
[----:B------:R-:W-:-:S03]  /*109b0*/  @!P5 LEA.HI R20, R20, R20, RZ, 0x1 ;  /* 0x000000141414d211 */ /* 0x000fc600078f08ff */
[----:B------:R-:W-:-:S04]  /*109c0*/  @!P4 LEA.HI R19, R19, R19, RZ, 0x1 ;  /* 0x000000131313c211 */ /* 0x000fc800078f08ff */
[----:B------:R-:W-:Y:S02]  /*109d0*/  @!P3 LEA.HI R18, R18, R18, RZ, 0x1 ;  /* 0x000000121212b211 */ /* 0x000fe400078f08ff */
[----:B------:R-:W-:Y:S02]  /*109e0*/  @!P4 LOP3.LUT R19, R19, 0xfffffffe, RZ, 0xc0, !PT ;  /* 0xfffffffe1313c812 */ /* 0x000fe400078ec0ff */
[----:B------:R-:W-:Y:S02]  /*109f0*/  @!P2 LEA.HI R21, R21, R21, RZ, 0x1 ;  /* 0x000000151515a211 */ /* 0x000fe400078f08ff */
[----:B-1----:R-:W-:Y:S02]  /*10a00*/  @!P6 LOP3.LUT R5, R8, 0xfffffffe, RZ, 0xc0, !PT ;  /* 0xfffffffe0805e812 */ /* 0x002fe400078ec0ff */
[----:B------:R-:W-:Y:S01]  /*10a10*/  @!P2 LOP3.LUT R21, R21, 0xfffffffe, RZ, 0xc0, !PT ;  /* 0xfffffffe1515a812 */ /* 0x000fe200078ec0ff */
[----:B--2---:R-:W-:Y:S01]  /*10a20*/  @!P1 IMAD.WIDE R12, R23, 0x4, R14 ;  /* 0x00000004170c9825 */ /* 0x004fe200078e020e */
[----:B------:R-:W-:-:S03]  /*10a30*/  IADD3 R8, R11, 0x98, RZ ;  /* 0x000000980b087810 */ /* 0x000fc60007ffe0ff */
[--C-:B------:R-:W-:Y:S01]  /*10a40*/  @!P6 IMAD.WIDE R4, R5, 0x4, R14.reuse ;  /* 0x000000040504e825 */ /* 0x100fe200078e020e */
[----:B------:R1:W-:Y:S01]  /*10a50*/  @!P1 ST.E.64 [R12.64], R48 ;  /* 0x000000300c009985 */ /* 0x0003e2000c101b10 */
[----:B------:R-:W-:Y:S02]  /*10a60*/  ISETP.GE.AND P1, PT, R0, c[0x0][0x3c8], PT ;  /* 0x0000f20000007a0c */ /* 0x000fe40003f26270 */
[----:B---3--:R-:W-:Y:S01]  /*10a70*/  @!P5 LOP3.LUT R7, R20, 0xfffffffe, RZ, 0xc0, !PT ;  /* 0xfffffffe1407d812 */ /* 0x008fe200078ec0ff */
[----:B------:R2:W-:Y:S01]  /*10a80*/  @!P6 ST.E.64 [R4.64], R52 ;  /* 0x000000340400e985 */ /* 0x0005e2000c101b10 */
[----:B------:R-:W-:Y:S01]  /*10a90*/  @!P4 IMAD.WIDE R16, R19, 0x4, R14 ;  /* 0x000000041310c825 */ /* 0x000fe200078e020e */
[----:B------:R-:W-:-:S03]  /*10aa0*/  IADD3 R20, R11, 0xa8, RZ ;  /* 0x000000a80b147810 */ /* 0x000fc60007ffe0ff */
[----:B------:R-:W-:-:S05]  /*10ab0*/  @!P5 IMAD.WIDE R6, R7, 0x4, R14 ;  /* 0x000000040706d825 */ /* 0x000fca00078e020e */
[----:B------:R-:W-:Y:S01]  /*10ac0*/  @!P1 LEA.HI R0, R0, R0, RZ, 0x1 ;  /* 0x0000000000009211 */ /* 0x000fe200078f08ff */
[----:B------:R3:W-:Y:S01]  /*10ad0*/  @!P5 ST.E.64 [R6.64], R56 ;  /* 0x000000380600d985 */ /* 0x0007e2000c101b10 */
[----:B------:R-:W-:-:S03]  /*10ae0*/  ISETP.GE.AND P5, PT, R8, c[0x0][0x3c8], PT ;  /* 0x0000f20008007a0c */ /* 0x000fc60003fa6270 */
[----:B------:R4:W-:Y:S01]  /*10af0*/  @!P4 ST.E.64 [R16.64], R60 ;  /* 0x0000003c1000c985 */ /* 0x0009e2000c101b10 */
[----:B-1----:R-:W-:Y:S01]  /*10b00*/  @!P3 LOP3.LUT R13, R18, 0xfffffffe, RZ, 0xc0, !PT ;  /* 0xfffffffe120db812 */ /* 0x002fe200078ec0ff */
[--C-:B------:R-:W-:Y:S01]  /*10b10*/  @!P2 IMAD.WIDE R18, R21, 0x4, R14.reuse ;  /* 0x000000041512a825 */ /* 0x100fe200078e020e */
[----:B------:R-:W-:Y:S02]  /*10b20*/  IADD3 R21, R11, 0xa0, RZ ;  /* 0x000000a00b157810 */ /* 0x000fe40007ffe0ff */
[----:B--2---:R-:W-:Y:S01]  /*10b30*/  @!P1 LOP3.LUT R5, R0, 0xfffffffe, RZ, 0xc0, !PT ;  /* 0xfffffffe00059812 */ /* 0x004fe200078ec0ff */
[--C-:B------:R-:W-:Y:S01]  /*10b40*/  @!P3 IMAD.WIDE R12, R13, 0x4, R14.reuse ;  /* 0x000000040d0cb825 */ /* 0x100fe200078e020e */
[----:B------:R-:W-:Y:S02]  /*10b50*/  IADD3 R0, R11, 0x90, RZ ;  /* 0x000000900b007810 */ /* 0x000fe40007ffe0ff */
[----:B------:R-:W-:Y:S01]  /*10b60*/  ISETP.GE.AND P4, PT, R21, c[0x0][0x3c8], PT ;  /* 0x0000f20015007a0c */ /* 0x000fe20003f86270 */
[----:B------:R-:W-:Y:S01]  /*10b70*/  @!P1 IMAD.WIDE R4, R5, 0x4, R14 ;  /* 0x0000000405049825 */ /* 0x000fe200078e020e */
[----:B------:R-:W-:Y:S01]  /*10b80*/  ISETP.GE.AND P6, PT, R0, c[0x0][0x3c8], PT ;  /* 0x0000f20000007a0c */ /* 0x000fe20003fc6270 */
[----:B------:R1:W-:Y:S01]  /*10b90*/  @!P3 ST.E.64 [R12.64], R64 ;  /* 0x000000400c00b985 */ /* 0x0003e2000c101b10 */
[----:B------:R-:W-:-:S02]  /*10ba0*/  ISETP.GE.AND P3, PT, R20, c[0x0][0x3c8], PT ;  /* 0x0000f20014007a0c */ /* 0x000fc40003f66270 */
[----:B------:R-:W-:Y:S01]  /*10bb0*/  @!P5 LEA.HI R8, R8, R8, RZ, 0x1 ;  /* 0x000000080808d211 */ /* 0x000fe200078f08ff */
[----:B------:R2:W-:Y:S01]  /*10bc0*/  @!P2 ST.E.64 [R18.64], R68 ;  /* 0x000000441200a985 */ /* 0x0005e2000c101b10 */
[C---:B---3--:R-:W-:Y:S02]  /*10bd0*/  IADD3 R7, R11.reuse, 0xb0, RZ ;  /* 0x000000b00b077810 */ /* 0x048fe40007ffe0ff */
[----:B------:R-:W-:Y:S01]  /*10be0*/  IADD3 R6, R11, 0xb8, RZ ;  /* 0x000000b80b067810 */ /* 0x000fe20007ffe0ff */
[----:B------:R3:W-:Y:S01]  /*10bf0*/  @!P1 ST.E.64 [R4.64], R72 ;  /* 0x0000004804009985 */ /* 0x0007e2000c101b10 */
[----:B------:R-:W-:Y:S02]  /*10c00*/  ISETP.GE.AND P2, PT, R7, c[0x0][0x3c8], PT ;  /* 0x0000f20007007a0c */ /* 0x000fe40003f46270 */
[----:B------:R-:W-:Y:S02]  /*10c10*/  ISETP.GE.AND P1, PT, R6, c[0x0][0x3c8], PT ;  /* 0x0000f20006007a0c */ /* 0x000fe40003f26270 */
[----:B------:R-:W-:-:S02]  /*10c20*/  @!P6 LEA.HI R0, R0, R0, RZ, 0x1 ;  /* 0x000000000000e211 */ /* 0x000fc400078f08ff */
[----:B------:R-:W-:Y:S02]  /*10c30*/  @!P4 LEA.HI R21, R21, R21, RZ, 0x1 ;  /* 0x000000151515c211 */ /* 0x000fe400078f08ff */
[----:B------:R-:W-:Y:S02]  /*10c40*/  @!P3 LEA.HI R20, R20, R20, RZ, 0x1 ;  /* 0x000000141414b211 */ /* 0x000fe400078f08ff */
[----:B------:R-:W-:Y:S02]  /*10c50*/  @!P4 LOP3.LUT R21, R21, 0xfffffffe, RZ, 0xc0, !PT ;  /* 0xfffffffe1515c812 */ /* 0x000fe400078ec0ff */
[----:B----4-:R-:W-:Y:S02]  /*10c60*/  @!P3 LOP3.LUT R17, R20, 0xfffffffe, RZ, 0xc0, !PT ;  /* 0xfffffffe1411b812 */ /* 0x010fe400078ec0ff */
[----:B------:R-:W-:Y:S01]  /*10c70*/  @!P2 LEA.HI R7, R7, R7, RZ, 0x1 ;  /* 0x000000070707a211 */ /* 0x000fe200078f08ff */
[----:B------:R-:W-:Y:S01]  /*10c80*/  @!P4 IMAD.WIDE R20, R21, 0x4, R14 ;  /* 0x000000041514c825 */ /* 0x000fe200078e020e */
[----:B------:R-:W-:-:S02]  /*10c90*/  @!P1 LEA.HI R6, R6, R6, RZ, 0x1 ;  /* 0x0000000606069211 */ /* 0x000fc400078f08ff */
[----:B------:R-:W-:Y:S01]  /*10ca0*/  @!P2 LOP3.LUT R7, R7, 0xfffffffe, RZ, 0xc0, !PT ;  /* 0xfffffffe0707a812 */ /* 0x000fe200078ec0ff */
[----:B------:R-:W-:Y:S01]  /*10cb0*/  @!P3 IMAD.WIDE R16, R17, 0x4, R14 ;  /* 0x000000041110b825 */ /* 0x000fe200078e020e */
[----:B-1----:R-:W-:Y:S02]  /*10cc0*/  @!P5 LOP3.LUT R13, R8, 0xfffffffe, RZ, 0xc0, !PT ;  /* 0xfffffffe080dd812 */ /* 0x002fe400078ec0ff */
[----:B--2---:R-:W-:-:S03]  /*10cd0*/  @!P1 LOP3.LUT R19, R6, 0xfffffffe, RZ, 0xc0, !PT ;  /* 0xfffffffe06139812 */ /* 0x004fc600078ec0ff */
[----:B------:R-:W-:Y:S01]  /*10ce0*/  @!P5 IMAD.WIDE R12, R13, 0x4, R14 ;  /* 0x000000040d0cd825 */ /* 0x000fe200078e020e */
[----:B---3--:R-:W-:-:S03]  /*10cf0*/  @!P6 LOP3.LUT R5, R0, 0xfffffffe, RZ, 0xc0, !PT ;  /* 0xfffffffe0005e812 */ /* 0x008fc600078ec0ff */
[----:B------:R-:W-:-:S04]  /*10d00*/  @!P2 IMAD.WIDE R6, R7, 0x4, R14 ;  /* 0x000000040706a825 */ /* 0x000fc800078e020e */
[----:B------:R-:W-:-:S04]  /*10d10*/  @!P6 IMAD.WIDE R4, R5, 0x4, R14 ;  /* 0x000000040504e825 */ /* 0x000fc800078e020e */
[----:B------:R-:W-:Y:S01]  /*10d20*/  @!P1 IMAD.WIDE R14, R19, 0x4, R14 ;  /* 0x00000004130e9825 */ /* 0x000fe200078e020e */
[----:B------:R1:W-:Y:S04]  /*10d30*/  @!P6 ST.E.64 [R4.64], R76 ;  /* 0x0000004c0400e985 */ /* 0x0003e8000c101b10 */
[----:B------:R1:W-:Y:S04]  /*10d40*/  @!P5 ST.E.64 [R12.64], R80 ;  /* 0x000000500c00d985 */ /* 0x0003e8000c101b10 */
[----:B------:R1:W-:Y:S04]  /*10d50*/  @!P4 ST.E.64 [R20.64], R2 ;  /* 0x000000021400c985 */ /* 0x0003e8000c101b10 */
[----:B------:R1:W-:Y:S04]  /*10d60*/  @!P3 ST.E.64 [R16.64], R88 ;  /* 0x000000581000b985 */ /* 0x0003e8000c101b10 */
[----:B------:R1:W-:Y:S04]  /*10d70*/  @!P2 ST.E.64 [R6.64], R92 ;  /* 0x0000005c0600a985 */ /* 0x0003e8000c101b10 */
[----:B------:R1:W-:Y:S02]  /*10d80*/  @!P1 ST.E.64 [R14.64], R96 ;  /* 0x000000600e009985 */ /* 0x0003e4000c101b10 */
.L_x_389:
[----:B------:R-:W-:Y:S05]  /*10d90*/  BSYNC B0 ;  /* 0x0000000000007941 */ /* 0x000fea0003800000 */
.L_x_388:
[----:B-1----:R1:W3:Y:S04]  /*10da0*/  SHFL.IDX PT, R5, R10, 0x1, 0x1c1f ;  /* 0x003c1f000a057f89 */ /* 0x0022e800000e0000 */
[----:B------:R1:W4:Y:S01]  /*10db0*/  SHFL.IDX PT, R4, R9, 0x1, 0x1c1f ;  /* 0x003c1f0009047f89 */ /* 0x00032200000e0000 */
[----:B------:R-:W-:Y:S05]  /*10dc0*/  @P0 EXIT ;  /* 0x000000000000094d */ /* 0x000fea0003800000 */
[C---:B------:R-:W-:Y:S02]  /*10dd0*/  IADD3 R3, R11.reuse, 0x8, RZ ;  /* 0x000000080b037810 */ /* 0x040fe40007ffe0ff */
[----:B------:R-:W-:-:S02]  /*10de0*/  ISETP.GE.AND P1, PT, R11, c[0x0][0x3c8], PT ;  /* 0x0000f2000b007a0c */ /* 0x000fc40003f26270 */
[----:B------:R-:W-:Y:S02]  /*10df0*/  ISETP.GE.AND P0, PT, R3, c[0x0][0x3c8], PT ;  /* 0x0000f20003007a0c */ /* 0x000fe40003f06270 */
[C---:B------:R-:W-:Y:S02]  /*10e00*/  IADD3 R2, R11.reuse, 0x10, RZ ;  /* 0x000000100b027810 */ /* 0x040fe40007ffe0ff */
[C---:B------:R-:W-:Y:S02]  /*10e10*/  IADD3 R0, R11.reuse, 0x18, RZ ;  /* 0x000000180b007810 */ /* 0x040fe40007ffe0ff */
[----:B------:R-:W-:Y:S02]  /*10e20*/  ISETP.GE.AND P6, PT, R2, c[0x0][0x3c8], PT ;  /* 0x0000f20002007a0c */ /* 0x000fe40003fc6270 */
[----:B------:R-:W-:Y:S02]  /*10e30*/  ISETP.GE.AND P5, PT, R0, c[0x0][0x3c8], PT ;  /* 0x0000f20000007a0c */ /* 0x000fe40003fa6270 */
[C---:B-1--4-:R-:W-:Y:S01]  /*10e40*/  IADD3 R9, R11.reuse, 0x20, RZ ;  /* 0x000000200b097810 */ /* 0x052fe20007ffe0ff */
[C---:B---3--:R-:W-:Y:S01]  /*10e50*/  @!P1 IMAD.WIDE R12, R11.reuse, 0x4, R4 ;  /* 0x000000040b0c9825 */ /* 0x048fe200078e0204 */
[----:B------:R-:W-:-:S02]  /*10e60*/  IADD3 R8, R11, 0x28, RZ ;  /* 0x000000280b087810 */ /* 0x000fc40007ffe0ff */
[----:B------:R-:W-:Y:S02]  /*10e70*/  @!P0 LEA.HI R3, R3, R3, RZ, 0x1 ;  /* 0x0000000303038211 */ /* 0x000fe400078f08ff */
[----:B------:R-:W-:Y:S01]  /*10e80*/  IADD3 R7, R11, 0x30, RZ ;  /* 0x000000300b077810 */ /* 0x000fe20007ffe0ff */
[----:B------:R1:W-:Y:S01]  /*10e90*/  @!P1 ST.E.64 [R12.64], R130 ;  /* 0x000000820c009985 */ /* 0x0003e2000c101b10 */
[----:B------:R-:W-:Y:S02]  /*10ea0*/  @!P0 LOP3.LUT R3, R3, 0xfffffffe, RZ, 0xc0, !PT ;  /* 0xfffffffe03038812 */ /* 0x000fe400078ec0ff */
[----:B------:R-:W-:Y:S02]  /*10eb0*/  IADD3 R6, R11, 0x38, RZ ;  /* 0x000000380b067810 */ /* 0x000fe40007ffe0ff */
[----:B------:R-:W-:Y:S01]  /*10ec0*/  ISETP.GE.AND P4, PT, R9, c[0x0][0x3c8], PT ;  /* 0x0000f20009007a0c */ /* 0x000fe20003f86270 */
[----:B--2---:R-:W-:Y:S01]  /*10ed0*/  @!P0 IMAD.WIDE R14, R3, 0x4, R4 ;  /* 0x00000004030e8825 */ /* 0x004fe200078e0204 */
[----:B------:R-:W-:-:S02]  /*10ee0*/  IADD3 R3, R11, 0x40, RZ ;  /* 0x000000400b037810 */ /* 0x000fc40007ffe0ff */
[----:B------:R-:W-:Y:S02]  /*10ef0*/  ISETP.GE.AND P3, PT, R8, c[0x0][0x3c8], PT ;  /* 0x0000f20008007a0c */ /* 0x000fe40003f66270 */
[----:B------:R-:W-:Y:S01]  /*10f00*/  ISETP.GE.AND P2, PT, R7, c[0x0][0x3c8], PT ;  /* 0x0000f20007007a0c */ /* 0x000fe20003f46270 */
[----:B------:R2:W-:Y:S01]  /*10f10*/  @!P0 ST.E.64 [R14.64], R126 ;  /* 0x0000007e0e008985 */ /* 0x0005e2000c101b10 */
[----:B------:R-:W-:Y:S02]  /*10f20*/  ISETP.GE.AND P1, PT, R6, c[0x0][0x3c8], PT ;  /* 0x0000f20006007a0c */ /* 0x000fe40003f26270 */
[----:B------:R-:W-:Y:S02]  /*10f30*/  @!P6 LEA.HI R2, R2, R2, RZ, 0x1 ;  /* 0x000000020202e211 */ /* 0x000fe400078f08ff */
[----:B------:R-:W-:Y:S02]  /*10f40*/  ISETP.GE.AND P0, PT, R3, c[0x0][0x3c8], PT ;  /* 0x0000f20003007a0c */ /* 0x000fe40003f06270 */
[----:B------:R-:W-:-:S02]  /*10f50*/  @!P5 LEA.HI R0, R0, R0, RZ, 0x1 ;  /* 0x000000000000d211 */ /* 0x000fc400078f08ff */
[----:B------:R-:W-:Y:S02]  /*10f60*/  @!P4 LEA.HI R9, R9, R9, RZ, 0x1 ;  /* 0x000000090909c211 */ /* 0x000fe400078f08ff */
[----:B------:R-:W-:Y:S02]  /*10f70*/  @!P3 LEA.HI R8, R8, R8, RZ, 0x1 ;  /* 0x000000080808b211 */ /* 0x000fe400078f08ff */
[----:B------:R-:W-:Y:S02]  /*10f80*/  @!P2 LEA.HI R7, R7, R7, RZ, 0x1 ;  /* 0x000000070707a211 */ /* 0x000fe400078f08ff */
[----:B------:R-:W-:Y:S02]  /*10f90*/  @!P1 LEA.HI R6, R6, R6, RZ, 0x1 ;  /* 0x0000000606069211 */ /* 0x000fe400078f08ff */
[----:B-1----:R-:W-:Y:S02]  /*10fa0*/  @!P6 LOP3.LUT R13, R2, 0xfffffffe, RZ, 0xc0, !PT ;  /* 0xfffffffe020de812 */ /* 0x002fe400078ec0ff */
[----:B------:R-:W-:-:S02]  /*10fb0*/  IADD3 R2, R11, 0x48, RZ ;  /* 0x000000480b027810 */ /* 0x000fc40007ffe0ff */
[----:B------:R-:W-:Y:S01]  /*10fc0*/  @!P0 LEA.HI R3, R3, R3, RZ, 0x1 ;  /* 0x0000000303038211 */ /* 0x000fe200078f08ff */
[--C-:B------:R-:W-:Y:S01]  /*10fd0*/  @!P6 IMAD.WIDE R12, R13, 0x4, R4.reuse ;  /* 0x000000040d0ce825 */ /* 0x100fe200078e0204 */
[----:B------:R-:W-:Y:S02]  /*10fe0*/  @!P4 LOP3.LUT R9, R9, 0xfffffffe, RZ, 0xc0, !PT ;  /* 0xfffffffe0909c812 */ /* 0x000fe400078ec0ff */
[----:B------:R-:W-:Y:S02]  /*10ff0*/  @!P3 LOP3.LUT R17, R8, 0xfffffffe, RZ, 0xc0, !PT ;  /* 0xfffffffe0811b812 */ /* 0x000fe400078ec0ff */
[----:B------:R1:W-:Y:S01]  /*11000*/  @!P6 ST.E.64 [R12.64], R122 ;  /* 0x0000007a0c00e985 */ /* 0x0003e2000c101b10 */
[----:B------:R-:W-:Y:S01]  /*11010*/  ISETP.GE.AND P6, PT, R2, c[0x0][0x3c8], PT ;  /* 0x0000f20002007a0c */ /* 0x000fe20003fc6270 */
[----:B------:R-:W-:Y:S01]  /*11020*/  @!P4 IMAD.WIDE R8, R9, 0x4, R4 ;  /* 0x000000040908c825 */ /* 0x000fe200078e0204 */
[----:B--2---:R-:W-:Y:S02]  /*11030*/  @!P5 LOP3.LUT R15, R0, 0xfffffffe, RZ, 0xc0, !PT ;  /* 0xfffffffe000fd812 */ /* 0x004fe400078ec0ff */
[----:B------:R-:W-:-:S02]  /*11040*/  IADD3 R0, R11, 0x50, RZ ;  /* 0x000000500b007810 */ /* 0x000fc40007ffe0ff */
[----:B------:R-:W-:Y:S01]  /*11050*/  @!P2 LOP3.LUT R7, R7, 0xfffffffe, RZ, 0xc0, !PT ;  /* 0xfffffffe0707a812 */ /* 0x000fe200078ec0ff */
[----:B------:R-:W-:Y:S01]  /*11060*/  @!P5 IMAD.WIDE R14, R15, 0x4, R4 ;  /* 0x000000040f0ed825 */ /* 0x000fe200078e0204 */
[----:B------:R-:W-:Y:S02]  /*11070*/  @!P0 LOP3.LUT R3, R3, 0xfffffffe, RZ, 0xc0, !PT ;  /* 0xfffffffe03038812 */ /* 0x000fe400078ec0ff */
[C---:B------:R-:W-:Y:S02]  /*11080*/  IADD3 R20, R11.reuse, 0x58, RZ ;  /* 0x000000580b147810 */ /* 0x040fe40007ffe0ff */
[----:B------:R2:W-:Y:S01]  /*11090*/  @!P5 ST.E.64 [R14.64], R118 ;  /* 0x000000760e00d985 */ /* 0x0005e2000c101b10 */
[----:B------:R-:W-:Y:S02]  /*110a0*/  ISETP.GE.AND P5, PT, R0, c[0x0][0x3c8], PT ;  /* 0x0000f20000007a0c */ /* 0x000fe40003fa6270 */
[C---:B------:R-:W-:Y:S01]  /*110b0*/  IADD3 R19, R11.reuse, 0x60, RZ ;  /* 0x000000600b137810 */ /* 0x040fe20007ffe0ff */
[----:B------:R3:W-:Y:S01]  /*110c0*/  @!P4 ST.E.64 [R8.64], R114 ;  /* 0x000000720800c985 */ /* 0x0007e2000c101b10 */
[----:B------:R-:W-:-:S02]  /*110d0*/  IADD3 R18, R11, 0x68, RZ ;  /* 0x000000680b127810 */ /* 0x000fc40007ffe0ff */
[----:B------:R-:W-:Y:S02]  /*110e0*/  IADD3 R10, R11, 0x70, RZ ;  /* 0x000000700b0a7810 */ /* 0x000fe40007ffe0ff */
[----:B------:R-:W-:Y:S02]  /*110f0*/  ISETP.GE.AND P4, PT, R20, c[0x0][0x3c8], PT ;  /* 0x0000f20014007a0c */ /* 0x000fe40003f86270 */
[----:B------:R-:W-:-:S03]  /*11100*/  @!P6 LEA.HI R2, R2, R2, RZ, 0x1 ;  /* 0x000000020202e211 */ /* 0x000fc600078f08ff */
[----:B------:R-:W-:Y:S02]  /*11110*/  @!P5 LEA.HI R0, R0, R0, RZ, 0x1 ;  /* 0x000000000000d211 */ /* 0x000fe400078f08ff */
[----:B-1----:R-:W-:Y:S01]  /*11120*/  @!P1 LOP3.LUT R13, R6, 0xfffffffe, RZ, 0xc0, !PT ;  /* 0xfffffffe060d9812 */ /* 0x002fe200078ec0ff */
[----:B------:R-:W-:-:S04]  /*11130*/  @!P2 IMAD.WIDE R6, R7, 0x4, R4 ;  /* 0x000000040706a825 */ /* 0x000fc800078e0204 */
[----:B------:R-:W-:Y:S01]  /*11140*/  @!P1 IMAD.WIDE R12, R13, 0x4, R4 ;  /* 0x000000040d0c9825 */ /* 0x000fe200078e0204 */
[----:B------:R-:W-:-:S03]  /*11150*/  @!P4 LEA.HI R20, R20, R20, RZ, 0x1 ;  /* 0x000000141414c211 */ /* 0x000fc600078f08ff */
[----:B--2---:R-:W-:-:S04]  /*11160*/  @!P3 IMAD.WIDE R14, R17, 0x4, R4 ;  /* 0x00000004110eb825 */ /* 0x004fc800078e0204 */
[----:B------:R-:W-:Y:S01]  /*11170*/  @!P0 IMAD.WIDE R16, R3, 0x4, R4 ;  /* 0x0000000403108825 */ /* 0x000fe200078e0204 */
[----:B------:R1:W-:Y:S01]  /*11180*/  @!P3 ST.E.64 [R14.64], R110 ;  /* 0x0000006e0e00b985 */ /* 0x0003e2000c101b10 */
[----:B------:R-:W-:Y:S02]  /*11190*/  IADD3 R3, R11, 0x78, RZ ;  /* 0x000000780b037810 */ /* 0x000fe40007ffe0ff */
[----:B------:R-:W-:Y:S01]  /*111a0*/  ISETP.GE.AND P3, PT, R19, c[0x0][0x3c8], PT ;  /* 0x0000f20013007a0c */ /* 0x000fe20003f66270 */
[----:B------:R2:W-:Y:S01]  /*111b0*/  @!P2 ST.E.64 [R6.64], R106 ;  /* 0x0000006a0600a985 */ /* 0x0005e2000c101b10 */
[----:B------:R-:W-:Y:S02]  /*111c0*/  ISETP.GE.AND P2, PT, R18, c[0x0][0x3c8], PT ;  /* 0x0000f20012007a0c */ /* 0x000fe40003f46270 */
[----:B---3--:R-:W-:Y:S01]  /*111d0*/  @!P5 LOP3.LUT R9, R0, 0xfffffffe, RZ, 0xc0, !PT ;  /* 0xfffffffe0009d812 */ /* 0x008fe200078ec0ff */
[----:B------:R3:W-:Y:S01]  /*111e0*/  @!P1 ST.E.64 [R12.64], R102 ;  /* 0x000000660c009985 */ /* 0x0007e2000c101b10 */
[----:B------:R-:W-:-:S02]  /*111f0*/  ISETP.GE.AND P1, PT, R10, c[0x0][0x3c8], PT ;  /* 0x0000f2000a007a0c */ /* 0x000fc40003f26270 */
[----:B------:R-:W-:Y:S01]  /*11200*/  IADD3 R0, R11, 0x88, RZ ;  /* 0x000000880b007810 */ /* 0x000fe20007ffe0ff */
[----:B------:R4:W-:Y:S01]  /*11210*/  @!P0 ST.E.64 [R16.64], R38 ;  /* 0x0000002610008985 */ /* 0x0009e2000c101b10 */
[----:B------:R-:W-:Y:S01]  /*11220*/  ISETP.GE.AND P0, PT, R3, c[0x0][0x3c8], PT ;  /* 0x0000f20003007a0c */ /* 0x000fe20003f06270 */
[----:B------:R-:W-:Y:S02]  /*11230*/  @!P5 IMAD.WIDE R8, R9, 0x4, R4 ;  /* 0x000000040908d825 */ /* 0x000fe400078e0204 */
[----:B------:R-:W-:Y:S02]  /*11240*/  @!P3 LEA.HI R19, R19, R19, RZ, 0x1 ;  /* 0x000000131313b211 */ /* 0x000fe400078f08ff */
[----:B------:R-:W-:Y:S02]  /*11250*/  @!P2 LEA.HI R18, R18, R18, RZ, 0x1 ;  /* 0x000000121212a211 */ /* 0x000fe400078f08ff */
[----:B------:R-:W-:Y:S02]  /*11260*/  @!P3 LOP3.LUT R19, R19, 0xfffffffe, RZ, 0xc0, !PT ;  /* 0xfffffffe1313b812 */ /* 0x000fe400078ec0ff */
[----:B------:R-:W-:-:S04]  /*11270*/  @!P1 LEA.HI R10, R10, R10, RZ, 0x1 ;  /* 0x0000000a0a0a9211 */ /* 0x000fc800078f08ff */
[----:B------:R-:W-:Y:S01]  /*11280*/  @!P0 LEA.HI R3, R3, R3, RZ, 0x1 ;  /* 0x0000000303038211 */ /* 0x000fe200078f08ff */
[----:B-1----:R-:W-:-:S03]  /*11290*/  @!P3 IMAD.WIDE R14, R19, 0x4, R4 ;  /* 0x00000004130eb825 */ /* 0x002fc600078e0204 */
[----:B------:R-:W-:Y:S02]  /*112a0*/  @!P0 LOP3.LUT R3, R3, 0xfffffffe, RZ, 0xc0, !PT ;  /* 0xfffffffe03038812 */ /* 0x000fe400078ec0ff */
[C---:B------:R-:W-:Y:S02]  /*112b0*/  IADD3 R19, R11.reuse, 0x98, RZ ;  /* 0x000000980b137810 */ /* 0x040fe40007ffe0ff */
[----:B--2---:R-:W-:Y:S02]  /*112c0*/  @!P6 LOP3.LUT R7, R2, 0xfffffffe, RZ, 0xc0, !PT ;  /* 0xfffffffe0207e812 */ /* 0x004fe400078ec0ff */
[----:B------:R-:W-:Y:S02]  /*112d0*/  IADD3 R2, R11, 0x80, RZ ;  /* 0x000000800b027810 */ /* 0x000fe40007ffe0ff */
[----:B---3--:R-:W-:Y:S01]  /*112e0*/  @!P4 LOP3.LUT R13, R20, 0xfffffffe, RZ, 0xc0, !PT ;  /* 0xfffffffe140dc812 */ /* 0x008fe200078ec0ff */
[----:B------:R-:W-:Y:S01]  /*112f0*/  @!P6 IMAD.WIDE R6, R7, 0x4, R4 ;  /* 0x000000040706e825 */ /* 0x000fe200078e0204 */
[----:B------:R-:W-:-:S03]  /*11300*/  IADD3 R20, R11, 0x90, RZ ;  /* 0x000000900b147810 */ /* 0x000fc60007ffe0ff */
[--C-:B------:R-:W-:Y:S01]  /*11310*/  @!P4 IMAD.WIDE R12, R13, 0x4, R4.reuse ;  /* 0x000000040d0cc825 */ /* 0x100fe200078e0204 */
[----:B------:R1:W-:Y:S01]  /*11320*/  @!P6 ST.E.64 [R6.64], R42 ;  /* 0x0000002a0600e985 */ /* 0x0003e2000c101b10 */
[----:B------:R-:W-:Y:S02]  /*11330*/  ISETP.GE.AND P6, PT, R2, c[0x0][0x3c8], PT ;  /* 0x0000f20002007a0c */ /* 0x000fe40003fc6270 */
[----:B----4-:R-:W-:Y:S01]  /*11340*/  @!P0 IMAD.WIDE R16, R3, 0x4, R4 ;  /* 0x0000000403108825 */ /* 0x010fe200078e0204 */
[----:B------:R2:W-:Y:S01]  /*11350*/  @!P5 ST.E.64 [R8.64], R46 ;  /* 0x0000002e0800d985 */ /* 0x0005e2000c101b10 */
[----:B------:R-:W-:Y:S02]  /*11360*/  ISETP.GE.AND P5, PT, R0, c[0x0][0x3c8], PT ;  /* 0x0000f20000007a0c */ /* 0x000fe40003fa6270 */
[----:B------:R-:W-:Y:S01]  /*11370*/  IADD3 R3, R11, 0xb0, RZ ;  /* 0x000000b00b037810 */ /* 0x000fe20007ffe0ff */
[----:B------:R3:W-:Y:S01]  /*11380*/  @!P4 ST.E.64 [R12.64], R50 ;  /* 0x000000320c00c985 */ /* 0x0007e2000c101b10 */
[----:B------:R-:W-:-:S03]  /*11390*/  ISETP.GE.AND P4, PT, R20, c[0x0][0x3c8], PT ;  /* 0x0000f20014007a0c */ /* 0x000fc60003f86270 */
[----:B------:R4:W-:Y:S01]  /*113a0*/  @!P3 ST.E.64 [R14.64], R54 ;  /* 0x000000360e00b985 */ /* 0x0009e2000c101b10 */
[----:B------:R-:W-:Y:S02]  /*113b0*/  ISETP.GE.AND P3, PT, R19, c[0x0][0x3c8], PT ;  /* 0x0000f20013007a0c */ /* 0x000fe40003f66270 */
[----:B------:R-:W-:-:S03]  /*113c0*/  @!P6 LEA.HI R2, R2, R2, RZ, 0x1 ;  /* 0x000000020202e211 */ /* 0x000fc600078f08ff */
[----:B------:R-:W-:-:S04]  /*113d0*/  @!P5 LEA.HI R0, R0, R0, RZ, 0x1 ;  /* 0x000000000000d211 */ /* 0x000fc800078f08ff */
[----:B------:R-:W-:-:S04]  /*113e0*/  @!P4 LEA.HI R20, R20, R20, RZ, 0x1 ;  /* 0x000000141414c211 */ /* 0x000fc800078f08ff */
[----:B------:R-:W-:Y:S02]  /*113f0*/  @!P3 LEA.HI R19, R19, R19, RZ, 0x1 ;  /* 0x000000131313b211 */ /* 0x000fe400078f08ff */
[----:B-1----:R-:W-:Y:S02]  /*11400*/  @!P2 LOP3.LUT R7, R18, 0xfffffffe, RZ, 0xc0, !PT ;  /* 0xfffffffe1207a812 */ /* 0x002fe400078ec0ff */
[----:B------:R-:W-:Y:S02]  /*11410*/  IADD3 R18, R11, 0xa0, RZ ;  /* 0x000000a00b127810 */ /* 0x000fe40007ffe0ff */
[----:B--2---:R-:W-:Y:S01]  /*11420*/  @!P1 LOP3.LUT R9, R10, 0xfffffffe, RZ, 0xc0, !PT ;  /* 0xfffffffe0a099812 */ /* 0x004fe200078ec0ff */
[--C-:B------:R-:W-:Y:S01]  /*11430*/  @!P2 IMAD.WIDE R6, R7, 0x4, R4.reuse ;  /* 0x000000040706a825 */ /* 0x100fe200078e0204 */
[----:B------:R-:W-:Y:S02]  /*11440*/  IADD3 R10, R11, 0xa8, RZ ;  /* 0x000000a80b0a7810 */ /* 0x000fe40007ffe0ff */
[----:B---3--:R-:W-:Y:S01]  /*11450*/  @!P4 LOP3.LUT R13, R20, 0xfffffffe, RZ, 0xc0, !PT ;  /* 0xfffffffe140dc812 */ /* 0x008fe200078ec0ff */
[----:B------:R-:W-:Y:S01]  /*11460*/  @!P1 IMAD.WIDE R8, R9, 0x4, R4 ;  /* 0x0000000409089825 */ /* 0x000fe200078e0204 */
[----:B------:R1:W-:Y:S01]  /*11470*/  @!P2 ST.E.64 [R6.64], R58 ;  /* 0x0000003a0600a985 */ /* 0x0003e2000c101b10 */
[----:B------:R-:W-:-:S02]  /*11480*/  ISETP.GE.AND P2, PT, R18, c[0x0][0x3c8], PT ;  /* 0x0000f20012007a0c */ /* 0x000fc40003f46270 */
[----:B------:R-:W-:Y:S01]  /*11490*/  @!P3 LOP3.LUT R19, R19, 0xfffffffe, RZ, 0xc0, !PT ;  /* 0xfffffffe1313b812 */ /* 0x000fe200078ec0ff */
[----:B------:R2:W-:Y:S01]  /*114a0*/  @!P1 ST.E.64 [R8.64], R62 ;  /* 0x0000003e08009985 */ /* 0x0005e2000c101b10 */
[----:B------:R-:W-:Y:S02]  /*114b0*/  ISETP.GE.AND P1, PT, R10, c[0x0][0x3c8], PT ;  /* 0x0000f2000a007a0c */ /* 0x000fe40003f26270 */
[----:B------:R-:W-:Y:S01]  /*114c0*/  IADD3 R11, R11, 0xb8, RZ ;  /* 0x000000b80b0b7810 */ /* 0x000fe20007ffe0ff */
[----:B------:R3:W-:Y:S01]  /*114d0*/  @!P0 ST.E.64 [R16.64], R66 ;  /* 0x0000004210008985 */ /* 0x0007e2000c101b10 */
[----:B------:R-:W-:-:S05]  /*114e0*/  ISETP.GE.AND P0, PT, R3, c[0x0][0x3c8], PT ;  /* 0x0000f20003007a0c */ /* 0x000fca0003f06270 */
[----:B------:R-:W-:-:S04]  /*114f0*/  @!P2 LEA.HI R18, R18, R18, RZ, 0x1 ;  /* 0x000000121212a211 */ /* 0x000fc800078f08ff */
[----:B------:R-:W-:Y:S02]  /*11500*/  @!P1 LEA.HI R10, R10, R10, RZ, 0x1 ;  /* 0x0000000a0a0a9211 */ /* 0x000fe400078f08ff */
[----:B----4-:R-:W-:Y:S02]  /*11510*/  @!P2 LOP3.LUT R15, R18, 0xfffffffe, RZ, 0xc0, !PT ;  /* 0xfffffffe120fa812 */ /* 0x010fe400078ec0ff */
[----:B------:R-:W-:-:S04]  /*11520*/  @!P0 LEA.HI R3, R3, R3, RZ, 0x1 ;  /* 0x0000000303038211 */ /* 0x000fc800078f08ff */
[----:B------:R-:W-:Y:S02]  /*11530*/  @!P0 LOP3.LUT R3, R3, 0xfffffffe, RZ, 0xc0, !PT ;  /* 0xfffffffe03038812 */ /* 0x000fe400078ec0ff */
[----:B-1----:R-:W-:-:S03]  /*11540*/  @!P6 LOP3.LUT R7, R2, 0xfffffffe, RZ, 0xc0, !PT ;  /* 0xfffffffe0207e812 */ /* 0x002fc600078ec0ff */
[----:B------:R-:W-:Y:S01]  /*11550*/  @!P0 IMAD.WIDE R2, R3, 0x4, R4 ;  /* 0x0000000403028825 */ /* 0x000fe200078e0204 */
[----:B--2---:R-:W-:-:S03]  /*11560*/  @!P5 LOP3.LUT R9, R0, 0xfffffffe, RZ, 0xc0, !PT ;  /* 0xfffffffe0009d812 */ /* 0x004fc600078ec0ff */
[----:B------:R-:W-:Y:S01]  /*11570*/  @!P6 IMAD.WIDE R6, R7, 0x4, R4 ;  /* 0x000000040706e825 */ /* 0x000fe200078e0204 */
[----:B---3--:R-:W-:-:S03]  /*11580*/  @!P1 LOP3.LUT R17, R10, 0xfffffffe, RZ, 0xc0, !PT ;  /* 0xfffffffe0a119812 */ /* 0x008fc600078ec0ff */
[--C-:B------:R-:W-:Y:S01]  /*11590*/  @!P5 IMAD.WIDE R8, R9, 0x4, R4.reuse ;  /* 0x000000040908d825 */ /* 0x100fe200078e0204 */
[----:B------:R1:W-:Y:S04]  /*115a0*/  @!P6 ST.E.64 [R6.64], R70 ;  /* 0x000000460600e985 */ /* 0x0003e8000c101b10 */
[----:B------:R2:W-:Y:S01]  /*115b0*/  @!P5 ST.E.64 [R8.64], R74 ;  /* 0x0000004a0800d985 */ /* 0x0005e2000c101b10 */
[----:B-1----:R-:W-:-:S04]  /*115c0*/  @!P4 IMAD.WIDE R6, R13, 0x4, R4 ;  /* 0x000000040d06c825 */ /* 0x002fc800078e0204 */
[--C-:B--2---:R-:W-:Y:S01]  /*115d0*/  @!P3 IMAD.WIDE R8, R19, 0x4, R4.reuse ;  /* 0x000000041308b825 */ /* 0x104fe200078e0204 */
[----:B------:R1:W-:Y:S03]  /*115e0*/  @!P4 ST.E.64 [R6.64], R78 ;  /* 0x0000004e0600c985 */ /* 0x0003e6000c101b10 */
[--C-:B------:R-:W-:Y:S01]  /*115f0*/  @!P2 IMAD.WIDE R12, R15, 0x4, R4.reuse ;  /* 0x000000040f0ca825 */ /* 0x100fe200078e0204 */
[----:B------:R1:W-:Y:S03]  /*11600*/  @!P3 ST.E.64 [R8.64], R82 ;  /* 0x000000520800b985 */ /* 0x0003e6000c101b10 */
[----:B------:R-:W-:Y:S01]  /*11610*/  @!P1 IMAD.WIDE R14, R17, 0x4, R4 ;  /* 0x00000004110e9825 */ /* 0x000fe200078e0204 */
[----:B------:R1:W-:Y:S04]  /*11620*/  @!P2 ST.E.64 [R12.64], R86 ;  /* 0x000000560c00a985 */ /* 0x0003e8000c101b10 */
[----:B------:R1:W-:Y:S04]  /*11630*/  @!P1 ST.E.64 [R14.64], R90 ;  /* 0x0000005a0e009985 */ /* 0x0003e8000c101b10 */
[----:B------:R1:W-:Y:S01]  /*11640*/  @!P0 ST.E.64 [R2.64], R94 ;  /* 0x0000005e02008985 */ /* 0x0003e2000c101b10 */
[----:B------:R-:W-:-:S13]  /*11650*/  ISETP.GE.AND P0, PT, R11, c[0x0][0x3c8], PT ;  /* 0x0000f2000b007a0c */ /* 0x000fda0003f06270 */
[----:B------:R-:W-:Y:S05]  /*11660*/  @P0 EXIT ;  /* 0x000000000000094d */ /* 0x000fea0003800000 */
[----:B-1----:R-:W-:-:S04]  /*11670*/  LEA.HI R3, R11, R11, RZ, 0x1 ;  /* 0x0000000b0b037211 */ /* 0x002fc800078f08ff */
[----:B------:R-:W-:-:S05]  /*11680*/  LOP3.LUT R3, R3, 0xfffffffe, RZ, 0xc0, !PT ;  /* 0xfffffffe03037812 */ /* 0x000fca00078ec0ff */
[----:B------:R-:W-:-:S05]  /*11690*/  IMAD.WIDE R4, R3, 0x4, R4 ;  /* 0x0000000403047825 */ /* 0x000fca00078e0204 */
[----:B------:R-:W-:Y:S01]  /*116a0*/  ST.E.64 [R4.64], R98 ;  /* 0x0000006204007985 */ /* 0x000fe2000c101b10 */
[----:B------:R-:W-:Y:S05]  /*116b0*/  EXIT ;  /* 0x000000000000794d */ /* 0x000fea0003800000 */
.L_x_387:
        /* <DEDUP_REMOVED lines=26> */
[----:B------:R-:W-:Y:S01]  /*11860*/  IMAD.WIDE.U32 R8, R5, c[0x0][0x4d8], R8 ;  /* 0x0001360005087a25 */ /* 0x000fe200078e0008 */
[----:B------:R-:W-:-:S03]  /*11870*/  IADD3 R4, -R6, RZ, RZ ;  /* 0x000000ff06047210 */ /* 0x000fc60007ffe1ff */
[----:B------:R-:W-:Y:S02]  /*11880*/  IMAD R0, R0, c[0x0][0x4d8], RZ ;  /* 0x0001360000007a24 */ /* 0x000fe400078e02ff */
[----:B--2---:R-:W-:Y:S02]  /*11890*/  IMAD R2, R2, c[0x0][0x550], R3 ;  /* 0x0001540002027a24 */ /* 0x004fe400078e0203 */
[----:B------:R-:W-:Y:S02]  /*118a0*/  IMAD R0, R5, c[0x0][0x4dc], R0 ;  /* 0x0001370005007a24 */ /* 0x000fe400078e0200 */
[----:B------:R-:W-:Y:S01]  /*118b0*/  IMAD R4, R4, c[0x0][0x4e8], R7 ;  /* 0x00013a0004047a24 */ /* 0x000fe200078e0207 */
[----:B------:R-:W-:Y:S01]  /*118c0*/  SHF.R.S32.HI R3, RZ, 0x1f, R2 ;  /* 0x0000001fff037819 */ /* 0x000fe20000011402 */
[----:B------:R-:W-:Y:S01]  /*118d0*/  IMAD.IADD R9, R0, 0x1, R9 ;  /* 0x0000000100097824 */ /* 0x000fe200078e0209 */
[----:B------:R-:W-:-:S03]  /*118e0*/  SHF.R.S32.HI R0, RZ, 0x1f, R6 ;  /* 0x0000001fff007819 */ /* 0x000fc60000011406 */
[----:B------:R-:W-:Y:S02]  /*118f0*/  IMAD R3, R3, c[0x0][0x4e0], RZ ;  /* 0x0001380003037a24 */ /* 0x000fe400078e02ff */
        /* <DEDUP_REMOVED lines=14> */
.L_x_390:
        /* <DEDUP_REMOVED lines=10> */
.L_x_4915:


//--------------------- .text._ZN7cutlass13device_kernelIN5flash19enable_sm80_to_sm89INS1_16FlashAttnFwdSm80INS1_25CollectiveMainloopFwdSm80ILi8ELi1ELb0EN4cute5tupleIJNS5_1CILi128EEENS7_ILi64EEENS7_ILi192EEEEEELi192ENS_6half_tEfNS_4arch4Sm80ELb0ELb1ELb1ELb1ELb0ELb0ELb1ELb1EEENS1_21CollectiveEpilogueFwdINS6_IJS8_SA_S9_EEENS6_IJNS7_ILi1EEESI_SI_EEESC_SE_Li256ELb1ELb1ELb1ELb0EEENS1_36VarlenDynamicPersistentTileSchedulerILi128ELi64ELi256ELi256ELb1ELb1ELb0ELb1ELb0ELb1EEEEEEEEEvNT_6ParamsE --------------------------
	.section	.text._ZN7cutlass13device_kernelIN5flash19enable_sm80_to_sm89INS1_16FlashAttnFwdSm80INS1_25CollectiveMainloopFwdSm80ILi8ELi1ELb0EN4cute5tupleIJNS5_1CILi128EEENS7_ILi64EEENS7_ILi192EEEEEELi192ENS_6half_tEfNS_4arch4Sm80ELb0ELb1ELb1ELb1ELb0ELb0ELb1ELb1EEENS1_21CollectiveEpilogueFwdINS6_IJS8_SA_S9_EEENS6_IJNS7_ILi1EEESI_SI_EEESC_SE_Li256ELb1ELb1ELb1ELb0EEENS1_36VarlenDynamicPersistentTileSchedulerILi128ELi64ELi256ELi256ELb1ELb1ELb0ELb1ELb0ELb1EEEEEEEEEvNT_6ParamsE,"ax",@progbits
	.sectioninfo	@"SHI_REGISTERS=255"
	.align	128
.text._ZN7cutlass13device_kernelIN5flash19enable_sm80_to_sm89INS1_16FlashAttnFwdSm80INS1_25CollectiveMainloopFwdSm80ILi8ELi1ELb0EN4cute5tupleIJNS5_1CILi128EEENS7_ILi64EEENS7_ILi192EEEEEELi192ENS_6half_tEfNS_4arch4Sm80ELb0ELb1ELb1ELb1ELb0ELb0ELb1ELb1EEENS1_21CollectiveEpilogueFwdINS6_IJS8_SA_S9_EEENS6_IJNS7_ILi1EEESI_SI_EEESC_SE_Li256ELb1ELb1ELb1ELb0EEENS1_36VarlenDynamicPersistentTileSchedulerILi128ELi64ELi256ELi256ELb1ELb1ELb0ELb1ELb0ELb1EEEEEEEEEvNT_6ParamsE:
        .type           _ZN7cutlass13device_kernelIN5flash19enable_sm80_to_sm89INS1_16FlashAttnFwdSm80INS1_25CollectiveMainloopFwdSm80ILi8ELi1ELb0EN4cute5tupleIJNS5_1CILi128EEENS7_ILi64EEENS7_ILi192EEEEEELi192ENS_6half_tEfNS_4arch4Sm80ELb0ELb1ELb1ELb1ELb0ELb0ELb1ELb1EEENS1_21CollectiveEpilogueFwdINS6_IJS8_SA_S9_EEENS6_IJNS7_ILi1EEESI_SI_EEESC_SE_Li256ELb1ELb1ELb1ELb0EEENS1_36VarlenDynamicPersistentTileSchedulerILi128ELi64ELi256ELi256ELb1ELb1ELb0ELb1ELb0ELb1EEEEEEEEEvNT_6ParamsE,@function
        .size           _ZN7cutlass13device_kernelIN5flash19enable_sm80_to_sm89INS1_16FlashAttnFwdSm80INS1_25CollectiveMainloopFwdSm80ILi8ELi1ELb0EN4cute5tupleIJNS5_1CILi128EEENS7_ILi64EEENS7_ILi192EEEEEELi192ENS_6half_tEfNS_4arch4Sm80ELb0ELb1ELb1ELb1ELb0ELb0ELb1ELb1EEENS1_21CollectiveEpilogueFwdINS6_IJS8_SA_S9_EEENS6_IJNS7_ILi1EEESI_SI_EEESC_SE_Li256ELb1ELb1ELb1ELb0EEENS1_36VarlenDynamicPersistentTileSchedulerILi128ELi64ELi256ELi256ELb1ELb1ELb0ELb1ELb0ELb1EEEEEEEEEvNT_6ParamsE,(.L_x_4916 - _ZN7cutlass13device_kernelIN5flash19enable_sm80_to_sm89INS1_16FlashAttnFwdSm80INS1_25CollectiveMainloopFwdSm80ILi8ELi1ELb0EN4cute5tupleIJNS5_1CILi128EEENS7_ILi64EEENS7_ILi192EEEEEELi192ENS_6half_tEfNS_4arch4Sm80ELb0ELb1ELb1ELb1ELb0ELb0ELb1ELb1EEENS1_21CollectiveEpilogueFwdINS6_IJS8_SA_S9_EEENS6_IJNS7_ILi1EEESI_SI_EEESC_SE_Li256ELb1ELb1ELb1ELb0EEENS1_36VarlenDynamicPersistentTileSchedulerILi128ELi64ELi256ELi256ELb1ELb1ELb0ELb1ELb0ELb1EEEEEEEEEvNT_6ParamsE)
        .other          _ZN7cutlass13device_kernelIN5flash19enable_sm80_to_sm89INS1_16FlashAttnFwdSm80INS1_25CollectiveMainloopFwdSm80ILi8ELi1ELb0EN4cute5tupleIJNS5_1CILi128EEENS7_ILi64EEENS7_ILi192EEEEEELi192ENS_6half_tEfNS_4arch4Sm80ELb0ELb1ELb1ELb1ELb0ELb0ELb1ELb1EEENS1_21CollectiveEpilogueFwdINS6_IJS8_SA_S9_EEENS6_IJNS7_ILi1EEESI_SI_EEESC_SE_Li256ELb1ELb1ELb1ELb0EEENS1_36VarlenDynamicPersistentTileSchedulerILi128ELi64ELi256ELi256ELb1ELb1ELb0ELb1ELb0ELb1EEEEEEEEEvNT_6ParamsE,@"STO_CUDA_ENTRY STV_DEFAULT"
_ZN7cutlass13device_kernelIN5flash19enable_sm80_to_sm89INS1_16FlashAttnFwdSm80INS1_25CollectiveMainloopFwdSm80ILi8ELi1ELb0EN4cute5tupleIJNS5_1CILi128EEENS7_ILi64EEENS7_ILi192EEEEEELi192ENS_6half_tEfNS_4arch4Sm80ELb0ELb1ELb1ELb1ELb0ELb0ELb1ELb1EEENS1_21CollectiveEpilogueFwdINS6_IJS8_SA_S9_EEENS6_IJNS7_ILi1EEESI_SI_EEESC_SE_Li256ELb1ELb1ELb1ELb0EEENS1_36VarlenDynamicPersistentTileSchedulerILi128ELi64ELi256ELi256ELb1ELb1ELb0ELb1ELb0ELb1EEEEEEEEEvNT_6ParamsE:
        /* <DEDUP_REMOVED lines=13> */
[----:B------:R-:W-:-:S03]  /*00d0*/  CS2R R8, SRZ ;  /* 0x0000000000087805 */ /* 0x000fc6000001ff00 */
        /* <DEDUP_REMOVED lines=10> */
[C---:B------:R-:W-:Y:S01]  /*0180*/  ISETP.GE.U32.AND P4, PT, R12.reuse, 0x2, PT ;  /* 0x000000020c00780c */ /* 0x040fe20003f86070 */
[----:B------:R-:W-:Y:S01]  /*0190*/  IMAD.MOV.U32 R6, RZ, RZ, RZ ;  /* 0x000000ffff067224 */ /* 0x000fe200078e00ff */
        /* <DEDUP_REMOVED lines=26> */
.L_x_396:
        /* <DEDUP_REMOVED lines=9> */
[----:B------:R-:W-:-:S04]  /*03d0*/  @!P0 IMAD.WIDE R4, R0, R2, c[0x0][0x580] ;  /* 0x0001600000048625 */ /* 0x000fc800078e0202 */
[----:B------:R-:W-:Y:S01]  /*03e0*/  @!P0 IMAD.WIDE R2, R0, R3, c[0x0][0x578] ;  /* 0x00015e0000028625 */ /* 0x000fe200078e0203 */
[----:B------:R-:W3:Y:S04]  /*03f0*/  @!P0 LDG.E R9, [R4.64] ;  /* 0x0000000604098981 */ /* 0x000ee8000c1e1900 */
[----:B------:R-:W3:Y:S02]  /*0400*/  @!P0 LDG.E R8, [R2.64] ;  /* 0x0000000602088981 */ /* 0x000ee4000c1e1900 */
[----:B---3--:R-:W-:Y:S01]  /*0410*/  IMAD R5, R9, R8, RZ ;  /* 0x0000000809057224 */ /* 0x008fe200078e02ff */
[----:B------:R-:W-:Y:S05]  /*0420*/  BRA.DIV ~URZ, `(.L_x_394) ;  /* 0x00014f827f007947 */ /* 0x000fea000b800000 */
[----:B------:R1:W3:Y:S02]  /*0430*/  SHFL.UP PT, R0, R5, 0x1, RZ ;  /* 0x0420000005007989 */ /* 0x0002e400000e00ff */
.L_x_535:
        /* <DEDUP_REMOVED lines=16> */
.L_x_536:
[----:B---3--:R-:W-:-:S05]  /*0540*/  IMAD R0, R0, c[0x0][0x538], RZ ;  /* 0x00014e0000007a24 */ /* 0x008fca00078e02ff */
[----:B------:R-:W-:-:S04]  /*0550*/  IADD3 R7, R0, R7, RZ ;  /* 0x0000000700077210 */ /* 0x000fc80007ffe0ff */
[----:B------:R-:W-:-:S13]  /*0560*/  ISETP.GT.AND P0, PT, R7, UR4, PT ;  /* 0x0000000407007c0c */ /* 0x000fda000bf04270 */
[----:B-12---:R-:W-:Y:S05]  /*0570*/  @!P0 BRA `(.L_x_396) ;  /* 0xfffffdc000008947 */ /* 0x006fea000383ffff */
.L_x_392:
[----:B------:R-:W-:-:S05]  /*0580*/  IADD3 R11, -R0, R7, RZ ;  /* 0x00000007000b7210 */ /* 0x000fca0007ffe1ff */
[----:B------:R-:W-:-:S05]  /*0590*/  IMAD R0, R4, c[0x0][0x538], R11 ;  /* 0x00014e0004007a24 */ /* 0x000fca00078e020b */
[----:B------:R-:W-:Y:S01]  /*05a0*/  ISETP.GT.AND P0, PT, R0, UR4, PT ;  /* 0x0000000400007c0c */ /* 0x000fe2000bf04270 */
[----:B------:R-:W-:-:S12]  /*05b0*/  BRA.DIV ~URZ, `(.L_x_397) ;  /* 0x000150027f007947 */ /* 0x000fd8000b800000 */
[----:B------:R-:W-:-:S04]  /*05c0*/  VOTE.ANY R10, PT, !P0 ;  /* 0x00000000000a7806 */ /* 0x000fc800040e0100 */
.L_x_537:
[----:B------:R-:W1:Y:S02]  /*05d0*/  POPC R7, R10 ;  /* 0x0000000a00077309 */ /* 0x000e640000000000 */
[----:B-12---:R-:W-:Y:S01]  /*05e0*/  IADD3 R235, R7, R6, RZ ;  /* 0x0000000607eb7210 */ /* 0x006fe20007ffe0ff */
[----:B------:R-:W-:Y:S05]  /*05f0*/  BRA.DIV ~URZ, `(.L_x_398) ;  /* 0x000150127f007947 */ /* 0x000fea000b800000 */
[----:B------:R1:W2:Y:S01]  /*0600*/  SHFL.IDX PT, R233, R9, R7, 0x1f ;  /* 0x00001f0709e97589 */ /* 0x0002a200000e0000 */
[----:B------:R-:W-:-:S03]  /*0610*/  MOV R6, RZ ;  /* 0x000000ff00067202 */ /* 0x000fc60000000f00 */
[----:B------:R1:W3:Y:S04]  /*0620*/  SHFL.IDX PT, R9, R8, R7, 0x1f ;  /* 0x00001f0708097589 */ /* 0x0002e800000e0000 */
.L_x_538:
[----:B------:R-:W-:Y:S01]  /*0630*/  ISETP.NE.AND P0, PT, R10, RZ, PT ;  /* 0x000000ff0a00720c */ /* 0x000fe20003f05270 */
[----:B------:R-:W-:-:S12]  /*0640*/  BSSY B0, `(.L_x_399) ;  /* 0x0000005000007945 */ /* 0x000fd80003800000 */
[----:B------:R-:W-:Y:S05]  /*0650*/  @!P0 BRA `(.L_x_400) ;  /* 0x0000003000008947 */ /* 0x000fea0003800000 */
[----:B------:R-:W-:Y:S01]  /*0660*/  IADD3 R3, R7, -0x1, RZ ;  /* 0xffffffff07037810 */ /* 0x000fe20007ffe0ff */
[----:B------:R-:W-:Y:S05]  /*0670*/  BRA.DIV ~URZ, `(.L_x_401) ;  /* 0x000150727f007947 */ /* 0x000fea000b800000 */
[----:B------:R4:W1:Y:S02]  /*0680*/  SHFL.IDX PT, R6, R4, R3, 0x1f ;  /* 0x00001f0304067589 */ /* 0x00086400000e0000 */
.L_x_400:
[----:B------:R-:W-:Y:S05]  /*0690*/  BSYNC B0 ;  /* 0x0000000000007941 */ /* 0x000fea0003800000 */
.L_x_399:
[----:B---3--:R-:W-:Y:S01]  /*06a0*/  ISETP.NE.AND P0, PT, R9, 0x1, PT ;  /* 0x000000010900780c */ /* 0x008fe20003f05270 */
[----:B-1----:R-:W-:Y:S01]  /*06b0*/  IMAD R232, R6, c[0x0][0x538], R11 ;  /* 0x00014e0006e87a24 */ /* 0x002fe200078e020b */
[----:B------:R-:W-:Y:S04]  /*06c0*/  BSSY B0, `(.L_x_402) ;  /* 0x0000085000007945 */ /* 0x000fe80003800000 */
[----:B------:R-:W-:-:S07]  /*06d0*/  IADD3 R11, -R232, UR4, RZ ;  /* 0x00000004e80b7c10 */ /* 0x000fce000fffe1ff */
[----:B------:R-:W-:Y:S05]  /*06e0*/  @!P0 BRA `(.L_x_403) ;  /* 0x000003e000008947 */ /* 0x000fea0003800000 */
[-C--:B--2---:R-:W-:Y:S02]  /*06f0*/  IABS R0, R233.reuse ;  /* 0x000000e900007213 */ /* 0x084fe40000000000 */
[----:B------:R-:W-:-:S03]  /*0700*/  IABS R6, R233 ;  /* 0x000000e900067213 */ /* 0x000fc60000000000 */
[----:B------:R-:W-:Y:S01]  /*0710*/  IMAD.MOV.U32 R5, RZ, RZ, R0 ;  /* 0x000000ffff057224 */ /* 0x000fe200078e0000 */
[----:B------:R-:W-:-:S03]  /*0720*/  IABS R0, R9 ;  /* 0x0000000900007213 */ /* 0x000fc60000000000 */
[----:B------:R-:W1:Y:S02]  /*0730*/  I2F.RP R2, R5 ;  /* 0x0000000500027306 */ /* 0x000e640000209400 */
[----:B------:R-:W-:Y:S01]  /*0740*/  IMAD.MOV.U32 R8, RZ, RZ, R0 ;  /* 0x000000ffff087224 */ /* 0x000fe200078e0000 */
[----:B------:R-:W-:-:S05]  /*0750*/  IABS R0, R11 ;  /* 0x0000000b00007213 */ /* 0x000fca0000000000 */
[----:B------:R-:W-:Y:S08]  /*0760*/  I2F.RP R7, R8 ;  /* 0x0000000800077306 */ /* 0x000ff00000209400 */
[----:B-1----:R-:W1:Y:S02]  /*0770*/  MUFU.RCP R2, R2 ;  /* 0x0000000200027308 */ /* 0x002e640000001000 */
[----:B-1----:R-:W-:-:S06]  /*0780*/  IADD3 R2, R2, 0xffffffe, RZ ;  /* 0x0ffffffe02027810 */ /* 0x002fcc0007ffe0ff */
[----:B----4-:R-:W1:Y:S02]  /*0790*/  F2I.FTZ.U32.TRUNC.NTZ R3, R2 ;  /* 0x0000000200037305 */ /* 0x010e64000021f000 */
[----:B-1----:R-:W-:-:S04]  /*07a0*/  IMAD.MOV R2, RZ, RZ, -R3 ;  /* 0x000000ffff027224 */ /* 0x002fc800078e0a03 */
[----:B------:R-:W-:Y:S02]  /*07b0*/  IMAD R4, R2, R5, RZ ;  /* 0x0000000502047224 */ /* 0x000fe400078e02ff */
[----:B------:R-:W-:-:S04]  /*07c0*/  IMAD.MOV.U32 R2, RZ, RZ, RZ ;  /* 0x000000ffff027224 */ /* 0x000fc800078e00ff */
[----:B------:R-:W-:Y:S01]  /*07d0*/  IMAD.HI.U32 R2, R3, R4, R2 ;  /* 0x0000000403027227 */ /* 0x000fe200078e0002 */
[----:B------:R-:W-:-:S03]  /*07e0*/  MOV R3, R0 ;  /* 0x0000000000037202 */ /* 0x000fc60000000f00 */
[----:B------:R-:W-:Y:S02]  /*07f0*/  IMAD.MOV R0, RZ, RZ, -R6 ;  /* 0x000000ffff007224 */ /* 0x000fe400078e0a06 */
        /* <DEDUP_REMOVED lines=28> */
[----:B------:R-:W-:-:S03]  /*09c0*/  IMAD.MOV R5, RZ, RZ, -R4 ;  /* 0x000000ffff057224 */ /* 0x000fc600078e0a04 */
        /* <DEDUP_REMOVED lines=10> */
[----:B------:R-:W-:-:S04]  /*0a70*/  IMAD.MOV R2, RZ, RZ, -R0 ;  /* 0x000000ffff027224 */ /* 0x000fc800078e0a00 */
[C---:B------:R-:W-:Y:S01]  /*0a80*/  IMAD R3, R9.reuse, R2, R4 ;  /* 0x0000000209037224 */ /* 0x040fe200078e0204 */
[----:B------:R-:W-:Y:S01]  /*0a90*/  LEA R2, R9, R0, 0x18 ;  /* 0x0000000009027211 */ /* 0x000fe200078ec0ff */
[----:B------:R-:W-:-:S04]  /*0aa0*/  IMAD R0, R233, R5, R11 ;  /* 0x00000005e9007224 */ /* 0x000fc800078e020b */
[----:B------:R-:W-:Y:S01]  /*0ab0*/  IMAD R234, R3, 0x10000, R2 ;  /* 0x0001000003ea7824 */ /* 0x000fe200078e0202 */
[----:B------:R-:W-:Y:S05]  /*0ac0*/  BRA `(.L_x_404) ;  /* 0x0000044000007947 */ /* 0x000fea0003800000 */
.L_x_403:
[----:B------:R-:W-:-:S04]  /*0ad0*/  IMAD.MOV.U32 R2, RZ, RZ, 0x4 ;  /* 0x00000004ff027424 */ /* 0x000fc800078e00ff */
[----:B----4-:R-:W-:-:S05]  /*0ae0*/  IMAD.WIDE R2, R235, R2, c[0x0][0x590] ;  /* 0x00016400eb027625 */ /* 0x010fca00078e0202 */
[----:B------:R-:W3:Y:S02]  /*0af0*/  LDG.E R7, [R2.64] ;  /* 0x0000000602077981 */ /* 0x000ee4000c1e1900 */
[----:B--23--:R-:W-:-:S05]  /*0b00*/  IMAD R9, R7, R233, RZ ;  /* 0x000000e907097224 */ /* 0x00cfca00078e02ff */
[-C--:B------:R-:W-:Y:S02]  /*0b10*/  IABS R0, R9.reuse ;  /* 0x0000000900007213 */ /* 0x080fe40000000000 */
[----:B------:R-:W-:-:S03]  /*0b20*/  IABS R8, R9 ;  /* 0x0000000900087213 */ /* 0x000fc60000000000 */
[----:B------:R-:W-:-:S04]  /*0b30*/  IMAD.MOV.U32 R6, RZ, RZ, R0 ;  /* 0x000000ffff067224 */ /* 0x000fc800078e0000 */
[----:B------:R-:W1:Y:S08]  /*0b40*/  I2F.RP R2, R6 ;  /* 0x0000000600027306 */ /* 0x000e700000209400 */
[----:B-1----:R-:W1:Y:S02]  /*0b50*/  MUFU.RCP R2, R2 ;  /* 0x0000000200027308 */ /* 0x002e640000001000 */
[----:B-1----:R-:W-:-:S06]  /*0b60*/  IADD3 R2, R2, 0xffffffe, RZ ;  /* 0x0ffffffe02027810 */ /* 0x002fcc0007ffe0ff */
[----:B------:R-:W1:Y:S02]  /*0b70*/  F2I.FTZ.U32.TRUNC.NTZ R3, R2 ;  /* 0x0000000200037305 */ /* 0x000e64000021f000 */
[----:B-1----:R-:W-:-:S04]  /*0b80*/  IMAD.MOV R0, RZ, RZ, -R3 ;  /* 0x000000ffff007224 */ /* 0x002fc800078e0a03 */
[----:B------:R-:W-:Y:S01]  /*0b90*/  IMAD.MOV.U32 R2, RZ, RZ, R0 ;  /* 0x000000ffff027224 */ /* 0x000fe200078e0000 */
[----:B------:R-:W-:-:S03]  /*0ba0*/  IABS R0, R11 ;  /* 0x0000000b00007213 */ /* 0x000fc60000000000 */
[----:B------:R-:W-:Y:S01]  /*0bb0*/  IMAD R4, R2, R6, RZ ;  /* 0x0000000602047224 */ /* 0x000fe200078e02ff */
[----:B------:R-:W-:Y:S01]  /*0bc0*/  MOV R5, R0 ;  /* 0x0000000000057202 */ /* 0x000fe20000000f00 */
[----:B------:R-:W-:-:S04]  /*0bd0*/  IMAD.MOV.U32 R2, RZ, RZ, RZ ;  /* 0x000000ffff027224 */ /* 0x000fc800078e00ff */
[----:B------:R-:W-:-:S04]  /*0be0*/  IMAD.HI.U32 R0, R3, R4, R2 ;  /* 0x0000000403007227 */ /* 0x000fc800078e0002 */
[----:B------:R-:W-:Y:S02]  /*0bf0*/  IMAD.MOV R2, RZ, RZ, -R8 ;  /* 0x000000ffff027224 */ /* 0x000fe400078e0a08 */
        /* <DEDUP_REMOVED lines=9> */
[----:B------:R-:W-:-:S04]  /*0c90*/  @P2 IADD3 R0, R0, 0x1, RZ ;  /* 0x0000000100002810 */ /* 0x000fc80007ffe0ff */
[----:B------:R-:W-:-:S05]  /*0ca0*/  MOV R4, R0 ;  /* 0x0000000000047202 */ /* 0x000fca0000000f00 */
[----:B------:R-:W-:Y:S01]  /*0cb0*/  @!P0 IMAD.MOV R4, RZ, RZ, -R4 ;  /* 0x000000ffff048224 */ /* 0x000fe200078e0a04 */
[----:B------:R-:W-:-:S05]  /*0cc0*/  @!P1 LOP3.LUT R4, RZ, R9, RZ, 0x33, !PT ;  /* 0x00000009ff049212 */ /* 0x000fca00078e33ff */
[----:B------:R-:W-:-:S05]  /*0cd0*/  IMAD R10, R7, R4, RZ ;  /* 0x00000004070a7224 */ /* 0x000fca00078e02ff */
[----:B------:R-:W-:-:S04]  /*0ce0*/  IADD3 R0, -R10, c[0x0][0x538], RZ ;  /* 0x00014e000a007a10 */ /* 0x000fc80007ffe1ff */
[----:B------:R-:W-:-:S04]  /*0cf0*/  IMNMX R6, R7, R0, PT ;  /* 0x0000000007067217 */ /* 0x000fc80003800200 */
[----:B------:R-:W-:-:S05]  /*0d00*/  IABS R0, R6 ;  /* 0x0000000600007213 */ /* 0x000fca0000000000 */
[----:B------:R-:W-:-:S04]  /*0d10*/  IMAD.MOV.U32 R5, RZ, RZ, R0 ;  /* 0x000000ffff057224 */ /* 0x000fc800078e0000 */
[----:B------:R-:W1:Y:S08]  /*0d20*/  I2F.RP R2, R5 ;  /* 0x0000000500027306 */ /* 0x000e700000209400 */
[----:B-1----:R-:W1:Y:S02]  /*0d30*/  MUFU.RCP R2, R2 ;  /* 0x0000000200027308 */ /* 0x002e640000001000 */
[----:B-1----:R-:W-:-:S06]  /*0d40*/  IADD3 R2, R2, 0xffffffe, RZ ;  /* 0x0ffffffe02027810 */ /* 0x002fcc0007ffe0ff */
[----:B------:R1:W2:Y:S02]  /*0d50*/  F2I.FTZ.U32.TRUNC.NTZ R3, R2 ;  /* 0x0000000200037305 */ /* 0x0002a4000021f000 */
[----:B-1----:R-:W-:Y:S01]  /*0d60*/  IMAD.MOV R2, RZ, RZ, -R4 ;  /* 0x000000ffff027224 */ /* 0x002fe200078e0a04 */
[----:B--2---:R-:W-:-:S03]  /*0d70*/  IADD3 R0, RZ, -R3, RZ ;  /* 0x80000003ff007210 */ /* 0x004fc60007ffe0ff */
[----:B------:R-:W-:Y:S01]  /*0d80*/  IMAD R8, R9, R2, R11 ;  /* 0x0000000209087224 */ /* 0x000fe200078e020b */
[----:B------:R-:W-:Y:S01]  /*0d90*/  IABS R9, R6 ;  /* 0x0000000600097213 */ /* 0x000fe20000000000 */
[----:B------:R-:W-:-:S03]  /*0da0*/  IMAD.MOV.U32 R2, RZ, RZ, R0 ;  /* 0x000000ffff027224 */ /* 0x000fc600078e0000 */
[----:B------:R-:W-:Y:S01]  /*0db0*/  IABS R0, R8 ;  /* 0x0000000800007213 */ /* 0x000fe20000000000 */
[----:B------:R-:W-:Y:S02]  /*0dc0*/  IMAD R7, R2, R5, RZ ;  /* 0x0000000502077224 */ /* 0x000fe400078e02ff */
[----:B------:R-:W-:Y:S02]  /*0dd0*/  IMAD.MOV.U32 R2, RZ, RZ, RZ ;  /* 0x000000ffff027224 */ /* 0x000fe400078e00ff */
[----:B------:R-:W-:Y:S01]  /*0de0*/  IMAD.MOV.U32 R4, RZ, RZ, R0 ;  /* 0x000000ffff047224 */ /* 0x000fe200078e0000 */
[----:B------:R-:W-:Y:S01]  /*0df0*/  IADD3 R0, RZ, -R9, RZ ;  /* 0x80000009ff007210 */ /* 0x000fe20007ffe0ff */
[----:B------:R-:W-:-:S04]  /*0e00*/  IMAD.HI.U32 R3, R3, R7, R2 ;  /* 0x0000000703037227 */ /* 0x000fc800078e0002 */
[----:B------:R-:W-:Y:S02]  /*0e10*/  IMAD.MOV.U32 R2, RZ, RZ, R0 ;  /* 0x000000ffff027224 */ /* 0x000fe400078e0000 */
[----:B------:R-:W-:Y:S01]  /*0e20*/  IMAD.HI.U32 R0, R3, R4, RZ ;  /* 0x0000000403007227 */ /* 0x000fe200078e00ff */
[----:B------:R-:W-:-:S03]  /*0e30*/  IADD3 R3, R10, 0x1000000, R8 ;  /* 0x010000000a037810 */ /* 0x000fc60007ffe008 */
[----:B------:R-:W-:-:S05]  /*0e40*/  IMAD R2, R0, R2, R4 ;  /* 0x0000000200027224 */ /* 0x000fca00078e0204 */
[----:B------:R-:W-:-:S13]  /*0e50*/  ISETP.GT.U32.AND P1, PT, R5, R2, PT ;  /* 0x000000020500720c */ /* 0x000fda0003f24070 */
[----:B------:R-:W-:Y:S01]  /*0e60*/  @!P1 IMAD.IADD R2, R2, 0x1, -R5 ;  /* 0x0000000102029824 */ /* 0x000fe200078e0a05 */
[----:B------:R-:W-:Y:S02]  /*0e70*/  @!P1 IADD3 R0, R0, 0x1, RZ ;  /* 0x0000000100009810 */ /* 0x000fe40007ffe0ff */
[----:B------:R-:W-:Y:S02]  /*0e80*/  ISETP.NE.AND P1, PT, R6, RZ, PT ;  /* 0x000000ff0600720c */ /* 0x000fe40003f25270 */
[----:B------:R-:W-:Y:S02]  /*0e90*/  ISETP.GE.U32.AND P2, PT, R2, R5, PT ;  /* 0x000000050200720c */ /* 0x000fe40003f46070 */
[----:B------:R-:W-:-:S04]  /*0ea0*/  LOP3.LUT R2, R8, R6, RZ, 0x3c, !PT ;  /* 0x0000000608027212 */ /* 0x000fc800078e3cff */
[----:B------:R-:W-:Y:S01]  /*0eb0*/  ISETP.GE.AND P0, PT, R2, RZ, PT ;  /* 0x000000ff0200720c */ /* 0x000fe20003f06270 */
[----:B------:R-:W-:-:S06]  /*0ec0*/  IMAD.MOV R2, RZ, RZ, -R6 ;  /* 0x000000ffff027224 */ /* 0x000fcc00078e0a06 */
[----:B------:R-:W-:-:S06]  /*0ed0*/  @P2 IADD3 R0, R0, 0x1, RZ ;  /* 0x0000000100002810 */ /* 0x000fcc0007ffe0ff */
[----:B------:R-:W-:Y:S02]  /*0ee0*/  @!P0 IADD3 R0, -R0, RZ, RZ ;  /* 0x000000ff00008210 */ /* 0x000fe40007ffe1ff */
[----:B------:R-:W-:-:S05]  /*0ef0*/  @!P1 LOP3.LUT R0, RZ, R6, RZ, 0x33, !PT ;  /* 0x00000006ff009212 */ /* 0x000fca00078e33ff */
[----:B------:R-:W-:Y:S02]  /*0f00*/  IMAD R234, R0, R2, R3 ;  /* 0x0000000200ea7224 */ /* 0x000fe400078e0203 */
.L_x_404:
[----:B------:R-:W-:Y:S05]  /*0f10*/  BSYNC B0 ;  /* 0x0000000000007941 */ /* 0x000fea0003800000 */
.L_x_402:
[----:B------:R-:W-:-:S04]  /*0f20*/  LOP3.LUT R0, RZ, R0, RZ, 0x33, !PT ;  /* 0x00000000ff007212 */ /* 0x000fc800078e33ff */
[----:B------:R-:W-:Y:S01]  /*0f30*/  IADD3 R233, R0, R233, RZ ;  /* 0x000000e900e97210 */ /* 0x000fe20007ffe0ff */
[----:B------:R-:W-:Y:S05]  /*0f40*/  BRA `(.L_x_405) ;  /* 0x0000004000007947 */ /* 0x000fea0003800000 */
.L_x_393:
[----:B--2---:R-:W-:Y:S01]  /*0f50*/  IMAD.MOV.U32 R233, RZ, RZ, RZ ;  /* 0x000000ffffe97224 */ /* 0x004fe200078e00ff */
[----:B------:R-:W-:Y:S01]  /*0f60*/  MOV R234, RZ ;  /* 0x000000ff00ea7202 */ /* 0x000fe20000000f00 */
[----:B------:R-:W-:Y:S01]  /*0f70*/  IMAD.U32 R232, RZ, RZ, UR4 ;  /* 0x00000004ffe87e24 */ /* 0x000fe2000f8e00ff */
[----:B------:R-:W-:Y:S02]  /*0f80*/  MOV R235, c[0x0][0x53c] ;  /* 0x00014f0000eb7a02 */ /* 0x000fe40000000f00 */
.L_x_405:
[----:B------:R-:W-:Y:S01]  /*0f90*/  ISETP.NE.AND P0, PT, R12, RZ, PT ;  /* 0x000000ff0c00720c */ /* 0x000fe20003f05270 */
[----:B------:R-:W-:-:S12]  /*0fa0*/  WARPSYNC 0xffffffff ;  /* 0xffffffff00007948 */ /* 0x000fd80003800000 */
[----:B------:R1:W-:Y:S04]  /*0fb0*/  @!P0 STS.128 [0x18100], R232 ;  /* 0x018100e8ff008388 */ /* 0x0003e80000000c00 */
[----:B------:R-:W-:Y:S06]  /*0fc0*/  BAR.ARV 0x5, 0x100 ;  /* 0x0144000000007b1d */ /* 0x000fec0000002000 */
.L_x_391:
        /* <DEDUP_REMOVED lines=33> */
[----:B------:R-:W-:Y:S02]  /*11e0*/  LOP3.LUT R4, R13, 0xfffffff8, RZ, 0xc0, !PT ;  /* 0xfffffff80d047812 */ /* 0x000fe400078ec0ff */
[----:B------:R-:W-:-:S02]  /*11f0*/  LEA.HI R6, R8, R16, RZ, 0x5 ;  /* 0x0000001008067211 */ /* 0x000fc400078f28ff */
[----:B------:R-:W-:Y:S01]  /*1200*/  LOP3.LUT R15, R3, R0, RZ, 0x3c, !PT ;  /* 0x00000000030f7212 */ /* 0x000fe200078e3cff */
[----:B------:R-:W-:Y:S01]  /*1210*/  IMAD.IADD R11, R2, 0x1, -R4 ;  /* 0x00000001020b7824 */ /* 0x000fe200078e0a04 */
[----:B------:R-:W-:Y:S02]  /*1220*/  LEA.HI R7, R8, R16, RZ, 0x6 ;  /* 0x0000001008077211 */ /* 0x000fe400078f30ff */
[----:B------:R-:W-:Y:S02]  /*1230*/  LOP3.LUT R0, R6, 0xffffffe0, RZ, 0xc0, !PT ;  /* 0xffffffe006007812 */ /* 0x000fe400078ec0ff */
[--C-:B------:R-:W-:Y:S01]  /*1240*/  SHF.R.S32.HI R8, RZ, 0x5, R6.reuse ;  /* 0x00000005ff087819 */ /* 0x100fe20000011406 */
[----:B------:R-:W-:Y:S01]  /*1250*/  IMAD.SHL.U32 R4, R7, 0x8, RZ ;  /* 0x0000000807047824 */ /* 0x000fe200078e00ff */
[----:B------:R-:W-:Y:S01]  /*1260*/  SHF.R.S32.HI R2, RZ, 0x1f, R6 ;  /* 0x0000001fff027819 */ /* 0x000fe20000011406 */
[----:B------:R-:W-:Y:S01]  /*1270*/  IMAD.IADD R17, R16, 0x1, -R0 ;  /* 0x0000000110117824 */ /* 0x000fe200078e0a00 */
[----:B------:R-:W-:-:S02]  /*1280*/  LOP3.LUT R3, R12, 0xfffffffc, RZ, 0xc0, !PT ;  /* 0xfffffffc0c037812 */ /* 0x000fc400078ec0ff */
[----:B------:R-:W-:Y:S01]  /*1290*/  LEA.HI R0, R2, R8, RZ, 0x3 ;  /* 0x0000000802007211 */ /* 0x000fe200078f18ff */
[----:B------:R-:W-:Y:S01]  /*12a0*/  IMAD.SHL.U32 R2, R11, 0x40, RZ ;  /* 0x000000400b027824 */ /* 0x000fe200078e00ff */
[----:B------:R-:W-:Y:S01]  /*12b0*/  LOP3.LUT R209, R5, 0x7ffffe00, R4, 0xf8, !PT ;  /* 0x7ffffe0005d17812 */ /* 0x000fe200078ef804 */
[----:B------:R-:W-:Y:S01]  /*12c0*/  IMAD.SHL.U32 R5, R14, 0x8, RZ ;  /* 0x000000080e057824 */ /* 0x000fe200078e00ff */
[----:B------:R-:W-:Y:S01]  /*12d0*/  SHF.R.S32.HI R12, RZ, 0x1f, R17 ;  /* 0x0000001fff0c7819 */ /* 0x000fe20000011411 */
[----:B------:R-:W-:Y:S01]  /*12e0*/  IMAD.IADD R7, R16, 0x1, -R3 ;  /* 0x0000000110077824 */ /* 0x000fe200078e0a03 */
[----:B------:R-:W-:Y:S01]  /*12f0*/  LOP3.LUT R2, R2, 0x1c0, RZ, 0xc0, !PT ;  /* 0x000001c002027812 */ /* 0x000fe200078ec0ff */
[----:B------:R-:W-:Y:S01]  /*1300*/  IMAD.SHL.U32 R209, R209, 0x2, RZ ;  /* 0x00000002d1d17824 */ /* 0x000fe200078e00ff */
[----:B------:R-:W-:Y:S02]  /*1310*/  LOP3.LUT R0, R0, 0xffffff8, RZ, 0xc0, !PT ;  /* 0x0ffffff800007812 */ /* 0x000fe400078ec0ff */
[----:B------:R-:W-:-:S02]  /*1320*/  LOP3.LUT R5, R2, 0x8, R5, 0xf8, !PT ;  /* 0x0000000802057812 */ /* 0x000fc400078ef805 */
[----:B------:R-:W-:Y:S01]  /*1330*/  SHF.R.U32.HI R2, RZ, 0x3, R2 ;  /* 0x00000003ff027819 */ /* 0x000fe20000011602 */
[----:B------:R-:W-:Y:S01]  /*1340*/  IMAD.IADD R3, R8, 0x1, -R0 ;  /* 0x0000000108037824 */ /* 0x000fe200078e0a00 */
[----:B------:R-:W-:Y:S02]  /*1350*/  LEA.HI R12, R12, R17, RZ, 0x2 ;  /* 0x000000110c0c7211 */ /* 0x000fe400078f10ff */
[----:B------:R-:W-:Y:S01]  /*1360*/  LOP3.LUT R6, R5, R2, RZ, 0x3c, !PT ;  /* 0x0000000205067212 */ /* 0x000fe200078e3cff */
[C---:B------:R-:W-:Y:S01]  /*1370*/  IMAD.SHL.U32 R2, R9.reuse, 0x40, RZ ;  /* 0x0000004009027824 */ /* 0x040fe200078e00ff */
[----:B------:R-:W-:Y:S02]  /*1380*/  SHF.R.S32.HI R0, RZ, 0x2, R12 ;  /* 0x00000002ff007819 */ /* 0x000fe4000001140c */
[----:B------:R-:W-:Y:S02]  /*1390*/  LOP3.LUT R4, R9, 0x1, RZ, 0xc0, !PT ;  /* 0x0000000109047812 */ /* 0x000fe400078ec0ff */
[----:B------:R-:W-:Y:S01]  /*13a0*/  LOP3.LUT R2, R2, 0x1c0, RZ, 0xc0, !PT ;  /* 0x000001c002027812 */ /* 0x000fe200078ec0ff */
[----:B------:R-:W-:Y:S01]  /*13b0*/  IMAD R16, R3, 0x10, R0 ;  /* 0x0000001003107824 */ /* 0x000fe200078e0200 */
[----:B------:R-:W-:Y:S01]  /*13c0*/  ISETP.NE.U32.AND P0, PT, R4, 0x1, PT ;  /* 0x000000010400780c */ /* 0x000fe20003f05070 */
[----:B------:R-:W-:Y:S01]  /*13d0*/  IMAD.SHL.U32 R4, R8, 0x400, RZ ;  /* 0x0000040008047824 */ /* 0x000fe200078e00ff */
[----:B------:R-:W-:Y:S01]  /*13e0*/  LEA.HI R2, R2, R2, RZ, 0x1d ;  /* 0x0000000202027211 */ /* 0x000fe200078fe8ff */
[----:B------:R-:W-:Y:S01]  /*13f0*/  IMAD.SHL.U32 R3, R13, 0x40, RZ ;  /* 0x000000400d037824 */ /* 0x000fe200078e00ff */
[C---:B------:R-:W-:Y:S01]  /*1400*/  LEA.HI R0, R7.reuse, R7, RZ, 0x1 ;  /* 0x0000000707007211 */ /* 0x040fe200078f08ff */
[----:B------:R-:W-:Y:S01]  /*1410*/  IMAD R5, R7, 0x2, R4 ;  /* 0x0000000207057824 */ /* 0x000fe200078e0204 */
[----:B------:R-:W-:Y:S01]  /*1420*/  STL [R1+0x3c], R16 ;  /* 0x00003c1001007387 */ /* 0x000fe20000100800 */
[----:B------:R-:W-:-:S02]  /*1430*/  IADD3 R238, R236, 0x40, RZ ;  /* 0x00000040ecee7810 */ /* 0x000fc40007ffe0ff */
[----:B------:R-:W-:Y:S01]  /*1440*/  LOP3.LUT R3, R3, 0xfffffe00, RZ, 0xc0, !PT ;  /* 0xfffffe0003037812 */ /* 0x000fe200078ec0ff */
[----:B------:R-:W-:Y:S01]  /*1450*/  IMAD.IADD R8, R5, 0x1, R2 ;  /* 0x0000000105087824 */ /* 0x000fe200078e0202 */
[----:B------:R-:W-:Y:S02]  /*1460*/  LOP3.LUT R0, R0, 0x1ffffffe, RZ, 0xc0, !PT ;  /* 0x1ffffffe00007812 */ /* 0x000fe400078ec0ff */
[CC--:B------:R-:W-:Y:S02]  /*1470*/  IADD3 R4, R6.reuse, R3.reuse, R4 ;  /* 0x0000000306047210 */ /* 0x0c0fe40007ffe004 */
[----:B------:R-:W-:Y:S01]  /*1480*/  LOP3.LUT R5, R6, R3, RZ, 0xfc, !PT ;  /* 0x0000000306057212 */ /* 0x000fe200078efcff */
[----:B------:R-:W-:Y:S01]  /*1490*/  IMAD R3, R10, 0x20, R18 ;  /* 0x000000200a037824 */ /* 0x000fe200078e0212 */
[----:B------:R-:W-:Y:S01]  /*14a0*/  R2P PR, R9, 0x6 ;  /* 0x0000000609007804 */ /* 0x000fe20000000000 */
[----:B------:R-:W-:Y:S01]  /*14b0*/  IMAD.IADD R240, R7, 0x1, -R0 ;  /* 0x0000000107f07824 */ /* 0x000fe200078e0a00 */
[----:B------:R-:W-:Y:S01]  /*14c0*/  IADD3 R239, R236, 0x80, RZ ;  /* 0x00000080ecef7810 */ /* 0x000fe20007ffe0ff */
[----:B------:R-:W-:Y:S01]  /*14d0*/  IMAD R0, R14, 0x200, R15 ;  /* 0x000002000e007824 */ /* 0x000fe200078e020f */
[----:B------:R1:W-:Y:S01]  /*14e0*/  STL [R1+0x34], R3 ;  /* 0x0000340301007387 */ /* 0x0003e20000100800 */
[----:B------:R-:W-:Y:S01]  /*14f0*/  LOP3.LUT P4, RZ, R10, 0x2, RZ, 0xc0, !PT ;  /* 0x000000020aff7812 */ /* 0x000fe2000788c0ff */
[----:B------:R-:W-:Y:S01]  /*1500*/  IMAD.MOV.U32 R9, RZ, RZ, 0x40 ;  /* 0x00000040ff097424 */ /* 0x000fe200078e00ff */
[----:B------:R-:W-:Y:S01]  /*1510*/  SHF.R.S32.HI R7, RZ, 0x1f, R238 ;  /* 0x0000001fff077819 */ /* 0x000fe200000114ee */
[----:B------:R-:W-:Y:S01]  /*1520*/  IMAD R240, R240, 0x8, R16 ;  /* 0x00000008f0f07824 */ /* 0x000fe200078e0210 */
[----:B------:R-:W-:-:S02]  /*1530*/  SHF.R.S32.HI R6, RZ, 0x1f, R239 ;  /* 0x0000001fff067819 */ /* 0x000fc400000114ef */
[C---:B------:R-:W-:Y:S01]  /*1540*/  LOP3.LUT P6, RZ, R11.reuse, 0x2, RZ, 0xc0, !PT ;  /* 0x000000020bff7812 */ /* 0x040fe200078cc0ff */
[----:B------:R2:W-:Y:S01]  /*1550*/  STL [R1+0x4], R7 ;  /* 0x0000040701007387 */ /* 0x0005e20000100800 */
[----:B------:R-:W-:Y:S01]  /*1560*/  LOP3.LUT P5, RZ, R11, 0x4, RZ, 0xc0, !PT ;  /* 0x000000040bff7812 */ /* 0x000fe200078ac0ff */
[----:B------:R-:W-:Y:S01]  /*1570*/  IMAD.MOV.U32 R11, RZ, RZ, 0x20 ;  /* 0x00000020ff0b7424 */ /* 0x000fe200078e00ff */
[----:B------:R-:W-:Y:S01]  /*1580*/  LOP3.LUT P3, RZ, R10, 0x4, RZ, 0xc0, !PT ;  /* 0x000000040aff7812 */ /* 0x000fe2000786c0ff */
[----:B------:R3:W-:Y:S01]  /*1590*/  STL [R1], R6 ;  /* 0x0000000601007387 */ /* 0x0007e20000100800 */
[----:B------:R-:W-:Y:S02]  /*15a0*/  LEA R184, R0, 0x6100, 0x1 ;  /* 0x0000610000b87811 */ /* 0x000fe400078e08ff */
[C---:B------:R-:W-:Y:S02]  /*15b0*/  SEL R2, R9.reuse, 0xffffffc0, !P3 ;  /* 0xffffffc009027807 */ /* 0x040fe40005800000 */
[----:B------:R-:W-:-:S02]  /*15c0*/  SEL R0, R9, 0xffffffc0, !P5 ;  /* 0xffffffc009007807 */ /* 0x000fc40006800000 */
[C---:B------:R-:W-:Y:S01]  /*15d0*/  IADD3 R195, R184.reuse, 0x20, RZ ;  /* 0x00000020b8c37810 */ /* 0x040fe20007ffe0ff */
[C---:B------:R-:W-:Y:S01]  /*15e0*/  IMAD.IADD R190, R184.reuse, 0x1, R2 ;  /* 0x00000001b8be7824 */ /* 0x040fe200078e0202 */
[----:B------:R-:W-:Y:S02]  /*15f0*/  @P4 IADD3 R195, R184, -0x20, RZ ;  /* 0xffffffe0b8c34810 */ /* 0x000fe40007ffe0ff */
[----:B------:R-:W-:Y:S02]  /*1600*/  LEA R191, R4, 0xc100, 0x1 ;  /* 0x0000c10004bf7811 */ /* 0x000fe400078e08ff */
[----:B-1----:R-:W-:Y:S01]  /*1610*/  LOP3.LUT R3, R12, 0x7ffffffc, RZ, 0xc0, !PT ;  /* 0x7ffffffc0c037812 */ /* 0x002fe200078ec0ff */
[----:B------:R-:W-:Y:S01]  /*1620*/  IMAD.IADD R187, R2, 0x1, R195 ;  /* 0x0000000102bb7824 */ /* 0x000fe200078e02c3 */
[----:B------:R-:W-:Y:S01]  /*1630*/  LEA R185, R5, 0x100, 0x1 ;  /* 0x0000010005b97811 */ /* 0x000fe200078e08ff */
[----:B------:R-:W-:Y:S01]  /*1640*/  IMAD.IADD R194, R191, 0x1, R0 ;  /* 0x00000001bfc27824 */ /* 0x000fe200078e0200 */
[----:B------:R-:W-:Y:S01]  /*1650*/  SHF.R.S32.HI R237, RZ, 0x1f, R236 ;  /* 0x0000001fffed7819 */ /* 0x000fe200000114ec */
[----:B------:R-:W-:Y:S01]  /*1660*/  IMAD.IADD R3, R17, 0x1, -R3 ;  /* 0x0000000111037824 */ /* 0x000fe200078e0a03 */
[----:B------:R-:W-:Y:S01]  /*1670*/  IADD3 R206, R195, 0x800, RZ ;  /* 0x00000800c3ce7810 */ /* 0x000fe20007ffe0ff */
[----:B------:R-:W-:Y:S01]  /*1680*/  IMAD.IADD R189, R0, 0x1, R185 ;  /* 0x0000000100bd7824 */ /* 0x000fe200078e02b9 */
[----:B--2---:R-:W-:Y:S01]  /*1690*/  SEL R7, R11, 0xffffffe0, !P1 ;  /* 0xffffffe00b077807 */ /* 0x004fe20004800000 */
[----:B------:R-:W-:Y:S01]  /*16a0*/  IMAD.SHL.U32 R227, R3, 0x2, RZ ;  /* 0x0000000203e37824 */ /* 0x000fe200078e00ff */
[----:B------:R-:W-:-:S02]  /*16b0*/  SEL R3, R11, 0xffffffe0, !P6 ;  /* 0xffffffe00b037807 */ /* 0x000fc40007000000 */
[----:B---3--:R-:W-:Y:S02]  /*16c0*/  SEL R6, R9, 0xffffffc0, !P2 ;  /* 0xffffffc009067807 */ /* 0x008fe40005000000 */
[----:B------:R-:W-:Y:S01]  /*16d0*/  IADD3 R10, R227, 0xa8, RZ ;  /* 0x000000a8e30a7810 */ /* 0x000fe20007ffe0ff */
[----:B------:R-:W-:Y:S01]  /*16e0*/  IMAD.IADD R192, R191, 0x1, R3 ;  /* 0x00000001bfc07824 */ /* 0x000fe200078e0203 */
[----:B------:R-:W-:Y:S01]  /*16f0*/  IADD3 R9, R227, 0xb8, RZ ;  /* 0x000000b8e3097810 */ /* 0x000fe20007ffe0ff */
[----:B------:R-:W-:Y:S01]  /*1700*/  IMAD.IADD R186, R3, 0x1, R185 ;  /* 0x0000000103ba7824 */ /* 0x000fe200078e02b9 */
[----:B------:R-:W-:Y:S01]  /*1710*/  LEA R10, R8, 0x80, 0x1 ;  /* 0x00000080080a7811 */ /* 0x000fe200078e08ff */
[----:B------:R-:W-:Y:S01]  /*1720*/  IMAD.IADD R193, R192, 0x1, R0 ;  /* 0x00000001c0c17824 */ /* 0x000fe200078e0200 */
[----:B------:R-:W-:Y:S01]  /*1730*/  IADD3 R11, R227, 0xb0, RZ ;  /* 0x000000b0e30b7810 */ /* 0x000fe20007ffe0ff */
[----:B------:R-:W-:Y:S01]  /*1740*/  IMAD.IADD R188, R0, 0x1, R186 ;  /* 0x0000000100bc7824 */ /* 0x000fe200078e02ba */
[----:B------:R-:W-:Y:S01]  /*1750*/  SHF.R.S32.HI R9, RZ, 0x1f, R9 ;  /* 0x0000001fff097819 */ /* 0x000fe20000011409 */
[C---:B------:R-:W-:Y:S01]  /*1760*/  IMAD.IADD R9, R10.reuse, 0x1, R7 ;  /* 0x000000010a097824 */ /* 0x040fe200078e0207 */
[----:B------:R-:W-:Y:S01]  /*1770*/  SHF.R.S32.HI R8, RZ, 0x1f, R11 ;  /* 0x0000001fff087819 */ /* 0x000fe2000001140b */
[C-C-:B------:R-:W-:Y:S01]  /*1780*/  IMAD.IADD R11, R10.reuse, 0x1, R6.reuse ;  /* 0x000000010a0b7824 */ /* 0x140fe200078e0206 */
[C---:B------:R-:W-:Y:S01]  /*1790*/  IADD3 R8, R10.reuse, -0x10, RZ ;  /* 0xfffffff00a087810 */ /* 0x040fe20007ffe0ff */
[----:B------:R-:W-:Y:S01]  /*17a0*/  IMAD.IADD R2, R9, 0x1, R6 ;  /* 0x0000000109027824 */ /* 0x000fe200078e0206 */
[----:B------:R-:W-:Y:S01]  /*17b0*/  @P0 IADD3 R8, R10, 0x10, RZ ;  /* 0x000000100a080810 */ /* 0x000fe20007ffe0ff */
[----:B------:R-:W-:Y:S01]  /*17c0*/  STL [R1+0x14], R10 ;  /* 0x0000140a01007387 */ /* 0x000fe20000100800 */
[----:B------:R-:W-:-:S02]  /*17d0*/  IADD3 R205, R195, 0x1000, RZ ;  /* 0x00001000c3cd7810 */ /* 0x000fc40007ffe0ff */
[C---:B------:R-:W-:Y:S01]  /*17e0*/  IADD3 R204, R195.reuse, 0x1800, RZ ;  /* 0x00001800c3cc7810 */ /* 0x040fe20007ffe0ff */
[----:B------:R-:W-:Y:S01]  /*17f0*/  STL [R1+0x30], R11 ;  /* 0x0000300b01007387 */ /* 0x000fe20000100800 */
[----:B------:R-:W-:Y:S01]  /*1800*/  IMAD.IADD R4, R6, 0x1, R8 ;  /* 0x0000000106047824 */ /* 0x000fe200078e0208 */
[C---:B------:R-:W-:Y:S02]  /*1810*/  IADD3 R203, R195.reuse, 0x2000, RZ ;  /* 0x00002000c3cb7810 */ /* 0x040fe40007ffe0ff */
[----:B------:R-:W-:Y:S01]  /*1820*/  STL [R1+0x20], R9 ;  /* 0x0000200901007387 */ /* 0x000fe20000100800 */
[C---:B------:R-:W-:Y:S02]  /*1830*/  IADD3 R202, R195.reuse, 0x2800, RZ ;  /* 0x00002800c3ca7810 */ /* 0x040fe40007ffe0ff */
[C---:B------:R-:W-:Y:S01]  /*1840*/  IADD3 R201, R195.reuse, 0x3000, RZ ;  /* 0x00003000c3c97810 */ /* 0x040fe20007ffe0ff */
[----:B------:R1:W-:Y:S01]  /*1850*/  STL [R1+0x2c], R2 ;  /* 0x00002c0201007387 */ /* 0x0003e20000100800 */
[----:B------:R-:W-:-:S02]  /*1860*/  IADD3 R200, R195, 0x3800, RZ ;  /* 0x00003800c3c87810 */ /* 0x000fc40007ffe0ff */
[C---:B------:R-:W-:Y:S01]  /*1870*/  IADD3 R199, R195.reuse, 0x4000, RZ ;  /* 0x00004000c3c77810 */ /* 0x040fe20007ffe0ff */
[----:B------:R-:W-:Y:S01]  /*1880*/  STL [R1+0x18], R8 ;  /* 0x0000180801007387 */ /* 0x000fe20000100800 */
[C---:B------:R-:W-:Y:S02]  /*1890*/  IADD3 R198, R195.reuse, 0x4800, RZ ;  /* 0x00004800c3c67810 */ /* 0x040fe40007ffe0ff */
[C---:B------:R-:W-:Y:S01]  /*18a0*/  IADD3 R197, R195.reuse, 0x5000, RZ ;  /* 0x00005000c3c57810 */ /* 0x040fe20007ffe0ff */
[----:B------:R-:W-:Y:S01]  /*18b0*/  STL [R1+0x28], R4 ;  /* 0x0000280401007387 */ /* 0x000fe20000100800 */
[----:B------:R-:W-:Y:S01]  /*18c0*/  IADD3 R196, R195, 0x5800, RZ ;  /* 0x00005800c3c47810 */ /* 0x000fe20007ffe0ff */
[----:B-1----:R-:W-:-:S05]  /*18d0*/  IMAD.IADD R2, R7, 0x1, R8 ;  /* 0x0000000107027824 */ /* 0x002fca00078e0208 */
[----:B------:R1:W-:Y:S02]  /*18e0*/  STL [R1+0x1c], R2 ;  /* 0x00001c0201007387 */ /* 0x0003e40000100800 */
[----:B-1----:R-:W-:-:S05]  /*18f0*/  IMAD.IADD R2, R2, 0x1, R6 ;  /* 0x0000000102027824 */ /* 0x002fca00078e0206 */
[----:B------:R1:W-:Y:S02]  /*1900*/  STL [R1+0x24], R2 ;  /* 0x0000240201007387 */ /* 0x0003e40000100800 */
.L_x_534:
[----:B------:R-:W-:Y:S01]  /*1910*/  ISETP.NE.U32.AND P2, PT, RZ, c[0x0][0x370], PT ;  /* 0x0000dc00ff007a0c */ /* 0x000fe20003f45070 */
[----:B------:R-:W-:Y:S01]  /*1920*/  IMAD.MOV.U32 R14, RZ, RZ, 0x4 ;  /* 0x00000004ff0e7424 */ /* 0x000fe200078e00ff */
[----:B------:R-:W-:Y:S01]  /*1930*/  ISETP.NE.U32.AND P1, PT, RZ, c[0x0][0x360], PT ;  /* 0x0000d800ff007a0c */ /* 0x000fe20003f25070 */
[----:B------:R-:W-:Y:S01]  /*1940*/  CS2R R4, SRZ ;  /* 0x0000000000047805 */ /* 0x000fe2000001ff00 */
[----:B------:R-:W-:Y:S01]  /*1950*/  ISETP.NE.AND.EX P2, PT, RZ, c[0x0][0x374], PT, P2 ;  /* 0x0000dd00ff007a0c */ /* 0x000fe20003f45320 */
[----:B------:R-:W-:Y:S01]  /*1960*/  IMAD.MOV.U32 R12, RZ, RZ, RZ ;  /* 0x000000ffff0c7224 */ /* 0x000fe200078e00ff */
[----:B------:R-:W-:Y:S01]  /*1970*/  ISETP.NE.AND.EX P1, PT, RZ, c[0x0][0x364], PT, P1 ;  /* 0x0000d900ff007a0c */ /* 0x000fe20003f25310 */
[CC--:B------:R-:W-:Y:S01]  /*1980*/  IMAD.WIDE R6, R235.reuse, R14.reuse, c[0x0][0x348] ;  /* 0x0000d200eb067625 */ /* 0x0c0fe200078e020e */
[----:B------:R-:W-:Y:S02]  /*1990*/  ISETP.NE.U32.AND P4, PT, RZ, c[0x0][0x348], PT ;  /* 0x0000d200ff007a0c */ /* 0x000fe40003f85070 */
[----:B------:R-:W-:Y:S01]  /*19a0*/  ISETP.NE.U32.AND P0, PT, RZ, c[0x0][0x350], PT ;  /* 0x0000d400ff007a0c */ /* 0x000fe20003f05070 */
[----:B-1----:R-:W-:Y:S01]  /*19b0*/  IMAD.WIDE R2, R235, R14, c[0x0][0x350] ;  /* 0x0000d400eb027625 */ /* 0x002fe200078e020e */
[----:B------:R-:W-:-:S02]  /*19c0*/  ISETP.NE.AND.EX P4, PT, RZ, c[0x0][0x34c], PT, P4 ;  /* 0x0000d300ff007a0c */ /* 0x000fc40003f85340 */
[----:B------:R-:W-:-:S03]  /*19d0*/  ISETP.NE.AND.EX P0, PT, RZ, c[0x0][0x354], PT, P0 ;  /* 0x0000d500ff007a0c */ /* 0x000fc60003f05300 */
[----:B------:R-:W-:-:S04]  /*19e0*/  @P2 IMAD.WIDE R10, R235, R14, c[0x0][0x370] ;  /* 0x0000dc00eb0a2625 */ /* 0x000fc800078e020e */
[----:B------:R-:W-:Y:S01]  /*19f0*/  @P1 IMAD.WIDE R8, R235, R14, c[0x0][0x360] ;  /* 0x0000d800eb081625 */ /* 0x000fe200078e020e */
[----:B------:R1:W5:Y:S04]  /*1a00*/  @P2 LDG.E R4, [R10.64] ;  /* 0x000000060a042981 */ /* 0x000368000c1e1900 */
[----:B------:R1:W5:Y:S04]  /*1a10*/  @P1 LDG.E R229, [R8.64] ;  /* 0x0000000608e51981 */ /* 0x000368000c1e1900 */
[----:B------:R1:W5:Y:S04]  /*1a20*/  @P4 LDG.E R12, [R6.64] ;  /* 0x00000006060c4981 */ /* 0x000368000c1e1900 */
[----:B------:R1:W5:Y:S01]  /*1a30*/  @P0 LDG.E R5, [R2.64] ;  /* 0x0000000602050981 */ /* 0x000362000c1e1900 */
[----:B------:R-:W-:Y:S01]  /*1a40*/  YIELD ;  /* 0x0000000000007946 */ /* 0x000fe20003800000 */
[----:B------:R-:W-:Y:S01]  /*1a50*/  LOP3.LUT R242, R234, 0xffff, RZ, 0xc0, !PT ;  /* 0x0000ffffeaf27812 */ /* 0x000fe200078ec0ff */
[----:B------:R-:W-:Y:S05]  /*1a60*/  @P1 BRA `(.L_x_406) ;  /* 0x0000005000001947 */ /* 0x000fea0003800000 */
[----:B-----5:R-:W-:Y:S01]  /*1a70*/  MOV R229, c[0x0][0x168] ;  /* 0x00005a0000e57a02 */ /* 0x020fe20000000f00 */
[----:B------:R-:W-:Y:S05]  /*1a80*/  @!P4 BRA `(.L_x_406) ;  /* 0x000000300000c947 */ /* 0x000fea0003800000 */
[----:B-1----:R-:W2:Y:S04]  /*1a90*/  LDG.E R8, [R6.64] ;  /* 0x0000000606087981 */ /* 0x002ea8000c1e1900 */
[----:B------:R-:W2:Y:S02]  /*1aa0*/  LDG.E R0, [R6.64+0x4] ;  /* 0x0000040606007981 */ /* 0x000ea4000c1e1900 */
[----:B--2---:R-:W-:-:S02]  /*1ab0*/  IADD3 R229, -R8, R0, RZ ;  /* 0x0000000008e57210 */ /* 0x004fc40007ffe1ff */
.L_x_406:
[----:B------:R-:W-:-:S04]  /*1ac0*/  ISETP.NE.U32.AND P1, PT, RZ, c[0x0][0x368], PT ;  /* 0x0000da00ff007a0c */ /* 0x000fc80003f25070 */
[----:B------:R-:W-:-:S13]  /*1ad0*/  ISETP.NE.AND.EX P1, PT, RZ, c[0x0][0x36c], PT, P1 ;  /* 0x0000db00ff007a0c */ /* 0x000fda0003f25310 */
[----:B------:R-:W-:Y:S05]  /*1ae0*/  @!P1 BRA `(.L_x_407) ;  /* 0x0000003000009947 */ /* 0x000fea0003800000 */
[----:B-1----:R-:W-:-:S05]  /*1af0*/  IMAD.WIDE R2, R235, R14, c[0x0][0x368] ;  /* 0x0000da00eb027625 */ /* 0x002fca00078e020e */
[----:B------:R1:W5:Y:S01]  /*1b00*/  LDG.E R0, [R2.64] ;  /* 0x0000000602007981 */ /* 0x000362000c1e1900 */
[----:B------:R-:W-:Y:S05]  /*1b10*/  BRA `(.L_x_408) ;  /* 0x0000005000007947 */ /* 0x000fea0003800000 */
.L_x_407:
[----:B------:R-:W-:Y:S01]  /*1b20*/  MOV R0, c[0x0][0x1d0] ;  /* 0x0000740000007a02 */ /* 0x000fe20000000f00 */
[----:B------:R-:W-:Y:S05]  /*1b30*/  @!P0 BRA `(.L_x_408) ;  /* 0x0000003000008947 */ /* 0x000fea0003800000 */
[----:B-1----:R-:W2:Y:S04]  /*1b40*/  LDG.E R6, [R2.64] ;  /* 0x0000000602067981 */ /* 0x002ea8000c1e1900 */
[----:B------:R-:W2:Y:S02]  /*1b50*/  LDG.E R0, [R2.64+0x4] ;  /* 0x0000040602007981 */ /* 0x000ea4000c1e1900 */
[----:B--2---:R-:W-:Y:S02]  /*1b60*/  IADD3 R0, -R6, R0, RZ ;  /* 0x0000000006007210 */ /* 0x004fe40007ffe1ff */
.L_x_408:
[----:B-1----:R-:W-:Y:S01]  /*1b70*/  IMAD.MOV.U32 R2, RZ, RZ, c[0x0][0x2c4] ;  /* 0x0000b100ff027624 */ /* 0x002fe200078e00ff */
[----:B-----5:R-:W-:Y:S01]  /*1b80*/  IADD3 R13, R5, R4, RZ ;  /* 0x00000004050d7210 */ /* 0x020fe20007ffe0ff */
[----:B------:R-:W-:-:S02]  /*1b90*/  IMAD.SHL.U32 R231, R233, 0x80, RZ ;  /* 0x00000080e9e77824 */ /* 0x000fc400078e00ff */
[----:B------:R-:W-:Y:S01]  /*1ba0*/  IMAD.MOV.U32 R8, RZ, RZ, c[0x0][0x32c] ;  /* 0x0000cb00ff087624 */ /* 0x000fe200078e00ff */
[----:B------:R-:W-:Y:S01]  /*1bb0*/  ISETP.NE.AND P2, PT, R2, 0x1, PT ;  /* 0x000000010200780c */ /* 0x000fe20003f45270 */
[----:B------:R-:W-:Y:S01]  /*1bc0*/  IMAD.IADD R228, R0, 0x1, -R4 ;  /* 0x0000000100e47824 */ /* 0x000fe200078e0a04 */
[----:B------:R-:W-:Y:S02]  /*1bd0*/  IADD3 R2, R231, 0x7f, RZ ;  /* 0x0000007fe7027810 */ /* 0x000fe40007ffe0ff */
[----:B------:R-:W-:Y:S02]  /*1be0*/  ISETP.GE.AND P1, PT, R8, 0x1, PT ;  /* 0x000000010800780c */ /* 0x000fe40003f26270 */
[----:B------:R-:W-:-:S07]  /*1bf0*/  MOV R0, R2 ;  /* 0x0000000200007202 */ /* 0x000fce0000000f00 */
[----:B------:R-:W-:Y:S01]  /*1c00*/  @P2 IMAD.HI.U32 R3, R2, c[0x0][0x2c8], RZ ;  /* 0x0000b20002032a27 */ /* 0x000fe200078e00ff */
[----:B------:R-:W-:-:S04]  /*1c10*/  IADD3 R2, R228, 0x1, -R229 ;  /* 0x00000001e4027810 */ /* 0x000fc80007ffe8e5 */
[----:B------:R-:W-:-:S05]  /*1c20*/  @P2 SHF.R.U32.HI R0, RZ, c[0x0][0x2cc], R3 ;  /* 0x0000b300ff002a19 */ /* 0x000fca0000011603 */
[----:B------:R-:W-:-:S05]  /*1c30*/  IMAD.IADD R0, R2, 0x1, R0 ;  /* 0x0000000102007824 */ /* 0x000fca00078e0200 */
[----:B------:R-:W-:Y:S01]  /*1c40*/  IADD3 R3, R0, c[0x0][0x328], RZ ;  /* 0x0000ca0000037a10 */ /* 0x000fe20007ffe0ff */
[----:B------:R-:W-:Y:S05]  /*1c50*/  @!P1 BRA `(.L_x_409) ;  /* 0x0000010000009947 */ /* 0x000fea0003800000 */
[C---:B------:R-:W-:Y:S01]  /*1c60*/  ISETP.GT.AND P3, PT, R0.reuse, RZ, PT ;  /* 0x000000ff0000720c */ /* 0x040fe20003f64270 */
[----:B------:R-:W-:Y:S01]  /*1c70*/  BSSY B0, `(.L_x_410) ;  /* 0x000000c000007945 */ /* 0x000fe20003800000 */
[----:B------:R-:W-:-:S11]  /*1c80*/  IADD3 R2, R0, -0x1, RZ ;  /* 0xffffffff00027810 */ /* 0x000fd60007ffe0ff */
[----:B------:R-:W-:Y:S05]  /*1c90*/  @P3 BRA `(.L_x_411) ;  /* 0x0000006000003947 */ /* 0x000fea0003800000 */
[----:B------:R-:W-:Y:S01]  /*1ca0*/  ISETP.NE.AND P3, PT, R8, 0x1, PT ;  /* 0x000000010800780c */ /* 0x000fe20003f65270 */
[----:B------:R-:W-:-:S12]  /*1cb0*/  IMAD.MOV R0, RZ, RZ, -R0 ;  /* 0x000000ffff007224 */ /* 0x000fd800078e0a00 */
[----:B------:R-:W-:-:S05]  /*1cc0*/  @P3 IMAD.HI.U32 R2, R0, c[0x0][0x330], RZ ;  /* 0x0000cc0000023a27 */ /* 0x000fca00078e00ff */
[----:B------:R-:W-:-:S04]  /*1cd0*/  @P3 SHF.R.U32.HI R0, RZ, c[0x0][0x334], R2 ;  /* 0x0000cd00ff003a19 */ /* 0x000fc80000011602 */
[----:B------:R-:W-:Y:S01]  /*1ce0*/  LOP3.LUT R2, RZ, R0, RZ, 0x33, !PT ;  /* 0x00000000ff027212 */ /* 0x000fe200078e33ff */
[----:B------:R-:W-:Y:S05]  /*1cf0*/  BRA `(.L_x_412) ;  /* 0x0000003000007947 */ /* 0x000fea0003800000 */
.L_x_411:
[----:B------:R-:W-:-:S13]  /*1d00*/  ISETP.NE.AND P3, PT, R8, 0x1, PT ;  /* 0x000000010800780c */ /* 0x000fda0003f65270 */
[----:B------:R-:W-:-:S05]  /*1d10*/  @P3 IMAD.HI.U32 R0, R2, c[0x0][0x330], RZ ;  /* 0x0000cc0002003a27 */ /* 0x000fca00078e00ff */
[----:B------:R-:W-:Y:S02]  /*1d20*/  @P3 SHF.R.U32.HI R2, RZ, c[0x0][0x334], R0 ;  /* 0x0000cd00ff023a19 */ /* 0x000fe40000011600 */
.L_x_412:
[----:B------:R-:W-:Y:S05]  /*1d30*/  BSYNC B0 ;  /* 0x0000000000007941 */ /* 0x000fea0003800000 */
.L_x_410:
[----:B------:R-:W-:-:S05]  /*1d40*/  IMAD R2, R2, R8, c[0x0][0x32c] ;  /* 0x0000cb0002027624 */ /* 0x000fca00078e0208 */
[----:B------:R-:W-:-:S04]  /*1d50*/  IMNMX R3, R3, R2, PT ;  /* 0x0000000203037217 */ /* 0x000fc80003800200 */
.L_x_409:
[----:B------:R-:W-:Y:S01]  /*1d60*/  IADD3 R3, R3, 0x3f, RZ ;  /* 0x0000003f03037810 */ /* 0x000fe20007ffe0ff */
[----:B------:R-:W-:Y:S01]  /*1d70*/  @P2 IMAD.HI.U32 R4, R231, c[0x0][0x2c8], RZ ;  /* 0x0000b200e7042a27 */ /* 0x000fe200078e00ff */
[C---:B------:R-:W-:Y:S02]  /*1d80*/  IADD3 R2, R228.reuse, 0x3f, RZ ;  /* 0x0000003fe4027810 */ /* 0x040fe40007ffe0ff */
[----:B------:R-:W-:Y:S01]  /*1d90*/  SHF.R.S32.HI R5, RZ, 0x1f, R3 ;  /* 0x0000001fff057819 */ /* 0x000fe20000011403 */
[----:B------:R-:W-:Y:S01]  /*1da0*/  IMAD.MOV.U32 R0, RZ, RZ, R231 ;  /* 0x000000ffff007224 */ /* 0x000fe200078e00e7 */
[----:B------:R-:W-:Y:S01]  /*1db0*/  SHF.R.S32.HI R6, RZ, 0x1f, R2 ;  /* 0x0000001fff067819 */ /* 0x000fe20000011402 */
[----:B------:R-:W-:Y:S01]  /*1dc0*/  IMAD.IADD R7, R228, 0x1, -R229 ;  /* 0x00000001e4077824 */ /* 0x000fe200078e0ae5 */
[----:B------:R-:W-:Y:S02]  /*1dd0*/  @P2 SHF.R.U32.HI R0, RZ, c[0x0][0x2cc], R4 ;  /* 0x0000b300ff002a19 */ /* 0x000fe40000011604 */
[----:B------:R-:W-:-:S02]  /*1de0*/  LEA.HI R3, R5, R3, RZ, 0x6 ;  /* 0x0000000305037211 */ /* 0x000fc400078f30ff */
[----:B------:R-:W-:Y:S01]  /*1df0*/  LEA.HI R2, R6, R2, RZ, 0x6 ;  /* 0x0000000206027211 */ /* 0x000fe200078f30ff */
[----:B------:R1:W-:Y:S01]  /*1e00*/  STL [R1+0x8], R7 ;  /* 0x0000080701007387 */ /* 0x0003e20000100800 */
[----:B------:R-:W-:Y:S01]  /*1e10*/  IMAD.IADD R0, R7, 0x1, R0 ;  /* 0x0000000107007824 */ /* 0x000fe200078e0200 */
[----:B------:R-:W-:Y:S02]  /*1e20*/  SHF.R.S32.HI R3, RZ, 0x6, R3 ;  /* 0x00000006ff037819 */ /* 0x000fe40000011403 */
[----:B-1----:R-:W-:Y:S02]  /*1e30*/  SHF.R.S32.HI R7, RZ, 0x6, R2 ;  /* 0x00000006ff077819 */ /* 0x002fe40000011402 */
[----:B------:R-:W-:Y:S02]  /*1e40*/  IADD3 R2, R0, -c[0x0][0x324], RZ ;  /* 0x8000c90000027a10 */ /* 0x000fe40007ffe0ff */
[----:B------:R-:W-:Y:S01]  /*1e50*/  IMNMX R7, R7, R3, PT ;  /* 0x0000000307077217 */ /* 0x000fe20003800200 */
[----:B------:R-:W-:Y:S05]  /*1e60*/  @!P1 BRA `(.L_x_413) ;  /* 0x000000f000009947 */ /* 0x000fea0003800000 */
[----:B------:R-:W-:Y:S01]  /*1e70*/  ISETP.GT.AND P3, PT, R0, -0x1, PT ;  /* 0xffffffff0000780c */ /* 0x000fe20003f64270 */
[----:B------:R-:W-:-:S12]  /*1e80*/  BSSY B0, `(.L_x_414) ;  /* 0x000000b000007945 */ /* 0x000fd80003800000 */
[----:B------:R-:W-:Y:S05]  /*1e90*/  @P3 BRA `(.L_x_415) ;  /* 0x0000006000003947 */ /* 0x000fea0003800000 */
[----:B------:R-:W-:Y:S02]  /*1ea0*/  ISETP.NE.AND P3, PT, R8, 0x1, PT ;  /* 0x000000010800780c */ /* 0x000fe40003f65270 */
[----:B------:R-:W-:-:S11]  /*1eb0*/  LOP3.LUT R0, RZ, R0, RZ, 0x33, !PT ;  /* 0x00000000ff007212 */ /* 0x000fd600078e33ff */
[----:B------:R-:W-:-:S05]  /*1ec0*/  @P3 IMAD.HI.U32 R3, R0, c[0x0][0x330], RZ ;  /* 0x0000cc0000033a27 */ /* 0x000fca00078e00ff */
[----:B------:R-:W-:-:S04]  /*1ed0*/  @P3 SHF.R.U32.HI R0, RZ, c[0x0][0x334], R3 ;  /* 0x0000cd00ff003a19 */ /* 0x000fc80000011603 */
[----:B------:R-:W-:Y:S01]  /*1ee0*/  LOP3.LUT R0, RZ, R0, RZ, 0x33, !PT ;  /* 0x00000000ff007212 */ /* 0x000fe200078e33ff */
[----:B------:R-:W-:Y:S05]  /*1ef0*/  BRA `(.L_x_416) ;  /* 0x0000003000007947 */ /* 0x000fea0003800000 */
.L_x_415:
[----:B------:R-:W-:-:S13]  /*1f00*/  ISETP.NE.AND P3, PT, R8, 0x1, PT ;  /* 0x000000010800780c */ /* 0x000fda0003f65270 */
[----:B------:R-:W-:-:S05]  /*1f10*/  @P3 IMAD.HI.U32 R3, R0, c[0x0][0x330], RZ ;  /* 0x0000cc0000033a27 */ /* 0x000fca00078e00ff */
[----:B------:R-:W-:Y:S02]  /*1f20*/  @P3 SHF.R.U32.HI R0, RZ, c[0x0][0x334], R3 ;  /* 0x0000cd00ff003a19 */ /* 0x000fe40000011603 */
.L_x_416:
[----:B------:R-:W-:Y:S05]  /*1f30*/  BSYNC B0 ;  /* 0x0000000000007941 */ /* 0x000fea0003800000 */
.L_x_414:
[----:B------:R-:W-:-:S05]  /*1f40*/  IMAD R0, R0, c[0x0][0x32c], RZ ;  /* 0x0000cb0000007a24 */ /* 0x000fca00078e02ff */
[----:B------:R-:W-:-:S04]  /*1f50*/  IMNMX R2, R2, R0, !PT ;  /* 0x0000000002027217 */ /* 0x000fc80007800200 */
.L_x_413:
[----:B------:R-:W-:Y:S01]  /*1f60*/  SHF.R.S32.HI R0, RZ, 0x1f, R2 ;  /* 0x0000001fff007819 */ /* 0x000fe20000011402 */
[----:B------:R-:W-:Y:S01]  /*1f70*/  BSSY B0, `(.L_x_417) ;  /* 0x000002e000007945 */ /* 0x000fe20003800000 */
[----:B------:R-:W-:Y:S02]  /*1f80*/  LOP3.LUT R3, R234, 0xff000000, RZ, 0xc0, !PT ;  /* 0xff000000ea037812 */ /* 0x000fe400078ec0ff */
[----:B------:R-:W-:Y:S02]  /*1f90*/  LEA.HI R0, R0, R2, RZ, 0x6 ;  /* 0x0000000200007211 */ /* 0x000fe400078f30ff */
[----:B------:R-:W-:Y:S02]  /*1fa0*/  LOP3.LUT R2, R234, 0xff0000, RZ, 0xc0, !PT ;  /* 0x00ff0000ea027812 */ /* 0x000fe400078ec0ff */
[----:B------:R-:W-:-:S04]  /*1fb0*/  SHF.R.S32.HI R0, RZ, 0x6, R0 ;  /* 0x00000006ff007819 */ /* 0x000fc80000011400 */
[----:B------:R-:W-:Y:S02]  /*1fc0*/  IMNMX R6, RZ, R0, !PT ;  /* 0x00000000ff067217 */ /* 0x000fe40007800200 */
[----:B------:R-:W-:Y:S02]  /*1fd0*/  SHF.R.U32.HI R0, RZ, 0x8, R3 ;  /* 0x00000008ff007819 */ /* 0x000fe40000011603 */
[----:B------:R-:W-:Y:S02]  /*1fe0*/  ISETP.GT.AND P3, PT, R7, R6, PT ;  /* 0x000000060700720c */ /* 0x000fe40003f64270 */
[----:B------:R-:W-:Y:S01]  /*1ff0*/  LEA.HI R0, R2, R0, RZ, 0x10 ;  /* 0x0000000002007211 */ /* 0x000fe200078f80ff */
[----:B------:R-:W-:-:S03]  /*2000*/  IMAD.MOV.U32 R2, RZ, RZ, RZ ;  /* 0x000000ffff027224 */ /* 0x000fc600078e00ff */
[----:B------:R-:W-:Y:S02]  /*2010*/  LOP3.LUT R15, R0, 0xff, RZ, 0xc0, !PT ;  /* 0x000000ff000f7812 */ /* 0x000fe400078ec0ff */
[----:B------:R-:W-:-:S03]  /*2020*/  SHF.R.U32.HI R5, RZ, 0x10, R0 ;  /* 0x00000010ff057819 */ /* 0x000fc60000011600 */
[----:B------:R1:W-:Y:S04]  /*2030*/  STL [R1+0x10], R15 ;  /* 0x0000100f01007387 */ /* 0x0003e80000100800 */
[----:B------:R1:W-:Y:S01]  /*2040*/  STL [R1+0xc], R5 ;  /* 0x00000c0501007387 */ /* 0x0003e20000100800 */
[----:B------:R-:W-:Y:S05]  /*2050*/  @!P3 BRA `(.L_x_418) ;  /* 0x000001f00000b947 */ /* 0x000fea0003800000 */
[----:B------:R-:W-:-:S04]  /*2060*/  ISETP.NE.AND P3, PT, R5, RZ, PT ;  /* 0x000000ff0500720c */ /* 0x000fc80003f65270 */
[----:B------:R-:W-:-:S04]  /*2070*/  SEL R0, R5, c[0x0][0x338], P3 ;  /* 0x0000ce0005007a07 */ /* 0x000fc80001800000 */
[----:B------:R-:W-:Y:S02]  /*2080*/  IABS R3, R0 ;  /* 0x0000000000037213 */ /* 0x000fe40000000000 */
[----:B------:R-:W-:Y:S02]  /*2090*/  IADD3 R4, R0, -0x1, R7 ;  /* 0xffffffff00047810 */ /* 0x000fe40007ffe007 */
[----:B------:R-:W2:Y:S03]  /*20a0*/  I2F.RP R2, R3 ;  /* 0x0000000300027306 */ /* 0x000ea60000209400 */
[----:B------:R-:W-:Y:S02]  /*20b0*/  IMAD.IADD R8, R4, 0x1, -R6 ;  /* 0x0000000104087824 */ /* 0x000fe400078e0a06 */
[----:B------:R-:W-:-:S03]  /*20c0*/  IMAD.MOV.U32 R4, RZ, RZ, RZ ;  /* 0x000000ffff047224 */ /* 0x000fc600078e00ff */
[----:B------:R-:W-:Y:S01]  /*20d0*/  IABS R11, R8 ;  /* 0x00000008000b7213 */ /* 0x000fe20000000000 */
[----:B--2---:R-:W2:Y:S02]  /*20e0*/  MUFU.RCP R2, R2 ;  /* 0x0000000200027308 */ /* 0x004ea40000001000 */
[----:B--2---:R-:W-:-:S06]  /*20f0*/  IADD3 R2, R2, 0xffffffe, RZ ;  /* 0x0ffffffe02027810 */ /* 0x004fcc0007ffe0ff */
[----:B-1----:R-:W1:Y:S02]  /*2100*/  F2I.FTZ.U32.TRUNC.NTZ R5, R2 ;  /* 0x0000000200057305 */ /* 0x002e64000021f000 */
        /* <DEDUP_REMOVED lines=20> */
.L_x_418:
[----:B------:R-:W-:Y:S05]  /*2250*/  BSYNC B0 ;  /* 0x0000000000007941 */ /* 0x000fea0003800000 */
.L_x_417:
[----:B------:R-:W-:Y:S01]  /*2260*/  IMAD R211, R15, R2, R6 ;  /* 0x000000020fd37224 */ /* 0x000fe200078e0206 */
        /* <DEDUP_REMOVED lines=54> */
[----:B------:R-:W2:Y:S01]  /*25d0*/  LDL R8, [R1+0x34] ;  /* 0x0000340001087983 */ /* 0x000ea20000100800 */
[----:B------:R-:W-:-:S04]  /*25e0*/  ISETP.NE.U32.AND P3, PT, RZ, c[0x0][0x340], PT ;  /* 0x0000d000ff007a0c */ /* 0x000fc80003f65070 */
[----:B------:R-:W-:-:S13]  /*25f0*/  ISETP.NE.AND.EX P3, PT, RZ, c[0x0][0x344], PT, P3 ;  /* 0x0000d100ff007a0c */ /* 0x000fda0003f65330 */
[----:B------:R-:W-:-:S05]  /*2600*/  @P3 IMAD.WIDE R2, R235, R14, c[0x0][0x340] ;  /* 0x0000d000eb023625 */ /* 0x000fca00078e020e */
[----:B-1----:R1:W3:Y:S01]  /*2610*/  @P3 LDG.E R15, [R2.64] ;  /* 0x00000006020f3981 */ /* 0x0022e2000c1e1900 */
[----:B------:R-:W-:Y:S02]  /*2620*/  SHF.R.S32.HI R0, RZ, 0x1f, R12 ;  /* 0x0000001fff007819 */ /* 0x000fe4000001140c */
[----:B------:R-:W-:Y:S01]  /*2630*/  SHF.R.S32.HI R14, RZ, 0x1f, R235 ;  /* 0x0000001fff0e7819 */ /* 0x000fe200000114eb */
[----:B------:R-:W4:Y:S01]  /*2640*/  S2R R9, SR_TID.X ;  /* 0x0000000000097919 */ /* 0x000f220000002100 */
[----:B------:R-:W-:Y:S01]  /*2650*/  SHF.R.S32.HI R10, RZ, 0x1f, R13 ;  /* 0x0000001fff0a7819 */ /* 0x000fe2000001140d */
[----:B------:R-:W-:Y:S01]  /*2660*/  IMAD R0, R0, c[0x0][0x178], RZ ;  /* 0x00005e0000007a24 */ /* 0x000fe200078e02ff */
[----:B------:R-:W-:Y:S02]  /*2670*/  SEL R7, R14, RZ, !P4 ;  /* 0x000000ff0e077207 */ /* 0x000fe40006000000 */
[----:B------:R-:W-:Y:S01]  /*2680*/  ISETP.GE.AND P6, PT, R236, c[0x0][0x198], PT ;  /* 0x00006600ec007a0c */ /* 0x000fe20003fc6270 */
[----:B------:R-:W-:Y:S01]  /*2690*/  IMAD R0, R12, c[0x0][0x17c], R0 ;  /* 0x00005f000c007a24 */ /* 0x000fe200078e0200 */
[----:B------:R-:W-:Y:S01]  /*26a0*/  LOP3.LUT R241, R241, 0xfffffffb, RZ, 0xc0, !PT ;  /* 0xfffffffbf1f17812 */ /* 0x000fe200078ec0ff */
[----:B------:R-:W-:Y:S01]  /*26b0*/  IMAD R7, R7, c[0x0][0x1c0], RZ ;  /* 0x0000700007077a24 */ /* 0x000fe200078e02ff */
[----:B------:R-:W-:-:S09]  /*26c0*/  IADD3 R88, R234, -0x1, RZ ;  /* 0xffffffffea587810 */ /* 0x000fd20007ffe0ff */
[----:B------:R-:W-:Y:S01]  /*26d0*/  @P6 LOP3.LUT R241, R241, 0x4, RZ, 0xfc, !PT ;  /* 0x00000004f1f16812 */ /* 0x000fe200078efcff */
[----:B-1----:R-:W-:-:S03]  /*26e0*/  IMAD.WIDE.U32 R2, R12, c[0x0][0x178], RZ ;  /* 0x00005e000c027a25 */ /* 0x002fc600078e00ff */
[----:B------:R-:W-:Y:S02]  /*26f0*/  LOP3.LUT R241, R241, 0xfffffffd, RZ, 0xc0, !PT ;  /* 0xfffffffdf1f17812 */ /* 0x000fe400078ec0ff */
[----:B----4-:R-:W-:Y:S01]  /*2700*/  SHF.R.S32.HI R18, RZ, 0x1f, R9 ;  /* 0x0000001fff127819 */ /* 0x010fe20000011409 */
[----:B------:R-:W-:Y:S01]  /*2710*/  IMAD.IADD R5, R3, 0x1, R0 ;  /* 0x0000000103057824 */ /* 0x000fe200078e0200 */
[----:B------:R-:W-:Y:S01]  /*2720*/  SEL R3, R235, RZ, !P4 ;  /* 0x000000ffeb037207 */ /* 0x000fe20006000000 */
[----:B------:R-:W-:Y:S01]  /*2730*/  IMAD.MOV.U32 R4, RZ, RZ, R2 ;  /* 0x000000ffff047224 */ /* 0x000fe200078e0002 */
[----:B------:R-:W-:Y:S02]  /*2740*/  LEA.HI R18, R18, R9, RZ, 0x3 ;  /* 0x0000000912127211 */ /* 0x000fe400078f18ff */
[----:B------:R-:W-:Y:S01]  /*2750*/  ISETP.GE.AND P4, PT, R238, c[0x0][0x1d4], PT ;  /* 0x00007500ee007a0c */ /* 0x000fe20003f86270 */
[----:B------:R-:W-:Y:S01]  /*2760*/  IMAD.WIDE.U32 R4, R242, c[0x0][0x1b8], R4 ;  /* 0x00006e00f2047a25 */ /* 0x000fe200078e0004 */
[----:B------:R-:W-:-:S03]  /*2770*/  SHF.R.S32.HI R18, RZ, 0x3, R18 ;  /* 0x00000003ff127819 */ /* 0x000fc60000011412 */
[----:B------:R-:W-:Y:S01]  /*2780*/  IMAD R5, R242, c[0x0][0x1bc], R5 ;  /* 0x00006f00f2057a24 */ /* 0x000fe200078e0205 */
[C---:B------:R-:W-:Y:S01]  /*2790*/  IADD3 R2, P5, R18.reuse, R13, RZ ;  /* 0x0000000d12027210 */ /* 0x040fe20007fbe0ff */
[C---:B------:R-:W-:Y:S02]  /*27a0*/  IMAD R11, R3.reuse, c[0x0][0x1c4], R7 ;  /* 0x00007100030b7a24 */ /* 0x040fe400078e0207 */
[----:B------:R-:W-:Y:S01]  /*27b0*/  IMAD.WIDE.U32 R4, R3, c[0x0][0x1c0], R4 ;  /* 0x0000700003047a25 */ /* 0x000fe200078e0004 */
[----:B------:R-:W-:Y:S02]  /*27c0*/  LEA.HI.X.SX32 R10, R18, R10, 0x1, P5 ;  /* 0x0000000a120a7211 */ /* 0x000fe400028f0eff */
[----:B------:R-:W-:Y:S01]  /*27d0*/  ISETP.GE.AND P5, PT, R236, c[0x0][0x1d4], PT ;  /* 0x00007500ec007a0c */ /* 0x000fe20003fa6270 */
[----:B------:R-:W-:-:S04]  /*27e0*/  IMAD.WIDE.U32 R12, R2, c[0x0][0x208], R236 ;  /* 0x00008200020c7a25 */ /* 0x000fc800078e00ec */
[C---:B------:R-:W-:Y:S02]  /*27f0*/  IMAD R7, R10.reuse, c[0x0][0x1e0], RZ ;  /* 0x000078000a077a24 */ /* 0x040fe400078e02ff */
[----:B------:R-:W-:Y:S02]  /*2800*/  IMAD R3, R10, c[0x0][0x208], RZ ;  /* 0x000082000a037a24 */ /* 0x000fe400078e02ff */
[C---:B------:R-:W-:Y:S02]  /*2810*/  IMAD R16, R2.reuse, c[0x0][0x1e4], R7 ;  /* 0x0000790002107a24 */ /* 0x040fe400078e0207 */
[----:B------:R-:W-:Y:S01]  /*2820*/  IMAD R17, R2, c[0x0][0x20c], R3 ;  /* 0x0000830002117a24 */ /* 0x000fe200078e0203 */
[----:B------:R-:W-:Y:S02]  /*2830*/  IADD3 R3, R5, R11, RZ ;  /* 0x0000000b05037210 */ /* 0x000fe40007ffe0ff */
[----:B--2---:R-:W-:-:S05]  /*2840*/  IADD3 R6, R8, R231, RZ ;  /* 0x000000e708067210 */ /* 0x004fca0007ffe0ff */
[----:B------:R-:W-:-:S04]  /*2850*/  @P2 IMAD.HI.U32 R8, R6, c[0x0][0x2c8], RZ ;  /* 0x0000b20006082a27 */ /* 0x000fc800078e00ff */
[----:B------:R-:W-:Y:S01]  /*2860*/  IMAD.MOV.U32 R0, RZ, RZ, R6 ;  /* 0x000000ffff007224 */ /* 0x000fe200078e0006 */
[----:B------:R-:W-:Y:S01]  /*2870*/  @P2 SHF.R.U32.HI R0, RZ, c[0x0][0x2cc], R8 ;  /* 0x0000b300ff002a19 */ /* 0x000fe20000011608 */
[----:B------:R-:W-:-:S03]  /*2880*/  IMAD.WIDE.U32 R8, R2, c[0x0][0x1e0], R236 ;  /* 0x0000780002087a25 */ /* 0x000fc600078e00ec */
[--C-:B------:R-:W-:Y:S01]  /*2890*/  SHF.R.S32.HI R2, RZ, 0x1f, R0.reuse ;  /* 0x0000001fff027819 */ /* 0x100fe20000011400 */
[----:B------:R-:W-:Y:S01]  /*28a0*/  IMAD.MOV R7, RZ, RZ, -R0 ;  /* 0x000000ffff077224 */ /* 0x000fe200078e0a00 */
[----:B------:R-:W-:-:S03]  /*28b0*/  IADD3 R9, R9, R16, RZ ;  /* 0x0000001009097210 */ /* 0x000fc60007ffe0ff */
[----:B------:R-:W-:Y:S01]  /*28c0*/  IMAD R10, R7, c[0x0][0x2c4], R6 ;  /* 0x0000b100070a7a24 */ /* 0x000fe200078e0206 */
[----:B------:R-:W-:Y:S01]  /*28d0*/  SEL R6, RZ, 0xffffffff, P4 ;  /* 0xffffffffff067807 */ /* 0x000fe20002000000 */
[----:B------:R-:W-:Y:S02]  /*28e0*/  IMAD R5, R2, c[0x0][0x1b0], RZ ;  /* 0x00006c0002057a24 */ /* 0x000fe400078e02ff */
[----:B------:R-:W-:Y:S01]  /*28f0*/  IMAD.MOV.U32 R2, RZ, RZ, R4 ;  /* 0x000000ffff027224 */ /* 0x000fe200078e0004 */
[----:B------:R-:W-:Y:S01]  /*2900*/  SEL R4, RZ, 0x1, P5 ;  /* 0x00000001ff047807 */ /* 0x000fe20002800000 */
[----:B------:R-:W-:Y:S02]  /*2910*/  IMAD.SHL.U32 R6, R6, 0x2, RZ ;  /* 0x0000000206067824 */ /* 0x000fe400078e00ff */
[C---:B------:R-:W-:Y:S02]  /*2920*/  IMAD R5, R0.reuse, c[0x0][0x1b4], R5 ;  /* 0x00006d0000057a24 */ /* 0x040fe400078e0205 */
[----:B------:R-:W-:Y:S01]  /*2930*/  IMAD.WIDE.U32 R2, R0, c[0x0][0x1b0], R2 ;  /* 0x00006c0000027a25 */ /* 0x000fe200078e0002 */
[----:B------:R-:W-:-:S02]  /*2940*/  SHF.R.S32.HI R0, RZ, 0x1f, R10 ;  /* 0x0000001fff007819 */ /* 0x000fc4000001140a */
[----:B------:R-:W-:Y:S01]  /*2950*/  LOP3.LUT R16, R6, 0x2, R4, 0xe2, !PT ;  /* 0x0000000206107812 */ /* 0x000fe200078ee204 */
[----:B------:R-:W-:Y:S01]  /*2960*/  IMAD.IADD R7, R13, 0x1, R17 ;  /* 0x000000010d077824 */ /* 0x000fe200078e0211 */
[----:B------:R-:W-:Y:S01]  /*2970*/  IADD3 R5, R3, R5, RZ ;  /* 0x0000000503057210 */ /* 0x000fe20007ffe0ff */
[----:B------:R-:W-:Y:S01]  /*2980*/  IMAD R0, R0, c[0x0][0x1a8], RZ ;  /* 0x00006a0000007a24 */ /* 0x000fe200078e02ff */
[----:B------:R-:W-:Y:S01]  /*2990*/  MOV R4, R2 ;  /* 0x0000000200047202 */ /* 0x000fe20000000f00 */
[----:B------:R-:W-:Y:S01]  /*29a0*/  IMAD.MOV.U32 R6, RZ, RZ, R12 ;  /* 0x000000ffff067224 */ /* 0x000fe200078e000c */
[----:B---3--:R-:W-:Y:S01]  /*29b0*/  @P3 SHF.R.S32.HI R3, RZ, 0x1f, R15 ;  /* 0x0000001fff033819 */ /* 0x008fe2000001140f */
[----:B------:R-:W-:Y:S02]  /*29c0*/  @!P3 IMAD.MOV.U32 R3, RZ, RZ, R14 ;  /* 0x000000ffff03b224 */ /* 0x000fe400078e000e */
[C---:B------:R-:W-:Y:S02]  /*29d0*/  IMAD R12, R10.reuse, c[0x0][0x1ac], R0 ;  /* 0x00006b000a0c7a24 */ /* 0x040fe400078e0200 */
[----:B------:R-:W-:Y:S01]  /*29e0*/  IMAD.WIDE.U32 R10, R10, c[0x0][0x1a8], R4 ;  /* 0x00006a000a0a7a25 */ /* 0x000fe200078e0004 */
[----:B------:R-:W-:-:S03]  /*29f0*/  SEL R0, R3, RZ, !P0 ;  /* 0x000000ff03007207 */ /* 0x000fc60004000000 */
[----:B------:R-:W-:Y:S01]  /*2a00*/  @P3 IMAD.MOV.U32 R2, RZ, RZ, R15 ;  /* 0x000000ffff023224 */ /* 0x000fe200078e000f */
[----:B------:R-:W-:Y:S01]  /*2a10*/  @!P3 MOV R2, R235 ;  /* 0x000000eb0002b202 */ /* 0x000fe20000000f00 */
[----:B------:R-:W-:Y:S01]  /*2a20*/  IMAD.WIDE.U32 R6, R242, c[0x0][0x210], R6 ;  /* 0x00008400f2067a25 */ /* 0x000fe200078e0006 */
[----:B------:R-:W-:-:S03]  /*2a30*/  ISETP.GE.AND P3, PT, R239, c[0x0][0x1d4], PT ;  /* 0x00007500ef007a0c */ /* 0x000fc60003f66270 */
[----:B------:R-:W-:Y:S01]  /*2a40*/  IMAD.WIDE.U32 R4, R242, c[0x0][0x1e8], R8 ;  /* 0x00007a00f2047a25 */ /* 0x000fe200078e0008 */
[----:B------:R-:W-:Y:S02]  /*2a50*/  SEL R8, R2, RZ, !P0 ;  /* 0x000000ff02087207 */ /* 0x000fe40004000000 */
[----:B------:R-:W-:Y:S01]  /*2a60*/  SEL R2, RZ, 0x4, P3 ;  /* 0x00000004ff027807 */ /* 0x000fe20001800000 */
[C---:B------:R-:W-:Y:S01]  /*2a70*/  IMAD R3, R242.reuse, c[0x0][0x214], R7 ;  /* 0x00008500f2037a24 */ /* 0x040fe200078e0207 */
[----:B------:R-:W-:Y:S01]  /*2a80*/  IADD3 R7, R11, R12, RZ ;  /* 0x0000000c0b077210 */ /* 0x000fe20007ffe0ff */
[----:B------:R-:W-:Y:S01]  /*2a90*/  IMAD R5, R242, c[0x0][0x1ec], R5 ;  /* 0x00007b00f2057a24 */ /* 0x000fe200078e0205 */
[----:B------:R-:W-:Y:S02]  /*2aa0*/  LEA R12, P0, R10, c[0x0][0x160], 0x1 ;  /* 0x000058000a0c7a11 */ /* 0x000fe400078008ff */
[----:B------:R-:W-:Y:S01]  /*2ab0*/  LOP3.LUT R14, R16, R2, RZ, 0xfc, !PT ;  /* 0x00000002100e7212 */ /* 0x000fe200078efcff */
[----:B------:R-:W-:Y:S01]  /*2ac0*/  IMAD.MOV.U32 R2, RZ, RZ, R6 ;  /* 0x000000ffff027224 */ /* 0x000fe200078e0006 */
[----:B------:R-:W-:Y:S01]  /*2ad0*/  LEA.HI.X R11, R10, c[0x0][0x164], R7, 0x1, P0 ;  /* 0x000059000a0b7a11 */ /* 0x000fe200000f0c07 */
[----:B------:R-:W-:Y:S01]  /*2ae0*/  IMAD R6, R0, c[0x0][0x1f0], RZ ;  /* 0x00007c0000067a24 */ /* 0x000fe200078e02ff */
[----:B------:R-:W-:Y:S01]  /*2af0*/  ISETP.GE.AND P0, PT, R238, c[0x0][0x198], PT ;  /* 0x00006600ee007a0c */ /* 0x000fe20003f06270 */
[----:B------:R-:W-:Y:S01]  /*2b00*/  IMAD R0, R0, c[0x0][0x218], RZ ;  /* 0x0000860000007a24 */ /* 0x000fe200078e02ff */
[----:B------:R-:W-:Y:S01]  /*2b10*/  IADD3 R9, R18, R231, RZ ;  /* 0x000000e712097210 */ /* 0x000fe20007ffe0ff */
[----:B------:R-:W-:-:S04]  /*2b20*/  IMAD.WIDE.U32 R214, R8, c[0x0][0x218], R2 ;  /* 0x0000860008d67a25 */ /* 0x000fc800078e0002 */
[C---:B------:R-:W-:Y:S02]  /*2b30*/  IMAD R0, R8.reuse, c[0x0][0x21c], R0 ;  /* 0x0000870008007a24 */ /* 0x040fe400078e0200 */
[----:B------:R-:W-:-:S03]  /*2b40*/  IMAD.WIDE.U32 R212, R8, c[0x0][0x1f0], R4 ;  /* 0x00007c0008d47a25 */ /* 0x000fc600078e0004 */
[----:B------:R-:W-:Y:S01]  /*2b50*/  IADD3 R217, R215, R0, RZ ;  /* 0x00000000d7d97210 */ /* 0x000fe20007ffe0ff */
[----:B------:R-:W-:Y:S01]  /*2b60*/  IMAD R2, R8, c[0x0][0x1f4], R6 ;  /* 0x00007d0008027a24 */ /* 0x000fe200078e0206 */
[----:B------:R-:W-:Y:S02]  /*2b70*/  @P0 LOP3.LUT R241, R241, 0x2, RZ, 0xfc, !PT ;  /* 0x00000002f1f10812 */ /* 0x000fe400078efcff */
[----:B------:R-:W-:Y:S01]  /*2b80*/  ISETP.GE.AND P0, PT, R239, c[0x0][0x198], PT ;  /* 0x00006600ef007a0c */ /* 0x000fe20003f06270 */
[----:B------:R-:W-:Y:S01]  /*2b90*/  IMAD.IADD R216, R213, 0x1, R2 ;  /* 0x00000001d5d87824 */ /* 0x000fe200078e0202 */
[----:B------:R-:W-:-:S11]  /*2ba0*/  LOP3.LUT R241, R241, 0xfffffffe, RZ, 0xc0, !PT ;  /* 0xfffffffef1f17812 */ /* 0x000fd600078ec0ff */
[----:B------:R-:W-:Y:S01]  /*2bb0*/  @P0 LOP3.LUT R241, R241, 0x1, RZ, 0xfc, !PT ;  /* 0x00000001f1f10812 */ /* 0x000fe200078efcff */
[----:B------:R-:W-:Y:S05]  /*2bc0*/  BRA.DIV ~URZ, `(.L_x_420) ;  /* 0x00012b827f007947 */ /* 0x000fea000b800000 */
[----:B------:R1:W2:Y:S02]  /*2bd0*/  SHFL.IDX PT, R8, R11, RZ, 0x181f ;  /* 0x00181fff0b087589 */ /* 0x0002a400000e0000 */
.L_x_539:
[----:B------:R-:W-:Y:S05]  /*2be0*/  BRA.DIV ~URZ, `(.L_x_421) ;  /* 0x00012bd27f007947 */ /* 0x000fea000b800000 */
[----:B------:R3:W4:Y:S02]  /*2bf0*/  SHFL.IDX PT, R0, R12, RZ, 0x181f ;  /* 0x00181fff0c007589 */ /* 0x00072400000e0000 */
.L_x_540:
[----:B------:R-:W-:Y:S01]  /*2c00*/  IMAD R10, R229, c[0x0][0x2c4], RZ ;  /* 0x0000b100e50a7a24 */ /* 0x000fe200078e02ff */
[----:B------:R-:W-:Y:S04]  /*2c10*/  BSSY B0, `(.L_x_422) ;  /* 0x0000016000007945 */ /* 0x000fe80003800000 */
[----:B------:R-:W-:-:S13]  /*2c20*/  ISETP.GE.AND P0, PT, R9, R10, PT ;  /* 0x0000000a0900720c */ /* 0x000fda0003f06270 */
[----:B------:R-:W-:Y:S05]  /*2c30*/  @P0 BRA `(.L_x_423) ;  /* 0x0000013000000947 */ /* 0x000fea0003800000 */
[----:B------:R-:W5:Y:S04]  /*2c40*/  LDL R2, [R1+0x4] ;  /* 0x0000040001027983 */ /* 0x000f680000100800 */
[----:B---3--:R-:W3:Y:S01]  /*2c50*/  LDL R15, [R1] ;  /* 0x00000000010f7983 */ /* 0x008ee20000100800 */
[C---:B----4-:R-:W-:Y:S02]  /*2c60*/  LEA R6, P0, R236.reuse, R0, 0x1 ;  /* 0x00000000ec067211 */ /* 0x050fe400078008ff */
[----:B------:R-:W-:Y:S02]  /*2c70*/  P2R R13, PR, RZ, 0x2 ;  /* 0x00000002ff0d7803 */ /* 0x000fe40000000000 */
[----:B--2---:R-:W-:Y:S02]  /*2c80*/  LEA.HI.X R7, R236, R8, R237, 0x1, P0 ;  /* 0x00000008ec077211 */ /* 0x004fe400000f0ced */
[----:B------:R-:W-:-:S02]  /*2c90*/  LEA R4, P0, R238, R0, 0x1 ;  /* 0x00000000ee047211 */ /* 0x000fc400078008ff */
[C---:B------:R-:W-:Y:S02]  /*2ca0*/  LOP3.LUT P1, RZ, R241.reuse, 0x4, RZ, 0xc0, !PT ;  /* 0x00000004f1ff7812 */ /* 0x040fe4000782c0ff */
[----:B------:R-:W-:-:S11]  /*2cb0*/  LOP3.LUT P6, RZ, R241, 0x1, RZ, 0xc0, !PT ;  /* 0x00000001f1ff7812 */ /* 0x000fd600078cc0ff */
[----:B------:R-:W-:Y:S01]  /*2cc0*/  @!PT LDS RZ, [RZ] ;  /* 0x00000000fffff984 */ /* 0x000fe20000000800 */
[----:B------:R-:W-:Y:S01]  /*2cd0*/  @!PT LDS RZ, [RZ] ;  /* 0x00000000fffff984 */ /* 0x000fe20000000800 */
[----:B------:R-:W-:Y:S01]  /*2ce0*/  @!PT LDS RZ, [RZ] ;  /* 0x00000000fffff984 */ /* 0x000fe20000000800 */
[----:B------:R2:W-:Y:S01]  /*2cf0*/  LDGSTS.E.BYPASS.LTC128B.128 [R209+0xc100], [R6.64], !P1 ;  /* 0x0c10000006d17fae */ /* 0x0005e2000c901d46 */
[----:B------:R-:W-:Y:S02]  /*2d00*/  ISETP.NE.AND P1, PT, R13, RZ, PT ;  /* 0x000000ff0d00720c */ /* 0x000fe40003f25270 */
[----:B-----5:R-:W-:Y:S02]  /*2d10*/  LEA.HI.X R5, R238, R8, R2, 0x1, P0 ;  /* 0x00000008ee057211 */ /* 0x020fe400000f0c02 */
[----:B------:R-:W-:-:S04]  /*2d20*/  LEA R2, P0, R239, R0, 0x1 ;  /* 0x00000000ef027211 */ /* 0x000fc800078008ff */
[----:B---3--:R-:W-:Y:S02]  /*2d30*/  LEA.HI.X R3, R239, R8, R15, 0x1, P0 ;  /* 0x00000008ef037211 */ /* 0x008fe400000f0c0f */
[----:B------:R-:W-:-:S13]  /*2d40*/  LOP3.LUT P0, RZ, R241, 0x2, RZ, 0xc0, !PT ;  /* 0x00000002f1ff7812 */ /* 0x000fda000780c0ff */
[----:B------:R2:W-:Y:S04]  /*2d50*/  LDGSTS.E.BYPASS.LTC128B.128 [R209+0x10100], [R4.64], !P0 ;  /* 0x1010000004d17fae */ /* 0x0005e8000c101d46 */
[----:B------:R2:W-:Y:S02]  /*2d60*/  LDGSTS.E.BYPASS.LTC128B.128 [R209+0x14100], [R2.64], !P6 ;  /* 0x1410000002d17fae */ /* 0x0005e4000f101d46 */
.L_x_423:
[----:B------:R-:W-:Y:S05]  /*2d70*/  BSYNC B0 ;  /* 0x0000000000007941 */ /* 0x000fea0003800000 */
.L_x_422:
[----:B------:R-:W-:Y:S05]  /*2d80*/  BRA.DIV ~URZ, `(.L_x_424) ;  /* 0x00012a927f007947 */ /* 0x000fea000b800000 */
[----:B--2---:R2:W1:Y:S04]  /*2d90*/  SHFL.IDX PT, R8, R11, 0x1, 0x181f ;  /* 0x00381f000b087f89 */ /* 0x00446800000e0000 */
[----:B----4-:R2:W4:Y:S02]  /*2da0*/  SHFL.IDX PT, R0, R12, 0x1, 0x181f ;  /* 0x00381f000c007f89 */ /* 0x01052400000e0000 */
.L_x_541:
[----:B------:R-:W-:Y:S01]  /*2db0*/  IADD3 R2, R9, 0x20, RZ ;  /* 0x0000002009027810 */ /* 0x000fe20007ffe0ff */
[----:B------:R-:W-:Y:S03]  /*2dc0*/  BSSY B0, `(.L_x_425) ;  /* 0x0000016000007945 */ /* 0x000fe60003800000 */
[----:B------:R-:W-:-:S13]  /*2dd0*/  ISETP.GE.AND P0, PT, R2, R10, PT ;  /* 0x0000000a0200720c */ /* 0x000fda0003f06270 */
[----:B------:R-:W-:Y:S05]  /*2de0*/  @P0 BRA `(.L_x_426) ;  /* 0x0000013000000947 */ /* 0x000fea0003800000 */
[----:B------:R-:W5:Y:S04]  /*2df0*/  LDL R3, [R1+0x4] ;  /* 0x0000040001037983 */ /* 0x000f680000100800 */
[----:B--2---:R-:W2:Y:S01]  /*2e00*/  LDL R15, [R1] ;  /* 0x00000000010f7983 */ /* 0x004ea20000100800 */
[C---:B----4-:R-:W-:Y:S02]  /*2e10*/  LEA R6, P0, R236.reuse, R0, 0x1 ;  /* 0x00000000ec067211 */ /* 0x050fe400078008ff */
[----:B------:R-:W-:Y:S02]  /*2e20*/  P2R R13, PR, RZ, 0x2 ;  /* 0x00000002ff0d7803 */ /* 0x000fe40000000000 */
[----:B-1----:R-:W-:Y:S02]  /*2e30*/  LEA.HI.X R7, R236, R8, R237, 0x1, P0 ;  /* 0x00000008ec077211 */ /* 0x002fe400000f0ced */
        /* <DEDUP_REMOVED lines=10> */
[----:B--2---:R-:W-:Y:S02]  /*2ee0*/  LEA.HI.X R3, R239, R8, R15, 0x1, P0 ;  /* 0x00000008ef037211 */ /* 0x004fe400000f0c0f */
[----:B------:R-:W-:-:S13]  /*2ef0*/  LOP3.LUT P0, RZ, R241, 0x2, RZ, 0xc0, !PT ;  /* 0x00000002f1ff7812 */ /* 0x000fda000780c0ff */
[----:B------:R1:W-:Y:S04]  /*2f00*/  LDGSTS.E.BYPASS.LTC128B.128 [R209+0x11100], [R4.64], !P0 ;  /* 0x1110000004d17fae */ /* 0x0003e8000c101d46 */
[----:B------:R1:W-:Y:S02]  /*2f10*/  LDGSTS.E.BYPASS.LTC128B.128 [R209+0x15100], [R2.64], !P6 ;  /* 0x1510000002d17fae */ /* 0x0003e4000f101d46 */
.L_x_426:
[----:B------:R-:W-:Y:S05]  /*2f20*/  BSYNC B0 ;  /* 0x0000000000007941 */ /* 0x000fea0003800000 */
.L_x_425:
[----:B------:R-:W-:Y:S05]  /*2f30*/  BRA.DIV ~URZ, `(.L_x_427) ;  /* 0x000129a27f007947 */ /* 0x000fea000b800000 */
[----:B-1----:R1:W2:Y:S02]  /*2f40*/  SHFL.IDX PT, R8, R11, 0x2, 0x181f ;  /* 0x00581f000b087f89 */ /* 0x0022a400000e0000 */
.L_x_542:
[----:B------:R-:W-:Y:S05]  /*2f50*/  BRA.DIV ~URZ, `(.L_x_428) ;  /* 0x000129f27f007947 */ /* 0x000fea000b800000 */
[----:B----4-:R4:W1:Y:S02]  /*2f60*/  SHFL.IDX PT, R0, R12, 0x2, 0x181f ;  /* 0x00581f000c007f89 */ /* 0x01086400000e0000 */
.L_x_543:
[----:B------:R-:W-:Y:S01]  /*2f70*/  IADD3 R2, R9, 0x40, RZ ;  /* 0x0000004009027810 */ /* 0x000fe20007ffe0ff */
[----:B------:R-:W-:Y:S03]  /*2f80*/  BSSY B0, `(.L_x_429) ;  /* 0x0000016000007945 */ /* 0x000fe60003800000 */
[----:B------:R-:W-:-:S13]  /*2f90*/  ISETP.GE.AND P0, PT, R2, R10, PT ;  /* 0x0000000a0200720c */ /* 0x000fda0003f06270 */
[----:B------:R-:W-:Y:S05]  /*2fa0*/  @P0 BRA `(.L_x_430) ;  /* 0x0000013000000947 */ /* 0x000fea0003800000 */
[----:B------:R-:W5:Y:S04]  /*2fb0*/  LDL R3, [R1+0x4] ;  /* 0x0000040001037983 */ /* 0x000f680000100800 */
[----:B---3--:R-:W3:Y:S01]  /*2fc0*/  LDL R15, [R1] ;  /* 0x00000000010f7983 */ /* 0x008ee20000100800 */
[C---:B-1----:R-:W-:Y:S02]  /*2fd0*/  LEA R6, P0, R236.reuse, R0, 0x1 ;  /* 0x00000000ec067211 */ /* 0x042fe400078008ff */
        /* <DEDUP_REMOVED lines=16> */
.L_x_430:
[----:B------:R-:W-:Y:S05]  /*30e0*/  BSYNC B0 ;  /* 0x0000000000007941 */ /* 0x000fea0003800000 */
.L_x_429:
[----:B------:R-:W-:Y:S05]  /*30f0*/  BRA.DIV ~URZ, `(.L_x_431) ;  /* 0x000128b27f007947 */ /* 0x000fea000b800000 */
[----:B--2---:R2:W3:Y:S04]  /*3100*/  SHFL.IDX PT, R8, R11, 0x3, 0x181f ;  /* 0x00781f000b087f89 */ /* 0x0044e800000e0000 */
[----:B-1----:R2:W1:Y:S02]  /*3110*/  SHFL.IDX PT, R0, R12, 0x3, 0x181f ;  /* 0x00781f000c007f89 */ /* 0x00246400000e0000 */
.L_x_544:
[----:B------:R-:W5:Y:S04]  /*3120*/  LDL R3, [R1+0x4] ;  /* 0x0000040001037983 */ /* 0x000f680000100800 */
[----:B--2---:R-:W2:Y:S01]  /*3130*/  LDL R11, [R1] ;  /* 0x00000000010b7983 */ /* 0x004ea20000100800 */
[----:B------:R-:W-:Y:S01]  /*3140*/  IADD3 R2, R9, 0x60, RZ ;  /* 0x0000006009027810 */ /* 0x000fe20007ffe0ff */
[----:B------:R-:W-:Y:S01]  /*3150*/  IMAD.SHL.U32 R89, R88, 0x40, RZ ;  /* 0x0000004058597824 */ /* 0x000fe200078e00ff */
[----:B------:R-:W-:Y:S01]  /*3160*/  P2R R15, PR, RZ, 0x2 ;  /* 0x00000002ff0f7803 */ /* 0x000fe20000000000 */
[----:B---34-:R-:W3:Y:S01]  /*3170*/  S2R R12, SR_TID.X ;  /* 0x00000000000c7919 */ /* 0x018ee20000002100 */
[----:B------:R-:W-:Y:S01]  /*3180*/  ISETP.GE.AND P6, PT, R2, R10, PT ;  /* 0x0000000a0200720c */ /* 0x000fe20003fc6270 */
[----:B------:R-:W-:Y:S01]  /*3190*/  IMAD.IADD R90, R228, 0x1, -R89 ;  /* 0x00000001e45a7824 */ /* 0x000fe200078e0a59 */
[----:B------:R-:W-:-:S02]  /*31a0*/  LOP3.LUT P1, RZ, R241, 0x2, RZ, 0xc0, !PT ;  /* 0x00000002f1ff7812 */ /* 0x000fc4000782c0ff */
[----:B------:R-:W-:Y:S02]  /*31b0*/  P2R R28, PR, RZ, 0x4 ;  /* 0x00000004ff1c7803 */ /* 0x000fe40000000000 */
[----:B------:R-:W-:-:S07]  /*31c0*/  LOP3.LUT P2, RZ, R241, 0x1, RZ, 0xc0, !PT ;  /* 0x00000001f1ff7812 */ /* 0x000fce000784c0ff */
[----:B-1----:R-:W-:-:S04]  /*31d0*/  @!P6 LEA R6, P0, R236, R0, 0x1 ;  /* 0x00000000ec06e211 */ /* 0x002fc800078008ff */
[----:B------:R-:W-:Y:S02]  /*31e0*/  @!P6 LEA.HI.X R7, R236, R8, R237, 0x1, P0 ;  /* 0x00000008ec07e211 */ /* 0x000fe400000f0ced */
[----:B------:R-:W-:-:S04]  /*31f0*/  @!P6 LEA R4, P0, R238, R0, 0x1 ;  /* 0x00000000ee04e211 */ /* 0x000fc800078008ff */
[----:B-----5:R-:W-:Y:S02]  /*3200*/  @!P6 LEA.HI.X R5, R238, R8, R3, 0x1, P0 ;  /* 0x00000008ee05e211 */ /* 0x020fe400000f0c03 */
[----:B------:R-:W-:-:S04]  /*3210*/  @!P6 LEA R2, P0, R239, R0, 0x1 ;  /* 0x00000000ef02e211 */ /* 0x000fc800078008ff */
[----:B--2---:R-:W-:Y:S02]  /*3220*/  @!P6 LEA.HI.X R3, R239, R8, R11, 0x1, P0 ;  /* 0x00000008ef03e211 */ /* 0x004fe400000f0c0b */
[----:B------:R-:W-:Y:S02]  /*3230*/  LOP3.LUT P0, RZ, R241, 0x4, RZ, 0xc0, !PT ;  /* 0x00000004f1ff7812 */ /* 0x000fe4000780c0ff */
[----:B---3--:R-:W-:-:S04]  /*3240*/  SHF.R.S32.HI R11, RZ, 0x1f, R12 ;  /* 0x0000001fff0b7819 */ /* 0x008fc8000001140c */
[----:B------:R-:W-:-:S04]  /*3250*/  LEA.HI R11, R11, R12, RZ, 0x3 ;  /* 0x0000000c0b0b7211 */ /* 0x000fc800078f18ff */
[----:B------:R-:W-:-:S03]  /*3260*/  SHF.R.S32.HI R11, RZ, 0x3, R11 ;  /* 0x00000003ff0b7819 */ /* 0x000fc6000001140b */
[----:B------:R-:W-:Y:S01]  /*3270*/  @!PT LDS RZ, [RZ] ;  /* 0x00000000fffff984 */ /* 0x000fe20000000800 */
[----:B------:R-:W-:Y:S01]  /*3280*/  @!PT LDS RZ, [RZ] ;  /* 0x00000000fffff984 */ /* 0x000fe20000000800 */
[----:B------:R-:W-:Y:S01]  /*3290*/  @!PT LDS RZ, [RZ] ;  /* 0x00000000fffff984 */ /* 0x000fe20000000800 */
[----:B------:R1:W-:Y:S04]  /*32a0*/  @!P6 LDGSTS.E.BYPASS.LTC128B.128 [R209+0xf100], [R6.64], !P0 ;  /* 0x0f10000006d1efae */ /* 0x0003e8000c101d46 */
[----:B------:R2:W-:Y:S04]  /*32b0*/  @!P6 LDGSTS.E.BYPASS.LTC128B.128 [R209+0x13100], [R4.64], !P1 ;  /* 0x1310000004d1efae */ /* 0x0005e8000c901d46 */
[----:B------:R3:W-:Y:S04]  /*32c0*/  @!P6 LDGSTS.E.BYPASS.LTC128B.128 [R209+0x17100], [R2.64], !P2 ;  /* 0x1710000002d1efae */ /* 0x0007e8000d101d46 */
[----:B------:R-:W0:Y:S01]  /*32d0*/  LDGDEPBAR ;  /* 0x00000000000079af */ /* 0x000e220000000000 */
[----:B------:R-:W-:Y:S01]  /*32e0*/  WARPSYNC 0xffffffff ;  /* 0xffffffff00007948 */ /* 0x000fe20003800000 */
[----:B------:R-:W-:Y:S02]  /*32f0*/  BSSY B0, `(.L_x_432) ;  /* 0x000013c000007945 */ /* 0x000fe40003800000 */
[----:B------:R-:W-:Y:S01]  /*3300*/  BAR.SYNC.DEFER_BLOCKING 0x0 ;  /* 0x0000000000007b1d */ /* 0x000fe20000010000 */
[----:B-1----:R-:W-:Y:S01]  /*3310*/  SHF.R.S32.HI R6, RZ, 0x1f, R88 ;  /* 0x0000001fff067819 */ /* 0x002fe20000011458 */
[----:B------:R-:W-:Y:S01]  /*3320*/  IMAD.MOV.U32 R7, RZ, RZ, 0x20 ;  /* 0x00000020ff077424 */ /* 0x000fe200078e00ff */
[----:B--2---:R-:W-:-:S03]  /*3330*/  IADD3 R5, -R89, R228, -R11 ;  /* 0x000000e459057210 */ /* 0x004fc60007ffe90b */
[----:B------:R-:W-:Y:S02]  /*3340*/  IMAD R0, R6, c[0x0][0x1e0], RZ ;  /* 0x0000780006007a24 */ /* 0x000fe400078e02ff */
[----:B------:R-:W-:Y:S01]  /*3350*/  IMAD.WIDE.U32 R8, R7, c[0x0][0x1e0], RZ ;  /* 0x0000780007087a25 */ /* 0x000fe200078e00ff */
[----:B------:R-:W-:-:S03]  /*3360*/  ISETP.GE.AND P0, PT, R5, 0x1, PT ;  /* 0x000000010500780c */ /* 0x000fc60003f06270 */
[----:B---3--:R-:W-:-:S04]  /*3370*/  IMAD.WIDE.U32 R2, R88, c[0x0][0x1e0], RZ ;  /* 0x0000780058027a25 */ /* 0x008fc800078e00ff */
[----:B------:R-:W-:Y:S01]  /*3380*/  IMAD R4, R88, c[0x0][0x1e4], R0 ;  /* 0x0000790058047a24 */ /* 0x000fe200078e0200 */
[----:B------:R-:W-:Y:S01]  /*3390*/  LEA R0, P6, R2, R212, 0x6 ;  /* 0x000000d402007211 */ /* 0x000fe200078c30ff */
[----:B------:R-:W-:Y:S02]  /*33a0*/  IMAD R6, R6, c[0x0][0x208], RZ ;  /* 0x0000820006067a24 */ /* 0x000fe400078e02ff */
[----:B------:R-:W-:Y:S02]  /*33b0*/  IMAD.IADD R3, R3, 0x1, R4 ;  /* 0x0000000103037824 */ /* 0x000fe400078e0204 */
[----:B------:R-:W-:-:S03]  /*33c0*/  IMAD R6, R88, c[0x0][0x20c], R6 ;  /* 0x0000830058067a24 */ /* 0x000fc600078e0206 */
[----:B------:R-:W-:Y:S02]  /*33d0*/  LEA.HI.X R4, R2, R216, R3, 0x6, P6 ;  /* 0x000000d802047211 */ /* 0x000fe400030f3403 */
[----:B------:R-:W-:-:S04]  /*33e0*/  @P0 LEA R2, P6, R0, c[0x0][0x1c8], 0x1 ;  /* 0x0000720000020a11 */ /* 0x000fc800078c08ff */
[----:B------:R-:W-:Y:S02]  /*33f0*/  @P0 LEA.HI.X R3, R0, c[0x0][0x1cc], R4, 0x1, P6 ;  /* 0x0000730000030a11 */ /* 0x000fe400030f0c04 */
[----:B------:R-:W-:-:S03]  /*3400*/  ISETP.GE.AND P6, PT, R5, 0x21, PT ;  /* 0x000000210500780c */ /* 0x000fc60003fc6270 */
[----:B------:R-:W-:Y:S01]  /*3410*/  @!PT LDS RZ, [RZ] ;  /* 0x00000000fffff984 */ /* 0x000fe20000000800 */
[----:B------:R-:W-:Y:S01]  /*3420*/  @!PT LDS RZ, [RZ] ;  /* 0x00000000fffff984 */ /* 0x000fe20000000800 */
[----:B------:R-:W-:Y:S01]  /*3430*/  @!PT LDS RZ, [RZ] ;  /* 0x00000000fffff984 */ /* 0x000fe20000000800 */
[----:B------:R1:W-:Y:S04]  /*3440*/  @P0 LDGSTS.E.BYPASS.LTC128B.128 [R209+0x6100], [R2.64], !P5 ;  /* 0x0610000002d10fae */ /* 0x0003e8000e901d46 */
[----:B------:R1:W-:Y:S04]  /*3450*/  @P0 LDGSTS.E.BYPASS.LTC128B.128 [R209+0x8100], [R2.64+0x80], !P4 ;  /* 0x0810008002d10fae */ /* 0x0003e8000e101d46 */
[----:B------:R1:W-:Y:S02]  /*3460*/  @P0 LDGSTS.E.BYPASS.LTC128B.128 [R209+0xa100], [R2.64+0x100], !P3 ;  /* 0x0a10010002d10fae */ /* 0x0003e4000d901d46 */
[----:B------:R-:W-:Y:S01]  /*3470*/  @P6 IADD3 R0, P0, R0, R8, RZ ;  /* 0x0000000800006210 */ /* 0x000fe20007f1e0ff */
[----:B-1----:R-:W-:-:S05]  /*3480*/  IMAD R3, R7, c[0x0][0x1e4], RZ ;  /* 0x0000790007037a24 */ /* 0x002fca00078e02ff */
[----:B------:R-:W-:Y:S01]  /*3490*/  @P6 IADD3.X R3, R4, R9, R3, P0, !PT ;  /* 0x0000000904036210 */ /* 0x000fe200007fe403 */
[----:B------:R-:W-:Y:S01]  /*34a0*/  IMAD.WIDE.U32 R4, R88, c[0x0][0x208], RZ ;  /* 0x0000820058047a25 */ /* 0x000fe200078e00ff */
[----:B------:R-:W-:-:S04]  /*34b0*/  @P6 LEA R2, P0, R0, c[0x0][0x1c8], 0x1 ;  /* 0x0000720000026a11 */ /* 0x000fc800078008ff */
[----:B------:R-:W-:Y:S02]  /*34c0*/  @P6 LEA.HI.X R3, R0, c[0x0][0x1cc], R3, 0x1, P0 ;  /* 0x0000730000036a11 */ /* 0x000fe400000f0c03 */
[----:B------:R-:W-:-:S03]  /*34d0*/  LEA R0, P0, R4, R214, 0x6 ;  /* 0x000000d604007211 */ /* 0x000fc600078030ff */
[----:B------:R1:W-:Y:S04]  /*34e0*/  @P6 LDGSTS.E.BYPASS.LTC128B.128 [R209+0x7100], [R2.64], !P5 ;  /* 0x0710000002d16fae */ /* 0x0003e8000e901d46 */
[----:B------:R1:W-:Y:S04]  /*34f0*/  @P6 LDGSTS.E.BYPASS.LTC128B.128 [R209+0x9100], [R2.64+0x80], !P4 ;  /* 0x0910008002d16fae */ /* 0x0003e8000e101d46 */
[----:B------:R1:W-:Y:S01]  /*3500*/  @P6 LDGSTS.E.BYPASS.LTC128B.128 [R209+0xb100], [R2.64+0x100], !P3 ;  /* 0x0b10010002d16fae */ /* 0x0003e2000d901d46 */
[----:B------:R-:W-:-:S03]  /*3510*/  LOP3.LUT P6, RZ, R14, 0x2, RZ, 0xc0, !PT ;  /* 0x000000020eff7812 */ /* 0x000fc600078cc0ff */
[----:B------:R-:W0:Y:S01]  /*3520*/  LDGDEPBAR ;  /* 0x00000000000079af */ /* 0x000e220000000000 */
[----:B-1----:R-:W-:Y:S01]  /*3530*/  IMAD.IADD R3, R5, 0x1, R6 ;  /* 0x0000000105037824 */ /* 0x002fe200078e0206 */
[----:B------:R-:W-:-:S04]  /*3540*/  DEPBAR.LE SB0, 0x1 ;  /* 0x000080400000791a */ /* 0x000fc80000000000 */
[----:B------:R-:W-:-:S04]  /*3550*/  DEPBAR.LE SB0, 0x0 ;  /* 0x000080000000791a */ /* 0x000fc80000000000 */
[----:B------:R-:W-:Y:S01]  /*3560*/  BAR.SYNC.DEFER_BLOCKING 0x0 ;  /* 0x0000000000007b1d */ /* 0x000fe20000010000 */
[----:B------:R-:W-:Y:S02]  /*3570*/  LOP3.LUT R5, R14, 0x1, RZ, 0xc0, !PT ;  /* 0x000000010e057812 */ /* 0x000fe400078ec0ff */
[----:B------:R-:W-:Y:S02]  /*3580*/  LEA.HI.X R3, R4, R217, R3, 0x6, P0 ;  /* 0x000000d904037211 */ /* 0x000fe400000f3403 */
[C---:B------:R-:W-:Y:S02]  /*3590*/  LEA R2, P0, R0.reuse, c[0x0][0x1f8], 0x1 ;  /* 0x00007e0000027a11 */ /* 0x040fe400078008ff */
[----:B------:R-:W-:Y:S02]  /*35a0*/  MOV R4, c[0x0][0x208] ;  /* 0x0000820000047a02 */ /* 0x000fe40000000f00 */
[----:B------:R-:W-:Y:S01]  /*35b0*/  ISETP.NE.U32.AND P1, PT, R5, 0x1, PT ;  /* 0x000000010500780c */ /* 0x000fe20003f25070 */
[----:B------:R-:W-:Y:S01]  /*35c0*/  IMAD.MOV.U32 R5, RZ, RZ, c[0x0][0x20c] ;  /* 0x00008300ff057624 */ /* 0x000fe200078e00ff */
[----:B------:R-:W-:-:S02]  /*35d0*/  LEA.HI.X R3, R0, c[0x0][0x1fc], R3, 0x1, P0 ;  /* 0x00007f0000037a11 */ /* 0x000fc400000f0c03 */
[C---:B------:R-:W-:Y:S02]  /*35e0*/  LEA R12, P0, R4.reuse, R2, 0x6 ;  /* 0x00000002040c7211 */ /* 0x040fe400078030ff */
[----:B------:R-:W-:Y:S02]  /*35f0*/  IADD3 R0, -R11, R90, RZ ;  /* 0x0000005a0b007210 */ /* 0x000fe40007ffe1ff */
[----:B------:R-:W-:Y:S02]  /*3600*/  LEA.HI.X R13, R4, R3, R5, 0x6, P0 ;  /* 0x00000003040d7211 */ /* 0x000fe400000f3405 */
[C---:B------:R-:W-:Y:S02]  /*3610*/  ISETP.LT.OR P0, PT, R0.reuse, 0x1, P1 ;  /* 0x000000010000780c */ /* 0x040fe40000f01670 */
[C---:B------:R-:W-:Y:S01]  /*3620*/  ISETP.LT.OR P1, PT, R0.reuse, 0x21, P1 ;  /* 0x000000210000780c */ /* 0x040fe20000f21670 */
[----:B------:R-:W-:Y:S04]  /*3630*/  LDSM.16.M88.4 R8, [R191] ;  /* 0x00000000bf08783b */ /* 0x000fe80000000200 */
[----:B------:R-:W1:Y:S04]  /*3640*/  LDSM.16.M88.4 R20, [R184] ;  /* 0x00000000b814783b */ /* 0x000e680000000200 */
[----:B------:R-:W2:Y:S04]  /*3650*/  LDSM.16.M88.4 R16, [R184+0x800] ;  /* 0x00080000b810783b */ /* 0x000ea80000000200 */
[----:B------:R-:W3:Y:S04]  /*3660*/  LDSM.16.M88.4 R24, [R184+0x1000] ;  /* 0x00100000b818783b */ /* 0x000ee80000000200 */
[----:B------:R-:W4:Y:S04]  /*3670*/  LDSM.16.M88.4 R32, [R184+0x1800] ;  /* 0x00180000b820783b */ /* 0x000f280000000200 */
[----:B------:R-:W-:Y:S04]  /*3680*/  LDSM.16.M88.4 R4, [R192] ;  /* 0x00000000c004783b */ /* 0x000fe80000000200 */
[----:B------:R-:W5:Y:S04]  /*3690*/  LDSM.16.M88.4 R48, [R195] ;  /* 0x00000000c330783b */ /* 0x000f680000000200 */
[----:B------:R-:W3:Y:S04]  /*36a0*/  LDSM.16.M88.4 R56, [R206] ;  /* 0x00000000ce38783b */ /* 0x000ee80000000200 */
[----:B------:R-:W4:Y:S04]  /*36b0*/  LDSM.16.M88.4 R60, [R205] ;  /* 0x00000000cd3c783b */ /* 0x000f280000000200 */
[----:B------:R-:W4:Y:S04]  /*36c0*/  LDSM.16.M88.4 R72, [R204] ;  /* 0x00000000cc48783b */ /* 0x000f280000000200 */
[----:B------:R-:W-:Y:S01]  /*36d0*/  @!PT LDS RZ, [RZ] ;  /* 0x00000000fffff984 */ /* 0x000fe20000000800 */
[----:B------:R-:W-:Y:S01]  /*36e0*/  @!PT LDS RZ, [RZ] ;  /* 0x00000000fffff984 */ /* 0x000fe20000000800 */
[----:B------:R-:W-:Y:S01]  /*36f0*/  @!PT LDS RZ, [RZ] ;  /* 0x00000000fffff984 */ /* 0x000fe20000000800 */
[----:B------:R3:W-:Y:S01]  /*3700*/  LDGSTS.E.BYPASS.LTC128B.128 [R209+0x100], [R2.64], !P0 ;  /* 0x0010000002d17fae */ /* 0x0007e2000c101d46 */
[----:B------:R-:W-:-:S02]  /*3710*/  ISETP.LT.OR P0, PT, R0, 0x1, !P6 ;  /* 0x000000010000780c */ /* 0x000fc40007701670 */
[----:B------:R-:W-:Y:S01]  /*3720*/  ISETP.LT.OR P6, PT, R0, 0x21, !P6 ;  /* 0x000000210000780c */ /* 0x000fe200077c1670 */
[C---:B-1----:R-:W-:Y:S08]  /*3730*/  HMMA.16816.F32 R36, R8.reuse, R22, RZ ;  /* 0x000000160824723c */ /* 0x042ff000000018ff */
[----:B--2---:R-:W-:Y:S02]  /*3740*/  HMMA.16816.F32 R40, R8, R16, RZ ;  /* 0x000000100828723c */ /* 0x004fe400000018ff */
[----:B------:R1:W-:Y:S01]  /*3750*/  LDGSTS.E.BYPASS.LTC128B.128 [R209+0x2100], [R2.64+0x80], !P0 ;  /* 0x0210008002d17fae */ /* 0x0003e2000c101d46 */
[----:B------:R-:W-:-:S04]  /*3760*/  LOP3.LUT P0, RZ, R14, 0x4, RZ, 0xc0, !PT ;  /* 0x000000040eff7812 */ /* 0x000fc8000780c0ff */
[C---:B------:R-:W-:Y:S01]  /*3770*/  ISETP.LT.OR P2, PT, R0.reuse, 0x1, !P0 ;  /* 0x000000010000780c */ /* 0x040fe20004741670 */
[----:B------:R-:W-:Y:S01]  /*3780*/  HMMA.16816.F32 R16, R8, R18, RZ ;  /* 0x000000120810723c */ /* 0x000fe200000018ff */
[----:B------:R-:W-:-:S07]  /*3790*/  ISETP.LT.OR P0, PT, R0, 0x21, !P0 ;  /* 0x000000210000780c */ /* 0x000fce0004701670 */
[----:B---3--:R-:W-:Y:S04]  /*37a0*/  HMMA.16816.F32 R44, R8, R24, RZ ;  /* 0x00000018082c723c */ /* 0x008fe800000018ff */
[----:B------:R1:W-:Y:S01]  /*37b0*/  LDGSTS.E.BYPASS.LTC128B.128 [R209+0x4100], [R2.64+0x100], !P2 ;  /* 0x0410010002d17fae */ /* 0x0003e2000d101d46 */
[----:B------:R-:W-:-:S03]  /*37c0*/  ISETP.NE.AND P2, PT, R28, RZ, PT ;  /* 0x000000ff1c00720c */ /* 0x000fc60003f45270 */
[----:B------:R-:W-:Y:S01]  /*37d0*/  HMMA.16816.F32 R28, R8, R20, RZ ;  /* 0x00000014081c723c */ /* 0x000fe200000018ff */
[----:B------:R2:W-:Y:S01]  /*37e0*/  LDGSTS.E.BYPASS.LTC128B.128 [R209+0x1100], [R12.64], !P1 ;  /* 0x011000000cd17fae */ /* 0x0005e2000c901d46 */
[----:B------:R-:W-:-:S03]  /*37f0*/  ISETP.NE.AND P1, PT, R15, RZ, PT ;  /* 0x000000ff0f00720c */ /* 0x000fc60003f25270 */
[----:B------:R2:W-:Y:S03]  /*3800*/  LDGSTS.E.BYPASS.LTC128B.128 [R209+0x3100], [R12.64+0x80], !P6 ;  /* 0x031000800cd17fae */ /* 0x0005e6000f101d46 */
[----:B------:R-:W-:Y:S01]  /*3810*/  HMMA.16816.F32 R24, R8, R26, RZ ;  /* 0x0000001a0818723c */ /* 0x000fe200000018ff */
[----:B------:R2:W-:Y:S01]  /*3820*/  LDGSTS.E.BYPASS.LTC128B.128 [R209+0x5100], [R12.64+0x100], !P0 ;  /* 0x051001000cd17fae */ /* 0x0005e2000c101d46 */
[----:B------:R-:W-:-:S03]  /*3830*/  ISETP.GT.AND P0, PT, R88, R211, PT ;  /* 0x000000d35800720c */ /* 0x000fc60003f04270 */
[----:B------:R-:W-:Y:S03]  /*3840*/  LDSM.16.M88.4 R20, [R194] ;  /* 0x00000000c214783b */ /* 0x000fe60000000200 */
[C---:B----4-:R-:W-:Y:S01]  /*3850*/  HMMA.16816.F32 R52, R8.reuse, R32, RZ ;  /* 0x000000200834723c */ /* 0x050fe200000018ff */
[----:B------:R-:W3:Y:S04]  /*3860*/  LDSM.16.M88.4 R64, [R190] ;  /* 0x00000000be40783b */ /* 0x000ee80000000200 */
[----:B------:R-:W4:Y:S04]  /*3870*/  LDSM.16.M88.4 R68, [R190+0x800] ;  /* 0x00080000be44783b */ /* 0x000f280000000200 */
[----:B------:R-:W1:Y:S04]  /*3880*/  LDSM.16.M88.4 R80, [R190+0x1000] ;  /* 0x00100000be50783b */ /* 0x000e680000000200 */
[----:B------:R-:W-:Y:S04]  /*3890*/  LDSM.16.M88.4 R76, [R187+0x800] ;  /* 0x00080000bb4c783b */ /* 0x000fe80000000200 */
[----:B------:R-:W-:Y:S01]  /*38a0*/  LDSM.16.M88.4 R92, [R187+0x1000] ;  /* 0x00100000bb5c783b */ /* 0x000fe20000000200 */
[----:B--2---:R-:W-:Y:S03]  /*38b0*/  HMMA.16816.F32 R12, R8, R34, RZ ;  /* 0x00000022080c723c */ /* 0x004fe600000018ff */
[----:B------:R-:W-:Y:S04]  /*38c0*/  LDSM.16.M88.4 R84, [R184+0x3000] ;  /* 0x00300000b854783b */ /* 0x000fe80000000200 */
[----:B------:R-:W0:Y:S01]  /*38d0*/  LDGDEPBAR ;  /* 0x00000000000079af */ /* 0x000e220000000000 */
[C---:B-----5:R-:W-:Y:S08]  /*38e0*/  HMMA.16816.F32 R8, R4.reuse, R48, R28 ;  /* 0x000000300408723c */ /* 0x060ff0000000181c */
[C---:B------:R-:W-:Y:S01]  /*38f0*/  HMMA.16816.F32 R28, R4.reuse, R50, R36 ;  /* 0x00000032041c723c */ /* 0x040fe20000001824 */
[----:B------:R-:W2:Y:S07]  /*3900*/  LDSM.16.M88.4 R48, [R190+0x1800] ;  /* 0x00180000be30783b */ /* 0x000eae0000000200 */
[C---:B------:R-:W-:Y:S08]  /*3910*/  HMMA.16816.F32 R32, R4.reuse, R56, R40 ;  /* 0x000000380420723c */ /* 0x040ff00000001828 */
[C---:B------:R-:W-:Y:S01]  /*3920*/  HMMA.16816.F32 R36, R4.reuse, R58, R16 ;  /* 0x0000003a0424723c */ /* 0x040fe20000001810 */
[----:B------:R-:W-:Y:S04]  /*3930*/  LDSM.16.M88.4 R16, [R193] ;  /* 0x00000000c110783b */ /* 0x000fe80000000200 */
[----:B------:R-:W5:Y:S03]  /*3940*/  LDSM.16.M88.4 R56, [R187] ;  /* 0x00000000bb38783b */ /* 0x000f660000000200 */
[C---:B------:R-:W-:Y:S08]  /*3950*/  HMMA.16816.F32 R40, R4.reuse, R60, R44 ;  /* 0x0000003c0428723c */ /* 0x040ff0000000182c */
[C---:B------:R-:W-:Y:S01]  /*3960*/  HMMA.16816.F32 R44, R4.reuse, R62, R24 ;  /* 0x0000003e042c723c */ /* 0x040fe20000001818 */
[----:B------:R-:W1:Y:S07]  /*3970*/  LDSM.16.M88.4 R60, [R187+0x1800] ;  /* 0x00180000bb3c783b */ /* 0x000e6e0000000200 */
[C---:B------:R-:W-:Y:S08]  /*3980*/  HMMA.16816.F32 R52, R4.reuse, R72, R52 ;  /* 0x000000480434723c */ /* 0x040ff00000001834 */
[----:B------:R-:W-:Y:S01]  /*3990*/  HMMA.16816.F32 R24, R4, R74, R12 ;  /* 0x0000004a0418723c */ /* 0x000fe2000000180c */
[----:B------:R-:W-:Y:S04]  /*39a0*/  LDSM.16.M88.4 R12, [R191+0x4000] ;  /* 0x00400000bf0c783b */ /* 0x000fe80000000200 */
[----:B------:R-:W-:Y:S03]  /*39b0*/  LDSM.16.M88.4 R72, [R184+0x2800] ;  /* 0x00280000b848783b */ /* 0x000fe60000000200 */
[C---:B---3--:R-:W-:Y:S08]  /*39c0*/  HMMA.16816.F32 R8, R20.reuse, R64, R8 ;  /* 0x000000401408723c */ /* 0x048ff00000001808 */
[C---:B------:R-:W-:Y:S01]  /*39d0*/  HMMA.16816.F32 R4, R20.reuse, R66, R28 ;  /* 0x000000421404723c */ /* 0x040fe2000000181c */
[----:B------:R-:W-:Y:S07]  /*39e0*/  LDSM.16.M88.4 R64, [R203] ;  /* 0x00000000cb40783b */ /* 0x000fee0000000200 */
[C---:B----4-:R-:W-:Y:S08]  /*39f0*/  HMMA.16816.F32 R32, R20.reuse, R68, R32 ;  /* 0x000000441420723c */ /* 0x050ff00000001820 */
[C---:B------:R-:W-:Y:S01]  /*3a00*/  HMMA.16816.F32 R36, R20.reuse, R70, R36 ;  /* 0x000000461424723c */ /* 0x040fe20000001824 */
[----:B------:R-:W3:Y:S07]  /*3a10*/  LDSM.16.M88.4 R68, [R184+0x2000] ;  /* 0x00200000b844783b */ /* 0x000eee0000000200 */
[C---:B-1----:R-:W-:Y:S08]  /*3a20*/  HMMA.16816.F32 R40, R20.reuse, R80, R40 ;  /* 0x000000501428723c */ /* 0x042ff00000001828 */
[C---:B------:R-:W-:Y:S01]  /*3a30*/  HMMA.16816.F32 R44, R20.reuse, R82, R44 ;  /* 0x00000052142c723c */ /* 0x040fe2000000182c */
[----:B------:R-:W-:Y:S07]  /*3a40*/  LDSM.16.M88.4 R80, [R190+0x2800] ;  /* 0x00280000be50783b */ /* 0x000fee0000000200 */
[C---:B--2---:R-:W-:Y:S08]  /*3a50*/  HMMA.16816.F32 R52, R20.reuse, R48, R52 ;  /* 0x000000301434723c */ /* 0x044ff00000001834 */
[----:B------:R-:W-:Y:S08]  /*3a60*/  HMMA.16816.F32 R28, R20, R50, R24 ;  /* 0x00000032141c723c */ /* 0x000ff00000001818 */
[C---:B-----5:R-:W-:Y:S01]  /*3a70*/  HMMA.16816.F32 R24, R16.reuse, R56, R8 ;  /* 0x000000381018723c */ /* 0x060fe20000001808 */
        /* <DEDUP_REMOVED lines=8> */
[----:B------:R-:W4:Y:S07]  /*3b00*/  LDSM.16.M88.4 R92, [R201] ;  /* 0x00000000c95c783b */ /* 0x000f2e0000000200 */
[C---:B------:R-:W-:Y:S08]  /*3b10*/  HMMA.16816.F32 R52, R16.reuse, R60, R52 ;  /* 0x0000003c1034723c */ /* 0x040ff00000001834 */
[----:B------:R-:W-:Y:S01]  /*3b20*/  HMMA.16816.F32 R32, R16, R62, R28 ;  /* 0x0000003e1020723c */ /* 0x000fe2000000181c */
[----:B------:R-:W5:Y:S07]  /*3b30*/  LDSM.16.M88.4 R60, [R200] ;  /* 0x00000000c83c783b */ /* 0x000f6e0000000200 */
[C---:B---3--:R-:W-:Y:S08]  /*3b40*/  HMMA.16816.F32 R28, R12.reuse, R68, R24 ;  /* 0x000000440c1c723c */ /* 0x048ff00000001818 */
[C---:B------:R-:W-:Y:S01]  /*3b50*/  HMMA.16816.F32 R24, R12.reuse, R70, R20 ;  /* 0x000000460c18723c */ /* 0x040fe20000001814 */
[----:B------:R-:W-:Y:S07]  /*3b60*/  LDSM.16.M88.4 R68, [R187+0x2000] ;  /* 0x00200000bb44783b */ /* 0x000fee0000000200 */
[C---:B------:R-:W-:Y:S01]  /*3b70*/  HMMA.16816.F32 R20, R12.reuse, R72, R4 ;  /* 0x000000480c14723c */ /* 0x040fe20000001804 */
[----:B------:R-:W-:Y:S07]  /*3b80*/  LDSM.16.M88.4 R4, [R194+0x4000] ;  /* 0x00400000c204783b */ /* 0x000fee0000000200 */
[C---:B------:R-:W-:Y:S01]  /*3b90*/  HMMA.16816.F32 R16, R12.reuse, R74, R36 ;  /* 0x0000004a0c10723c */ /* 0x040fe20000001824 */
[----:B------:R-:W3:Y:S07]  /*3ba0*/  LDSM.16.M88.4 R72, [R190+0x2000] ;  /* 0x00200000be48783b */ /* 0x000eee0000000200 */
        /* <DEDUP_REMOVED lines=12> */
[C---:B----4-:R-:W-:Y:S01]  /*3c70*/  HMMA.16816.F32 R12, R8.reuse, R92, R40 ;  /* 0x0000005c080c723c */ /* 0x050fe20000001828 */
[----:B------:R-:W-:Y:S07]  /*3c80*/  LDSM.16.M88.4 R40, [R187+0x3000] ;  /* 0x00300000bb28783b */ /* 0x000fee0000000200 */
[C---:B------:R-:W-:Y:S08]  /*3c90*/  HMMA.16816.F32 R56, R8.reuse, R94, R48 ;  /* 0x0000005e0838723c */ /* 0x040ff00000001830 */
[C---:B-----5:R-:W-:Y:S08]  /*3ca0*/  HMMA.16816.F32 R48, R8.reuse, R60, R44 ;  /* 0x0000003c0830723c */ /* 0x060ff0000000182c */
[----:B------:R-:W-:Y:S01]  /*3cb0*/  HMMA.16816.F32 R44, R8, R62, R36 ;  /* 0x0000003e082c723c */ /* 0x000fe20000001824 */
[----:B------:R-:W-:Y:S07]  /*3cc0*/  LDSM.16.M88.4 R60, [R184+0x4000] ;  /* 0x00400000b83c783b */ /* 0x000fee0000000200 */
[C---:B---3--:R-:W-:Y:S08]  /*3cd0*/  HMMA.16816.F32 R36, R4.reuse, R72, R32 ;  /* 0x000000480424723c */ /* 0x048ff00000001820 */
        /* <DEDUP_REMOVED lines=41> */
[----:B------:R-:W-:Y:S01]  /*3f70*/  HMMA.16816.F32 R32, R12, R66, R40 ;  /* 0x000000420c20723c */ /* 0x000fe20000001828 */
[----:B------:R-:W-:-:S07]  /*3f80*/  FMUL.FTZ R0, R48, c[0x0][0x320] ;  /* 0x0000c80030007a20 */ /* 0x000fce0000410000 */
[----:B------:R-:W-:Y:S01]  /*3f90*/  HMMA.16816.F32 R28, R4, R58, R28 ;  /* 0x0000003a041c723c */ /* 0x000fe2000000181c */
[----:B------:R-:W1:Y:S07]  /*3fa0*/  LDSM.16.M88.4 R56, [R190+0x5000] ;  /* 0x00500000be38783b */ /* 0x000e6e0000000200 */
[----:B------:R-:W-:Y:S08]  /*3fb0*/  HMMA.16816.F32 R36, R8, R60, R36 ;  /* 0x0000003c0824723c */ /* 0x000ff00000001824 */
[----:B------:R-:W-:Y:S01]  /*3fc0*/  HMMA.16816.F32 R44, R16, R46, R76 ;  /* 0x0000002e102c723c */ /* 0x000fe2000000184c */
[----:B------:R4:W1:Y:S07]  /*3fd0*/  MUFU.TANH R76, R0 ;  /* 0x00000000004c7308 */ /* 0x00086e0000002400 */
[----:B--2---:R-:W-:Y:S08]  /*3fe0*/  HMMA.16816.F32 R24, R12, R68, R20 ;  /* 0x000000440c18723c */ /* 0x004ff00000001814 */
[----:B------:R-:W-:Y:S01]  /*3ff0*/  HMMA.16816.F32 R20, R8, R62, R32 ;  /* 0x0000003e0814723c */ /* 0x000fe20000001820 */
[----:B----4-:R-:W-:Y:S01]  /*4000*/  FMUL.FTZ R0, R49, c[0x0][0x320] ;  /* 0x0000c80031007a20 */ /* 0x010fe20000410000 */
[----:B------:R-:W2:Y:S06]  /*4010*/  LDSM.16.M88.4 R60, [R196] ;  /* 0x00000000c43c783b */ /* 0x000eac0000000200 */
[----:B------:R-:W-:Y:S01]  /*4020*/  HMMA.16816.F32 R64, R16, R72, R92 ;  /* 0x000000481040723c */ /* 0x000fe2000000185c */
[----:B------:R4:W1:Y:S07]  /*4030*/  MUFU.TANH R72, R0 ;  /* 0x0000000000487308 */ /* 0x00086e0000002400 */
[----:B---3--:R-:W-:Y:S08]  /*4040*/  HMMA.16816.F32 R36, R4, R52, R36 ;  /* 0x000000340424723c */ /* 0x008ff00000001824 */
[----:B------:R-:W-:Y:S01]  /*4050*/  HMMA.16816.F32 R40, R12, R70, R44 ;  /* 0x000000460c28723c */ /* 0x000fe2000000182c */
[----:B----4-:R-:W-:Y:S01]  /*4060*/  FMUL.FTZ R0, R50, c[0x0][0x320] ;  /* 0x0000c80032007a20 */ /* 0x010fe20000410000 */
[----:B------:R-:W3:Y:S03]  /*4070*/  LDSM.16.M88.4 R44, [R190+0x5800] ;  /* 0x00580000be2c783b */ /* 0x000ee60000000200 */
[----:B------:R4:W2:Y:S03]  /*4080*/  MUFU.TANH R77, R0 ;  /* 0x00000000004d7308 */ /* 0x0008a60000002400 */
[----:B-1----:R-:W-:Y:S08]  /*4090*/  HMMA.16816.F32 R32, R8, R56, R24 ;  /* 0x000000380820723c */ /* 0x002ff00000001818 */
[----:B------:R-:W-:Y:S01]  /*40a0*/  HMMA.16816.F32 R24, R4, R54, R20 ;  /* 0x000000360418723c */ /* 0x000fe20000001814 */
[----:B----4-:R-:W-:-:S02]  /*40b0*/  FMUL.FTZ R0, R51, c[0x0][0x320] ;  /* 0x0000c80033007a20 */ /* 0x010fc40000410000 */
[----:B------:R-:W1:Y:S05]  /*40c0*/  LDSM.16.M88.4 R48, [R187+0x5000] ;  /* 0x00500000bb30783b */ /* 0x000e6a0000000200 */
[----:B------:R-:W-:Y:S01]  /*40d0*/  HMMA.16816.F32 R16, R16, R74, R84 ;  /* 0x0000004a1010723c */ /* 0x000fe20000001854 */
[----:B------:R4:W1:Y:S07]  /*40e0*/  MUFU.TANH R73, R0 ;  /* 0x0000000000497308 */ /* 0x00086e0000002400 */
[----:B--2---:R-:W-:Y:S01]  /*40f0*/  HMMA.16816.F32 R20, R12, R60, R64 ;  /* 0x0000003c0c14723c */ /* 0x004fe20000001840 */
[----:B----4-:R-:W-:-:S04]  /*4100*/  FMUL.FTZ R0, R28, c[0x0][0x320] ;  /* 0x0000c8001c007a20 */ /* 0x010fc80000410000 */
[----:B------:R2:W4:Y:S11]  /*4110*/  MUFU.TANH R69, R0 ;  /* 0x0000000000457308 */ /* 0x0005360000002400 */
[----:B------:R-:W-:Y:S08]  /*4120*/  HMMA.16816.F32 R12, R12, R62, R16 ;  /* 0x0000003e0c0c723c */ /* 0x000ff00000001810 */
[----:B---3--:R-:W-:Y:S01]  /*4130*/  HMMA.16816.F32 R16, R8, R44, R20 ;  /* 0x0000002c0810723c */ /* 0x008fe20000001814 */
[----:B--2---:R-:W-:-:S07]  /*4140*/  FMUL.FTZ R0, R29, c[0x0][0x320] ;  /* 0x0000c8001d007a20 */ /* 0x004fce0000410000 */
[----:B-1----:R-:W-:Y:S01]  /*4150*/  HMMA.16816.F32 R32, R4, R48, R32 ;  /* 0x000000300420723c */ /* 0x002fe20000001820 */
[----:B------:R1:W2:Y:S02]  /*4160*/  MUFU.TANH R68, R0 ;  /* 0x0000000000447308 */ /* 0x0002a40000002400 */
[----:B-1----:R-:W-:-:S06]  /*4170*/  FMUL.FTZ R0, R30, c[0x0][0x320] ;  /* 0x0000c8001e007a20 */ /* 0x002fcc0000410000 */
[----:B------:R1:W3:Y:S02]  /*4180*/  MUFU.TANH R70, R0 ;  /* 0x0000000000467308 */ /* 0x0002e40000002400 */
[----:B-1----:R-:W-:Y:S02]  /*4190*/  FMUL.FTZ R0, R31, c[0x0][0x320] ;  /* 0x0000c8001f007a20 */ /* 0x002fe40000410000 */
[C---:B------:R-:W-:Y:S04]  /*41a0*/  HMMA.16816.F32 R28, R8.reuse, R58, R40 ;  /* 0x0000003a081c723c */ /* 0x040fe80000001828 */
[----:B------:R1:W1:Y:S04]  /*41b0*/  MUFU.TANH R56, R0 ;  /* 0x0000000000387308 */ /* 0x0002680000002400 */
[----:B------:R-:W-:Y:S01]  /*41c0*/  HMMA.16816.F32 R8, R8, R46, R12 ;  /* 0x0000002e0808723c */ /* 0x000fe2000000180c */
[----:B-1----:R-:W-:-:S04]  /*41d0*/  FMUL.FTZ R0, R36, c[0x0][0x320] ;  /* 0x0000c80024007a20 */ /* 0x002fc80000410000 */
[----:B------:R1:W1:Y:S11]  /*41e0*/  MUFU.TANH R55, R0 ;  /* 0x0000000000377308 */ /* 0x0002760000002400 */
[----:B------:R-:W-:Y:S01]  /*41f0*/  HMMA.16816.F32 R20, R4, R50, R28 ;  /* 0x000000320414723c */ /* 0x000fe2000000181c */
[----:B-1----:R-:W-:-:S04]  /*4200*/  FMUL.FTZ R0, R37, c[0x0][0x320] ;  /* 0x0000c80025007a20 */ /* 0x002fc80000410000 */
[----:B------:R1:W1:Y:S02]  /*4210*/  MUFU.TANH R52, R0 ;  /* 0x0000000000347308 */ /* 0x0002640000002400 */
[----:B-1----:R-:W-:-:S06]  /*4220*/  FMUL.FTZ R0, R38, c[0x0][0x320] ;  /* 0x0000c80026007a20 */ /* 0x002fcc0000410000 */
[----:B------:R1:W1:Y:S02]  /*4230*/  MUFU.TANH R54, R0 ;  /* 0x0000000000367308 */ /* 0x0002640000002400 */
[----:B-1----:R-:W-:Y:S02]  /*4240*/  FMUL.FTZ R0, R39, c[0x0][0x320] ;  /* 0x0000c80027007a20 */ /* 0x002fe40000410000 */
[----:B------:R-:W1:Y:S01]  /*4250*/  LDSM.16.M88.4 R36, [R187+0x5800] ;  /* 0x00580000bb24783b */ /* 0x000e620000000200 */
[----:B------:R-:W-:-:S04]  /*4260*/  DEPBAR.LE SB0, 0x0 ;  /* 0x000080000000791a */ /* 0x000fc80000000000 */
[----:B------:R5:W1:Y:S02]  /*4270*/  MUFU.TANH R53, R0 ;  /* 0x0000000000357308 */ /* 0x000a640000002400 */
[----:B-----5:R-:W-:-:S06]  /*4280*/  FMUL.FTZ R0, R24, c[0x0][0x320] ;  /* 0x0000c80018007a20 */ /* 0x020fcc0000410000 */
[----:B------:R5:W2:Y:S01]  /*4290*/  MUFU.TANH R41, R0 ;  /* 0x0000000000297308 */ /* 0x000aa20000002400 */
[----:B-1----:R-:W-:Y:S01]  /*42a0*/  HMMA.16816.F32 R12, R4, R36, R16 ;  /* 0x00000024040c723c */ /* 0x002fe20000001810 */
[----:B-----5:R-:W-:-:S06]  /*42b0*/  FMUL.FTZ R0, R25, c[0x0][0x320] ;  /* 0x0000c80019007a20 */ /* 0x020fcc0000410000 */
        /* <DEDUP_REMOVED lines=38> */
[----:B------:R-:W-:Y:S06]  /*4520*/  BAR.SYNC.DEFER_BLOCKING 0x0 ;  /* 0x0000000000007b1d */ /* 0x000fec0000010000 */
[----:B------:R-:W-:Y:S05]  /*4530*/  @!P0 BRA `(.L_x_433) ;  /* 0x0000017000008947 */ /* 0x000fea0003800000 */
[----:B-1234-:R-:W-:Y:S01]  /*4540*/  IADD3 R0, R234, -0x2, RZ ;  /* 0xfffffffeea007810 */ /* 0x01efe20007ffe0ff */
        /* <DEDUP_REMOVED lines=22> */
.L_x_433:
[----:B--234-:R-:W-:Y:S05]  /*46b0*/  BSYNC B0 ;  /* 0x0000000000007941 */ /* 0x01cfea0003800000 */
.L_x_432:
[----:B-1----:R-:W-:Y:S01]  /*46c0*/  IMAD.IADD R0, R240, 0x1, R231 ;  /* 0x00000001f0007824 */ /* 0x002fe200078e02e7 */
[----:B------:R-:W-:Y:S01]  /*46d0*/  ULDC UR4, c[0x0][0x324] ;  /* 0x0000c90000047ab9 */ /* 0x000fe20000000800 */
[----:B------:R-:W-:Y:S01]  /*46e0*/  IMAD.IADD R7, R90, 0x1, -R227 ;  /* 0x000000015a077824 */ /* 0x000fe200078e0ae3 */
[----:B------:R-:W-:Y:S01]  /*46f0*/  ULOP3.LUT UR4, URZ, UR4, URZ, 0x33, !UPT ;  /* 0x000000043f047292 */ /* 0x000fe2000f8e333f */
[----:B------:R-:W-:Y:S01]  /*4700*/  @P2 IMAD.HI.U32 R2, R0, c[0x0][0x2c8], RZ ;  /* 0x0000b20000022a27 */ /* 0x000fe200078e00ff */
[----:B------:R-:W0:Y:S03]  /*4710*/  LDGDEPBAR ;  /* 0x00000000000079af */ /* 0x000e260000000000 */
[----:B------:R-:W-:Y:S01]  /*4720*/  IMAD.MOV.U32 R4, RZ, RZ, R0 ;  /* 0x000000ffff047224 */ /* 0x000fe200078e0000 */
[----:B------:R-:W-:-:S02]  /*4730*/  @P2 SHF.R.U32.HI R4, RZ, c[0x0][0x2cc], R2 ;  /* 0x0000b300ff042a19 */ /* 0x000fc40000011602 */
[----:B------:R-:W-:-:S03]  /*4740*/  IADD3 R0, R228, 0x1, -R89 ;  /* 0x00000001e4007810 */ /* 0x000fc60007ffe859 */
[----:B------:R-:W1:Y:S01]  /*4750*/  SHFL.IDX PT, R3, R4, RZ, 0x1c1f ;  /* 0x001c1fff04037589 */ /* 0x000e6200000e0000 */
[----:B------:R-:W-:-:S04]  /*4760*/  IADD3 R0, -R229, R0, -R227 ;  /* 0x00000000e5007210 */ /* 0x000fc80007ffe9e3 */
[C---:B------:R-:W-:Y:S02]  /*4770*/  IADD3 R5, R0.reuse, c[0x0][0x328], RZ ;  /* 0x0000ca0000057a10 */ /* 0x040fe40007ffe0ff */
[----:B------:R-:W-:-:S03]  /*4780*/  IADD3 R6, R0, UR4, RZ ;  /* 0x0000000400067c10 */ /* 0x000fc6000fffe0ff */
[--C-:B-1----:R-:W-:Y:S02]  /*4790*/  IMAD.IADD R2, R5, 0x1, R3.reuse ;  /* 0x0000000105027824 */ /* 0x102fe400078e0203 */
[----:B------:R-:W-:-:S03]  /*47a0*/  IMAD.IADD R0, R6, 0x1, R3 ;  /* 0x0000000106007824 */ /* 0x000fc600078e0203 */
[----:B------:R-:W-:Y:S01]  /*47b0*/  IMNMX R2, R7, R2, PT ;  /* 0x0000000207027217 */ /* 0x000fe20003800200 */
[----:B------:R-:W-:Y:S05]  /*47c0*/  @!P1 BRA `(.L_x_434) ;  /* 0x0000015000009947 */ /* 0x000fea0003800000 */
[----:B------:R-:W-:Y:S01]  /*47d0*/  IADD3 R3, -R229, R228, R3 ;  /* 0x000000e4e5037210 */ /* 0x000fe20007ffe103 */
[----:B------:R-:W-:Y:S03]  /*47e0*/  BSSY B0, `(.L_x_435) ;  /* 0x000000e000007945 */ /* 0x000fe60003800000 */
[----:B------:R-:W-:-:S13]  /*47f0*/  ISETP.GT.AND P0, PT, R3, -0x1, PT ;  /* 0xffffffff0300780c */ /* 0x000fda0003f04270 */
[----:B------:R-:W-:Y:S05]  /*4800*/  @P0 BRA `(.L_x_436) ;  /* 0x0000007000000947 */ /* 0x000fea0003800000 */
[----:B------:R-:W-:Y:S01]  /*4810*/  IMAD.MOV.U32 R8, RZ, RZ, c[0x0][0x32c] ;  /* 0x0000cb00ff087624 */ /* 0x000fe200078e00ff */
[----:B------:R-:W-:-:S04]  /*4820*/  LOP3.LUT R3, RZ, R3, RZ, 0x33, !PT ;  /* 0x00000003ff037212 */ /* 0x000fc800078e33ff */
[----:B------:R-:W-:-:S13]  /*4830*/  ISETP.NE.AND P0, PT, R8, 0x1, PT ;  /* 0x000000010800780c */ /* 0x000fda0003f05270 */
[----:B------:R-:W-:-:S05]  /*4840*/  @P0 IMAD.HI.U32 R8, R3, c[0x0][0x330], RZ ;  /* 0x0000cc0003080a27 */ /* 0x000fca00078e00ff */
[----:B------:R-:W-:-:S04]  /*4850*/  @P0 SHF.R.U32.HI R3, RZ, c[0x0][0x334], R8 ;  /* 0x0000cd00ff030a19 */ /* 0x000fc80000011608 */
[----:B------:R-:W-:Y:S01]  /*4860*/  LOP3.LUT R3, RZ, R3, RZ, 0x33, !PT ;  /* 0x00000003ff037212 */ /* 0x000fe200078e33ff */
[----:B------:R-:W-:Y:S05]  /*4870*/  BRA `(.L_x_437) ;  /* 0x0000004000007947 */ /* 0x000fea0003800000 */
.L_x_436:
[----:B------:R-:W-:-:S04]  /*4880*/  MOV R8, c[0x0][0x32c] ;  /* 0x0000cb0000087a02 */ /* 0x000fc80000000f00 */
[----:B------:R-:W-:-:S13]  /*4890*/  ISETP.NE.AND P0, PT, R8, 0x1, PT ;  /* 0x000000010800780c */ /* 0x000fda0003f05270 */
[----:B------:R-:W-:-:S05]  /*48a0*/  @P0 IMAD.HI.U32 R8, R3, c[0x0][0x330], RZ ;  /* 0x0000cc0003080a27 */ /* 0x000fca00078e00ff */
[----:B------:R-:W-:Y:S02]  /*48b0*/  @P0 SHF.R.U32.HI R3, RZ, c[0x0][0x334], R8 ;  /* 0x0000cd00ff030a19 */ /* 0x000fe40000011608 */
.L_x_437:
[----:B------:R-:W-:Y:S05]  /*48c0*/  BSYNC B0 ;  /* 0x0000000000007941 */ /* 0x000fea0003800000 */
.L_x_435:
[----:B------:R-:W-:-:S04]  /*48d0*/  IMAD R3, R3, c[0x0][0x32c], -R89 ;  /* 0x0000cb0003037a24 */ /* 0x000fc800078e0a59 */
[----:B------:R-:W-:-:S05]  /*48e0*/  IMAD.IADD R3, R3, 0x1, -R227 ;  /* 0x0000000103037824 */ /* 0x000fca00078e0ae3 */
[----:B------:R-:W-:Y:S02]  /*48f0*/  IADD3 R8, R3, c[0x0][0x32c], RZ ;  /* 0x0000cb0003087a10 */ /* 0x000fe40007ffe0ff */
[----:B------:R-:W-:Y:S02]  /*4900*/  IMNMX R0, R0, R3, !PT ;  /* 0x0000000300007217 */ /* 0x000fe40007800200 */
[----:B------:R-:W-:Y:S02]  /*4910*/  IMNMX R2, R2, R8, PT ;  /* 0x0000000802027217 */ /* 0x000fe40003800200 */
.L_x_434:
[----:B------:R-:W-:Y:S01]  /*4920*/  ISETP.GT.AND P6, PT, R234, RZ, PT ;  /* 0x000000ffea00720c */ /* 0x000fe20003fc4270 */
[----:B------:R-:W1:Y:S03]  /*4930*/  SHFL.IDX PT, R3, R4, 0x1, 0x1c1f ;  /* 0x003c1f0004037f89 */ /* 0x000e6600000e0000 */
[----:B------:R-:W-:-:S04]  /*4940*/  ISETP.GT.AND P0, PT, R0, RZ, P6 ;  /* 0x000000ff0000720c */ /* 0x000fc80003704270 */
[----:B------:R-:W-:-:S04]  /*4950*/  ISETP.LT.OR P0, PT, R2, 0x1, P0 ;  /* 0x000000010200780c */ /* 0x000fc80000701670 */
[----:B------:R-:W-:Y:S02]  /*4960*/  FSEL R8, R76, -INF , !P0 ;  /* 0xff8000004c087808 */ /* 0x000fe40004000000 */
[----:B------:R-:W-:-:S04]  /*4970*/  ISETP.GT.AND P0, PT, R0, 0x1, P6 ;  /* 0x000000010000780c */ /* 0x000fc80003704270 */
        /* <DEDUP_REMOVED lines=41> */
[----:B------:R-:W-:Y:S01]  /*4c10*/  ISETP.GT.AND P0, PT, R0, 0x39, P6 ;  /* 0x000000390000780c */ /* 0x000fe20003704270 */
[----:B-1----:R-:W-:-:S03]  /*4c20*/  IMAD.IADD R0, R6, 0x1, R3 ;  /* 0x0000000106007824 */ /* 0x002fc600078e0203 */
[----:B------:R-:W-:Y:S01]  /*4c30*/  ISETP.LT.OR P0, PT, R2, 0x3a, P0 ;  /* 0x0000003a0200780c */ /* 0x000fe20000701670 */
[----:B------:R-:W-:-:S03]  /*4c40*/  IMAD.IADD R2, R5, 0x1, R3 ;  /* 0x0000000105027824 */ /* 0x000fc600078e0203 */
[----:B------:R-:W-:Y:S02]  /*4c50*/  FSEL R220, R13, -INF , !P0 ;  /* 0xff8000000ddc7808 */ /* 0x000fe40004000000 */
        /* <DEDUP_REMOVED lines=13> */
.L_x_440:
[----:B------:R-:W-:-:S04]  /*4d30*/  MOV R4, c[0x0][0x32c] ;  /* 0x0000cb0000047a02 */ /* 0x000fc80000000f00 */
[----:B------:R-:W-:-:S13]  /*4d40*/  ISETP.NE.AND P0, PT, R4, 0x1, PT ;  /* 0x000000010400780c */ /* 0x000fda0003f05270 */
[----:B------:R-:W-:-:S05]  /*4d50*/  @P0 IMAD.HI.U32 R4, R3, c[0x0][0x330], RZ ;  /* 0x0000cc0003040a27 */ /* 0x000fca00078e00ff */
[----:B------:R-:W-:Y:S02]  /*4d60*/  @P0 SHF.R.U32.HI R3, RZ, c[0x0][0x334], R4 ;  /* 0x0000cd00ff030a19 */ /* 0x000fe40000011604 */
.L_x_441:
[----:B------:R-:W-:Y:S05]  /*4d70*/  BSYNC B0 ;  /* 0x0000000000007941 */ /* 0x000fea0003800000 */
.L_x_439:
[----:B------:R-:W-:-:S04]  /*4d80*/  IMAD R3, R3, c[0x0][0x32c], -R89 ;  /* 0x0000cb0003037a24 */ /* 0x000fc800078e0a59 */
[----:B------:R-:W-:-:S05]  /*4d90*/  IMAD.IADD R3, R3, 0x1, -R227 ;  /* 0x0000000103037824 */ /* 0x000fca00078e0ae3 */
[----:B------:R-:W-:Y:S02]  /*4da0*/  IADD3 R4, R3, c[0x0][0x32c], RZ ;  /* 0x0000cb0003047a10 */ /* 0x000fe40007ffe0ff */
[----:B------:R-:W-:Y:S02]  /*4db0*/  IMNMX R0, R0, R3, !PT ;  /* 0x0000000300007217 */ /* 0x000fe40007800200 */
[----:B------:R-:W-:Y:S02]  /*4dc0*/  IMNMX R2, R2, R4, PT ;  /* 0x0000000402027217 */ /* 0x000fe40003800200 */
.L_x_438:
[----:B------:R-:W-:Y:S01]  /*4dd0*/  ISETP.GT.AND P0, PT, R0, 0x1, P6 ;  /* 0x000000010000780c */ /* 0x000fe20003704270 */
[----:B------:R-:W-:Y:S01]  /*4de0*/  LDSM.16.MT88.4 R32, [R185] ;  /* 0x00000000b920783b */ /* 0x000fe20000004200 */
[----:B------:R-:W-:Y:S02]  /*4df0*/  FMNMX.FTZ R3, R8, R10, !PT ;  /* 0x0000000a08037209 */ /* 0x000fe40007810000 */
[----:B------:R-:W-:Y:S01]  /*4e00*/  ISETP.LT.OR P0, PT, R2, 0x2, P0 ;  /* 0x000000020200780c */ /* 0x000fe20000701670 */
[----:B------:R-:W-:Y:S01]  /*4e10*/  LDSM.16.MT88.4 R28, [R186] ;  /* 0x00000000ba1c783b */ /* 0x000fe20000004200 */
[----:B------:R-:W-:-:S02]  /*4e20*/  FMNMX.FTZ R3, R11, R3, !PT ;  /* 0x000000030b037209 */ /* 0x000fc40007810000 */
[----:B------:R-:W-:Y:S01]  /*4e30*/  FSEL R7, R73, -INF , !P0 ;  /* 0xff80000049077808 */ /* 0x000fe20004000000 */
[----:B------:R-:W-:Y:S01]  /*4e40*/  LDSM.16.MT88.4 R36, [R189+0x2000] ;  /* 0x00200000bd24783b */ /* 0x000fe20000004200 */
[----:B------:R-:W-:Y:S02]  /*4e50*/  ISETP.GT.AND P0, PT, R0, 0x8, P6 ;  /* 0x000000080000780c */ /* 0x000fe40003704270 */
[----:B------:R-:W-:Y:S02]  /*4e60*/  FMNMX.FTZ R3, R12, R3, !PT ;  /* 0x000000030c037209 */ /* 0x000fe40007810000 */
[----:B------:R-:W-:Y:S02]  /*4e70*/  ISETP.LT.OR P0, PT, R2, 0x9, P0 ;  /* 0x000000090200780c */ /* 0x000fe40000701670 */
[----:B------:R-:W-:Y:S02]  /*4e80*/  FMNMX.FTZ R3, R42, R3, !PT ;  /* 0x000000032a037209 */ /* 0x000fe40007810000 */
[----:B------:R-:W-:-:S02]  /*4e90*/  FSEL R9, R70, -INF , !P0 ;  /* 0xff80000046097808 */ /* 0x000fc40004000000 */
[----:B------:R-:W-:Y:S02]  /*4ea0*/  ISETP.GT.AND P0, PT, R0, 0x9, P6 ;  /* 0x000000090000780c */ /* 0x000fe40003704270 */
[----:B------:R-:W-:Y:S02]  /*4eb0*/  FMNMX.FTZ R3, R43, R3, !PT ;  /* 0x000000032b037209 */ /* 0x000fe40007810000 */
[----:B------:R-:W-:Y:S02]  /*4ec0*/  ISETP.LT.OR P0, PT, R2, 0xa, P0 ;  /* 0x0000000a0200780c */ /* 0x000fe40000701670 */
[----:B------:R-:W-:Y:S02]  /*4ed0*/  FMNMX.FTZ R3, R46, R3, !PT ;  /* 0x000000032e037209 */ /* 0x000fe40007810000 */
[----:B------:R-:W-:Y:S02]  /*4ee0*/  FSEL R13, R56, -INF , !P0 ;  /* 0xff800000380d7808 */ /* 0x000fe40004000000 */
[----:B------:R-:W-:-:S02]  /*4ef0*/  ISETP.GT.AND P0, PT, R0, 0x10, P6 ;  /* 0x000000100000780c */ /* 0x000fc40003704270 */
[----:B------:R-:W-:Y:S02]  /*4f00*/  FMNMX.FTZ R3, R47, R3, !PT ;  /* 0x000000032f037209 */ /* 0x000fe40007810000 */
[----:B------:R-:W-:Y:S02]  /*4f10*/  ISETP.LT.OR P0, PT, R2, 0x11, P0 ;  /* 0x000000110200780c */ /* 0x000fe40000701670 */
[----:B------:R-:W-:Y:S02]  /*4f20*/  FMNMX.FTZ R3, R103, R3, !PT ;  /* 0x0000000367037209 */ /* 0x000fe40007810000 */
[----:B------:R-:W-:Y:S02]  /*4f30*/  FSEL R40, R54, -INF , !P0 ;  /* 0xff80000036287808 */ /* 0x000fe40004000000 */
[----:B------:R-:W-:Y:S02]  /*4f40*/  ISETP.GT.AND P0, PT, R0, 0x11, P6 ;  /* 0x000000110000780c */ /* 0x000fe40003704270 */
[----:B------:R-:W-:-:S02]  /*4f50*/  FMNMX.FTZ R3, R130, R3, !PT ;  /* 0x0000000382037209 */ /* 0x000fc40007810000 */
[----:B------:R-:W-:Y:S02]  /*4f60*/  ISETP.LT.OR P0, PT, R2, 0x12, P0 ;  /* 0x000000120200780c */ /* 0x000fe40000701670 */
[----:B------:R-:W-:Y:S02]  /*4f70*/  FMNMX.FTZ R3, R131, R3, !PT ;  /* 0x0000000383037209 */ /* 0x000fe40007810000 */
[----:B------:R-:W-:Y:S02]  /*4f80*/  FSEL R41, R53, -INF , !P0 ;  /* 0xff80000035297808 */ /* 0x000fe40004000000 */
[----:B------:R-:W-:Y:S02]  /*4f90*/  ISETP.GT.AND P0, PT, R0, 0x18, P6 ;  /* 0x000000180000780c */ /* 0x000fe40003704270 */
[----:B------:R-:W-:Y:S02]  /*4fa0*/  FMNMX.FTZ R3, R136, R3, !PT ;  /* 0x0000000388037209 */ /* 0x000fe40007810000 */
[----:B------:R-:W-:-:S02]  /*4fb0*/  ISETP.LT.OR P0, PT, R2, 0x19, P0 ;  /* 0x000000190200780c */ /* 0x000fc40000701670 */
[----:B------:R-:W-:Y:S02]  /*4fc0*/  FMNMX.FTZ R3, R210, R3, !PT ;  /* 0x00000003d2037209 */ /* 0x000fe40007810000 */
[----:B------:R-:W-:Y:S02]  /*4fd0*/  FSEL R44, R48, -INF , !P0 ;  /* 0xff800000302c7808 */ /* 0x000fe40004000000 */
[----:B------:R-:W-:Y:S02]  /*4fe0*/  ISETP.GT.AND P0, PT, R0, 0x19, P6 ;  /* 0x000000190000780c */ /* 0x000fe40003704270 */
[----:B------:R-:W-:Y:S02]  /*4ff0*/  FMNMX.FTZ R3, R219, R3, !PT ;  /* 0x00000003db037209 */ /* 0x000fe40007810000 */
[----:B------:R-:W-:Y:S02]  /*5000*/  ISETP.LT.OR P0, PT, R2, 0x1a, P0 ;  /* 0x0000001a0200780c */ /* 0x000fe40000701670 */
[----:B------:R-:W-:-:S02]  /*5010*/  FMNMX.FTZ R3, R218, R3, !PT ;  /* 0x00000003da037209 */ /* 0x000fc40007810000 */
[----:B------:R-:W-:Y:S02]  /*5020*/  FSEL R45, R45, -INF , !P0 ;  /* 0xff8000002d2d7808 */ /* 0x000fe40004000000 */
[----:B------:R-:W-:Y:S02]  /*5030*/  ISETP.GT.AND P0, PT, R0, 0x20, P6 ;  /* 0x000000200000780c */ /* 0x000fe40003704270 */
[----:B------:R-:W-:Y:S02]  /*5040*/  FMNMX.FTZ R3, R220, R3, !PT ;  /* 0x00000003dc037209 */ /* 0x000fe40007810000 */
[----:B------:R-:W-:-:S03]  /*5050*/  ISETP.LT.OR P0, PT, R2, 0x21, P0 ;  /* 0x000000210200780c */ /* 0x000fc60000701670 */
[----:B------:R-:W1:Y:S01]  /*5060*/  SHFL.BFLY PT, R5, R3, 0x2, 0x1f ;  /* 0x0c401f0003057f89 */ /* 0x000e6200000e0000 */
[----:B------:R-:W-:Y:S02]  /*5070*/  FSEL R101, R27, -INF , !P0 ;  /* 0xff8000001b657808 */ /* 0x000fe40004000000 */
[----:B------:R-:W-:-:S04]  /*5080*/  ISETP.GT.AND P0, PT, R0, 0x21, P6 ;  /* 0x000000210000780c */ /* 0x000fc80003704270 */
[----:B------:R-:W-:-:S04]  /*5090*/  ISETP.LT.OR P0, PT, R2, 0x22, P0 ;  /* 0x000000220200780c */ /* 0x000fc80000701670 */
[----:B------:R-:W-:Y:S02]  /*50a0*/  FSEL R129, R26, -INF , !P0 ;  /* 0xff8000001a817808 */ /* 0x000fe40004000000 */
[----:B------:R-:W-:Y:S01]  /*50b0*/  ISETP.GT.AND P0, PT, R0, RZ, P6 ;  /* 0x000000ff0000720c */ /* 0x000fe20003704270 */
[----:B------:R-:W-:Y:S03]  /*50c0*/  LDSM.16.MT88.4 R24, [R189] ;  /* 0x00000000bd18783b */ /* 0x000fe60000004200 */
[----:B------:R-:W-:-:S04]  /*50d0*/  ISETP.LT.OR P0, PT, R2, 0x1, P0 ;  /* 0x000000010200780c */ /* 0x000fc80000701670 */
[----:B------:R-:W-:Y:S02]  /*50e0*/  FSEL R6, R77, -INF , !P0 ;  /* 0xff8000004d067808 */ /* 0x000fe40004000000 */
[----:B------:R-:W-:Y:S02]  /*50f0*/  ISETP.GT.AND P0, PT, R0, 0x28, P6 ;  /* 0x000000280000780c */ /* 0x000fe40003704270 */
[----:B------:R-:W-:Y:S02]  /*5100*/  FMNMX.FTZ R4, R6, R7, !PT ;  /* 0x0000000706047209 */ /* 0x000fe40007810000 */
[----:B------:R-:W-:Y:S02]  /*5110*/  ISETP.LT.OR P0, PT, R2, 0x29, P0 ;  /* 0x000000290200780c */ /* 0x000fe40000701670 */
[----:B------:R-:W-:Y:S02]  /*5120*/  FMNMX.FTZ R4, R9, R4, !PT ;  /* 0x0000000409047209 */ /* 0x000fe40007810000 */
[----:B------:R-:W-:-:S02]  /*5130*/  FSEL R128, R22, -INF , !P0 ;  /* 0xff80000016807808 */ /* 0x000fc40004000000 */
[----:B------:R-:W-:Y:S02]  /*5140*/  FMNMX.FTZ R4, R13, R4, !PT ;  /* 0x000000040d047209 */ /* 0x000fe40007810000 */
        /* <DEDUP_REMOVED lines=16> */
[----:B------:R-:W-:Y:S01]  /*5250*/  ISETP.GT.AND P0, PT, R0, 0x38, P6 ;  /* 0x000000380000780c */ /* 0x000fe20003704270 */
[----:B------:R-:W-:Y:S01]  /*5260*/  LDSM.16.MT88.4 R20, [R188] ;  /* 0x00000000bc14783b */ /* 0x000fe20000004200 */
[----:B------:R-:W-:-:S02]  /*5270*/  FMNMX.FTZ R4, R102, R4, !PT ;  /* 0x0000000466047209 */ /* 0x000fc40007810000 */
[----:B------:R-:W-:Y:S02]  /*5280*/  ISETP.GT.AND P6, PT, R0, 0x39, P6 ;  /* 0x000000390000780c */ /* 0x000fe400037c4270 */
[----:B------:R-:W-:Y:S02]  /*5290*/  ISETP.LT.OR P0, PT, R2, 0x39, P0 ;  /* 0x000000390200780c */ /* 0x000fe40000701670 */
[----:B------:R-:W-:Y:S02]  /*52a0*/  FMNMX.FTZ R0, R158, R4, !PT ;  /* 0x000000049e007209 */ /* 0x000fe40007810000 */
[----:B------:R-:W-:Y:S02]  /*52b0*/  ISETP.LT.OR P6, PT, R2, 0x3a, P6 ;  /* 0x0000003a0200780c */ /* 0x000fe400037c1670 */
[----:B------:R-:W-:Y:S02]  /*52c0*/  FSEL R159, R15, -INF , !P0 ;  /* 0xff8000000f9f7808 */ /* 0x000fe40004000000 */
[----:B------:R-:W-:-:S02]  /*52d0*/  FMNMX.FTZ R2, R207, R0, !PT ;  /* 0x00000000cf027209 */ /* 0x000fc40007810000 */
[----:B------:R-:W-:Y:S02]  /*52e0*/  FSEL R208, R14, -INF , !P6 ;  /* 0xff8000000ed07808 */ /* 0x000fe40007000000 */
        /* <DEDUP_REMOVED lines=12> */
[----:B------:R2:W3:Y:S01]  /*53b0*/  MUFU.EX2 R16, R0 ;  /* 0x0000000000107308 */ /* 0x0004e20000000800 */
[----:B-1----:R-:W-:Y:S01]  /*53c0*/  FMNMX.FTZ R8, R3, R4, !PT ;  /* 0x0000000403087209 */ /* 0x002fe20007810000 */
[--C-:B------:R-:W-:Y:S02]  /*53d0*/  FFMA.FTZ R3, R12, c[0x0][0x2d0], -R2.reuse ;  /* 0x0000b4000c037a23 */ /* 0x100fe40000010802 */
[----:B--2---:R-:W-:Y:S01]  /*53e0*/  FFMA.FTZ R0, R10, c[0x0][0x2d0], -R2 ;  /* 0x0000b4000a007a23 */ /* 0x004fe20000010802 */
[----:B------:R-:W-:-:S03]  /*53f0*/  FSETP.NEU.FTZ.AND P0, PT, R8, -INF , PT ;  /* 0xff8000000800780b */ /* 0x000fc60003f1d000 */
[----:B------:R-:W-:Y:S01]  /*5400*/  MUFU.EX2 R252, R3 ;  /* 0x0000000300fc7308 */ /* 0x000fe20000000800 */
[----:B---3--:R-:W-:Y:S02]  /*5410*/  IMAD.MOV.U32 R10, RZ, RZ, R16 ;  /* 0x000000ffff0a7224 */ /* 0x008fe400078e0010 */
[----:B------:R-:W-:Y:S05]  /*5420*/  LDSM.16.MT88.4 R16, [R185+0x2000] ;  /* 0x00200000b910783b */ /* 0x000fea0000004200 */
[----:B------:R1:W2:Y:S02]  /*5430*/  MUFU.EX2 R251, R0 ;  /* 0x0000000000fb7308 */ /* 0x0002a40000000800 */
[----:B-1----:R-:W-:Y:S01]  /*5440*/  FFMA.FTZ R0, R11, c[0x0][0x2d0], -R2 ;  /* 0x0000b4000b007a23 */ /* 0x002fe20000010802 */
[----:B--2---:R-:W-:-:S05]  /*5450*/  F2FP.PACK_AB R4, R251, R10 ;  /* 0x0000000afb04723e */ /* 0x004fca00000000ff */
[----:B------:R1:W2:Y:S02]  /*5460*/  MUFU.EX2 R137, R0 ;  /* 0x0000000000897308 */ /* 0x0002a40000000800 */
[----:B-1----:R-:W-:-:S05]  /*5470*/  FMUL.FTZ R0, R8, c[0x0][0x2d0] ;  /* 0x0000b40008007a20 */ /* 0x002fca0000410000 */
[----:B------:R-:W-:-:S05]  /*5480*/  FSEL R0, R0, RZ, P0 ;  /* 0x000000ff00007208 */ /* 0x000fca0000000000 */
[----:B------:R-:W-:Y:S01]  /*5490*/  FFMA.FTZ R3, R6, c[0x0][0x2d0], -R0 ;  /* 0x0000b40006037a23 */ /* 0x000fe20000010800 */
[----:B--2---:R-:W-:-:S03]  /*54a0*/  F2FP.PACK_AB R6, R252, R137 ;  /* 0x00000089fc06723e */ /* 0x004fc600000000ff */
        /* <DEDUP_REMOVED lines=16> */
[C---:B------:R-:W-:Y:S01]  /*55b0*/  HMMA.16816.F32 R108, R4.reuse, R24, RZ ;  /* 0x00000018046c723c */ /* 0x040fe200000018ff */
[----:B------:R2:W4:Y:S07]  /*55c0*/  MUFU.EX2 R248, R3 ;  /* 0x0000000300f87308 */ /* 0x00052e0000000800 */
[C---:B------:R-:W-:Y:S01]  /*55d0*/  HMMA.16816.F32 R116, R4.reuse, R26, RZ ;  /* 0x0000001a0474723c */ /* 0x040fe200000018ff */
[----:B------:R-:W5:Y:S07]  /*55e0*/  LDSM.16.MT88.4 R24, [R185+0x4000] ;  /* 0x00400000b918783b */ /* 0x000f6e0000004200 */
[----:B------:R-:W-:Y:S01]  /*55f0*/  HMMA.16816.F32 R104, R4, R20, RZ ;  /* 0x000000140468723c */ /* 0x000fe200000018ff */
[----:B--2---:R-:W-:-:S04]  /*5600*/  FFMA.FTZ R3, R46, c[0x0][0x2d0], -R2 ;  /* 0x0000b4002e037a23 */ /* 0x004fc80000010802 */
[----:B------:R2:W-:Y:S03]  /*5610*/  MUFU.EX2 R249, R3 ;  /* 0x0000000300f97308 */ /* 0x0005e60000000800 */
[C---:B------:R-:W-:Y:S01]  /*5620*/  HMMA.16816.F32 R96, R4.reuse, R22, RZ ;  /* 0x000000160460723c */ /* 0x040fe200000018ff */
[----:B------:R-:W4:Y:S07]  /*5630*/  LDSM.16.MT88.4 R20, [R186+0x4000] ;  /* 0x00400000ba14783b */ /* 0x000f2e0000004200 */
[----:B-1----:R-:W-:Y:S01]  /*5640*/  HMMA.16816.F32 R80, R4, R12, RZ ;  /* 0x0000000c0450723c */ /* 0x002fe200000018ff */
[----:B--2---:R-:W-:-:S07]  /*5650*/  FFMA.FTZ R3, R47, c[0x0][0x2d0], -R2 ;  /* 0x0000b4002f037a23 */ /* 0x004fce0000010802 */
[C---:B------:R-:W-:Y:S01]  /*5660*/  HMMA.16816.F32 R72, R4.reuse, R14, RZ ;  /* 0x0000000e0448723c */ /* 0x040fe200000018ff */
[----:B------:R-:W1:Y:S01]  /*5670*/  LDSM.16.MT88.4 R12, [R188+0x4000] ;  /* 0x00400000bc0c783b */ /* 0x000e620000004200 */
[----:B------:R2:W1:Y:S06]  /*5680*/  MUFU.EX2 R247, R3 ;  /* 0x0000000300f77308 */ /* 0x00046c0000000800 */
[C---:B------:R-:W-:Y:S08]  /*5690*/  HMMA.16816.F32 R84, R4.reuse, R16, RZ ;  /* 0x000000100454723c */ /* 0x040ff000000018ff */
[----:B------:R-:W-:Y:S01]  /*56a0*/  HMMA.16816.F32 R92, R4, R18, RZ ;  /* 0x00000012045c723c */ /* 0x000fe200000018ff */
[----:B------:R-:W1:Y:S01]  /*56b0*/  LDSM.16.MT88.4 R16, [R189+0x4000] ;  /* 0x00400000bd10783b */ /* 0x000e620000004200 */
[----:B--2---:R-:W-:-:S04]  /*56c0*/  FFMA.FTZ R3, R40, c[0x0][0x2d0], -R0 ;  /* 0x0000b40028037a23 */ /* 0x004fc80000010800 */
[----:B------:R2:W-:Y:S02]  /*56d0*/  MUFU.EX2 R224, R3 ;  /* 0x0000000300e07308 */ /* 0x0005e40000000800 */
[C---:B---3--:R-:W-:Y:S08]  /*56e0*/  HMMA.16816.F32 R56, R4.reuse, R32, RZ ;  /* 0x000000200438723c */ /* 0x048ff000000018ff */
[----:B------:R-:W-:Y:S01]  /*56f0*/  HMMA.16816.F32 R60, R4, R34, RZ ;  /* 0x00000022043c723c */ /* 0x000fe200000018ff */
[----:B------:R-:W3:Y:S01]  /*5700*/  LDSM.16.MT88.4 R32, [R186+0x800] ;  /* 0x00080000ba20783b */ /* 0x000ee20000004200 */
[----:B--2---:R-:W-:-:S06]  /*5710*/  FFMA.FTZ R3, R41, c[0x0][0x2d0], -R0 ;  /* 0x0000b40029037a23 */ /* 0x004fcc0000010800 */
[C---:B------:R-:W-:Y:S01]  /*5720*/  HMMA.16816.F32 R112, R4.reuse, R28, RZ ;  /* 0x0000001c0470723c */ /* 0x040fe200000018ff */
[----:B------:R2:W1:Y:S07]  /*5730*/  MUFU.EX2 R222, R3 ;  /* 0x0000000300de7308 */ /* 0x00046e0000000800 */
[C---:B------:R-:W-:Y:S01]  /*5740*/  HMMA.16816.F32 R120, R4.reuse, R30, RZ ;  /* 0x0000001e0478723c */ /* 0x040fe200000018ff */
[----:B------:R-:W3:Y:S07]  /*5750*/  LDSM.16.MT88.4 R28, [R185+0x800] ;  /* 0x00080000b91c783b */ /* 0x000eee0000004200 */
[----:B-----5:R-:W-:Y:S01]  /*5760*/  HMMA.16816.F32 R52, R4, R24, RZ ;  /* 0x000000180434723c */ /* 0x020fe200000018ff */
[----:B--2---:R-:W-:-:S04]  /*5770*/  FFMA.FTZ R3, R44, c[0x0][0x2d0], -R0 ;  /* 0x0000b4002c037a23 */ /* 0x004fc80000010800 */
[----:B------:R2:W-:Y:S03]  /*5780*/  MUFU.EX2 R223, R3 ;  /* 0x0000000300df7308 */ /* 0x0005e60000000800 */
[C---:B------:R-:W-:Y:S01]  /*5790*/  HMMA.16816.F32 R48, R4.reuse, R26, RZ ;  /* 0x0000001a0430723c */ /* 0x040fe200000018ff */
[----:B------:R-:W5:Y:S07]  /*57a0*/  LDSM.16.MT88.4 R24, [R188+0x800] ;  /* 0x00080000bc18783b */ /* 0x000f6e0000004200 */
[----:B----4-:R-:W-:Y:S01]  /*57b0*/  HMMA.16816.F32 R40, R4, R20, RZ ;  /* 0x000000140428723c */ /* 0x010fe200000018ff */
[----:B--2---:R-:W-:-:S07]  /*57c0*/  FFMA.FTZ R3, R45, c[0x0][0x2d0], -R0 ;  /* 0x0000b4002d037a23 */ /* 0x004fce0000010800 */
[C---:B------:R-:W-:Y:S01]  /*57d0*/  HMMA.16816.F32 R124, R4.reuse, R22, RZ ;  /* 0x00000016047c723c */ /* 0x040fe200000018ff */
[----:B------:R-:W2:Y:S01]  /*57e0*/  LDSM.16.MT88.4 R20, [R185+0x2800] ;  /* 0x00280000b914783b */ /* 0x000ea20000004200 */
[----:B------:R4:W2:Y:S06]  /*57f0*/  MUFU.EX2 R221, R3 ;  /* 0x0000000300dd7308 */ /* 0x0008ac0000000800 */
[C---:B-1----:R-:W-:Y:S08]  /*5800*/  HMMA.16816.F32 R148, R4.reuse, R12, RZ ;  /* 0x0000000c0494723c */ /* 0x042ff000000018ff */
[----:B------:R-:W-:Y:S01]  /*5810*/  HMMA.16816.F32 R144, R4, R14, RZ ;  /* 0x0000000e0490723c */ /* 0x000fe200000018ff */
[----:B------:R-:W1:Y:S01]  /*5820*/  LDSM.16.MT88.4 R12, [R189+0x2800] ;  /* 0x00280000bd0c783b */ /* 0x000e620000004200 */
[----:B----4-:R-:W-:-:S04]  /*5830*/  FFMA.FTZ R3, R103, c[0x0][0x2d0], -R2 ;  /* 0x0000b40067037a23 */ /* 0x010fc80000010802 */
[----:B------:R4:W-:Y:S02]  /*5840*/  MUFU.EX2 R246, R3 ;  /* 0x0000000300f67308 */ /* 0x0009e40000000800 */
[C---:B------:R-:W-:Y:S08]  /*5850*/  HMMA.16816.F32 R68, R4.reuse, R36, RZ ;  /* 0x000000240444723c */ /* 0x040ff000000018ff */
[----:B------:R-:W-:Y:S01]  /*5860*/  HMMA.16816.F32 R64, R4, R38, RZ ;  /* 0x000000260440723c */ /* 0x000fe200000018ff */
[----:B------:R-:W1:Y:S01]  /*5870*/  LDSM.16.MT88.4 R36, [R189+0x800] ;  /* 0x00080000bd24783b */ /* 0x000e620000004200 */
[----:B----4-:R-:W-:-:S06]  /*5880*/  FFMA.FTZ R3, R130, c[0x0][0x2d0], -R2 ;  /* 0x0000b40082037a23 */ /* 0x010fcc0000010802 */
[C---:B------:R-:W-:Y:S01]  /*5890*/  HMMA.16816.F32 R132, R4.reuse, R16, RZ ;  /* 0x000000100484723c */ /* 0x040fe200000018ff */
[----:B------:R4:W1:Y:S07]  /*58a0*/  MUFU.EX2 R245, R3 ;  /* 0x0000000300f57308 */ /* 0x00086e0000000800 */
[----:B------:R-:W-:Y:S01]  /*58b0*/  HMMA.16816.F32 R140, R4, R18, RZ ;  /* 0x00000012048c723c */ /* 0x000fe200000018ff */
[----:B------:R-:W1:Y:S06]  /*58c0*/  LDSM.16.MT88.4 R16, [R186+0x2800] ;  /* 0x00280000ba10783b */ /* 0x000e6c0000004200 */
[----:B------:R-:W-:-:S02]  /*58d0*/  F2FP.PACK_AB R4, R248, R250 ;  /* 0x000000faf804723e */ /* 0x000fc400000000ff */
[----:B------:R-:W-:Y:S01]  /*58e0*/  F2FP.PACK_AB R6, R247, R249 ;  /* 0x000000f9f706723e */ /* 0x000fe200000000ff */
[--C-:B----4-:R-:W-:Y:S01]  /*58f0*/  FFMA.FTZ R3, R131, c[0x0][0x2d0], -R2.reuse ;  /* 0x0000b40083037a23 */ /* 0x110fe20000010802 */
[----:B------:R-:W-:Y:S02]  /*5900*/  F2FP.PACK_AB R5, R222, R224 ;  /* 0x000000e0de05723e */ /* 0x000fe400000000ff */
[----:B--2---:R-:W-:Y:S01]  /*5910*/  F2FP.PACK_AB R7, R221, R223 ;  /* 0x000000dfdd07723e */ /* 0x004fe200000000ff */
[----:B------:R2:W-:Y:S06]  /*5920*/  MUFU.EX2 R244, R3 ;  /* 0x0000000300f47308 */ /* 0x0005ec0000000800 */
[C---:B---3--:R-:W-:Y:S08]  /*5930*/  HMMA.16816.F32 R112, R4.reuse, R32, R112 ;  /* 0x000000200470723c */ /* 0x048ff00000001870 */
[----:B------:R-:W-:Y:S01]  /*5940*/  HMMA.16816.F32 R176, R4, R34, R120 ;  /* 0x0000002204b0723c */ /* 0x000fe20000001878 */
[----:B------:R-:W3:Y:S01]  /*5950*/  LDSM.16.MT88.4 R32, [R185+0x4800] ;  /* 0x00480000b920783b */ /* 0x000ee20000004200 */
[----:B--2---:R-:W-:-:S04]  /*5960*/  FFMA.FTZ R3, R136, c[0x0][0x2d0], -R2 ;  /* 0x0000b40088037a23 */ /* 0x004fc80000010802 */
[----:B------:R2:W4:Y:S02]  /*5970*/  MUFU.EX2 R243, R3 ;  /* 0x0000000300f37308 */ /* 0x0005240000000800 */
[C---:B------:R-:W-:Y:S08]  /*5980*/  HMMA.16816.F32 R168, R4.reuse, R28, R88 ;  /* 0x0000001c04a8723c */ /* 0x040ff00000001858 */
[----:B------:R-:W-:Y:S01]  /*5990*/  HMMA.16816.F32 R164, R4, R30, R76 ;  /* 0x0000001e04a4723c */ /* 0x000fe2000000184c */
[----:B------:R-:W3:Y:S01]  /*59a0*/  LDSM.16.MT88.4 R28, [R188+0x2800] ;  /* 0x00280000bc1c783b */ /* 0x000ee20000004200 */
[----:B--2---:R-:W-:-:S06]  /*59b0*/  FFMA.FTZ R3, R101, c[0x0][0x2d0], -R0 ;  /* 0x0000b40065037a23 */ /* 0x004fcc0000010800 */
[C---:B-----5:R-:W-:Y:S01]  /*59c0*/  HMMA.16816.F32 R160, R4.reuse, R24, R104 ;  /* 0x0000001804a0723c */ /* 0x060fe20000001868 */
[----:B------:R2:W-:Y:S07]  /*59d0*/  MUFU.EX2 R157, R3 ;  /* 0x00000003009d7308 */ /* 0x0005ee0000000800 */
[C---:B------:R-:W-:Y:S01]  /*59e0*/  HMMA.16816.F32 R152, R4.reuse, R26, R96 ;  /* 0x0000001a0498723c */ /* 0x040fe20000001860 */
[----:B------:R-:W5:Y:S07]  /*59f0*/  LDSM.16.MT88.4 R24, [R186+0x4800] ;  /* 0x00480000ba18783b */ /* 0x000f6e0000004200 */
[----:B------:R-:W-:Y:S01]  /*5a00*/  HMMA.16816.F32 R120, R4, R20, R84 ;  /* 0x000000140478723c */ /* 0x000fe20000001854 */
[----:B--2---:R-:W-:-:S04]  /*5a10*/  FFMA.FTZ R3, R129, c[0x0][0x2d0], -R0 ;  /* 0x0000b40081037a23 */ /* 0x004fc80000010800 */
[----:B------:R2:W2:Y:S03]  /*5a20*/  MUFU.EX2 R156, R3 ;  /* 0x00000003009c7308 */ /* 0x0004a60000000800 */
[C---:B-1----:R-:W-:Y:S08]  /*5a30*/  HMMA.16816.F32 R88, R4.reuse, R12, R68 ;  /* 0x0000000c0458723c */ /* 0x042ff00000001844 */
[----:B------:R-:W-:Y:S01]  /*5a40*/  HMMA.16816.F32 R84, R4, R14, R64 ;  /* 0x0000000e0454723c */ /* 0x000fe20000001840 */
[----:B------:R-:W1:Y:S01]  /*5a50*/  LDSM.16.MT88.4 R12, [R188+0x4800] ;  /* 0x00480000bc0c783b */ /* 0x000e620000004200 */
[----:B--2---:R-:W-:-:S06]  /*5a60*/  FFMA.FTZ R3, R128, c[0x0][0x2d0], -R0 ;  /* 0x0000b40080037a23 */ /* 0x004fcc0000010800 */
[C---:B------:R-:W-:Y:S01]  /*5a70*/  HMMA.16816.F32 R180, R4.reuse, R36, R108 ;  /* 0x0000002404b4723c */ /* 0x040fe2000000186c */
[----:B------:R2:W-:Y:S07]  /*5a80*/  MUFU.EX2 R103, R3 ;  /* 0x0000000300677308 */ /* 0x0005ee0000000800 */
[C---:B------:R-:W-:Y:S08]  /*5a90*/  HMMA.16816.F32 R108, R4.reuse, R16, R80 ;  /* 0x00000010046c723c */ /* 0x040ff00000001850 */
[----:B------:R-:W-:Y:S01]  /*5aa0*/  HMMA.16816.F32 R96, R4, R18, R72 ;  /* 0x000000120460723c */ /* 0x000fe20000001848 */
[----:B------:R-:W1:Y:S01]  /*5ab0*/  LDSM.16.MT88.4 R16, [R189+0x4800] ;  /* 0x00480000bd10783b */ /* 0x000e620000004200 */
[----:B--2---:R-:W-:-:S04]  /*5ac0*/  FFMA.FTZ R3, R102, c[0x0][0x2d0], -R0 ;  /* 0x0000b40066037a23 */ /* 0x004fc80000010800 */
[----:B------:R2:W1:Y:S02]  /*5ad0*/  MUFU.EX2 R101, R3 ;  /* 0x0000000300657308 */ /* 0x0004640000000800 */
[C---:B------:R-:W-:Y:S01]  /*5ae0*/  HMMA.16816.F32 R172, R4.reuse, R38, R116 ;  /* 0x0000002604ac723c */ /* 0x040fe20000001874 */
[----:B------:R-:W-:Y:S07]  /*5af0*/  LDSM.16.MT88.4 R36, [R186+0x1000] ;  /* 0x00100000ba24783b */ /* 0x000fee0000004200 */
[----:B------:R-:W-:Y:S01]  /*5b00*/  HMMA.16816.F32 R116, R4, R22, R92 ;  /* 0x000000160474723c */ /* 0x000fe2000000185c */
[----:B------:R-:W4:Y:S01]  /*5b10*/  LDSM.16.MT88.4 R20, [R185+0x1000] ;  /* 0x00100000b914783b */ /* 0x000f220000004200 */
[----:B--2---:R-:W-:-:S06]  /*5b20*/  FFMA.FTZ R3, R210, c[0x0][0x2d0], -R2 ;  /* 0x0000b400d2037a23 */ /* 0x004fcc0000010802 */
[----:B---3--:R-:W-:Y:S01]  /*5b30*/  HMMA.16816.F32 R68, R4, R32, R52 ;  /* 0x000000200444723c */ /* 0x008fe20000001834 */
[----:B------:R-:W-:-:S07]  /*5b40*/  IMAD.MOV.U32 R210, RZ, RZ, R10 ;  /* 0x000000ffffd27224 */ /* 0x000fce00078e000a */
[C---:B------:R-:W-:Y:S01]  /*5b50*/  HMMA.16816.F32 R48, R4.reuse, R34, R48 ;  /* 0x000000220430723c */ /* 0x040fe20000001830 */
[----:B------:R-:W2:Y:S07]  /*5b60*/  LDSM.16.MT88.4 R32, [R189+0x1000] ;  /* 0x00100000bd20783b */ /* 0x000eae0000004200 */
[C---:B------:R-:W-:Y:S08]  /*5b70*/  HMMA.16816.F32 R76, R4.reuse, R28, R56 ;  /* 0x0000001c044c723c */ /* 0x040ff00000001838 */
[C---:B-----5:R-:W-:Y:S08]  /*5b80*/  HMMA.16816.F32 R56, R4.reuse, R24, R40 ;  /* 0x000000180438723c */ /* 0x060ff00000001828 */
[C---:B-1----:R-:W-:Y:S08]  /*5b90*/  HMMA.16816.F32 R52, R4.reuse, R12, R148 ;  /* 0x0000000c0434723c */ /* 0x042ff00000001894 */
[C---:B------:R-:W-:Y:S01]  /*5ba0*/  HMMA.16816.F32 R40, R4.reuse, R14, R144 ;  /* 0x0000000e0428723c */ /* 0x040fe20000001890 */
[----:B------:R-:W1:Y:S07]  /*5bb0*/  LDSM.16.MT88.4 R12, [R188+0x3000] ;  /* 0x00300000bc0c783b */ /* 0x000e6e0000004200 */
[C---:B------:R-:W-:Y:S01]  /*5bc0*/  HMMA.16816.F32 R72, R4.reuse, R30, R60 ;  /* 0x0000001e0448723c */ /* 0x040fe2000000183c */
[----:B------:R-:W3:Y:S07]  /*5bd0*/  LDSM.16.MT88.4 R28, [R188+0x1000] ;  /* 0x00100000bc1c783b */ /* 0x000eee0000004200 */
[C---:B------:R-:W-:Y:S01]  /*5be0*/  HMMA.16816.F32 R44, R4.reuse, R26, R124 ;  /* 0x0000001a042c723c */ /* 0x040fe2000000187c */
[----:B------:R-:W-:Y:S04]  /*5bf0*/  LDSM.16.MT88.4 R24, [R185+0x3000] ;  /* 0x00300000b918783b */ /* 0x000fe80000004200 */
[----:B------:R-:W-:Y:S03]  /*5c00*/  LDSM.16.MT88.4 R124, [R189+0x1800] ;  /* 0x00180000bd7c783b */ /* 0x000fe60000004200 */
[C---:B------:R-:W-:Y:S01]  /*5c10*/  HMMA.16816.F32 R60, R4.reuse, R16, R132 ;  /* 0x00000010043c723c */ /* 0x040fe20000001884 */
[----:B------:R-:W-:Y:S07]  /*5c20*/  LDSM.16.MT88.4 R132, [R188+0x1800] ;  /* 0x00180000bc84783b */ /* 0x000fee0000004200 */
[----:B------:R-:W-:Y:S01]  /*5c30*/  HMMA.16816.F32 R64, R4, R18, R140 ;  /* 0x000000120440723c */ /* 0x000fe2000000188c */
[----:B------:R-:W-:Y:S06]  /*5c40*/  LDSM.16.MT88.4 R16, [R189+0x3000] ;  /* 0x00300000bd10783b */ /* 0x000fec0000004200 */
[----:B------:R-:W-:-:S02]  /*5c50*/  F2FP.PACK_AB R4, R245, R246 ;  /* 0x000000f6f504723e */ /* 0x000fc400000000ff */
[----:B----4-:R-:W-:Y:S02]  /*5c60*/  F2FP.PACK_AB R6, R243, R244 ;  /* 0x000000f4f306723e */ /* 0x010fe400000000ff */
[----:B------:R-:W-:Y:S02]  /*5c70*/  F2FP.PACK_AB R5, R156, R157 ;  /* 0x0000009d9c05723e */ /* 0x000fe400000000ff */
[----:B------:R-:W-:-:S07]  /*5c80*/  F2FP.PACK_AB R7, R101, R103 ;  /* 0x000000676507723e */ /* 0x000fce00000000ff */
[C---:B------:R-:W-:Y:S08]  /*5c90*/  HMMA.16816.F32 R104, R4.reuse, R20, R168 ;  /* 0x000000140468723c */ /* 0x040ff000000018a8 */
[C---:B------:R-:W-:Y:S01]  /*5ca0*/  HMMA.16816.F32 R80, R4.reuse, R22, R164 ;  /* 0x000000160450723c */ /* 0x040fe200000018a4 */
[----:B------:R-:W4:Y:S07]  /*5cb0*/  LDSM.16.MT88.4 R20, [R186+0x3000] ;  /* 0x00300000ba14783b */ /* 0x000f2e0000004200 */
[C---:B------:R-:W-:Y:S08]  /*5cc0*/  HMMA.16816.F32 R112, R4.reuse, R36, R112 ;  /* 0x000000240470723c */ /* 0x040ff00000001870 */
[C---:B------:R-:W-:Y:S01]  /*5cd0*/  HMMA.16816.F32 R92, R4.reuse, R38, R176 ;  /* 0x00000026045c723c */ /* 0x040fe200000018b0 */
[----:B------:R-:W5:Y:S07]  /*5ce0*/  LDSM.16.MT88.4 R36, [R185+0x5000] ;  /* 0x00500000b924783b */ /* 0x000f6e0000004200 */
[C---:B--2---:R-:W-:Y:S01]  /*5cf0*/  HMMA.16816.F32 R176, R4.reuse, R32, R180 ;  /* 0x0000002004b0723c */ /* 0x044fe200000018b4 */
[----:B------:R2:W-:Y:S06]  /*5d00*/  MUFU.EX2 R182, R3 ;  /* 0x0000000300b67308 */ /* 0x0005ec0000000800 */
[----:B------:R-:W-:Y:S01]  /*5d10*/  IMAD.MOV.U32 R183, RZ, RZ, R137 ;  /* 0x000000ffffb77224 */ /* 0x000fe200078e0089 */
[C---:B------:R-:W-:Y:S08]  /*5d20*/  HMMA.16816.F32 R172, R4.reuse, R34, R172 ;  /* 0x0000002204ac723c */ /* 0x040ff000000018ac */
[C---:B-1----:R-:W-:Y:S01]  /*5d30*/  HMMA.16816.F32 R32, R4.reuse, R14, R72 ;  /* 0x0000000e0420723c */ /* 0x042fe20000001848 */
[--C-:B--2---:R-:W-:Y:S01]  /*5d40*/  FFMA.FTZ R3, R219, c[0x0][0x2d0], -R2.reuse ;  /* 0x0000b400db037a23 */ /* 0x104fe20000010802 */
[----:B------:R-:W-:Y:S03]  /*5d50*/  LDSM.16.MT88.4 R72, [R185+0x5800] ;  /* 0x00580000b948783b */ /* 0x000fe60000004200 */
[----:B------:R1:W2:Y:S03]  /*5d60*/  MUFU.EX2 R181, R3 ;  /* 0x0000000300b57308 */ /* 0x0002a60000000800 */
[C---:B---3--:R-:W-:Y:S08]  /*5d70*/  HMMA.16816.F32 R128, R4.reuse, R28, R160 ;  /* 0x0000001c0480723c */ /* 0x048ff000000018a0 */
[----:B----4-:R-:W-:Y:S01]  /*5d80*/  HMMA.16816.F32 R160, R4, R20, R108 ;  /* 0x0000001404a0723c */ /* 0x010fe2000000186c */
[----:B------:R-:W-:Y:S01]  /*5d90*/  LDSM.16.MT88.4 R108, [R185+0x1800] ;  /* 0x00180000b96c783b */ /* 0x000fe20000004200 */
[----:B-1----:R-:W-:-:S02]  /*5da0*/  FFMA.FTZ R3, R218, c[0x0][0x2d0], -R2 ;  /* 0x0000b400da037a23 */ /* 0x002fc40000010802 */
[----:B------:R-:W-:-:S04]  /*5db0*/  FFMA.FTZ R2, R220, c[0x0][0x2d0], -R2 ;  /* 0x0000b400dc027a23 */ /* 0x000fc80000010802 */
[C---:B------:R-:W-:Y:S01]  /*5dc0*/  HMMA.16816.F32 R148, R4.reuse, R22, R96 ;  /* 0x000000160494723c */ /* 0x040fe20000001860 */
[----:B------:R-:W-:Y:S06]  /*5dd0*/  MUFU.EX2 R180, R3 ;  /* 0x0000000300b47308 */ /* 0x000fec0000000800 */
[----:B--2---:R-:W-:Y:S01]  /*5de0*/  F2FP.PACK_AB R96, R181, R182 ;  /* 0x000000b6b560723e */ /* 0x004fe200000000ff */
[C---:B-----5:R-:W-:Y:S01]  /*5df0*/  HMMA.16816.F32 R68, R4.reuse, R36, R68 ;  /* 0x000000240444723c */ /* 0x060fe20000001844 */
[----:B------:R1:W2:Y:S07]  /*5e00*/  MUFU.EX2 R102, R2 ;  /* 0x0000000200667308 */ /* 0x0002ae0000000800 */
[C---:B------:R-:W-:Y:S01]  /*5e10*/  HMMA.16816.F32 R20, R4.reuse, R38, R48 ;  /* 0x000000260414723c */ /* 0x040fe20000001830 */
[----:B------:R-:W-:Y:S07]  /*5e20*/  LDSM.16.MT88.4 R48, [R186+0x3800] ;  /* 0x00380000ba30783b */ /* 0x000fee0000004200 */
[C---:B------:R-:W-:Y:S01]  /*5e30*/  HMMA.16816.F32 R168, R4.reuse, R30, R152 ;  /* 0x0000001e04a8723c */ /* 0x040fe20000001898 */
[--C-:B-1----:R-:W-:Y:S01]  /*5e40*/  FFMA.FTZ R2, R158, c[0x0][0x2d0], -R0.reuse ;  /* 0x0000b4009e027a23 */ /* 0x102fe20000010800 */
[----:B--2---:R-:W-:Y:S01]  /*5e50*/  F2FP.PACK_AB R98, R102, R180 ;  /* 0x000000b46662723e */ /* 0x004fe200000000ff */
[----:B------:R-:W1:Y:S02]  /*5e60*/  LDSM.16.MT88.4 R28, [R186+0x5000] ;  /* 0x00500000ba1c783b */ /* 0x000e640000004200 */
[----:B------:R2:W-:Y:S03]  /*5e70*/  MUFU.EX2 R3, R2 ;  /* 0x0000000200037308 */ /* 0x0005e60000000800 */
[C---:B------:R-:W-:Y:S01]  /*5e80*/  HMMA.16816.F32 R144, R4.reuse, R16, R88 ;  /* 0x000000100490723c */ /* 0x040fe20000001858 */
[----:B------:R-:W-:Y:S07]  /*5e90*/  LDSM.16.MT88.4 R88, [R189+0x5800] ;  /* 0x00580000bd58783b */ /* 0x000fee0000004200 */
[----:B------:R-:W-:Y:S01]  /*5ea0*/  HMMA.16816.F32 R140, R4, R18, R84 ;  /* 0x00000012048c723c */ /* 0x000fe20000001854 */
[----:B------:R-:W3:Y:S01]  /*5eb0*/  LDSM.16.MT88.4 R16, [R189+0x5000] ;  /* 0x00500000bd10783b */ /* 0x000ee20000004200 */
[----:B--2---:R-:W-:-:S06]  /*5ec0*/  FFMA.FTZ R2, R207, c[0x0][0x2d0], -R0 ;  /* 0x0000b400cf027a23 */ /* 0x004fcc0000010800 */
[C---:B------:R-:W-:Y:S01]  /*5ed0*/  HMMA.16816.F32 R136, R4.reuse, R12, R76 ;  /* 0x0000000c0488723c */ /* 0x040fe2000000184c */
[----:B------:R2:W4:Y:S01]  /*5ee0*/  MUFU.EX2 R11, R2 ;  /* 0x00000002000b7308 */ /* 0x0005220000000800 */
[----:B------:R-:W5:Y:S06]  /*5ef0*/  LDSM.16.MT88.4 R12, [R188+0x5000] ;  /* 0x00500000bc0c783b */ /* 0x000f6c0000004200 */
[C---:B------:R-:W-:Y:S08]  /*5f00*/  HMMA.16816.F32 R164, R4.reuse, R24, R120 ;  /* 0x0000001804a4723c */ /* 0x040ff00000001878 */
[C---:B------:R-:W-:Y:S01]  /*5f10*/  HMMA.16816.F32 R152, R4.reuse, R26, R116 ;  /* 0x0000001a0498723c */ /* 0x040fe20000001874 */
[--C-:B--2---:R-:W-:Y:S01]  /*5f20*/  FFMA.FTZ R2, R159, c[0x0][0x2d0], -R0.reuse ;  /* 0x0000b4009f027a23 */ /* 0x104fe20000010800 */
[----:B----4-:R-:W-:Y:S01]  /*5f30*/  F2FP.PACK_AB R97, R11, R3 ;  /* 0x000000030b61723e */ /* 0x010fe200000000ff */
[----:B------:R-:W-:Y:S01]  /*5f40*/  FFMA.FTZ R0, R208, c[0x0][0x2d0], -R0 ;  /* 0x0000b400d0007a23 */ /* 0x000fe20000010800 */
[----:B------:R-:W2:Y:S01]  /*5f50*/  LDSM.16.MT88.4 R116, [R186+0x1800] ;  /* 0x00180000ba74783b */ /* 0x000ea20000004200 */
[----:B------:R4:W-:Y:S03]  /*5f60*/  MUFU.EX2 R10, R2 ;  /* 0x00000002000a7308 */ /* 0x0009e60000000800 */
[C---:B-1----:R-:W-:Y:S01]  /*5f70*/  HMMA.16816.F32 R76, R4.reuse, R28, R56 ;  /* 0x0000001c044c723c */ /* 0x042fe20000001838 */
[----:B------:R-:W-:Y:S04]  /*5f80*/  LDSM.16.MT88.4 R56, [R189+0x3800] ;  /* 0x00380000bd38783b */ /* 0x000fe80000004200 */
[----:B------:R-:W1:Y:S03]  /*5f90*/  MUFU.EX2 R9, R0 ;  /* 0x0000000000097308 */ /* 0x000e660000000800 */
[----:B------:R-:W-:Y:S01]  /*5fa0*/  HMMA.16816.F32 R28, R4, R30, R44 ;  /* 0x0000001e041c723c */ /* 0x000fe2000000182c */
[----:B----4-:R-:W-:-:S07]  /*5fb0*/  FADD.FTZ R2, R210, R251 ;  /* 0x000000fbd2027221 */ /* 0x010fce0000010000 */
[----:B---3--:R-:W-:Y:S01]  /*5fc0*/  HMMA.16816.F32 R84, R4, R16, R60 ;  /* 0x000000100454723c */ /* 0x008fe2000000183c */
[----:B------:R-:W-:Y:S01]  /*5fd0*/  FADD.FTZ R2, R183, R2 ;  /* 0x00000002b7027221 */ /* 0x000fe20000010000 */
[----:B-1----:R-:W-:Y:S01]  /*5fe0*/  F2FP.PACK_AB R99, R9, R10 ;  /* 0x0000000a0963723e */ /* 0x002fe200000000ff */
[----:B------:R-:W-:-:S05]  /*5ff0*/  FADD.FTZ R0, R226, R225 ;  /* 0x000000e1e2007221 */ /* 0x000fca0000010000 */
[----:B-----5:R-:W-:Y:S08]  /*6000*/  HMMA.16816.F32 R24, R4, R12, R52 ;  /* 0x0000000c0418723c */ /* 0x020ff00000001834 */
[C---:B------:R-:W-:Y:S08]  /*6010*/  HMMA.16816.F32 R68, R96.reuse, R72, R68 ;  /* 0x000000486044723c */ /* 0x040ff00000001844 */
[----:B------:R-:W-:Y:S01]  /*6020*/  HMMA.16816.F32 R72, R96, R74, R20 ;  /* 0x0000004a6048723c */ /* 0x000fe20000001814 */
[----:B------:R-:W3:Y:S01]  /*6030*/  LDL.LU R20, [R1+0x8] ;  /* 0x0000080001147983 */ /* 0x000ee20000300800 */
[----:B------:R-:W-:-:S06]  /*6040*/  FADD.FTZ R0, R233, R0 ;  /* 0x00000000e9007221 */ /* 0x000fcc0000010000 */
[C---:B------:R-:W-:Y:S01]  /*6050*/  HMMA.16816.F32 R16, R4.reuse, R18, R64 ;  /* 0x000000120410723c */ /* 0x040fe20000001840 */
[----:B------:R-:W-:Y:S01]  /*6060*/  FADD.FTZ R2, R252, R2 ;  /* 0x00000002fc027221 */ /* 0x000fe20000010000 */
[----:B------:R-:W-:Y:S06]  /*6070*/  LDSM.16.MT88.4 R64, [R188+0x3800] ;  /* 0x00380000bc40783b */ /* 0x000fec0000004200 */
[----:B------:R-:W-:Y:S01]  /*6080*/  HMMA.16816.F32 R12, R4, R14, R40 ;  /* 0x0000000e040c723c */ /* 0x000fe20000001828 */
[----:B------:R-:W1:Y:S01]  /*6090*/  LDSM.16.MT88.4 R4, [R188+0x5800] ;  /* 0x00580000bc04783b */ /* 0x000e620000004200 */
[----:B------:R-:W-:-:S02]  /*60a0*/  FADD.FTZ R0, R230, R0 ;  /* 0x00000000e6007221 */ /* 0x000fc40000010000 */
[----:B------:R-:W-:Y:S01]  /*60b0*/  FADD.FTZ R2, R250, R2 ;  /* 0x00000002fa027221 */ /* 0x000fe20000010000 */
[----:B------:R-:W4:Y:S01]  /*60c0*/  LDSM.16.MT88.4 R40, [R185+0x3800] ;  /* 0x00380000b928783b */ /* 0x000f220000004200 */
[----:B------:R-:W-:Y:S02]  /*60d0*/  FADD.FTZ R0, R224, R0 ;  /* 0x00000000e0007221 */ /* 0x000fe40000010000 */
[----:B------:R-:W-:Y:S01]  /*60e0*/  HMMA.16816.F32 R104, R96, R108, R104 ;  /* 0x0000006c6068723c */ /* 0x000fe20000001868 */
[----:B------:R-:W-:Y:S02]  /*60f0*/  FADD.FTZ R2, R248, R2 ;  /* 0x00000002f8027221 */ /* 0x000fe40000010000 */
[----:B------:R-:W-:-:S05]  /*6100*/  FADD.FTZ R0, R222, R0 ;  /* 0x00000000de007221 */ /* 0x000fca0000010000 */
[C---:B------:R-:W-:Y:S01]  /*6110*/  HMMA.16816.F32 R108, R96.reuse, R110, R80 ;  /* 0x0000006e606c723c */ /* 0x040fe20000001850 */
[----:B------:R-:W5:Y:S01]  /*6120*/  LDSM.16.MT88.4 R80, [R186+0x5800] ;  /* 0x00580000ba50783b */ /* 0x000f620000004200 */
[----:B------:R-:W-:Y:S02]  /*6130*/  FADD.FTZ R2, R249, R2 ;  /* 0x00000002f9027221 */ /* 0x000fe40000010000 */
        /* <DEDUP_REMOVED lines=13> */
[----:B-1----:R-:W-:Y:S01]  /*6210*/  HMMA.16816.F32 R92, R96, R4, R24 ;  /* 0x00000004605c723c */ /* 0x002fe20000001818 */
[----:B------:R-:W-:-:S06]  /*6220*/  FADD.FTZ R2, R182, R2 ;  /* 0x00000002b6027221 */ /* 0x000fcc0000010000 */
[----:B------:R-:W-:Y:S01]  /*6230*/  @P2 IMAD.HI.U32 R5, R231, c[0x0][0x2c8], RZ ;  /* 0x0000b200e7052a27 */ /* 0x000fe200078e00ff */
[C---:B------:R-:W-:Y:S03]  /*6240*/  HMMA.16816.F32 R120, R96.reuse, R124, R176 ;  /* 0x0000007c6078723c */ /* 0x040fe600000018b0 */
[----:B------:R-:W-:Y:S02]  /*6250*/  FADD.FTZ R4, R3, R0 ;  /* 0x0000000003047221 */ /* 0x000fe40000010000 */
[----:B------:R-:W-:Y:S01]  /*6260*/  IMAD.MOV.U32 R0, RZ, RZ, R231 ;  /* 0x000000ffff007224 */ /* 0x000fe200078e00e7 */
[----:B------:R-:W-:Y:S01]  /*6270*/  @P2 SHF.R.U32.HI R0, RZ, c[0x0][0x2cc], R5 ;  /* 0x0000b300ff002a19 */ /* 0x000fe20000011605 */
[----:B------:R-:W-:Y:S01]  /*6280*/  FADD.FTZ R3, R181, R2 ;  /* 0x00000002b5037221 */ /* 0x000fe20000010000 */
[----:B------:R-:W-:Y:S01]  /*6290*/  HMMA.16816.F32 R128, R96, R132, R128 ;  /* 0x000000846080723c */ /* 0x000fe20000001880 */
[----:B------:R-:W-:-:S02]  /*62a0*/  FADD.FTZ R2, R11, R4 ;  /* 0x000000040b027221 */ /* 0x000fc40000010000 */
[----:B------:R-:W-:Y:S02]  /*62b0*/  FADD.FTZ R4, R180, R3 ;  /* 0x00000003b4047221 */ /* 0x000fe40000010000 */
[----:B------:R-:W-:-:S03]  /*62c0*/  FADD.FTZ R3, R10, R2 ;  /* 0x000000020a037221 */ /* 0x000fc60000010000 */
[----:B----4-:R-:W-:Y:S01]  /*62d0*/  HMMA.16816.F32 R36, R96, R40, R164 ;  /* 0x000000286024723c */ /* 0x010fe200000018a4 */
[----:B------:R-:W-:Y:S01]  /*62e0*/  FADD.FTZ R225, R102, R4 ;  /* 0x0000000466e17221 */ /* 0x000fe20000010000 */
[----:B------:R-:W-:Y:S01]  /*62f0*/  IADD3 R207, R234, -0x2, RZ ;  /* 0xfffffffeeacf7810 */ /* 0x000fe20007ffe0ff */
[----:B------:R-:W-:-:S05]  /*6300*/  FADD.FTZ R226, R9, R3 ;  /* 0x0000000309e27221 */ /* 0x000fca0000010000 */
[C---:B------:R-:W-:Y:S08]  /*6310*/  HMMA.16816.F32 R44, R96.reuse, R48, R160 ;  /* 0x00000030602c723c */ /* 0x040ff000000018a0 */
[C---:B------:R-:W-:Y:S08]  /*6320*/  HMMA.16816.F32 R52, R96.reuse, R56, R144 ;  /* 0x000000386034723c */ /* 0x040ff00000001890 */
[C---:B------:R-:W-:Y:S08]  /*6330*/  HMMA.16816.F32 R60, R96.reuse, R64, R136 ;  /* 0x00000040603c723c */ /* 0x040ff00000001888 */
[C---:B-----5:R-:W-:Y:S08]  /*6340*/  HMMA.16816.F32 R76, R96.reuse, R80, R76 ;  /* 0x00000050604c723c */ /* 0x060ff0000000184c */
        /* <DEDUP_REMOVED lines=10> */
[----:B---3--:R-:W-:-:S05]  /*63f0*/  IMAD.IADD R2, R20, 0x1, R0 ;  /* 0x0000000114027824 */ /* 0x008fca00078e0200 */
[----:B------:R-:W-:Y:S01]  /*6400*/  IADD3 R0, R2, c[0x0][0x328], RZ ;  /* 0x0000ca0002007a10 */ /* 0x000fe20007ffe0ff */
[----:B------:R-:W-:Y:S05]  /*6410*/  @!P1 BRA `(.L_x_442) ;  /* 0x0000011000009947 */ /* 0x000fea0003800000 */
[C---:B------:R-:W-:Y:S01]  /*6420*/  ISETP.GT.AND P0, PT, R2.reuse, RZ, PT ;  /* 0x000000ff0200720c */ /* 0x040fe20003f04270 */
[----:B------:R-:W-:Y:S01]  /*6430*/  BSSY B0, `(.L_x_443) ;  /* 0x000000d000007945 */ /* 0x000fe20003800000 */
[----:B------:R-:W-:Y:S01]  /*6440*/  IADD3 R3, R2, -0x1, RZ ;  /* 0xffffffff02037810 */ /* 0x000fe20007ffe0ff */
[----:B------:R-:W-:-:S10]  /*6450*/  IMAD.MOV.U32 R4, RZ, RZ, c[0x0][0x32c] ;  /* 0x0000cb00ff047624 */ /* 0x000fd400078e00ff */
[----:B------:R-:W-:Y:S05]  /*6460*/  @P0 BRA `(.L_x_444) ;  /* 0x0000006000000947 */ /* 0x000fea0003800000 */
[----:B------:R-:W-:Y:S01]  /*6470*/  ISETP.NE.AND P0, PT, R4, 0x1, PT ;  /* 0x000000010400780c */ /* 0x000fe20003f05270 */
[----:B------:R-:W-:-:S12]  /*6480*/  IMAD.MOV R2, RZ, RZ, -R2 ;  /* 0x000000ffff027224 */ /* 0x000fd800078e0a02 */
[----:B------:R-:W-:-:S05]  /*6490*/  @P0 IMAD.HI.U32 R3, R2, c[0x0][0x330], RZ ;  /* 0x0000cc0002030a27 */ /* 0x000fca00078e00ff */
[----:B------:R-:W-:-:S04]  /*64a0*/  @P0 SHF.R.U32.HI R2, RZ, c[0x0][0x334], R3 ;  /* 0x0000cd00ff020a19 */ /* 0x000fc80000011603 */
[----:B------:R-:W-:Y:S01]  /*64b0*/  LOP3.LUT R3, RZ, R2, RZ, 0x33, !PT ;  /* 0x00000002ff037212 */ /* 0x000fe200078e33ff */
[----:B------:R-:W-:Y:S05]  /*64c0*/  BRA `(.L_x_445) ;  /* 0x0000003000007947 */ /* 0x000fea0003800000 */
.L_x_444:
[----:B------:R-:W-:-:S13]  /*64d0*/  ISETP.NE.AND P0, PT, R4, 0x1, PT ;  /* 0x000000010400780c */ /* 0x000fda0003f05270 */
[----:B------:R-:W-:-:S05]  /*64e0*/  @P0 IMAD.HI.U32 R2, R3, c[0x0][0x330], RZ ;  /* 0x0000cc0003020a27 */ /* 0x000fca00078e00ff */
[----:B------:R-:W-:Y:S02]  /*64f0*/  @P0 SHF.R.U32.HI R3, RZ, c[0x0][0x334], R2 ;  /* 0x0000cd00ff030a19 */ /* 0x000fe40000011602 */
.L_x_445:
[----:B------:R-:W-:Y:S05]  /*6500*/  BSYNC B0 ;  /* 0x0000000000007941 */ /* 0x000fea0003800000 */
.L_x_443:
[----:B------:R-:W-:-:S05]  /*6510*/  IMAD R3, R3, R4, c[0x0][0x32c] ;  /* 0x0000cb0003037624 */ /* 0x000fca00078e0204 */
[----:B------:R-:W-:-:S04]  /*6520*/  IMNMX R0, R0, R3, PT ;  /* 0x0000000300007217 */ /* 0x000fc80003800200 */
.L_x_442:
[----:B------:R-:W-:-:S04]  /*6530*/  SHF.R.S32.HI R2, RZ, 0x1f, R0 ;  /* 0x0000001fff027819 */ /* 0x000fc80000011400 */
[----:B------:R-:W-:-:S04]  /*6540*/  LEA.HI R0, R2, R0, RZ, 0x6 ;  /* 0x0000000002007211 */ /* 0x000fc800078f30ff */
[----:B------:R-:W-:-:S04]  /*6550*/  SHF.R.S32.HI R0, RZ, 0x6, R0 ;  /* 0x00000006ff007819 */ /* 0x000fc80000011400 */
[----:B------:R-:W-:-:S04]  /*6560*/  IMNMX R222, R211, R0, !PT ;  /* 0x00000000d3de7217 */ /* 0x000fc80007800200 */
[----:B------:R-:W-:-:S13]  /*6570*/  ISETP.GE.AND P0, PT, R207, R222, PT ;  /* 0x000000decf00720c */ /* 0x000fda0003f06270 */
[----:B------:R-:W-:Y:S05]  /*6580*/  @!P0 BRA `(.L_x_446) ;  /* 0x0000389000008947 */ /* 0x000fea0003800000 */
[----:B------:R-:W-:Y:S02]  /*6590*/  MOV R102, R8 ;  /* 0x0000000800667202 */ /* 0x000fe40000000f00 */
[----:B------:R-:W-:Y:S02]  /*65a0*/  MOV R101, R100 ;  /* 0x0000006400657202 */ /* 0x000fe40000000f00 */
[----:B------:R-:W-:-:S04]  /*65b0*/  MOV R180, R207 ;  /* 0x000000cf00b47202 */ /* 0x000fc80000000f00 */
.L_x_455:
[----:B------:R-:W-:Y:S01]  /*65c0*/  ISETP.GT.AND P6, PT, R211, R180, PT ;  /* 0x000000b4d300720c */ /* 0x000fe20003fc4270 */
[----:B------:R-:W-:Y:S04]  /*65d0*/  DEPBAR.LE SB0, 0x0 ;  /* 0x000080000000791a */ /* 0x000fe80000000000 */
[----:B------:R-:W-:Y:S01]  /*65e0*/  WARPSYNC 0xffffffff ;  /* 0xffffffff00007948 */ /* 0x000fe20003800000 */
[----:B------:R-:W-:Y:S07]  /*65f0*/  BAR.SYNC.DEFER_BLOCKING 0x0 ;  /* 0x0000000000007b1d */ /* 0x000fee0000010000 */
[----:B------:R-:W-:Y:S01]  /*6600*/  @!P6 SHF.R.S32.HI R0, RZ, 0x1f, R180 ;  /* 0x0000001fff00e819 */ /* 0x000fe200000114b4 */
[----:B------:R-:W-:Y:S01]  /*6610*/  @!P6 IMAD.WIDE.U32 R2, R180, c[0x0][0x208], RZ ;  /* 0x00008200b402ea25 */ /* 0x000fe200078e00ff */
[----:B------:R-:W-:Y:S03]  /*6620*/  @!P6 IADD3 R12, P0, R214, 0x40, RZ ;  /* 0x00000040d60ce810 */ /* 0x000fe60007f1e0ff */
[----:B------:R-:W-:Y:S01]  /*6630*/  @!P6 IMAD R0, R0, c[0x0][0x208], RZ ;  /* 0x000082000000ea24 */ /* 0x000fe200078e02ff */
[----:B------:R-:W-:Y:S01]  /*6640*/  @!P6 IADD3.X R7, RZ, R217, RZ, P0, !PT ;  /* 0x000000d9ff07e210 */ /* 0x000fe200007fe4ff */
[----:B------:R-:W-:Y:S02]  /*6650*/  @!P6 IMAD.MOV.U32 R5, RZ, RZ, c[0x0][0x208] ;  /* 0x00008200ff05e624 */ /* 0x000fe400078e00ff */
[----:B------:R-:W-:Y:S04]  /*6660*/  @!P6 IMAD R0, R180, c[0x0][0x20c], R0 ;  /* 0x00008300b400ea24 */ /* 0x000fe800078e0200 */
[----:B------:R-:W-:Y:S02]  /*6670*/  @!P6 IMAD.IADD R3, R3, 0x1, R0 ;  /* 0x000000010303e824 */ /* 0x000fe400078e0200 */
[C---:B------:R-:W-:Y:S01]  /*6680*/  @!P6 IMAD.SHL.U32 R0, R2.reuse, 0x40, RZ ;  /* 0x000000400200e824 */ /* 0x040fe200078e00ff */
[----:B------:R-:W-:Y:S02]  /*6690*/  LDSM.16.M88.4 R32, [R191] ;  /* 0x00000000bf20783b */ /* 0x000fe40000000200 */
[----:B------:R-:W-:Y:S01]  /*66a0*/  @!P6 SHF.L.U64.HI R2, R2, 0x6, R3 ;  /* 0x000000060202e819 */ /* 0x000fe20000010203 */
[----:B------:R-:W-:Y:S01]  /*66b0*/  @!P6 IMAD.MOV.U32 R3, RZ, RZ, c[0x0][0x20c] ;  /* 0x00008300ff03e624 */ /* 0x000fe200078e00ff */
[C---:B------:R-:W-:Y:S01]  /*66c0*/  @!P6 LEA R4, P0, R5.reuse, R0, 0x5 ;  /* 0x000000000504e211 */ /* 0x040fe200078028ff */
[----:B------:R-:W-:Y:S02]  /*66d0*/  ULDC UR4, c[0x0][0x324] ;  /* 0x0000c90000047ab9 */ /* 0x000fe40000000800 */
[----:B------:R-:W-:Y:S01]  /*66e0*/  ULOP3.LUT UR4, URZ, UR4, URZ, 0x33, !UPT ;  /* 0x000000043f047292 */ /* 0x000fe2000f8e333f */
[----:B------:R-:W-:Y:S01]  /*66f0*/  @!P6 LEA.HI.X R3, R5, R2, R3, 0x5, P0 ;  /* 0x000000020503e211 */ /* 0x000fe200000f2c03 */
[----:B------:R-:W-:Y:S01]  /*6700*/  LDSM.16.M88.4 R16, [R184+0x800] ;  /* 0x00080000b810783b */ /* 0x000fe20000000200 */
[----:B------:R-:W-:Y:S05]  /*6710*/  @!P6 IADD3 R5, P0, R0, R214, RZ ;  /* 0x000000d60005e210 */ /* 0x000fea0007f1e0ff */
[----:B------:R-:W-:Y:S01]  /*6720*/  @!P6 IMAD.X R8, R2, 0x1, R217, P0 ;  /* 0x000000010208e824 */ /* 0x000fe200000e06d9 */
[----:B------:R-:W-:Y:S01]  /*6730*/  @!P6 IADD3 R6, P0, R0, R12, RZ ;  /* 0x0000000c0006e210 */ /* 0x000fe20007f1e0ff */
[----:B------:R-:W-:Y:S04]  /*6740*/  LDSM.16.M88.4 R24, [R184+0x1000] ;  /* 0x00100000b818783b */ /* 0x000fe80000000200 */
[----:B------:R-:W-:Y:S01]  /*6750*/  @!P6 IMAD.X R9, R2, 0x1, R7, P0 ;  /* 0x000000010209e824 */ /* 0x000fe200000e0607 */
[C---:B------:R-:W-:Y:S02]  /*6760*/  @!P6 LEA R28, P0, R5.reuse, c[0x0][0x1f8], 0x1 ;  /* 0x00007e00051cea11 */ /* 0x040fe400078008ff */
[----:B------:R-:W-:Y:S02]  /*6770*/  LDSM.16.M88.4 R136, [R184+0x1800] ;  /* 0x00180000b888783b */ /* 0x000fe40000000200 */
[----:B------:R-:W-:Y:S02]  /*6780*/  @!P6 LEA.HI.X R29, R5, c[0x0][0x1fc], R8, 0x1, P0 ;  /* 0x00007f00051dea11 */ /* 0x000fe400000f0c08 */
[C---:B------:R-:W-:Y:S03]  /*6790*/  @!P6 LEA R22, P0, R6.reuse, c[0x0][0x1f8], 0x1 ;  /* 0x00007e000616ea11 */ /* 0x040fe600078008ff */
[----:B------:R-:W-:Y:S01]  /*67a0*/  LDSM.16.M88.4 R140, [R192] ;  /* 0x00000000c08c783b */ /* 0x000fe20000000200 */
[----:B------:R-:W-:Y:S02]  /*67b0*/  @!P6 LEA.HI.X R23, R6, c[0x0][0x1fc], R9, 0x1, P0 ;  /* 0x00007f000617ea11 */ /* 0x000fe400000f0c09 */
[----:B------:R-:W-:Y:S04]  /*67c0*/  @!P6 IADD3 R6, P0, R214, 0x80, RZ ;  /* 0x00000080d606e810 */ /* 0x000fe80007f1e0ff */
[----:B------:R-:W1:Y:S01]  /*67d0*/  LDSM.16.M88.4 R8, [R184] ;  /* 0x00000000b808783b */ /* 0x000e620000000200 */
[----:B------:R-:W-:Y:S01]  /*67e0*/  @!P6 IMAD.X R5, RZ, RZ, R217, P0 ;  /* 0x000000ffff05e224 */ /* 0x000fe200000e06d9 */
[----:B------:R-:W-:Y:S04]  /*67f0*/  @!P6 IADD3 R0, P0, R0, R6, RZ ;  /* 0x000000060000e210 */ /* 0x000fe80007f1e0ff */
[----:B------:R-:W-:Y:S01]  /*6800*/  @!P6 IADD3.X R2, R2, R5, RZ, P0, !PT ;  /* 0x000000050202e210 */ /* 0x000fe200007fe4ff */
[----:B------:R-:W2:Y:S01]  /*6810*/  LDSM.16.M88.4 R144, [R195] ;  /* 0x00000000c390783b */ /* 0x000ea20000000200 */
[C---:B------:R-:W-:Y:S04]  /*6820*/  @!P6 LEA R20, P0, R0.reuse, c[0x0][0x1f8], 0x1 ;  /* 0x00007e000014ea11 */ /* 0x040fe800078008ff */
[----:B------:R-:W-:Y:S02]  /*6830*/  @!P6 LEA.HI.X R21, R0, c[0x0][0x1fc], R2, 0x1, P0 ;  /* 0x00007f000015ea11 */ /* 0x000fe400000f0c02 */
[----:B------:R-:W3:Y:S01]  /*6840*/  LDSM.16.M88.4 R148, [R206] ;  /* 0x00000000ce94783b */ /* 0x000ee20000000200 */
[C---:B------:R-:W-:Y:S05]  /*6850*/  @!P6 IADD3 R2, P0, R4.reuse, R12, RZ ;  /* 0x0000000c0402e210 */ /* 0x040fea0007f1e0ff */
[C---:B------:R-:W-:Y:S01]  /*6860*/  @!P6 IMAD.X R7, R3.reuse, 0x1, R7, P0 ;  /* 0x000000010307e824 */ /* 0x040fe200000e0607 */
[----:B------:R-:W4:Y:S01]  /*6870*/  LDSM.16.M88.4 R152, [R205] ;  /* 0x00000000cd98783b */ /* 0x000f220000000200 */
[C---:B------:R-:W-:Y:S05]  /*6880*/  @!P6 IADD3 R6, P0, R4.reuse, R6, RZ ;  /* 0x000000060406e210 */ /* 0x040fea0007f1e0ff */
[C---:B------:R-:W-:Y:S01]  /*6890*/  @!P6 IMAD.X R5, R3.reuse, 0x1, R5, P0 ;  /* 0x000000010305e824 */ /* 0x040fe200000e0605 */
[----:B------:R-:W5:Y:S01]  /*68a0*/  LDSM.16.M88.4 R156, [R204] ;  /* 0x00000000cc9c783b */ /* 0x000f620000000200 */
[----:B------:R-:W-:Y:S05]  /*68b0*/  @!P6 IADD3 R0, P0, R4, R214, RZ ;  /* 0x000000d60400e210 */ /* 0x000fea0007f1e0ff */
[----:B------:R-:W-:Y:S01]  /*68c0*/  @!P6 IMAD.X R3, R3, 0x1, R217, P0 ;  /* 0x000000010303e824 */ /* 0x000fe200000e06d9 */
[----:B------:R-:W-:Y:S01]  /*68d0*/  @!PT LDS RZ, [RZ] ;  /* 0x00000000fffff984 */ /* 0x000fe20000000800 */
[----:B------:R-:W-:Y:S01]  /*68e0*/  @!PT LDS RZ, [RZ] ;  /* 0x00000000fffff984 */ /* 0x000fe20000000800 */
[----:B------:R-:W-:Y:S01]  /*68f0*/  @!PT LDS RZ, [RZ] ;  /* 0x00000000fffff984 */ /* 0x000fe20000000800 */
[----:B------:R2:W-:Y:S01]  /*6900*/  @!P6 LDGSTS.E.BYPASS.LTC128B.128 [R209+0x100], [R28.64], !P5 ;  /* 0x001000001cd1efae */ /* 0x0005e2000e901d46 */
[C---:B------:R-:W-:Y:S04]  /*6910*/  @!P6 LEA R12, P0, R0.reuse, c[0x0][0x1f8], 0x1 ;  /* 0x00007e00000cea11 */ /* 0x040fe800078008ff */
[----:B------:R-:W-:Y:S02]  /*6920*/  @!P6 LEA.HI.X R13, R0, c[0x0][0x1fc], R3, 0x1, P0 ;  /* 0x00007f00000dea11 */ /* 0x000fe400000f0c03 */
[----:B------:R2:W-:Y:S01]  /*6930*/  @!P6 LDGSTS.E.BYPASS.LTC128B.128 [R209+0x2100], [R22.64], !P4 ;  /* 0x0210000016d1efae */ /* 0x0005e2000e101d46 */
[C---:B------:R-:W-:Y:S04]  /*6940*/  @!P6 LEA R14, P0, R2.reuse, c[0x0][0x1f8], 0x1 ;  /* 0x00007e00020eea11 */ /* 0x040fe800078008ff */
[----:B------:R-:W-:Y:S02]  /*6950*/  @!P6 LEA.HI.X R15, R2, c[0x0][0x1fc], R7, 0x1, P0 ;  /* 0x00007f00020fea11 */ /* 0x000fe400000f0c07 */
[----:B------:R2:W-:Y:S01]  /*6960*/  @!P6 LDGSTS.E.BYPASS.LTC128B.128 [R209+0x4100], [R20.64], !P3 ;  /* 0x0410000014d1efae */ /* 0x0005e2000d901d46 */
[C---:B------:R-:W-:Y:S04]  /*6970*/  @!P6 LEA R2, P0, R6.reuse, c[0x0][0x1f8], 0x1 ;  /* 0x00007e000602ea11 */ /* 0x040fe800078008ff */
[----:B------:R-:W-:Y:S02]  /*6980*/  @!P6 LEA.HI.X R3, R6, c[0x0][0x1fc], R5, 0x1, P0 ;  /* 0x00007f000603ea11 */ /* 0x000fe400000f0c05 */
[C---:B-1----:R-:W-:Y:S01]  /*6990*/  HMMA.16816.F32 R4, R32.reuse, R8, RZ ;  /* 0x000000082004723c */ /* 0x042fe200000018ff */
[----:B------:R1:W-:Y:S07]  /*69a0*/  @!P6 LDGSTS.E.BYPASS.LTC128B.128 [R209+0x1100], [R12.64], !P5 ;  /* 0x011000000cd1efae */ /* 0x0003ee000e901d46 */
[C---:B------:R-:W-:Y:S01]  /*69b0*/  HMMA.16816.F32 R8, R32.reuse, R10, RZ ;  /* 0x0000000a2008723c */ /* 0x040fe200000018ff */
[----:B------:R1:W-:Y:S07]  /*69c0*/  @!P6 LDGSTS.E.BYPASS.LTC128B.128 [R209+0x3100], [R14.64], !P4 ;  /* 0x031000000ed1efae */ /* 0x0003ee000e101d46 */
[----:B------:R2:W-:Y:S01]  /*69d0*/  @!P6 LDGSTS.E.BYPASS.LTC128B.128 [R209+0x5100], [R2.64], !P3 ;  /* 0x0510000002d1efae */ /* 0x0005e2000d901d46 */
[----:B------:R-:W-:Y:S06]  /*69e0*/  ISETP.GT.AND P6, PT, R180, R211, PT ;  /* 0x000000d3b400720c */ /* 0x000fec0003fc4270 */
[----:B------:R-:W-:Y:S07]  /*69f0*/  LDSM.16.M88.4 R160, [R194] ;  /* 0x00000000c2a0783b */ /* 0x000fee0000000200 */
[----:B------:R-:W0:Y:S01]  /*6a00*/  LDGDEPBAR ;  /* 0x00000000000079af */ /* 0x000e220000000000 */
[C---:B-1----:R-:W-:Y:S06]  /*6a10*/  HMMA.16816.F32 R12, R32.reuse, R16, RZ ;  /* 0x00000010200c723c */ /* 0x042fec00000018ff */
[----:B------:R-:W1:Y:S02]  /*6a20*/  LDSM.16.M88.4 R164, [R190] ;  /* 0x00000000bea4783b */ /* 0x000e640000000200 */
[C---:B------:R-:W-:Y:S05]  /*6a30*/  HMMA.16816.F32 R16, R32.reuse, R18, RZ ;  /* 0x000000122010723c */ /* 0x040fea00000018ff */
[----:B------:R-:W-:Y:S03]  /*6a40*/  LDSM.16.M88.4 R168, [R190+0x1000] ;  /* 0x00100000bea8783b */ /* 0x000fe60000000200 */
[C---:B--2---:R-:W-:Y:S04]  /*6a50*/  HMMA.16816.F32 R20, R32.reuse, R24, RZ ;  /* 0x000000182014723c */ /* 0x044fe800000018ff */
[----:B------:R-:W-:Y:S04]  /*6a60*/  LDSM.16.M88.4 R172, [R193] ;  /* 0x00000000c1ac783b */ /* 0x000fe80000000200 */
[C---:B------:R-:W-:Y:S03]  /*6a70*/  HMMA.16816.F32 R24, R32.reuse, R26, RZ ;  /* 0x0000001a2018723c */ /* 0x040fe600000018ff */
[----:B------:R-:W-:Y:S05]  /*6a80*/  LDSM.16.M88.4 R176, [R187] ;  /* 0x00000000bbb0783b */ /* 0x000fea0000000200 */
[C---:B------:R-:W-:Y:S08]  /*6a90*/  HMMA.16816.F32 R28, R32.reuse, R136, RZ ;  /* 0x00000088201c723c */ /* 0x040ff000000018ff */
[----:B------:R-:W-:Y:S01]  /*6aa0*/  HMMA.16816.F32 R32, R32, R138, RZ ;  /* 0x0000008a2020723c */ /* 0x000fe200000018ff */
[----:B------:R-:W2:Y:S07]  /*6ab0*/  LDSM.16.M88.4 R136, [R190+0x800] ;  /* 0x00080000be88783b */ /* 0x000eae0000000200 */
[C---:B------:R-:W-:Y:S08]  /*6ac0*/  HMMA.16816.F32 R4, R140.reuse, R144, R4 ;  /* 0x000000908c04723c */ /* 0x040ff00000001804 */
[C---:B------:R-:W-:Y:S01]  /*6ad0*/  HMMA.16816.F32 R8, R140.reuse, R146, R8 ;  /* 0x000000928c08723c */ /* 0x040fe20000001808 */
[----:B------:R-:W1:Y:S07]  /*6ae0*/  LDSM.16.M88.4 R144, [R190+0x1800] ;  /* 0x00180000be90783b */ /* 0x000e6e0000000200 */
[C---:B---3--:R-:W-:Y:S08]  /*6af0*/  HMMA.16816.F32 R12, R140.reuse, R148, R12 ;  /* 0x000000948c0c723c */ /* 0x048ff0000000180c */
[C---:B------:R-:W-:Y:S01]  /*6b00*/  HMMA.16816.F32 R16, R140.reuse, R150, R16 ;  /* 0x000000968c10723c */ /* 0x040fe20000001810 */
[----:B------:R-:W-:Y:S07]  /*6b10*/  LDSM.16.M88.4 R148, [R187+0x1000] ;  /* 0x00100000bb94783b */ /* 0x000fee0000000200 */
[C---:B----4-:R-:W-:Y:S08]  /*6b20*/  HMMA.16816.F32 R20, R140.reuse, R152, R20 ;  /* 0x000000988c14723c */ /* 0x050ff00000001814 */
[C---:B------:R-:W-:Y:S01]  /*6b30*/  HMMA.16816.F32 R24, R140.reuse, R154, R24 ;  /* 0x0000009a8c18723c */ /* 0x040fe20000001818 */
[----:B------:R-:W-:Y:S07]  /*6b40*/  LDSM.16.M88.4 R152, [R187+0x1800] ;  /* 0x00180000bb98783b */ /* 0x000fee0000000200 */
[C---:B-----5:R-:W-:Y:S08]  /*6b50*/  HMMA.16816.F32 R28, R140.reuse, R156, R28 ;  /* 0x0000009c8c1c723c */ /* 0x060ff0000000181c */
[----:B------:R-:W-:Y:S01]  /*6b60*/  HMMA.16816.F32 R32, R140, R158, R32 ;  /* 0x0000009e8c20723c */ /* 0x000fe20000001820 */
[----:B------:R-:W3:Y:S07]  /*6b70*/  LDSM.16.M88.4 R140, [R187+0x800] ;  /* 0x00080000bb8c783b */ /* 0x000eee0000000200 */
        /* <DEDUP_REMOVED lines=9> */
[----:B------:R-:W-:Y:S07]  /*6c10*/  LDSM.16.M88.4 R168, [R192+0x4000] ;  /* 0x00400000c0a8783b */ /* 0x000fee0000000200 */
[C---:B------:R-:W-:Y:S08]  /*6c20*/  HMMA.16816.F32 R28, R160.reuse, R144, R28 ;  /* 0x00000090a01c723c */ /* 0x040ff0000000181c */
[----:B------:R-:W-:Y:S01]  /*6c30*/  HMMA.16816.F32 R32, R160, R146, R32 ;  /* 0x00000092a020723c */ /* 0x000fe20000001820 */
[----:B------:R-:W4:Y:S07]  /*6c40*/  LDSM.16.M88.4 R144, [R184+0x3000] ;  /* 0x00300000b890783b */ /* 0x000f2e0000000200 */
[C---:B------:R-:W-:Y:S01]  /*6c50*/  HMMA.16816.F32 R4, R172.reuse, R176, R4 ;  /* 0x000000b0ac04723c */ /* 0x040fe20000001804 */
[----:B------:R-:W5:Y:S07]  /*6c60*/  LDSM.16.M88.4 R160, [R184+0x3800] ;  /* 0x00380000b8a0783b */ /* 0x000f6e0000000200 */
[C---:B------:R-:W-:Y:S01]  /*6c70*/  HMMA.16816.F32 R8, R172.reuse, R178, R8 ;  /* 0x000000b2ac08723c */ /* 0x040fe20000001808 */
[----:B------:R-:W1:Y:S07]  /*6c80*/  LDSM.16.M88.4 R176, [R203] ;  /* 0x00000000cbb0783b */ /* 0x000e6e0000000200 */
[C---:B---3--:R-:W-:Y:S08]  /*6c90*/  HMMA.16816.F32 R12, R172.reuse, R140, R12 ;  /* 0x0000008cac0c723c */ /* 0x048ff0000000180c */
[C---:B------:R-:W-:Y:S01]  /*6ca0*/  HMMA.16816.F32 R16, R172.reuse, R142, R16 ;  /* 0x0000008eac10723c */ /* 0x040fe20000001810 */
[----:B------:R-:W3:Y:S07]  /*6cb0*/  LDSM.16.M88.4 R140, [R202] ;  /* 0x00000000ca8c783b */ /* 0x000eee0000000200 */
[C---:B------:R-:W-:Y:S08]  /*6cc0*/  HMMA.16816.F32 R20, R172.reuse, R148, R20 ;  /* 0x00000094ac14723c */ /* 0x040ff00000001814 */
[C---:B------:R-:W-:Y:S01]  /*6cd0*/  HMMA.16816.F32 R24, R172.reuse, R150, R24 ;  /* 0x00000096ac18723c */ /* 0x040fe20000001818 */
[----:B------:R-:W3:Y:S07]  /*6ce0*/  LDSM.16.M88.4 R148, [R201] ;  /* 0x00000000c994783b */ /* 0x000eee0000000200 */
[C---:B------:R-:W-:Y:S08]  /*6cf0*/  HMMA.16816.F32 R28, R172.reuse, R152, R28 ;  /* 0x00000098ac1c723c */ /* 0x040ff0000000181c */
[----:B------:R-:W-:Y:S01]  /*6d00*/  HMMA.16816.F32 R32, R172, R154, R32 ;  /* 0x0000009aac20723c */ /* 0x000fe20000001820 */
[----:B------:R-:W3:Y:S07]  /*6d10*/  LDSM.16.M88.4 R152, [R200] ;  /* 0x00000000c898783b */ /* 0x000eee0000000200 */
[C---:B-1----:R-:W-:Y:S01]  /*6d20*/  HMMA.16816.F32 R4, R156.reuse, R164, R4 ;  /* 0x000000a49c04723c */ /* 0x042fe20000001804 */
[----:B------:R-:W-:Y:S07]  /*6d30*/  LDSM.16.M88.4 R172, [R190+0x2000] ;  /* 0x00200000beac783b */ /* 0x000fee0000000200 */
[C---:B------:R-:W-:Y:S01]  /*6d40*/  HMMA.16816.F32 R8, R156.reuse, R166, R8 ;  /* 0x000000a69c08723c */ /* 0x040fe20000001808 */
[----:B------:R-:W1:Y:S07]  /*6d50*/  LDSM.16.M88.4 R164, [R194+0x4000] ;  /* 0x00400000c2a4783b */ /* 0x000e6e0000000200 */
[C---:B--2---:R-:W-:Y:S08]  /*6d60*/  HMMA.16816.F32 R12, R156.reuse, R136, R12 ;  /* 0x000000889c0c723c */ /* 0x044ff0000000180c */
[C---:B------:R-:W-:Y:S01]  /*6d70*/  HMMA.16816.F32 R16, R156.reuse, R138, R16 ;  /* 0x0000008a9c10723c */ /* 0x040fe20000001810 */
[----:B------:R-:W2:Y:S07]  /*6d80*/  LDSM.16.M88.4 R136, [R190+0x2800] ;  /* 0x00280000be88783b */ /* 0x000eae0000000200 */
[C---:B----4-:R-:W-:Y:S08]  /*6d90*/  HMMA.16816.F32 R20, R156.reuse, R144, R20 ;  /* 0x000000909c14723c */ /* 0x050ff00000001814 */
[C---:B------:R-:W-:Y:S01]  /*6da0*/  HMMA.16816.F32 R24, R156.reuse, R146, R24 ;  /* 0x000000929c18723c */ /* 0x040fe20000001818 */
[----:B------:R-:W4:Y:S07]  /*6db0*/  LDSM.16.M88.4 R144, [R190+0x3000] ;  /* 0x00300000be90783b */ /* 0x000f2e0000000200 */
[C---:B-----5:R-:W-:Y:S08]  /*6dc0*/  HMMA.16816.F32 R28, R156.reuse, R160, R28 ;  /* 0x000000a09c1c723c */ /* 0x060ff0000000181c */
[----:B------:R-:W-:Y:S01]  /*6dd0*/  HMMA.16816.F32 R32, R156, R162, R32 ;  /* 0x000000a29c20723c */ /* 0x000fe20000001820 */
[----:B------:R-:W5:Y:S07]  /*6de0*/  LDSM.16.M88.4 R156, [R190+0x3800] ;  /* 0x00380000be9c783b */ /* 0x000f6e0000000200 */
[C---:B------:R-:W-:Y:S01]  /*6df0*/  HMMA.16816.F32 R4, R168.reuse, R176, R4 ;  /* 0x000000b0a804723c */ /* 0x040fe20000001804 */
[----:B------:R-:W-:Y:S07]  /*6e00*/  LDSM.16.M88.4 R160, [R193+0x4000] ;  /* 0x00400000c1a0783b */ /* 0x000fee0000000200 */
[C---:B------:R-:W-:Y:S01]  /*6e10*/  HMMA.16816.F32 R8, R168.reuse, R178, R8 ;  /* 0x000000b2a808723c */ /* 0x040fe20000001808 */
[----:B------:R-:W1:Y:S07]  /*6e20*/  LDSM.16.M88.4 R176, [R187+0x2000] ;  /* 0x00200000bbb0783b */ /* 0x000e6e0000000200 */
[C---:B---3--:R-:W-:Y:S08]  /*6e30*/  HMMA.16816.F32 R12, R168.reuse, R140, R12 ;  /* 0x0000008ca80c723c */ /* 0x048ff0000000180c */
[C---:B------:R-:W-:Y:S01]  /*6e40*/  HMMA.16816.F32 R16, R168.reuse, R142, R16 ;  /* 0x0000008ea810723c */ /* 0x040fe20000001810 */
[----:B------:R-:W3:Y:S07]  /*6e50*/  LDSM.16.M88.4 R140, [R187+0x2800] ;  /* 0x00280000bb8c783b */ /* 0x000eee0000000200 */
[C---:B------:R-:W-:Y:S08]  /*6e60*/  HMMA.16816.F32 R20, R168.reuse, R148, R20 ;  /* 0x00000094a814723c */ /* 0x040ff00000001814 */
[C---:B------:R-:W-:Y:S01]  /*6e70*/  HMMA.16816.F32 R24, R168.reuse, R150, R24 ;  /* 0x00000096a818723c */ /* 0x040fe20000001818 */
[----:B------:R-:W3:Y:S07]  /*6e80*/  LDSM.16.M88.4 R148, [R187+0x3000] ;  /* 0x00300000bb94783b */ /* 0x000eee0000000200 */
[C---:B------:R-:W-:Y:S08]  /*6e90*/  HMMA.16816.F32 R28, R168.reuse, R152, R28 ;  /* 0x00000098a81c723c */ /* 0x040ff0000000181c */
        /* <DEDUP_REMOVED lines=46> */
[C---:B------:R-:W-:Y:S08]  /*7180*/  HMMA.16816.F32 R16, R164.reuse, R142, R16 ;  /* 0x0000008ea410723c */ /* 0x040ff00000001810 */
[C---:B------:R-:W-:Y:S08]  /*7190*/  HMMA.16816.F32 R20, R164.reuse, R148, R20 ;  /* 0x00000094a414723c */ /* 0x040ff00000001814 */
[C---:B------:R-:W-:Y:S08]  /*71a0*/  HMMA.16816.F32 R24, R164.reuse, R150, R24 ;  /* 0x00000096a418723c */ /* 0x040ff00000001818 */
[C---:B------:R-:W-:Y:S08]  /*71b0*/  HMMA.16816.F32 R28, R164.reuse, R152, R28 ;  /* 0x00000098a41c723c */ /* 0x040ff0000000181c */
[----:B------:R-:W-:Y:S08]  /*71c0*/  HMMA.16816.F32 R32, R164, R154, R32 ;  /* 0x0000009aa420723c */ /* 0x000ff00000001820 */
[C---:B-1----:R-:W-:Y:S08]  /*71d0*/  HMMA.16816.F32 R4, R160.reuse, R172, R4 ;  /* 0x000000aca004723c */ /* 0x042ff00000001804 */
[C---:B------:R-:W-:Y:S08]  /*71e0*/  HMMA.16816.F32 R8, R160.reuse, R174, R8 ;  /* 0x000000aea008723c */ /* 0x040ff00000001808 */
[C---:B--2---:R-:W-:Y:S08]  /*71f0*/  HMMA.16816.F32 R12, R160.reuse, R136, R12 ;  /* 0x00000088a00c723c */ /* 0x044ff0000000180c */
[C---:B------:R-:W-:Y:S01]  /*7200*/  HMMA.16816.F32 R16, R160.reuse, R138, R16 ;  /* 0x0000008aa010723c */ /* 0x040fe20000001810 */
[----:B------:R-:W1:Y:S07]  /*7210*/  LDSM.16.M88.4 R136, [R187+0x4800] ;  /* 0x00480000bb88783b */ /* 0x000e6e0000000200 */
[C---:B----4-:R-:W-:Y:S08]  /*7220*/  HMMA.16816.F32 R20, R160.reuse, R144, R20 ;  /* 0x00000090a014723c */ /* 0x050ff00000001814 */
[C---:B------:R-:W-:Y:S08]  /*7230*/  HMMA.16816.F32 R24, R160.reuse, R146, R24 ;  /* 0x00000092a018723c */ /* 0x040ff00000001818 */
[C---:B-----5:R-:W-:Y:S08]  /*7240*/  HMMA.16816.F32 R28, R160.reuse, R156, R28 ;  /* 0x0000009ca01c723c */ /* 0x060ff0000000181c */
[----:B------:R-:W-:Y:S08]  /*7250*/  HMMA.16816.F32 R32, R160, R158, R32 ;  /* 0x0000009ea020723c */ /* 0x000ff00000001820 */
[C---:B------:R-:W-:Y:S08]  /*7260*/  HMMA.16816.F32 R4, R168.reuse, R176, R4 ;  /* 0x000000b0a804723c */ /* 0x040ff00000001804 */
[C---:B------:R-:W-:Y:S08]  /*7270*/  HMMA.16816.F32 R8, R168.reuse, R178, R8 ;  /* 0x000000b2a808723c */ /* 0x040ff00000001808 */
[C---:B-1----:R-:W-:Y:S08]  /*7280*/  HMMA.16816.F32 R12, R168.reuse, R136, R12 ;  /* 0x00000088a80c723c */ /* 0x042ff0000000180c */
[----:B------:R-:W-:Y:S01]  /*7290*/  FMUL.FTZ R0, R4, c[0x0][0x320] ;  /* 0x0000c80004007a20 */ /* 0x000fe20000410000 */
[C---:B------:R-:W-:Y:S03]  /*72a0*/  HMMA.16816.F32 R16, R168.reuse, R138, R16 ;  /* 0x0000008aa810723c */ /* 0x040fe60000001810 */
[----:B------:R1:W2:Y:S04]  /*72b0*/  MUFU.TANH R149, R0 ;  /* 0x0000000000957308 */ /* 0x0002a80000002400 */
[----:B------:R-:W-:Y:S06]  /*72c0*/  FMUL.FTZ R2, R8, c[0x0][0x320] ;  /* 0x0000c80008027a20 */ /* 0x000fec0000410000 */
[----:B------:R-:W3:Y:S01]  /*72d0*/  MUFU.TANH R143, R2 ;  /* 0x00000002008f7308 */ /* 0x000ee20000002400 */
[----:B-1----:R-:W-:Y:S09]  /*72e0*/  FMUL.FTZ R0, R5, c[0x0][0x320] ;  /* 0x0000c80005007a20 */ /* 0x002ff20000410000 */
[----:B------:R1:W4:Y:S02]  /*72f0*/  MUFU.TANH R147, R0 ;  /* 0x0000000000937308 */ /* 0x0003240000002400 */
[----:B-1----:R-:W-:Y:S08]  /*7300*/  FMUL.FTZ R0, R6, c[0x0][0x320] ;  /* 0x0000c80006007a20 */ /* 0x002ff00000410000 */
[----:B------:R1:W1:Y:S02]  /*7310*/  MUFU.TANH R153, R0 ;  /* 0x0000000000997308 */ /* 0x0002640000002400 */
[----:B-1----:R-:W-:Y:S02]  /*7320*/  FMUL.FTZ R0, R7, c[0x0][0x320] ;  /* 0x0000c80007007a20 */ /* 0x002fe40000410000 */
[----:B------:R-:W1:Y:S06]  /*7330*/  LDSM.16.M88.4 R4, [R187+0x5000] ;  /* 0x00500000bb04783b */ /* 0x000e6c0000000200 */
[----:B------:R5:W1:Y:S02]  /*7340*/  MUFU.TANH R152, R0 ;  /* 0x0000000000987308 */ /* 0x000a640000002400 */
[----:B-----5:R-:W-:Y:S08]  /*7350*/  FMUL.FTZ R0, R9, c[0x0][0x320] ;  /* 0x0000c80009007a20 */ /* 0x020ff00000410000 */
[----:B------:R5:W2:Y:S01]  /*7360*/  MUFU.TANH R142, R0 ;  /* 0x00000000008e7308 */ /* 0x000aa20000002400 */
[C---:B-1----:R-:W-:Y:S08]  /*7370*/  HMMA.16816.F32 R20, R168.reuse, R4, R20 ;  /* 0x00000004a814723c */ /* 0x042ff00000001814 */
[C---:B------:R-:W-:Y:S04]  /*7380*/  HMMA.16816.F32 R24, R168.reuse, R6, R24 ;  /* 0x00000006a818723c */ /* 0x040fe80000001818 */
[----:B-----5:R-:W-:Y:S04]  /*7390*/  FMUL.FTZ R0, R10, c[0x0][0x320] ;  /* 0x0000c8000a007a20 */ /* 0x020fe80000410000 */
[----:B------:R1:W1:Y:S08]  /*73a0*/  MUFU.TANH R151, R0 ;  /* 0x0000000000977308 */ /* 0x0002700000002400 */
[----:B------:R-:W-:Y:S02]  /*73b0*/  FMUL.FTZ R6, R22, c[0x0][0x320] ;  /* 0x0000c80016067a20 */ /* 0x000fe40000410000 */
[----:B------:R-:W-:Y:S02]  /*73c0*/  FMUL.FTZ R2, R20, c[0x0][0x320] ;  /* 0x0000c80014027a20 */ /* 0x000fe40000410000 */
[----:B------:R5:W2:Y:S01]  /*73d0*/  MUFU.TANH R139, R6 ;  /* 0x00000006008b7308 */ /* 0x000aa20000002400 */
[----:B------:R-:W-:Y:S03]  /*73e0*/  FMUL.FTZ R3, R21, c[0x0][0x320] ;  /* 0x0000c80015037a20 */ /* 0x000fe60000410000 */
[----:B------:R-:W-:Y:S06]  /*73f0*/  FMUL.FTZ R7, R24, c[0x0][0x320] ;  /* 0x0000c80018077a20 */ /* 0x000fec0000410000 */
[----:B------:R-:W2:Y:S01]  /*7400*/  MUFU.TANH R103, R2 ;  /* 0x0000000200677308 */ /* 0x000ea20000002400 */
[----:B-1----:R-:W-:Y:S02]  /*7410*/  FMUL.FTZ R0, R11, c[0x0][0x320] ;  /* 0x0000c8000b007a20 */ /* 0x002fe40000410000 */
[----:B------:R-:W1:Y:S01]  /*7420*/  LDSM.16.M88.4 R8, [R187+0x5800] ;  /* 0x00580000bb08783b */ /* 0x000e620000000200 */
[----:B------:R-:W-:Y:S06]  /*7430*/  DEPBAR.LE SB0, 0x0 ;  /* 0x000080000000791a */ /* 0x000fec0000000000 */
[----:B------:R2:W1:Y:S01]  /*7440*/  MUFU.TANH R150, R0 ;  /* 0x0000000000967308 */ /* 0x0004620000002400 */
[----:B------:R-:W-:Y:S01]  /*7450*/  BAR.SYNC.DEFER_BLOCKING 0x0 ;  /* 0x0000000000007b1d */ /* 0x000fe20000010000 */
[----:B-----5:R-:W-:Y:S08]  /*7460*/  FMUL.FTZ R6, R23, c[0x0][0x320] ;  /* 0x0000c80017067a20 */ /* 0x020ff00000410000 */
[----:B------:R5:W1:Y:S10]  /*7470*/  MUFU.TANH R100, R3 ;  /* 0x0000000300647308 */ /* 0x000a740000002400 */
[----:B------:R-:W3:Y:S01]  /*7480*/  MUFU.TANH R138, R6 ;  /* 0x00000006008a7308 */ /* 0x000ee20000002400 */
[----:B--2---:R-:W-:Y:S09]  /*7490*/  FMUL.FTZ R0, R12, c[0x0][0x320] ;  /* 0x0000c8000c007a20 */ /* 0x004ff20000410000 */
[----:B------:R2:W2:Y:S01]  /*74a0*/  MUFU.TANH R140, R0 ;  /* 0x00000000008c7308 */ /* 0x0004a20000002400 */
[----:B-----5:R-:W-:Y:S01]  /*74b0*/  @P6 MOV R3, c[0x0][0x1e0] ;  /* 0x0000780000036a02 */ /* 0x020fe20000000f00 */
[C---:B-1----:R-:W-:Y:S08]  /*74c0*/  HMMA.16816.F32 R28, R168.reuse, R8, R28 ;  /* 0x00000008a81c723c */ /* 0x042ff0000000181c */
[----:B------:R-:W1:Y:S01]  /*74d0*/  MUFU.TANH R23, R7 ;  /* 0x0000000700177308 */ /* 0x000e620000002400 */
[----:B------:R-:W-:Y:S01]  /*74e0*/  FMUL.FTZ R9, R26, c[0x0][0x320] ;  /* 0x0000c8001a097a20 */ /* 0x000fe20000410000 */
[----:B------:R-:W-:Y:S08]  /*74f0*/  HMMA.16816.F32 R32, R168, R10, R32 ;  /* 0x0000000aa820723c */ /* 0x000ff00000001820 */
[----:B------:R5:W1:Y:S01]  /*7500*/  MUFU.TANH R26, R9 ;  /* 0x00000009001a7308 */ /* 0x000a620000002400 */
[----:B--2---:R-:W-:Y:S09]  /*7510*/  FMUL.FTZ R0, R13, c[0x0][0x320] ;  /* 0x0000c8000d007a20 */ /* 0x004ff20000410000 */
[----:B------:R2:W1:Y:S01]  /*7520*/  MUFU.TANH R141, R0 ;  /* 0x00000000008d7308 */ /* 0x0004620000002400 */
[----:B-----5:R-:W-:Y:S09]  /*7530*/  FMUL.FTZ R9, R27, c[0x0][0x320] ;  /* 0x0000c8001b097a20 */ /* 0x020ff20000410000 */
[----:B------:R5:W1:Y:S01]  /*7540*/  MUFU.TANH R27, R9 ;  /* 0x00000009001b7308 */ /* 0x000a620000002400 */
[----:B--2---:R-:W-:Y:S09]  /*7550*/  FMUL.FTZ R0, R14, c[0x0][0x320] ;  /* 0x0000c8000e007a20 */ /* 0x004ff20000410000 */
[----:B------:R2:W1:Y:S01]  /*7560*/  MUFU.TANH R146, R0 ;  /* 0x0000000000927308 */ /* 0x0004620000002400 */
[----:B-----5:R-:W-:Y:S09]  /*7570*/  FMUL.FTZ R9, R28, c[0x0][0x320] ;  /* 0x0000c8001c097a20 */ /* 0x020ff20000410000 */
[----:B------:R-:W1:Y:S01]  /*7580*/  MUFU.TANH R21, R9 ;  /* 0x0000000900157308 */ /* 0x000e620000002400 */
[----:B--2---:R-:W-:Y:S09]  /*7590*/  FMUL.FTZ R0, R15, c[0x0][0x320] ;  /* 0x0000c8000f007a20 */ /* 0x004ff20000410000 */
[----:B------:R2:W1:Y:S02]  /*75a0*/  MUFU.TANH R148, R0 ;  /* 0x0000000000947308 */ /* 0x0004640000002400 */
[----:B--2---:R-:W-:Y:S08]  /*75b0*/  FMUL.FTZ R0, R16, c[0x0][0x320] ;  /* 0x0000c80010007a20 */ /* 0x004ff00000410000 */
[----:B------:R2:W1:Y:S02]  /*75c0*/  MUFU.TANH R137, R0 ;  /* 0x0000000000897308 */ /* 0x0004640000002400 */
[----:B--2---:R-:W-:Y:S08]  /*75d0*/  FMUL.FTZ R0, R17, c[0x0][0x320] ;  /* 0x0000c80011007a20 */ /* 0x004ff00000410000 */
[----:B------:R2:W1:Y:S02]  /*75e0*/  MUFU.TANH R136, R0 ;  /* 0x0000000000887308 */ /* 0x0004640000002400 */
[----:B--2---:R-:W-:Y:S08]  /*75f0*/  FMUL.FTZ R0, R18, c[0x0][0x320] ;  /* 0x0000c80012007a20 */ /* 0x004ff00000410000 */
[----:B------:R2:W1:Y:S02]  /*7600*/  MUFU.TANH R145, R0 ;  /* 0x0000000000917308 */ /* 0x0004640000002400 */
[----:B--2---:R-:W-:Y:S08]  /*7610*/  FMUL.FTZ R0, R19, c[0x0][0x320] ;  /* 0x0000c80013007a20 */ /* 0x004ff00000410000 */
[----:B------:R2:W1:Y:S02]  /*7620*/  MUFU.TANH R144, R0 ;  /* 0x0000000000907308 */ /* 0x0004640000002400 */
[----:B--2---:R-:W-:Y:S04]  /*7630*/  @P6 IADD3 R0, R180, -0x1, RZ ;  /* 0xffffffffb4006810 */ /* 0x004fe80007ffe0ff */
[----:B------:R-:W-:Y:S01]  /*7640*/  @P6 SHF.R.S32.HI R2, RZ, 0x1f, R0 ;  /* 0x0000001fff026819 */ /* 0x000fe20000011400 */
[----:B------:R-:W-:Y:S04]  /*7650*/  @P6 IMAD.WIDE.U32 R4, R0, c[0x0][0x1e0], RZ ;  /* 0x0000780000046a25 */ /* 0x000fe800078e00ff */
[----:B------:R-:W-:Y:S04]  /*7660*/  @P6 IMAD R2, R2, c[0x0][0x1e0], RZ ;  /* 0x0000780002026a24 */ /* 0x000fe800078e02ff */
[----:B------:R-:W-:Y:S04]  /*7670*/  @P6 IMAD R2, R0, c[0x0][0x1e4], R2 ;  /* 0x0000790000026a24 */ /* 0x000fe800078e0202 */
[----:B------:R-:W-:Y:S02]  /*7680*/  @P6 IMAD.IADD R0, R5, 0x1, R2 ;  /* 0x0000000105006824 */ /* 0x000fe400078e0202 */
[C---:B------:R-:W-:Y:S02]  /*7690*/  @P6 IMAD.SHL.U32 R2, R4.reuse, 0x40, RZ ;  /* 0x0000004004026824 */ /* 0x040fe400078e00ff */
[----:B------:R-:W-:Y:S01]  /*76a0*/  @P6 IMAD.MOV.U32 R5, RZ, RZ, c[0x0][0x1e4] ;  /* 0x00007900ff056624 */ /* 0x000fe200078e00ff */
[----:B------:R-:W-:Y:S02]  /*76b0*/  @P6 SHF.L.U64.HI R0, R4, 0x6, R0 ;  /* 0x0000000604006819 */ /* 0x000fe40000010200 */
[C---:B------:R-:W-:Y:S04]  /*76c0*/  @P6 LEA R4, P0, R3.reuse, R2, 0x5 ;  /* 0x0000000203046211 */ /* 0x040fe800078028ff */
[----:B------:R-:W-:Y:S02]  /*76d0*/  @P6 LEA.HI.X R3, R3, R0, R5, 0x5, P0 ;  /* 0x0000000003036211 */ /* 0x000fe400000f2c05 */
[----:B------:R-:W-:Y:S04]  /*76e0*/  @P6 IADD3 R5, P0, R2, R212, RZ ;  /* 0x000000d402056210 */ /* 0x000fe80007f1e0ff */
[----:B------:R-:W-:Y:S02]  /*76f0*/  @P6 IADD3.X R6, R0, R216, RZ, P0, !PT ;  /* 0x000000d800066210 */ /* 0x000fe400007fe4ff */
[C---:B------:R-:W-:Y:S04]  /*7700*/  @P6 LEA R16, P0, R5.reuse, c[0x0][0x1c8], 0x1 ;  /* 0x0000720005106a11 */ /* 0x040fe800078008ff */
[----:B------:R-:W-:Y:S01]  /*7710*/  @P6 LEA.HI.X R17, R5, c[0x0][0x1cc], R6, 0x1, P0 ;  /* 0x0000730005116a11 */ /* 0x000fe200000f0c06 */
[----:B------:R-:W-:Y:S01]  /*7720*/  FMUL.FTZ R5, R25, c[0x0][0x320] ;  /* 0x0000c80019057a20 */ /* 0x000fe20000410000 */
[----:B------:R-:W-:Y:S03]  /*7730*/  @P6 IADD3 R6, P0, R212, 0x40, RZ ;  /* 0x00000040d4066810 */ /* 0x000fe60007f1e0ff */
[----:B------:R2:W1:Y:S01]  /*7740*/  MUFU.TANH R22, R5 ;  /* 0x0000000500167308 */ /* 0x0004620000002400 */
[----:B------:R-:W-:Y:S01]  /*7750*/  @!PT LDS RZ, [RZ] ;  /* 0x00000000fffff984 */ /* 0x000fe20000000800 */
[----:B------:R-:W-:Y:S01]  /*7760*/  @!PT LDS RZ, [RZ] ;  /* 0x00000000fffff984 */ /* 0x000fe20000000800 */
[----:B------:R-:W-:Y:S01]  /*7770*/  @!PT LDS RZ, [RZ] ;  /* 0x00000000fffff984 */ /* 0x000fe20000000800 */
[----:B------:R1:W-:Y:S01]  /*7780*/  @P6 LDGSTS.E.BYPASS.LTC128B.128 [R209+0x6100], [R16.64], !P5 ;  /* 0x0610000010d16fae */ /* 0x0003e2000e901d46 */
[----:B------:R-:W-:Y:S01]  /*7790*/  @P6 IMAD.X R8, RZ, RZ, R216, P0 ;  /* 0x000000ffff086224 */ /* 0x000fe200000e06d8 */
[-C--:B--2---:R-:W-:Y:S05]  /*77a0*/  @P6 IADD3 R5, P0, R2, R6.reuse, RZ ;  /* 0x0000000602056210 */ /* 0x084fea0007f1e0ff */
[----:B------:R-:W-:Y:S01]  /*77b0*/  @P6 IMAD.X R7, R0, 0x1, R8, P0 ;  /* 0x0000000100076824 */ /* 0x000fe200000e0608 */
[C---:B------:R-:W-:Y:S04]  /*77c0*/  @P6 LEA R14, P0, R5.reuse, c[0x0][0x1c8], 0x1 ;  /* 0x00007200050e6a11 */ /* 0x040fe800078008ff */
[----:B------:R-:W-:Y:S02]  /*77d0*/  @P6 LEA.HI.X R15, R5, c[0x0][0x1cc], R7, 0x1, P0 ;  /* 0x00007300050f6a11 */ /* 0x000fe400000f0c07 */
[----:B------:R-:W-:Y:S03]  /*77e0*/  @P6 IADD3 R7, P0, R212, 0x80, RZ ;  /* 0x00000080d4076810 */ /* 0x000fe60007f1e0ff */
[----:B------:R2:W-:Y:S02]  /*77f0*/  @P6 LDGSTS.E.BYPASS.LTC128B.128 [R209+0x8100], [R14.64], !P4 ;  /* 0x081000000ed16fae */ /* 0x0005e4000e101d46 */
[----:B------:R-:W-:Y:S01]  /*7800*/  @P6 IMAD.X R5, RZ, RZ, R216, P0 ;  /* 0x000000ffff056224 */ /* 0x000fe200000e06d8 */
[----:B------:R-:W-:Y:S04]  /*7810*/  @P6 IADD3 R2, P0, R2, R7, RZ ;  /* 0x0000000702026210 */ /* 0x000fe80007f1e0ff */
[----:B------:R-:W-:Y:S02]  /*7820*/  @P6 IADD3.X R0, R0, R5, RZ, P0, !PT ;  /* 0x0000000500006210 */ /* 0x000fe400007fe4ff */
[C---:B------:R-:W-:Y:S04]  /*7830*/  @P6 LEA R12, P0, R2.reuse, c[0x0][0x1c8], 0x1 ;  /* 0x00007200020c6a11 */ /* 0x040fe800078008ff */
[----:B------:R-:W-:Y:S01]  /*7840*/  @P6 LEA.HI.X R13, R2, c[0x0][0x1cc], R0, 0x1, P0 ;  /* 0x00007300020d6a11 */ /* 0x000fe200000f0c00 */
[----:B------:R-:W-:Y:S01]  /*7850*/  FMUL.FTZ R0, R29, c[0x0][0x320] ;  /* 0x0000c8001d007a20 */ /* 0x000fe20000410000 */
[C---:B------:R-:W-:Y:S03]  /*7860*/  @P6 IADD3 R6, P0, R4.reuse, R6, RZ ;  /* 0x0000000604066210 */ /* 0x040fe60007f1e0ff */
[----:B------:R5:W1:Y:S01]  /*7870*/  MUFU.TANH R20, R0 ;  /* 0x0000000000147308 */ /* 0x000a620000002400 */
[----:B------:R1:W-:Y:S01]  /*7880*/  @P6 LDGSTS.E.BYPASS.LTC128B.128 [R209+0xa100], [R12.64], !P3 ;  /* 0x0a1000000cd16fae */ /* 0x0003e2000d901d46 */
[C---:B------:R-:W-:Y:S01]  /*7890*/  @P6 IMAD.X R9, R3.reuse, 0x1, R8, P0 ;  /* 0x0000000103096824 */ /* 0x040fe200000e0608 */
[----:B------:R-:W-:Y:S05]  /*78a0*/  @P6 IADD3 R7, P0, R4, R7, RZ ;  /* 0x0000000704076210 */ /* 0x000fea0007f1e0ff */
[----:B------:R-:W-:Y:S02]  /*78b0*/  @P6 IMAD.X R10, R3, 0x1, R5, P0 ;  /* 0x00000001030a6824 */ /* 0x000fe400000e0605 */
[----:B------:R-:W-:Y:S02]  /*78c0*/  IMAD.IADD R5, R240, 0x1, R231 ;  /* 0x00000001f0057824 */ /* 0x000fe400078e02e7 */
[----:B-----5:R-:W-:Y:S04]  /*78d0*/  FMUL.FTZ R0, R30, c[0x0][0x320] ;  /* 0x0000c8001e007a20 */ /* 0x020fe80000410000 */
[----:B------:R5:W1:Y:S02]  /*78e0*/  MUFU.TANH R25, R0 ;  /* 0x0000000000197308 */ /* 0x000a640000002400 */
[----:B-----5:R-:W-:Y:S01]  /*78f0*/  @P6 IADD3 R0, P0, R4, R212, RZ ;  /* 0x000000d404006210 */ /* 0x020fe20007f1e0ff */
[----:B------:R-:W-:Y:S03]  /*7900*/  FMUL.FTZ R4, R31, c[0x0][0x320] ;  /* 0x0000c8001f047a20 */ /* 0x000fe60000410000 */
[----:B------:R-:W-:Y:S04]  /*7910*/  @P6 IADD3.X R3, R3, R216, RZ, P0, !PT ;  /* 0x000000d803036210 */ /* 0x000fe800007fe4ff */
[----:B------:R5:W1:Y:S01]  /*7920*/  MUFU.TANH R24, R4 ;  /* 0x0000000400187308 */ /* 0x000a620000002400 */
[C---:B------:R-:W-:Y:S04]  /*7930*/  @P6 LEA R2, P0, R0.reuse, c[0x0][0x1c8], 0x1 ;  /* 0x0000720000026a11 */ /* 0x040fe800078008ff */
[----:B------:R-:W-:Y:S01]  /*7940*/  @P6 LEA.HI.X R3, R0, c[0x0][0x1cc], R3, 0x1, P0 ;  /* 0x0000730000036a11 */ /* 0x000fe200000f0c03 */
[----:B------:R-:W-:Y:S01]  /*7950*/  FMUL.FTZ R0, R32, c[0x0][0x320] ;  /* 0x0000c80020007a20 */ /* 0x000fe20000410000 */
[C---:B------:R-:W-:Y:S03]  /*7960*/  @P6 LEA R8, P0, R6.reuse, c[0x0][0x1c8], 0x1 ;  /* 0x0000720006086a11 */ /* 0x040fe600078008ff */
[----:B------:R1:W1:Y:S01]  /*7970*/  MUFU.TANH R19, R0 ;  /* 0x0000000000137308 */ /* 0x0002620000002400 */
[----:B------:R2:W-:Y:S01]  /*7980*/  @P6 LDGSTS.E.BYPASS.LTC128B.128 [R209+0x7100], [R2.64], !P5 ;  /* 0x0710000002d16fae */ /* 0x0005e2000e901d46 */
[----:B------:R-:W-:Y:S02]  /*7990*/  @P6 LEA.HI.X R9, R6, c[0x0][0x1cc], R9, 0x1, P0 ;  /* 0x0000730006096a11 */ /* 0x000fe400000f0c09 */
[C---:B------:R-:W-:Y:S04]  /*79a0*/  @P6 LEA R6, P0, R7.reuse, c[0x0][0x1c8], 0x1 ;  /* 0x0000720007066a11 */ /* 0x040fe800078008ff */
[----:B------:R3:W-:Y:S01]  /*79b0*/  @P6 LDGSTS.E.BYPASS.LTC128B.128 [R209+0x9100], [R8.64], !P4 ;  /* 0x0910000008d16fae */ /* 0x0007e2000e101d46 */
[----:B------:R-:W-:Y:S01]  /*79c0*/  @P6 LEA.HI.X R7, R7, c[0x0][0x1cc], R10, 0x1, P0 ;  /* 0x0000730007076a11 */ /* 0x000fe200000f0c0a */
[----:B-----5:R-:W-:Y:S05]  /*79d0*/  FMUL.FTZ R4, R33, c[0x0][0x320] ;  /* 0x0000c80021047a20 */ /* 0x020fea0000410000 */
[----:B------:R5:W-:Y:S01]  /*79e0*/  @P6 LDGSTS.E.BYPASS.LTC128B.128 [R209+0xb100], [R6.64], !P3 ;  /* 0x0b10000006d16fae */ /* 0x000be2000d901d46 */
[----:B------:R3:W3:Y:S06]  /*79f0*/  MUFU.TANH R18, R4 ;  /* 0x0000000400127308 */ /* 0x0006ec0000002400 */
[----:B------:R-:W0:Y:S01]  /*7a00*/  LDGDEPBAR ;  /* 0x00000000000079af */ /* 0x000e220000000000 */
[----:B-1----:R-:W-:Y:S05]  /*7a10*/  @P2 IMAD.HI.U32 R0, R5, c[0x0][0x2c8], RZ ;  /* 0x0000b20005002a27 */ /* 0x002fea00078e00ff */
[----:B------:R-:W-:Y:S01]  /*7a20*/  @P2 SHF.R.U32.HI R5, RZ, c[0x0][0x2cc], R0 ;  /* 0x0000b300ff052a19 */ /* 0x000fe20000011600 */
[----:B------:R-:W-:Y:S04]  /*7a30*/  FMUL.FTZ R0, R34, c[0x0][0x320] ;  /* 0x0000c80022007a20 */ /* 0x000fe80000410000 */
[----:B--2---:R1:W2:Y:S01]  /*7a40*/  MUFU.TANH R15, R0 ;  /* 0x00000000000f7308 */ /* 0x0042a20000002400 */
[----:B------:R-:W2:Y:S01]  /*7a50*/  SHFL.IDX PT, R3, R5, RZ, 0x1c1f ;  /* 0x001c1fff05037589 */ /* 0x000ea200000e0000 */
[----:B---3--:R-:W-:Y:S02]  /*7a60*/  IMAD.SHL.U32 R4, R180, 0x40, RZ ;  /* 0x00000040b4047824 */ /* 0x008fe400078e00ff */
[----:B-1----:R-:W-:Y:S06]  /*7a70*/  FMUL.FTZ R0, R35, c[0x0][0x320] ;  /* 0x0000c80023007a20 */ /* 0x002fec0000410000 */
[----:B------:R1:W3:Y:S02]  /*7a80*/  MUFU.TANH R14, R0 ;  /* 0x00000000000e7308 */ /* 0x0002e40000002400 */
[----:B-1----:R-:W-:Y:S04]  /*7a90*/  IADD3 R0, -R227, 0x1, -R4 ;  /* 0x00000001e3007810 */ /* 0x002fe80007ffe904 */
[----:B------:R-:W-:Y:S04]  /*7aa0*/  IADD3 R0, -R229, R0, R228 ;  /* 0x00000000e5007210 */ /* 0x000fe80007ffe1e4 */
[C---:B-----5:R-:W-:Y:S02]  /*7ab0*/  IADD3 R6, R0.reuse, UR4, RZ ;  /* 0x0000000400067c10 */ /* 0x060fe4000fffe0ff */
[----:B------:R-:W-:Y:S03]  /*7ac0*/  IADD3 R7, R0, c[0x0][0x328], RZ ;  /* 0x0000ca0000077a10 */ /* 0x000fe60007ffe0ff */
[----:B--2---:R-:W-:Y:S01]  /*7ad0*/  IMAD.IADD R0, R6, 0x1, R3 ;  /* 0x0000000106007824 */ /* 0x004fe200078e0203 */
[----:B------:R-:W-:Y:S01]  /*7ae0*/  IADD3 R2, R7, R3, RZ ;  /* 0x0000000307027210 */ /* 0x000fe20007ffe0ff */
[----:B------:R-:W-:-:S05]  /*7af0*/  @!P1 BRA `(.L_x_447) ;  /* 0x0000018000009947 */ /* 0x000fca0003800000 */
[----:B---34-:R-:W-:Y:S01]  /*7b00*/  IADD3 R3, -R229, R228, R3 ;  /* 0x000000e4e5037210 */ /* 0x018fe20007ffe103 */
[----:B------:R-:W-:Y:S03]  /*7b10*/  BSSY B0, `(.L_x_448) ;  /* 0x0000011000007945 */ /* 0x000fe60003800000 */
        /* <DEDUP_REMOVED lines=11> */
.L_x_449:
[----:B------:R-:W-:Y:S04]  /*7bd0*/  MOV R8, c[0x0][0x32c] ;  /* 0x0000cb0000087a02 */ /* 0x000fe80000000f00 */
[----:B------:R-:W-:Y:S11]  /*7be0*/  ISETP.NE.AND P0, PT, R8, 0x1, PT ;  /* 0x000000010800780c */ /* 0x000ff60003f05270 */
[----:B------:R-:W-:Y:S02]  /*7bf0*/  @!UPT UIADD3 URZ, URZ, URZ, URZ ;  /* 0x0000003f3f3ff290 */ /* 0x000fe4000fffe03f */
[----:B------:R-:W-:Y:S05]  /*7c00*/  @P0 IMAD.HI.U32 R8, R3, c[0x0][0x330], RZ ;  /* 0x0000cc0003080a27 */ /* 0x000fea00078e00ff */
[----:B------:R-:W-:Y:S02]  /*7c10*/  @P0 SHF.R.U32.HI R3, RZ, c[0x0][0x334], R8 ;  /* 0x0000cd00ff030a19 */ /* 0x000fe40000011608 */
.L_x_450:
[----:B------:R-:W-:Y:S05]  /*7c20*/  BSYNC B0 ;  /* 0x0000000000007941 */ /* 0x000fea0003800000 */
.L_x_448:
[----:B------:R-:W-:Y:S04]  /*7c30*/  IMAD R3, R3, c[0x0][0x32c], -R4 ;  /* 0x0000cb0003037a24 */ /* 0x000fe800078e0a04 */
[----:B------:R-:W-:Y:S05]  /*7c40*/  IMAD.IADD R3, R3, 0x1, -R227 ;  /* 0x0000000103037824 */ /* 0x000fea00078e0ae3 */
[----:B------:R-:W-:Y:S02]  /*7c50*/  IADD3 R8, R3, c[0x0][0x32c], RZ ;  /* 0x0000cb0003087a10 */ /* 0x000fe40007ffe0ff */
[----:B------:R-:W-:Y:S02]  /*7c60*/  IMNMX R0, R0, R3, !PT ;  /* 0x0000000300007217 */ /* 0x000fe40007800200 */
[----:B------:R-:W-:Y:S02]  /*7c70*/  IMNMX R2, R2, R8, PT ;  /* 0x0000000802027217 */ /* 0x000fe40003800200 */
.L_x_447:
[----:B---34-:R-:W-:Y:S01]  /*7c80*/  ISETP.GT.AND P6, PT, R180, -0x1, PT ;  /* 0xffffffffb400780c */ /* 0x018fe20003fc4270 */
[----:B------:R-:W1:Y:S03]  /*7c90*/  SHFL.IDX PT, R3, R5, 0x1, 0x1c1f ;  /* 0x003c1f0005037f89 */ /* 0x000e6600000e0000 */
[----:B------:R-:W-:Y:S04]  /*7ca0*/  ISETP.GT.AND P0, PT, R0, RZ, P6 ;  /* 0x000000ff0000720c */ /* 0x000fe80003704270 */
[----:B------:R-:W-:Y:S04]  /*7cb0*/  ISETP.LT.OR P0, PT, R2, 0x1, P0 ;  /* 0x000000010200780c */ /* 0x000fe80000701670 */
[----:B------:R-:W-:Y:S02]  /*7cc0*/  FSEL R8, R149, -INF , !P0 ;  /* 0xff80000095087808 */ /* 0x000fe40004000000 */
[----:B------:R-:W-:Y:S04]  /*7cd0*/  ISETP.GT.AND P0, PT, R0, 0x1, P6 ;  /* 0x000000010000780c */ /* 0x000fe80003704270 */
        /* <DEDUP_REMOVED lines=41> */
[----:B------:R-:W-:Y:S01]  /*7f70*/  ISETP.GT.AND P0, PT, R0, 0x39, P6 ;  /* 0x000000390000780c */ /* 0x000fe20003704270 */
[--C-:B-1----:R-:W-:Y:S03]  /*7f80*/  IMAD.IADD R0, R6, 0x1, R3.reuse ;  /* 0x0000000106007824 */ /* 0x102fe600078e0203 */
[----:B------:R-:W-:Y:S01]  /*7f90*/  ISETP.LT.OR P0, PT, R2, 0x3a, P0 ;  /* 0x0000003a0200780c */ /* 0x000fe20000701670 */
[----:B------:R-:W-:Y:S03]  /*7fa0*/  IMAD.IADD R2, R7, 0x1, R3 ;  /* 0x0000000107027824 */ /* 0x000fe600078e0203 */
[----:B------:R-:W-:Y:S01]  /*7fb0*/  FSEL R170, R18, -INF , !P0 ;  /* 0xff80000012aa7808 */ /* 0x000fe20004000000 */
[----:B------:R-:W-:-:S05]  /*7fc0*/  @!P1 BRA `(.L_x_451) ;  /* 0x0000018000009947 */ /* 0x000fca0003800000 */
[----:B------:R-:W-:Y:S01]  /*7fd0*/  IADD3 R3, -R229, R228, R3 ;  /* 0x000000e4e5037210 */ /* 0x000fe20007ffe103 */
        /* <DEDUP_REMOVED lines=12> */
.L_x_453:
[----:B------:R-:W-:Y:S04]  /*80a0*/  MOV R5, c[0x0][0x32c] ;  /* 0x0000cb0000057a02 */ /* 0x000fe80000000f00 */
[----:B------:R-:W-:Y:S11]  /*80b0*/  ISETP.NE.AND P0, PT, R5, 0x1, PT ;  /* 0x000000010500780c */ /* 0x000ff60003f05270 */
[----:B------:R-:W-:Y:S02]  /*80c0*/  @!UPT UIADD3 URZ, URZ, URZ, URZ ;  /* 0x0000003f3f3ff290 */ /* 0x000fe4000fffe03f */
[----:B------:R-:W-:Y:S05]  /*80d0*/  @P0 IMAD.HI.U32 R5, R3, c[0x0][0x330], RZ ;  /* 0x0000cc0003050a27 */ /* 0x000fea00078e00ff */
[----:B------:R-:W-:Y:S02]  /*80e0*/  @P0 SHF.R.U32.HI R3, RZ, c[0x0][0x334], R5 ;  /* 0x0000cd00ff030a19 */ /* 0x000fe40000011605 */
.L_x_454:
[----:B------:R-:W-:Y:S05]  /*80f0*/  BSYNC B0 ;  /* 0x0000000000007941 */ /* 0x000fea0003800000 */
.L_x_452:
[----:B------:R-:W-:Y:S04]  /*8100*/  IMAD R4, R3, c[0x0][0x32c], -R4 ;  /* 0x0000cb0003047a24 */ /* 0x000fe800078e0a04 */
[----:B------:R-:W-:Y:S05]  /*8110*/  IMAD.IADD R3, R4, 0x1, -R227 ;  /* 0x0000000104037824 */ /* 0x000fea00078e0ae3 */
[----:B------:R-:W-:Y:S02]  /*8120*/  IADD3 R4, R3, c[0x0][0x32c], RZ ;  /* 0x0000cb0003047a10 */ /* 0x000fe40007ffe0ff */
[----:B------:R-:W-:Y:S02]  /*8130*/  IMNMX R0, R0, R3, !PT ;  /* 0x0000000300007217 */ /* 0x000fe40007800200 */
[----:B------:R-:W-:Y:S02]  /*8140*/  IMNMX R2, R2, R4, PT ;  /* 0x0000000402027217 */ /* 0x000fe40003800200 */
.L_x_451:
[----:B------:R-:W-:Y:S01]  /*8150*/  ISETP.GT.AND P0, PT, R0, RZ, P6 ;  /* 0x000000ff0000720c */ /* 0x000fe20003704270 */
[----:B------:R-:W-:Y:S01]  /*8160*/  LDSM.16.MT88.4 R20, [R186] ;  /* 0x00000000ba14783b */ /* 0x000fe20000004200 */
[----:B------:R-:W-:Y:S02]  /*8170*/  FMNMX.FTZ R3, R8, R101, !PT ;  /* 0x0000006508037209 */ /* 0x000fe40007810000 */
[----:B------:R-:W-:Y:S02]  /*8180*/  ISETP.LT.OR P0, PT, R2, 0x1, P0 ;  /* 0x000000010200780c */ /* 0x000fe40000701670 */
[----:B------:R-:W-:Y:S02]  /*8190*/  FMNMX.FTZ R3, R10, R3, !PT ;  /* 0x000000030a037209 */ /* 0x000fe40007810000 */
[----:B------:R-:W-:Y:S01]  /*81a0*/  FSEL R4, R153, -INF , !P0 ;  /* 0xff80000099047808 */ /* 0x000fe20004000000 */
[----:B------:R-:W-:Y:S01]  /*81b0*/  LDSM.16.MT88.4 R28, [R189] ;  /* 0x00000000bd1c783b */ /* 0x000fe20000004200 */
[----:B------:R-:W-:Y:S02]  /*81c0*/  ISETP.GT.AND P0, PT, R0, 0x1, P6 ;  /* 0x000000010000780c */ /* 0x000fe40003704270 */
[----:B------:R-:W-:Y:S02]  /*81d0*/  FMNMX.FTZ R3, R9, R3, !PT ;  /* 0x0000000309037209 */ /* 0x000fe40007810000 */
[----:B------:R-:W-:Y:S02]  /*81e0*/  ISETP.LT.OR P0, PT, R2, 0x2, P0 ;  /* 0x000000020200780c */ /* 0x000fe40000701670 */
[----:B------:R-:W-:Y:S02]  /*81f0*/  FMNMX.FTZ R3, R11, R3, !PT ;  /* 0x000000030b037209 */ /* 0x000fe40007810000 */
[----:B------:R-:W-:Y:S02]  /*8200*/  FSEL R6, R152, -INF , !P0 ;  /* 0xff80000098067808 */ /* 0x000fe40004000000 */
        /* <DEDUP_REMOVED lines=43> */
[----:B------:R-:W-:Y:S01]  /*84c0*/  FMNMX.FTZ R12, R146, R12, !PT ;  /* 0x0000000c920c7209 */ /* 0x000fe20007810000 */
[----:B------:R-:W1:Y:S01]  /*84d0*/  SHFL.BFLY PT, R13, R3, 0x2, 0x1f ;  /* 0x0c401f00030d7f89 */ /* 0x000e6200000e0000 */
        /* <DEDUP_REMOVED lines=16> */
[C---:B------:R-:W-:Y:S02]  /*85e0*/  ISETP.GT.AND P0, PT, R0.reuse, 0x38, P6 ;  /* 0x000000380000780c */ /* 0x040fe40003704270 */
[----:B-1----:R-:W-:Y:S02]  /*85f0*/  FMNMX.FTZ R3, R3, R13, !PT ;  /* 0x0000000d03037209 */ /* 0x002fe40007810000 */
[----:B------:R-:W-:Y:S02]  /*8600*/  ISETP.GT.AND P6, PT, R0, 0x39, P6 ;  /* 0x000000390000780c */ /* 0x000fe400037c4270 */
[----:B------:R-:W-:Y:S02]  /*8610*/  FMNMX.FTZ R0, R153, R12, !PT ;  /* 0x0000000c99007209 */ /* 0x000fe40007810000 */
[C---:B------:R-:W-:Y:S01]  /*8620*/  ISETP.LT.OR P0, PT, R2.reuse, 0x39, P0 ;  /* 0x000000390200780c */ /* 0x040fe20000701670 */
[----:B------:R-:W1:Y:S01]  /*8630*/  SHFL.BFLY PT, R12, R3, 0x1, 0x1f ;  /* 0x0c201f00030c7f89 */ /* 0x000e6200000e0000 */
[----:B------:R-:W-:Y:S02]  /*8640*/  FMNMX.FTZ R0, R159, R0, !PT ;  /* 0x000000009f007209 */ /* 0x000fe40007810000 */
[----:B------:R-:W-:Y:S02]  /*8650*/  FSEL R158, R15, -INF , !P0 ;  /* 0xff8000000f9e7808 */ /* 0x000fe40004000000 */
[----:B------:R-:W-:Y:S02]  /*8660*/  ISETP.LT.OR P6, PT, R2, 0x3a, P6 ;  /* 0x0000003a0200780c */ /* 0x000fe400037c1670 */
[----:B------:R-:W-:Y:S02]  /*8670*/  FMNMX.FTZ R0, R158, R0, !PT ;  /* 0x000000009e007209 */ /* 0x000fe40007810000 */
[----:B------:R-:W-:Y:S04]  /*8680*/  FSEL R103, R14, -INF , !P6 ;  /* 0xff8000000e677808 */ /* 0x000fe80007000000 */
[----:B------:R-:W-:Y:S05]  /*8690*/  FMNMX.FTZ R0, R103, R0, !PT ;  /* 0x0000000067007209 */ /* 0x000fea0007810000 */
[----:B------:R-:W2:Y:S01]  /*86a0*/  SHFL.BFLY PT, R2, R0, 0x2, 0x1f ;  /* 0x0c401f0000027f89 */ /* 0x000ea200000e0000 */
[----:B-1----:R-:W-:Y:S07]  /*86b0*/  FMNMX.FTZ R100, R3, R12, !PT ;  /* 0x0000000c03647209 */ /* 0x002fee0007810000 */
[----:B------:R-:W-:Y:S01]  /*86c0*/  LDSM.16.MT88.4 R12, [R185] ;  /* 0x00000000b90c783b */ /* 0x000fe20000004200 */
[C---:B------:R-:W-:Y:S01]  /*86d0*/  FSETP.NEU.FTZ.AND P0, PT, R100.reuse, -INF , PT ;  /* 0xff8000006400780b */ /* 0x040fe20003f1d000 */
[----:B------:R-:W-:Y:S05]  /*86e0*/  FMUL.FTZ R3, R100, c[0x0][0x2d0] ;  /* 0x0000b40064037a20 */ /* 0x000fea0000410000 */
[----:B------:R-:W-:Y:S05]  /*86f0*/  FSEL R144, R3, RZ, P0 ;  /* 0x000000ff03907208 */ /* 0x000fea0000000000 */
[--C-:B------:R-:W-:Y:S01]  /*8700*/  FFMA.FTZ R11, R11, c[0x0][0x2d0], -R144.reuse ;  /* 0x0000b4000b0b7a23 */ /* 0x100fe20000010890 */
[----:B--2---:R-:W-:Y:S01]  /*8710*/  FMNMX.FTZ R2, R0, R2, !PT ;  /* 0x0000000200027209 */ /* 0x004fe20007810000 */
[--C-:B------:R-:W-:Y:S02]  /*8720*/  FFMA.FTZ R0, R8, c[0x0][0x2d0], -R144.reuse ;  /* 0x0000b40008007a23 */ /* 0x100fe40000010890 */
[----:B------:R-:W-:Y:S02]  /*8730*/  MUFU.EX2 R219, R11 ;  /* 0x0000000b00db7308 */ /* 0x000fe40000000800 */
[----:B------:R-:W1:Y:S08]  /*8740*/  SHFL.BFLY PT, R3, R2, 0x1, 0x1f ;  /* 0x0c201f0002037f89 */ /* 0x000e7000000e0000 */
[----:B------:R2:W-:Y:S01]  /*8750*/  MUFU.EX2 R218, R0 ;  /* 0x0000000000da7308 */ /* 0x0005e20000000800 */
[----:B-1----:R-:W-:Y:S05]  /*8760*/  FMNMX.FTZ R3, R2, R3, !PT ;  /* 0x0000000302037209 */ /* 0x002fea0007810000 */
[----:B------:R-:W-:Y:S02]  /*8770*/  FMUL.FTZ R8, R3, c[0x0][0x2d0] ;  /* 0x0000b40003087a20 */ /* 0x000fe40000410000 */
[--C-:B--2---:R-:W-:Y:S04]  /*8780*/  FFMA.FTZ R0, R10, c[0x0][0x2d0], -R144.reuse ;  /* 0x0000b4000a007a23 */ /* 0x104fe80000010890 */
[----:B------:R1:W2:Y:S02]  /*8790*/  MUFU.EX2 R221, R0 ;  /* 0x0000000000dd7308 */ /* 0x0002a40000000800 */
[----:B-1----:R-:W-:Y:S01]  /*87a0*/  FFMA.FTZ R0, R9, c[0x0][0x2d0], -R144 ;  /* 0x0000b40009007a23 */ /* 0x002fe20000010890 */
[----:B--2---:R-:W-:Y:S07]  /*87b0*/  F2FP.PACK_AB R136, R221, R218 ;  /* 0x000000dadd88723e */ /* 0x004fee00000000ff */
[----:B------:R1:W2:Y:S02]  /*87c0*/  MUFU.EX2 R220, R0 ;  /* 0x0000000000dc7308 */ /* 0x0002a40000000800 */
[----:B-1----:R-:W-:Y:S02]  /*87d0*/  FSEL R0, R100, RZ, P0 ;  /* 0x000000ff64007208 */ /* 0x002fe40000000000 */
[----:B------:R-:W-:Y:S02]  /*87e0*/  FSETP.NEU.FTZ.AND P0, PT, R3, -INF , PT ;  /* 0xff8000000300780b */ /* 0x000fe40003f1d000 */
[----:B--2---:R-:W-:Y:S01]  /*87f0*/  F2FP.PACK_AB R138, R219, R220 ;  /* 0x000000dcdb8a723e */ /* 0x004fe200000000ff */
[----:B------:R-:W-:Y:S01]  /*8800*/  FADD.FTZ R0, -R0, R101 ;  /* 0x0000006500007221 */ /* 0x000fe20000010100 */
[----:B------:R-:W-:Y:S03]  /*8810*/  FSEL R101, R8, RZ, P0 ;  /* 0x000000ff08657208 */ /* 0x000fe60000000000 */
[----:B------:R-:W-:Y:S02]  /*8820*/  FMUL.FTZ R0, R0, c[0x0][0x2d0] ;  /* 0x0000b40000007a20 */ /* 0x000fe40000410000 */
[--C-:B------:R-:W-:Y:S02]  /*8830*/  FFMA.FTZ R4, R4, c[0x0][0x2d0], -R101.reuse ;  /* 0x0000b40004047a23 */ /* 0x100fe40000010865 */
[----:B------:R1:W2:Y:S01]  /*8840*/  MUFU.EX2 R2, R0 ;  /* 0x0000000000027308 */ /* 0x0002a20000000800 */
[--C-:B------:R-:W-:Y:S09]  /*8850*/  FFMA.FTZ R7, R7, c[0x0][0x2d0], -R101.reuse ;  /* 0x0000b40007077a23 */ /* 0x100ff20000010865 */
[----:B------:R3:W-:Y:S10]  /*8860*/  MUFU.EX2 R175, R4 ;  /* 0x0000000400af7308 */ /* 0x0007f40000000800 */
[----:B------:R-:W-:Y:S01]  /*8870*/  MUFU.EX2 R172, R7 ;  /* 0x0000000700ac7308 */ /* 0x000fe20000000800 */
[--C-:B-1----:R-:W-:Y:S02]  /*8880*/  FFMA.FTZ R0, R6, c[0x0][0x2d0], -R101.reuse ;  /* 0x0000b40006007a23 */ /* 0x102fe40000010865 */
[C---:B--2---:R-:W-:Y:S02]  /*8890*/  FMUL.FTZ R8, R2.reuse, R108 ;  /* 0x0000006c02087220 */ /* 0x044fe40000410000 */
[C---:B------:R-:W-:Y:S05]  /*88a0*/  FMUL.FTZ R9, R2.reuse, R109 ;  /* 0x0000006d02097220 */ /* 0x040fea0000410000 */
[----:B------:R-:W1:Y:S01]  /*88b0*/  MUFU.EX2 R174, R0 ;  /* 0x0000000000ae7308 */ /* 0x000e620000000800 */
[C---:B------:R-:W-:Y:S02]  /*88c0*/  FMUL.FTZ R16, R2.reuse, R116 ;  /* 0x0000007402107220 */ /* 0x040fe40000410000 */
[C---:B------:R-:W-:Y:S02]  /*88d0*/  FMUL.FTZ R17, R2.reuse, R117 ;  /* 0x0000007502117220 */ /* 0x040fe40000410000 */
[C---:B---3--:R-:W-:Y:S02]  /*88e0*/  FMUL.FTZ R4, R2.reuse, R104 ;  /* 0x0000006802047220 */ /* 0x048fe40000410000 */
[C---:B------:R-:W-:Y:S02]  /*88f0*/  FMUL.FTZ R24, R2.reuse, R124 ;  /* 0x0000007c02187220 */ /* 0x040fe40000410000 */
[C---:B------:R-:W-:Y:S02]  /*8900*/  FMUL.FTZ R25, R2.reuse, R125 ;  /* 0x0000007d02197220 */ /* 0x040fe40000410000 */
[C---:B------:R-:W-:Y:S02]  /*8910*/  FMUL.FTZ R32, R2.reuse, R132 ;  /* 0x0000008402207220 */ /* 0x040fe40000410000 */
[C---:B------:R-:W-:Y:S02]  /*8920*/  FMUL.FTZ R33, R2.reuse, R133 ;  /* 0x0000008502217220 */ /* 0x040fe40000410000 */
[C---:B------:R-:W-:Y:S02]  /*8930*/  FMUL.FTZ R36, R2.reuse, R36 ;  /* 0x0000002402247220 */ /* 0x040fe40000410000 */
[C---:B------:R-:W-:Y:S02]  /*8940*/  FMUL.FTZ R37, R2.reuse, R37 ;  /* 0x0000002502257220 */ /* 0x040fe40000410000 */
[C---:B------:R-:W-:Y:S02]  /*8950*/  FMUL.FTZ R40, R2.reuse, R40 ;  /* 0x0000002802287220 */ /* 0x040fe40000410000 */
[C---:B------:R-:W-:Y:S02]  /*8960*/  FMUL.FTZ R41, R2.reuse, R41 ;  /* 0x0000002902297220 */ /* 0x040fe40000410000 */
[----:B------:R-:W-:Y:S01]  /*8970*/  FMUL.FTZ R44, R2, R44 ;  /* 0x0000002c022c7220 */ /* 0x000fe20000410000 */
[----:B-1----:R-:W-:Y:S01]  /*8980*/  F2FP.PACK_AB R137, R174, R175 ;  /* 0x000000afae89723e */ /* 0x002fe200000000ff */
[--C-:B------:R-:W-:Y:S02]  /*8990*/  FFMA.FTZ R0, R5, c[0x0][0x2d0], -R101.reuse ;  /* 0x0000b40005007a23 */ /* 0x100fe40000010865 */
[C---:B------:R-:W-:Y:S02]  /*89a0*/  FMUL.FTZ R5, R2.reuse, R105 ;  /* 0x0000006902057220 */ /* 0x040fe40000410000 */
[----:B------:R1:W2:Y:S01]  /*89b0*/  MUFU.EX2 R173, R0 ;  /* 0x0000000000ad7308 */ /* 0x0002a20000000800 */
        /* <DEDUP_REMOVED lines=11> */
[C---:B------:R-:W-:Y:S01]  /*8a70*/  FMUL.FTZ R68, R2.reuse, R68 ;  /* 0x0000004402447220 */ /* 0x040fe20000410000 */
[----:B-1----:R-:W-:Y:S01]  /*8a80*/  FSEL R0, R3, RZ, P0 ;  /* 0x000000ff03007208 */ /* 0x002fe20000000000 */
[----:B------:R-:W-:Y:S01]  /*8a90*/  FMUL.FTZ R69, R2, R69 ;  /* 0x0000004502457220 */ /* 0x000fe20000410000 */
[----:B--2---:R-:W-:Y:S01]  /*8aa0*/  F2FP.PACK_AB R139, R172, R173 ;  /* 0x000000adac8b723e */ /* 0x004fe200000000ff */
[----:B------:R-:W-:Y:S01]  /*8ab0*/  FMUL.FTZ R72, R2, R72 ;  /* 0x0000004802487220 */ /* 0x000fe20000410000 */
[----:B------:R-:W-:Y:S01]  /*8ac0*/  ISETP.GT.AND P0, PT, R180, R222, PT ;  /* 0x000000deb400720c */ /* 0x000fe20003f04270 */
[----:B------:R-:W-:Y:S02]  /*8ad0*/  FADD.FTZ R0, -R0, R102 ;  /* 0x0000006600007221 */ /* 0x000fe40000010100 */
[--C-:B------:R-:W-:Y:S02]  /*8ae0*/  FFMA.FTZ R102, R140, c[0x0][0x2d0], -R144.reuse ;  /* 0x0000b4008c667a23 */ /* 0x100fe40000010890 */
[----:B------:R-:W-:Y:S02]  /*8af0*/  FMUL.FTZ R0, R0, c[0x0][0x2d0] ;  /* 0x0000b40000007a20 */ /* 0x000fe40000410000 */
[----:B------:R1:W-:Y:S01]  /*8b00*/  MUFU.EX2 R210, R102 ;  /* 0x0000006600d27308 */ /* 0x0003e20000000800 */
[C---:B------:R-:W-:Y:S02]  /*8b10*/  FMUL.FTZ R73, R2.reuse, R73 ;  /* 0x0000004902497220 */ /* 0x040fe40000410000 */
[C---:B------:R-:W-:Y:S02]  /*8b20*/  FMUL.FTZ R76, R2.reuse, R76 ;  /* 0x0000004c024c7220 */ /* 0x040fe40000410000 */
[C---:B------:R-:W-:Y:S02]  /*8b30*/  FMUL.FTZ R77, R2.reuse, R77 ;  /* 0x0000004d024d7220 */ /* 0x040fe40000410000 */
[C---:B------:R-:W-:Y:S02]  /*8b40*/  FMUL.FTZ R80, R2.reuse, R80 ;  /* 0x0000005002507220 */ /* 0x040fe40000410000 */
[C---:B------:R-:W-:Y:S01]  /*8b50*/  FMUL.FTZ R81, R2.reuse, R81 ;  /* 0x0000005102517220 */ /* 0x040fe20000410000 */
[----:B------:R-:W2:Y:S01]  /*8b60*/  MUFU.EX2 R0, R0 ;  /* 0x0000000000007308 */ /* 0x000ea20000000800 */
[C---:B------:R-:W-:Y:S02]  /*8b70*/  FMUL.FTZ R84, R2.reuse, R84 ;  /* 0x0000005402547220 */ /* 0x040fe40000410000 */
[C---:B------:R-:W-:Y:S02]  /*8b80*/  FMUL.FTZ R85, R2.reuse, R85 ;  /* 0x0000005502557220 */ /* 0x040fe40000410000 */
[C---:B------:R-:W-:Y:S02]  /*8b90*/  FMUL.FTZ R88, R2.reuse, R88 ;  /* 0x0000005802587220 */ /* 0x040fe40000410000 */
[C---:B------:R-:W-:Y:S02]  /*8ba0*/  FMUL.FTZ R89, R2.reuse, R89 ;  /* 0x0000005902597220 */ /* 0x040fe40000410000 */
[C---:B------:R-:W-:Y:S02]  /*8bb0*/  FMUL.FTZ R92, R2.reuse, R92 ;  /* 0x0000005c025c7220 */ /* 0x040fe40000410000 */
[C---:B------:R-:W-:Y:S02]  /*8bc0*/  FMUL.FTZ R93, R2.reuse, R93 ;  /* 0x0000005d025d7220 */ /* 0x040fe40000410000 */
[C---:B------:R-:W-:Y:S02]  /*8bd0*/  FMUL.FTZ R96, R2.reuse, R96 ;  /* 0x0000006002607220 */ /* 0x040fe40000410000 */
[--C-:B-1----:R-:W-:Y:S02]  /*8be0*/  FFMA.FTZ R102, R141, c[0x0][0x2d0], -R144.reuse ;  /* 0x0000b4008d667a23 */ /* 0x102fe40000010890 */
[----:B------:R-:W-:Y:S02]  /*8bf0*/  FMUL.FTZ R97, R2, R97 ;  /* 0x0000006102617220 */ /* 0x000fe40000410000 */
[----:B------:R1:W3:Y:S01]  /*8c00*/  MUFU.EX2 R208, R102 ;  /* 0x0000006600d07308 */ /* 0x0002e20000000800 */
[C---:B--2---:R-:W-:Y:S02]  /*8c10*/  FMUL.FTZ R6, R0.reuse, R106 ;  /* 0x0000006a00067220 */ /* 0x044fe40000410000 */
[C---:B------:R-:W-:Y:S02]  /*8c20*/  FMUL.FTZ R7, R0.reuse, R107 ;  /* 0x0000006b00077220 */ /* 0x040fe40000410000 */
[----:B------:R-:W2:Y:S01]  /*8c30*/  LDSM.16.MT88.4 R104, [R188] ;  /* 0x00000000bc68783b */ /* 0x000ea20000004200 */
[C---:B------:R-:W-:Y:S02]  /*8c40*/  FMUL.FTZ R10, R0.reuse, R110 ;  /* 0x0000006e000a7220 */ /* 0x040fe40000410000 */
[C---:B------:R-:W-:Y:S02]  /*8c50*/  FMUL.FTZ R11, R0.reuse, R111 ;  /* 0x0000006f000b7220 */ /* 0x040fe40000410000 */
[C---:B------:R-:W-:Y:S03]  /*8c60*/  HMMA.16816.F32 R4, R136.reuse, R12, R4 ;  /* 0x0000000c8804723c */ /* 0x040fe60000001804 */
[----:B------:R-:W4:Y:S02]  /*8c70*/  LDSM.16.MT88.4 R108, [R185+0x2000] ;  /* 0x00200000b96c783b */ /* 0x000f240000004200 */
[----:B------:R-:W-:Y:S02]  /*8c80*/  FMUL.FTZ R18, R0, R118 ;  /* 0x0000007600127220 */ /* 0x000fe40000410000 */
[C---:B------:R-:W-:Y:S01]  /*8c90*/  FMUL.FTZ R12, R2.reuse, R112 ;  /* 0x00000070020c7220 */ /* 0x040fe20000410000 */
[C---:B------:R-:W-:Y:S04]  /*8ca0*/  HMMA.16816.F32 R8, R136.reuse, R14, R8 ;  /* 0x0000000e8808723c */ /* 0x040fe80000001808 */
[--C-:B-1----:R-:W-:Y:S02]  /*8cb0*/  FFMA.FTZ R102, R143, c[0x0][0x2d0], -R144.reuse ;  /* 0x0000b4008f667a23 */ /* 0x102fe40000010890 */
[----:B------:R-:W-:Y:S02]  /*8cc0*/  FMUL.FTZ R13, R2, R113 ;  /* 0x00000071020d7220 */ /* 0x000fe40000410000 */
[----:B------:R1:W-:Y:S01]  /*8cd0*/  MUFU.EX2 R207, R102 ;  /* 0x0000006600cf7308 */ /* 0x0003e20000000800 */
[C---:B------:R-:W-:Y:S03]  /*8ce0*/  FMUL.FTZ R14, R0.reuse, R114 ;  /* 0x00000072000e7220 */ /* 0x040fe60000410000 */
[C---:B------:R-:W-:Y:S02]  /*8cf0*/  FMUL.FTZ R15, R0.reuse, R115 ;  /* 0x00000073000f7220 */ /* 0x040fe40000410000 */
[----:B------:R-:W5:Y:S01]  /*8d00*/  LDSM.16.MT88.4 R112, [R186+0x2000] ;  /* 0x00200000ba70783b */ /* 0x000f620000004200 */
[C---:B------:R-:W-:Y:S02]  /*8d10*/  FMUL.FTZ R19, R0.reuse, R119 ;  /* 0x0000007700137220 */ /* 0x040fe40000410000 */
[C---:B------:R-:W-:Y:S02]  /*8d20*/  FMUL.FTZ R26, R0.reuse, R126 ;  /* 0x0000007e001a7220 */ /* 0x040fe40000410000 */
[C---:B------:R-:W-:Y:S03]  /*8d30*/  HMMA.16816.F32 R12, R136.reuse, R20, R12 ;  /* 0x00000014880c723c */ /* 0x040fe6000000180c */
[----:B------:R-:W-:Y:S01]  /*8d40*/  LDSM.16.MT88.4 R116, [R185+0x800] ;  /* 0x00080000b974783b */ /* 0x000fe20000004200 */
[C---:B------:R-:W-:Y:S02]  /*8d50*/  FMUL.FTZ R27, R0.reuse, R127 ;  /* 0x0000007f001b7220 */ /* 0x040fe40000410000 */
[----:B------:R-:W-:Y:S02]  /*8d60*/  FMUL.FTZ R34, R0, R134 ;  /* 0x0000008600227220 */ /* 0x000fe40000410000 */
[C---:B------:R-:W-:Y:S03]  /*8d70*/  HMMA.16816.F32 R16, R136.reuse, R22, R16 ;  /* 0x000000168810723c */ /* 0x040fe60000001810 */
[----:B------:R-:W-:Y:S01]  /*8d80*/  LDSM.16.MT88.4 R124, [R188+0x800] ;  /* 0x00080000bc7c783b */ /* 0x000fe20000004200 */
[C---:B------:R-:W-:Y:S02]  /*8d90*/  FMUL.FTZ R20, R2.reuse, R120 ;  /* 0x0000007802147220 */ /* 0x040fe40000410000 */
[----:B------:R-:W-:Y:S02]  /*8da0*/  FMUL.FTZ R21, R2, R121 ;  /* 0x0000007902157220 */ /* 0x000fe40000410000 */
[C---:B------:R-:W-:Y:S04]  /*8db0*/  FMUL.FTZ R22, R0.reuse, R122 ;  /* 0x0000007a00167220 */ /* 0x040fe80000410000 */
[C---:B------:R-:W-:Y:S02]  /*8dc0*/  FMUL.FTZ R23, R0.reuse, R123 ;  /* 0x0000007b00177220 */ /* 0x040fe40000410000 */
[--C-:B-1----:R-:W-:Y:S01]  /*8dd0*/  FFMA.FTZ R102, R147, c[0x0][0x2d0], -R144.reuse ;  /* 0x0000b40093667a23 */ /* 0x102fe20000010890 */
[----:B------:R-:W-:Y:S01]  /*8de0*/  LDSM.16.MT88.4 R120, [R186+0x800] ;  /* 0x00080000ba78783b */ /* 0x000fe20000004200 */
[C---:B------:R-:W-:Y:S02]  /*8df0*/  FMUL.FTZ R35, R0.reuse, R135 ;  /* 0x0000008700237220 */ /* 0x040fe40000410000 */
[----:B------:R1:W-:Y:S01]  /*8e00*/  MUFU.EX2 R183, R102 ;  /* 0x0000006600b77308 */ /* 0x0003e20000000800 */
[C---:B------:R-:W-:Y:S03]  /*8e10*/  HMMA.16816.F32 R20, R136.reuse, R28, R20 ;  /* 0x0000001c8814723c */ /* 0x040fe60000001814 */
[C---:B------:R-:W-:Y:S01]  /*8e20*/  FMUL.FTZ R38, R0.reuse, R38 ;  /* 0x0000002600267220 */ /* 0x040fe20000410000 */
[----:B------:R-:W-:Y:S01]  /*8e30*/  LDSM.16.MT88.4 R132, [R186+0x2800] ;  /* 0x00280000ba84783b */ /* 0x000fe20000004200 */
[----:B------:R-:W-:Y:S02]  /*8e40*/  FMUL.FTZ R39, R0, R39 ;  /* 0x0000002700277220 */ /* 0x000fe40000410000 */
[C---:B------:R-:W-:Y:S01]  /*8e50*/  FMUL.FTZ R28, R2.reuse, R128 ;  /* 0x00000080021c7220 */ /* 0x040fe20000410000 */
[C---:B------:R-:W-:Y:S04]  /*8e60*/  HMMA.16816.F32 R24, R136.reuse, R30, R24 ;  /* 0x0000001e8818723c */ /* 0x040fe80000001818 */
[----:B------:R-:W-:Y:S02]  /*8e70*/  FMUL.FTZ R29, R2, R129 ;  /* 0x00000081021d7220 */ /* 0x000fe40000410000 */
[C---:B------:R-:W-:Y:S02]  /*8e80*/  FMUL.FTZ R42, R0.reuse, R42 ;  /* 0x0000002a002a7220 */ /* 0x040fe40000410000 */
[C---:B------:R-:W-:Y:S04]  /*8e90*/  FMUL.FTZ R30, R0.reuse, R130 ;  /* 0x00000082001e7220 */ /* 0x040fe80000410000 */
[----:B------:R-:W-:Y:S02]  /*8ea0*/  FMUL.FTZ R31, R0, R131 ;  /* 0x00000083001f7220 */ /* 0x000fe40000410000 */
[----:B------:R-:W-:Y:S01]  /*8eb0*/  LDSM.16.MT88.4 R128, [R185+0x2800] ;  /* 0x00280000b980783b */ /* 0x000fe20000004200 */
[--C-:B-1----:R-:W-:Y:S02]  /*8ec0*/  FFMA.FTZ R102, R142, c[0x0][0x2d0], -R101.reuse ;  /* 0x0000b4008e667a23 */ /* 0x102fe40000010865 */
[C---:B------:R-:W-:Y:S02]  /*8ed0*/  FMUL.FTZ R43, R0.reuse, R43 ;  /* 0x0000002b002b7220 */ /* 0x040fe40000410000 */
[C---:B--2---:R-:W-:Y:S01]  /*8ee0*/  HMMA.16816.F32 R28, R136.reuse, R104, R28 ;  /* 0x00000068881c723c */ /* 0x044fe2000000181c */
[----:B------:R1:W-:Y:S02]  /*8ef0*/  MUFU.EX2 R169, R102 ;  /* 0x0000006600a97308 */ /* 0x0003e40000000800 */
[----:B------:R-:W-:Y:S01]  /*8f00*/  LDSM.16.MT88.4 R140, [R189+0x2800] ;  /* 0x00280000bd8c783b */ /* 0x000fe20000004200 */
[C---:B------:R-:W-:Y:S02]  /*8f10*/  FMUL.FTZ R46, R0.reuse, R46 ;  /* 0x0000002e002e7220 */ /* 0x040fe40000410000 */
[C---:B------:R-:W-:Y:S02]  /*8f20*/  FMUL.FTZ R47, R0.reuse, R47 ;  /* 0x0000002f002f7220 */ /* 0x040fe40000410000 */
[C---:B------:R-:W-:Y:S03]  /*8f30*/  HMMA.16816.F32 R32, R136.reuse, R106, R32 ;  /* 0x0000006a8820723c */ /* 0x040fe60000001820 */
[----:B------:R-:W2:Y:S01]  /*8f40*/  LDSM.16.MT88.4 R104, [R189+0x2000] ;  /* 0x00200000bd68783b */ /* 0x000ea20000004200 */
[C---:B------:R-:W-:Y:S02]  /*8f50*/  FMUL.FTZ R50, R0.reuse, R50 ;  /* 0x0000003200327220 */ /* 0x040fe40000410000 */
[C---:B------:R-:W-:Y:S02]  /*8f60*/  FMUL.FTZ R51, R0.reuse, R51 ;  /* 0x0000003300337220 */ /* 0x040fe40000410000 */
[C---:B----4-:R-:W-:Y:S04]  /*8f70*/  HMMA.16816.F32 R36, R136.reuse, R108, R36 ;  /* 0x0000006c8824723c */ /* 0x050fe80000001824 */
[C---:B------:R-:W-:Y:S02]  /*8f80*/  FMUL.FTZ R54, R0.reuse, R54 ;  /* 0x0000003600367220 */ /* 0x040fe40000410000 */
[----:B------:R-:W-:Y:S02]  /*8f90*/  FMUL.FTZ R55, R0, R55 ;  /* 0x0000003700377220 */ /* 0x000fe40000410000 */
[C---:B------:R-:W-:Y:S01]  /*8fa0*/  HMMA.16816.F32 R40, R136.reuse, R110, R40 ;  /* 0x0000006e8828723c */ /* 0x040fe20000001828 */
[----:B------:R-:W4:Y:S03]  /*8fb0*/  LDSM.16.MT88.4 R108, [R188+0x2000] ;  /* 0x00200000bc6c783b */ /* 0x000f260000004200 */
[--C-:B-1----:R-:W-:Y:S02]  /*8fc0*/  FFMA.FTZ R102, R146, c[0x0][0x2d0], -R101.reuse ;  /* 0x0000b40092667a23 */ /* 0x102fe40000010865 */
[C---:B------:R-:W-:Y:S02]  /*8fd0*/  FMUL.FTZ R58, R0.reuse, R58 ;  /* 0x0000003a003a7220 */ /* 0x040fe40000410000 */
[C---:B-----5:R-:W-:Y:S01]  /*8fe0*/  HMMA.16816.F32 R44, R136.reuse, R112, R44 ;  /* 0x00000070882c723c */ /* 0x060fe2000000182c */
[----:B------:R1:W5:Y:S03]  /*8ff0*/  MUFU.EX2 R168, R102 ;  /* 0x0000006600a87308 */ /* 0x0003660000000800 */
[C---:B------:R-:W-:Y:S02]  /*9000*/  FMUL.FTZ R59, R0.reuse, R59 ;  /* 0x0000003b003b7220 */ /* 0x040fe40000410000 */
[C---:B------:R-:W-:Y:S02]  /*9010*/  FMUL.FTZ R62, R0.reuse, R62 ;  /* 0x0000003e003e7220 */ /* 0x040fe40000410000 */
[C---:B------:R-:W-:Y:S01]  /*9020*/  HMMA.16816.F32 R48, R136.reuse, R114, R48 ;  /* 0x000000728830723c */ /* 0x040fe20000001830 */
[----:B------:R-:W3:Y:S03]  /*9030*/  LDSM.16.MT88.4 R112, [R185+0x4000] ;  /* 0x00400000b970783b */ /* 0x000ee60000004200 */
[C---:B------:R-:W-:Y:S02]  /*9040*/  FMUL.FTZ R63, R0.reuse, R63 ;  /* 0x0000003f003f7220 */ /* 0x040fe40000410000 */
[C---:B------:R-:W-:Y:S02]  /*9050*/  FMUL.FTZ R66, R0.reuse, R66 ;  /* 0x0000004200427220 */ /* 0x040fe40000410000 */
[C---:B------:R-:W-:Y:S01]  /*9060*/  FMUL.FTZ R67, R0.reuse, R67 ;  /* 0x0000004300437220 */ /* 0x040fe20000410000 */
[C---:B--2---:R-:W-:Y:S03]  /*9070*/  HMMA.16816.F32 R52, R136.reuse, R104, R52 ;  /* 0x000000688834723c */ /* 0x044fe60000001834 */
[C---:B------:R-:W-:Y:S02]  /*9080*/  FMUL.FTZ R70, R0.reuse, R70 ;  /* 0x0000004600467220 */ /* 0x040fe40000410000 */
[C---:B------:R-:W-:Y:S02]  /*9090*/  FMUL.FTZ R71, R0.reuse, R71 ;  /* 0x0000004700477220 */ /* 0x040fe40000410000 */
[--C-:B-1----:R-:W-:Y:S01]  /*90a0*/  FFMA.FTZ R102, R145, c[0x0][0x2d0], -R101.reuse ;  /* 0x0000b40091667a23 */ /* 0x102fe20000010865 */
[C---:B------:R-:W-:Y:S01]  /*90b0*/  HMMA.16816.F32 R56, R136.reuse, R106, R56 ;  /* 0x0000006a8838723c */ /* 0x040fe20000001838 */
[----:B------:R-:W1:Y:S02]  /*90c0*/  LDSM.16.MT88.4 R104, [R186+0x4000] ;  /* 0x00400000ba68783b */ /* 0x000e640000004200 */
[----:B------:R2:W-:Y:S01]  /*90d0*/  MUFU.EX2 R167, R102 ;  /* 0x0000006600a77308 */ /* 0x0005e20000000800 */
[C---:B------:R-:W-:Y:S02]  /*90e0*/  FMUL.FTZ R74, R0.reuse, R74 ;  /* 0x0000004a004a7220 */ /* 0x040fe40000410000 */
[C---:B------:R-:W-:Y:S02]  /*90f0*/  FMUL.FTZ R75, R0.reuse, R75 ;  /* 0x0000004b004b7220 */ /* 0x040fe40000410000 */
[C---:B----4-:R-:W-:Y:S04]  /*9100*/  HMMA.16816.F32 R60, R136.reuse, R108, R60 ;  /* 0x0000006c883c723c */ /* 0x050fe8000000183c */
[C---:B------:R-:W-:Y:S02]  /*9110*/  FMUL.FTZ R78, R0.reuse, R78 ;  /* 0x0000004e004e7220 */ /* 0x040fe40000410000 */
[C---:B------:R-:W-:Y:S02]  /*9120*/  FMUL.FTZ R79, R0.reuse, R79 ;  /* 0x0000004f004f7220 */ /* 0x040fe40000410000 */
[C---:B------:R-:W-:Y:S01]  /*9130*/  HMMA.16816.F32 R64, R136.reuse, R110, R64 ;  /* 0x0000006e8840723c */ /* 0x040fe20000001840 */
[----:B------:R-:W4:Y:S03]  /*9140*/  LDSM.16.MT88.4 R108, [R189+0x4000] ;  /* 0x00400000bd6c783b */ /* 0x000f260000004200 */
[C---:B------:R-:W-:Y:S02]  /*9150*/  FMUL.FTZ R82, R0.reuse, R82 ;  /* 0x0000005200527220 */ /* 0x040fe40000410000 */
[----:B------:R-:W-:Y:S02]  /*9160*/  FMUL.FTZ R83, R0, R83 ;  /* 0x0000005300537220 */ /* 0x000fe40000410000 */
[C---:B---3--:R-:W-:Y:S04]  /*9170*/  HMMA.16816.F32 R68, R136.reuse, R112, R68 ;  /* 0x000000708844723c */ /* 0x048fe80000001844 */
[--C-:B--2---:R-:W-:Y:S02]  /*9180*/  FFMA.FTZ R102, R148, c[0x0][0x2d0], -R101.reuse ;  /* 0x0000b40094667a23 */ /* 0x104fe40000010865 */
[C---:B------:R-:W-:Y:S02]  /*9190*/  FMUL.FTZ R86, R0.reuse, R86 ;  /* 0x0000005600567220 */ /* 0x040fe40000410000 */
[C---:B------:R-:W-:Y:S01]  /*91a0*/  HMMA.16816.F32 R72, R136.reuse, R114, R72 ;  /* 0x000000728848723c */ /* 0x040fe20000001848 */
[----:B------:R2:W3:Y:S01]  /*91b0*/  MUFU.EX2 R166, R102 ;  /* 0x0000006600a67308 */ /* 0x0004e20000000800 */
[----:B------:R-:W3:Y:S02]  /*91c0*/  LDSM.16.MT88.4 R112, [R188+0x4000] ;  /* 0x00400000bc70783b */ /* 0x000ee40000004200 */
[C---:B------:R-:W-:Y:S02]  /*91d0*/  FMUL.FTZ R87, R0.reuse, R87 ;  /* 0x0000005700577220 */ /* 0x040fe40000410000 */
[C---:B------:R-:W-:Y:S02]  /*91e0*/  FMUL.FTZ R90, R0.reuse, R90 ;  /* 0x0000005a005a7220 */ /* 0x040fe40000410000 */
[C---:B------:R-:W-:Y:S01]  /*91f0*/  FMUL.FTZ R91, R0.reuse, R91 ;  /* 0x0000005b005b7220 */ /* 0x040fe20000410000 */
[C---:B-1----:R-:W-:Y:S03]  /*9200*/  HMMA.16816.F32 R76, R136.reuse, R104, R76 ;  /* 0x00000068884c723c */ /* 0x042fe6000000184c */
[C---:B------:R-:W-:Y:S02]  /*9210*/  FMUL.FTZ R94, R0.reuse, R94 ;  /* 0x0000005e005e7220 */ /* 0x040fe40000410000 */
[----:B------:R-:W-:Y:S02]  /*9220*/  FMUL.FTZ R95, R0, R95 ;  /* 0x0000005f005f7220 */ /* 0x000fe40000410000 */
[----:B------:R-:W-:Y:S01]  /*9230*/  F2FP.PACK_AB R104, R208, R210 ;  /* 0x000000d2d068723e */ /* 0x000fe200000000ff */
[C---:B------:R-:W-:Y:S04]  /*9240*/  HMMA.16816.F32 R80, R136.reuse, R106, R80 ;  /* 0x0000006a8850723c */ /* 0x040fe80000001850 */
[----:B------:R-:W-:Y:S01]  /*9250*/  FMUL.FTZ R98, R0, R98 ;  /* 0x0000006200627220 */ /* 0x000fe20000410000 */
[----:B-----5:R-:W-:Y:S01]  /*9260*/  F2FP.PACK_AB R105, R168, R169 ;  /* 0x000000a9a869723e */ /* 0x020fe200000000ff */
[----:B------:R-:W-:Y:S01]  /*9270*/  FMUL.FTZ R99, R0, R99 ;  /* 0x0000006300637220 */ /* 0x000fe20000410000 */
[----:B------:R-:W-:Y:S01]  /*9280*/  F2FP.PACK_AB R106, R183, R207 ;  /* 0x000000cfb76a723e */ /* 0x000fe200000000ff */
[C---:B----4-:R-:W-:Y:S04]  /*9290*/  HMMA.16816.F32 R84, R136.reuse, R108, R84 ;  /* 0x0000006c8854723c */ /* 0x050fe80000001854 */
[--C-:B--2---:R-:W-:Y:S01]  /*92a0*/  FFMA.FTZ R102, R154, c[0x0][0x2d0], -R144.reuse ;  /* 0x0000b4009a667a23 */ /* 0x104fe20000010890 */
[----:B---3--:R-:W-:Y:S03]  /*92b0*/  F2FP.PACK_AB R107, R166, R167 ;  /* 0x000000a7a66b723e */ /* 0x008fe600000000ff */
[C---:B------:R-:W-:Y:S01]  /*92c0*/  HMMA.16816.F32 R88, R136.reuse, R110, R88 ;  /* 0x0000006e8858723c */ /* 0x040fe20000001858 */
[----:B------:R1:W-:Y:S01]  /*92d0*/  MUFU.EX2 R182, R102 ;  /* 0x0000006600b67308 */ /* 0x0003e20000000800 */
[----:B------:R-:W2:Y:S06]  /*92e0*/  LDSM.16.MT88.4 R108, [R189+0x800] ;  /* 0x00080000bd6c783b */ /* 0x000eac0000004200 */
[C---:B------:R-:W-:Y:S08]  /*92f0*/  HMMA.16816.F32 R92, R136.reuse, R112, R92 ;  /* 0x00000070885c723c */ /* 0x040ff0000000185c */
[----:B------:R-:W-:Y:S01]  /*9300*/  HMMA.16816.F32 R96, R136, R114, R96 ;  /* 0x000000728860723c */ /* 0x000fe20000001860 */
[----:B------:R-:W3:Y:S07]  /*9310*/  LDSM.16.MT88.4 R112, [R188+0x2800] ;  /* 0x00280000bc70783b */ /* 0x000eee0000004200 */
[C---:B------:R-:W-:Y:S01]  /*9320*/  HMMA.16816.F32 R4, R104.reuse, R116, R4 ;  /* 0x000000746804723c */ /* 0x040fe20000001804 */
[----:B------:R-:W-:Y:S04]  /*9330*/  LDSM.16.MT88.4 R136, [R189+0x3000] ;  /* 0x00300000bd88783b */ /* 0x000fe80000004200 */
[--C-:B-1----:R-:W-:Y:S03]  /*9340*/  FFMA.FTZ R102, R155, c[0x0][0x2d0], -R144.reuse ;  /* 0x0000b4009b667a23 */ /* 0x102fe60000010890 */
[C---:B------:R-:W-:Y:S01]  /*9350*/  HMMA.16816.F32 R8, R104.reuse, R118, R8 ;  /* 0x000000766808723c */ /* 0x040fe20000001808 */
[----:B------:R1:W4:Y:S01]  /*9360*/  MUFU.EX2 R181, R102 ;  /* 0x0000006600b57308 */ /* 0x0003220000000800 */
[----:B------:R-:W-:Y:S06]  /*9370*/  LDSM.16.MT88.4 R116, [R186+0x4800] ;  /* 0x00480000ba74783b */ /* 0x000fec0000004200 */
[C---:B------:R-:W-:Y:S08]  /*9380*/  HMMA.16816.F32 R12, R104.reuse, R120, R12 ;  /* 0x00000078680c723c */ /* 0x040ff0000000180c */
[C---:B------:R-:W-:Y:S01]  /*9390*/  HMMA.16816.F32 R16, R104.reuse, R122, R16 ;  /* 0x0000007a6810723c */ /* 0x040fe20000001810 */
[----:B------:R-:W-:Y:S07]  /*93a0*/  LDSM.16.MT88.4 R120, [R189+0x4800] ;  /* 0x00480000bd78783b */ /* 0x000fee0000004200 */
[C---:B--2---:R-:W-:Y:S04]  /*93b0*/  HMMA.16816.F32 R20, R104.reuse, R108, R20 ;  /* 0x0000006c6814723c */ /* 0x044fe80000001814 */
[--C-:B-1----:R-:W-:Y:S04]  /*93c0*/  FFMA.FTZ R102, R156, c[0x0][0x2d0], -R144.reuse ;  /* 0x0000b4009c667a23 */ /* 0x102fe80000010890 */
[C---:B------:R-:W-:Y:S01]  /*93d0*/  HMMA.16816.F32 R24, R104.reuse, R110, R24 ;  /* 0x0000006e6818723c */ /* 0x040fe20000001818 */
[----:B------:R1:W-:Y:S01]  /*93e0*/  MUFU.EX2 R179, R102 ;  /* 0x0000006600b37308 */ /* 0x0003e20000000800 */
[----:B------:R-:W2:Y:S06]  /*93f0*/  LDSM.16.MT88.4 R108, [R185+0x4800] ;  /* 0x00480000b96c783b */ /* 0x000eac0000004200 */
[C---:B------:R-:W-:Y:S08]  /*9400*/  HMMA.16816.F32 R28, R104.reuse, R124, R28 ;  /* 0x0000007c681c723c */ /* 0x040ff0000000181c */
[C---:B------:R-:W-:Y:S01]  /*9410*/  HMMA.16816.F32 R32, R104.reuse, R126, R32 ;  /* 0x0000007e6820723c */ /* 0x040fe20000001820 */
[----:B------:R-:W-:Y:S07]  /*9420*/  LDSM.16.MT88.4 R124, [R186+0x1000] ;  /* 0x00100000ba7c783b */ /* 0x000fee0000004200 */
        /* <DEDUP_REMOVED lines=13> */
[C---:B---3--:R-:W-:Y:S08]  /*9500*/  HMMA.16816.F32 R60, R104.reuse, R112, R60 ;  /* 0x00000070683c723c */ /* 0x048ff0000000183c */
[C---:B------:R-:W-:Y:S01]  /*9510*/  HMMA.16816.F32 R64, R104.reuse, R114, R64 ;  /* 0x000000726840723c */ /* 0x040fe20000001840 */
[----:B------:R-:W3:Y:S07]  /*9520*/  LDSM.16.MT88.4 R112, [R188+0x4800] ;  /* 0x00480000bc70783b */ /* 0x000eee0000004200 */
[C---:B--2---:R-:W-:Y:S04]  /*9530*/  HMMA.16816.F32 R68, R104.reuse, R108, R68 ;  /* 0x0000006c6844723c */ /* 0x044fe80000001844 */
[--C-:B-1----:R-:W-:Y:S04]  /*9540*/  FFMA.FTZ R102, R151, c[0x0][0x2d0], -R101.reuse ;  /* 0x0000b40097667a23 */ /* 0x102fe80000010865 */
[C---:B------:R-:W-:Y:S01]  /*9550*/  HMMA.16816.F32 R72, R104.reuse, R110, R72 ;  /* 0x0000006e6848723c */ /* 0x040fe20000001848 */
[----:B------:R1:W2:Y:S01]  /*9560*/  MUFU.EX2 R164, R102 ;  /* 0x0000006600a47308 */ /* 0x0002a20000000800 */
[----:B------:R-:W2:Y:S06]  /*9570*/  LDSM.16.MT88.4 R108, [R185+0x1000] ;  /* 0x00100000b96c783b */ /* 0x000eac0000004200 */
[C---:B------:R-:W-:Y:S08]  /*9580*/  HMMA.16816.F32 R76, R104.reuse, R116, R76 ;  /* 0x00000074684c723c */ /* 0x040ff0000000184c */
[C---:B------:R-:W-:Y:S01]  /*9590*/  HMMA.16816.F32 R80, R104.reuse, R118, R80 ;  /* 0x000000766850723c */ /* 0x040fe20000001850 */
[----:B------:R-:W2:Y:S07]  /*95a0*/  LDSM.16.MT88.4 R116, [R189+0x1000] ;  /* 0x00100000bd74783b */ /* 0x000eae0000004200 */
[C---:B------:R-:W-:Y:S04]  /*95b0*/  HMMA.16816.F32 R84, R104.reuse, R120, R84 ;  /* 0x000000786854723c */ /* 0x040fe80000001854 */
[--C-:B-1----:R-:W-:Y:S02]  /*95c0*/  FFMA.FTZ R102, R150, c[0x0][0x2d0], -R101.reuse ;  /* 0x0000b40096667a23 */ /* 0x102fe40000010865 */
[----:B------:R-:W-:Y:S02]  /*95d0*/  LDSM.16.MT88.4 R148, [R189+0x3800] ;  /* 0x00380000bd94783b */ /* 0x000fe40000004200 */
[C---:B------:R-:W-:Y:S01]  /*95e0*/  HMMA.16816.F32 R88, R104.reuse, R122, R88 ;  /* 0x0000007a6858723c */ /* 0x040fe20000001858 */
[----:B------:R1:W-:Y:S05]  /*95f0*/  MUFU.EX2 R163, R102 ;  /* 0x0000006600a37308 */ /* 0x0003ea0000000800 */
[----:B------:R-:W2:Y:S02]  /*9600*/  LDSM.16.MT88.4 R120, [R185+0x3000] ;  /* 0x00300000b978783b */ /* 0x000ea40000004200 */
[C---:B---3--:R-:W-:Y:S08]  /*9610*/  HMMA.16816.F32 R92, R104.reuse, R112, R92 ;  /* 0x00000070685c723c */ /* 0x048ff0000000185c */
[----:B------:R-:W-:Y:S01]  /*9620*/  HMMA.16816.F32 R96, R104, R114, R96 ;  /* 0x000000726860723c */ /* 0x000fe20000001860 */
[----:B------:R-:W-:Y:S06]  /*9630*/  LDSM.16.MT88.4 R112, [R185+0x5000] ;  /* 0x00500000b970783b */ /* 0x000fec0000004200 */
[----:B----4-:R-:W-:Y:S01]  /*9640*/  F2FP.PACK_AB R104, R181, R182 ;  /* 0x000000b6b568723e */ /* 0x010fe200000000ff */
[--C-:B-1----:R-:W-:Y:S01]  /*9650*/  FFMA.FTZ R102, R152, c[0x0][0x2d0], -R101.reuse ;  /* 0x0000b40098667a23 */ /* 0x102fe20000010865 */
[----:B-----5:R-:W-:Y:S03]  /*9660*/  F2FP.PACK_AB R106, R178, R179 ;  /* 0x000000b3b26a723e */ /* 0x020fe600000000ff */
[----:B------:R-:W1:Y:S01]  /*9670*/  MUFU.EX2 R162, R102 ;  /* 0x0000006600a27308 */ /* 0x000e620000000800 */
[----:B--2---:R-:W-:Y:S02]  /*9680*/  F2FP.PACK_AB R105, R164, R165 ;  /* 0x000000a5a469723e */ /* 0x004fe400000000ff */
[----:B-1----:R-:W-:Y:S01]  /*9690*/  F2FP.PACK_AB R107, R162, R163 ;  /* 0x000000a3a26b723e */ /* 0x002fe200000000ff */
[--C-:B------:R-:W-:Y:S06]  /*96a0*/  FFMA.FTZ R102, R160, c[0x0][0x2d0], -R144.reuse ;  /* 0x0000b400a0667a23 */ /* 0x100fec0000010890 */
[----:B------:R1:W-:Y:S01]  /*96b0*/  MUFU.EX2 R177, R102 ;  /* 0x0000006600b17308 */ /* 0x0003e20000000800 */
[C---:B------:R-:W-:Y:S08]  /*96c0*/  HMMA.16816.F32 R4, R104.reuse, R108, R4 ;  /* 0x0000006c6804723c */ /* 0x040ff00000001804 */
[C---:B------:R-:W-:Y:S01]  /*96d0*/  HMMA.16816.F32 R8, R104.reuse, R110, R8 ;  /* 0x0000006e6808723c */ /* 0x040fe20000001808 */
[----:B------:R-:W2:Y:S07]  /*96e0*/  LDSM.16.MT88.4 R108, [R188+0x3000] ;  /* 0x00300000bc6c783b */ /* 0x000eae0000004200 */
[C---:B------:R-:W-:Y:S04]  /*96f0*/  HMMA.16816.F32 R12, R104.reuse, R124, R12 ;  /* 0x0000007c680c723c */ /* 0x040fe8000000180c */
[--C-:B-1----:R-:W-:Y:S04]  /*9700*/  FFMA.FTZ R102, R161, c[0x0][0x2d0], -R144.reuse ;  /* 0x0000b400a1667a23 */ /* 0x102fe80000010890 */
[C---:B------:R-:W-:Y:S01]  /*9710*/  HMMA.16816.F32 R16, R104.reuse, R126, R16 ;  /* 0x0000007e6810723c */ /* 0x040fe20000001810 */
[----:B------:R-:W-:Y:S01]  /*9720*/  LDSM.16.MT88.4 R124, [R189+0x1800] ;  /* 0x00180000bd7c783b */ /* 0x000fe20000004200 */
[----:B------:R1:W3:Y:S06]  /*9730*/  MUFU.EX2 R176, R102 ;  /* 0x0000006600b07308 */ /* 0x0002ec0000000800 */
[C---:B------:R-:W-:Y:S08]  /*9740*/  HMMA.16816.F32 R20, R104.reuse, R116, R20 ;  /* 0x000000746814723c */ /* 0x040ff00000001814 */
[C---:B------:R-:W-:Y:S01]  /*9750*/  HMMA.16816.F32 R24, R104.reuse, R118, R24 ;  /* 0x000000766818723c */ /* 0x040fe20000001818 */
[----:B------:R-:W4:Y:S07]  /*9760*/  LDSM.16.MT88.4 R116, [R186+0x5000] ;  /* 0x00500000ba74783b */ /* 0x000f2e0000004200 */
[C---:B------:R-:W-:Y:S04]  /*9770*/  HMMA.16816.F32 R28, R104.reuse, R128, R28 ;  /* 0x00000080681c723c */ /* 0x040fe8000000181c */
[--C-:B-1----:R-:W-:Y:S02]  /*9780*/  FFMA.FTZ R102, R171, c[0x0][0x2d0], -R144.reuse ;  /* 0x0000b400ab667a23 */ /* 0x102fe40000010890 */
[----:B------:R-:W-:Y:S02]  /*9790*/  FFMA.FTZ R144, R170, c[0x0][0x2d0], -R144 ;  /* 0x0000b400aa907a23 */ /* 0x000fe40000010890 */
[C---:B------:R-:W-:Y:S01]  /*97a0*/  HMMA.16816.F32 R32, R104.reuse, R130, R32 ;  /* 0x000000826820723c */ /* 0x040fe20000001820 */
[----:B------:R1:W-:Y:S07]  /*97b0*/  MUFU.EX2 R171, R102 ;  /* 0x0000006600ab7308 */ /* 0x0003ee0000000800 */
[C---:B------:R-:W-:Y:S03]  /*97c0*/  HMMA.16816.F32 R36, R104.reuse, R120, R36 ;  /* 0x000000786824723c */ /* 0x040fe60000001824 */
[----:B------:R5:W2:Y:S05]  /*97d0*/  MUFU.EX2 R170, R144 ;  /* 0x0000009000aa7308 */ /* 0x000aaa0000000800 */
[C---:B------:R-:W-:Y:S01]  /*97e0*/  HMMA.16816.F32 R40, R104.reuse, R122, R40 ;  /* 0x0000007a6828723c */ /* 0x040fe20000001828 */
[----:B------:R-:W4:Y:S07]  /*97f0*/  LDSM.16.MT88.4 R120, [R189+0x5000] ;  /* 0x00500000bd78783b */ /* 0x000f2e0000004200 */
[C---:B------:R-:W-:Y:S04]  /*9800*/  HMMA.16816.F32 R44, R104.reuse, R132, R44 ;  /* 0x00000084682c723c */ /* 0x040fe8000000182c */
[--C-:B-1----:R-:W-:Y:S02]  /*9810*/  FFMA.FTZ R102, R153, c[0x0][0x2d0], -R101.reuse ;  /* 0x0000b40099667a23 */ /* 0x102fe40000010865 */
[----:B------:R-:W-:Y:S02]  /*9820*/  LDSM.16.MT88.4 R152, [R188+0x3800] ;  /* 0x00380000bc98783b */ /* 0x000fe40000004200 */
[C---:B------:R-:W-:Y:S01]  /*9830*/  HMMA.16816.F32 R48, R104.reuse, R134, R48 ;  /* 0x000000866830723c */ /* 0x040fe20000001830 */
[----:B------:R1:W-:Y:S05]  /*9840*/  MUFU.EX2 R161, R102 ;  /* 0x0000006600a17308 */ /* 0x0003ea0000000800 */
[----:B------:R-:W-:Y:S02]  /*9850*/  LDSM.16.MT88.4 R132, [R188+0x1800] ;  /* 0x00180000bc84783b */ /* 0x000fe40000004200 */
[C---:B------:R-:W-:Y:S06]  /*9860*/  HMMA.16816.F32 R52, R104.reuse, R136, R52 ;  /* 0x000000886834723c */ /* 0x040fec0000001834 */
[----:B-----5:R-:W-:Y:S01]  /*9870*/  LDSM.16.MT88.4 R144, [R186+0x3800] ;  /* 0x00380000ba90783b */ /* 0x020fe20000004200 */
[----:B---3--:R-:W-:Y:S01]  /*9880*/  F2FP.PACK_AB R136, R176, R177 ;  /* 0x000000b1b088723e */ /* 0x008fe200000000ff */
[C---:B------:R-:W-:Y:S07]  /*9890*/  HMMA.16816.F32 R56, R104.reuse, R138, R56 ;  /* 0x0000008a6838723c */ /* 0x040fee0000001838 */
[----:B--2---:R-:W-:Y:S01]  /*98a0*/  F2FP.PACK_AB R138, R170, R171 ;  /* 0x000000abaa8a723e */ /* 0x004fe200000000ff */
[C---:B------:R-:W-:Y:S04]  /*98b0*/  HMMA.16816.F32 R60, R104.reuse, R108, R60 ;  /* 0x0000006c683c723c */ /* 0x040fe8000000183c */
[--C-:B-1----:R-:W-:Y:S04]  /*98c0*/  FFMA.FTZ R102, R159, c[0x0][0x2d0], -R101.reuse ;  /* 0x0000b4009f667a23 */ /* 0x102fe80000010865 */
[C---:B------:R-:W-:Y:S01]  /*98d0*/  HMMA.16816.F32 R64, R104.reuse, R110, R64 ;  /* 0x0000006e6840723c */ /* 0x040fe20000001840 */
[----:B------:R-:W1:Y:S01]  /*98e0*/  LDSM.16.MT88.4 R108, [R188+0x5000] ;  /* 0x00500000bc6c783b */ /* 0x000e620000004200 */
[----:B------:R2:W3:Y:S06]  /*98f0*/  MUFU.EX2 R160, R102 ;  /* 0x0000006600a07308 */ /* 0x0004ec0000000800 */
[C---:B------:R-:W-:Y:S08]  /*9900*/  HMMA.16816.F32 R68, R104.reuse, R112, R68 ;  /* 0x000000706844723c */ /* 0x040ff00000001844 */
[C---:B------:R-:W-:Y:S01]  /*9910*/  HMMA.16816.F32 R72, R104.reuse, R114, R72 ;  /* 0x000000726848723c */ /* 0x040fe20000001848 */
[----:B------:R-:W5:Y:S07]  /*9920*/  LDSM.16.MT88.4 R112, [R185+0x1800] ;  /* 0x00180000b970783b */ /* 0x000f6e0000004200 */
[C---:B----4-:R-:W-:Y:S04]  /*9930*/  HMMA.16816.F32 R76, R104.reuse, R116, R76 ;  /* 0x00000074684c723c */ /* 0x050fe8000000184c */
[--C-:B--2---:R-:W-:Y:S01]  /*9940*/  FFMA.FTZ R102, R158, c[0x0][0x2d0], -R101.reuse ;  /* 0x0000b4009e667a23 */ /* 0x104fe20000010865 */
[----:B---3--:R-:W-:Y:S01]  /*9950*/  F2FP.PACK_AB R137, R160, R161 ;  /* 0x000000a1a089723e */ /* 0x008fe200000000ff */
[----:B------:R-:W-:Y:S01]  /*9960*/  LDSM.16.MT88.4 R156, [R185+0x5800] ;  /* 0x00580000b99c783b */ /* 0x000fe20000004200 */
[----:B------:R-:W-:Y:S01]  /*9970*/  FFMA.FTZ R101, R103, c[0x0][0x2d0], -R101 ;  /* 0x0000b40067657a23 */ /* 0x000fe20000010865 */
[C---:B------:R-:W-:Y:S02]  /*9980*/  HMMA.16816.F32 R80, R104.reuse, R118, R80 ;  /* 0x000000766850723c */ /* 0x040fe40000001850 */
[----:B------:R-:W-:Y:S04]  /*9990*/  MUFU.EX2 R102, R102 ;  /* 0x0000006600667308 */ /* 0x000fe80000000800 */
[----:B------:R-:W2:Y:S02]  /*99a0*/  LDSM.16.MT88.4 R116, [R186+0x1800] ;  /* 0x00180000ba74783b */ /* 0x000ea40000004200 */
[C---:B------:R-:W-:Y:S04]  /*99b0*/  HMMA.16816.F32 R84, R104.reuse, R120, R84 ;  /* 0x000000786854723c */ /* 0x040fe80000001854 */
[----:B------:R-:W3:Y:S04]  /*99c0*/  MUFU.EX2 R101, R101 ;  /* 0x0000006500657308 */ /* 0x000ee80000000800 */
[C---:B------:R-:W-:Y:S08]  /*99d0*/  HMMA.16816.F32 R88, R104.reuse, R122, R88 ;  /* 0x0000007a6858723c */ /* 0x040ff00000001858 */
[C---:B-1----:R-:W-:Y:S08]  /*99e0*/  HMMA.16816.F32 R92, R104.reuse, R108, R92 ;  /* 0x0000006c685c723c */ /* 0x042ff0000000185c */
[----:B------:R-:W-:Y:S04]  /*99f0*/  HMMA.16816.F32 R96, R104, R110, R96 ;  /* 0x0000006e6860723c */ /* 0x000fe80000001860 */
[----:B---3--:R-:W-:Y:S07]  /*9a00*/  F2FP.PACK_AB R139, R101, R102 ;  /* 0x00000066658b723e */ /* 0x008fee00000000ff */
[C---:B-----5:R-:W-:Y:S01]  /*9a10*/  HMMA.16816.F32 R104, R136.reuse, R112, R4 ;  /* 0x000000708868723c */ /* 0x060fe20000001804 */
[----:B------:R-:W1:Y:S07]  /*9a20*/  LDSM.16.MT88.4 R4, [R186+0x5800] ;  /* 0x00580000ba04783b */ /* 0x000e6e0000004200 */
[C---:B------:R-:W-:Y:S01]  /*9a30*/  HMMA.16816.F32 R108, R136.reuse, R114, R8 ;  /* 0x00000072886c723c */ /* 0x040fe20000001808 */
[----:B------:R-:W3:Y:S07]  /*9a40*/  LDSM.16.MT88.4 R8, [R189+0x5800] ;  /* 0x00580000bd08783b */ /* 0x000eee0000004200 */
[C---:B--2---:R-:W-:Y:S01]  /*9a50*/  HMMA.16816.F32 R112, R136.reuse, R116, R12 ;  /* 0x000000748870723c */ /* 0x044fe2000000180c */
[----:B------:R-:W2:Y:S07]  /*9a60*/  LDSM.16.MT88.4 R12, [R188+0x5800] ;  /* 0x00580000bc0c783b */ /* 0x000eae0000004200 */
[C---:B------:R-:W-:Y:S07]  /*9a70*/  HMMA.16816.F32 R116, R136.reuse, R118, R16 ;  /* 0x000000768874723c */ /* 0x040fee0000001810 */
[----:B------:R-:W-:Y:S01]  /*9a80*/  FFMA.FTZ R16, R2, R225, R218 ;  /* 0x000000e102107223 */ /* 0x000fe200000100da */
[C---:B------:R-:W-:Y:S04]  /*9a90*/  HMMA.16816.F32 R120, R136.reuse, R124, R20 ;  /* 0x0000007c8878723c */ /* 0x040fe80000001814 */
[----:B------:R-:W-:Y:S02]  /*9aa0*/  FFMA.FTZ R2, R0, R226, R175 ;  /* 0x000000e200027223 */ /* 0x000fe400000100af */
        /* <DEDUP_REMOVED lines=15> */
[----:B------:R-:W-:Y:S01]  /*9ba0*/  FADD.FTZ R0, R207, R0 ;  /* 0x00000000cf007221 */ /* 0x000fe20000010000 */
[----:B------:R-:W-:Y:S01]  /*9bb0*/  IADD3 R207, R180, -0x1, RZ ;  /* 0xffffffffb4cf7810 */ /* 0x000fe20007ffe0ff */
[C---:B------:R-:W-:Y:S04]  /*9bc0*/  HMMA.16816.F32 R44, R136.reuse, R144, R44 ;  /* 0x00000090882c723c */ /* 0x040fe8000000182c */
[----:B------:R-:W-:Y:S01]  /*9bd0*/  FADD.FTZ R2, R167, R2 ;  /* 0x00000002a7027221 */ /* 0x000fe20000010000 */
[----:B------:R-:W-:Y:S01]  /*9be0*/  MOV R180, R207 ;  /* 0x000000cf00b47202 */ /* 0x000fe20000000f00 */
        /* <DEDUP_REMOVED lines=13> */
[C---:B------:R-:W-:Y:S08]  /*9cc0*/  HMMA.16816.F32 R64, R136.reuse, R154, R64 ;  /* 0x0000009a8840723c */ /* 0x040ff00000001840 */
[C---:B------:R-:W-:Y:S08]  /*9cd0*/  HMMA.16816.F32 R68, R136.reuse, R156, R68 ;  /* 0x0000009c8844723c */ /* 0x040ff00000001844 */
        /* <DEDUP_REMOVED lines=10> */
[C---:B------:R-:W-:Y:S04]  /*9d80*/  HMMA.16816.F32 R88, R136.reuse, R10, R88 ;  /* 0x0000000a8858723c */ /* 0x040fe80000001858 */
[----:B------:R-:W-:Y:S02]  /*9d90*/  FADD.FTZ R2, R171, R2 ;  /* 0x00000002ab027221 */ /* 0x000fe40000010000 */
[----:B------:R-:W-:Y:S01]  /*9da0*/  FADD.FTZ R0, R102, R0 ;  /* 0x0000000066007221 */ /* 0x000fe20000010000 */
[----:B------:R-:W-:Y:S01]  /*9db0*/  MOV R102, R3 ;  /* 0x0000000300667202 */ /* 0x000fe20000000f00 */
[C---:B--2---:R-:W-:Y:S04]  /*9dc0*/  HMMA.16816.F32 R92, R136.reuse, R12, R92 ;  /* 0x0000000c885c723c */ /* 0x044fe8000000185c */
[----:B------:R-:W-:Y:S02]  /*9dd0*/  FADD.FTZ R225, R170, R2 ;  /* 0x00000002aae17221 */ /* 0x000fe40000010000 */
[----:B------:R-:W-:Y:S01]  /*9de0*/  FADD.FTZ R226, R101, R0 ;  /* 0x0000000065e27221 */ /* 0x000fe20000010000 */
[----:B------:R-:W-:Y:S01]  /*9df0*/  MOV R101, R100 ;  /* 0x0000006400657202 */ /* 0x000fe20000000f00 */
[----:B------:R-:W-:Y:S01]  /*9e00*/  HMMA.16816.F32 R96, R136, R14, R96 ;  /* 0x0000000e8860723c */ /* 0x000fe20000001860 */
[----:B------:R-:W-:-:S07]  /*9e10*/  @P0 BRA `(.L_x_455) ;  /* 0xffffc7a000000947 */ /* 0x000fce000383ffff */
.L_x_446:
[----:B------:R-:W-:Y:S02]  /*9e20*/  IADD3 R0, R231, 0x7f, RZ ;  /* 0x0000007fe7007810 */ /* 0x000fe40007ffe0ff */
[----:B------:R-:W-:-:S03]  /*9e30*/  IADD3 R2, R228, 0x1, -R229 ;  /* 0x00000001e4027810 */ /* 0x000fc60007ffe8e5 */
[----:B------:R-:W-:-:S05]  /*9e40*/  @P2 IMAD.HI.U32 R3, R0, c[0x0][0x2c8], RZ ;  /* 0x0000b20000032a27 */ /* 0x000fca00078e00ff */
[----:B------:R-:W-:-:S05]  /*9e50*/  @P2 SHF.R.U32.HI R0, RZ, c[0x0][0x2cc], R3 ;  /* 0x0000b300ff002a19 */ /* 0x000fca0000011603 */
[----:B------:R-:W-:-:S05]  /*9e60*/  IMAD.IADD R0, R2, 0x1, R0 ;  /* 0x0000000102007824 */ /* 0x000fca00078e0200 */
[----:B------:R-:W-:Y:S01]  /*9e70*/  IADD3 R2, R0, -c[0x0][0x324], RZ ;  /* 0x8000c90000027a10 */ /* 0x000fe20007ffe0ff */
[----:B------:R-:W-:Y:S05]  /*9e80*/  @!P1 BRA `(.L_x_456) ;  /* 0x0000011000009947 */ /* 0x000fea0003800000 */
[----:B------:R-:W-:Y:S01]  /*9e90*/  ISETP.GT.AND P0, PT, R0, -0x1, PT ;  /* 0xffffffff0000780c */ /* 0x000fe20003f04270 */
[----:B------:R-:W-:-:S12]  /*9ea0*/  BSSY B0, `(.L_x_457) ;  /* 0x000000d000007945 */ /* 0x000fd80003800000 */
        /* <DEDUP_REMOVED lines=8> */
.L_x_458:
[----:B------:R-:W-:-:S04]  /*9f30*/  MOV R3, c[0x0][0x32c] ;  /* 0x0000cb0000037a02 */ /* 0x000fc80000000f00 */
[----:B------:R-:W-:-:S13]  /*9f40*/  ISETP.NE.AND P0, PT, R3, 0x1, PT ;  /* 0x000000010300780c */ /* 0x000fda0003f05270 */
[----:B------:R-:W-:-:S05]  /*9f50*/  @P0 IMAD.HI.U32 R3, R0, c[0x0][0x330], RZ ;  /* 0x0000cc0000030a27 */ /* 0x000fca00078e00ff */
[----:B------:R-:W-:Y:S02]  /*9f60*/  @P0 SHF.R.U32.HI R0, RZ, c[0x0][0x334], R3 ;  /* 0x0000cd00ff000a19 */ /* 0x000fe40000011603 */
.L_x_459:
[----:B------:R-:W-:Y:S05]  /*9f70*/  BSYNC B0 ;  /* 0x0000000000007941 */ /* 0x000fea0003800000 */
.L_x_457:
[----:B------:R-:W-:-:S05]  /*9f80*/  IMAD R0, R0, c[0x0][0x32c], RZ ;  /* 0x0000cb0000007a24 */ /* 0x000fca00078e02ff */
[----:B------:R-:W-:-:S04]  /*9f90*/  IMNMX R2, R2, R0, !PT ;  /* 0x0000000002027217 */ /* 0x000fc80007800200 */
.L_x_456:
[----:B------:R-:W-:-:S04]  /*9fa0*/  IADD3 R2, R2, 0x3f, RZ ;  /* 0x0000003f02027810 */ /* 0x000fc80007ffe0ff */
        /* <DEDUP_REMOVED lines=9> */
.L_x_461:
[----:B------:R-:W-:Y:S01]  /*a040*/  ISETP.GT.AND P6, PT, R211, R180, PT ;  /* 0x000000b4d300720c */ /* 0x000fe20003fc4270 */
[----:B------:R-:W-:Y:S04]  /*a050*/  DEPBAR.LE SB0, 0x0 ;  /* 0x000080000000791a */ /* 0x000fe80000000000 */
[----:B------:R-:W-:Y:S01]  /*a060*/  WARPSYNC 0xffffffff ;  /* 0xffffffff00007948 */ /* 0x000fe20003800000 */
[----:B------:R-:W-:Y:S01]  /*a070*/  BAR.SYNC.DEFER_BLOCKING 0x0 ;  /* 0x0000000000007b1d */ /* 0x000fe20000010000 */
[C---:B------:R-:W-:Y:S06]  /*a080*/  IADD3 R207, R180.reuse, -0x1, RZ ;  /* 0xffffffffb4cf7810 */ /* 0x040fec0007ffe0ff */
[----:B------:R-:W-:Y:S01]  /*a090*/  @!P6 SHF.R.S32.HI R0, RZ, 0x1f, R180 ;  /* 0x0000001fff00e819 */ /* 0x000fe200000114b4 */
[----:B------:R-:W-:Y:S01]  /*a0a0*/  @!P6 IMAD.WIDE.U32 R2, R180, c[0x0][0x208], RZ ;  /* 0x00008200b402ea25 */ /* 0x000fe200078e00ff */
[----:B------:R-:W-:Y:S02]  /*a0b0*/  @!P6 IADD3 R12, P0, R214, 0x40, RZ ;  /* 0x00000040d60ce810 */ /* 0x000fe40007f1e0ff */
[----:B------:R-:W-:Y:S01]  /*a0c0*/  @!P6 MOV R5, c[0x0][0x208] ;  /* 0x000082000005ea02 */ /* 0x000fe20000000f00 */
[----:B------:R-:W-:Y:S01]  /*a0d0*/  @!P6 IMAD R0, R0, c[0x0][0x208], RZ ;  /* 0x000082000000ea24 */ /* 0x000fe200078e02ff */
[-C--:B------:R-:W-:Y:S03]  /*a0e0*/  @!P6 IADD3.X R7, RZ, R217.reuse, RZ, P0, !PT ;  /* 0x000000d9ff07e210 */ /* 0x080fe600007fe4ff */
[----:B------:R-:W-:Y:S05]  /*a0f0*/  @!P6 IMAD R0, R180, c[0x0][0x20c], R0 ;  /* 0x00008300b400ea24 */ /* 0x000fea00078e0200 */
[----:B------:R-:W-:Y:S02]  /*a100*/  @!P6 IADD3 R3, R3, R0, RZ ;  /* 0x000000000303e210 */ /* 0x000fe40007ffe0ff */
[C---:B------:R-:W-:Y:S01]  /*a110*/  @!P6 SHF.L.U32 R0, R2.reuse, 0x6, RZ ;  /* 0x000000060200e819 */ /* 0x040fe200000006ff */
[----:B------:R-:W-:Y:S01]  /*a120*/  LDSM.16.M88.4 R32, [R191] ;  /* 0x00000000bf20783b */ /* 0x000fe20000000200 */
[----:B------:R-:W-:Y:S02]  /*a130*/  @!P6 SHF.L.U64.HI R2, R2, 0x6, R3 ;  /* 0x000000060202e819 */ /* 0x000fe40000010203 */
[----:B------:R-:W-:Y:S02]  /*a140*/  @!P6 MOV R3, c[0x0][0x20c] ;  /* 0x000083000003ea02 */ /* 0x000fe40000000f00 */
[C---:B------:R-:W-:Y:S03]  /*a150*/  @!P6 LEA R4, P0, R5.reuse, R0, 0x5 ;  /* 0x000000000504e211 */ /* 0x040fe600078028ff */
[----:B------:R-:W-:Y:S01]  /*a160*/  LDSM.16.M88.4 R16, [R184+0x800] ;  /* 0x00080000b810783b */ /* 0x000fe20000000200 */
[----:B------:R-:W-:Y:S02]  /*a170*/  @!P6 LEA.HI.X R3, R5, R2, R3, 0x5, P0 ;  /* 0x000000020503e211 */ /* 0x000fe400000f2c03 */
[----:B------:R-:W-:Y:S04]  /*a180*/  @!P6 IADD3 R5, P0, R0, R214, RZ ;  /* 0x000000d60005e210 */ /* 0x000fe80007f1e0ff */
[----:B------:R-:W-:Y:S01]  /*a190*/  @!P6 IADD3.X R8, R2, R217, RZ, P0, !PT ;  /* 0x000000d90208e210 */ /* 0x000fe200007fe4ff */
[----:B------:R-:W-:Y:S01]  /*a1a0*/  LDSM.16.M88.4 R24, [R184+0x1000] ;  /* 0x00100000b818783b */ /* 0x000fe20000000200 */
[----:B------:R-:W-:Y:S04]  /*a1b0*/  @!P6 IADD3 R6, P0, R0, R12, RZ ;  /* 0x0000000c0006e210 */ /* 0x000fe80007f1e0ff */
[----:B------:R-:W-:Y:S02]  /*a1c0*/  @!P6 IADD3.X R9, R2, R7, RZ, P0, !PT ;  /* 0x000000070209e210 */ /* 0x000fe400007fe4ff */
[C---:B------:R-:W-:Y:S01]  /*a1d0*/  @!P6 LEA R28, P0, R5.reuse, c[0x0][0x1f8], 0x1 ;  /* 0x00007e00051cea11 */ /* 0x040fe200078008ff */
[----:B------:R-:W-:Y:S03]  /*a1e0*/  LDSM.16.M88.4 R136, [R184+0x1800] ;  /* 0x00180000b888783b */ /* 0x000fe60000000200 */
[----:B------:R-:W-:Y:S02]  /*a1f0*/  @!P6 LEA.HI.X R29, R5, c[0x0][0x1fc], R8, 0x1, P0 ;  /* 0x00007f00051dea11 */ /* 0x000fe400000f0c08 */
[C---:B------:R-:W-:Y:S03]  /*a200*/  @!P6 LEA R22, P0, R6.reuse, c[0x0][0x1f8], 0x1 ;  /* 0x00007e000616ea11 */ /* 0x040fe600078008ff */
[----:B------:R-:W-:Y:S01]  /*a210*/  LDSM.16.M88.4 R140, [R192] ;  /* 0x00000000c08c783b */ /* 0x000fe20000000200 */
[----:B------:R-:W-:Y:S02]  /*a220*/  @!P6 LEA.HI.X R23, R6, c[0x0][0x1fc], R9, 0x1, P0 ;  /* 0x00007f000617ea11 */ /* 0x000fe400000f0c09 */
[----:B------:R-:W-:Y:S04]  /*a230*/  @!P6 IADD3 R6, P0, R214, 0x80, RZ ;  /* 0x00000080d606e810 */ /* 0x000fe80007f1e0ff */
[----:B------:R-:W-:Y:S01]  /*a240*/  @!P6 IADD3.X R5, RZ, R217, RZ, P0, !PT ;  /* 0x000000d9ff05e210 */ /* 0x000fe200007fe4ff */
[----:B------:R-:W1:Y:S01]  /*a250*/  LDSM.16.M88.4 R8, [R184] ;  /* 0x00000000b808783b */ /* 0x000e620000000200 */
[----:B------:R-:W-:Y:S04]  /*a260*/  @!P6 IADD3 R0, P0, R0, R6, RZ ;  /* 0x000000060000e210 */ /* 0x000fe80007f1e0ff */
[----:B------:R-:W-:Y:S02]  /*a270*/  @!P6 IADD3.X R2, R2, R5, RZ, P0, !PT ;  /* 0x000000050202e210 */ /* 0x000fe400007fe4ff */
[C---:B------:R-:W-:Y:S01]  /*a280*/  @!P6 LEA R20, P0, R0.reuse, c[0x0][0x1f8], 0x1 ;  /* 0x00007e000014ea11 */ /* 0x040fe200078008ff */
[----:B------:R-:W2:Y:S03]  /*a290*/  LDSM.16.M88.4 R144, [R195] ;  /* 0x00000000c390783b */ /* 0x000ea60000000200 */
[----:B------:R-:W-:Y:S02]  /*a2a0*/  @!P6 LEA.HI.X R21, R0, c[0x0][0x1fc], R2, 0x1, P0 ;  /* 0x00007f000015ea11 */ /* 0x000fe400000f0c02 */
[C---:B------:R-:W-:Y:S03]  /*a2b0*/  @!P6 IADD3 R2, P0, R4.reuse, R12, RZ ;  /* 0x0000000c0402e210 */ /* 0x040fe60007f1e0ff */
[----:B------:R-:W3:Y:S01]  /*a2c0*/  LDSM.16.M88.4 R148, [R206] ;  /* 0x00000000ce94783b */ /* 0x000ee20000000200 */
[C---:B------:R-:W-:Y:S02]  /*a2d0*/  @!P6 IADD3.X R7, R3.reuse, R7, RZ, P0, !PT ;  /* 0x000000070307e210 */ /* 0x040fe400007fe4ff */
[C---:B------:R-:W-:Y:S04]  /*a2e0*/  @!P6 IADD3 R6, P0, R4.reuse, R6, RZ ;  /* 0x000000060406e210 */ /* 0x040fe80007f1e0ff */
[C---:B------:R-:W-:Y:S01]  /*a2f0*/  @!P6 IADD3.X R5, R3.reuse, R5, RZ, P0, !PT ;  /* 0x000000050305e210 */ /* 0x040fe200007fe4ff */
[----:B------:R-:W4:Y:S01]  /*a300*/  LDSM.16.M88.4 R152, [R205] ;  /* 0x00000000cd98783b */ /* 0x000f220000000200 */
[----:B------:R-:W-:Y:S04]  /*a310*/  @!P6 IADD3 R0, P0, R4, R214, RZ ;  /* 0x000000d60400e210 */ /* 0x000fe80007f1e0ff */
[----:B------:R-:W-:Y:S02]  /*a320*/  @!P6 IADD3.X R3, R3, R217, RZ, P0, !PT ;  /* 0x000000d90303e210 */ /* 0x000fe400007fe4ff */
[C---:B------:R-:W-:Y:S01]  /*a330*/  @!P6 LEA R12, P0, R0.reuse, c[0x0][0x1f8], 0x1 ;  /* 0x00007e00000cea11 */ /* 0x040fe200078008ff */
[----:B------:R-:W5:Y:S03]  /*a340*/  LDSM.16.M88.4 R156, [R204] ;  /* 0x00000000cc9c783b */ /* 0x000f660000000200 */
[----:B------:R-:W-:Y:S02]  /*a350*/  @!P6 LEA.HI.X R13, R0, c[0x0][0x1fc], R3, 0x1, P0 ;  /* 0x00007f00000dea11 */ /* 0x000fe400000f0c03 */
[C---:B------:R-:W-:Y:S03]  /*a360*/  @!P6 LEA R14, P0, R2.reuse, c[0x0][0x1f8], 0x1 ;  /* 0x00007e00020eea11 */ /* 0x040fe600078008ff */
[----:B------:R-:W-:Y:S01]  /*a370*/  @!PT LDS RZ, [RZ] ;  /* 0x00000000fffff984 */ /* 0x000fe20000000800 */
[----:B------:R-:W-:Y:S01]  /*a380*/  @!PT LDS RZ, [RZ] ;  /* 0x00000000fffff984 */ /* 0x000fe20000000800 */
[----:B------:R-:W-:Y:S01]  /*a390*/  @!PT LDS RZ, [RZ] ;  /* 0x00000000fffff984 */ /* 0x000fe20000000800 */
[----:B------:R2:W-:Y:S01]  /*a3a0*/  @!P6 LDGSTS.E.BYPASS.LTC128B.128 [R209+0x100], [R28.64], !P5 ;  /* 0x001000001cd1efae */ /* 0x0005e2000e901d46 */
[----:B------:R-:W-:Y:S02]  /*a3b0*/  @!P6 LEA.HI.X R15, R2, c[0x0][0x1fc], R7, 0x1, P0 ;  /* 0x00007f00020fea11 */ /* 0x000fe400000f0c07 */
[C---:B------:R-:W-:Y:S04]  /*a3c0*/  @!P6 LEA R2, P0, R6.reuse, c[0x0][0x1f8], 0x1 ;  /* 0x00007e000602ea11 */ /* 0x040fe800078008ff */
[----:B------:R-:W-:Y:S01]  /*a3d0*/  @!P6 LEA.HI.X R3, R6, c[0x0][0x1fc], R5, 0x1, P0 ;  /* 0x00007f000603ea11 */ /* 0x000fe200000f0c05 */
[----:B------:R2:W-:Y:S01]  /*a3e0*/  @!P6 LDGSTS.E.BYPASS.LTC128B.128 [R209+0x2100], [R22.64], !P4 ;  /* 0x0210000016d1efae */ /* 0x0005e2000e101d46 */
[C---:B-1----:R-:W-:Y:S07]  /*a3f0*/  HMMA.16816.F32 R4, R32.reuse, R8, RZ ;  /* 0x000000082004723c */ /* 0x042fee00000018ff */
[----:B------:R2:W-:Y:S01]  /*a400*/  @!P6 LDGSTS.E.BYPASS.LTC128B.128 [R209+0x4100], [R20.64], !P3 ;  /* 0x0410000014d1efae */ /* 0x0005e2000d901d46 */
[C---:B------:R-:W-:Y:S07]  /*a410*/  HMMA.16816.F32 R8, R32.reuse, R10, RZ ;  /* 0x0000000a2008723c */ /* 0x040fee00000018ff */
[----:B------:R1:W-:Y:S08]  /*a420*/  @!P6 LDGSTS.E.BYPASS.LTC128B.128 [R209+0x1100], [R12.64], !P5 ;  /* 0x011000000cd1efae */ /* 0x0003f0000e901d46 */
[----:B------:R1:W-:Y:S08]  /*a430*/  @!P6 LDGSTS.E.BYPASS.LTC128B.128 [R209+0x3100], [R14.64], !P4 ;  /* 0x031000000ed1efae */ /* 0x0003f0000e101d46 */
[----:B------:R2:W-:Y:S01]  /*a440*/  @!P6 LDGSTS.E.BYPASS.LTC128B.128 [R209+0x5100], [R2.64], !P3 ;  /* 0x0510000002d1efae */ /* 0x0005e2000d901d46 */
[----:B------:R-:W-:Y:S07]  /*a450*/  ISETP.GT.AND P6, PT, R180, R211, PT ;  /* 0x000000d3b400720c */ /* 0x000fee0003fc4270 */
[----:B------:R-:W-:Y:S08]  /*a460*/  LDSM.16.M88.4 R160, [R194] ;  /* 0x00000000c2a0783b */ /* 0x000ff00000000200 */
[----:B------:R-:W0:Y:S01]  /*a470*/  LDGDEPBAR ;  /* 0x00000000000079af */ /* 0x000e220000000000 */
[C---:B-1----:R-:W-:Y:S07]  /*a480*/  HMMA.16816.F32 R12, R32.reuse, R16, RZ ;  /* 0x00000010200c723c */ /* 0x042fee00000018ff */
[----:B------:R-:W1:Y:S01]  /*a490*/  LDSM.16.M88.4 R164, [R190] ;  /* 0x00000000bea4783b */ /* 0x000e620000000200 */
[C---:B------:R-:W-:Y:S07]  /*a4a0*/  HMMA.16816.F32 R16, R32.reuse, R18, RZ ;  /* 0x000000122010723c */ /* 0x040fee00000018ff */
[----:B------:R-:W-:Y:S01]  /*a4b0*/  LDSM.16.M88.4 R168, [R190+0x1000] ;  /* 0x00100000bea8783b */ /* 0x000fe20000000200 */
[C---:B--2---:R-:W-:Y:S07]  /*a4c0*/  HMMA.16816.F32 R20, R32.reuse, R24, RZ ;  /* 0x000000182014723c */ /* 0x044fee00000018ff */
[----:B------:R-:W-:Y:S01]  /*a4d0*/  LDSM.16.M88.4 R172, [R193] ;  /* 0x00000000c1ac783b */ /* 0x000fe20000000200 */
[C---:B------:R-:W-:Y:S07]  /*a4e0*/  HMMA.16816.F32 R24, R32.reuse, R26, RZ ;  /* 0x0000001a2018723c */ /* 0x040fee00000018ff */
[----:B------:R-:W-:Y:S01]  /*a4f0*/  LDSM.16.M88.4 R176, [R187] ;  /* 0x00000000bbb0783b */ /* 0x000fe20000000200 */
        /* <DEDUP_REMOVED lines=149> */
[----:B------:R-:W-:Y:S02]  /*ae50*/  @P6 IMAD R6, R6, c[0x0][0x1e0], RZ ;  /* 0x0000780006066a24 */ /* 0x000fe400078e02ff */
[----:B-1----:R-:W-:Y:S02]  /*ae60*/  FMUL.FTZ R0, R10, c[0x0][0x320] ;  /* 0x0000c8000a007a20 */ /* 0x002fe40000410000 */
[----:B------:R-:W1:Y:S01]  /*ae70*/  LDSM.16.M88.4 R8, [R187+0x5800] ;  /* 0x00580000bb08783b */ /* 0x000e620000000200 */
[----:B------:R-:W-:Y:S04]  /*ae80*/  DEPBAR.LE SB0, 0x0 ;  /* 0x000080000000791a */ /* 0x000fe80000000000 */
[----:B------:R3:W5:Y:S03]  /*ae90*/  MUFU.TANH R143, R0 ;  /* 0x00000000008f7308 */ /* 0x0007660000002400 */
[----:B------:R-:W-:Y:S01]  /*aea0*/  BAR.SYNC.DEFER_BLOCKING 0x0 ;  /* 0x0000000000007b1d */ /* 0x000fe20000010000 */
[----:B---3--:R-:W-:Y:S06]  /*aeb0*/  FMUL.FTZ R0, R12, c[0x0][0x320] ;  /* 0x0000c8000c007a20 */ /* 0x008fec0000410000 */
[----:B------:R3:W-:Y:S01]  /*aec0*/  MUFU.TANH R139, R0 ;  /* 0x00000000008b7308 */ /* 0x0007e20000002400 */
[C---:B-1----:R-:W-:Y:S08]  /*aed0*/  HMMA.16816.F32 R28, R168.reuse, R8, R28 ;  /* 0x00000008a81c723c */ /* 0x042ff0000000181c */
        /* <DEDUP_REMOVED lines=79> */
[----:B--2---:R-:W-:Y:S01]  /*b3d0*/  FMNMX.FTZ R8, R3, R4, !PT ;  /* 0x0000000403087209 */ /* 0x004fe20007810000 */
[C---:B------:R-:W-:Y:S06]  /*b3e0*/  @P6 IMAD.WIDE.U32 R4, R207.reuse, c[0x0][0x1e0], RZ ;  /* 0x00007800cf046a25 */ /* 0x040fec00078e00ff */
[----:B------:R-:W2:Y:S01]  /*b3f0*/  SHFL.BFLY PT, R10, R8, 0x1, 0x1f ;  /* 0x0c201f00080a7f89 */ /* 0x000ea200000e0000 */
[----:B------:R-:W-:Y:S01]  /*b400*/  @P6 IMAD R3, R207, c[0x0][0x1e4], R6 ;  /* 0x00007900cf036a24 */ /* 0x000fe200078e0206 */
[----:B------:R-:W-:Y:S02]  /*b410*/  @P6 MOV R6, c[0x0][0x1e0] ;  /* 0x0000780000066a02 */ /* 0x000fe40000000f00 */
[----:B-1----:R-:W-:Y:S02]  /*b420*/  FMNMX.FTZ R0, R0, R2, !PT ;  /* 0x0000000200007209 */ /* 0x002fe40007810000 */
[----:B------:R-:W-:Y:S02]  /*b430*/  @P6 IADD3 R2, R5, R3, RZ ;  /* 0x0000000305026210 */ /* 0x000fe40007ffe0ff */
[C---:B------:R-:W-:Y:S01]  /*b440*/  @P6 SHF.L.U32 R5, R4.reuse, 0x6, RZ ;  /* 0x0000000604056819 */ /* 0x040fe200000006ff */
[----:B------:R-:W1:Y:S01]  /*b450*/  SHFL.BFLY PT, R3, R0, 0x1, 0x1f ;  /* 0x0c201f0000037f89 */ /* 0x000e6200000e0000 */
[----:B------:R-:W-:Y:S02]  /*b460*/  @P6 SHF.L.U64.HI R4, R4, 0x6, R2 ;  /* 0x0000000604046819 */ /* 0x000fe40000010202 */
[----:B------:R-:W-:Y:S02]  /*b470*/  @P6 MOV R2, c[0x0][0x1e4] ;  /* 0x0000790000026a02 */ /* 0x000fe40000000f00 */
[C---:B------:R-:W-:Y:S04]  /*b480*/  @P6 LEA R7, P0, R6.reuse, R5, 0x5 ;  /* 0x0000000506076211 */ /* 0x040fe800078028ff */
[----:B------:R-:W-:Y:S02]  /*b490*/  @P6 LEA.HI.X R6, R6, R4, R2, 0x5, P0 ;  /* 0x0000000406066211 */ /* 0x000fe400000f2c02 */
[----:B------:R-:W-:Y:S02]  /*b4a0*/  @P6 IADD3 R2, P0, R5, R212, RZ ;  /* 0x000000d405026210 */ /* 0x000fe40007f1e0ff */
[----:B--2---:R-:W-:Y:S02]  /*b4b0*/  FMNMX.FTZ R100, R8, R10, !PT ;  /* 0x0000000a08647209 */ /* 0x004fe40007810000 */
[-C--:B------:R-:W-:Y:S02]  /*b4c0*/  @P6 IADD3.X R9, R4, R216.reuse, RZ, P0, !PT ;  /* 0x000000d804096210 */ /* 0x080fe400007fe4ff */
[----:B------:R-:W-:Y:S01]  /*b4d0*/  @P6 LEA R16, P0, R2, c[0x0][0x1c8], 0x1 ;  /* 0x0000720002106a11 */ /* 0x000fe200078008ff */
[----:B------:R-:W-:Y:S03]  /*b4e0*/  FMUL.FTZ R138, R100, c[0x0][0x2d0] ;  /* 0x0000b400648a7a20 */ /* 0x000fe60000410000 */
[----:B------:R-:W-:Y:S01]  /*b4f0*/  @P6 LEA.HI.X R17, R2, c[0x0][0x1cc], R9, 0x1, P0 ;  /* 0x0000730002116a11 */ /* 0x000fe200000f0c09 */
[--C-:B------:R-:W-:Y:S01]  /*b500*/  FFMA.FTZ R11, R141, c[0x0][0x2d0], -R138.reuse ;  /* 0x0000b4008d0b7a23 */ /* 0x100fe2000001088a */
[----:B------:R-:W-:Y:S01]  /*b510*/  @P6 IADD3 R13, P0, R212, 0x40, RZ ;  /* 0x00000040d40d6810 */ /* 0x000fe20007f1e0ff */
[----:B------:R-:W-:Y:S01]  /*b520*/  FADD.FTZ R2, -R100, R101 ;  /* 0x0000006564027221 */ /* 0x000fe20000010100 */
[----:B-1----:R-:W-:Y:S01]  /*b530*/  FMNMX.FTZ R3, R0, R3, !PT ;  /* 0x0000000300037209 */ /* 0x002fe20007810000 */
[----:B------:R1:W-:Y:S01]  /*b540*/  MUFU.EX2 R221, R11 ;  /* 0x0000000b00dd7308 */ /* 0x0003e20000000800 */
[----:B------:R-:W-:Y:S01]  /*b550*/  @P6 IADD3.X R12, RZ, R216, RZ, P0, !PT ;  /* 0x000000d8ff0c6210 */ /* 0x000fe200007fe4ff */
[----:B------:R2:W-:Y:S01]  /*b560*/  @P6 LDGSTS.E.BYPASS.LTC128B.128 [R209+0x6100], [R16.64], !P5 ;  /* 0x0610000010d16fae */ /* 0x0005e2000e901d46 */
[----:B------:R-:W-:Y:S01]  /*b570*/  @P6 IADD3 R8, P0, R5, R13, RZ ;  /* 0x0000000d05086210 */ /* 0x000fe20007f1e0ff */
[----:B------:R-:W-:Y:S02]  /*b580*/  FMUL.FTZ R101, R3, c[0x0][0x2d0] ;  /* 0x0000b40003657a20 */ /* 0x000fe40000410000 */
[----:B------:R-:W-:Y:S01]  /*b590*/  FMUL.FTZ R0, R2, c[0x0][0x2d0] ;  /* 0x0000b40002007a20 */ /* 0x000fe20000410000 */
[----:B------:R-:W-:Y:S01]  /*b5a0*/  @P6 IADD3.X R9, R4, R12, RZ, P0, !PT ;  /* 0x0000000c04096210 */ /* 0x000fe200007fe4ff */
[----:B------:R-:W-:Y:S01]  /*b5b0*/  FFMA.FTZ R18, R137, c[0x0][0x2d0], -R138 ;  /* 0x0000b40089127a23 */ /* 0x000fe2000001088a */
[C---:B------:R-:W-:Y:S01]  /*b5c0*/  @P6 LEA R14, P0, R8.reuse, c[0x0][0x1c8], 0x1 ;  /* 0x00007200080e6a11 */ /* 0x040fe200078008ff */
[----:B------:R3:W2:Y:S01]  /*b5d0*/  MUFU.EX2 R2, R0 ;  /* 0x0000000000027308 */ /* 0x0006a20000000800 */
[----:B------:R-:W-:Y:S02]  /*b5e0*/  FFMA.FTZ R103, R103, c[0x0][0x2d0], -R101 ;  /* 0x0000b40067677a23 */ /* 0x000fe40000010865 */
[----:B------:R-:W-:Y:S02]  /*b5f0*/  @P6 LEA.HI.X R15, R8, c[0x0][0x1cc], R9, 0x1, P0 ;  /* 0x00007300080f6a11 */ /* 0x000fe400000f0c09 */
[----:B------:R-:W-:Y:S03]  /*b600*/  @P6 IADD3 R9, P0, R212, 0x80, RZ ;  /* 0x00000080d4096810 */ /* 0x000fe60007f1e0ff */
[----:B------:R4:W-:Y:S01]  /*b610*/  @P6 LDGSTS.E.BYPASS.LTC128B.128 [R209+0x8100], [R14.64], !P4 ;  /* 0x081000000ed16fae */ /* 0x0009e2000e101d46 */
[----:B------:R-:W-:Y:S01]  /*b620*/  @P6 IADD3.X R8, RZ, R216, RZ, P0, !PT ;  /* 0x000000d8ff086210 */ /* 0x000fe200007fe4ff */
[----:B------:R-:W-:Y:S01]  /*b630*/  MUFU.EX2 R218, R18 ;  /* 0x0000001200da7308 */ /* 0x000fe20000000800 */
[----:B------:R-:W-:Y:S04]  /*b640*/  @P6 IADD3 R5, P0, R5, R9, RZ ;  /* 0x0000000905056210 */ /* 0x000fe80007f1e0ff */
[----:B------:R-:W-:Y:S02]  /*b650*/  @P6 IADD3.X R4, R4, R8, RZ, P0, !PT ;  /* 0x0000000804046210 */ /* 0x000fe400007fe4ff */
[C---:B------:R-:W-:Y:S03]  /*b660*/  @P6 LEA R10, P0, R5.reuse, c[0x0][0x1c8], 0x1 ;  /* 0x00007200050a6a11 */ /* 0x040fe600078008ff */
[----:B------:R-:W-:Y:S01]  /*b670*/  MUFU.EX2 R103, R103 ;  /* 0x0000006700677308 */ /* 0x000fe20000000800 */
[----:B-1----:R-:W-:Y:S01]  /*b680*/  @P6 LEA.HI.X R11, R5, c[0x0][0x1cc], R4, 0x1, P0 ;  /* 0x00007300050b6a11 */ /* 0x002fe200000f0c04 */
[----:B------:R-:W-:Y:S01]  /*b690*/  FFMA.FTZ R5, R142, c[0x0][0x2d0], -R138 ;  /* 0x0000b4008e057a23 */ /* 0x000fe2000001088a */
[----:B------:R-:W-:Y:S01]  /*b6a0*/  @P6 IADD3 R4, P0, R7, R13, RZ ;  /* 0x0000000d07046210 */ /* 0x000fe20007f1e0ff */
[----:B---3--:R-:W-:Y:S02]  /*b6b0*/  FADD.FTZ R0, -R3, R102 ;  /* 0x0000006603007221 */ /* 0x008fe40000010100 */
[----:B------:R1:W-:Y:S01]  /*b6c0*/  @P6 LDGSTS.E.BYPASS.LTC128B.128 [R209+0xa100], [R10.64], !P3 ;  /* 0x0a1000000ad16fae */ /* 0x0003e2000d901d46 */
[----:B------:R-:W-:Y:S01]  /*b6d0*/  @P6 IADD3.X R12, R6, R12, RZ, P0, !PT ;  /* 0x0000000c060c6210 */ /* 0x000fe200007fe4ff */
[--C-:B------:R-:W-:Y:S02]  /*b6e0*/  FFMA.FTZ R102, R139, c[0x0][0x2d0], -R138.reuse ;  /* 0x0000b4008b667a23 */ /* 0x100fe4000001088a */
[----:B------:R3:W-:Y:S01]  /*b6f0*/  MUFU.EX2 R220, R5 ;  /* 0x0000000500dc7308 */ /* 0x0007e20000000800 */
[----:B------:R-:W-:Y:S02]  /*b700*/  FMUL.FTZ R0, R0, c[0x0][0x2d0] ;  /* 0x0000b40000007a20 */ /* 0x000fe40000410000 */
[C---:B--2---:R-:W-:Y:S02]  /*b710*/  FMUL.FTZ R16, R2.reuse, R116 ;  /* 0x0000007402107220 */ /* 0x044fe40000410000 */
[C---:B------:R-:W-:Y:S02]  /*b720*/  FMUL.FTZ R17, R2.reuse, R117 ;  /* 0x0000007502117220 */ /* 0x040fe40000410000 */
[C---:B------:R-:W-:Y:S02]  /*b730*/  FMUL.FTZ R24, R2.reuse, R124 ;  /* 0x0000007c02187220 */ /* 0x040fe40000410000 */
[C---:B------:R-:W-:Y:S01]  /*b740*/  FMUL.FTZ R25, R2.reuse, R125 ;  /* 0x0000007d02197220 */ /* 0x040fe20000410000 */
[----:B------:R2:W-:Y:S01]  /*b750*/  MUFU.EX2 R210, R102 ;  /* 0x0000006600d27308 */ /* 0x0005e20000000800 */
[C---:B------:R-:W-:Y:S02]  /*b760*/  FMUL.FTZ R32, R2.reuse, R132 ;  /* 0x0000008402207220 */ /* 0x040fe40000410000 */
[C---:B------:R-:W-:Y:S02]  /*b770*/  FMUL.FTZ R33, R2.reuse, R133 ;  /* 0x0000008502217220 */ /* 0x040fe40000410000 */
[C---:B------:R-:W-:Y:S02]  /*b780*/  FMUL.FTZ R36, R2.reuse, R36 ;  /* 0x0000002402247220 */ /* 0x040fe40000410000 */
[C---:B------:R-:W-:Y:S02]  /*b790*/  FMUL.FTZ R37, R2.reuse, R37 ;  /* 0x0000002502257220 */ /* 0x040fe40000410000 */
[C---:B------:R-:W-:Y:S01]  /*b7a0*/  FMUL.FTZ R40, R2.reuse, R40 ;  /* 0x0000002802287220 */ /* 0x040fe20000410000 */
[----:B------:R-:W1:Y:S01]  /*b7b0*/  MUFU.EX2 R0, R0 ;  /* 0x0000000000007308 */ /* 0x000e620000000800 */
[C---:B------:R-:W-:Y:S02]  /*b7c0*/  FMUL.FTZ R41, R2.reuse, R41 ;  /* 0x0000002902297220 */ /* 0x040fe40000410000 */
[C---:B------:R-:W-:Y:S01]  /*b7d0*/  FMUL.FTZ R44, R2.reuse, R44 ;  /* 0x0000002c022c7220 */ /* 0x040fe20000410000 */
[C---:B---3--:R-:W-:Y:S01]  /*b7e0*/  @P6 IADD3 R5, P0, R7.reuse, R9, RZ ;  /* 0x0000000907056210 */ /* 0x048fe20007f1e0ff */
[C---:B------:R-:W-:Y:S02]  /*b7f0*/  FMUL.FTZ R45, R2.reuse, R45 ;  /* 0x0000002d022d7220 */ /* 0x040fe40000410000 */
[----:B------:R-:W-:Y:S01]  /*b800*/  FMUL.FTZ R48, R2, R48 ;  /* 0x0000003002307220 */ /* 0x000fe20000410000 */
[----:B------:R-:W-:Y:S01]  /*b810*/  @P6 IADD3.X R13, R6, R8, RZ, P0, !PT ;  /* 0x00000008060d6210 */ /* 0x000fe200007fe4ff */
[--C-:B------:R-:W-:Y:S01]  /*b820*/  FFMA.FTZ R8, R140, c[0x0][0x2d0], -R138.reuse ;  /* 0x0000b4008c087a23 */ /* 0x100fe2000001088a */
[----:B------:R-:W-:Y:S01]  /*b830*/  @P6 IADD3 R7, P0, R7, R212, RZ ;  /* 0x000000d407076210 */ /* 0x000fe20007f1e0ff */
[----:B------:R-:W-:Y:S02]  /*b840*/  FMUL.FTZ R49, R2, R49 ;  /* 0x0000003102317220 */ /* 0x000fe40000410000 */
[----:B------:R3:W5:Y:S01]  /*b850*/  MUFU.EX2 R219, R8 ;  /* 0x0000000800db7308 */ /* 0x0007620000000800 */
[----:B------:R-:W-:Y:S01]  /*b860*/  @P6 IADD3.X R6, R6, R216, RZ, P0, !PT ;  /* 0x000000d806066210 */ /* 0x000fe200007fe4ff */
[----:B--2---:R-:W-:Y:S02]  /*b870*/  FFMA.FTZ R102, R148, c[0x0][0x2d0], -R138 ;  /* 0x0000b40094667a23 */ /* 0x004fe4000001088a */
[C---:B------:R-:W-:Y:S02]  /*b880*/  FMUL.FTZ R52, R2.reuse, R52 ;  /* 0x0000003402347220 */ /* 0x040fe40000410000 */
[C---:B------:R-:W-:Y:S02]  /*b890*/  FMUL.FTZ R53, R2.reuse, R53 ;  /* 0x0000003502357220 */ /* 0x040fe40000410000 */
[----:B------:R-:W-:Y:S02]  /*b8a0*/  FMUL.FTZ R56, R2, R56 ;  /* 0x0000003802387220 */ /* 0x000fe40000410000 */
[----:B------:R2:W-:Y:S01]  /*b8b0*/  MUFU.EX2 R208, R102 ;  /* 0x0000006600d07308 */ /* 0x0005e20000000800 */
[C---:B-1----:R-:W-:Y:S02]  /*b8c0*/  FMUL.FTZ R10, R0.reuse, R110 ;  /* 0x0000006e000a7220 */ /* 0x042fe40000410000 */
[C---:B------:R-:W-:Y:S02]  /*b8d0*/  FMUL.FTZ R11, R0.reuse, R111 ;  /* 0x0000006f000b7220 */ /* 0x040fe40000410000 */
[C---:B------:R-:W-:Y:S02]  /*b8e0*/  FMUL.FTZ R18, R0.reuse, R118 ;  /* 0x0000007600127220 */ /* 0x040fe40000410000 */
[C---:B------:R-:W-:Y:S02]  /*b8f0*/  FMUL.FTZ R19, R0.reuse, R119 ;  /* 0x0000007700137220 */ /* 0x040fe40000410000 */
[C---:B------:R-:W-:Y:S02]  /*b900*/  FMUL.FTZ R26, R0.reuse, R126 ;  /* 0x0000007e001a7220 */ /* 0x040fe40000410000 */
[C---:B------:R-:W-:Y:S02]  /*b910*/  FMUL.FTZ R27, R0.reuse, R127 ;  /* 0x0000007f001b7220 */ /* 0x040fe40000410000 */
[C---:B------:R-:W-:Y:S01]  /*b920*/  FMUL.FTZ R34, R0.reuse, R134 ;  /* 0x0000008600227220 */ /* 0x040fe20000410000 */
[C---:B---3--:R-:W-:Y:S01]  /*b930*/  @P6 LEA R8, P0, R7.reuse, c[0x0][0x1c8], 0x1 ;  /* 0x0000720007086a11 */ /* 0x048fe200078008ff */
[C---:B------:R-:W-:Y:S02]  /*b940*/  FMUL.FTZ R35, R0.reuse, R135 ;  /* 0x0000008700237220 */ /* 0x040fe40000410000 */
[C---:B------:R-:W-:Y:S01]  /*b950*/  FMUL.FTZ R38, R0.reuse, R38 ;  /* 0x0000002600267220 */ /* 0x040fe20000410000 */
[----:B------:R-:W-:Y:S01]  /*b960*/  @P6 LEA.HI.X R9, R7, c[0x0][0x1cc], R6, 0x1, P0 ;  /* 0x0000730007096a11 */ /* 0x000fe200000f0c06 */
[----:B------:R-:W-:Y:S01]  /*b970*/  FMUL.FTZ R39, R0, R39 ;  /* 0x0000002700277220 */ /* 0x000fe20000410000 */
[----:B------:R-:W-:Y:S01]  /*b980*/  @P6 LEA R6, P0, R4, c[0x0][0x1c8], 0x1 ;  /* 0x0000720004066a11 */ /* 0x000fe200078008ff */
[----:B------:R-:W-:Y:S02]  /*b990*/  FMUL.FTZ R42, R0, R42 ;  /* 0x0000002a002a7220 */ /* 0x000fe40000410000 */
[----:B------:R1:W-:Y:S01]  /*b9a0*/  @P6 LDGSTS.E.BYPASS.LTC128B.128 [R209+0x7100], [R8.64], !P5 ;  /* 0x0710000008d16fae */ /* 0x0003e2000e901d46 */
[----:B------:R-:W-:Y:S01]  /*b9b0*/  @P6 LEA.HI.X R7, R4, c[0x0][0x1cc], R12, 0x1, P0 ;  /* 0x0000730004076a11 */ /* 0x000fe200000f0c0c */
[----:B------:R-:W-:Y:S01]  /*b9c0*/  FFMA.FTZ R12, R146, c[0x0][0x2d0], -R101 ;  /* 0x0000b400920c7a23 */ /* 0x000fe20000010865 */
[----:B------:R-:W-:Y:S01]  /*b9d0*/  @P6 LEA R4, P0, R5, c[0x0][0x1c8], 0x1 ;  /* 0x0000720005046a11 */ /* 0x000fe200078008ff */
[--C-:B--2---:R-:W-:Y:S02]  /*b9e0*/  FFMA.FTZ R102, R147, c[0x0][0x2d0], -R138.reuse ;  /* 0x0000b40093667a23 */ /* 0x104fe4000001088a */
[----:B------:R2:W-:Y:S01]  /*b9f0*/  MUFU.EX2 R176, R12 ;  /* 0x0000000c00b07308 */ /* 0x0005e20000000800 */
[----:B------:R-:W-:Y:S01]  /*ba00*/  @P6 LEA.HI.X R5, R5, c[0x0][0x1cc], R13, 0x1, P0 ;  /* 0x0000730005056a11 */ /* 0x000fe200000f0c0d */
[----:B------:R3:W-:Y:S01]  /*ba10*/  @P6 LDGSTS.E.BYPASS.LTC128B.128 [R209+0x9100], [R6.64], !P4 ;  /* 0x0910000006d16fae */ /* 0x0007e2000e101d46 */
[----:B------:R-:W-:Y:S01]  /*ba20*/  FMUL.FTZ R43, R0, R43 ;  /* 0x0000002b002b7220 */ /* 0x000fe20000410000 */
[----:B------:R-:W-:Y:S01]  /*ba30*/  ISETP.GT.AND P0, PT, R180, R230, PT ;  /* 0x000000e6b400720c */ /* 0x000fe20003f04270 */
[C---:B------:R-:W-:Y:S01]  /*ba40*/  FMUL.FTZ R46, R0.reuse, R46 ;  /* 0x0000002e002e7220 */ /* 0x040fe20000410000 */
[----:B------:R-:W-:Y:S01]  /*ba50*/  MOV R180, R207 ;  /* 0x000000cf00b47202 */ /* 0x000fe20000000f00 */
[C---:B------:R-:W-:Y:S02]  /*ba60*/  FMUL.FTZ R47, R0.reuse, R47 ;  /* 0x0000002f002f7220 */ /* 0x040fe40000410000 */
[C---:B------:R-:W-:Y:S01]  /*ba70*/  FMUL.FTZ R50, R0.reuse, R50 ;  /* 0x0000003200327220 */ /* 0x040fe20000410000 */
[----:B------:R4:W-:Y:S01]  /*ba80*/  @P6 LDGSTS.E.BYPASS.LTC128B.128 [R209+0xb100], [R4.64], !P3 ;  /* 0x0b10000004d16fae */ /* 0x0009e2000d901d46 */
[----:B------:R4:W-:Y:S01]  /*ba90*/  MUFU.EX2 R183, R102 ;  /* 0x0000006600b77308 */ /* 0x0009e20000000800 */
[C---:B------:R-:W-:Y:S02]  /*baa0*/  FMUL.FTZ R51, R0.reuse, R51 ;  /* 0x0000003300337220 */ /* 0x040fe40000410000 */
[C---:B------:R-:W-:Y:S02]  /*bab0*/  FMUL.FTZ R54, R0.reuse, R54 ;  /* 0x0000003600367220 */ /* 0x040fe40000410000 */
[----:B------:R-:W-:Y:S02]  /*bac0*/  FMUL.FTZ R55, R0, R55 ;  /* 0x0000003700377220 */ /* 0x000fe40000410000 */
[----:B------:R-:W-:Y:S01]  /*bad0*/  LDSM.16.MT88.4 R20, [R186] ;  /* 0x00000000ba14783b */ /* 0x000fe20000004200 */
[C---:B------:R-:W-:Y:S02]  /*bae0*/  FMUL.FTZ R57, R2.reuse, R57 ;  /* 0x0000003902397220 */ /* 0x040fe40000410000 */
[--C-:B-1----:R-:W-:Y:S02]  /*baf0*/  FFMA.FTZ R8, R143, c[0x0][0x2d0], -R101.reuse ;  /* 0x0000b4008f087a23 */ /* 0x102fe40000010865 */
[----:B------:R-:W-:Y:S02]  /*bb00*/  FMUL.FTZ R9, R2, R109 ;  /* 0x0000006d02097220 */ /* 0x000fe40000410000 */
[--C-:B--2---:R-:W-:Y:S01]  /*bb10*/  FFMA.FTZ R12, R145, c[0x0][0x2d0], -R101.reuse ;  /* 0x0000b400910c7a23 */ /* 0x104fe20000010865 */
[----:B------:R1:W-:Y:S01]  /*bb20*/  MUFU.EX2 R174, R8 ;  /* 0x0000000800ae7308 */ /* 0x0003e20000000800 */
[----:B------:R-:W-:Y:S01]  /*bb30*/  LDSM.16.MT88.4 R28, [R189] ;  /* 0x00000000bd1c783b */ /* 0x000fe20000004200 */
[C---:B------:R-:W-:Y:S02]  /*bb40*/  FMUL.FTZ R58, R0.reuse, R58 ;  /* 0x0000003a003a7220 */ /* 0x040fe40000410000 */
[----:B---3--:R-:W-:Y:S01]  /*bb50*/  FMUL.FTZ R6, R0, R106 ;  /* 0x0000006a00067220 */ /* 0x008fe20000410000 */
[----:B-----5:R-:W-:Y:S01]  /*bb60*/  F2FP.PACK_AB R106, R218, R219 ;  /* 0x000000dbda6a723e */ /* 0x020fe200000000ff */
[C---:B------:R-:W-:Y:S02]  /*bb70*/  FMUL.FTZ R7, R0.reuse, R107 ;  /* 0x0000006b00077220 */ /* 0x040fe40000410000 */
[----:B------:R-:W-:Y:S01]  /*bb80*/  FMUL.FTZ R59, R0, R59 ;  /* 0x0000003b003b7220 */ /* 0x000fe20000410000 */
[----:B------:R-:W-:Y:S01]  /*bb90*/  LDSM.16.MT88.4 R116, [R186+0x2000] ;  /* 0x00200000ba74783b */ /* 0x000fe20000004200 */
[----:B------:R2:W3:Y:S01]  /*bba0*/  MUFU.EX2 R175, R12 ;  /* 0x0000000c00af7308 */ /* 0x0004e20000000800 */
[--C-:B----4-:R-:W-:Y:S02]  /*bbb0*/  FFMA.FTZ R4, R144, c[0x0][0x2d0], -R101.reuse ;  /* 0x0000b40090047a23 */ /* 0x110fe40000010865 */
[C---:B------:R-:W-:Y:S02]  /*bbc0*/  FMUL.FTZ R5, R2.reuse, R105 ;  /* 0x0000006902057220 */ /* 0x040fe40000410000 */
[--C-:B------:R-:W-:Y:S02]  /*bbd0*/  FFMA.FTZ R102, R149, c[0x0][0x2d0], -R138.reuse ;  /* 0x0000b40095667a23 */ /* 0x100fe4000001088a */
[----:B------:R-:W-:Y:S01]  /*bbe0*/  LDSM.16.MT88.4 R124, [R188+0x800] ;  /* 0x00080000bc7c783b */ /* 0x000fe20000004200 */
[C---:B------:R-:W-:Y:S02]  /*bbf0*/  FMUL.FTZ R60, R2.reuse, R60 ;  /* 0x0000003c023c7220 */ /* 0x040fe40000410000 */
[----:B------:R-:W4:Y:S01]  /*bc00*/  MUFU.EX2 R173, R4 ;  /* 0x0000000400ad7308 */ /* 0x000f220000000800 */
[----:B------:R-:W-:Y:S02]  /*bc10*/  FMUL.FTZ R61, R2, R61 ;  /* 0x0000003d023d7220 */ /* 0x000fe40000410000 */
[----:B------:R-:W-:Y:S02]  /*bc20*/  FMUL.FTZ R62, R0, R62 ;  /* 0x0000003e003e7220 */ /* 0x000fe40000410000 */
[----:B-1----:R-:W-:Y:S01]  /*bc30*/  FMUL.FTZ R8, R2, R108 ;  /* 0x0000006c02087220 */ /* 0x002fe20000410000 */
[----:B------:R-:W-:Y:S01]  /*bc40*/  LDSM.16.MT88.4 R132, [R186+0x2800] ;  /* 0x00280000ba84783b */ /* 0x000fe20000004200 */
[----:B------:R-:W-:Y:S02]  /*bc50*/  FMUL.FTZ R63, R0, R63 ;  /* 0x0000003f003f7220 */ /* 0x000fe40000410000 */
[C---:B------:R-:W-:Y:S01]  /*bc60*/  FMUL.FTZ R64, R2.reuse, R64 ;  /* 0x0000004002407220 */ /* 0x040fe20000410000 */
[----:B------:R1:W-:Y:S01]  /*bc70*/  MUFU.EX2 R182, R102 ;  /* 0x0000006600b67308 */ /* 0x0003e20000000800 */
[----:B------:R-:W-:Y:S02]  /*bc80*/  FMUL.FTZ R65, R2, R65 ;  /* 0x0000004102417220 */ /* 0x000fe40000410000 */
[C---:B------:R-:W-:Y:S01]  /*bc90*/  FMUL.FTZ R66, R0.reuse, R66 ;  /* 0x0000004200427220 */ /* 0x040fe20000410000 */
[----:B--2---:R-:W2:Y:S01]  /*bca0*/  LDSM.16.MT88.4 R12, [R185] ;  /* 0x00000000b90c783b */ /* 0x004ea20000004200 */
[----:B---3--:R-:W-:Y:S01]  /*bcb0*/  F2FP.PACK_AB R105, R175, R176 ;  /* 0x000000b0af69723e */ /* 0x008fe200000000ff */
[----:B------:R-:W-:Y:S02]  /*bcc0*/  FMUL.FTZ R67, R0, R67 ;  /* 0x0000004300437220 */ /* 0x000fe40000410000 */
[C---:B------:R-:W-:Y:S02]  /*bcd0*/  FMUL.FTZ R68, R2.reuse, R68 ;  /* 0x0000004402447220 */ /* 0x040fe40000410000 */
[----:B------:R-:W-:Y:S02]  /*bce0*/  FMUL.FTZ R69, R2, R69 ;  /* 0x0000004502457220 */ /* 0x000fe40000410000 */
[----:B------:R-:W3:Y:S01]  /*bcf0*/  LDSM.16.MT88.4 R108, [R188] ;  /* 0x00000000bc6c783b */ /* 0x000ee20000004200 */
[----:B------:R-:W-:Y:S01]  /*bd00*/  FMUL.FTZ R70, R0, R70 ;  /* 0x0000004600467220 */ /* 0x000fe20000410000 */
[----:B----4-:R-:W-:Y:S01]  /*bd10*/  F2FP.PACK_AB R107, R173, R174 ;  /* 0x000000aead6b723e */ /* 0x010fe200000000ff */
[----:B------:R-:W-:Y:S01]  /*bd20*/  FMUL.FTZ R4, R2, R104 ;  /* 0x0000006802047220 */ /* 0x000fe20000410000 */
[----:B------:R-:W-:Y:S01]  /*bd30*/  F2FP.PACK_AB R104, R220, R221 ;  /* 0x000000dddc68723e */ /* 0x000fe200000000ff */
[----:B------:R-:W-:Y:S02]  /*bd40*/  FMUL.FTZ R71, R0, R71 ;  /* 0x0000004700477220 */ /* 0x000fe40000410000 */
[C---:B------:R-:W-:Y:S01]  /*bd50*/  FMUL.FTZ R72, R2.reuse, R72 ;  /* 0x0000004802487220 */ /* 0x040fe20000410000 */
[----:B------:R-:W-:Y:S01]  /*bd60*/  LDSM.16.MT88.4 R140, [R189+0x2800] ;  /* 0x00280000bd8c783b */ /* 0x000fe20000004200 */
[----:B------:R-:W-:Y:S02]  /*bd70*/  FMUL.FTZ R73, R2, R73 ;  /* 0x0000004902497220 */ /* 0x000fe40000410000 */
[----:B------:R-:W-:Y:S02]  /*bd80*/  FMUL.FTZ R74, R0, R74 ;  /* 0x0000004a004a7220 */ /* 0x000fe40000410000 */
[--C-:B-1----:R-:W-:Y:S02]  /*bd90*/  FFMA.FTZ R102, R150, c[0x0][0x2d0], -R101.reuse ;  /* 0x0000b40096667a23 */ /* 0x102fe40000010865 */
[----:B------:R-:W-:Y:S01]  /*bda0*/  FMUL.FTZ R75, R0, R75 ;  /* 0x0000004b004b7220 */ /* 0x000fe20000410000 */
[----:B------:R-:W-:Y:S01]  /*bdb0*/  LDSM.16.MT88.4 R144, [R186+0x3800] ;  /* 0x00380000ba90783b */ /* 0x000fe20000004200 */
[----:B------:R1:W4:Y:S01]  /*bdc0*/  MUFU.EX2 R172, R102 ;  /* 0x0000006600ac7308 */ /* 0x0003220000000800 */
[C---:B------:R-:W-:Y:S02]  /*bdd0*/  FMUL.FTZ R76, R2.reuse, R76 ;  /* 0x0000004c024c7220 */ /* 0x040fe40000410000 */
[----:B------:R-:W-:Y:S02]  /*bde0*/  FMUL.FTZ R77, R2, R77 ;  /* 0x0000004d024d7220 */ /* 0x000fe40000410000 */
[C---:B------:R-:W-:Y:S02]  /*bdf0*/  FMUL.FTZ R78, R0.reuse, R78 ;  /* 0x0000004e004e7220 */ /* 0x040fe40000410000 */
[----:B------:R-:W0:Y:S01]  /*be00*/  LDGDEPBAR ;  /* 0x00000000000079af */ /* 0x000e220000000000 */
[----:B------:R-:W-:Y:S02]  /*be10*/  FMUL.FTZ R79, R0, R79 ;  /* 0x0000004f004f7220 */ /* 0x000fe40000410000 */
[C---:B------:R-:W-:Y:S02]  /*be20*/  FMUL.FTZ R80, R2.reuse, R80 ;  /* 0x0000005002507220 */ /* 0x040fe40000410000 */
[----:B------:R-:W-:Y:S02]  /*be30*/  FMUL.FTZ R81, R2, R81 ;  /* 0x0000005102517220 */ /* 0x000fe40000410000 */
[C---:B------:R-:W-:Y:S01]  /*be40*/  FMUL.FTZ R82, R0.reuse, R82 ;  /* 0x0000005200527220 */ /* 0x040fe20000410000 */
[C---:B--2---:R-:W-:Y:S05]  /*be50*/  HMMA.16816.F32 R4, R104.reuse, R12, R4 ;  /* 0x0000000c6804723c */ /* 0x044fea0000001804 */
[----:B------:R-:W-:Y:S02]  /*be60*/  FMUL.FTZ R83, R0, R83 ;  /* 0x0000005300537220 */ /* 0x000fe40000410000 */
[C---:B------:R-:W-:Y:S01]  /*be70*/  FMUL.FTZ R12, R2.reuse, R112 ;  /* 0x00000070020c7220 */ /* 0x040fe20000410000 */
[C---:B------:R-:W-:Y:S04]  /*be80*/  HMMA.16816.F32 R8, R104.reuse, R14, R8 ;  /* 0x0000000e6808723c */ /* 0x040fe80000001808 */
[----:B------:R-:W-:Y:S02]  /*be90*/  FMUL.FTZ R13, R2, R113 ;  /* 0x00000071020d7220 */ /* 0x000fe40000410000 */
[--C-:B-1----:R-:W-:Y:S02]  /*bea0*/  FFMA.FTZ R102, R152, c[0x0][0x2d0], -R101.reuse ;  /* 0x0000b40098667a23 */ /* 0x102fe40000010865 */
[C---:B------:R-:W-:Y:S02]  /*beb0*/  FMUL.FTZ R14, R0.reuse, R114 ;  /* 0x00000072000e7220 */ /* 0x040fe40000410000 */
[----:B------:R1:W2:Y:S02]  /*bec0*/  MUFU.EX2 R171, R102 ;  /* 0x0000006600ab7308 */ /* 0x0002a40000000800 */
[----:B------:R-:W-:Y:S02]  /*bed0*/  FMUL.FTZ R15, R0, R115 ;  /* 0x00000073000f7220 */ /* 0x000fe40000410000 */
[----:B------:R-:W5:Y:S01]  /*bee0*/  LDSM.16.MT88.4 R112, [R185+0x2000] ;  /* 0x00200000b970783b */ /* 0x000f620000004200 */
[C---:B------:R-:W-:Y:S02]  /*bef0*/  FMUL.FTZ R84, R2.reuse, R84 ;  /* 0x0000005402547220 */ /* 0x040fe40000410000 */
[----:B------:R-:W-:Y:S02]  /*bf00*/  FMUL.FTZ R85, R2, R85 ;  /* 0x0000005502557220 */ /* 0x000fe40000410000 */
[C---:B------:R-:W-:Y:S03]  /*bf10*/  HMMA.16816.F32 R12, R104.reuse, R20, R12 ;  /* 0x00000014680c723c */ /* 0x040fe6000000180c */
[C---:B------:R-:W-:Y:S02]  /*bf20*/  FMUL.FTZ R86, R0.reuse, R86 ;  /* 0x0000005600567220 */ /* 0x040fe40000410000 */
[----:B------:R-:W-:Y:S02]  /*bf30*/  FMUL.FTZ R87, R0, R87 ;  /* 0x0000005700577220 */ /* 0x000fe40000410000 */
[C---:B------:R-:W-:Y:S01]  /*bf40*/  FMUL.FTZ R20, R2.reuse, R120 ;  /* 0x0000007802147220 */ /* 0x040fe20000410000 */
[C---:B------:R-:W-:Y:S04]  /*bf50*/  HMMA.16816.F32 R16, R104.reuse, R22, R16 ;  /* 0x000000166810723c */ /* 0x040fe80000001810 */
[C---:B------:R-:W-:Y:S02]  /*bf60*/  FMUL.FTZ R21, R2.reuse, R121 ;  /* 0x0000007902157220 */ /* 0x040fe40000410000 */
[----:B------:R-:W-:Y:S02]  /*bf70*/  FMUL.FTZ R88, R2, R88 ;  /* 0x0000005802587220 */ /* 0x000fe40000410000 */
[C---:B------:R-:W-:Y:S04]  /*bf80*/  FMUL.FTZ R22, R0.reuse, R122 ;  /* 0x0000007a00167220 */ /* 0x040fe80000410000 */
[----:B------:R-:W-:Y:S02]  /*bf90*/  FMUL.FTZ R23, R0, R123 ;  /* 0x0000007b00177220 */ /* 0x000fe40000410000 */
[----:B------:R-:W-:Y:S01]  /*bfa0*/  LDSM.16.MT88.4 R120, [R186+0x800] ;  /* 0x00080000ba78783b */ /* 0x000fe20000004200 */
[--C-:B-1----:R-:W-:Y:S02]  /*bfb0*/  FFMA.FTZ R102, R151, c[0x0][0x2d0], -R101.reuse ;  /* 0x0000b40097667a23 */ /* 0x102fe40000010865 */
[----:B------:R-:W-:Y:S02]  /*bfc0*/  FMUL.FTZ R89, R2, R89 ;  /* 0x0000005902597220 */ /* 0x000fe40000410000 */
[C---:B------:R-:W-:Y:S01]  /*bfd0*/  HMMA.16816.F32 R20, R104.reuse, R28, R20 ;  /* 0x0000001c6814723c */ /* 0x040fe20000001814 */
[----:B------:R1:W1:Y:S02]  /*bfe0*/  MUFU.EX2 R170, R102 ;  /* 0x0000006600aa7308 */ /* 0x0002640000000800 */
[----:B------:R-:W-:Y:S01]  /*bff0*/  LDSM.16.MT88.4 R148, [R189+0x3800] ;  /* 0x00380000bd94783b */ /* 0x000fe20000004200 */
[C---:B------:R-:W-:Y:S02]  /*c000*/  FMUL.FTZ R90, R0.reuse, R90 ;  /* 0x0000005a005a7220 */ /* 0x040fe40000410000 */
[----:B------:R-:W-:Y:S02]  /*c010*/  FMUL.FTZ R91, R0, R91 ;  /* 0x0000005b005b7220 */ /* 0x000fe40000410000 */
[C---:B------:R-:W-:Y:S04]  /*c020*/  HMMA.16816.F32 R24, R104.reuse, R30, R24 ;  /* 0x0000001e6818723c */ /* 0x040fe80000001818 */
[C---:B------:R-:W-:Y:S02]  /*c030*/  FMUL.FTZ R28, R2.reuse, R128 ;  /* 0x00000080021c7220 */ /* 0x040fe40000410000 */
[----:B------:R-:W-:Y:S02]  /*c040*/  FMUL.FTZ R29, R2, R129 ;  /* 0x00000081021d7220 */ /* 0x000fe40000410000 */
[C---:B------:R-:W-:Y:S04]  /*c050*/  FMUL.FTZ R30, R0.reuse, R130 ;  /* 0x00000082001e7220 */ /* 0x040fe80000410000 */
[----:B------:R-:W-:Y:S02]  /*c060*/  FMUL.FTZ R31, R0, R131 ;  /* 0x00000083001f7220 */ /* 0x000fe40000410000 */
[----:B------:R-:W-:Y:S01]  /*c070*/  LDSM.16.MT88.4 R128, [R185+0x2800] ;  /* 0x00280000b980783b */ /* 0x000fe20000004200 */
[C---:B------:R-:W-:Y:S02]  /*c080*/  FMUL.FTZ R92, R2.reuse, R92 ;  /* 0x0000005c025c7220 */ /* 0x040fe40000410000 */
[----:B-1----:R-:W-:Y:S02]  /*c090*/  FFMA.FTZ R102, R153, c[0x0][0x2d0], -R101 ;  /* 0x0000b40099667a23 */ /* 0x002fe40000010865 */
[C---:B---3--:R-:W-:Y:S02]  /*c0a0*/  HMMA.16816.F32 R28, R104.reuse, R108, R28 ;  /* 0x0000006c681c723c */ /* 0x048fe4000000181c */
[----:B------:R1:W3:Y:S01]  /*c0b0*/  MUFU.EX2 R169, R102 ;  /* 0x0000006600a97308 */ /* 0x0002e20000000800 */
[----:B------:R-:W-:Y:S02]  /*c0c0*/  FMUL.FTZ R93, R2, R93 ;  /* 0x0000005d025d7220 */ /* 0x000fe40000410000 */
[C---:B------:R-:W-:Y:S02]  /*c0d0*/  FMUL.FTZ R94, R0.reuse, R94 ;  /* 0x0000005e005e7220 */ /* 0x040fe40000410000 */
[----:B------:R-:W-:Y:S01]  /*c0e0*/  FMUL.FTZ R95, R0, R95 ;  /* 0x0000005f005f7220 */ /* 0x000fe20000410000 */
[C---:B------:R-:W-:Y:S01]  /*c0f0*/  HMMA.16816.F32 R32, R104.reuse, R110, R32 ;  /* 0x0000006e6820723c */ /* 0x040fe20000001820 */
[----:B------:R-:W2:Y:S03]  /*c100*/  LDSM.16.MT88.4 R108, [R189+0x2000] ;  /* 0x00200000bd6c783b */ /* 0x000ea60000004200 */
[C---:B------:R-:W-:Y:S02]  /*c110*/  FMUL.FTZ R96, R2.reuse, R96 ;  /* 0x0000006002607220 */ /* 0x040fe40000410000 */
[----:B------:R-:W-:Y:S02]  /*c120*/  FMUL.FTZ R97, R2, R97 ;  /* 0x0000006102617220 */ /* 0x000fe40000410000 */
[C---:B-----5:R-:W-:Y:S04]  /*c130*/  HMMA.16816.F32 R36, R104.reuse, R112, R36 ;  /* 0x000000706824723c */ /* 0x060fe80000001824 */
[C---:B------:R-:W-:Y:S02]  /*c140*/  FMUL.FTZ R98, R0.reuse, R98 ;  /* 0x0000006200627220 */ /* 0x040fe40000410000 */
[----:B------:R-:W-:Y:S02]  /*c150*/  FMUL.FTZ R99, R0, R99 ;  /* 0x0000006300637220 */ /* 0x000fe40000410000 */
[C---:B------:R-:W-:Y:S01]  /*c160*/  HMMA.16816.F32 R40, R104.reuse, R114, R40 ;  /* 0x000000726828723c */ /* 0x040fe20000001828 */
[----:B------:R-:W5:Y:S03]  /*c170*/  LDSM.16.MT88.4 R112, [R188+0x2000] ;  /* 0x00200000bc70783b */ /* 0x000f660000004200 */
[----:B-1----:R-:W-:Y:S02]  /*c180*/  FFMA.FTZ R102, R154, c[0x0][0x2d0], -R138 ;  /* 0x0000b4009a667a23 */ /* 0x002fe4000001088a */
[----:B------:R-:W-:Y:S02]  /*c190*/  FFMA.FTZ R2, R2, R225, R221 ;  /* 0x000000e102027223 */ /* 0x000fe400000100dd */
[C---:B------:R-:W-:Y:S01]  /*c1a0*/  HMMA.16816.F32 R44, R104.reuse, R116, R44 ;  /* 0x00000074682c723c */ /* 0x040fe2000000182c */
[----:B------:R1:W1:Y:S03]  /*c1b0*/  MUFU.EX2 R181, R102 ;  /* 0x0000006600b57308 */ /* 0x0002660000000800 */
[----:B------:R-:W-:Y:S02]  /*c1c0*/  FFMA.FTZ R0, R0, R226, R176 ;  /* 0x000000e200007223 */ /* 0x000fe400000100b0 */
[----:B------:R-:W-:Y:S02]  /*c1d0*/  FADD.FTZ R2, R220, R2 ;  /* 0x00000002dc027221 */ /* 0x000fe40000010000 */
[C---:B------:R-:W-:Y:S01]  /*c1e0*/  HMMA.16816.F32 R48, R104.reuse, R118, R48 ;  /* 0x000000766830723c */ /* 0x040fe20000001830 */
[----:B------:R-:W3:Y:S03]  /*c1f0*/  LDSM.16.MT88.4 R116, [R185+0x4000] ;  /* 0x00400000b974783b */ /* 0x000ee60000004200 */
[----:B------:R-:W-:Y:S02]  /*c200*/  FADD.FTZ R0, R175, R0 ;  /* 0x00000000af007221 */ /* 0x000fe40000010000 */
[----:B------:R-:W-:Y:S02]  /*c210*/  FADD.FTZ R2, R219, R2 ;  /* 0x00000002db027221 */ /* 0x000fe40000010000 */
[----:B------:R-:W-:Y:S01]  /*c220*/  FADD.FTZ R0, R174, R0 ;  /* 0x00000000ae007221 */ /* 0x000fe20000010000 */
[C---:B--2---:R-:W-:Y:S03]  /*c230*/  HMMA.16816.F32 R52, R104.reuse, R108, R52 ;  /* 0x0000006c6834723c */ /* 0x044fe60000001834 */
[----:B------:R-:W-:Y:S02]  /*c240*/  FADD.FTZ R2, R218, R2 ;  /* 0x00000002da027221 */ /* 0x000fe40000010000 */
[----:B------:R-:W-:Y:S02]  /*c250*/  FADD.FTZ R0, R173, R0 ;  /* 0x00000000ad007221 */ /* 0x000fe40000010000 */
[----:B------:R-:W-:Y:S01]  /*c260*/  FADD.FTZ R2, R210, R2 ;  /* 0x00000002d2027221 */ /* 0x000fe20000010000 */
[C---:B------:R-:W-:Y:S01]  /*c270*/  HMMA.16816.F32 R56, R104.reuse, R110, R56 ;  /* 0x0000006e6838723c */ /* 0x040fe20000001838 */
[----:B------:R-:W2:Y:S03]  /*c280*/  LDSM.16.MT88.4 R108, [R186+0x4000] ;  /* 0x00400000ba6c783b */ /* 0x000ea60000004200 */
[----:B-1----:R-:W-:Y:S02]  /*c290*/  FFMA.FTZ R102, R156, c[0x0][0x2d0], -R138 ;  /* 0x0000b4009c667a23 */ /* 0x002fe4000001088a */
[----:B----4-:R-:W-:Y:S02]  /*c2a0*/  FADD.FTZ R0, R172, R0 ;  /* 0x00000000ac007221 */ /* 0x010fe40000010000 */
[C---:B-----5:R-:W-:Y:S01]  /*c2b0*/  HMMA.16816.F32 R60, R104.reuse, R112, R60 ;  /* 0x00000070683c723c */ /* 0x060fe2000000183c */
[----:B------:R1:W4:Y:S03]  /*c2c0*/  MUFU.EX2 R179, R102 ;  /* 0x0000006600b37308 */ /* 0x0003260000000800 */
[----:B------:R-:W-:Y:S02]  /*c2d0*/  FADD.FTZ R2, R208, R2 ;  /* 0x00000002d0027221 */ /* 0x000fe40000010000 */
[----:B------:R-:W-:Y:S02]  /*c2e0*/  FADD.FTZ R0, R171, R0 ;  /* 0x00000000ab007221 */ /* 0x000fe40000010000 */
        /* <DEDUP_REMOVED lines=9> */
[----:B-1----:R-:W-:Y:S02]  /*c380*/  FFMA.FTZ R102, R155, c[0x0][0x2d0], -R138 ;  /* 0x0000b4009b667a23 */ /* 0x002fe4000001088a */
[----:B------:R-:W-:Y:S02]  /*c390*/  FADD.FTZ R2, R181, R2 ;  /* 0x00000002b5027221 */ /* 0x000fe40000010000 */
[----:B------:R1:W1:Y:S01]  /*c3a0*/  MUFU.EX2 R178, R102 ;  /* 0x0000006600b27308 */ /* 0x0002620000000800 */
[C---:B--2---:R-:W-:Y:S01]  /*c3b0*/  HMMA.16816.F32 R76, R104.reuse, R108, R76 ;  /* 0x0000006c684c723c */ /* 0x044fe2000000184c */
[----:B------:R-:W-:Y:S02]  /*c3c0*/  LDSM.16.MT88.4 R152, [R188+0x3800] ;  /* 0x00380000bc98783b */ /* 0x000fe40000004200 */
[----:B----4-:R-:W-:Y:S05]  /*c3d0*/  FADD.FTZ R2, R179, R2 ;  /* 0x00000002b3027221 */ /* 0x010fea0000010000 */
[C---:B------:R-:W-:Y:S01]  /*c3e0*/  HMMA.16816.F32 R80, R104.reuse, R110, R80 ;  /* 0x0000006e6850723c */ /* 0x040fe20000001850 */
[----:B------:R-:W2:Y:S07]  /*c3f0*/  LDSM.16.MT88.4 R108, [R185+0x800] ;  /* 0x00080000b96c783b */ /* 0x000eae0000004200 */
[C---:B-----5:R-:W-:Y:S04]  /*c400*/  HMMA.16816.F32 R84, R104.reuse, R112, R84 ;  /* 0x000000706854723c */ /* 0x060fe80000001854 */
[----:B-1----:R-:W-:Y:S04]  /*c410*/  FFMA.FTZ R102, R157, c[0x0][0x2d0], -R138 ;  /* 0x0000b4009d667a23 */ /* 0x002fe8000001088a */
[C---:B------:R-:W-:Y:S01]  /*c420*/  HMMA.16816.F32 R88, R104.reuse, R114, R88 ;  /* 0x000000726858723c */ /* 0x040fe20000001858 */
[----:B------:R-:W1:Y:S01]  /*c430*/  LDSM.16.MT88.4 R112, [R189+0x800] ;  /* 0x00080000bd70783b */ /* 0x000e620000004200 */
[----:B------:R4:W5:Y:S02]  /*c440*/  MUFU.EX2 R177, R102 ;  /* 0x0000006600b17308 */ /* 0x0009640000000800 */
[----:B------:R-:W-:Y:S04]  /*c450*/  FADD.FTZ R2, R178, R2 ;  /* 0x00000002b2027221 */ /* 0x000fe80000010000 */
[C---:B---3--:R-:W-:Y:S08]  /*c460*/  HMMA.16816.F32 R92, R104.reuse, R116, R92 ;  /* 0x00000074685c723c */ /* 0x048ff0000000185c */
[----:B------:R-:W-:Y:S01]  /*c470*/  HMMA.16816.F32 R96, R104, R118, R96 ;  /* 0x000000766860723c */ /* 0x000fe20000001860 */
[----:B------:R-:W-:Y:S06]  /*c480*/  LDSM.16.MT88.4 R116, [R186+0x4800] ;  /* 0x00480000ba74783b */ /* 0x000fec0000004200 */
[----:B------:R-:W-:Y:S02]  /*c490*/  F2FP.PACK_AB R104, R208, R210 ;  /* 0x000000d2d068723e */ /* 0x000fe400000000ff */
[----:B------:R-:W-:Y:S03]  /*c4a0*/  F2FP.PACK_AB R106, R182, R183 ;  /* 0x000000b7b66a723e */ /* 0x000fe600000000ff */
[----:B------:R-:W-:Y:S01]  /*c4b0*/  F2FP.PACK_AB R105, R171, R172 ;  /* 0x000000acab69723e */ /* 0x000fe200000000ff */
[--C-:B----4-:R-:W-:Y:S01]  /*c4c0*/  FFMA.FTZ R102, R159, c[0x0][0x2d0], -R101.reuse ;  /* 0x0000b4009f667a23 */ /* 0x110fe20000010865 */
[----:B------:R-:W-:Y:S01]  /*c4d0*/  F2FP.PACK_AB R107, R169, R170 ;  /* 0x000000aaa96b723e */ /* 0x000fe200000000ff */
[----:B-----5:R-:W-:Y:S02]  /*c4e0*/  FADD.FTZ R2, R177, R2 ;  /* 0x00000002b1027221 */ /* 0x020fe40000010000 */
[----:B------:R3:W4:Y:S04]  /*c4f0*/  MUFU.EX2 R164, R102 ;  /* 0x0000006600a47308 */ /* 0x0007280000000800 */
[C---:B--2---:R-:W-:Y:S08]  /*c500*/  HMMA.16816.F32 R4, R104.reuse, R108, R4 ;  /* 0x0000006c6804723c */ /* 0x044ff00000001804 */
[C---:B------:R-:W-:Y:S01]  /*c510*/  HMMA.16816.F32 R8, R104.reuse, R110, R8 ;  /* 0x0000006e6808723c */ /* 0x040fe20000001808 */
[----:B------:R-:W2:Y:S07]  /*c520*/  LDSM.16.MT88.4 R108, [R188+0x2800] ;  /* 0x00280000bc6c783b */ /* 0x000eae0000004200 */
[C---:B------:R-:W-:Y:S04]  /*c530*/  HMMA.16816.F32 R12, R104.reuse, R120, R12 ;  /* 0x00000078680c723c */ /* 0x040fe8000000180c */
[--C-:B---3--:R-:W-:Y:S02]  /*c540*/  FFMA.FTZ R102, R160, c[0x0][0x2d0], -R101.reuse ;  /* 0x0000b400a0667a23 */ /* 0x108fe40000010865 */
[----:B----4-:R-:W-:Y:S02]  /*c550*/  FADD.FTZ R0, R164, R0 ;  /* 0x00000000a4007221 */ /* 0x010fe40000010000 */
[C---:B------:R-:W-:Y:S01]  /*c560*/  HMMA.16816.F32 R16, R104.reuse, R122, R16 ;  /* 0x0000007a6810723c */ /* 0x040fe20000001810 */
[----:B------:R-:W-:Y:S01]  /*c570*/  LDSM.16.MT88.4 R120, [R189+0x4800] ;  /* 0x00480000bd78783b */ /* 0x000fe20000004200 */
[----:B------:R3:W4:Y:S06]  /*c580*/  MUFU.EX2 R163, R102 ;  /* 0x0000006600a37308 */ /* 0x00072c0000000800 */
[C---:B-1----:R-:W-:Y:S08]  /*c590*/  HMMA.16816.F32 R20, R104.reuse, R112, R20 ;  /* 0x000000706814723c */ /* 0x042ff00000001814 */
[C---:B------:R-:W-:Y:S01]  /*c5a0*/  HMMA.16816.F32 R24, R104.reuse, R114, R24 ;  /* 0x000000726818723c */ /* 0x040fe20000001818 */
[----:B------:R-:W1:Y:S07]  /*c5b0*/  LDSM.16.MT88.4 R112, [R185+0x4800] ;  /* 0x00480000b970783b */ /* 0x000e6e0000004200 */
[C---:B------:R-:W-:Y:S04]  /*c5c0*/  HMMA.16816.F32 R28, R104.reuse, R124, R28 ;  /* 0x0000007c681c723c */ /* 0x040fe8000000181c */
[--C-:B---3--:R-:W-:Y:S02]  /*c5d0*/  FFMA.FTZ R102, R158, c[0x0][0x2d0], -R101.reuse ;  /* 0x0000b4009e667a23 */ /* 0x108fe40000010865 */
[----:B------:R-:W-:Y:S01]  /*c5e0*/  LDSM.16.MT88.4 R156, [R185+0x5800] ;  /* 0x00580000b99c783b */ /* 0x000fe20000004200 */
[----:B----4-:R-:W-:Y:S01]  /*c5f0*/  FADD.FTZ R0, R163, R0 ;  /* 0x00000000a3007221 */ /* 0x010fe20000010000 */
[C---:B------:R-:W-:Y:S01]  /*c600*/  HMMA.16816.F32 R32, R104.reuse, R126, R32 ;  /* 0x0000007e6820723c */ /* 0x040fe20000001820 */
[----:B------:R3:W4:Y:S05]  /*c610*/  MUFU.EX2 R162, R102 ;  /* 0x0000006600a27308 */ /* 0x00072a0000000800 */
[----:B------:R-:W-:Y:S02]  /*c620*/  LDSM.16.MT88.4 R124, [R186+0x1000] ;  /* 0x00100000ba7c783b */ /* 0x000fe40000004200 */
[C---:B------:R-:W-:Y:S08]  /*c630*/  HMMA.16816.F32 R36, R104.reuse, R128, R36 ;  /* 0x000000806824723c */ /* 0x040ff00000001824 */
[C---:B------:R-:W-:Y:S01]  /*c640*/  HMMA.16816.F32 R40, R104.reuse, R130, R40 ;  /* 0x000000826828723c */ /* 0x040fe20000001828 */
[----:B------:R-:W-:Y:S07]  /*c650*/  LDSM.16.MT88.4 R128, [R188+0x1000] ;  /* 0x00100000bc80783b */ /* 0x000fee0000004200 */
[C---:B------:R-:W-:Y:S04]  /*c660*/  HMMA.16816.F32 R44, R104.reuse, R132, R44 ;  /* 0x00000084682c723c */ /* 0x040fe8000000182c */
[--C-:B---3--:R-:W-:Y:S02]  /*c670*/  FFMA.FTZ R102, R161, c[0x0][0x2d0], -R101.reuse ;  /* 0x0000b400a1667a23 */ /* 0x108fe40000010865 */
[----:B----4-:R-:W-:Y:S02]  /*c680*/  FADD.FTZ R0, R162, R0 ;  /* 0x00000000a2007221 */ /* 0x010fe40000010000 */
[C---:B------:R-:W-:Y:S01]  /*c690*/  HMMA.16816.F32 R48, R104.reuse, R134, R48 ;  /* 0x000000866830723c */ /* 0x040fe20000001830 */
[----:B------:R-:W-:Y:S01]  /*c6a0*/  LDSM.16.MT88.4 R132, [R186+0x3000] ;  /* 0x00300000ba84783b */ /* 0x000fe20000004200 */
[----:B------:R3:W4:Y:S06]  /*c6b0*/  MUFU.EX2 R161, R102 ;  /* 0x0000006600a17308 */ /* 0x00072c0000000800 */
[C---:B------:R-:W-:Y:S08]  /*c6c0*/  HMMA.16816.F32 R52, R104.reuse, R140, R52 ;  /* 0x0000008c6834723c */ /* 0x040ff00000001834 */
[C---:B------:R-:W-:Y:S01]  /*c6d0*/  HMMA.16816.F32 R56, R104.reuse, R142, R56 ;  /* 0x0000008e6838723c */ /* 0x040fe20000001838 */
[----:B------:R-:W-:Y:S07]  /*c6e0*/  LDSM.16.MT88.4 R140, [R189+0x3000] ;  /* 0x00300000bd8c783b */ /* 0x000fee0000004200 */
[C---:B--2---:R-:W-:Y:S04]  /*c6f0*/  HMMA.16816.F32 R60, R104.reuse, R108, R60 ;  /* 0x0000006c683c723c */ /* 0x044fe8000000183c */
[----:B---3--:R-:W-:Y:S02]  /*c700*/  FFMA.FTZ R102, R166, c[0x0][0x2d0], -R138 ;  /* 0x0000b400a6667a23 */ /* 0x008fe4000001088a */
[----:B----4-:R-:W-:Y:S02]  /*c710*/  FADD.FTZ R0, R161, R0 ;  /* 0x00000000a1007221 */ /* 0x010fe40000010000 */
[C---:B------:R-:W-:Y:S01]  /*c720*/  HMMA.16816.F32 R64, R104.reuse, R110, R64 ;  /* 0x0000006e6840723c */ /* 0x040fe20000001840 */
[----:B------:R-:W2:Y:S01]  /*c730*/  LDSM.16.MT88.4 R108, [R188+0x4800] ;  /* 0x00480000bc6c783b */ /* 0x000ea20000004200 */
[----:B------:R3:W-:Y:S06]  /*c740*/  MUFU.EX2 R168, R102 ;  /* 0x0000006600a87308 */ /* 0x0007ec0000000800 */
[C---:B-1----:R-:W-:Y:S08]  /*c750*/  HMMA.16816.F32 R68, R104.reuse, R112, R68 ;  /* 0x000000706844723c */ /* 0x042ff00000001844 */
[C---:B------:R-:W-:Y:S01]  /*c760*/  HMMA.16816.F32 R72, R104.reuse, R114, R72 ;  /* 0x000000726848723c */ /* 0x040fe20000001848 */
[----:B------:R-:W1:Y:S07]  /*c770*/  LDSM.16.MT88.4 R112, [R185+0x1000] ;  /* 0x00100000b970783b */ /* 0x000e6e0000004200 */
[C---:B------:R-:W-:Y:S04]  /*c780*/  HMMA.16816.F32 R76, R104.reuse, R116, R76 ;  /* 0x00000074684c723c */ /* 0x040fe8000000184c */
[--C-:B---3--:R-:W-:Y:S04]  /*c790*/  FFMA.FTZ R102, R167, c[0x0][0x2d0], -R138.reuse ;  /* 0x0000b400a7667a23 */ /* 0x108fe8000001088a */
[C---:B------:R-:W-:Y:S01]  /*c7a0*/  HMMA.16816.F32 R80, R104.reuse, R118, R80 ;  /* 0x000000766850723c */ /* 0x040fe20000001850 */
[----:B------:R-:W3:Y:S01]  /*c7b0*/  LDSM.16.MT88.4 R116, [R189+0x1000] ;  /* 0x00100000bd74783b */ /* 0x000ee20000004200 */
[----:B------:R4:W-:Y:S06]  /*c7c0*/  MUFU.EX2 R167, R102 ;  /* 0x0000006600a77308 */ /* 0x0009ec0000000800 */
[C---:B------:R-:W-:Y:S08]  /*c7d0*/  HMMA.16816.F32 R84, R104.reuse, R120, R84 ;  /* 0x000000786854723c */ /* 0x040ff00000001854 */
[C---:B------:R-:W-:Y:S01]  /*c7e0*/  HMMA.16816.F32 R88, R104.reuse, R122, R88 ;  /* 0x0000007a6858723c */ /* 0x040fe20000001858 */
[----:B------:R-:W5:Y:S07]  /*c7f0*/  LDSM.16.MT88.4 R120, [R185+0x3000] ;  /* 0x00300000b978783b */ /* 0x000f6e0000004200 */
[C---:B--2---:R-:W-:Y:S04]  /*c800*/  HMMA.16816.F32 R92, R104.reuse, R108, R92 ;  /* 0x0000006c685c723c */ /* 0x044fe8000000185c */
[--C-:B----4-:R-:W-:Y:S04]  /*c810*/  FFMA.FTZ R102, R222, c[0x0][0x2d0], -R138.reuse ;  /* 0x0000b400de667a23 */ /* 0x110fe8000001088a */
[----:B------:R-:W-:Y:S01]  /*c820*/  HMMA.16816.F32 R96, R104, R110, R96 ;  /* 0x0000006e6860723c */ /* 0x000fe20000001860 */
[----:B------:R-:W2:Y:S01]  /*c830*/  LDSM.16.MT88.4 R108, [R188+0x3000] ;  /* 0x00300000bc6c783b */ /* 0x000ea20000004200 */
[----:B------:R4:W-:Y:S05]  /*c840*/  MUFU.EX2 R166, R102 ;  /* 0x0000006600a67308 */ /* 0x0009ea0000000800 */
[----:B------:R-:W-:Y:S02]  /*c850*/  F2FP.PACK_AB R104, R179, R181 ;  /* 0x000000b5b368723e */ /* 0x000fe400000000ff */
[----:B------:R-:W-:Y:S03]  /*c860*/  F2FP.PACK_AB R106, R177, R178 ;  /* 0x000000b2b16a723e */ /* 0x000fe600000000ff */
[----:B------:R-:W-:Y:S02]  /*c870*/  F2FP.PACK_AB R105, R163, R164 ;  /* 0x000000a4a369723e */ /* 0x000fe400000000ff */
[----:B------:R-:W-:Y:S07]  /*c880*/  F2FP.PACK_AB R107, R161, R162 ;  /* 0x000000a2a16b723e */ /* 0x000fee00000000ff */
[C---:B-1----:R-:W-:Y:S03]  /*c890*/  HMMA.16816.F32 R4, R104.reuse, R112, R4 ;  /* 0x000000706804723c */ /* 0x042fe60000001804 */
[----:B----4-:R-:W-:Y:S05]  /*c8a0*/  FFMA.FTZ R102, R165, c[0x0][0x2d0], -R138 ;  /* 0x0000b400a5667a23 */ /* 0x010fea000001088a */
[C---:B------:R-:W-:Y:S01]  /*c8b0*/  HMMA.16816.F32 R8, R104.reuse, R114, R8 ;  /* 0x000000726808723c */ /* 0x040fe20000001808 */
[----:B------:R-:W1:Y:S01]  /*c8c0*/  LDSM.16.MT88.4 R112, [R185+0x5000] ;  /* 0x00500000b970783b */ /* 0x000e620000004200 */
[----:B------:R-:W4:Y:S06]  /*c8d0*/  MUFU.EX2 R165, R102 ;  /* 0x0000006600a57308 */ /* 0x000f2c0000000800 */
[C---:B------:R-:W-:Y:S08]  /*c8e0*/  HMMA.16816.F32 R12, R104.reuse, R124, R12 ;  /* 0x0000007c680c723c */ /* 0x040ff0000000180c */
[C---:B------:R-:W-:Y:S01]  /*c8f0*/  HMMA.16816.F32 R16, R104.reuse, R126, R16 ;  /* 0x0000007e6810723c */ /* 0x040fe20000001810 */
[----:B------:R-:W-:Y:S07]  /*c900*/  LDSM.16.MT88.4 R124, [R189+0x1800] ;  /* 0x00180000bd7c783b */ /* 0x000fee0000004200 */
[C---:B---3--:R-:W-:Y:S04]  /*c910*/  HMMA.16816.F32 R20, R104.reuse, R116, R20 ;  /* 0x000000746814723c */ /* 0x048fe80000001814 */
[----:B----4-:R-:W-:Y:S01]  /*c920*/  F2FP.PACK_AB R138, R165, R166 ;  /* 0x000000a6a58a723e */ /* 0x010fe200000000ff */
[--C-:B------:R-:W-:Y:S03]  /*c930*/  FFMA.FTZ R102, R223, c[0x0][0x2d0], -R101.reuse ;  /* 0x0000b400df667a23 */ /* 0x100fe60000010865 */
[C---:B------:R-:W-:Y:S01]  /*c940*/  HMMA.16816.F32 R24, R104.reuse, R118, R24 ;  /* 0x000000766818723c */ /* 0x040fe20000001818 */
[----:B------:R-:W3:Y:S01]  /*c950*/  LDSM.16.MT88.4 R116, [R186+0x5000] ;  /* 0x00500000ba74783b */ /* 0x000ee20000004200 */
[----:B------:R4:W-:Y:S06]  /*c960*/  MUFU.EX2 R160, R102 ;  /* 0x0000006600a07308 */ /* 0x0009ec0000000800 */
[C---:B------:R-:W-:Y:S08]  /*c970*/  HMMA.16816.F32 R28, R104.reuse, R128, R28 ;  /* 0x00000080681c723c */ /* 0x040ff0000000181c */
[C---:B------:R-:W-:Y:S08]  /*c980*/  HMMA.16816.F32 R32, R104.reuse, R130, R32 ;  /* 0x000000826820723c */ /* 0x040ff00000001820 */
[C---:B-----5:R-:W-:Y:S04]  /*c990*/  HMMA.16816.F32 R36, R104.reuse, R120, R36 ;  /* 0x000000786824723c */ /* 0x060fe80000001824 */
[--C-:B----4-:R-:W-:Y:S02]  /*c9a0*/  FFMA.FTZ R102, R224, c[0x0][0x2d0], -R101.reuse ;  /* 0x0000b400e0667a23 */ /* 0x110fe40000010865 */
[----:B------:R-:W-:Y:S01]  /*c9b0*/  FFMA.FTZ R101, R136, c[0x0][0x2d0], -R101 ;  /* 0x0000b40088657a23 */ /* 0x000fe20000010865 */
[----:B------:R-:W-:Y:S01]  /*c9c0*/  F2FP.PACK_AB R136, R167, R168 ;  /* 0x000000a8a788723e */ /* 0x000fe200000000ff */
[C---:B------:R-:W-:Y:S01]  /*c9d0*/  HMMA.16816.F32 R40, R104.reuse, R122, R40 ;  /* 0x0000007a6828723c */ /* 0x040fe20000001828 */
[----:B------:R-:W4:Y:S01]  /*c9e0*/  LDSM.16.MT88.4 R120, [R189+0x5000] ;  /* 0x00500000bd78783b */ /* 0x000f220000004200 */
[----:B------:R-:W5:Y:S06]  /*c9f0*/  MUFU.EX2 R102, R102 ;  /* 0x0000006600667308 */ /* 0x000f6c0000000800 */
[C---:B------:R-:W-:Y:S04]  /*ca00*/  HMMA.16816.F32 R44, R104.reuse, R132, R44 ;  /* 0x00000084682c723c */ /* 0x040fe8000000182c */
[----:B------:R-:W1:Y:S04]  /*ca10*/  MUFU.EX2 R101, R101 ;  /* 0x0000006500657308 */ /* 0x000e680000000800 */
[C---:B------:R-:W-:Y:S01]  /*ca20*/  HMMA.16816.F32 R48, R104.reuse, R134, R48 ;  /* 0x000000866830723c */ /* 0x040fe20000001830 */
[----:B------:R-:W-:Y:S07]  /*ca30*/  LDSM.16.MT88.4 R132, [R188+0x1800] ;  /* 0x00180000bc84783b */ /* 0x000fee0000004200 */
[C---:B------:R-:W-:Y:S04]  /*ca40*/  HMMA.16816.F32 R52, R104.reuse, R140, R52 ;  /* 0x0000008c6834723c */ /* 0x040fe80000001834 */
[----:B-----5:R-:W-:Y:S04]  /*ca50*/  F2FP.PACK_AB R137, R102, R160 ;  /* 0x000000a06689723e */ /* 0x020fe800000000ff */
[C---:B------:R-:W-:Y:S01]  /*ca60*/  HMMA.16816.F32 R56, R104.reuse, R142, R56 ;  /* 0x0000008e6838723c */ /* 0x040fe20000001838 */
[----:B------:R-:W-:Y:S03]  /*ca70*/  LDSM.16.MT88.4 R140, [R185+0x3800] ;  /* 0x00380000b98c783b */ /* 0x000fe60000004200 */
[----:B-1----:R-:W-:Y:S04]  /*ca80*/  F2FP.PACK_AB R139, R101, R103 ;  /* 0x00000067658b723e */ /* 0x002fe800000000ff */
[C---:B--2---:R-:W-:Y:S08]  /*ca90*/  HMMA.16816.F32 R60, R104.reuse, R108, R60 ;  /* 0x0000006c683c723c */ /* 0x044ff0000000183c */
[C---:B------:R-:W-:Y:S01]  /*caa0*/  HMMA.16816.F32 R64, R104.reuse, R110, R64 ;  /* 0x0000006e6840723c */ /* 0x040fe20000001840 */
[----:B------:R-:W1:Y:S07]  /*cab0*/  LDSM.16.MT88.4 R108, [R188+0x5000] ;  /* 0x00500000bc6c783b */ /* 0x000e6e0000004200 */
[C---:B------:R-:W-:Y:S08]  /*cac0*/  HMMA.16816.F32 R68, R104.reuse, R112, R68 ;  /* 0x000000706844723c */ /* 0x040ff00000001844 */
[C---:B------:R-:W-:Y:S01]  /*cad0*/  HMMA.16816.F32 R72, R104.reuse, R114, R72 ;  /* 0x000000726848723c */ /* 0x040fe20000001848 */
[----:B------:R-:W2:Y:S07]  /*cae0*/  LDSM.16.MT88.4 R112, [R185+0x1800] ;  /* 0x00180000b970783b */ /* 0x000eae0000004200 */
[C---:B---3--:R-:W-:Y:S08]  /*caf0*/  HMMA.16816.F32 R76, R104.reuse, R116, R76 ;  /* 0x00000074684c723c */ /* 0x048ff0000000184c */
[C---:B------:R-:W-:Y:S01]  /*cb00*/  HMMA.16816.F32 R80, R104.reuse, R118, R80 ;  /* 0x000000766850723c */ /* 0x040fe20000001850 */
[----:B------:R-:W3:Y:S07]  /*cb10*/  LDSM.16.MT88.4 R116, [R186+0x1800] ;  /* 0x00180000ba74783b */ /* 0x000eee0000004200 */
[C---:B----4-:R-:W-:Y:S08]  /*cb20*/  HMMA.16816.F32 R84, R104.reuse, R120, R84 ;  /* 0x000000786854723c */ /* 0x050ff00000001854 */
[C---:B------:R-:W-:Y:S08]  /*cb30*/  HMMA.16816.F32 R88, R104.reuse, R122, R88 ;  /* 0x0000007a6858723c */ /* 0x040ff00000001858 */
[C---:B-1----:R-:W-:Y:S08]  /*cb40*/  HMMA.16816.F32 R92, R104.reuse, R108, R92 ;  /* 0x0000006c685c723c */ /* 0x042ff0000000185c */
[----:B------:R-:W-:Y:S08]  /*cb50*/  HMMA.16816.F32 R96, R104, R110, R96 ;  /* 0x0000006e6860723c */ /* 0x000ff00000001860 */
[C---:B--2---:R-:W-:Y:S01]  /*cb60*/  HMMA.16816.F32 R104, R136.reuse, R112, R4 ;  /* 0x000000708868723c */ /* 0x044fe20000001804 */
[----:B------:R-:W1:Y:S07]  /*cb70*/  LDSM.16.MT88.4 R4, [R186+0x5800] ;  /* 0x00580000ba04783b */ /* 0x000e6e0000004200 */
[C---:B------:R-:W-:Y:S01]  /*cb80*/  HMMA.16816.F32 R108, R136.reuse, R114, R8 ;  /* 0x00000072886c723c */ /* 0x040fe20000001808 */
[----:B------:R-:W2:Y:S07]  /*cb90*/  LDSM.16.MT88.4 R8, [R189+0x5800] ;  /* 0x00580000bd08783b */ /* 0x000eae0000004200 */
[C---:B---3--:R-:W-:Y:S01]  /*cba0*/  HMMA.16816.F32 R112, R136.reuse, R116, R12 ;  /* 0x000000748870723c */ /* 0x048fe2000000180c */
[----:B------:R-:W3:Y:S07]  /*cbb0*/  LDSM.16.MT88.4 R12, [R188+0x5800] ;  /* 0x00580000bc0c783b */ /* 0x000eee0000004200 */
        /* <DEDUP_REMOVED lines=20> */
[C---:B--2---:R-:W-:Y:S04]  /*cd00*/  HMMA.16816.F32 R84, R136.reuse, R8, R84 ;  /* 0x000000088854723c */ /* 0x044fe80000001854 */
[----:B------:R-:W-:Y:S01]  /*cd10*/  FADD.FTZ R4, R102, R2 ;  /* 0x0000000266047221 */ /* 0x000fe20000010000 */
[-C--:B------:R-:W-:Y:S01]  /*cd20*/  MOV R102, R3.reuse ;  /* 0x0000000300667202 */ /* 0x080fe20000000f00 */
[----:B------:R-:W-:Y:S01]  /*cd30*/  FADD.FTZ R2, R166, R0 ;  /* 0x00000000a6027221 */ /* 0x000fe20000010000 */
[----:B------:R-:W-:Y:S01]  /*cd40*/  MOV R8, R3 ;  /* 0x0000000300087202 */ /* 0x000fe20000000f00 */
[C---:B------:R-:W-:Y:S04]  /*cd50*/  HMMA.16816.F32 R88, R136.reuse, R10, R88 ;  /* 0x0000000a8858723c */ /* 0x040fe80000001858 */
[----:B------:R-:W-:Y:S02]  /*cd60*/  FADD.FTZ R0, R103, R4 ;  /* 0x0000000467007221 */ /* 0x000fe40000010000 */
[----:B------:R-:W-:Y:S02]  /*cd70*/  FADD.FTZ R225, R165, R2 ;  /* 0x00000002a5e17221 */ /* 0x000fe40000010000 */
[C---:B---3--:R-:W-:Y:S04]  /*cd80*/  HMMA.16816.F32 R92, R136.reuse, R12, R92 ;  /* 0x0000000c885c723c */ /* 0x048fe8000000185c */
[----:B------:R-:W-:Y:S01]  /*cd90*/  FADD.FTZ R226, R101, R0 ;  /* 0x0000000065e27221 */ /* 0x000fe20000010000 */
[----:B------:R-:W-:Y:S03]  /*cda0*/  MOV R101, R100 ;  /* 0x0000006400657202 */ /* 0x000fe60000000f00 */
[----:B------:R-:W-:Y:S01]  /*cdb0*/  HMMA.16816.F32 R96, R136, R14, R96 ;  /* 0x0000000e8860723c */ /* 0x000fe20000001860 */
[----:B------:R-:W-:-:S07]  /*cdc0*/  @P0 BRA `(.L_x_461) ;  /* 0xffffd27000000947 */ /* 0x000fce000383ffff */
.L_x_460:
[----:B------:R-:W-:-:S13]  /*cdd0*/  ISETP.GE.AND P0, PT, R207, R211, PT ;  /* 0x000000d3cf00720c */ /* 0x000fda0003f06270 */
[----:B------:R-:W-:Y:S05]  /*cde0*/  @!P0 BRA `(.L_x_462) ;  /* 0x0000387000008947 */ /* 0x000fea0003800000 */
[----:B------:R-:W-:Y:S02]  /*cdf0*/  MOV R102, R8 ;  /* 0x0000000800667202 */ /* 0x000fe40000000f00 */
[----:B------:R-:W-:Y:S02]  /*ce00*/  MOV R101, R100 ;  /* 0x0000006400657202 */ /* 0x000fe40000000f00 */
.L_x_471:
[----:B------:R-:W-:Y:S01]  /*ce10*/  SHF.R.S32.HI R0, RZ, 0x1f, R207 ;  /* 0x0000001fff007819 */ /* 0x000fe200000114cf */
[----:B------:R-:W-:Y:S04]  /*ce20*/  DEPBAR.LE SB0, 0x0 ;  /* 0x000080000000791a */ /* 0x000fe80000000000 */
[----:B------:R-:W-:Y:S01]  /*ce30*/  IMAD R0, R0, c[0x0][0x208], RZ ;  /* 0x0000820000007a24 */ /* 0x000fe200078e02ff */
[----:B------:R-:W-:Y:S01]  /*ce40*/  WARPSYNC 0xffffffff ;  /* 0xffffffff00007948 */ /* 0x000fe20003800000 */
[----:B------:R-:W-:Y:S01]  /*ce50*/  BAR.SYNC.DEFER_BLOCKING 0x0 ;  /* 0x0000000000007b1d */ /* 0x000fe20000010000 */
[C---:B------:R-:W-:Y:S04]  /*ce60*/  IMAD.WIDE.U32 R2, R207.reuse, c[0x0][0x208], RZ ;  /* 0x00008200cf027a25 */ /* 0x040fe800078e00ff */
[----:B------:R-:W-:Y:S02]  /*ce70*/  IMAD R0, R207, c[0x0][0x20c], R0 ;  /* 0x00008300cf007a24 */ /* 0x000fe400078e0200 */
[----:B------:R-:W-:Y:S02]  /*ce80*/  IMAD.SHL.U32 R4, R2, 0x40, RZ ;  /* 0x0000004002047824 */ /* 0x000fe400078e00ff */
[----:B------:R-:W-:Y:S02]  /*ce90*/  IMAD.IADD R0, R3, 0x1, R0 ;  /* 0x0000000103007824 */ /* 0x000fe400078e0200 */
[----:B------:R-:W-:Y:S01]  /*cea0*/  IMAD.MOV.U32 R7, RZ, RZ, c[0x0][0x208] ;  /* 0x00008200ff077624 */ /* 0x000fe200078e00ff */
[----:B------:R-:W-:Y:S02]  /*ceb0*/  IADD3 R5, P6, R4, R214, RZ ;  /* 0x000000d604057210 */ /* 0x000fe40007fde0ff */
[----:B------:R-:W-:Y:S01]  /*cec0*/  SHF.L.U64.HI R0, R2, 0x6, R0 ;  /* 0x0000000602007819 */ /* 0x000fe20000010200 */
[----:B------:R-:W-:Y:S01]  /*ced0*/  IMAD.MOV.U32 R2, RZ, RZ, c[0x0][0x20c] ;  /* 0x00008300ff027624 */ /* 0x000fe200078e00ff */
[C---:B------:R-:W-:Y:S02]  /*cee0*/  LEA R3, P0, R7.reuse, R4, 0x5 ;  /* 0x0000000407037211 */ /* 0x040fe400078028ff */
[----:B------:R-:W-:Y:S02]  /*cef0*/  IADD3.X R6, R0, R217, RZ, P6, !PT ;  /* 0x000000d900067210 */ /* 0x000fe400037fe4ff */
[----:B------:R-:W-:Y:S02]  /*cf00*/  LEA.HI.X R2, R7, R0, R2, 0x5, P0 ;  /* 0x0000000007027211 */ /* 0x000fe400000f2c02 */
[C---:B------:R-:W-:Y:S02]  /*cf10*/  IADD3 R13, P0, R214.reuse, 0x40, RZ ;  /* 0x00000040d60d7810 */ /* 0x040fe40007f1e0ff */
[C---:B------:R-:W-:Y:S01]  /*cf20*/  LEA R22, P6, R5.reuse, c[0x0][0x1f8], 0x1 ;  /* 0x00007e0005167a11 */ /* 0x040fe200078c08ff */
[----:B------:R-:W-:Y:S01]  /*cf30*/  LDSM.16.M88.4 R32, [R191] ;  /* 0x00000000bf20783b */ /* 0x000fe20000000200 */
[----:B------:R-:W-:Y:S02]  /*cf40*/  ULDC UR4, c[0x0][0x324] ;  /* 0x0000c90000047ab9 */ /* 0x000fe40000000800 */
[----:B------:R-:W-:Y:S01]  /*cf50*/  LEA.HI.X R23, R5, c[0x0][0x1fc], R6, 0x1, P6 ;  /* 0x00007f0005177a11 */ /* 0x000fe200030f0c06 */
[--C-:B------:R-:W-:Y:S01]  /*cf60*/  IMAD.X R5, RZ, RZ, R217.reuse, P0 ;  /* 0x000000ffff057224 */ /* 0x100fe200000e06d9 */
[----:B------:R-:W-:Y:S01]  /*cf70*/  IADD3 R7, P6, R214, 0x80, RZ ;  /* 0x00000080d6077810 */ /* 0x000fe20007fde0ff */
[----:B------:R-:W-:Y:S01]  /*cf80*/  ULOP3.LUT UR4, URZ, UR4, URZ, 0x33, !UPT ;  /* 0x000000043f047292 */ /* 0x000fe2000f8e333f */
[C---:B------:R-:W-:Y:S01]  /*cf90*/  IADD3 R12, P0, R4.reuse, R13, RZ ;  /* 0x0000000d040c7210 */ /* 0x040fe20007f1e0ff */
[----:B------:R-:W1:Y:S02]  /*cfa0*/  LDSM.16.M88.4 R8, [R184] ;  /* 0x00000000b808783b */ /* 0x000e640000000200 */
[----:B------:R-:W-:Y:S01]  /*cfb0*/  IMAD.X R6, RZ, RZ, R217, P6 ;  /* 0x000000ffff067224 */ /* 0x000fe200030e06d9 */
[----:B------:R-:W-:Y:S01]  /*cfc0*/  IADD3 R4, P6, R4, R7, RZ ;  /* 0x0000000704047210 */ /* 0x000fe20007fde0ff */
[--C-:B------:R-:W-:Y:S01]  /*cfd0*/  IMAD.X R14, R0, 0x1, R5.reuse, P0 ;  /* 0x00000001000e7824 */ /* 0x100fe200000e0605 */
[C---:B------:R-:W-:Y:S02]  /*cfe0*/  LEA R20, P0, R12.reuse, c[0x0][0x1f8], 0x1 ;  /* 0x00007e000c147a11 */ /* 0x040fe400078008ff */
[----:B------:R-:W2:Y:S02]  /*cff0*/  LDSM.16.M88.4 R16, [R184+0x800] ;  /* 0x00080000b810783b */ /* 0x000ea40000000200 */
[----:B------:R-:W-:Y:S02]  /*d000*/  LEA.HI.X R21, R12, c[0x0][0x1fc], R14, 0x1, P0 ;  /* 0x00007f000c157a11 */ /* 0x000fe400000f0c0e */
[C---:B------:R-:W-:Y:S02]  /*d010*/  IADD3 R13, P0, R3.reuse, R13, RZ ;  /* 0x0000000d030d7210 */ /* 0x040fe40007f1e0ff */
[----:B------:R-:W-:Y:S01]  /*d020*/  IADD3.X R12, R0, R6, RZ, P6, !PT ;  /* 0x00000006000c7210 */ /* 0x000fe200037fe4ff */
[----:B------:R-:W3:Y:S01]  /*d030*/  LDSM.16.M88.4 R24, [R184+0x1000] ;  /* 0x00100000b818783b */ /* 0x000ee20000000200 */
[C---:B------:R-:W-:Y:S01]  /*d040*/  IADD3 R0, P6, R3.reuse, R7, RZ ;  /* 0x0000000703007210 */ /* 0x040fe20007fde0ff */
[C---:B------:R-:W-:Y:S01]  /*d050*/  IMAD.X R28, R2.reuse, 0x1, R5, P0 ;  /* 0x00000001021c7824 */ /* 0x040fe200000e0605 */
[----:B------:R-:W-:Y:S03]  /*d060*/  IADD3 R3, P0, R3, R214, RZ ;  /* 0x000000d603037210 */ /* 0x000fe60007f1e0ff */
[----:B------:R-:W-:Y:S01]  /*d070*/  IMAD.X R5, R2, 0x1, R6, P6 ;  /* 0x0000000102057824 */ /* 0x000fe200030e0606 */
[----:B------:R-:W4:Y:S01]  /*d080*/  LDSM.16.M88.4 R136, [R184+0x1800] ;  /* 0x00180000b888783b */ /* 0x000f220000000200 */
[----:B------:R-:W-:Y:S01]  /*d090*/  LEA R6, P6, R4, c[0x0][0x1f8], 0x1 ;  /* 0x00007e0004067a11 */ /* 0x000fe200078c08ff */
[----:B------:R-:W-:Y:S01]  /*d0a0*/  IMAD.X R2, R2, 0x1, R217, P0 ;  /* 0x0000000102027824 */ /* 0x000fe200000e06d9 */
[C---:B------:R-:W-:Y:S02]  /*d0b0*/  LEA R14, P0, R3.reuse, c[0x0][0x1f8], 0x1 ;  /* 0x00007e00030e7a11 */ /* 0x040fe400078008ff */
[----:B------:R-:W-:Y:S02]  /*d0c0*/  LEA.HI.X R7, R4, c[0x0][0x1fc], R12, 0x1, P6 ;  /* 0x00007f0004077a11 */ /* 0x000fe400030f0c0c */
[----:B------:R-:W-:Y:S01]  /*d0d0*/  LDSM.16.M88.4 R140, [R192] ;  /* 0x00000000c08c783b */ /* 0x000fe20000000200 */
[----:B------:R-:W-:Y:S02]  /*d0e0*/  LEA.HI.X R15, R3, c[0x0][0x1fc], R2, 0x1, P0 ;  /* 0x00007f00030f7a11 */ /* 0x000fe400000f0c02 */
[C---:B------:R-:W-:Y:S02]  /*d0f0*/  LEA R12, P6, R13.reuse, c[0x0][0x1f8], 0x1 ;  /* 0x00007e000d0c7a11 */ /* 0x040fe400078c08ff */
[C---:B------:R-:W-:Y:S02]  /*d100*/  LEA R2, P0, R0.reuse, c[0x0][0x1f8], 0x1 ;  /* 0x00007e0000027a11 */ /* 0x040fe400078008ff */
[----:B------:R-:W5:Y:S01]  /*d110*/  LDSM.16.M88.4 R144, [R195] ;  /* 0x00000000c390783b */ /* 0x000f620000000200 */
[----:B------:R-:W-:Y:S02]  /*d120*/  LEA.HI.X R13, R13, c[0x0][0x1fc], R28, 0x1, P6 ;  /* 0x00007f000d0d7a11 */ /* 0x000fe400030f0c1c */
[----:B------:R-:W-:Y:S02]  /*d130*/  LEA.HI.X R3, R0, c[0x0][0x1fc], R5, 0x1, P0 ;  /* 0x00007f0000037a11 */ /* 0x000fe400000f0c05 */
[----:B------:R-:W-:Y:S02]  /*d140*/  ISETP.GT.AND P6, PT, R207, R211, PT ;  /* 0x000000d3cf00720c */ /* 0x000fe40003fc4270 */
[----:B------:R-:W1:Y:S07]  /*d150*/  LDSM.16.M88.4 R148, [R206] ;  /* 0x00000000ce94783b */ /* 0x000e6e0000000200 */
[----:B------:R-:W1:Y:S07]  /*d160*/  LDSM.16.M88.4 R152, [R205] ;  /* 0x00000000cd98783b */ /* 0x000e6e0000000200 */
[----:B------:R-:W1:Y:S07]  /*d170*/  LDSM.16.M88.4 R156, [R204] ;  /* 0x00000000cc9c783b */ /* 0x000e6e0000000200 */
[----:B------:R-:W-:Y:S01]  /*d180*/  @!PT LDS RZ, [RZ] ;  /* 0x00000000fffff984 */ /* 0x000fe20000000800 */
[----:B------:R-:W-:Y:S01]  /*d190*/  @!PT LDS RZ, [RZ] ;  /* 0x00000000fffff984 */ /* 0x000fe20000000800 */
[----:B------:R-:W-:Y:S01]  /*d1a0*/  @!PT LDS RZ, [RZ] ;  /* 0x00000000fffff984 */ /* 0x000fe20000000800 */
[----:B------:R3:W-:Y:S07]  /*d1b0*/  LDGSTS.E.BYPASS.LTC128B.128 [R209+0x100], [R22.64], !P5 ;  /* 0x0010000016d17fae */ /* 0x0007ee000e901d46 */
[----:B------:R3:W-:Y:S07]  /*d1c0*/  LDGSTS.E.BYPASS.LTC128B.128 [R209+0x2100], [R20.64], !P4 ;  /* 0x0210000014d17fae */ /* 0x0007ee000e101d46 */
[----:B------:R1:W-:Y:S07]  /*d1d0*/  LDGSTS.E.BYPASS.LTC128B.128 [R209+0x4100], [R6.64], !P3 ;  /* 0x0410000006d17fae */ /* 0x0003ee000d901d46 */
[----:B------:R2:W-:Y:S07]  /*d1e0*/  LDGSTS.E.BYPASS.LTC128B.128 [R209+0x1100], [R14.64], !P5 ;  /* 0x011000000ed17fae */ /* 0x0005ee000e901d46 */
[----:B------:R2:W-:Y:S07]  /*d1f0*/  LDGSTS.E.BYPASS.LTC128B.128 [R209+0x3100], [R12.64], !P4 ;  /* 0x031000000cd17fae */ /* 0x0005ee000e101d46 */
[----:B------:R3:W-:Y:S01]  /*d200*/  LDGSTS.E.BYPASS.LTC128B.128 [R209+0x5100], [R2.64], !P3 ;  /* 0x0510000002d17fae */ /* 0x0007e2000d901d46 */
[C---:B-1----:R-:W-:Y:S06]  /*d210*/  HMMA.16816.F32 R4, R32.reuse, R8, RZ ;  /* 0x000000082004723c */ /* 0x042fec00000018ff */
[----:B------:R-:W-:Y:S02]  /*d220*/  LDSM.16.M88.4 R160, [R194] ;  /* 0x00000000c2a0783b */ /* 0x000fe40000000200 */
[C---:B------:R-:W-:Y:S05]  /*d230*/  HMMA.16816.F32 R8, R32.reuse, R10, RZ ;  /* 0x0000000a2008723c */ /* 0x040fea00000018ff */
[----:B------:R-:W0:Y:S03]  /*d240*/  LDGDEPBAR ;  /* 0x00000000000079af */ /* 0x000e260000000000 */
[C---:B--2---:R-:W-:Y:S04]  /*d250*/  HMMA.16816.F32 R12, R32.reuse, R16, RZ ;  /* 0x00000010200c723c */ /* 0x044fe800000018ff */
[----:B------:R-:W1:Y:S04]  /*d260*/  LDSM.16.M88.4 R164, [R190] ;  /* 0x00000000bea4783b */ /* 0x000e680000000200 */
[C---:B------:R-:W-:Y:S03]  /*d270*/  HMMA.16816.F32 R16, R32.reuse, R18, RZ ;  /* 0x000000122010723c */ /* 0x040fe600000018ff */
[----:B------:R-:W-:Y:S05]  /*d280*/  LDSM.16.M88.4 R168, [R190+0x1000] ;  /* 0x00100000bea8783b */ /* 0x000fea0000000200 */
[C---:B---3--:R-:W-:Y:S02]  /*d290*/  HMMA.16816.F32 R20, R32.reuse, R24, RZ ;  /* 0x000000182014723c */ /* 0x048fe400000018ff */
[----:B------:R-:W-:Y:S06]  /*d2a0*/  LDSM.16.M88.4 R172, [R190+0x1800] ;  /* 0x00180000beac783b */ /* 0x000fec0000000200 */
[C---:B------:R-:W-:Y:S01]  /*d2b0*/  HMMA.16816.F32 R24, R32.reuse, R26, RZ ;  /* 0x0000001a2018723c */ /* 0x040fe200000018ff */
[----:B------:R-:W-:Y:S07]  /*d2c0*/  LDSM.16.M88.4 R176, [R193] ;  /* 0x00000000c1b0783b */ /* 0x000fee0000000200 */
[C---:B----4-:R-:W-:Y:S01]  /*d2d0*/  HMMA.16816.F32 R28, R32.reuse, R136, RZ ;  /* 0x00000088201c723c */ /* 0x050fe200000018ff */
[----:B------:R-:W-:Y:S07]  /*d2e0*/  LDSM.16.M88.4 R180, [R187] ;  /* 0x00000000bbb4783b */ /* 0x000fee0000000200 */
[----:B------:R-:W-:Y:S01]  /*d2f0*/  HMMA.16816.F32 R32, R32, R138, RZ ;  /* 0x0000008a2020723c */ /* 0x000fe200000018ff */
[----:B------:R-:W2:Y:S07]  /*d300*/  LDSM.16.M88.4 R136, [R190+0x800] ;  /* 0x00080000be88783b */ /* 0x000eae0000000200 */
[C---:B-----5:R-:W-:Y:S08]  /*d310*/  HMMA.16816.F32 R4, R140.reuse, R144, R4 ;  /* 0x000000908c04723c */ /* 0x060ff00000001804 */
[C---:B------:R-:W-:Y:S01]  /*d320*/  HMMA.16816.F32 R8, R140.reuse, R146, R8 ;  /* 0x000000928c08723c */ /* 0x040fe20000001808 */
[----:B------:R-:W-:Y:S07]  /*d330*/  LDSM.16.M88.4 R144, [R187+0x1000] ;  /* 0x00100000bb90783b */ /* 0x000fee0000000200 */
[C---:B------:R-:W-:Y:S08]  /*d340*/  HMMA.16816.F32 R12, R140.reuse, R148, R12 ;  /* 0x000000948c0c723c */ /* 0x040ff0000000180c */
[C---:B------:R-:W-:Y:S01]  /*d350*/  HMMA.16816.F32 R16, R140.reuse, R150, R16 ;  /* 0x000000968c10723c */ /* 0x040fe20000001810 */
[----:B------:R-:W-:Y:S07]  /*d360*/  LDSM.16.M88.4 R148, [R187+0x1800] ;  /* 0x00180000bb94783b */ /* 0x000fee0000000200 */
[C---:B------:R-:W-:Y:S08]  /*d370*/  HMMA.16816.F32 R20, R140.reuse, R152, R20 ;  /* 0x000000988c14723c */ /* 0x040ff00000001814 */
[C---:B------:R-:W-:Y:S01]  /*d380*/  HMMA.16816.F32 R24, R140.reuse, R154, R24 ;  /* 0x0000009a8c18723c */ /* 0x040fe20000001818 */
[----:B------:R-:W-:Y:S07]  /*d390*/  LDSM.16.M88.4 R152, [R191+0x4000] ;  /* 0x00400000bf98783b */ /* 0x000fee0000000200 */
[C---:B------:R-:W-:Y:S08]  /*d3a0*/  HMMA.16816.F32 R28, R140.reuse, R156, R28 ;  /* 0x0000009c8c1c723c */ /* 0x040ff0000000181c */
[----:B------:R-:W-:Y:S01]  /*d3b0*/  HMMA.16816.F32 R32, R140, R158, R32 ;  /* 0x0000009e8c20723c */ /* 0x000fe20000001820 */
[----:B------:R-:W3:Y:S07]  /*d3c0*/  LDSM.16.M88.4 R140, [R187+0x800] ;  /* 0x00080000bb8c783b */ /* 0x000eee0000000200 */
[C---:B-1----:R-:W-:Y:S01]  /*d3d0*/  HMMA.16816.F32 R4, R160.reuse, R164, R4 ;  /* 0x000000a4a004723c */ /* 0x042fe20000001804 */
        /* <DEDUP_REMOVED lines=13> */
[----:B------:R-:W5:Y:S07]  /*d4b0*/  LDSM.16.M88.4 R172, [R203] ;  /* 0x00000000cbac783b */ /* 0x000f6e0000000200 */
[C---:B------:R-:W-:Y:S01]  /*d4c0*/  HMMA.16816.F32 R8, R176.reuse, R182, R8 ;  /* 0x000000b6b008723c */ /* 0x040fe20000001808 */
[----:B------:R-:W-:Y:S07]  /*d4d0*/  LDSM.16.M88.4 R180, [R190+0x2000] ;  /* 0x00200000beb4783b */ /* 0x000fee0000000200 */
        /* <DEDUP_REMOVED lines=10> */
[----:B------:R-:W1:Y:S07]  /*d580*/  LDSM.16.M88.4 R176, [R194+0x4000] ;  /* 0x00400000c2b0783b */ /* 0x000e6e0000000200 */
[C---:B------:R-:W-:Y:S01]  /*d590*/  HMMA.16816.F32 R8, R152.reuse, R158, R8 ;  /* 0x0000009e9808723c */ /* 0x040fe20000001808 */
[----:B------:R-:W-:Y:S07]  /*d5a0*/  LDSM.16.M88.4 R156, [R190+0x3800] ;  /* 0x00380000be9c783b */ /* 0x000fee0000000200 */
[C---:B--2---:R-:W-:Y:S08]  /*d5b0*/  HMMA.16816.F32 R12, R152.reuse, R136, R12 ;  /* 0x00000088980c723c */ /* 0x044ff0000000180c */
[C---:B------:R-:W-:Y:S01]  /*d5c0*/  HMMA.16816.F32 R16, R152.reuse, R138, R16 ;  /* 0x0000008a9810723c */ /* 0x040fe20000001810 */
[----:B------:R-:W2:Y:S07]  /*d5d0*/  LDSM.16.M88.4 R136, [R190+0x2800] ;  /* 0x00280000be88783b */ /* 0x000eae0000000200 */
[C---:B----4-:R-:W-:Y:S08]  /*d5e0*/  HMMA.16816.F32 R20, R152.reuse, R160, R20 ;  /* 0x000000a09814723c */ /* 0x050ff00000001814 */
[C---:B------:R-:W-:Y:S01]  /*d5f0*/  HMMA.16816.F32 R24, R152.reuse, R162, R24 ;  /* 0x000000a29818723c */ /* 0x040fe20000001818 */
[----:B------:R-:W-:Y:S07]  /*d600*/  LDSM.16.M88.4 R160, [R193+0x4000] ;  /* 0x00400000c1a0783b */ /* 0x000fee0000000200 */
[C---:B------:R-:W-:Y:S08]  /*d610*/  HMMA.16816.F32 R28, R152.reuse, R164, R28 ;  /* 0x000000a4981c723c */ /* 0x040ff0000000181c */
[----:B------:R-:W-:Y:S01]  /*d620*/  HMMA.16816.F32 R32, R152, R166, R32 ;  /* 0x000000a69820723c */ /* 0x000fe20000001820 */
[----:B------:R-:W4:Y:S07]  /*d630*/  LDSM.16.M88.4 R152, [R190+0x3000] ;  /* 0x00300000be98783b */ /* 0x000f2e0000000200 */
[C---:B-----5:R-:W-:Y:S01]  /*d640*/  HMMA.16816.F32 R4, R168.reuse, R172, R4 ;  /* 0x000000aca804723c */ /* 0x060fe20000001804 */
[----:B------:R-:W5:Y:S07]  /*d650*/  LDSM.16.M88.4 R164, [R187+0x2000] ;  /* 0x00200000bba4783b */ /* 0x000f6e0000000200 */
[C---:B------:R-:W-:Y:S01]  /*d660*/  HMMA.16816.F32 R8, R168.reuse, R174, R8 ;  /* 0x000000aea808723c */ /* 0x040fe20000001808 */
[----:B------:R-:W-:Y:S07]  /*d670*/  LDSM.16.M88.4 R172, [R184+0x4000] ;  /* 0x00400000b8ac783b */ /* 0x000fee0000000200 */
        /* <DEDUP_REMOVED lines=10> */
[----:B------:R-:W1:Y:S07]  /*d720*/  LDSM.16.M88.4 R168, [R191+0x8000] ;  /* 0x00800000bfa8783b */ /* 0x000e6e0000000200 */
[C---:B------:R-:W-:Y:S01]  /*d730*/  HMMA.16816.F32 R8, R176.reuse, R182, R8 ;  /* 0x000000b6b008723c */ /* 0x040fe20000001808 */
[----:B------:R-:W-:Y:S07]  /*d740*/  LDSM.16.M88.4 R180, [R199] ;  /* 0x00000000c7b4783b */ /* 0x000fee0000000200 */
[C---:B--2---:R-:W-:Y:S08]  /*d750*/  HMMA.16816.F32 R12, R176.reuse, R136, R12 ;  /* 0x00000088b00c723c */ /* 0x044ff0000000180c */
[C---:B------:R-:W-:Y:S01]  /*d760*/  HMMA.16816.F32 R16, R176.reuse, R138, R16 ;  /* 0x0000008ab010723c */ /* 0x040fe20000001810 */
[----:B------:R-:W2:Y:S07]  /*d770*/  LDSM.16.M88.4 R136, [R184+0x4800] ;  /* 0x00480000b888783b */ /* 0x000eae0000000200 */
[C---:B----4-:R-:W-:Y:S08]  /*d780*/  HMMA.16816.F32 R20, R176.reuse, R152, R20 ;  /* 0x00000098b014723c */ /* 0x050ff00000001814 */
[C---:B------:R-:W-:Y:S01]  /*d790*/  HMMA.16816.F32 R24, R176.reuse, R154, R24 ;  /* 0x0000009ab018723c */ /* 0x040fe20000001818 */
[----:B------:R-:W4:Y:S07]  /*d7a0*/  LDSM.16.M88.4 R152, [R184+0x5000] ;  /* 0x00500000b898783b */ /* 0x000f2e0000000200 */
[C---:B------:R-:W-:Y:S08]  /*d7b0*/  HMMA.16816.F32 R28, R176.reuse, R156, R28 ;  /* 0x0000009cb01c723c */ /* 0x040ff0000000181c */
[----:B------:R-:W-:Y:S01]  /*d7c0*/  HMMA.16816.F32 R32, R176, R158, R32 ;  /* 0x0000009eb020723c */ /* 0x000fe20000001820 */
[----:B------:R-:W1:Y:S07]  /*d7d0*/  LDSM.16.M88.4 R156, [R184+0x5800] ;  /* 0x00580000b89c783b */ /* 0x000e6e0000000200 */
[C---:B-----5:R-:W-:Y:S01]  /*d7e0*/  HMMA.16816.F32 R4, R160.reuse, R164, R4 ;  /* 0x000000a4a004723c */ /* 0x060fe20000001804 */
[----:B------:R-:W5:Y:S07]  /*d7f0*/  LDSM.16.M88.4 R176, [R192+0x8000] ;  /* 0x00800000c0b0783b */ /* 0x000f6e0000000200 */
        /* <DEDUP_REMOVED lines=26> */
[C---:B------:R-:W-:Y:S08]  /*d9a0*/  HMMA.16816.F32 R8, R176.reuse, R182, R8 ;  /* 0x000000b6b008723c */ /* 0x040ff00000001808 */
        /* <DEDUP_REMOVED lines=13> */
[C---:B------:R-:W-:Y:S08]  /*da80*/  HMMA.16816.F32 R28, R160.reuse, R156, R28 ;  /* 0x0000009ca01c723c */ /* 0x040ff0000000181c */
[----:B------:R-:W-:Y:S08]  /*da90*/  HMMA.16816.F32 R32, R160, R158, R32 ;  /* 0x0000009ea020723c */ /* 0x000ff00000001820 */
[C---:B-----5:R-:W-:Y:S08]  /*daa0*/  HMMA.16816.F32 R4, R168.reuse, R172, R4 ;  /* 0x000000aca804723c */ /* 0x060ff00000001804 */
        /* <DEDUP_REMOVED lines=150> */
.L_x_465:
[----:B------:R-:W-:Y:S04]  /*e410*/  MOV R8, c[0x0][0x32c] ;  /* 0x0000cb0000087a02 */ /* 0x000fe80000000f00 */
[----:B------:R-:W-:Y:S11]  /*e420*/  ISETP.NE.AND P0, PT, R8, 0x1, PT ;  /* 0x000000010800780c */ /* 0x000ff60003f05270 */
[----:B------:R-:W-:Y:S02]  /*e430*/  @!UPT UIADD3 URZ, URZ, URZ, URZ ;  /* 0x0000003f3f3ff290 */ /* 0x000fe4000fffe03f */
[----:B------:R-:W-:Y:S05]  /*e440*/  @P0 IMAD.HI.U32 R8, R3, c[0x0][0x330], RZ ;  /* 0x0000cc0003080a27 */ /* 0x000fea00078e00ff */
[----:B------:R-:W-:Y:S02]  /*e450*/  @P0 SHF.R.U32.HI R3, RZ, c[0x0][0x334], R8 ;  /* 0x0000cd00ff030a19 */ /* 0x000fe40000011608 */
.L_x_466:
[----:B------:R-:W-:Y:S05]  /*e460*/  BSYNC B0 ;  /* 0x0000000000007941 */ /* 0x000fea0003800000 */
.L_x_464:
[----:B------:R-:W-:Y:S04]  /*e470*/  IMAD R3, R3, c[0x0][0x32c], -R4 ;  /* 0x0000cb0003037a24 */ /* 0x000fe800078e0a04 */
[----:B------:R-:W-:Y:S05]  /*e480*/  IMAD.IADD R3, R3, 0x1, -R227 ;  /* 0x0000000103037824 */ /* 0x000fea00078e0ae3 */
[----:B------:R-:W-:Y:S02]  /*e490*/  IADD3 R8, R3, c[0x0][0x32c], RZ ;  /* 0x0000cb0003087a10 */ /* 0x000fe40007ffe0ff */
[----:B------:R-:W-:Y:S02]  /*e4a0*/  IMNMX R0, R0, R3, !PT ;  /* 0x0000000300007217 */ /* 0x000fe40007800200 */
[----:B------:R-:W-:Y:S02]  /*e4b0*/  IMNMX R2, R2, R8, PT ;  /* 0x0000000802027217 */ /* 0x000fe40003800200 */
.L_x_463:
        /* <DEDUP_REMOVED lines=66> */
.L_x_469:
[----:B------:R-:W-:Y:S04]  /*e8e0*/  MOV R5, c[0x0][0x32c] ;  /* 0x0000cb0000057a02 */ /* 0x000fe80000000f00 */
[----:B------:R-:W-:Y:S11]  /*e8f0*/  ISETP.NE.AND P0, PT, R5, 0x1, PT ;  /* 0x000000010500780c */ /* 0x000ff60003f05270 */
[----:B------:R-:W-:Y:S02]  /*e900*/  @!UPT UIADD3 URZ, URZ, URZ, URZ ;  /* 0x0000003f3f3ff290 */ /* 0x000fe4000fffe03f */
[----:B------:R-:W-:Y:S05]  /*e910*/  @P0 IMAD.HI.U32 R5, R3, c[0x0][0x330], RZ ;  /* 0x0000cc0003050a27 */ /* 0x000fea00078e00ff */
[----:B------:R-:W-:Y:S02]  /*e920*/  @P0 SHF.R.U32.HI R3, RZ, c[0x0][0x334], R5 ;  /* 0x0000cd00ff030a19 */ /* 0x000fe40000011605 */
.L_x_470:
[----:B------:R-:W-:Y:S05]  /*e930*/  BSYNC B0 ;  /* 0x0000000000007941 */ /* 0x000fea0003800000 */
.L_x_468:
[----:B------:R-:W-:Y:S04]  /*e940*/  IMAD R4, R3, c[0x0][0x32c], -R4 ;  /* 0x0000cb0003047a24 */ /* 0x000fe800078e0a04 */
[----:B------:R-:W-:Y:S05]  /*e950*/  IMAD.IADD R3, R4, 0x1, -R227 ;  /* 0x0000000104037824 */ /* 0x000fea00078e0ae3 */
[----:B------:R-:W-:Y:S02]  /*e960*/  IADD3 R4, R3, c[0x0][0x32c], RZ ;  /* 0x0000cb0003047a10 */ /* 0x000fe40007ffe0ff */
[----:B------:R-:W-:Y:S02]  /*e970*/  IMNMX R0, R0, R3, !PT ;  /* 0x0000000300007217 */ /* 0x000fe40007800200 */
[----:B------:R-:W-:Y:S02]  /*e980*/  IMNMX R2, R2, R4, PT ;  /* 0x0000000402027217 */ /* 0x000fe40003800200 */
.L_x_467:
        /* <DEDUP_REMOVED lines=452> */
[----:B------:R-:W-:Y:S01]  /*105d0*/  IADD3 R0, R207, -0x1, RZ ;  /* 0xffffffffcf007810 */ /* 0x000fe20007ffe0ff */
[C---:B--2---:R-:W-:Y:S04]  /*105e0*/  HMMA.16816.F32 R92, R136.reuse, R12, R92 ;  /* 0x0000000c885c723c */ /* 0x044fe8000000185c */
[----:B------:R-:W-:Y:S01]  /*105f0*/  FADD.FTZ R225, R170, R4 ;  /* 0x00000004aae17221 */ /* 0x000fe20000010000 */
[----:B------:R-:W-:Y:S01]  /*10600*/  MOV R207, R0 ;  /* 0x0000000000cf7202 */ /* 0x000fe20000000f00 */
[----:B------:R-:W-:Y:S01]  /*10610*/  FADD.FTZ R226, R101, R2 ;  /* 0x0000000265e27221 */ /* 0x000fe20000010000 */
[----:B------:R-:W-:Y:S01]  /*10620*/  MOV R101, R100 ;  /* 0x0000006400657202 */ /* 0x000fe20000000f00 */
[----:B------:R-:W-:Y:S04]  /*10630*/  HMMA.16816.F32 R96, R136, R14, R96 ;  /* 0x0000000e8860723c */ /* 0x000fe80000001860 */
[----:B------:R-:W-:Y:S04]  /*10640*/  MOV R102, R3 ;  /* 0x0000000300667202 */ /* 0x000fe80000000f00 */
[----:B------:R-:W-:-:S05]  /*10650*/  @P0 BRA `(.L_x_471) ;  /* 0xffffc7b000000947 */ /* 0x000fca000383ffff */
.L_x_462:
[----:B------:R-:W-:Y:S02]  /*10660*/  @!UPT UIADD3 URZ, URZ, URZ, URZ ;  /* 0x0000003f3f3ff290 */ /* 0x000fe4000fffe03f */
[----:B------:R-:W-:Y:S02]  /*10670*/  MOV R7, 0x1f ;  /* 0x0000001f00077802 */ /* 0x000fe40000000f00 */
[----:B------:R-:W-:Y:S01]  /*10680*/  MOV R6, 0xffffffff ;  /* 0xffffffff00067802 */ /* 0x000fe20000000f00 */
[----:B------:R-:W-:Y:S06]  /*10690*/  BRA.DIV ~URZ, `(.L_x_472) ;  /* 0x000053d27f007947 */ /* 0x000fec000b800000 */
[----:B------:R1:W2:Y:S02]  /*106a0*/  SHFL.BFLY PT, R0, R225, 0x2, 0x1f ;  /* 0x0c401f00e1007f89 */ /* 0x0002a400000e0000 */
.L_x_545:
[----:B--2---:R-:W-:Y:S01]  /*106b0*/  FADD.FTZ R0, R0, R225 ;  /* 0x000000e100007221 */ /* 0x004fe20000010000 */
[----:B------:R-:W-:Y:S05]  /*106c0*/  BRA.DIV ~URZ, `(.L_x_473) ;  /* 0x000054027f007947 */ /* 0x000fea000b800000 */
[----:B------:R-:W2:Y:S04]  /*106d0*/  SHFL.BFLY PT, R2, R226, 0x2, 0x1f ;  /* 0x0c401f00e2027f89 */ /* 0x000ea800000e0000 */
[----:B------:R-:W3:Y:S01]  /*106e0*/  SHFL.BFLY PT, R5, R0, 0x1, 0x1f ;  /* 0x0c201f0000057f89 */ /* 0x000ee200000e0000 */
[----:B--2---:R-:W-:-:S02]  /*106f0*/  FADD.FTZ R4, R2, R226 ;  /* 0x000000e202047221 */ /* 0x004fc40000010000 */
[----:B---3--:R-:W-:-:S03]  /*10700*/  FADD.FTZ R0, R0, R5 ;  /* 0x0000000500007221 */ /* 0x008fc60000010000 */
[----:B------:R2:W3:Y:S04]  /*10710*/  SHFL.BFLY PT, R3, R4, 0x1, 0x1f ;  /* 0x0c201f0004037f89 */ /* 0x0004e800000e0000 */
.L_x_546:
[----:B------:R-:W-:Y:S01]  /*10720*/  FSETP.NE.FTZ.AND P1, PT, R0, RZ, PT ;  /* 0x000000ff0000720b */ /* 0x000fe20003f35000 */
[----:B---3--:R-:W-:Y:S01]  /*10730*/  FADD.FTZ R3, R3, R4 ;  /* 0x0000000403037221 */ /* 0x008fe20000010000 */
[----:B------:R-:W-:Y:S02]  /*10740*/  MOV R2, RZ ;  /* 0x000000ff00027202 */ /* 0x000fe40000000f00 */
[----:B------:R-:W-:Y:S02]  /*10750*/  MOV R21, 0xff800000 ;  /* 0xff80000000157802 */ /* 0x000fe40000000f00 */
[----:B------:R-:W-:Y:S02]  /*10760*/  FSETP.NE.FTZ.AND P0, PT, R3, RZ, PT ;  /* 0x000000ff0300720b */ /* 0x000fe40003f15000 */
[----:B------:R-:W-:-:S05]  /*10770*/  MOV R20, 0xff800000 ;  /* 0xff80000000147802 */ /* 0x000fca0000000f00 */
[----:B------:R-:W3:Y:S01]  /*10780*/  @P1 MUFU.LG2 R5, R0 ;  /* 0x0000000000051308 */ /* 0x000ee20000000c00 */
[----:B--2---:R-:W-:-:S05]  /*10790*/  @P1 MOV R4, 0x3f317218 ;  /* 0x3f31721800041802 */ /* 0x004fca0000000f00 */
[----:B------:R-:W-:Y:S02]  /*107a0*/  @P1 FMUL.FTZ R4, R4, c[0x0][0x2d0] ;  /* 0x0000b40004041a20 */ /* 0x000fe40000410000 */
[----:B------:R2:W4:Y:S01]  /*107b0*/  @P1 MUFU.RCP R2, R0 ;  /* 0x0000000000021308 */ /* 0x0005220000001000 */
[----:B---3--:R-:W-:-:S04]  /*107c0*/  @P1 FMUL.FTZ R5, R5, 0.69314718246459960938 ;  /* 0x3f31721805051820 */ /* 0x008fc80000410000 */
[----:B------:R-:W-:Y:S01]  /*107d0*/  @P1 FFMA.FTZ R21, R4, R100, R5 ;  /* 0x0000006404151223 */ /* 0x000fe20000010005 */
[----:B------:R-:W-:Y:S02]  /*107e0*/  MOV R4, 0x1 ;  /* 0x0000000100047802 */ /* 0x000fe40000000f00 */
[----:B--2---:R-:W-:Y:S01]  /*107f0*/  MOV R0, RZ ;  /* 0x000000ff00007202 */ /* 0x004fe20000000f00 */
[C---:B----4-:R-:W-:Y:S02]  /*10800*/  FMUL.FTZ R148, R2.reuse, R68 ;  /* 0x0000004402947220 */ /* 0x050fe40000410000 */
[C---:B------:R-:W-:Y:S02]  /*10810*/  FMUL.FTZ R149, R2.reuse, R69 ;  /* 0x0000004502957220 */ /* 0x040fe40000410000 */
[C---:B------:R-:W-:Y:S01]  /*10820*/  FMUL.FTZ R146, R2.reuse, R104 ;  /* 0x0000006802927220 */ /* 0x040fe20000410000 */
[----:B------:R-:W2:Y:S01]  /*10830*/  @P0 MUFU.RCP R0, R3 ;  /* 0x0000000300000308 */ /* 0x000ea20000001000 */
        /* <DEDUP_REMOVED lines=45> */
[----:B------:R3:W4:Y:S01]  /*10b10*/  @P0 MUFU.LG2 R2, R3 ;  /* 0x0000000300020308 */ /* 0x0007220000000c00 */
[C---:B--2---:R-:W-:Y:S02]  /*10b20*/  FMUL.FTZ R92, R0.reuse, R118 ;  /* 0x00000076005c7220 */ /* 0x044fe40000410000 */
[C---:B------:R-:W-:Y:S02]  /*10b30*/  FMUL.FTZ R93, R0.reuse, R119 ;  /* 0x00000077005d7220 */ /* 0x040fe40000410000 */
[C---:B------:R-:W-:Y:S02]  /*10b40*/  FMUL.FTZ R152, R0.reuse, R114 ;  /* 0x0000007200987220 */ /* 0x040fe40000410000 */
[----:B------:R-:W-:-:S02]  /*10b50*/  FMUL.FTZ R153, R0, R115 ;  /* 0x0000007300997220 */ /* 0x000fc40000410000 */
[C---:B------:R-:W-:Y:S02]  /*10b60*/  FMUL.FTZ R118, R0.reuse, R130 ;  /* 0x0000008200767220 */ /* 0x040fe40000410000 */
[C---:B------:R-:W-:Y:S02]  /*10b70*/  FMUL.FTZ R119, R0.reuse, R131 ;  /* 0x0000008300777220 */ /* 0x040fe40000410000 */
[C---:B------:R-:W-:Y:S02]  /*10b80*/  FMUL.FTZ R154, R0.reuse, R110 ;  /* 0x0000006e009a7220 */ /* 0x040fe40000410000 */
[----:B------:R-:W-:Y:S01]  /*10b90*/  FMUL.FTZ R155, R0, R111 ;  /* 0x0000006f009b7220 */ /* 0x000fe20000410000 */
[----:B---3--:R-:W-:Y:S01]  /*10ba0*/  @P0 MOV R3, 0x3f317218 ;  /* 0x3f31721800030802 */ /* 0x008fe20000000f00 */
[----:B----4-:R-:W-:Y:S02]  /*10bb0*/  @P0 FMUL.FTZ R2, R2, 0.69314718246459960938 ;  /* 0x3f31721802020820 */ /* 0x010fe40000410000 */
        /* <DEDUP_REMOVED lines=43> */
.L_x_419:
[----:B------:R-:W2:Y:S01]  /*10e70*/  S2R R2, SR_TID.X ;  /* 0x0000000000027919 */ /* 0x000ea20000002100 */
        /* <DEDUP_REMOVED lines=16> */
.L_x_475:
[----:B------:R-:W-:Y:S05]  /*10f80*/  BSYNC B0 ;  /* 0x0000000000007941 */ /* 0x000fea0003800000 */
.L_x_474:
        /* <DEDUP_REMOVED lines=19> */
[----:B------:R-:W-:Y:S02]  /*110c0*/  ISETP.NE.U32.AND P2, PT, RZ, c[0x0][0x508], PT ;  /* 0x00014200ff007a0c */ /* 0x000fe40003f45070 */
[----:B------:R-:W-:Y:S02]  /*110d0*/  ISETP.NE.U32.AND P1, PT, RZ, c[0x0][0x500], PT ;  /* 0x00014000ff007a0c */ /* 0x000fe40003f25070 */
[----:B------:R-:W-:-:S02]  /*110e0*/  ISETP.NE.AND.EX P2, PT, RZ, c[0x0][0x50c], PT, P2 ;  /* 0x00014300ff007a0c */ /* 0x000fc40003f45320 */
        /* <DEDUP_REMOVED lines=79> */
[----:B-1----:R-:W-:-:S03]  /*115e0*/  F2FP.PACK_AB R0, R79, R78 ;  /* 0x0000004e4f00723e */ /* 0x002fc600000000ff */
[----:B------:R-:W4:Y:S01]  /*115f0*/  LDL.LU R8, [R1+0xc] ;  /* 0x00000c0001087983 */ /* 0x000f220000300800 */
[----:B------:R-:W-:-:S03]  /*11600*/  IMAD.MOV.U32 R12, RZ, RZ, c[0x0][0x388] ;  /* 0x0000e200ff0c7624 */ /* 0x000fc600078e00ff */
[----:B------:R1:W-:Y:S01]  /*11610*/  STS [R7+0x8400], R0 ;  /* 0x0084000007007388 */ /* 0x0003e20000000800 */
[----:B--2---:R-:W-:Y:S02]  /*11620*/  F2FP.PACK_AB R4, R89, R88 ;  /* 0x000000585904723e */ /* 0x004fe400000000ff */
[----:B---3--:R-:W-:-:S03]  /*11630*/  F2FP.PACK_AB R3, R71, R70 ;  /* 0x000000464703723e */ /* 0x008fc600000000ff */
[----:B------:R2:W-:Y:S01]  /*11640*/  STS [R6+0x8000], R4 ;  /* 0x0080000406007388 */ /* 0x0005e20000000800 */
[----:B------:R-:W-:-:S03]  /*11650*/  F2FP.PACK_AB R2, R81, R80 ;  /* 0x000000505102723e */ /* 0x000fc600000000ff */
[----:B------:R3:W-:Y:S04]  /*11660*/  STS [R6+0x8400], R3 ;  /* 0x0084000306007388 */ /* 0x0007e80000000800 */
[----:B------:R3:W-:Y:S01]  /*11670*/  STS [R5+0x8000], R2 ;  /* 0x0080000205007388 */ /* 0x0007e20000000800 */
[----:B-1----:R-:W-:-:S05]  /*11680*/  F2FP.PACK_AB R0, R59, R58 ;  /* 0x0000003a3b00723e */ /* 0x002fca00000000ff */
[----:B------:R1:W-:Y:S01]  /*11690*/  STS [R5+0x8400], R0 ;  /* 0x0084000005007388 */ /* 0x0003e20000000800 */
[----:B--2---:R-:W-:Y:S01]  /*116a0*/  IMAD.MOV.U32 R4, RZ, RZ, 0x4 ;  /* 0x00000004ff047424 */ /* 0x004fe200078e00ff */
[----:B---3--:R-:W-:-:S03]  /*116b0*/  F2FP.PACK_AB R3, R61, R60 ;  /* 0x0000003c3d03723e */ /* 0x008fc600000000ff */
[----:B------:R-:W-:Y:S02]  /*116c0*/  @P2 IMAD.WIDE R6, R235, R4, c[0x0][0x508] ;  /* 0x00014200eb062625 */ /* 0x000fe400078e0204 */
[----:B------:R-:W-:Y:S02]  /*116d0*/  STS [R9+0x8000], R3 ;  /* 0x0080000309007388 */ /* 0x000fe40000000800 */
[----:B------:R-:W-:Y:S01]  /*116e0*/  IMAD.MOV.U32 R2, RZ, RZ, RZ ;  /* 0x000000ffff027224 */ /* 0x000fe200078e00ff */
[----:B-1----:R-:W-:Y:S01]  /*116f0*/  F2FP.PACK_AB R0, R57, R56 ;  /* 0x000000383900723e */ /* 0x002fe200000000ff */
[----:B------:R-:W-:-:S04]  /*11700*/  IMAD.WIDE R4, R235, R4, c[0x0][0x500] ;  /* 0x00014000eb047625 */ /* 0x000fc800078e0204 */
        /* <DEDUP_REMOVED lines=11> */
.L_x_478:
[----:B--2---:R-:W2:Y:S01]  /*117c0*/  LDL R13, [R1+0x10] ;  /* 0x00001000010d7983 */ /* 0x004ea20000100800 */
[----:B------:R-:W-:Y:S01]  /*117d0*/  IMAD.MOV.U32 R10, RZ, RZ, 0x368 ;  /* 0x00000368ff0a7424 */ /* 0x000fe200078e00ff */
[----:B------:R-:W-:Y:S01]  /*117e0*/  ISETP.GT.AND P3, PT, R0, 0x1, PT ;  /* 0x000000010000780c */ /* 0x000fe20003f64270 */
[----:B------:R-:W-:Y:S01]  /*117f0*/  IMAD.MOV.U32 R0, RZ, RZ, c[0x0][0x4e8] ;  /* 0x00013a00ff007624 */ /* 0x000fe200078e00ff */
[----:B------:R-:W3:Y:S01]  /*11800*/  LDL R22, [R1+0x3c] ;  /* 0x00003c0001167983 */ /* 0x000ee20000100800 */
[----:B------:R-:W-:Y:S01]  /*11810*/  ISETP.NE.U32.AND P0, PT, RZ, c[0x0][0x500], PT ;  /* 0x00014000ff007a0c */ /* 0x000fe20003f05070 */
[----:B------:R-:W-:Y:S01]  /*11820*/  IMAD.IADD R3, R240, 0x1, R231 ;  /* 0x00000001f0037824 */ /* 0x000fe200078e02e7 */
[----:B------:R-:W-:-:S02]  /*11830*/  SEL R10, R10, 0x328, P3 ;  /* 0x000003280a0a7807 */ /* 0x000fc40001800000 */
[----:B------:R-:W-:Y:S02]  /*11840*/  ISETP.NE.AND.EX P0, PT, RZ, c[0x0][0x504], PT, P0 ;  /* 0x00014100ff007a0c */ /* 0x000fe40003f05300 */
[----:B------:R-:W1:Y:S01]  /*11850*/  LDC.64 R6, c[0x0][R10+0x170] ;  /* 0x00005c000a067b82 */ /* 0x000e620000000a00 */
[----:B------:R-:W-:Y:S02]  /*11860*/  ISETP.NE.AND P2, PT, R0, 0x1, PT ;  /* 0x000000010000780c */ /* 0x000fe40003f45270 */
[----:B------:R-:W-:Y:S02]  /*11870*/  SHF.R.S32.HI R4, RZ, 0x1f, R235 ;  /* 0x0000001fff047819 */ /* 0x000fe400000114eb */
[----:B------:R-:W-:Y:S02]  /*11880*/  SEL R0, R235, RZ, !P0 ;  /* 0x000000ffeb007207 */ /* 0x000fe40004000000 */
[----:B------:R-:W-:Y:S01]  /*11890*/  SEL R5, R4, RZ, !P0 ;  /* 0x000000ff04057207 */ /* 0x000fe20004000000 */
[----:B------:R4:W4:Y:S08]  /*118a0*/  LDC.64 R14, c[0x0][R10+0x168] ;  /* 0x00005a000a0e7b82 */ /* 0x0009300000000a00 */
[----:B------:R4:W2:Y:S08]  /*118b0*/  LDC.64 R18, c[0x0][R10+0x178] ;  /* 0x00005e000a127b82 */ /* 0x0008b00000000a00 */
[----:B------:R4:W2:Y:S01]  /*118c0*/  LDC.64 R16, c[0x0][R10+0x160] ;  /* 0x000058000a107b82 */ /* 0x0008a20000000a00 */
[----:B------:R-:W4:Y:S01]  /*118d0*/  S2R R23, SR_TID.X ;  /* 0x0000000000177919 */ /* 0x000f220000002100 */
[----:B-1----:R-:W-:-:S04]  /*118e0*/  IMAD R4, R7, R0, RZ ;  /* 0x0000000007047224 */ /* 0x002fc800078e02ff */
[----:B----4-:R-:W-:Y:S02]  /*118f0*/  IMAD R10, R6, R5, R4 ;  /* 0x00000005060a7224 */ /* 0x010fe400078e0204 */
[----:B------:R-:W-:-:S04]  /*11900*/  @P2 IMAD.HI.U32 R5, R3, c[0x0][0x4ec], RZ ;  /* 0x00013b0003052a27 */ /* 0x000fc800078e00ff */
[----:B------:R-:W-:Y:S01]  /*11910*/  IMAD.MOV.U32 R4, RZ, RZ, R3 ;  /* 0x000000ffff047224 */ /* 0x000fe200078e0003 */
[----:B------:R-:W-:Y:S01]  /*11920*/  @P2 SHF.R.U32.HI R4, RZ, c[0x0][0x4f0], R5 ;  /* 0x00013c00ff042a19 */ /* 0x000fe20000011605 */
        /* <DEDUP_REMOVED lines=8> */
[----:B------:R-:W-:Y:S01]  /*119b0*/  IMAD.IADD R15, R23, 0x1, -R15 ;  /* 0x00000001170f7824 */ /* 0x000fe200078e0a0f */
[----:B--2---:R-:W-:Y:S01]  /*119c0*/  SEL R5, R13, RZ, P3 ;  /* 0x000000ff0d057207 */ /* 0x004fe20001800000 */
[----:B------:R-:W-:Y:S02]  /*119d0*/  IMAD.IADD R13, R7, 0x1, R10 ;  /* 0x00000001070d7824 */ /* 0x000fe400078e020a */
[----:B------:R-:W-:Y:S02]  /*119e0*/  IMAD.IADD R7, R9, 0x1, R11 ;  /* 0x0000000109077824 */ /* 0x000fe400078e020b */
[----:B------:R-:W-:Y:S02]  /*119f0*/  IMAD.MOV R10, RZ, RZ, -R4 ;  /* 0x000000ffff0a7224 */ /* 0x000fe400078e0a04 */
[-C--:B------:R-:W-:Y:S02]  /*11a00*/  IMAD R11, R19, R5.reuse, RZ ;  /* 0x00000005130b7224 */ /* 0x080fe400078e02ff */
        /* <DEDUP_REMOVED lines=19> */
[----:B---3--:R-:W-:-:S03]  /*11b40*/  IMAD.IADD R5, R22, 0x1, R231 ;  /* 0x0000000116057824 */ /* 0x008fc600078e02e7 */
        /* <DEDUP_REMOVED lines=40> */
[-C--:B------:R-:W-:Y:S02]  /*11dd0*/  IADD3 R11, R9, R231.reuse, RZ ;  /* 0x000000e7090b7210 */ /* 0x080fe40007ffe0ff */
[----:B--2---:R-:W-:-:S04]  /*11de0*/  IADD3 R5, R15, R231, RZ ;  /* 0x000000e70f057210 */ /* 0x004fc80007ffe0ff */
        /* <DEDUP_REMOVED lines=21> */
.L_x_547:
[----:B------:R-:W-:Y:S05]  /*11f40*/  BRA.DIV ~URZ, `(.L_x_481) ;  /* 0x00003cf27f007947 */ /* 0x000fea000b800000 */
[----:B------:R3:W4:Y:S02]  /*11f50*/  SHFL.IDX PT, R0, R13, RZ, 0x181f ;  /* 0x00181fff0d007589 */ /* 0x00072400000e0000 */
.L_x_548:
[----:B------:R-:W-:Y:S01]  /*11f60*/  ISETP.GE.AND P0, PT, R11, R4, PT ;  /* 0x000000040b00720c */ /* 0x000fe20003f06270 */
[----:B------:R-:W-:-:S12]  /*11f70*/  BSSY B0, `(.L_x_482) ;  /* 0x0000010000007945 */ /* 0x000fd80003800000 */
[----:B------:R-:W-:Y:S05]  /*11f80*/  @P0 BRA `(.L_x_483) ;  /* 0x000000e000000947 */ /* 0x000fea0003800000 */
[----:B------:R-:W5:Y:S04]  /*11f90*/  LDL R14, [R1+0x4] ;  /* 0x00000400010e7983 */ /* 0x000f680000100800 */
[----:B---3--:R-:W3:Y:S01]  /*11fa0*/  LDL R5, [R1] ;  /* 0x0000000001057983 */ /* 0x008ee20000100800 */
[----:B------:R-:W-:Y:S02]  /*11fb0*/  ISETP.GE.AND P5, PT, R236, c[0x0][0x3c8], PT ;  /* 0x0000f200ec007a0c */ /* 0x000fe40003fa6270 */
[----:B------:R-:W-:Y:S02]  /*11fc0*/  ISETP.GE.AND P4, PT, R238, c[0x0][0x3c8], PT ;  /* 0x0000f200ee007a0c */ /* 0x000fe40003f86270 */
[----:B------:R-:W-:-:S09]  /*11fd0*/  ISETP.GE.AND P3, PT, R239, c[0x0][0x3c8], PT ;  /* 0x0000f200ef007a0c */ /* 0x000fd20003f66270 */
[-C--:B----4-:R-:W-:Y:S02]  /*11fe0*/  @!P5 LEA R8, P2, R236, R0.reuse, 0x1 ;  /* 0x00000000ec08d211 */ /* 0x090fe400078408ff */
[-C--:B------:R-:W-:Y:S02]  /*11ff0*/  @!P4 LEA R6, P1, R238, R0.reuse, 0x1 ;  /* 0x00000000ee06c211 */ /* 0x080fe400078208ff */
[----:B------:R-:W-:Y:S02]  /*12000*/  @!P3 LEA R2, P0, R239, R0, 0x1 ;  /* 0x00000000ef02b211 */ /* 0x000fe400078008ff */
[----:B--2---:R-:W-:-:S05]  /*12010*/  @!P5 LEA.HI.X R9, R236, R10, R237, 0x1, P2 ;  /* 0x0000000aec09d211 */ /* 0x004fca00010f0ced */
[----:B------:R2:W-:Y:S01]  /*12020*/  @!P5 ST.E.128 [R8.64], R24 ;  /* 0x000000180800d985 */ /* 0x0005e2000c101d06 */
[-C--:B-----5:R-:W-:Y:S02]  /*12030*/  @!P4 LEA.HI.X R7, R238, R10.reuse, R14, 0x1, P1 ;  /* 0x0000000aee07c211 */ /* 0x0a0fe400008f0c0e */
[----:B---3--:R-:W-:-:S03]  /*12040*/  @!P3 LEA.HI.X R3, R239, R10, R5, 0x1, P0 ;  /* 0x0000000aef03b211 */ /* 0x008fc600000f0c05 */
[----:B------:R2:W-:Y:S04]  /*12050*/  @!P4 ST.E.128 [R6.64], R20 ;  /* 0x000000140600c985 */ /* 0x0005e8000c101d06 */
[----:B------:R2:W-:Y:S02]  /*12060*/  @!P3 ST.E.128 [R2.64], R16 ;  /* 0x000000100200b985 */ /* 0x0005e4000c101d06 */
.L_x_483:
[----:B------:R-:W-:Y:S05]  /*12070*/  BSYNC B0 ;  /* 0x0000000000007941 */ /* 0x000fea0003800000 */
.L_x_482:
[----:B------:R-:W-:Y:S05]  /*12080*/  BRA.DIV ~URZ, `(.L_x_484) ;  /* 0x00003c127f007947 */ /* 0x000fea000b800000 */
[----:B--2---:R2:W1:Y:S04]  /*12090*/  SHFL.IDX PT, R10, R12, 0x1, 0x181f ;  /* 0x00381f000c0a7f89 */ /* 0x00446800000e0000 */
[----:B----4-:R2:W4:Y:S02]  /*120a0*/  SHFL.IDX PT, R0, R13, 0x1, 0x181f ;  /* 0x00381f000d007f89 */ /* 0x01052400000e0000 */
.L_x_549:
[----:B------:R-:W-:Y:S01]  /*120b0*/  IADD3 R2, R11, 0x20, RZ ;  /* 0x000000200b027810 */ /* 0x000fe20007ffe0ff */
[----:B------:R-:W-:Y:S03]  /*120c0*/  BSSY B0, `(.L_x_485) ;  /* 0x0000011000007945 */ /* 0x000fe60003800000 */
[----:B------:R-:W-:-:S13]  /*120d0*/  ISETP.GE.AND P0, PT, R2, R4, PT ;  /* 0x000000040200720c */ /* 0x000fda0003f06270 */
[----:B------:R-:W-:Y:S05]  /*120e0*/  @P0 BRA `(.L_x_486) ;  /* 0x000000e000000947 */ /* 0x000fea0003800000 */
[----:B------:R-:W5:Y:S04]  /*120f0*/  LDL R14, [R1+0x4] ;  /* 0x00000400010e7983 */ /* 0x000f680000100800 */
[----:B--2---:R-:W2:Y:S01]  /*12100*/  LDL R5, [R1] ;  /* 0x0000000001057983 */ /* 0x004ea20000100800 */
[----:B------:R-:W-:Y:S02]  /*12110*/  ISETP.GE.AND P2, PT, R236, c[0x0][0x3c8], PT ;  /* 0x0000f200ec007a0c */ /* 0x000fe40003f46270 */
[----:B------:R-:W-:Y:S02]  /*12120*/  ISETP.GE.AND P1, PT, R238, c[0x0][0x3c8], PT ;  /* 0x0000f200ee007a0c */ /* 0x000fe40003f26270 */
[----:B------:R-:W-:-:S09]  /*12130*/  ISETP.GE.AND P0, PT, R239, c[0x0][0x3c8], PT ;  /* 0x0000f200ef007a0c */ /* 0x000fd20003f06270 */
[-C--:B----4-:R-:W-:Y:S02]  /*12140*/  @!P2 LEA R8, P5, R236, R0.reuse, 0x1 ;  /* 0x00000000ec08a211 */ /* 0x090fe400078a08ff */
[-C--:B------:R-:W-:Y:S02]  /*12150*/  @!P1 LEA R6, P4, R238, R0.reuse, 0x1 ;  /* 0x00000000ee069211 */ /* 0x080fe400078808ff */
[----:B------:R-:W-:Y:S02]  /*12160*/  @!P0 LEA R2, P3, R239, R0, 0x1 ;  /* 0x00000000ef028211 */ /* 0x000fe400078608ff */
[----:B-1----:R-:W-:-:S05]  /*12170*/  @!P2 LEA.HI.X R9, R236, R10, R237, 0x1, P5 ;  /* 0x0000000aec09a211 */ /* 0x002fca00028f0ced */
[----:B------:R1:W-:Y:S01]  /*12180*/  @!P2 ST.E.128 [R8.64], R36 ;  /* 0x000000240800a985 */ /* 0x0003e2000c101d06 */
[-C--:B-----5:R-:W-:Y:S02]  /*12190*/  @!P1 LEA.HI.X R7, R238, R10.reuse, R14, 0x1, P4 ;  /* 0x0000000aee079211 */ /* 0x0a0fe400020f0c0e */
[----:B--2---:R-:W-:-:S03]  /*121a0*/  @!P0 LEA.HI.X R3, R239, R10, R5, 0x1, P3 ;  /* 0x0000000aef038211 */ /* 0x004fc600018f0c05 */
[----:B------:R1:W-:Y:S04]  /*121b0*/  @!P1 ST.E.128 [R6.64], R32 ;  /* 0x0000002006009985 */ /* 0x0003e8000c101d06 */
[----:B------:R1:W-:Y:S02]  /*121c0*/  @!P0 ST.E.128 [R2.64], R28 ;  /* 0x0000001c02008985 */ /* 0x0003e4000c101d06 */
.L_x_486:
[----:B------:R-:W-:Y:S05]  /*121d0*/  BSYNC B0 ;  /* 0x0000000000007941 */ /* 0x000fea0003800000 */
.L_x_485:
[----:B------:R-:W-:Y:S05]  /*121e0*/  BRA.DIV ~URZ, `(.L_x_487) ;  /* 0x00003b727f007947 */ /* 0x000fea000b800000 */
[----:B-1----:R1:W2:Y:S02]  /*121f0*/  SHFL.IDX PT, R10, R12, 0x2, 0x181f ;  /* 0x00581f000c0a7f89 */ /* 0x0022a400000e0000 */
.L_x_550:
[----:B------:R-:W-:Y:S05]  /*12200*/  BRA.DIV ~URZ, `(.L_x_488) ;  /* 0x00003bc27f007947 */ /* 0x000fea000b800000 */
[----:B----4-:R4:W1:Y:S02]  /*12210*/  SHFL.IDX PT, R0, R13, 0x2, 0x181f ;  /* 0x00581f000d007f89 */ /* 0x01086400000e0000 */
.L_x_551:
[----:B------:R-:W-:Y:S01]  /*12220*/  IADD3 R2, R11, 0x40, RZ ;  /* 0x000000400b027810 */ /* 0x000fe20007ffe0ff */
[----:B------:R-:W-:Y:S03]  /*12230*/  BSSY B0, `(.L_x_489) ;  /* 0x0000011000007945 */ /* 0x000fe60003800000 */
[----:B------:R-:W-:-:S13]  /*12240*/  ISETP.GE.AND P0, PT, R2, R4, PT ;  /* 0x000000040200720c */ /* 0x000fda0003f06270 */
[----:B------:R-:W-:Y:S05]  /*12250*/  @P0 BRA `(.L_x_490) ;  /* 0x000000e000000947 */ /* 0x000fea0003800000 */
[----:B------:R-:W5:Y:S04]  /*12260*/  LDL R14, [R1+0x4] ;  /* 0x00000400010e7983 */ /* 0x000f680000100800 */
[----:B---3--:R-:W3:Y:S01]  /*12270*/  LDL R5, [R1] ;  /* 0x0000000001057983 */ /* 0x008ee20000100800 */
[----:B------:R-:W-:Y:S02]  /*12280*/  ISETP.GE.AND P2, PT, R236, c[0x0][0x3c8], PT ;  /* 0x0000f200ec007a0c */ /* 0x000fe40003f46270 */
[----:B------:R-:W-:Y:S02]  /*12290*/  ISETP.GE.AND P1, PT, R238, c[0x0][0x3c8], PT ;  /* 0x0000f200ee007a0c */ /* 0x000fe40003f26270 */
[----:B------:R-:W-:-:S09]  /*122a0*/  ISETP.GE.AND P0, PT, R239, c[0x0][0x3c8], PT ;  /* 0x0000f200ef007a0c */ /* 0x000fd20003f06270 */
[-C--:B-1----:R-:W-:Y:S02]  /*122b0*/  @!P2 LEA R8, P5, R236, R0.reuse, 0x1 ;  /* 0x00000000ec08a211 */ /* 0x082fe400078a08ff */
        /* <DEDUP_REMOVED lines=8> */
.L_x_490:
[----:B------:R-:W-:Y:S05]  /*12340*/  BSYNC B0 ;  /* 0x0000000000007941 */ /* 0x000fea0003800000 */
.L_x_489:
[----:B------:R-:W-:Y:S05]  /*12350*/  BRA.DIV ~URZ, `(.L_x_491) ;  /* 0x00003ad27f007947 */ /* 0x000fea000b800000 */
[----:B-1----:R1:W3:Y:S04]  /*12360*/  SHFL.IDX PT, R6, R12, 0x3, 0x181f ;  /* 0x00781f000c067f89 */ /* 0x0022e800000e0000 */
[----:B------:R1:W4:Y:S02]  /*12370*/  SHFL.IDX PT, R0, R13, 0x3, 0x181f ;  /* 0x00781f000d007f89 */ /* 0x00032400000e0000 */
.L_x_552:
[----:B------:R-:W-:-:S04]  /*12380*/  IADD3 R2, R11, 0x60, RZ ;  /* 0x000000600b027810 */ /* 0x000fc80007ffe0ff */
[----:B------:R-:W-:-:S13]  /*12390*/  ISETP.GE.AND P0, PT, R2, R4, PT ;  /* 0x000000040200720c */ /* 0x000fda0003f06270 */
[----:B------:R-:W-:Y:S05]  /*123a0*/  @P0 BRA `(.L_x_492) ;  /* 0x00001fe000000947 */ /* 0x000fea0003800000 */
[----:B------:R-:W5:Y:S01]  /*123b0*/  LDL R7, [R1+0x4] ;  /* 0x0000040001077983 */ /* 0x000f620000100800 */
        /* <DEDUP_REMOVED lines=10> */
[----:B------:R-:W4:Y:S01]  /*12460*/  LDL R7, [R1] ;  /* 0x0000000001077983 */ /* 0x000f220000100800 */
[----:B---3--:R-:W-:-:S04]  /*12470*/  LEA R2, P0, R239, R0, 0x1 ;  /* 0x00000000ef027211 */ /* 0x008fc800078008ff */
[----:B----4-:R-:W-:-:S05]  /*12480*/  LEA.HI.X R3, R239, R6, R7, 0x1, P0 ;  /* 0x00000006ef037211 */ /* 0x010fca00000f0c07 */
[----:B------:R3:W-:Y:S01]  /*12490*/  ST.E.128 [R2.64], R60 ;  /* 0x0000003c02007985 */ /* 0x0007e2000c101d06 */
[----:B------:R-:W-:Y:S05]  /*124a0*/  BRA `(.L_x_492) ;  /* 0x00001ee000007947 */ /* 0x000fea0003800000 */
.L_x_479:
        /* <DEDUP_REMOVED lines=33> */
.L_x_553:
[----:B------:R-:W-:Y:S05]  /*126c0*/  BRA.DIV ~URZ, `(.L_x_494) ;  /* 0x000038927f007947 */ /* 0x000fea000b800000 */
[----:B------:R4:W1:Y:S02]  /*126d0*/  SHFL.IDX PT, R0, R14, RZ, 0x1c1f ;  /* 0x001c1fff0e007589 */ /* 0x00086400000e0000 */
.L_x_554:
[C---:B------:R-:W-:Y:S01]  /*126e0*/  IADD3 R13, R227.reuse, 0x8, RZ ;  /* 0x00000008e30d7810 */ /* 0x040fe20007ffe0ff */
[----:B------:R-:W-:Y:S01]  /*126f0*/  BSSY B0, `(.L_x_495) ;  /* 0x0000092000007945 */ /* 0x000fe20003800000 */
[C---:B------:R-:W-:Y:S02]  /*12700*/  IADD3 R16, R227.reuse, 0x10, RZ ;  /* 0x00000010e3107810 */ /* 0x040fe40007ffe0ff */
[C---:B------:R-:W-:Y:S02]  /*12710*/  IADD3 R17, R227.reuse, 0x18, RZ ;  /* 0x00000018e3117810 */ /* 0x040fe40007ffe0ff */
[C---:B------:R-:W-:Y:S02]  /*12720*/  IADD3 R18, R227.reuse, 0x20, RZ ;  /* 0x00000020e3127810 */ /* 0x040fe40007ffe0ff */
[C---:B------:R-:W-:Y:S02]  /*12730*/  IADD3 R19, R227.reuse, 0x28, RZ ;  /* 0x00000028e3137810 */ /* 0x040fe40007ffe0ff */
[----:B-1----:R-:W-:-:S02]  /*12740*/  IADD3 R20, R227, 0x30, RZ ;  /* 0x00000030e3147810 */ /* 0x002fc40007ffe0ff */
        /* <DEDUP_REMOVED lines=14> */
[----:B------:R-:W-:Y:S02]  /*12830*/  IADD3 R34, R227, 0xa0, RZ ;  /* 0x000000a0e3227810 */ /* 0x000fe40007ffe0ff */
        /* <DEDUP_REMOVED lines=21> */
[----:B------:R-:W-:Y:S01]  /*12990*/  SHF.R.S32.HI R55, RZ, 0x1f, R34 ;  /* 0x0000001fff377819 */ /* 0x000fe20000011422 */
[----:B------:R-:W-:Y:S05]  /*129a0*/  @P1 BRA `(.L_x_496) ;  /* 0x0000066000001947 */ /* 0x000fea0003800000 */
[----:B------:R-:W-:Y:S02]  /*129b0*/  ISETP.GE.AND P6, PT, R227, c[0x0][0x3c8], PT ;  /* 0x0000f200e3007a0c */ /* 0x000fe40003fc6270 */
[----:B------:R-:W-:Y:S02]  /*129c0*/  ISETP.GE.AND P2, PT, R13, c[0x0][0x3c8], PT ;  /* 0x0000f2000d007a0c */ /* 0x000fe40003f46270 */
[----:B------:R-:W-:Y:S02]  /*129d0*/  ISETP.GE.AND P5, PT, R16, c[0x0][0x3c8], PT ;  /* 0x0000f20010007a0c */ /* 0x000fe40003fa6270 */
[----:B------:R-:W-:Y:S02]  /*129e0*/  ISETP.GE.AND P1, PT, R17, c[0x0][0x3c8], PT ;  /* 0x0000f20011007a0c */ /* 0x000fe40003f26270 */
[C---:B------:R-:W-:Y:S02]  /*129f0*/  IADD3 R90, R227.reuse, 0xb0, RZ ;  /* 0x000000b0e35a7810 */ /* 0x040fe40007ffe0ff */
[----:B------:R-:W-:-:S02]  /*12a00*/  IADD3 R5, R227, 0xb8, RZ ;  /* 0x000000b8e3057810 */ /* 0x000fc40007ffe0ff */
[C---:B------:R-:W-:Y:S02]  /*12a10*/  IADD3 R91, R227.reuse, 0xb0, RZ ;  /* 0x000000b0e35b7810 */ /* 0x040fe40007ffe0ff */
[-C--:B------:R-:W-:Y:S02]  /*12a20*/  @!P6 LEA R2, P4, R227, R0.reuse, 0x2 ;  /* 0x00000000e302e211 */ /* 0x080fe400078810ff */
[----:B------:R-:W-:Y:S02]  /*12a30*/  @!P2 LEA R6, P3, R13, R0, 0x2 ;  /* 0x000000000d06a211 */ /* 0x000fe400078610ff */
[-C--:B---3--:R-:W-:Y:S02]  /*12a40*/  @!P6 LEA.HI.X R3, R227, R4.reuse, R15, 0x2, P4 ;  /* 0x00000004e303e211 */ /* 0x088fe400020f140f */
[----:B------:R-:W-:Y:S02]  /*12a50*/  @!P2 LEA.HI.X R7, R13, R4, R36, 0x2, P3 ;  /* 0x000000040d07a211 */ /* 0x000fe400018f1424 */
[----:B------:R-:W-:Y:S01]  /*12a60*/  IADD3 R87, R227, 0xb8, RZ ;  /* 0x000000b8e3577810 */ /* 0x000fe20007ffe0ff */
[----:B------:R1:W-:Y:S01]  /*12a70*/  @!P6 ST.E.64 [R2.64], R146 ;  /* 0x000000920200e985 */ /* 0x0003e2000c101b06 */
[----:B------:R-:W-:-:S02]  /*12a80*/  ISETP.GE.AND P6, PT, R18, c[0x0][0x3c8], PT ;  /* 0x0000f20012007a0c */ /* 0x000fc40003fc6270 */
[----:B------:R-:W-:Y:S01]  /*12a90*/  SHF.R.S32.HI R91, RZ, 0x1f, R91 ;  /* 0x0000001fff5b7819 */ /* 0x000fe2000001145b */
[----:B------:R3:W-:Y:S01]  /*12aa0*/  @!P2 ST.E.64 [R6.64], R100 ;  /* 0x000000640600a985 */ /* 0x0007e2000c101b06 */
[----:B------:R-:W-:Y:S02]  /*12ab0*/  ISETP.GE.AND P2, PT, R19, c[0x0][0x3c8], PT ;  /* 0x0000f20013007a0c */ /* 0x000fe40003f46270 */
[----:B------:R-:W-:Y:S02]  /*12ac0*/  SHF.R.S32.HI R87, RZ, 0x1f, R87 ;  /* 0x0000001fff577819 */ /* 0x000fe40000011457 */
[CC--:B-1----:R-:W-:Y:S02]  /*12ad0*/  @!P5 LEA R2, P4, R16.reuse, R0.reuse, 0x2 ;  /* 0x000000001002d211 */ /* 0x0c2fe400078810ff */
[----:B---3--:R-:W-:Y:S02]  /*12ae0*/  @!P1 LEA R6, P3, R17, R0, 0x2 ;  /* 0x0000000011069211 */ /* 0x008fe400078610ff */
[----:B------:R-:W-:-:S02]  /*12af0*/  @!P5 LEA.HI.X R3, R16, R4, R35, 0x2, P4 ;  /* 0x000000041003d211 */ /* 0x000fc400020f1423 */
        /* <DEDUP_REMOVED lines=32> */
[----:B------:R-:W-:-:S05]  /*12d00*/  @!P1 LEA.HI.X R7, R25, R4, R45, 0x2, P3 ;  /* 0x0000000419079211 */ /* 0x000fca00018f142d */
[C---:B------:R-:W-:Y:S01]  /*12d10*/  @!P2 LEA R8, P3, R27.reuse, R0, 0x2 ;  /* 0x000000001b08a211 */ /* 0x040fe200078610ff */
[----:B------:R1:W-:Y:S01]  /*12d20*/  @!P5 ST.E.64 [R2.64], R132 ;  /* 0x000000840200d985 */ /* 0x0003e2000c101b06 */
[----:B------:R-:W-:Y:S02]  /*12d30*/  ISETP.GE.AND P5, PT, R28, c[0x0][0x3c8], PT ;  /* 0x0000f2001c007a0c */ /* 0x000fe40003fa6270 */
[----:B------:R-:W-:Y:S01]  /*12d40*/  @!P2 LEA.HI.X R9, R27, R4, R47, 0x2, P3 ;  /* 0x000000041b09a211 */ /* 0x000fe200018f142f */
[----:B------:R3:W-:Y:S01]  /*12d50*/  @!P1 ST.E.64 [R6.64], R136 ;  /* 0x0000008806009985 */ /* 0x0007e2000c101b06 */
[----:B------:R-:W-:Y:S02]  /*12d60*/  ISETP.GE.AND P1, PT, R29, c[0x0][0x3c8], PT ;  /* 0x0000f2001d007a0c */ /* 0x000fe40003f26270 */
[----:B-1----:R-:W-:-:S04]  /*12d70*/  @!P6 LEA R2, P4, R26, R0, 0x2 ;  /* 0x000000001a02e211 */ /* 0x002fc800078810ff */
[----:B------:R-:W-:-:S03]  /*12d80*/  @!P6 LEA.HI.X R3, R26, R4, R46, 0x2, P4 ;  /* 0x000000041a03e211 */ /* 0x000fc600020f142e */
[----:B---3--:R-:W-:Y:S02]  /*12d90*/  @!P5 LEA R6, P3, R28, R0, 0x2 ;  /* 0x000000001c06d211 */ /* 0x008fe400078610ff */
[----:B------:R-:W-:Y:S01]  /*12da0*/  ISETP.GE.AND P4, PT, R30, c[0x0][0x3c8], PT ;  /* 0x0000f2001e007a0c */ /* 0x000fe20003f86270 */
[----:B------:R1:W-:Y:S01]  /*12db0*/  @!P6 ST.E.64 [R2.64], R138 ;  /* 0x0000008a0200e985 */ /* 0x0003e2000c101b06 */
[----:B------:R-:W-:Y:S02]  /*12dc0*/  ISETP.GE.AND P6, PT, R31, c[0x0][0x3c8], PT ;  /* 0x0000f2001f007a0c */ /* 0x000fe40003fc6270 */
[----:B------:R-:W-:Y:S01]  /*12dd0*/  @!P5 LEA.HI.X R7, R28, R4, R48, 0x2, P3 ;  /* 0x000000041c07d211 */ /* 0x000fe200018f1430 */
[----:B------:R3:W-:Y:S01]  /*12de0*/  @!P2 ST.E.64 [R8.64], R140 ;  /* 0x0000008c0800a985 */ /* 0x0007e2000c101b06 */
[----:B------:R-:W-:-:S03]  /*12df0*/  ISETP.GE.AND P3, PT, R32, c[0x0][0x3c8], PT ;  /* 0x0000f20020007a0c */ /* 0x000fc60003f66270 */
[----:B------:R5:W-:Y:S01]  /*12e00*/  @!P5 ST.E.64 [R6.64], R142 ;  /* 0x0000008e0600d985 */ /* 0x000be2000c101b06 */
[----:B-1----:R-:W-:-:S04]  /*12e10*/  @!P1 LEA R2, P2, R29, R0, 0x2 ;  /* 0x000000001d029211 */ /* 0x002fc800078410ff */
[----:B------:R-:W-:Y:S02]  /*12e20*/  @!P1 LEA.HI.X R3, R29, R4, R49, 0x2, P2 ;  /* 0x000000041d039211 */ /* 0x000fe400010f1431 */
[----:B---3--:R-:W-:-:S03]  /*12e30*/  @!P6 LEA R8, P2, R31, R0, 0x2 ;  /* 0x000000001f08e211 */ /* 0x008fc600078410ff */
[----:B------:R1:W-:Y:S01]  /*12e40*/  @!P1 ST.E.64 [R2.64], R144 ;  /* 0x0000009002009985 */ /* 0x0003e2000c101b06 */
[----:B------:R-:W-:Y:S02]  /*12e50*/  ISETP.GE.AND P1, PT, R33, c[0x0][0x3c8], PT ;  /* 0x0000f20021007a0c */ /* 0x000fe40003f26270 */
[----:B------:R-:W-:Y:S02]  /*12e60*/  @!P6 LEA.HI.X R9, R31, R4, R51, 0x2, P2 ;  /* 0x000000041f09e211 */ /* 0x000fe400010f1433 */
[----:B-----5:R-:W-:-:S03]  /*12e70*/  @!P3 LEA R6, P2, R32, R0, 0x2 ;  /* 0x000000002006b211 */ /* 0x020fc600078410ff */
[----:B------:R-:W-:Y:S01]  /*12e80*/  @!P6 ST.E.64 [R8.64], R148 ;  /* 0x000000940800e985 */ /* 0x000fe2000c101b06 */
[----:B------:R-:W-:Y:S02]  /*12e90*/  ISETP.GE.AND P6, PT, R34, c[0x0][0x3c8], PT ;  /* 0x0000f20022007a0c */ /* 0x000fe40003fc6270 */
[----:B------:R-:W-:Y:S02]  /*12ea0*/  @!P3 LEA.HI.X R7, R32, R4, R52, 0x2, P2 ;  /* 0x000000042007b211 */ /* 0x000fe400010f1434 */
[----:B-1----:R-:W-:-:S04]  /*12eb0*/  @!P4 LEA R2, P5, R30, R0, 0x2 ;  /* 0x000000001e02c211 */ /* 0x002fc800078a10ff */
[----:B------:R-:W-:Y:S02]  /*12ec0*/  @!P4 LEA.HI.X R3, R30, R4, R50, 0x2, P5 ;  /* 0x000000041e03c211 */ /* 0x000fe400028f1432 */
[----:B------:R-:W-:-:S03]  /*12ed0*/  ISETP.GE.AND P5, PT, R94, c[0x0][0x3c8], PT ;  /* 0x0000f2005e007a0c */ /* 0x000fc60003fa6270 */
[----:B------:R1:W-:Y:S01]  /*12ee0*/  @!P4 ST.E.64 [R2.64], R68 ;  /* 0x000000440200c985 */ /* 0x0003e2000c101b06 */
[----:B------:R-:W-:-:S03]  /*12ef0*/  ISETP.GE.AND P4, PT, R90, c[0x0][0x3c8], PT ;  /* 0x0000f2005a007a0c */ /* 0x000fc60003f86270 */
[----:B------:R3:W-:Y:S01]  /*12f00*/  @!P3 ST.E.64 [R6.64], R72 ;  /* 0x000000480600b985 */ /* 0x0007e2000c101b06 */
[----:B------:R-:W-:Y:S02]  /*12f10*/  ISETP.GE.AND P3, PT, R5, c[0x0][0x3c8], PT ;  /* 0x0000f20005007a0c */ /* 0x000fe40003f66270 */
[----:B-1----:R-:W-:-:S04]  /*12f20*/  @!P1 LEA R2, P2, R33, R0, 0x2 ;  /* 0x0000000021029211 */ /* 0x002fc800078410ff */
[----:B------:R-:W-:Y:S02]  /*12f30*/  @!P1 LEA.HI.X R3, R33, R4, R53, 0x2, P2 ;  /* 0x0000000421039211 */ /* 0x000fe400010f1435 */
[----:B------:R-:W-:-:S03]  /*12f40*/  @!P6 LEA R10, P2, R34, R0, 0x2 ;  /* 0x00000000220ae211 */ /* 0x000fc600078410ff */
[----:B------:R1:W-:Y:S01]  /*12f50*/  @!P1 ST.E.64 [R2.64], R76 ;  /* 0x0000004c02009985 */ /* 0x0003e2000c101b06 */
[----:B------:R-:W-:Y:S02]  /*12f60*/  @!P5 LEA R8, P1, R94, R0, 0x2 ;  /* 0x000000005e08d211 */ /* 0x000fe400078210ff */
[----:B------:R-:W-:Y:S02]  /*12f70*/  @!P6 LEA.HI.X R11, R34, R4, R55, 0x2, P2 ;  /* 0x00000004220be211 */ /* 0x000fe400010f1437 */
[----:B---3--:R-:W-:Y:S02]  /*12f80*/  @!P4 LEA R6, P2, R90, R0, 0x2 ;  /* 0x000000005a06c211 */ /* 0x008fe400078410ff */
[-C--:B------:R-:W-:Y:S01]  /*12f90*/  @!P5 LEA.HI.X R9, R94, R4.reuse, R54, 0x2, P1 ;  /* 0x000000045e09d211 */ /* 0x080fe200008f1436 */
[----:B------:R3:W-:Y:S01]  /*12fa0*/  @!P6 ST.E.64 [R10.64], R150 ;  /* 0x000000960a00e985 */ /* 0x0007e2000c101b06 */
[----:B------:R-:W-:-:S03]  /*12fb0*/  @!P4 LEA.HI.X R7, R90, R4, R91, 0x2, P2 ;  /* 0x000000045a07c211 */ /* 0x000fc600010f145b */
[----:B------:R3:W-:Y:S04]  /*12fc0*/  @!P5 ST.E.64 [R8.64], R88 ;  /* 0x000000580800d985 */ /* 0x0007e8000c101b06 */
[----:B------:R3:W-:Y:S01]  /*12fd0*/  @!P4 ST.E.64 [R6.64], R80 ;  /* 0x000000500600c985 */ /* 0x0007e2000c101b06 */
[----:B-1----:R-:W-:-:S04]  /*12fe0*/  @!P3 LEA R2, P1, R5, R0, 0x2 ;  /* 0x000000000502b211 */ /* 0x002fc800078210ff */
[----:B------:R-:W-:-:S05]  /*12ff0*/  @!P3 LEA.HI.X R3, R5, R4, R87, 0x2, P1 ;  /* 0x000000040503b211 */ /* 0x000fca00008f1457 */
[----:B------:R3:W-:Y:S04]  /*13000*/  @!P3 ST.E.64 [R2.64], R60 ;  /* 0x0000003c0200b985 */ /* 0x0007e8000c101b06 */
.L_x_496:
[----:B------:R-:W-:Y:S05]  /*13010*/  BSYNC B0 ;  /* 0x0000000000007941 */ /* 0x000fea0003800000 */
.L_x_495:
[----:B------:R-:W-:Y:S05]  /*13020*/  BRA.DIV ~URZ, `(.L_x_497) ;  /* 0x00002f927f007947 */ /* 0x000fea000b800000 */
[----:B---3--:R1:W3:Y:S04]  /*13030*/  SHFL.IDX PT, R4, R12, 0x1, 0x1c1f ;  /* 0x003c1f000c047f89 */ /* 0x0082e800000e0000 */
[----:B------:R1:W2:Y:S02]  /*13040*/  SHFL.IDX PT, R0, R14, 0x1, 0x1c1f ;  /* 0x003c1f000e007f89 */ /* 0x0002a400000e0000 */
.L_x_555:
[----:B------:R-:W-:Y:S05]  /*13050*/  @P0 BRA `(.L_x_492) ;  /* 0x0000133000000947 */ /* 0x000fea0003800000 */
[----:B------:R-:W-:Y:S02]  /*13060*/  ISETP.GE.AND P4, PT, R227, c[0x0][0x3c8], PT ;  /* 0x0000f200e3007a0c */ /* 0x000fe40003f86270 */
[----:B------:R-:W-:Y:S02]  /*13070*/  ISETP.GE.AND P3, PT, R13, c[0x0][0x3c8], PT ;  /* 0x0000f2000d007a0c */ /* 0x000fe40003f66270 */
[----:B------:R-:W-:Y:S02]  /*13080*/  ISETP.GE.AND P2, PT, R16, c[0x0][0x3c8], PT ;  /* 0x0000f20010007a0c */ /* 0x000fe40003f46270 */
[----:B------:R-:W-:-:S02]  /*13090*/  ISETP.GE.AND P1, PT, R17, c[0x0][0x3c8], PT ;  /* 0x0000f20011007a0c */ /* 0x000fc40003f26270 */
[----:B------:R-:W-:Y:S02]  /*130a0*/  ISETP.GE.AND P5, PT, R18, c[0x0][0x3c8], PT ;  /* 0x0000f20012007a0c */ /* 0x000fe40003fa6270 */
[C---:B------:R-:W-:Y:S02]  /*130b0*/  IADD3 R61, R227.reuse, 0xa8, RZ ;  /* 0x000000a8e33d7810 */ /* 0x040fe40007ffe0ff */
[C---:B------:R-:W-:Y:S02]  /*130c0*/  IADD3 R5, R227.reuse, 0xb0, RZ ;  /* 0x000000b0e3057810 */ /* 0x040fe40007ffe0ff */
[-C--:B-12-4-:R-:W-:Y:S02]  /*130d0*/  @!P4 LEA R14, P6, R227, R0.reuse, 0x2 ;  /* 0x00000000e30ec211 */ /* 0x096fe400078c10ff */
[----:B------:R-:W-:Y:S02]  /*130e0*/  @!P3 LEA R12, P0, R13, R0, 0x2 ;  /* 0x000000000d0cb211 */ /* 0x000fe400078010ff */
[----:B---3--:R-:W-:-:S02]  /*130f0*/  @!P4 LEA.HI.X R15, R227, R4, R15, 0x2, P6 ;  /* 0x00000004e30fc211 */ /* 0x008fc400030f140f */
[C---:B------:R-:W-:Y:S02]  /*13100*/  @!P2 LEA R10, P6, R16.reuse, R0, 0x2 ;  /* 0x00000000100aa211 */ /* 0x040fe400078c10ff */
[-C--:B------:R-:W-:Y:S01]  /*13110*/  @!P3 LEA.HI.X R13, R13, R4.reuse, R36, 0x2, P0 ;  /* 0x000000040d0db211 */ /* 0x080fe200000f1424 */
[----:B------:R-:W-:Y:S01]  /*13120*/  @!P4 ST.E.64 [R14.64], R158 ;  /* 0x0000009e0e00c985 */ /* 0x000fe2000c101b06 */
[----:B------:R-:W-:Y:S02]  /*13130*/  ISETP.GE.AND P0, PT, R19, c[0x0][0x3c8], PT ;  /* 0x0000f20013007a0c */ /* 0x000fe40003f06270 */
[----:B------:R-:W-:Y:S01]  /*13140*/  @!P2 LEA.HI.X R11, R16, R4, R35, 0x2, P6 ;  /* 0x00000004100ba211 */ /* 0x000fe200030f1423 */
[----:B------:R-:W-:Y:S01]  /*13150*/  @!P3 ST.E.64 [R12.64], R154 ;  /* 0x0000009a0c00b985 */ /* 0x000fe2000c101b06 */
[C---:B------:R-:W-:Y:S02]  /*13160*/  @!P1 LEA R8, P6, R17.reuse, R0, 0x2 ;  /* 0x0000000011089211 */ /* 0x040fe400078c10ff */
[----:B------:R-:W-:Y:S01]  /*13170*/  ISETP.GE.AND P4, PT, R20, c[0x0][0x3c8], PT ;  /* 0x0000f20014007a0c */ /* 0x000fe20003f86270 */
[----:B------:R-:W-:Y:S01]  /*13180*/  @!P2 ST.E.64 [R10.64], R152 ;  /* 0x000000980a00a985 */ /* 0x000fe2000c101b06 */
[----:B------:R-:W-:-:S02]  /*13190*/  @!P1 LEA.HI.X R9, R17, R4, R37, 0x2, P6 ;  /* 0x0000000411099211 */ /* 0x000fc400030f1425 */
[C---:B------:R-:W-:Y:S02]  /*131a0*/  @!P5 LEA R6, P6, R18.reuse, R0, 0x2 ;  /* 0x000000001206d211 */ /* 0x040fe400078c10ff */
[----:B------:R-:W-:Y:S01]  /*131b0*/  ISETP.GE.AND P2, PT, R23, c[0x0][0x3c8], PT ;  /* 0x0000f20017007a0c */ /* 0x000fe20003f46270 */
[----:B------:R-:W-:Y:S01]  /*131c0*/  @!P1 ST.E.64 [R8.64], R92 ;  /* 0x0000005c08009985 */ /* 0x000fe2000c101b06 */
[----:B------:R-:W-:Y:S02]  /*131d0*/  @!P5 LEA.HI.X R7, R18, R4, R38, 0x2, P6 ;  /* 0x000000041207d211 */ /* 0x000fe400030f1426 */
[----:B------:R-:W-:Y:S02]  /*131e0*/  @!P0 LEA R2, P6, R19, R0, 0x2 ;  /* 0x0000000013028211 */ /* 0x000fe400078c10ff */
[----:B------:R-:W-:Y:S01]  /*131f0*/  ISETP.GE.AND P3, PT, R21, c[0x0][0x3c8], PT ;  /* 0x0000f20015007a0c */ /* 0x000fe20003f66270 */
[----:B------:R1:W-:Y:S01]  /*13200*/  @!P5 ST.E.64 [R6.64], R84 ;  /* 0x000000540600d985 */ /* 0x0003e2000c101b06 */
[----:B------:R-:W-:-:S02]  /*13210*/  @!P0 LEA.HI.X R3, R19, R4, R39, 0x2, P6 ;  /* 0x0000000413038211 */ /* 0x000fc400030f1427 */
[----:B------:R-:W-:Y:S02]  /*13220*/  ISETP.GE.AND P1, PT, R22, c[0x0][0x3c8], PT ;  /* 0x0000f20016007a0c */ /* 0x000fe40003f26270 */
[----:B------:R-:W-:Y:S01]  /*13230*/  ISETP.GE.AND P5, PT, R24, c[0x0][0x3c8], PT ;  /* 0x0000f20018007a0c */ /* 0x000fe20003fa6270 */
[----:B------:R2:W-:Y:S01]  /*13240*/  @!P0 ST.E.64 [R2.64], R64 ;  /* 0x0000004002008985 */ /* 0x0005e2000c101b06 */
[----:B------:R-:W-:-:S04]  /*13250*/  IADD3 R60, R227, 0xb0, RZ ;  /* 0x000000b0e33c7810 */ /* 0x000fc80007ffe0ff */
[----:B------:R-:W-:Y:S02]  /*13260*/  SHF.R.S32.HI R60, RZ, 0x1f, R60 ;  /* 0x0000001fff3c7819 */ /* 0x000fe4000001143c */
[----:B-1----:R-:W-:-:S04]  /*13270*/  @!P4 LEA R6, P0, R20, R0, 0x2 ;  /* 0x000000001406c211 */ /* 0x002fc800078010ff */
[----:B------:R-:W-:Y:S02]  /*13280*/  @!P4 LEA.HI.X R7, R20, R4, R40, 0x2, P0 ;  /* 0x000000041407c211 */ /* 0x000fe400000f1428 */
[-C--:B------:R-:W-:Y:S02]  /*13290*/  @!P2 LEA R10, P0, R23, R0.reuse, 0x2 ;  /* 0x00000000170aa211 */ /* 0x080fe400078010ff */
[----:B--2---:R-:W-:Y:S01]  /*132a0*/  @!P3 LEA R2, P6, R21, R0, 0x2 ;  /* 0x000000001502b211 */ /* 0x004fe200078c10ff */
[----:B------:R1:W-:Y:S01]  /*132b0*/  @!P4 ST.E.64 [R6.64], R118 ;  /* 0x000000760600c985 */ /* 0x0003e2000c101b06 */
[-C--:B------:R-:W-:Y:S02]  /*132c0*/  @!P2 LEA.HI.X R11, R23, R4.reuse, R43, 0x2, P0 ;  /* 0x00000004170ba211 */ /* 0x080fe400000f142b */
[----:B------:R-:W-:Y:S02]  /*132d0*/  ISETP.GE.AND P0, PT, R25, c[0x0][0x3c8], PT ;  /* 0x0000f20019007a0c */ /* 0x000fe40003f06270 */
[----:B------:R-:W-:-:S02]  /*132e0*/  @!P3 LEA.HI.X R3, R21, R4, R41, 0x2, P6 ;  /* 0x000000041503b211 */ /* 0x000fc400030f1429 */
[----:B------:R-:W-:Y:S02]  /*132f0*/  @!P1 LEA R12, P6, R22, R0, 0x2 ;  /* 0x00000000160c9211 */ /* 0x000fe400078c10ff */
[----:B------:R-:W-:Y:S01]  /*13300*/  ISETP.GE.AND P4, PT, R26, c[0x0][0x3c8], PT ;  /* 0x0000f2001a007a0c */ /* 0x000fe20003f86270 */
[----:B------:R2:W-:Y:S01]  /*13310*/  @!P3 ST.E.64 [R2.64], R122 ;  /* 0x0000007a0200b985 */ /* 0x0005e2000c101b06 */
[----:B------:R-:W-:Y:S02]  /*13320*/  @!P1 LEA.HI.X R13, R22, R4, R42, 0x2, P6 ;  /* 0x00000004160d9211 */ /* 0x000fe400030f142a */
[C---:B------:R-:W-:Y:S01]  /*13330*/  @!P5 LEA R8, P6, R24.reuse, R0, 0x2 ;  /* 0x000000001808d211 */ /* 0x040fe200078c10ff */
[----:B------:R3:W-:Y:S01]  /*13340*/  @!P2 ST.E.64 [R10.64], R134 ;  /* 0x000000860a00a985 */ /* 0x0007e2000c101b06 */
[----:B------:R-:W-:Y:S02]  /*13350*/  ISETP.GE.AND P3, PT, R27, c[0x0][0x3c8], PT ;  /* 0x0000f2001b007a0c */ /* 0x000fe40003f66270 */
[----:B------:R-:W-:Y:S01]  /*13360*/  @!P5 LEA.HI.X R9, R24, R4, R44, 0x2, P6 ;  /* 0x000000041809d211 */ /* 0x000fe200030f142c */
[----:B------:R-:W-:Y:S01]  /*13370*/  @!P1 ST.E.64 [R12.64], R156 ;  /* 0x0000009c0c009985 */ /* 0x000fe2000c101b06 */
[----:B------:R-:W-:-:S02]  /*13380*/  ISETP.GE.AND P2, PT, R28, c[0x0][0x3c8], PT ;  /* 0x0000f2001c007a0c */ /* 0x000fc40003f46270 */
[----:B------:R-:W-:Y:S01]  /*13390*/  ISETP.GE.AND P1, PT, R29, c[0x0][0x3c8], PT ;  /* 0x0000f2001d007a0c */ /* 0x000fe20003f26270 */
[----:B------:R4:W-:Y:S01]  /*133a0*/  @!P5 ST.E.64 [R8.64], R126 ;  /* 0x0000007e0800d985 */ /* 0x0009e2000c101b06 */
[----:B------:R-:W-:Y:S02]  /*133b0*/  ISETP.GE.AND P5, PT, R30, c[0x0][0x3c8], PT ;  /* 0x0000f2001e007a0c */ /* 0x000fe40003fa6270 */
[----:B-1----:R-:W-:-:S04]  /*133c0*/  @!P0 LEA R6, P6, R25, R0, 0x2 ;  /* 0x0000000019068211 */ /* 0x002fc800078c10ff */
[----:B------:R-:W-:-:S05]  /*133d0*/  @!P0 LEA.HI.X R7, R25, R4, R45, 0x2, P6 ;  /* 0x0000000419078211 */ /* 0x000fca00030f142d */
[----:B------:R1:W-:Y:S01]  /*133e0*/  @!P0 ST.E.64 [R6.64], R96 ;  /* 0x0000006006008985 */ /* 0x0003e2000c101b06 */
[C---:B--2---:R-:W-:Y:S02]  /*133f0*/  @!P4 LEA R2, P6, R26.reuse, R0, 0x2 ;  /* 0x000000001a02c211 */ /* 0x044fe400078c10ff */
[----:B------:R-:W-:Y:S02]  /*13400*/  ISETP.GE.AND P0, PT, R31, c[0x0][0x3c8], PT ;  /* 0x0000f2001f007a0c */ /* 0x000fe40003f06270 */
[----:B------:R-:W-:Y:S02]  /*13410*/  @!P4 LEA.HI.X R3, R26, R4, R46, 0x2, P6 ;  /* 0x000000041a03c211 */ /* 0x000fe400030f142e */
[----:B---3--:R-:W-:-:S03]  /*13420*/  @!P3 LEA R10, P6, R27, R0, 0x2 ;  /* 0x000000001b0ab211 */ /* 0x008fc600078c10ff */
[----:B------:R2:W-:Y:S01]  /*13430*/  @!P4 ST.E.64 [R2.64], R106 ;  /* 0x0000006a0200c985 */ /* 0x0005e2000c101b06 */
[----:B------:R-:W-:Y:S02]  /*13440*/  @!P3 LEA.HI.X R11, R27, R4, R47, 0x2, P6 ;  /* 0x000000041b0bb211 */ /* 0x000fe400030f142f */
[----:B----4-:R-:W-:Y:S02]  /*13450*/  @!P2 LEA R8, P6, R28, R0, 0x2 ;  /* 0x000000001c08a211 */ /* 0x010fe400078c10ff */
[----:B------:R-:W-:Y:S01]  /*13460*/  ISETP.GE.AND P4, PT, R32, c[0x0][0x3c8], PT ;  /* 0x0000f20020007a0c */ /* 0x000fe20003f86270 */
[----:B------:R-:W-:Y:S01]  /*13470*/  @!P3 ST.E.64 [R10.64], R110 ;  /* 0x0000006e0a00b985 */ /* 0x000fe2000c101b06 */
[----:B------:R-:W-:-:S05]  /*13480*/  @!P2 LEA.HI.X R9, R28, R4, R48, 0x2, P6 ;  /* 0x000000041c09a211 */ /* 0x000fca00030f1430 */
[----:B------:R-:W-:Y:S01]  /*13490*/  @!P2 ST.E.64 [R8.64], R130 ;  /* 0x000000820800a985 */ /* 0x000fe2000c101b06 */
[----:B------:R-:W-:Y:S02]  /*134a0*/  ISETP.GE.AND P2, PT, R34, c[0x0][0x3c8], PT ;  /* 0x0000f20022007a0c */ /* 0x000fe40003f46270 */
[----:B-1----:R-:W-:-:S04]  /*134b0*/  @!P1 LEA R6, P6, R29, R0, 0x2 ;  /* 0x000000001d069211 */ /* 0x002fc800078c10ff */
[----:B------:R-:W-:Y:S02]  /*134c0*/  @!P1 LEA.HI.X R7, R29, R4, R49, 0x2, P6 ;  /* 0x000000041d079211 */ /* 0x000fe400030f1431 */
[----:B------:R-:W-:-:S03]  /*134d0*/  @!P5 LEA R12, P6, R30, R0, 0x2 ;  /* 0x000000001e0cd211 */ /* 0x000fc600078c10ff */
[----:B------:R1:W-:Y:S01]  /*134e0*/  @!P1 ST.E.64 [R6.64], R114 ;  /* 0x0000007206009985 */ /* 0x0003e2000c101b06 */
[----:B--2---:R-:W-:Y:S02]  /*134f0*/  @!P0 LEA R2, P3, R31, R0, 0x2 ;  /* 0x000000001f028211 */ /* 0x004fe400078610ff */
[----:B------:R-:W-:Y:S02]  /*13500*/  ISETP.GE.AND P1, PT, R61, c[0x0][0x3c8], PT ;  /* 0x0000f2003d007a0c */ /* 0x000fe40003f26270 */
[-C--:B------:R-:W-:Y:S02]  /*13510*/  @!P0 LEA.HI.X R3, R31, R4.reuse, R51, 0x2, P3 ;  /* 0x000000041f038211 */ /* 0x080fe400018f1433 */
[----:B------:R-:W-:Y:S02]  /*13520*/  ISETP.GE.AND P3, PT, R33, c[0x0][0x3c8], PT ;  /* 0x0000f20021007a0c */ /* 0x000fe40003f66270 */
[----:B------:R-:W-:Y:S01]  /*13530*/  @!P5 LEA.HI.X R13, R30, R4, R50, 0x2, P6 ;  /* 0x000000041e0dd211 */ /* 0x000fe200030f1432 */
[----:B------:R2:W-:Y:S01]  /*13540*/  @!P0 ST.E.64 [R2.64], R62 ;  /* 0x0000003e02008985 */ /* 0x0005e2000c101b06 */
[----:B------:R-:W-:-:S03]  /*13550*/  ISETP.GE.AND P0, PT, R5, c[0x0][0x3c8], PT ;  /* 0x0000f20005007a0c */ /* 0x000fc60003f06270 */
[----:B------:R-:W-:Y:S02]  /*13560*/  @!P5 ST.E.64 [R12.64], R74 ;  /* 0x0000004a0c00d985 */ /* 0x000fe4000c101b06 */
[----:B-1----:R-:W-:-:S04]  /*13570*/  @!P1 LEA R6, P5, R61, R0, 0x2 ;  /* 0x000000003d069211 */ /* 0x002fc800078a10ff */
[----:B------:R-:W-:Y:S02]  /*13580*/  @!P1 LEA.HI.X R7, R61, R4, R54, 0x2, P5 ;  /* 0x000000043d079211 */ /* 0x000fe400028f1436 */
[----:B--2---:R-:W-:-:S04]  /*13590*/  @!P4 LEA R2, P6, R32, R0, 0x2 ;  /* 0x000000002002c211 */ /* 0x004fc800078c10ff */
[----:B------:R-:W-:Y:S02]  /*135a0*/  @!P4 LEA.HI.X R3, R32, R4, R52, 0x2, P6 ;  /* 0x000000042003c211 */ /* 0x000fe400030f1434 */
[----:B------:R-:W-:-:S03]  /*135b0*/  @!P3 LEA R10, P6, R33, R0, 0x2 ;  /* 0x00000000210ab211 */ /* 0x000fc600078c10ff */
[----:B------:R1:W-:Y:S01]  /*135c0*/  @!P4 ST.E.64 [R2.64], R66 ;  /* 0x000000420200c985 */ /* 0x0003e2000c101b06 */
[----:B------:R-:W-:Y:S02]  /*135d0*/  @!P3 LEA.HI.X R11, R33, R4, R53, 0x2, P6 ;  /* 0x00000004210bb211 */ /* 0x000fe400030f1435 */
[----:B------:R-:W-:-:S03]  /*135e0*/  @!P2 LEA R8, P6, R34, R0, 0x2 ;  /* 0x000000002208a211 */ /* 0x000fc600078c10ff */
[----:B------:R2:W-:Y:S01]  /*135f0*/  @!P3 ST.E.64 [R10.64], R82 ;  /* 0x000000520a00b985 */ /* 0x0005e2000c101b06 */
[----:B------:R-:W-:-:S05]  /*13600*/  @!P2 LEA.HI.X R9, R34, R4, R55, 0x2, P6 ;  /* 0x000000042209a211 */ /* 0x000fca00030f1437 */
        /* <DEDUP_REMOVED lines=9> */
[----:B--2---:R-:W-:Y:S02]  /*136a0*/  LEA R2, P0, R5, R0, 0x2 ;  /* 0x0000000005027211 */ /* 0x004fe400078010ff */
[----:B------:R-:W-:-:S04]  /*136b0*/  SHF.R.S32.HI R60, RZ, 0x1f, R60 ;  /* 0x0000001fff3c7819 */ /* 0x000fc8000001143c */
[----:B------:R-:W-:-:S05]  /*136c0*/  LEA.HI.X R3, R5, R4, R60, 0x2, P0 ;  /* 0x0000000405037211 */ /* 0x000fca00000f143c */
[----:B------:R1:W-:Y:S01]  /*136d0*/  ST.E.64 [R2.64], R56 ;  /* 0x0000003802007985 */ /* 0x0003e2000c101b06 */
[----:B------:R-:W-:Y:S05]  /*136e0*/  BRA `(.L_x_492) ;  /* 0x00000ca000007947 */ /* 0x000fea0003800000 */
.L_x_477:
[----:B------:R-:W-:Y:S01]  /*136f0*/  ISETP.NE.U32.AND P0, PT, RZ, c[0x0][0x508], PT ;  /* 0x00014200ff007a0c */ /* 0x000fe20003f05070 */
[----:B------:R-:W2:Y:S01]  /*13700*/  LDL.LU R6, [R1+0xc] ;  /* 0x00000c0001067983 */ /* 0x000ea20000300800 */
[----:B------:R-:W-:Y:S01]  /*13710*/  ISETP.NE.U32.AND P1, PT, RZ, c[0x0][0x500], PT ;  /* 0x00014000ff007a0c */ /* 0x000fe20003f25070 */
[----:B------:R-:W-:Y:S01]  /*13720*/  IMAD.MOV.U32 R4, RZ, RZ, 0x4 ;  /* 0x00000004ff047424 */ /* 0x000fe200078e00ff */
[----:B------:R-:W-:Y:S01]  /*13730*/  ISETP.NE.AND.EX P0, PT, RZ, c[0x0][0x50c], PT, P0 ;  /* 0x00014300ff007a0c */ /* 0x000fe20003f05300 */
[----:B------:R-:W-:Y:S01]  /*13740*/  IMAD.MOV.U32 R19, RZ, RZ, c[0x0][0x388] ;  /* 0x0000e200ff137624 */ /* 0x000fe200078e00ff */
[----:B------:R-:W-:Y:S01]  /*13750*/  ISETP.NE.AND.EX P1, PT, RZ, c[0x0][0x504], PT, P1 ;  /* 0x00014100ff007a0c */ /* 0x000fe20003f25310 */
[----:B------:R-:W-:Y:S02]  /*13760*/  IMAD.MOV.U32 R0, RZ, RZ, RZ ;  /* 0x000000ffff007224 */ /* 0x000fe400078e00ff */
[----:B------:R-:W-:-:S08]  /*13770*/  IMAD.WIDE R2, R235, R4, c[0x0][0x500] ;  /* 0x00014000eb027625 */ /* 0x000fd000078e0204 */
[----:B-1----:R-:W-:Y:S02]  /*13780*/  @P0 IMAD.WIDE R4, R235, R4, c[0x0][0x508] ;  /* 0x00014200eb040625 */ /* 0x002fe400078e0204 */
[----:B------:R1:W5:Y:S04]  /*13790*/  @P1 LDG.E R0, [R2.64] ;  /* 0x0000000602001981 */ /* 0x000368000c1e1900 */
        /* <DEDUP_REMOVED lines=8> */
.L_x_498:
[----:B-1----:R-:W1:Y:S01]  /*13820*/  S2R R3, SR_TID.X ;  /* 0x0000000000037919 */ /* 0x002e620000002100 */
[----:B------:R-:W-:Y:S01]  /*13830*/  SHF.R.S32.HI R2, RZ, 0x1f, R235 ;  /* 0x0000001fff027819 */ /* 0x000fe200000114eb */
[----:B------:R-:W-:Y:S01]  /*13840*/  BSSY B0, `(.L_x_499) ;  /* 0x0000036000007945 */ /* 0x000fe20003800000 */
[----:B-----5:R-:W-:-:S02]  /*13850*/  SHF.R.S32.HI R16, RZ, 0x1f, R0 ;  /* 0x0000001fff107819 */ /* 0x020fc40000011400 */
[----:B------:R-:W-:Y:S02]  /*13860*/  SEL R8, R235, RZ, !P1 ;  /* 0x000000ffeb087207 */ /* 0x000fe40004800000 */
[----:B------:R-:W-:Y:S02]  /*13870*/  SEL R20, R2, RZ, !P1 ;  /* 0x000000ff02147207 */ /* 0x000fe40004800000 */
[----:B-1----:R-:W-:-:S13]  /*13880*/  ISETP.GT.AND P0, PT, R3, 0x7f, PT ;  /* 0x0000007f0300780c */ /* 0x002fda0003f04270 */
[----:B------:R-:W-:Y:S05]  /*13890*/  @P0 BRA `(.L_x_500) ;  /* 0x0000030000000947 */ /* 0x000fea0003800000 */
[----:B------:R-:W-:Y:S01]  /*138a0*/  IMAD R2, R19, c[0x0][0x4e8], RZ ;  /* 0x00013a0013027a24 */ /* 0x000fe200078e02ff */
[----:B------:R-:W-:-:S04]  /*138b0*/  IADD3 R9, R231, R3, RZ ;  /* 0x00000003e7097210 */ /* 0x000fc80007ffe0ff */
        /* <DEDUP_REMOVED lines=46> */
.L_x_500:
[----:B------:R-:W-:Y:S05]  /*13ba0*/  BSYNC B0 ;  /* 0x0000000000007941 */ /* 0x000fea0003800000 */
.L_x_499:
        /* <DEDUP_REMOVED lines=16> */
[-C--:B------:R-:W-:Y:S02]  /*13cb0*/  IADD3 R11, R9, R231.reuse, RZ ;  /* 0x000000e7090b7210 */ /* 0x080fe40007ffe0ff */
[----:B--2---:R-:W-:Y:S01]  /*13cc0*/  IADD3 R4, R5, R231, RZ ;  /* 0x000000e705047210 */ /* 0x004fe20007ffe0ff */
        /* <DEDUP_REMOVED lines=22> */
.L_x_556:
[----:B------:R-:W-:Y:S05]  /*13e30*/  BRA.DIV ~URZ, `(.L_x_502) ;  /* 0x000022b27f007947 */ /* 0x000fea000b800000 */
[----:B------:R3:W4:Y:S02]  /*13e40*/  SHFL.IDX PT, R0, R12, RZ, 0x181f ;  /* 0x00181fff0c007589 */ /* 0x00072400000e0000 */
.L_x_557:
[----:B------:R-:W-:Y:S01]  /*13e50*/  IMAD R10, R19, c[0x0][0x4e8], RZ ;  /* 0x00013a00130a7a24 */ /* 0x000fe200078e02ff */
[----:B------:R-:W-:Y:S04]  /*13e60*/  BSSY B0, `(.L_x_503) ;  /* 0x0000011000007945 */ /* 0x000fe80003800000 */
[----:B------:R-:W-:-:S13]  /*13e70*/  ISETP.GE.AND P0, PT, R11, R10, PT ;  /* 0x0000000a0b00720c */ /* 0x000fda0003f06270 */
        /* <DEDUP_REMOVED lines=10> */
[----:B------:R2:W-:Y:S01]  /*13f20*/  @!P2 ST.E.128 [R6.64], RZ ;  /* 0x000000ff0600a985 */ /* 0x0005e2000c101d06 */
[-C--:B-----5:R-:W-:Y:S02]  /*13f30*/  @!P1 LEA.HI.X R5, R238, R8.reuse, R14, 0x1, P4 ;  /* 0x00000008ee059211 */ /* 0x0a0fe400020f0c0e */
[----:B---3--:R-:W-:-:S03]  /*13f40*/  @!P0 LEA.HI.X R3, R239, R8, R13, 0x1, P3 ;  /* 0x00000008ef038211 */ /* 0x008fc600018f0c0d */
[----:B------:R2:W-:Y:S04]  /*13f50*/  @!P1 ST.E.128 [R4.64], RZ ;  /* 0x000000ff04009985 */ /* 0x0005e8000c101d06 */
[----:B------:R2:W-:Y:S02]  /*13f60*/  @!P0 ST.E.128 [R2.64], RZ ;  /* 0x000000ff02008985 */ /* 0x0005e4000c101d06 */
.L_x_504:
[----:B------:R-:W-:Y:S05]  /*13f70*/  BSYNC B0 ;  /* 0x0000000000007941 */ /* 0x000fea0003800000 */
.L_x_503:
[----:B------:R-:W-:Y:S05]  /*13f80*/  BRA.DIV ~URZ, `(.L_x_505) ;  /* 0x000021c27f007947 */ /* 0x000fea000b800000 */
[----:B--2---:R2:W1:Y:S04]  /*13f90*/  SHFL.IDX PT, R8, R9, 0x1, 0x181f ;  /* 0x00381f0009087f89 */ /* 0x00446800000e0000 */
[----:B----4-:R2:W4:Y:S02]  /*13fa0*/  SHFL.IDX PT, R0, R12, 0x1, 0x181f ;  /* 0x00381f000c007f89 */ /* 0x01052400000e0000 */
.L_x_558:
        /* <DEDUP_REMOVED lines=13> */
[----:B------:R1:W-:Y:S01]  /*14080*/  @!P2 ST.E.128 [R6.64], RZ ;  /* 0x000000ff0600a985 */ /* 0x0003e2000c101d06 */
[-C--:B-----5:R-:W-:Y:S02]  /*14090*/  @!P1 LEA.HI.X R5, R238, R8.reuse, R14, 0x1, P4 ;  /* 0x00000008ee059211 */ /* 0x0a0fe400020f0c0e */
[----:B--2---:R-:W-:-:S03]  /*140a0*/  @!P0 LEA.HI.X R3, R239, R8, R13, 0x1, P3 ;  /* 0x00000008ef038211 */ /* 0x004fc600018f0c0d */
[----:B------:R1:W-:Y:S04]  /*140b0*/  @!P1 ST.E.128 [R4.64], RZ ;  /* 0x000000ff04009985 */ /* 0x0003e8000c101d06 */
[----:B------:R1:W-:Y:S02]  /*140c0*/  @!P0 ST.E.128 [R2.64], RZ ;  /* 0x000000ff02008985 */ /* 0x0003e4000c101d06 */
.L_x_507:
[----:B------:R-:W-:Y:S05]  /*140d0*/  BSYNC B0 ;  /* 0x0000000000007941 */ /* 0x000fea0003800000 */
.L_x_506:
[----:B------:R-:W-:Y:S05]  /*140e0*/  BRA.DIV ~URZ, `(.L_x_508) ;  /* 0x000021227f007947 */ /* 0x000fea000b800000 */
[----:B-1----:R1:W2:Y:S02]  /*140f0*/  SHFL.IDX PT, R8, R9, 0x2, 0x181f ;  /* 0x00581f0009087f89 */ /* 0x0022a400000e0000 */
.L_x_559:
[----:B------:R-:W-:Y:S05]  /*14100*/  BRA.DIV ~URZ, `(.L_x_509) ;  /* 0x000021727f007947 */ /* 0x000fea000b800000 */
[----:B----4-:R4:W1:Y:S02]  /*14110*/  SHFL.IDX PT, R0, R12, 0x2, 0x181f ;  /* 0x00581f000c007f89 */ /* 0x01086400000e0000 */
.L_x_560:
        /* <DEDUP_REMOVED lines=18> */
.L_x_511:
[----:B------:R-:W-:Y:S05]  /*14240*/  BSYNC B0 ;  /* 0x0000000000007941 */ /* 0x000fea0003800000 */
.L_x_510:
[----:B------:R-:W-:Y:S05]  /*14250*/  BRA.DIV ~URZ, `(.L_x_512) ;  /* 0x000020827f007947 */ /* 0x000fea000b800000 */
[----:B--2---:R2:W3:Y:S04]  /*14260*/  SHFL.IDX PT, R8, R9, 0x3, 0x181f ;  /* 0x00781f0009087f89 */ /* 0x0044e800000e0000 */
[----:B-1----:R2:W1:Y:S02]  /*14270*/  SHFL.IDX PT, R0, R12, 0x3, 0x181f ;  /* 0x00781f000c007f89 */ /* 0x00246400000e0000 */
.L_x_561:
[----:B------:R-:W-:-:S04]  /*14280*/  IADD3 R11, R11, 0x60, RZ ;  /* 0x000000600b0b7810 */ /* 0x000fc80007ffe0ff */
[----:B------:R-:W-:-:S13]  /*14290*/  ISETP.GE.AND P0, PT, R11, R10, PT ;  /* 0x0000000a0b00720c */ /* 0x000fda0003f06270 */
[----:B------:R-:W-:Y:S05]  /*142a0*/  @P0 BRA `(.L_x_492) ;  /* 0x000000e000000947 */ /* 0x000fea0003800000 */
[----:B--234-:R-:W2:Y:S04]  /*142b0*/  LDL R12, [R1+0x4] ;  /* 0x00000400010c7983 */ /* 0x01cea80000100800 */
[----:B------:R-:W3:Y:S01]  /*142c0*/  LDL R9, [R1] ;  /* 0x0000000001097983 */ /* 0x000ee20000100800 */
[----:B------:R-:W-:Y:S02]  /*142d0*/  ISETP.GE.AND P2, PT, R236, c[0x0][0x3c8], PT ;  /* 0x0000f200ec007a0c */ /* 0x000fe40003f46270 */
[----:B------:R-:W-:Y:S02]  /*142e0*/  ISETP.GE.AND P1, PT, R238, c[0x0][0x3c8], PT ;  /* 0x0000f200ee007a0c */ /* 0x000fe40003f26270 */
[----:B------:R-:W-:-:S09]  /*142f0*/  ISETP.GE.AND P0, PT, R239, c[0x0][0x3c8], PT ;  /* 0x0000f200ef007a0c */ /* 0x000fd20003f06270 */
[-C--:B-1----:R-:W-:Y:S02]  /*14300*/  @!P2 LEA R6, P5, R236, R0.reuse, 0x1 ;  /* 0x00000000ec06a211 */ /* 0x082fe400078a08ff */
[-C--:B------:R-:W-:Y:S02]  /*14310*/  @!P1 LEA R4, P4, R238, R0.reuse, 0x1 ;  /* 0x00000000ee049211 */ /* 0x080fe400078808ff */
[----:B------:R-:W-:Y:S02]  /*14320*/  @!P0 LEA R2, P3, R239, R0, 0x1 ;  /* 0x00000000ef028211 */ /* 0x000fe400078608ff */
[----:B------:R-:W-:-:S05]  /*14330*/  @!P2 LEA.HI.X R7, R236, R8, R237, 0x1, P5 ;  /* 0x00000008ec07a211 */ /* 0x000fca00028f0ced */
[----:B------:R1:W-:Y:S01]  /*14340*/  @!P2 ST.E.128 [R6.64], RZ ;  /* 0x000000ff0600a985 */ /* 0x0003e2000c101d06 */
[-C--:B--2---:R-:W-:Y:S02]  /*14350*/  @!P1 LEA.HI.X R5, R238, R8.reuse, R12, 0x1, P4 ;  /* 0x00000008ee059211 */ /* 0x084fe400020f0c0c */
[----:B---3--:R-:W-:-:S03]  /*14360*/  @!P0 LEA.HI.X R3, R239, R8, R9, 0x1, P3 ;  /* 0x00000008ef038211 */ /* 0x008fc600018f0c09 */
[----:B------:R1:W-:Y:S04]  /*14370*/  @!P1 ST.E.128 [R4.64], RZ ;  /* 0x000000ff04009985 */ /* 0x0003e8000c101d06 */
[----:B------:R1:W-:Y:S02]  /*14380*/  @!P0 ST.E.128 [R2.64], RZ ;  /* 0x000000ff02008985 */ /* 0x0003e4000c101d06 */
.L_x_492:
[----:B------:R-:W-:Y:S05]  /*14390*/  BSYNC B1 ;  /* 0x0000000000017941 */ /* 0x000fea0003800000 */
.L_x_476:
        /* <DEDUP_REMOVED lines=8> */
[----:B------:R-:W-:Y:S01]  /*14420*/  IMAD.MOV.U32 R7, RZ, RZ, RZ ;  /* 0x000000ffff077224 */ /* 0x000fe200078e00ff */
[----:B--2---:R-:W-:-:S04]  /*14430*/  LOP3.LUT R14, R0, 0x1f, RZ, 0xc0, !PT ;  /* 0x0000001f000e7812 */ /* 0x004fc800078ec0ff */
[----:B------:R-:W-:Y:S01]  /*14440*/  ISETP.NE.AND P5, PT, R14, 0x1f, PT ;  /* 0x0000001f0e00780c */ /* 0x000fe20003fa5270 */
[----:B------:R-:W-:Y:S10]  /*14450*/  BRA.DIV ~URZ, `(.L_x_514) ;  /* 0x00001f427f007947 */ /* 0x000ff4000b800000 */
[----:B------:R2:W4:Y:S02]  /*14460*/  SHFL.IDX PT, R9, R86, RZ, 0x1f ;  /* 0x00001fff56097589 */ /* 0x00052400000e0000 */
.L_x_562:
[----:B------:R-:W-:Y:S05]  /*14470*/  BRA.DIV ~URZ, `(.L_x_515) ;  /* 0x00001f927f007947 */ /* 0x000fea000b800000 */
[----:B---3--:R3:W2:Y:S02]  /*14480*/  SHFL.IDX PT, R8, R86, 0x1, 0x1f ;  /* 0x00201f0056087f89 */ /* 0x0086a400000e0000 */
.L_x_563:
        /* <DEDUP_REMOVED lines=17> */
[----:B------:R1:W3:Y:S02]  /*145a0*/  SHFL.UP PT, R4, R0, 0x1, RZ ;  /* 0x0420000000047989 */ /* 0x0002e400000e00ff */
.L_x_564:
        /* <DEDUP_REMOVED lines=16> */
.L_x_565:
[----:B---3--:R-:W-:Y:S01]  /*146b0*/  IMAD R0, R0, c[0x0][0x538], RZ ;  /* 0x00014e0000007a24 */ /* 0x008fe200078e02ff */
[----:B------:R-:W-:Y:S04]  /*146c0*/  BSSY B1, `(.L_x_518) ;  /* 0x00000c5000017945 */ /* 0x000fe80003800000 */
[----:B--2---:R-:W-:-:S04]  /*146d0*/  IADD3 R8, R0, R8, RZ ;  /* 0x0000000800087210 */ /* 0x004fc80007ffe0ff */
[----:B----4-:R-:W-:-:S13]  /*146e0*/  ISETP.GT.AND P6, PT, R8, R9, PT ;  /* 0x000000090800720c */ /* 0x010fda0003fc4270 */
[----:B------:R-:W-:Y:S05]  /*146f0*/  @P6 BRA `(.L_x_519) ;  /* 0x0000024000006947 */ /* 0x000fea0003800000 */
.L_x_523:
        /* <DEDUP_REMOVED lines=16> */
.L_x_566:
        /* <DEDUP_REMOVED lines=16> */
.L_x_567:
[----:B--2---:R-:W-:-:S05]  /*14900*/  IMAD R0, R0, c[0x0][0x538], RZ ;  /* 0x00014e0000007a24 */ /* 0x004fca00078e02ff */
[----:B------:R-:W-:-:S04]  /*14910*/  IADD3 R8, R0, R8, RZ ;  /* 0x0000000800087210 */ /* 0x000fc80007ffe0ff */
[----:B------:R-:W-:-:S13]  /*14920*/  ISETP.GT.AND P6, PT, R8, R9, PT ;  /* 0x000000090800720c */ /* 0x000fda0003fc4270 */
[----:B-1----:R-:W-:Y:S05]  /*14930*/  @!P6 BRA `(.L_x_523) ;  /* 0xfffffdc00000e947 */ /* 0x002fea000383ffff */
.L_x_519:
[----:B------:R-:W-:-:S05]  /*14940*/  IADD3 R11, -R0, R8, RZ ;  /* 0x00000008000b7210 */ /* 0x000fca0007ffe1ff */
[----:B------:R-:W-:-:S05]  /*14950*/  IMAD R0, R4, c[0x0][0x538], R11 ;  /* 0x00014e0004007a24 */ /* 0x000fca00078e020b */
[----:B------:R-:W-:Y:S01]  /*14960*/  ISETP.GT.AND P0, PT, R0, R9, PT ;  /* 0x000000090000720c */ /* 0x000fe20003f04270 */
[----:B------:R-:W-:-:S12]  /*14970*/  BRA.DIV ~URZ, `(.L_x_524) ;  /* 0x00001ed27f007947 */ /* 0x000fd8000b800000 */
[----:B------:R-:W-:-:S04]  /*14980*/  VOTE.ANY R12, PT, !P0 ;  /* 0x00000000000c7806 */ /* 0x000fc800040e0100 */
.L_x_568:
[----:B------:R-:W2:Y:S02]  /*14990*/  POPC R8, R12 ;  /* 0x0000000c00087309 */ /* 0x000ea40000000000 */
[----:B--2---:R-:W-:Y:S01]  /*149a0*/  IADD3 R235, R8, R235, RZ ;  /* 0x000000eb08eb7210 */ /* 0x004fe20007ffe0ff */
[----:B------:R-:W-:Y:S05]  /*149b0*/  BRA.DIV ~URZ, `(.L_x_525) ;  /* 0x00001ee27f007947 */ /* 0x000fea000b800000 */
[----:B------:R2:W3:Y:S04]  /*149c0*/  SHFL.IDX PT, R10, R6, R8, 0x1f ;  /* 0x00001f08060a7589 */ /* 0x0004e800000e0000 */
[----:B------:R2:W4:Y:S02]  /*149d0*/  SHFL.IDX PT, R7, R7, R8, 0x1f ;  /* 0x00001f0807077589 */ /* 0x00052400000e0000 */
.L_x_569:
[----:B------:R-:W-:Y:S01]  /*149e0*/  ISETP.NE.AND P0, PT, R12, RZ, PT ;  /* 0x000000ff0c00720c */ /* 0x000fe20003f05270 */
[----:B------:R-:W-:-:S12]  /*149f0*/  BSSY B0, `(.L_x_526) ;  /* 0x0000005000007945 */ /* 0x000fd80003800000 */
[----:B------:R-:W-:Y:S05]  /*14a00*/  @!P0 BRA `(.L_x_527) ;  /* 0x0000003000008947 */ /* 0x000fea0003800000 */
[----:B------:R-:W-:Y:S01]  /*14a10*/  IADD3 R3, R8, -0x1, RZ ;  /* 0xffffffff08037810 */ /* 0x000fe20007ffe0ff */
[----:B------:R-:W-:Y:S05]  /*14a20*/  BRA.DIV ~URZ, `(.L_x_528) ;  /* 0x00001f427f007947 */ /* 0x000fea000b800000 */
[----:B------:R1:W2:Y:S02]  /*14a30*/  SHFL.IDX PT, R13, R4, R3, 0x1f ;  /* 0x00001f03040d7589 */ /* 0x0002a400000e0000 */
.L_x_527:
[----:B------:R-:W-:Y:S05]  /*14a40*/  BSYNC B0 ;  /* 0x0000000000007941 */ /* 0x000fea0003800000 */
.L_x_526:
[----:B----4-:R-:W-:Y:S01]  /*14a50*/  ISETP.NE.AND P0, PT, R7, 0x1, PT ;  /* 0x000000010700780c */ /* 0x010fe20003f05270 */
[----:B--2---:R-:W-:Y:S01]  /*14a60*/  IMAD R232, R13, c[0x0][0x538], R11 ;  /* 0x00014e000de87a24 */ /* 0x004fe200078e020b */
[----:B------:R-:W-:Y:S04]  /*14a70*/  BSSY B0, `(.L_x_529) ;  /* 0x0000082000007945 */ /* 0x000fe80003800000 */
[----:B------:R-:W-:-:S07]  /*14a80*/  IADD3 R8, -R232, R9, RZ ;  /* 0x00000009e8087210 */ /* 0x000fce0007ffe1ff */
[----:B------:R-:W-:Y:S05]  /*14a90*/  @!P0 BRA `(.L_x_530) ;  /* 0x000003d000008947 */ /* 0x000fea0003800000 */
[-C--:B---3--:R-:W-:Y:S02]  /*14aa0*/  IABS R2, R10.reuse ;  /* 0x0000000a00027213 */ /* 0x088fe40000000000 */
[----:B------:R-:W-:Y:S02]  /*14ab0*/  IABS R9, R10 ;  /* 0x0000000a00097213 */ /* 0x000fe40000000000 */
[----:B------:R-:W2:Y:S08]  /*14ac0*/  I2F.RP R0, R2 ;  /* 0x0000000200007306 */ /* 0x000eb00000209400 */
[----:B--2---:R-:W2:Y:S02]  /*14ad0*/  MUFU.RCP R0, R0 ;  /* 0x0000000000007308 */ /* 0x004ea40000001000 */
[----:B--2---:R-:W-:-:S06]  /*14ae0*/  IADD3 R0, R0, 0xffffffe, RZ ;  /* 0x0ffffffe00007810 */ /* 0x004fcc0007ffe0ff */
[----:B------:R-:W2:Y:S02]  /*14af0*/  F2I.FTZ.U32.TRUNC.NTZ R5, R0 ;  /* 0x0000000000057305 */ /* 0x000ea4000021f000 */
[----:B-12---:R-:W-:Y:S01]  /*14b00*/  IMAD.MOV R3, RZ, RZ, -R5 ;  /* 0x000000ffff037224 */ /* 0x006fe200078e0a05 */
[----:B------:R-:W-:-:S03]  /*14b10*/  IABS R0, R7 ;  /* 0x0000000700007213 */ /* 0x000fc60000000000 */
[----:B------:R-:W-:Y:S01]  /*14b20*/  IMAD.MOV.U32 R4, RZ, RZ, R3 ;  /* 0x000000ffff047224 */ /* 0x000fe200078e0003 */
[----:B------:R-:W-:Y:S01]  /*14b30*/  IABS R3, R8 ;  /* 0x0000000800037213 */ /* 0x000fe20000000000 */
[----:B------:R-:W-:Y:S02]  /*14b40*/  IMAD.MOV.U32 R6, RZ, RZ, R0 ;  /* 0x000000ffff067224 */ /* 0x000fe400078e0000 */
[----:B------:R-:W-:Y:S02]  /*14b50*/  IMAD R0, R4, R2, RZ ;  /* 0x0000000204007224 */ /* 0x000fe400078e02ff */
[----:B------:R-:W-:Y:S01]  /*14b60*/  IMAD.MOV.U32 R4, RZ, RZ, RZ ;  /* 0x000000ffff047224 */ /* 0x000fe200078e00ff */
[----:B------:R-:W1:Y:S03]  /*14b70*/  I2F.RP R11, R6 ;  /* 0x00000006000b7306 */ /* 0x000e660000209400 */
[----:B------:R-:W-:-:S04]  /*14b80*/  IMAD.HI.U32 R5, R5, R0, R4 ;  /* 0x0000000005057227 */ /* 0x000fc800078e0004 */
[----:B------:R-:W-:-:S05]  /*14b90*/  IMAD.MOV R0, RZ, RZ, -R9 ;  /* 0x000000ffff007224 */ /* 0x000fca00078e0a09 */
[----:B------:R-:W-:Y:S01]  /*14ba0*/  MOV R4, R0 ;  /* 0x0000000000047202 */ /* 0x000fe20000000f00 */
[----:B------:R-:W-:-:S04]  /*14bb0*/  IMAD.HI.U32 R0, R5, R3, RZ ;  /* 0x0000000305007227 */ /* 0x000fc800078e00ff */
[----:B------:R-:W-:Y:S02]  /*14bc0*/  IMAD R3, R0, R4, R3 ;  /* 0x0000000400037224 */ /* 0x000fe400078e0203 */
[----:B-1----:R-:W1:Y:S03]  /*14bd0*/  MUFU.RCP R4, R11 ;  /* 0x0000000b00047308 */ /* 0x002e660000001000 */
        /* <DEDUP_REMOVED lines=23> */
[----:B------:R-:W-:Y:S01]  /*14d50*/  IMAD R3, R2, R4, R3 ;  /* 0x0000000402037224 */ /* 0x000fe200078e0203 */
[----:B------:R-:W-:-:S04]  /*14d60*/  IADD3 R4, -R0, RZ, RZ ;  /* 0x000000ff00047210 */ /* 0x000fc80007ffe1ff */
        /* <DEDUP_REMOVED lines=9> */
[----:B------:R-:W-:-:S05]  /*14e00*/  @!P1 LOP3.LUT R2, RZ, R7, RZ, 0x33, !PT ;  /* 0x00000007ff029212 */ /* 0x000fca00078e33ff */
[----:B------:R-:W-:-:S04]  /*14e10*/  IMAD.MOV R3, RZ, RZ, -R2 ;  /* 0x000000ffff037224 */ /* 0x000fc800078e0a02 */
[C---:B------:R-:W-:Y:S02]  /*14e20*/  IMAD R3, R7.reuse, R3, R0 ;  /* 0x0000000307037224 */ /* 0x040fe400078e0200 */
[----:B------:R-:W-:Y:S02]  /*14e30*/  IMAD R0, R7, 0x1000000, R2 ;  /* 0x0100000007007824 */ /* 0x000fe400078e0202 */
[----:B------:R-:W-:Y:S02]  /*14e40*/  IMAD R2, R10, R4, R8 ;  /* 0x000000040a027224 */ /* 0x000fe400078e0208 */
[----:B------:R-:W-:Y:S01]  /*14e50*/  IMAD R234, R3, 0x10000, R0 ;  /* 0x0001000003ea7824 */ /* 0x000fe200078e0200 */
[----:B------:R-:W-:Y:S05]  /*14e60*/  BRA `(.L_x_531) ;  /* 0x0000042000007947 */ /* 0x000fea0003800000 */
.L_x_530:
[----:B------:R-:W-:-:S04]  /*14e70*/  IMAD.MOV.U32 R2, RZ, RZ, 0x4 ;  /* 0x00000004ff027424 */ /* 0x000fc800078e00ff */
[----:B-1----:R-:W-:-:S05]  /*14e80*/  IMAD.WIDE R2, R235, R2, c[0x0][0x590] ;  /* 0x00016400eb027625 */ /* 0x002fca00078e0202 */
[----:B------:R-:W2:Y:S02]  /*14e90*/  LDG.E R4, [R2.64] ;  /* 0x0000000602047981 */ /* 0x000ea4000c1e1900 */
        /* <DEDUP_REMOVED lines=29> */
[----:B------:R-:W-:Y:S02]  /*15070*/  IMAD R9, R4, R2, RZ ;  /* 0x0000000204097224 */ /* 0x000fe400078e02ff */
[----:B------:R-:W-:-:S03]  /*15080*/  IMAD.MOV R2, RZ, RZ, -R2 ;  /* 0x000000ffff027224 */ /* 0x000fc600078e0a02 */
[----:B------:R-:W-:Y:S01]  /*15090*/  IADD3 R0, -R9, c[0x0][0x538], RZ ;  /* 0x00014e0009007a10 */ /* 0x000fe20007ffe1ff */
[----:B------:R-:W-:-:S03]  /*150a0*/  IMAD R6, R7, R2, R8 ;  /* 0x0000000207067224 */ /* 0x000fc600078e0208 */
[----:B------:R-:W-:Y:S02]  /*150b0*/  IMNMX R0, R4, R0, PT ;  /* 0x0000000004007217 */ /* 0x000fe40003800200 */
[----:B------:R-:W-:Y:S02]  /*150c0*/  IABS R2, R6 ;  /* 0x0000000600027213 */ /* 0x000fe40000000000 */
[-C--:B------:R-:W-:Y:S02]  /*150d0*/  IABS R3, R0.reuse ;  /* 0x0000000000037213 */ /* 0x080fe40000000000 */
[----:B------:R-:W-:Y:S02]  /*150e0*/  IABS R11, R0 ;  /* 0x00000000000b7213 */ /* 0x000fe40000000000 */
[----:B------:R-:W1:Y:S01]  /*150f0*/  I2F.RP R4, R3 ;  /* 0x0000000300047306 */ /* 0x000e620000209400 */
[----:B------:R-:W-:Y:S02]  /*15100*/  MOV R7, R2 ;  /* 0x0000000200077202 */ /* 0x000fe40000000f00 */
[----:B------:R-:W-:-:S05]  /*15110*/  IMAD.MOV R2, RZ, RZ, -R11 ;  /* 0x000000ffff027224 */ /* 0x000fca00078e0a0b */
[----:B-1----:R-:W1:Y:S02]  /*15120*/  MUFU.RCP R4, R4 ;  /* 0x0000000400047308 */ /* 0x002e640000001000 */
[----:B-1----:R-:W-:-:S06]  /*15130*/  IADD3 R4, R4, 0xffffffe, RZ ;  /* 0x0ffffffe04047810 */ /* 0x002fcc0007ffe0ff */
[----:B------:R-:W1:Y:S02]  /*15140*/  F2I.FTZ.U32.TRUNC.NTZ R5, R4 ;  /* 0x0000000400057305 */ /* 0x000e64000021f000 */
[----:B-1----:R-:W-:-:S04]  /*15150*/  IMAD.MOV R4, RZ, RZ, -R5 ;  /* 0x000000ffff047224 */ /* 0x002fc800078e0a05 */
[----:B------:R-:W-:Y:S02]  /*15160*/  IMAD R8, R4, R3, RZ ;  /* 0x0000000304087224 */ /* 0x000fe400078e02ff */
[----:B------:R-:W-:-:S04]  /*15170*/  IMAD.MOV.U32 R4, RZ, RZ, RZ ;  /* 0x000000ffff047224 */ /* 0x000fc800078e00ff */
[----:B------:R-:W-:-:S04]  /*15180*/  IMAD.HI.U32 R5, R5, R8, R4 ;  /* 0x0000000805057227 */ /* 0x000fc800078e0004 */
[----:B------:R-:W-:Y:S02]  /*15190*/  IMAD.MOV.U32 R4, RZ, RZ, R2 ;  /* 0x000000ffff047224 */ /* 0x000fe400078e0002 */
[----:B------:R-:W-:-:S04]  /*151a0*/  IMAD.HI.U32 R2, R5, R7, RZ ;  /* 0x0000000705027227 */ /* 0x000fc800078e00ff */
[----:B------:R-:W-:-:S05]  /*151b0*/  IMAD R4, R2, R4, R7 ;  /* 0x0000000402047224 */ /* 0x000fca00078e0207 */
[----:B------:R-:W-:-:S13]  /*151c0*/  ISETP.GT.U32.AND P1, PT, R3, R4, PT ;  /* 0x000000040300720c */ /* 0x000fda0003f24070 */
[-C--:B------:R-:W-:Y:S02]  /*151d0*/  @!P1 IADD3 R4, R4, -R3.reuse, RZ ;  /* 0x8000000304049210 */ /* 0x080fe40007ffe0ff */
[----:B------:R-:W-:Y:S02]  /*151e0*/  @!P1 IADD3 R2, R2, 0x1, RZ ;  /* 0x0000000102029810 */ /* 0x000fe40007ffe0ff */
[----:B------:R-:W-:Y:S02]  /*151f0*/  ISETP.GE.U32.AND P2, PT, R4, R3, PT ;  /* 0x000000030400720c */ /* 0x000fe40003f46070 */
[----:B------:R-:W-:Y:S02]  /*15200*/  LOP3.LUT R3, R6, R0, RZ, 0x3c, !PT ;  /* 0x0000000006037212 */ /* 0x000fe400078e3cff */
[----:B------:R-:W-:Y:S02]  /*15210*/  ISETP.NE.AND P1, PT, R0, RZ, PT ;  /* 0x000000ff0000720c */ /* 0x000fe40003f25270 */
[----:B------:R-:W-:Y:S01]  /*15220*/  ISETP.GE.AND P0, PT, R3, RZ, PT ;  /* 0x000000ff0300720c */ /* 0x000fe20003f06270 */
[----:B------:R-:W-:Y:S01]  /*15230*/  IMAD.MOV R3, RZ, RZ, -R0 ;  /* 0x000000ffff037224 */ /* 0x000fe200078e0a00 */
[----:B------:R-:W-:-:S05]  /*15240*/  IADD3 R6, R9, 0x1000000, R6 ;  /* 0x0100000009067810 */ /* 0x000fca0007ffe006 */
[----:B------:R-:W-:-:S06]  /*15250*/  @P2 IADD3 R2, R2, 0x1, RZ ;  /* 0x0000000102022810 */ /* 0x000fcc0007ffe0ff */
[----:B------:R-:W-:Y:S01]  /*15260*/  @!P0 IMAD.MOV R2, RZ, RZ, -R2 ;  /* 0x000000ffff028224 */ /* 0x000fe200078e0a02 */
[----:B------:R-:W-:-:S05]  /*15270*/  @!P1 LOP3.LUT R2, RZ, R0, RZ, 0x33, !PT ;  /* 0x00000000ff029212 */ /* 0x000fca00078e33ff */
[----:B------:R-:W-:Y:S02]  /*15280*/  IMAD R234, R2, R3, R6 ;  /* 0x0000000302ea7224 */ /* 0x000fe400078e0206 */
.L_x_531:
[----:B------:R-:W-:Y:S05]  /*15290*/  BSYNC B0 ;  /* 0x0000000000007941 */ /* 0x000fea0003800000 */
.L_x_529:
[----:B------:R-:W-:-:S04]  /*152a0*/  LOP3.LUT R2, RZ, R2, RZ, 0x33, !PT ;  /* 0x00000002ff027212 */ /* 0x000fc800078e33ff */
[----:B------:R-:W-:Y:S01]  /*152b0*/  IADD3 R233, R2, R10, RZ ;  /* 0x0000000a02e97210 */ /* 0x000fe20007ffe0ff */
[----:B------:R-:W-:Y:S05]  /*152c0*/  BRA `(.L_x_532) ;  /* 0x0000004000007947 */ /* 0x000fea0003800000 */
.L_x_520:
[----:B------:R-:W-:Y:S01]  /*152d0*/  IMAD.MOV.U32 R232, RZ, RZ, R9 ;  /* 0x000000ffffe87224 */ /* 0x000fe200078e0009 */
[----:B------:R-:W-:Y:S01]  /*152e0*/  MOV R234, RZ ;  /* 0x000000ff00ea7202 */ /* 0x000fe20000000f00 */
[----:B------:R-:W-:Y:S01]  /*152f0*/  IMAD.MOV.U32 R233, RZ, RZ, RZ ;  /* 0x000000ffffe97224 */ /* 0x000fe200078e00ff */
[----:B------:R-:W-:Y:S02]  /*15300*/  MOV R235, c[0x0][0x53c] ;  /* 0x00014f0000eb7a02 */ /* 0x000fe40000000f00 */
.L_x_532:
[----:B------:R-:W-:Y:S05]  /*15310*/  BSYNC B1 ;  /* 0x0000000000017941 */ /* 0x000fea0003800000 */
.L_x_518:
[----:B------:R-:W-:Y:S01]  /*15320*/  WARPSYNC 0xffffffff ;  /* 0xffffffff00007948 */ /* 0x000fe20003800000 */
[----:B------:R-:W-:Y:S01]  /*15330*/  BAR.SYNC.DEFER_BLOCKING 0x4, 0x100 ;  /* 0x0104000000007b1d */ /* 0x000fe20000010000 */
[----:B------:R-:W-:-:S13]  /*15340*/  ISETP.NE.AND P0, PT, R14, RZ, PT ;  /* 0x000000ff0e00720c */ /* 0x000fda0003f05270 */
[----:B------:R2:W-:Y:S04]  /*15350*/  @!P0 STS.128 [0x18100], R232 ;  /* 0x018100e8ff008388 */ /* 0x0005e80000000c00 */
[----:B------:R-:W-:Y:S06]  /*15360*/  BAR.ARV 0x5, 0x100 ;  /* 0x0144000000007b1d */ /* 0x000fec0000002000 */
.L_x_513:
[----:B-1----:R-:W-:-:S13]  /*15370*/  ISETP.GE.AND P0, PT, R235, c[0x0][0x53c], PT ;  /* 0x00014f00eb007a0c */ /* 0x002fda0003f06270 */
[----:B--23--:R-:W-:Y:S01]  /*15380*/  @P0 CALL.REL.NOINC `(.L_x_533) ;  /* 0x0000001000000944 */ /* 0x00cfe20003c00000 */
[----:B------:R-:W-:Y:S05]  /*15390*/  BRA `(.L_x_534) ;  /* 0xfffec57000007947 */ /* 0x000fea000383ffff */
.L_x_533:
[----:B------:R-:W-:Y:S05]  /*153a0*/  EXIT ;  /* 0x000000000000794d */ /* 0x000fea0003800000 */
.L_x_394:
[----:B------:R-:W-:Y:S01]  /*153b0*/  IMAD.MOV.U32 R0, RZ, RZ, R5 ;  /* 0x000000ffff007224 */ /* 0x000fe200078e0005 */
[----:B------:R-:W-:Y:S02]  /*153c0*/  MOV R2, 0x1 ;  /* 0x0000000100027802 */ /* 0x000fe40000000f00 */
[----:B------:R-:W-:Y:S02]  /*153d0*/  MOV R3, 0x153f0 ;  /* 0x000153f000037802 */ /* 0x000fe40000000f00 */
[----:B--2---:R-:W-:Y:S05]  /*153e0*/  CALL.REL.NOINC `($__internal_10_$__cuda_sm70_shflsync_up_p) ;  /* 0x0000168000007944 */ /* 0x004fea0003c00000 */
[----:B------:R-:W-:Y:S01]  /*153f0*/  MOV R0, R4 ;  /* 0x0000000400007202 */ /* 0x000fe20000000f00 */
[----:B------:R-:W-:Y:S05]  /*15400*/  BRA `(.L_x_535) ;  /* 0xfffeb03000007947 */ /* 0x000fea000383ffff */
.L_x_395:
[----:B------:R-:W-:Y:S01]  /*15410*/  IMAD.MOV.U32 R0, RZ, RZ, R5 ;  /* 0x000000ffff007224 */ /* 0x000fe200078e0005 */
[----:B------:R-:W-:Y:S02]  /*15420*/  MOV R2, 0x2 ;  /* 0x0000000200027802 */ /* 0x000fe40000000f00 */
[----:B------:R-:W-:Y:S02]  /*15430*/  MOV R3, 0x15450 ;  /* 0x0001545000037802 */ /* 0x000fe40000000f00 */
[----:B--2---:R-:W-:Y:S05]  /*15440*/  CALL.REL.NOINC `($__internal_10_$__cuda_sm70_shflsync_up_p) ;  /* 0x0000162000007944 */ /* 0x004fea0003c00000 */
[----:B------:R-:W-:Y:S01]  /*15450*/  SEL R0, R4, RZ, P4 ;  /* 0x000000ff04007207 */ /* 0x000fe20002000000 */
[----:B------:R-:W-:Y:S01]  /*15460*/  IMAD.MOV.U32 R2, RZ, RZ, 0x4 ;  /* 0x00000004ff027424 */ /* 0x000fe200078e00ff */
[----:B------:R-:W-:-:S03]  /*15470*/  MOV R3, 0x154a0 ;  /* 0x000154a000037802 */ /* 0x000fc60000000f00 */
[----:B------:R-:W-:Y:S02]  /*15480*/  IMAD.IADD R0, R5, 0x1, R0 ;  /* 0x0000000105007824 */ /* 0x000fe400078e0200 */
[----:B------:R-:W-:Y:S05]  /*15490*/  CALL.REL.NOINC `($__internal_10_$__cuda_sm70_shflsync_up_p) ;  /* 0x000015d000007944 */ /* 0x000fea0003c00000 */
        /* <DEDUP_REMOVED lines=13> */
[----:B------:R-:W-:Y:S01]  /*15570*/  IMAD.IADD R4, R0, 0x1, R4 ;  /* 0x0000000100047824 */ /* 0x000fe200078e0204 */
[----:B------:R-:W-:-:S03]  /*15580*/  MOV R0, 0x1f ;  /* 0x0000001f00007802 */ /* 0x000fc60000000f00 */
[----:B------:R-:W-:Y:S02]  /*15590*/  IMAD.MOV.U32 R5, RZ, RZ, R4 ;  /* 0x000000ffff057224 */ /* 0x000fe400078e0004 */
[----:B------:R-:W-:Y:S05]  /*155a0*/  CALL.REL.NOINC `($__internal_9_$__cuda_sm70_shflsync_idx_p) ;  /* 0x0000147000007944 */ /* 0x000fea0003c00000 */
[----:B------:R-:W-:Y:S05]  /*155b0*/  BRA `(.L_x_536) ;  /* 0xfffeaf8000007947 */ /* 0x000fea000383ffff */
.L_x_397:
[----:B------:R-:W-:Y:S02]  /*155c0*/  SEL R0, RZ, 0x1, P0 ;  /* 0x00000001ff007807 */ /* 0x000fe40000000000 */
[----:B------:R-:W-:Y:S02]  /*155d0*/  MOV R2, 0x155f0 ;  /* 0x000155f000027802 */ /* 0x000fe40000000f00 */
[----:B--2---:R-:W-:Y:S05]  /*155e0*/  CALL.REL.NOINC `($__internal_11_$__cuda_sm70_votesync_ballot) ;  /* 0x000014f000007944 */ /* 0x004fea0003c00000 */
[----:B------:R-:W-:Y:S01]  /*155f0*/  MOV R10, R0 ;  /* 0x00000000000a7202 */ /* 0x000fe20000000f00 */
[----:B------:R-:W-:Y:S05]  /*15600*/  BRA `(.L_x_537) ;  /* 0xfffeafc000007947 */ /* 0x000fea000383ffff */
.L_x_398:
[----:B------:R-:W-:Y:S01]  /*15610*/  IMAD.MOV.U32 R5, RZ, RZ, R9 ;  /* 0x000000ffff057224 */ /* 0x000fe200078e0009 */
[----:B------:R-:W-:Y:S01]  /*15620*/  MOV R3, R7 ;  /* 0x0000000700037202 */ /* 0x000fe20000000f00 */
[----:B------:R-:W-:Y:S01]  /*15630*/  IMAD.MOV.U32 R0, RZ, RZ, 0x1f ;  /* 0x0000001fff007424 */ /* 0x000fe200078e00ff */
[----:B------:R-:W-:Y:S02]  /*15640*/  MOV R2, 0x15660 ;  /* 0x0001566000027802 */ /* 0x000fe40000000f00 */
[----:B------:R-:W-:Y:S05]  /*15650*/  CALL.REL.NOINC `($__internal_9_$__cuda_sm70_shflsync_idx_p) ;  /* 0x000013c000007944 */ /* 0x000fea0003c00000 */
[----:B------:R-:W-:Y:S01]  /*15660*/  IMAD.MOV.U32 R233, RZ, RZ, R0 ;  /* 0x000000ffffe97224 */ /* 0x000fe200078e0000 */
[----:B------:R-:W-:Y:S01]  /*15670*/  MOV R5, R8 ;  /* 0x0000000800057202 */ /* 0x000fe20000000f00 */
[----:B------:R-:W-:Y:S01]  /*15680*/  IMAD.MOV.U32 R6, RZ, RZ, RZ ;  /* 0x000000ffff067224 */ /* 0x000fe200078e00ff */
[----:B------:R-:W-:Y:S01]  /*15690*/  MOV R3, R7 ;  /* 0x0000000700037202 */ /* 0x000fe20000000f00 */
[----:B------:R-:W-:Y:S01]  /*156a0*/  IMAD.MOV.U32 R0, RZ, RZ, 0x1f ;  /* 0x0000001fff007424 */ /* 0x000fe200078e00ff */
[----:B------:R-:W-:-:S02]  /*156b0*/  MOV R2, 0x156d0 ;  /* 0x000156d000027802 */ /* 0x000fc40000000f00 */
[----:B------:R-:W-:Y:S05]  /*156c0*/  CALL.REL.NOINC `($__internal_9_$__cuda_sm70_shflsync_idx_p) ;  /* 0x0000135000007944 */ /* 0x000fea0003c00000 */
[----:B------:R-:W-:Y:S01]  /*156d0*/  MOV R9, R0 ;  /* 0x0000000000097202 */ /* 0x000fe20000000f00 */
[----:B------:R-:W-:Y:S05]  /*156e0*/  BRA `(.L_x_538) ;  /* 0xfffeaf4000007947 */ /* 0x000fea000383ffff */
.L_x_401:
[----:B------:R-:W-:Y:S01]  /*156f0*/  IMAD.MOV.U32 R5, RZ, RZ, R4 ;  /* 0x000000ffff057224 */ /* 0x000fe200078e0004 */
[----:B------:R-:W-:-:S02]  /*15700*/  MOV R0, 0x1f ;  /* 0x0000001f00007802 */ /* 0x000fc40000000f00 */
[----:B------:R-:W-:Y:S02]  /*15710*/  MOV R2, 0x15730 ;  /* 0x0001573000027802 */ /* 0x000fe40000000f00 */
[----:B-123--:R-:W-:Y:S05]  /*15720*/  CALL.REL.NOINC `($__internal_9_$__cuda_sm70_shflsync_idx_p) ;  /* 0x000012f000007944 */ /* 0x00efea0003c00000 */
[----:B------:R-:W-:Y:S01]  /*15730*/  MOV R6, R0 ;  /* 0x0000000000067202 */ /* 0x000fe20000000f00 */
[----:B------:R-:W-:Y:S05]  /*15740*/  BRA `(.L_x_400) ;  /* 0xfffeaf4000007947 */ /* 0x000fea000383ffff */
.L_x_420:
[----:B------:R-:W-:Y:S01]  /*15750*/  IMAD.MOV.U32 R5, RZ, RZ, R11 ;  /* 0x000000ffff057224 */ /* 0x000fe200078e000b */
[----:B------:R-:W-:Y:S01]  /*15760*/  MOV R3, RZ ;  /* 0x000000ff00037202 */ /* 0x000fe20000000f00 */
[----:B------:R-:W-:Y:S01]  /*15770*/  IMAD.MOV.U32 R0, RZ, RZ, 0x181f ;  /* 0x0000181fff007424 */ /* 0x000fe200078e00ff */
[----:B------:R-:W-:Y:S02]  /*15780*/  MOV R2, 0x157a0 ;  /* 0x000157a000027802 */ /* 0x000fe40000000f00 */
[----:B------:R-:W-:Y:S05]  /*15790*/  CALL.REL.NOINC `($__internal_9_$__cuda_sm70_shflsync_idx_p) ;  /* 0x0000128000007944 */ /* 0x000fea0003c00000 */
[----:B------:R-:W-:Y:S01]  /*157a0*/  MOV R8, R0 ;  /* 0x0000000000087202 */ /* 0x000fe20000000f00 */
[----:B------:R-:W-:Y:S05]  /*157b0*/  BRA `(.L_x_539) ;  /* 0xfffed42000007947 */ /* 0x000fea000383ffff */
.L_x_421:
[----:B------:R-:W-:Y:S01]  /*157c0*/  IMAD.MOV.U32 R5, RZ, RZ, R12 ;  /* 0x000000ffff057224 */ /* 0x000fe200078e000c */
[----:B------:R-:W-:Y:S01]  /*157d0*/  MOV R3, RZ ;  /* 0x000000ff00037202 */ /* 0x000fe20000000f00 */
[----:B------:R-:W-:Y:S01]  /*157e0*/  IMAD.MOV.U32 R0, RZ, RZ, 0x181f ;  /* 0x0000181fff007424 */ /* 0x000fe200078e00ff */
[----:B------:R-:W-:Y:S02]  /*157f0*/  MOV R2, 0x15810 ;  /* 0x0001581000027802 */ /* 0x000fe40000000f00 */
[----:B-12---:R-:W-:Y:S05]  /*15800*/  CALL.REL.NOINC `($__internal_9_$__cuda_sm70_shflsync_idx_p) ;  /* 0x0000121000007944 */ /* 0x006fea0003c00000 */
[----:B------:R-:W-:Y:S05]  /*15810*/  BRA `(.L_x_540) ;  /* 0xfffed3e000007947 */ /* 0x000fea000383ffff */
.L_x_424:
[----:B--2---:R-:W-:Y:S01]  /*15820*/  IMAD.MOV.U32 R5, RZ, RZ, R11 ;  /* 0x000000ffff057224 */ /* 0x004fe200078e000b */
[----:B------:R-:W-:Y:S01]  /*15830*/  MOV R3, 0x1 ;  /* 0x0000000100037802 */ /* 0x000fe20000000f00 */
[----:B----4-:R-:W-:Y:S01]  /*15840*/  IMAD.MOV.U32 R0, RZ, RZ, 0x181f ;  /* 0x0000181fff007424 */ /* 0x010fe200078e00ff */
[----:B------:R-:W-:-:S02]  /*15850*/  MOV R2, 0x15870 ;  /* 0x0001587000027802 */ /* 0x000fc40000000f00 */
[----:B-1-3--:R-:W-:Y:S05]  /*15860*/  CALL.REL.NOINC `($__internal_9_$__cuda_sm70_shflsync_idx_p) ;  /* 0x000011b000007944 */ /* 0x00afea0003c00000 */
[----:B------:R-:W-:Y:S01]  /*15870*/  IMAD.MOV.U32 R8, RZ, RZ, R0 ;  /* 0x000000ffff087224 */ /* 0x000fe200078e0000 */
[----:B------:R-:W-:Y:S01]  /*15880*/  MOV R3, 0x1 ;  /* 0x0000000100037802 */ /* 0x000fe20000000f00 */
[----:B------:R-:W-:Y:S01]  /*15890*/  IMAD.MOV.U32 R5, RZ, RZ, R12 ;  /* 0x000000ffff057224 */ /* 0x000fe200078e000c */
[----:B------:R-:W-:-:S02]  /*158a0*/  MOV R0, 0x181f ;  /* 0x0000181f00007802 */ /* 0x000fc40000000f00 */
[----:B------:R-:W-:Y:S02]  /*158b0*/  MOV R2, 0x158d0 ;  /* 0x000158d000027802 */ /* 0x000fe40000000f00 */
[----:B------:R-:W-:Y:S05]  /*158c0*/  CALL.REL.NOINC `($__internal_9_$__cuda_sm70_shflsync_idx_p) ;  /* 0x0000115000007944 */ /* 0x000fea0003c00000 */
[----:B------:R-:W-:Y:S05]  /*158d0*/  BRA `(.L_x_541) ;  /* 0xfffed4d000007947 */ /* 0x000fea000383ffff */
.L_x_427:
[----:B-1----:R-:W-:Y:S01]  /*158e0*/  IMAD.MOV.U32 R5, RZ, RZ, R11 ;  /* 0x000000ffff057224 */ /* 0x002fe200078e000b */
[----:B------:R-:W-:Y:S01]  /*158f0*/  MOV R3, 0x2 ;  /* 0x0000000200037802 */ /* 0x000fe20000000f00 */
[----:B----4-:R-:W-:Y:S01]  /*15900*/  IMAD.MOV.U32 R0, RZ, RZ, 0x181f ;  /* 0x0000181fff007424 */ /* 0x010fe200078e00ff */
[----:B------:R-:W-:Y:S02]  /*15910*/  MOV R2, 0x15930 ;  /* 0x0001593000027802 */ /* 0x000fe40000000f00 */
[----:B--23--:R-:W-:Y:S05]  /*15920*/  CALL.REL.NOINC `($__internal_9_$__cuda_sm70_shflsync_idx_p) ;  /* 0x000010f000007944 */ /* 0x00cfea0003c00000 */
[----:B------:R-:W-:Y:S01]  /*15930*/  MOV R8, R0 ;  /* 0x0000000000087202 */ /* 0x000fe20000000f00 */
[----:B------:R-:W-:Y:S05]  /*15940*/  BRA `(.L_x_542) ;  /* 0xfffed60000007947 */ /* 0x000fea000383ffff */
.L_x_428:
[----:B------:R-:W-:Y:S01]  /*15950*/  IMAD.MOV.U32 R5, RZ, RZ, R12 ;  /* 0x000000ffff057224 */ /* 0x000fe200078e000c */
[----:B------:R-:W-:Y:S01]  /*15960*/  MOV R3, 0x2 ;  /* 0x0000000200037802 */ /* 0x000fe20000000f00 */
[----:B----4-:R-:W-:Y:S01]  /*15970*/  IMAD.MOV.U32 R0, RZ, RZ, 0x181f ;  /* 0x0000181fff007424 */ /* 0x010fe200078e00ff */
[----:B------:R-:W-:Y:S02]  /*15980*/  MOV R2, 0x159a0 ;  /* 0x000159a000027802 */ /* 0x000fe40000000f00 */
[----:B-123--:R-:W-:Y:S05]  /*15990*/  CALL.REL.NOINC `($__internal_9_$__cuda_sm70_shflsync_idx_p) ;  /* 0x0000108000007944 */ /* 0x00efea0003c00000 */
[----:B------:R-:W-:Y:S05]  /*159a0*/  BRA `(.L_x_543) ;  /* 0xfffed5c000007947 */ /* 0x000fea000383ffff */
.L_x_431:
[----:B-1----:R-:W-:Y:S01]  /*159b0*/  IMAD.MOV.U32 R5, RZ, RZ, R11 ;  /* 0x000000ffff057224 */ /* 0x002fe200078e000b */
[----:B------:R-:W-:Y:S01]  /*159c0*/  MOV R3, 0x3 ;  /* 0x0000000300037802 */ /* 0x000fe20000000f00 */
[----:B------:R-:W-:Y:S01]  /*159d0*/  IMAD.MOV.U32 R0, RZ, RZ, 0x181f ;  /* 0x0000181fff007424 */ /* 0x000fe200078e00ff */
[----:B------:R-:W-:-:S02]  /*159e0*/  MOV R2, 0x15a00 ;  /* 0x00015a0000027802 */ /* 0x000fc40000000f00 */
[----:B--234-:R-:W-:Y:S05]  /*159f0*/  CALL.REL.NOINC `($__internal_9_$__cuda_sm70_shflsync_idx_p) ;  /* 0x0000102000007944 */ /* 0x01cfea0003c00000 */
[----:B------:R-:W-:Y:S01]  /*15a00*/  IMAD.MOV.U32 R8, RZ, RZ, R0 ;  /* 0x000000ffff087224 */ /* 0x000fe200078e0000 */
[----:B------:R-:W-:Y:S01]  /*15a10*/  MOV R3, 0x3 ;  /* 0x0000000300037802 */ /* 0x000fe20000000f00 */
[----:B------:R-:W-:Y:S01]  /*15a20*/  IMAD.MOV.U32 R5, RZ, RZ, R12 ;  /* 0x000000ffff057224 */ /* 0x000fe200078e000c */
[----:B------:R-:W-:-:S02]  /*15a30*/  MOV R0, 0x181f ;  /* 0x0000181f00007802 */ /* 0x000fc40000000f00 */
[----:B------:R-:W-:Y:S02]  /*15a40*/  MOV R2, 0x15a60 ;  /* 0x00015a6000027802 */ /* 0x000fe40000000f00 */
[----:B------:R-:W-:Y:S05]  /*15a50*/  CALL.REL.NOINC `($__internal_9_$__cuda_sm70_shflsync_idx_p) ;  /* 0x00000fc000007944 */ /* 0x000fea0003c00000 */
[----:B------:R-:W-:Y:S05]  /*15a60*/  BRA `(.L_x_544) ;  /* 0xfffed6b000007947 */ /* 0x000fea000383ffff */
.L_x_472:
[----:B------:R-:W-:Y:S01]  /*15a70*/  IMAD.MOV.U32 R2, RZ, RZ, R225 ;  /* 0x000000ffff027224 */ /* 0x000fe200078e00e1 */
[----:B------:R-:W-:Y:S02]  /*15a80*/  MOV R5, 0x2 ;  /* 0x0000000200057802 */ /* 0x000fe40000000f00 */
[----:B------:R-:W-:Y:S02]  /*15a90*/  MOV R3, 0x15ab0 ;  /* 0x00015ab000037802 */ /* 0x000fe40000000f00 */
[----:B------:R-:W-:Y:S05]  /*15aa0*/  CALL.REL.NOINC `($__internal_8_$__cuda_sm70_shflsync_bfly_p) ;  /* 0x00000f2000007944 */ /* 0x000fea0003c00000 */
[----:B------:R-:W-:Y:S01]  /*15ab0*/  MOV R0, R5 ;  /* 0x0000000500007202 */ /* 0x000fe20000000f00 */
[----:B------:R-:W-:Y:S05]  /*15ac0*/  BRA `(.L_x_545) ;  /* 0xffffabe000007947 */ /* 0x000fea000383ffff */
.L_x_473:
[----:B------:R-:W-:Y:S01]  /*15ad0*/  IMAD.MOV.U32 R2, RZ, RZ, R0 ;  /* 0x000000ffff027224 */ /* 0x000fe200078e0000 */
[----:B------:R-:W-:Y:S02]  /*15ae0*/  MOV R5, 0x1 ;  /* 0x0000000100057802 */ /* 0x000fe40000000f00 */
[----:B------:R-:W-:Y:S02]  /*15af0*/  MOV R3, 0x15b10 ;  /* 0x00015b1000037802 */ /* 0x000fe40000000f00 */
[----:B-1----:R-:W-:Y:S05]  /*15b00*/  CALL.REL.NOINC `($__internal_8_$__cuda_sm70_shflsync_bfly_p) ;  /* 0x00000ec000007944 */ /* 0x002fea0003c00000 */
[----:B------:R-:W-:Y:S01]  /*15b10*/  FADD.FTZ R0, R0, R5 ;  /* 0x0000000500007221 */ /* 0x000fe20000010000 */
[----:B------:R-:W-:Y:S02]  /*15b20*/  MOV R2, R226 ;  /* 0x000000e200027202 */ /* 0x000fe40000000f00 */
[----:B------:R-:W-:-:S02]  /*15b30*/  MOV R5, 0x2 ;  /* 0x0000000200057802 */ /* 0x000fc40000000f00 */
[----:B------:R-:W-:Y:S02]  /*15b40*/  MOV R3, 0x15b60 ;  /* 0x00015b6000037802 */ /* 0x000fe40000000f00 */
[----:B------:R-:W-:Y:S05]  /*15b50*/  CALL.REL.NOINC `($__internal_8_$__cuda_sm70_shflsync_bfly_p) ;  /* 0x00000e7000007944 */ /* 0x000fea0003c00000 */
[----:B------:R-:W-:Y:S01]  /*15b60*/  FADD.FTZ R4, R226, R5 ;  /* 0x00000005e2047221 */ /* 0x000fe20000010000 */
[----:B------:R-:W-:Y:S02]  /*15b70*/  MOV R5, 0x1 ;  /* 0x0000000100057802 */ /* 0x000fe40000000f00 */
[----:B------:R-:W-:Y:S02]  /*15b80*/  MOV R3, 0x15bb0 ;  /* 0x00015bb000037802 */ /* 0x000fe40000000f00 */
[----:B------:R-:W-:Y:S02]  /*15b90*/  MOV R2, R4 ;  /* 0x0000000400027202 */ /* 0x000fe40000000f00 */
[----:B------:R-:W-:Y:S05]  /*15ba0*/  CALL.REL.NOINC `($__internal_8_$__cuda_sm70_shflsync_bfly_p) ;  /* 0x00000e2000007944 */ /* 0x000fea0003c00000 */
[----:B------:R-:W-:Y:S01]  /*15bb0*/  MOV R3, R5 ;  /* 0x0000000500037202 */ /* 0x000fe20000000f00 */
[----:B------:R-:W-:Y:S05]  /*15bc0*/  BRA `(.L_x_546) ;  /* 0xffffab5000007947 */ /* 0x000fea000383ffff */
.L_x_480:
[----:B-1-34-:R-:W-:Y:S01]  /*15bd0*/  IMAD.MOV.U32 R5, RZ, RZ, R12 ;  /* 0x000000ffff057224 */ /* 0x01afe200078e000c */
[----:B------:R-:W-:Y:S01]  /*15be0*/  MOV R3, RZ ;  /* 0x000000ff00037202 */ /* 0x000fe20000000f00 */
[----:B------:R-:W-:Y:S01]  /*15bf0*/  IMAD.MOV.U32 R0, RZ, RZ, 0x181f ;  /* 0x0000181fff007424 */ /* 0x000fe200078e00ff */
[----:B------:R-:W-:Y:S02]  /*15c00*/  MOV R2, 0x15c20 ;  /* 0x00015c2000027802 */ /* 0x000fe40000000f00 */
[----:B------:R-:W-:Y:S05]  /*15c10*/  CALL.REL.NOINC `($__internal_9_$__cuda_sm70_shflsync_idx_p) ;  /* 0x00000e0000007944 */ /* 0x000fea0003c00000 */
[----:B------:R-:W-:Y:S01]  /*15c20*/  MOV R10, R0 ;  /* 0x00000000000a7202 */ /* 0x000fe20000000f00 */
[----:B------:R-:W-:Y:S05]  /*15c30*/  BRA `(.L_x_547) ;  /* 0xffffc30000007947 */ /* 0x000fea000383ffff */
.L_x_481:
[----:B------:R-:W-:Y:S01]  /*15c40*/  IMAD.MOV.U32 R5, RZ, RZ, R13 ;  /* 0x000000ffff057224 */ /* 0x000fe200078e000d */
[----:B------:R-:W-:Y:S01]  /*15c50*/  MOV R3, RZ ;  /* 0x000000ff00037202 */ /* 0x000fe20000000f00 */
[----:B------:R-:W-:Y:S01]  /*15c60*/  IMAD.MOV.U32 R0, RZ, RZ, 0x181f ;  /* 0x0000181fff007424 */ /* 0x000fe200078e00ff */
[----:B------:R-:W-:-:S02]  /*15c70*/  MOV R2, 0x15c90 ;  /* 0x00015c9000027802 */ /* 0x000fc40000000f00 */
[----:B-12---:R-:W-:Y:S05]  /*15c80*/  CALL.REL.NOINC `($__internal_9_$__cuda_sm70_shflsync_idx_p) ;  /* 0x00000d9000007944 */ /* 0x006fea0003c00000 */
[----:B------:R-:W-:Y:S05]  /*15c90*/  BRA `(.L_x_548) ;  /* 0xffffc2c000007947 */ /* 0x000fea000383ffff */
.L_x_484:
[----:B------:R-:W-:Y:S01]  /*15ca0*/  IMAD.MOV.U32 R5, RZ, RZ, R12 ;  /* 0x000000ffff057224 */ /* 0x000fe200078e000c */
[----:B--2---:R-:W-:Y:S01]  /*15cb0*/  MOV R3, 0x1 ;  /* 0x0000000100037802 */ /* 0x004fe20000000f00 */
        /* <DEDUP_REMOVED lines=10> */
.L_x_487:
[----:B------:R-:W-:Y:S01]  /*15d60*/  IMAD.MOV.U32 R5, RZ, RZ, R12 ;  /* 0x000000ffff057224 */ /* 0x000fe200078e000c */
[----:B-1----:R-:W-:Y:S01]  /*15d70*/  MOV R3, 0x2 ;  /* 0x0000000200037802 */ /* 0x002fe20000000f00 */
[----:B----4-:R-:W-:Y:S01]  /*15d80*/  IMAD.MOV.U32 R0, RZ, RZ, 0x181f ;  /* 0x0000181fff007424 */ /* 0x010fe200078e00ff */
[----:B------:R-:W-:Y:S02]  /*15d90*/  MOV R2, 0x15db0 ;  /* 0x00015db000027802 */ /* 0x000fe40000000f00 */
[----:B--23--:R-:W-:Y:S05]  /*15da0*/  CALL.REL.NOINC `($__internal_9_$__cuda_sm70_shflsync_idx_p) ;  /* 0x00000c7000007944 */ /* 0x00cfea0003c00000 */
[----:B------:R-:W-:Y:S01]  /*15db0*/  MOV R10, R0 ;  /* 0x00000000000a7202 */ /* 0x000fe20000000f00 */
[----:B------:R-:W-:Y:S05]  /*15dc0*/  BRA `(.L_x_550) ;  /* 0xffffc43000007947 */ /* 0x000fea000383ffff */
.L_x_488:
[----:B------:R-:W-:Y:S01]  /*15dd0*/  IMAD.MOV.U32 R5, RZ, RZ, R13 ;  /* 0x000000ffff057224 */ /* 0x000fe200078e000d */
[----:B------:R-:W-:Y:S01]  /*15de0*/  MOV R3, 0x2 ;  /* 0x0000000200037802 */ /* 0x000fe20000000f00 */
[----:B----4-:R-:W-:Y:S01]  /*15df0*/  IMAD.MOV.U32 R0, RZ, RZ, 0x181f ;  /* 0x0000181fff007424 */ /* 0x010fe200078e00ff */
[----:B------:R-:W-:Y:S02]  /*15e00*/  MOV R2, 0x15e20 ;  /* 0x00015e2000027802 */ /* 0x000fe40000000f00 */
[----:B-123--:R-:W-:Y:S05]  /*15e10*/  CALL.REL.NOINC `($__internal_9_$__cuda_sm70_shflsync_idx_p) ;  /* 0x00000c0000007944 */ /* 0x00efea0003c00000 */
[----:B------:R-:W-:Y:S05]  /*15e20*/  BRA `(.L_x_551) ;  /* 0xffffc3f000007947 */ /* 0x000fea000383ffff */
.L_x_491:
[----:B------:R-:W-:Y:S01]  /*15e30*/  IMAD.MOV.U32 R5, RZ, RZ, R12 ;  /* 0x000000ffff057224 */ /* 0x000fe200078e000c */
[----:B-1----:R-:W-:Y:S01]  /*15e40*/  MOV R3, 0x3 ;  /* 0x0000000300037802 */ /* 0x002fe20000000f00 */
        /* <DEDUP_REMOVED lines=10> */
.L_x_493:
[----:B------:R-:W-:Y:S01]  /*15ef0*/  IMAD.MOV.U32 R5, RZ, RZ, R12 ;  /* 0x000000ffff057224 */ /* 0x000fe200078e000c */
[----:B------:R-:W-:Y:S01]  /*15f00*/  MOV R3, RZ ;  /* 0x000000ff00037202 */ /* 0x000fe20000000f00 */
[----:B------:R-:W-:Y:S01]  /*15f10*/  IMAD.MOV.U32 R0, RZ, RZ, 0x1c1f ;  /* 0x00001c1fff007424 */ /* 0x000fe200078e00ff */
[----:B------:R-:W-:Y:S02]  /*15f20*/  MOV R2, 0x15f40 ;  /* 0x00015f4000027802 */ /* 0x000fe40000000f00 */
[----:B-1----:R-:W-:Y:S05]  /*15f30*/  CALL.REL.NOINC `($__internal_9_$__cuda_sm70_shflsync_idx_p) ;  /* 0x00000ae000007944 */ /* 0x002fea0003c00000 */
[----:B------:R-:W-:Y:S01]  /*15f40*/  MOV R4, R0 ;  /* 0x0000000000047202 */ /* 0x000fe20000000f00 */
[----:B------:R-:W-:Y:S05]  /*15f50*/  BRA `(.L_x_553) ;  /* 0xffffc76000007947 */ /* 0x000fea000383ffff */
.L_x_494:
[----:B------:R-:W-:Y:S01]  /*15f60*/  IMAD.MOV.U32 R5, RZ, RZ, R14 ;  /* 0x000000ffff057224 */ /* 0x000fe200078e000e */
[----:B------:R-:W-:Y:S01]  /*15f70*/  MOV R3, RZ ;  /* 0x000000ff00037202 */ /* 0x000fe20000000f00 */
[----:B------:R-:W-:Y:S01]  /*15f80*/  IMAD.MOV.U32 R0, RZ, RZ, 0x1c1f ;  /* 0x00001c1fff007424 */ /* 0x000fe200078e00ff */
[----:B------:R-:W-:Y:S02]  /*15f90*/  MOV R2, 0x15fb0 ;  /* 0x00015fb000027802 */ /* 0x000fe40000000f00 */
[----:B-123--:R-:W-:Y:S05]  /*15fa0*/  CALL.REL.NOINC `($__internal_9_$__cuda_sm70_shflsync_idx_p) ;  /* 0x00000a7000007944 */ /* 0x00efea0003c00000 */
[----:B------:R-:W-:Y:S05]  /*15fb0*/  BRA `(.L_x_554) ;  /* 0xffffc72000007947 */ /* 0x000fea000383ffff */
.L_x_497:
[----:B------:R-:W-:Y:S01]  /*15fc0*/  IMAD.MOV.U32 R5, RZ, RZ, R12 ;  /* 0x000000ffff057224 */ /* 0x000fe200078e000c */
[----:B---3--:R-:W-:Y:S01]  /*15fd0*/  MOV R3, 0x1 ;  /* 0x0000000100037802 */ /* 0x008fe20000000f00 */
[----:B------:R-:W-:Y:S01]  /*15fe0*/  IMAD.MOV.U32 R0, RZ, RZ, 0x1c1f ;  /* 0x00001c1fff007424 */ /* 0x000fe200078e00ff */
[----:B------:R-:W-:-:S02]  /*15ff0*/  MOV R2, 0x16010 ;  /* 0x0001601000027802 */ /* 0x000fc40000000f00 */
[----:B--2-4-:R-:W-:Y:S05]  /*16000*/  CALL.REL.NOINC `($__internal_9_$__cuda_sm70_shflsync_idx_p) ;  /* 0x00000a1000007944 */ /* 0x014fea0003c00000 */
[----:B------:R-:W-:Y:S01]  /*16010*/  IMAD.MOV.U32 R4, RZ, RZ, R0 ;  /* 0x000000ffff047224 */ /* 0x000fe200078e0000 */
[----:B------:R-:W-:Y:S01]  /*16020*/  MOV R3, 0x1 ;  /* 0x0000000100037802 */ /* 0x000fe20000000f00 */
[----:B------:R-:W-:Y:S01]  /*16030*/  IMAD.MOV.U32 R5, RZ, RZ, R14 ;  /* 0x000000ffff057224 */ /* 0x000fe200078e000e */
[----:B------:R-:W-:-:S02]  /*16040*/  MOV R0, 0x1c1f ;  /* 0x00001c1f00007802 */ /* 0x000fc40000000f00 */
[----:B------:R-:W-:Y:S02]  /*16050*/  MOV R2, 0x16070 ;  /* 0x0001607000027802 */ /* 0x000fe40000000f00 */
[----:B------:R-:W-:Y:S05]  /*16060*/  CALL.REL.NOINC `($__internal_9_$__cuda_sm70_shflsync_idx_p) ;  /* 0x000009b000007944 */ /* 0x000fea0003c00000 */
[----:B------:R-:W-:Y:S05]  /*16070*/  BRA `(.L_x_555) ;  /* 0xffffcfd000007947 */ /* 0x000fea000383ffff */
.L_x_501:
[----:B------:R-:W-:Y:S01]  /*16080*/  IMAD.MOV.U32 R5, RZ, RZ, R9 ;  /* 0x000000ffff057224 */ /* 0x000fe200078e0009 */
[----:B------:R-:W-:Y:S01]  /*16090*/  MOV R3, RZ ;  /* 0x000000ff00037202 */ /* 0x000fe20000000f00 */
[----:B------:R-:W-:Y:S01]  /*160a0*/  IMAD.MOV.U32 R0, RZ, RZ, 0x181f ;  /* 0x0000181fff007424 */ /* 0x000fe200078e00ff */
[----:B------:R-:W-:Y:S02]  /*160b0*/  MOV R2, 0x160d0 ;  /* 0x000160d000027802 */ /* 0x000fe40000000f00 */
[----:B------:R-:W-:Y:S05]  /*160c0*/  CALL.REL.NOINC `($__internal_9_$__cuda_sm70_shflsync_idx_p) ;  /* 0x0000095000007944 */ /* 0x000fea0003c00000 */
[----:B------:R-:W-:Y:S01]  /*160d0*/  MOV R8, R0 ;  /* 0x0000000000087202 */ /* 0x000fe20000000f00 */
[----:B------:R-:W-:Y:S05]  /*160e0*/  BRA `(.L_x_556) ;  /* 0xffffdd4000007947 */ /* 0x000fea000383ffff */
.L_x_502:
[----:B------:R-:W-:Y:S01]  /*160f0*/  IMAD.MOV.U32 R5, RZ, RZ, R12 ;  /* 0x000000ffff057224 */ /* 0x000fe200078e000c */
[----:B------:R-:W-:Y:S01]  /*16100*/  MOV R3, RZ ;  /* 0x000000ff00037202 */ /* 0x000fe20000000f00 */
[----:B------:R-:W-:Y:S01]  /*16110*/  IMAD.MOV.U32 R0, RZ, RZ, 0x181f ;  /* 0x0000181fff007424 */ /* 0x000fe200078e00ff */
[----:B------:R-:W-:Y:S02]  /*16120*/  MOV R2, 0x16140 ;  /* 0x0001614000027802 */ /* 0x000fe40000000f00 */
[----:B-12---:R-:W-:Y:S05]  /*16130*/  CALL.REL.NOINC `($__internal_9_$__cuda_sm70_shflsync_idx_p) ;  /* 0x000008e000007944 */ /* 0x006fea0003c00000 */
[----:B------:R-:W-:Y:S05]  /*16140*/  BRA `(.L_x_557) ;  /* 0xffffdd0000007947 */ /* 0x000fea000383ffff */
.L_x_505:
        /* <DEDUP_REMOVED lines=12> */
.L_x_508:
[----:B-1----:R-:W-:Y:S01]  /*16210*/  IMAD.MOV.U32 R5, RZ, RZ, R9 ;  /* 0x000000ffff057224 */ /* 0x002fe200078e0009 */
[----:B------:R-:W-:Y:S01]  /*16220*/  MOV R3, 0x2 ;  /* 0x0000000200037802 */ /* 0x000fe20000000f00 */
[----:B----4-:R-:W-:Y:S01]  /*16230*/  IMAD.MOV.U32 R0, RZ, RZ, 0x181f ;  /* 0x0000181fff007424 */ /* 0x010fe200078e00ff */
[----:B------:R-:W-:Y:S02]  /*16240*/  MOV R2, 0x16260 ;  /* 0x0001626000027802 */ /* 0x000fe40000000f00 */
[----:B--23--:R-:W-:Y:S05]  /*16250*/  CALL.REL.NOINC `($__internal_9_$__cuda_sm70_shflsync_idx_p) ;  /* 0x000007c000007944 */ /* 0x00cfea0003c00000 */
[----:B------:R-:W-:Y:S01]  /*16260*/  MOV R8, R0 ;  /* 0x0000000000087202 */ /* 0x000fe20000000f00 */
[----:B------:R-:W-:Y:S05]  /*16270*/  BRA `(.L_x_559) ;  /* 0xffffde8000007947 */ /* 0x000fea000383ffff */
.L_x_509:
[----:B------:R-:W-:Y:S01]  /*16280*/  IMAD.MOV.U32 R5, RZ, RZ, R12 ;  /* 0x000000ffff057224 */ /* 0x000fe200078e000c */
[----:B------:R-:W-:Y:S01]  /*16290*/  MOV R3, 0x2 ;  /* 0x0000000200037802 */ /* 0x000fe20000000f00 */
[----:B----4-:R-:W-:Y:S01]  /*162a0*/  IMAD.MOV.U32 R0, RZ, RZ, 0x181f ;  /* 0x0000181fff007424 */ /* 0x010fe200078e00ff */
[----:B------:R-:W-:Y:S02]  /*162b0*/  MOV R2, 0x162d0 ;  /* 0x000162d000027802 */ /* 0x000fe40000000f00 */
[----:B-123--:R-:W-:Y:S05]  /*162c0*/  CALL.REL.NOINC `($__internal_9_$__cuda_sm70_shflsync_idx_p) ;  /* 0x0000075000007944 */ /* 0x00efea0003c00000 */
[----:B------:R-:W-:Y:S05]  /*162d0*/  BRA `(.L_x_560) ;  /* 0xffffde4000007947 */ /* 0x000fea000383ffff */
.L_x_512:
        /* <DEDUP_REMOVED lines=12> */
.L_x_514:
[----:B---3--:R-:W-:Y:S01]  /*163a0*/  IMAD.MOV.U32 R5, RZ, RZ, R86 ;  /* 0x000000ffff057224 */ /* 0x008fe200078e0056 */
[----:B------:R-:W-:Y:S01]  /*163b0*/  MOV R3, RZ ;  /* 0x000000ff00037202 */ /* 0x000fe20000000f00 */
[----:B------:R-:W-:Y:S01]  /*163c0*/  IMAD.MOV.U32 R0, RZ, RZ, 0x1f ;  /* 0x0000001fff007424 */ /* 0x000fe200078e00ff */
[----:B------:R-:W-:Y:S02]  /*163d0*/  MOV R2, 0x163f0 ;  /* 0x000163f000027802 */ /* 0x000fe40000000f00 */
[----:B-1----:R-:W-:Y:S05]  /*163e0*/  CALL.REL.NOINC `($__internal_9_$__cuda_sm70_shflsync_idx_p) ;  /* 0x0000063000007944 */ /* 0x002fea0003c00000 */
[----:B------:R-:W-:Y:S01]  /*163f0*/  MOV R9, R0 ;  /* 0x0000000000097202 */ /* 0x000fe20000000f00 */
[----:B------:R-:W-:Y:S05]  /*16400*/  BRA `(.L_x_562) ;  /* 0xffffe06000007947 */ /* 0x000fea000383ffff */
.L_x_515:
[----:B---3--:R-:W-:Y:S01]  /*16410*/  IMAD.MOV.U32 R5, RZ, RZ, R86 ;  /* 0x000000ffff057224 */ /* 0x008fe200078e0056 */
[----:B------:R-:W-:Y:S01]  /*16420*/  MOV R3, 0x1 ;  /* 0x0000000100037802 */ /* 0x000fe20000000f00 */
[----:B------:R-:W-:Y:S01]  /*16430*/  IMAD.MOV.U32 R0, RZ, RZ, 0x1f ;  /* 0x0000001fff007424 */ /* 0x000fe200078e00ff */
[----:B------:R-:W-:Y:S02]  /*16440*/  MOV R2, 0x16460 ;  /* 0x0001646000027802 */ /* 0x000fe40000000f00 */
[----:B-12-4-:R-:W-:Y:S05]  /*16450*/  CALL.REL.NOINC `($__internal_9_$__cuda_sm70_shflsync_idx_p) ;  /* 0x000005c000007944 */ /* 0x016fea0003c00000 */
[----:B------:R-:W-:Y:S01]  /*16460*/  MOV R8, R0 ;  /* 0x0000000000087202 */ /* 0x000fe20000000f00 */
[----:B------:R-:W-:Y:S05]  /*16470*/  BRA `(.L_x_563) ;  /* 0xffffe01000007947 */ /* 0x000fea000383ffff */
.L_x_516:
[----:B------:R-:W-:Y:S02]  /*16480*/  MOV R2, 0x1 ;  /* 0x0000000100027802 */ /* 0x000fe40000000f00 */
[----:B------:R-:W-:-:S02]  /*16490*/  MOV R3, 0x164b0 ;  /* 0x000164b000037802 */ /* 0x000fc40000000f00 */
[----:B--234-:R-:W-:Y:S05]  /*164a0*/  CALL.REL.NOINC `($__internal_10_$__cuda_sm70_shflsync_up_p) ;  /* 0x000005c000007944 */ /* 0x01cfea0003c00000 */
[----:B------:R-:W-:Y:S05]  /*164b0*/  BRA `(.L_x_564) ;  /* 0xffffe0f000007947 */ /* 0x000fea000383ffff */
.L_x_517:
[----:B------:R-:W-:Y:S02]  /*164c0*/  MOV R2, 0x2 ;  /* 0x0000000200027802 */ /* 0x000fe40000000f00 */
[----:B------:R-:W-:-:S02]  /*164d0*/  MOV R3, 0x164f0 ;  /* 0x000164f000037802 */ /* 0x000fc40000000f00 */
[----:B--2-4-:R-:W-:Y:S05]  /*164e0*/  CALL.REL.NOINC `($__internal_10_$__cuda_sm70_shflsync_up_p) ;  /* 0x0000058000007944 */ /* 0x014fea0003c00000 */
[----:B------:R-:W-:Y:S01]  /*164f0*/  SEL R3, R4, RZ, P1 ;  /* 0x000000ff04037207 */ /* 0x000fe20000800000 */
[----:B------:R-:W-:-:S04]  /*16500*/  IMAD.MOV.U32 R2, RZ, RZ, 0x4 ;  /* 0x00000004ff027424 */ /* 0x000fc800078e00ff */
[----:B------:R-:W-:Y:S01]  /*16510*/  IMAD.IADD R0, R0, 0x1, R3 ;  /* 0x0000000100007824 */ /* 0x000fe200078e0203 */
[----:B------:R-:W-:Y:S02]  /*16520*/  MOV R3, 0x16540 ;  /* 0x0001654000037802 */ /* 0x000fe40000000f00 */
        /* <DEDUP_REMOVED lines=19> */
.L_x_521:
[----:B------:R-:W-:Y:S02]  /*16660*/  MOV R2, 0x1 ;  /* 0x0000000100027802 */ /* 0x000fe40000000f00 */
[----:B------:R-:W-:Y:S02]  /*16670*/  MOV R3, 0x16690 ;  /* 0x0001669000037802 */ /* 0x000fe40000000f00 */
[----:B------:R-:W-:Y:S05]  /*16680*/  CALL.REL.NOINC `($__internal_10_$__cuda_sm70_shflsync_up_p) ;  /* 0x000003e000007944 */ /* 0x000fea0003c00000 */
[----:B------:R-:W-:Y:S01]  /*16690*/  MOV R2, R4 ;  /* 0x0000000400027202 */ /* 0x000fe20000000f00 */
[----:B------:R-:W-:Y:S05]  /*166a0*/  BRA `(.L_x_566) ;  /* 0xffffe15000007947 */ /* 0x000fea000383ffff */
.L_x_522:
[----:B------:R-:W-:Y:S02]  /*166b0*/  MOV R2, 0x2 ;  /* 0x0000000200027802 */ /* 0x000fe40000000f00 */
        /* <DEDUP_REMOVED lines=25> */
.L_x_524:
[----:B------:R-:W-:Y:S02]  /*16850*/  SEL R0, RZ, 0x1, P0 ;  /* 0x00000001ff007807 */ /* 0x000fe40000000000 */
[----:B------:R-:W-:Y:S02]  /*16860*/  MOV R2, 0x16880 ;  /* 0x0001688000027802 */ /* 0x000fe40000000f00 */
[----:B-1----:R-:W-:Y:S05]  /*16870*/  CALL.REL.NOINC `($__internal_11_$__cuda_sm70_votesync_ballot) ;  /* 0x0000026000007944 */ /* 0x002fea0003c00000 */
[----:B------:R-:W-:Y:S01]  /*16880*/  MOV R12, R0 ;  /* 0x00000000000c7202 */ /* 0x000fe20000000f00 */
[----:B------:R-:W-:Y:S05]  /*16890*/  BRA `(.L_x_568) ;  /* 0xffffe0f000007947 */ /* 0x000fea000383ffff */
.L_x_525:
[----:B------:R-:W-:Y:S01]  /*168a0*/  IMAD.MOV.U32 R5, RZ, RZ, R6 ;  /* 0x000000ffff057224 */ /* 0x000fe200078e0006 */
[----:B------:R-:W-:Y:S01]  /*168b0*/  MOV R3, R8 ;  /* 0x0000000800037202 */ /* 0x000fe20000000f00 */
[----:B------:R-:W-:Y:S01]  /*168c0*/  IMAD.MOV.U32 R0, RZ, RZ, 0x1f ;  /* 0x0000001fff007424 */ /* 0x000fe200078e00ff */
[----:B------:R-:W-:Y:S02]  /*168d0*/  MOV R2, 0x168f0 ;  /* 0x000168f000027802 */ /* 0x000fe40000000f00 */
[----:B-1----:R-:W-:Y:S05]  /*168e0*/  CALL.REL.NOINC `($__internal_9_$__cuda_sm70_shflsync_idx_p) ;  /* 0x0000013000007944 */ /* 0x002fea0003c00000 */
[----:B------:R-:W-:Y:S01]  /*168f0*/  IMAD.MOV.U32 R10, RZ, RZ, R0 ;  /* 0x000000ffff0a7224 */ /* 0x000fe200078e0000 */
[----:B------:R-:W-:Y:S01]  /*16900*/  MOV R3, R8 ;  /* 0x0000000800037202 */ /* 0x000fe20000000f00 */
[----:B------:R-:W-:Y:S01]  /*16910*/  IMAD.MOV.U32 R5, RZ, RZ, R7 ;  /* 0x000000ffff057224 */ /* 0x000fe200078e0007 */
[----:B------:R-:W-:Y:S02]  /*16920*/  MOV R0, 0x1f ;  /* 0x0000001f00007802 */ /* 0x000fe40000000f00 */
[----:B------:R-:W-:-:S02]  /*16930*/  MOV R2, 0x16950 ;  /* 0x0001695000027802 */ /* 0x000fc40000000f00 */
[----:B------:R-:W-:Y:S05]  /*16940*/  CALL.REL.NOINC `($__internal_9_$__cuda_sm70_shflsync_idx_p) ;  /* 0x000000d000007944 */ /* 0x000fea0003c00000 */
[----:B------:R-:W-:Y:S01]  /*16950*/  MOV R7, R0 ;  /* 0x0000000000077202 */ /* 0x000fe20000000f00 */
[----:B------:R-:W-:Y:S05]  /*16960*/  BRA `(.L_x_569) ;  /* 0xffffe07000007947 */ /* 0x000fea000383ffff */
.L_x_528:
[----:B------:R-:W-:Y:S01]  /*16970*/  IMAD.MOV.U32 R5, RZ, RZ, R4 ;  /* 0x000000ffff057224 */ /* 0x000fe200078e0004 */
[----:B------:R-:W-:-:S02]  /*16980*/  MOV R0, 0x1f ;  /* 0x0000001f00007802 */ /* 0x000fc40000000f00 */
[----:B------:R-:W-:Y:S02]  /*16990*/  MOV R2, 0x169b0 ;  /* 0x000169b000027802 */ /* 0x000fe40000000f00 */
[----:B-1234-:R-:W-:Y:S05]  /*169a0*/  CALL.REL.NOINC `($__internal_9_$__cuda_sm70_shflsync_idx_p) ;  /* 0x0000007000007944 */ /* 0x01efea0003c00000 */
[----:B------:R-:W-:Y:S01]  /*169b0*/  MOV R13, R0 ;  /* 0x00000000000d7202 */ /* 0x000fe20000000f00 */
[----:B------:R-:W-:Y:S05]  /*169c0*/  BRA `(.L_x_527) ;  /* 0xffffe07000007947 */ /* 0x000fea000383ffff */
        .weak           $__internal_8_$__cuda_sm70_shflsync_bfly_p
        .type           $__internal_8_$__cuda_sm70_shflsync_bfly_p,@function
        .size           $__internal_8_$__cuda_sm70_shflsync_bfly_p,($__internal_9_$__cuda_sm70_shflsync_idx_p - $__internal_8_$__cuda_sm70_shflsync_bfly_p)
$__internal_8_$__cuda_sm70_shflsync_bfly_p:
[----:B------:R-:W-:Y:S04]  /*169d0*/  WARPSYNC R6 ;  /* 0x0000000600007348 */ /* 0x000fe80003800000 */
[----:B------:R1:W2:Y:S02]  /*169e0*/  SHFL.BFLY PT, R5, R2, R5, R7 ;  /* 0x0c00000502057389 */ /* 0x0002a400000e0007 */
[----:B-1----:R-:W-:Y:S02]  /*169f0*/  MOV R2, R3 ;  /* 0x0000000300027202 */ /* 0x002fe40000000f00 */
[----:B------:R-:W-:-:S04]  /*16a00*/  MOV R3, 0x0 ;  /* 0x0000000000037802 */ /* 0x000fc80000000f00 */
[----:B--2---:R-:W-:Y:S05]  /*16a10*/  RET.REL.NODEC R2 `(_ZN7cutlass13device_kernelIN5flash19enable_sm80_to_sm89INS1_16FlashAttnFwdSm80INS1_25CollectiveMainloopFwdSm80ILi8ELi1ELb0EN4cute5tupleIJNS5_1CILi128EEENS7_ILi64EEENS7_ILi192EEEEEELi192ENS_6half_tEfNS_4arch4Sm80ELb0ELb1ELb1ELb1ELb0ELb0ELb1ELb1EEENS1_21CollectiveEpilogueFwdINS6_IJS8_SA_S9_EEENS6_IJNS7_ILi1EEESI_SI_EEESC_SE_Li256ELb1ELb1ELb1ELb0EEENS1_36VarlenDynamicPersistentTileSchedulerILi128ELi64ELi256ELi256ELb1ELb1ELb0ELb1ELb0ELb1EEEEEEEEEvNT_6ParamsE) ;  /* 0xfffe95e002007950 */ /* 0x004fea0003c3ffff */
        .weak           $__internal_9_$__cuda_sm70_shflsync_idx_p
        .type           $__internal_9_$__cuda_sm70_shflsync_idx_p,@function
        .size           $__internal_9_$__cuda_sm70_shflsync_idx_p,($__internal_10_$__cuda_sm70_shflsync_up_p - $__internal_9_$__cuda_sm70_shflsync_idx_p)
$__internal_9_$__cuda_sm70_shflsync_idx_p:
[----:B------:R-:W-:-:S04]  /*16a20*/  MOV R87, 0xffffffff ;  /* 0xffffffff00577802 */ /* 0x000fc80000000f00 */
[----:B------:R-:W-:Y:S04]  /*16a30*/  WARPSYNC R87 ;  /* 0x0000005700007348 */ /* 0x000fe80003800000 */
[----:B------:R1:W2:Y:S02]  /*16a40*/  SHFL.IDX PT, R0, R5, R3, R0 ;  /* 0x0000000305007389 */ /* 0x0002a400000e0000 */
[----:B-1----:R-:W-:-:S04]  /*16a50*/  MOV R3, 0x0 ;  /* 0x0000000000037802 */ /* 0x002fc80000000f00 */
[----:B--2---:R-:W-:Y:S05]  /*16a60*/  RET.REL.NODEC R2 `(_ZN7cutlass13device_kernelIN5flash19enable_sm80_to_sm89INS1_16FlashAttnFwdSm80INS1_25CollectiveMainloopFwdSm80ILi8ELi1ELb0EN4cute5tupleIJNS5_1CILi128EEENS7_ILi64EEENS7_ILi192EEEEEELi192ENS_6half_tEfNS_4arch4Sm80ELb0ELb1ELb1ELb1ELb0ELb0ELb1ELb1EEENS1_21CollectiveEpilogueFwdINS6_IJS8_SA_S9_EEENS6_IJNS7_ILi1EEESI_SI_EEESC_SE_Li256ELb1ELb1ELb1ELb0EEENS1_36VarlenDynamicPersistentTileSchedulerILi128ELi64ELi256ELi256ELb1ELb1ELb0ELb1ELb0ELb1EEEEEEEEEvNT_6ParamsE) ;  /* 0xfffe959002007950 */ /* 0x004fea0003c3ffff */
        .weak           $__internal_10_$__cuda_sm70_shflsync_up_p
        .type           $__internal_10_$__cuda_sm70_shflsync_up_p,@function
        .size           $__internal_10_$__cuda_sm70_shflsync_up_p,($__internal_11_$__cuda_sm70_votesync_ballot - $__internal_10_$__cuda_sm70_shflsync_up_p)
$__internal_10_$__cuda_sm70_shflsync_up_p:
[----:B------:R-:W-:Y:S02]  /*16a70*/  IMAD.MOV.U32 R4, RZ, RZ, RZ ;  /* 0x000000ffff047224 */ /* 0x000fe400078e00ff */
[----:B------:R-:W-:-:S04]  /*16a80*/  IMAD.MOV.U32 R10, RZ, RZ, -0x1 ;  /* 0xffffffffff0a7424 */ /* 0x000fc800078e00ff */
[----:B------:R-:W-:Y:S04]  /*16a90*/  WARPSYNC R10 ;  /* 0x0000000a00007348 */ /* 0x000fe80003800000 */
[----:B------:R1:W2:Y:S02]  /*16aa0*/  SHFL.UP PT, R4, R0, R2, R4 ;  /* 0x0400000200047389 */ /* 0x0002a400000e0004 */
[----:B-1----:R-:W-:Y:S02]  /*16ab0*/  MOV R2, R3 ;  /* 0x0000000300027202 */ /* 0x002fe40000000f00 */
[----:B------:R-:W-:-:S04]  /*16ac0*/  MOV R3, 0x0 ;  /* 0x0000000000037802 */ /* 0x000fc80000000f00 */
[----:B--2---:R-:W-:Y:S05]  /*16ad0*/  RET.REL.NODEC R2 `(_ZN7cutlass13device_kernelIN5flash19enable_sm80_to_sm89INS1_16FlashAttnFwdSm80INS1_25CollectiveMainloopFwdSm80ILi8ELi1ELb0EN4cute5tupleIJNS5_1CILi128EEENS7_ILi64EEENS7_ILi192EEEEEELi192ENS_6half_tEfNS_4arch4Sm80ELb0ELb1ELb1ELb1ELb0ELb0ELb1ELb1EEENS1_21CollectiveEpilogueFwdINS6_IJS8_SA_S9_EEENS6_IJNS7_ILi1EEESI_SI_EEESC_SE_Li256ELb1ELb1ELb1ELb0EEENS1_36VarlenDynamicPersistentTileSchedulerILi128ELi64ELi256ELi256ELb1ELb1ELb0ELb1ELb0ELb1EEEEEEEEEvNT_6ParamsE) ;  /* 0xfffe952002007950 */ /* 0x004fea0003c3ffff */
        .weak           $__internal_11_$__cuda_sm70_votesync_ballot
        .type           $__internal_11_$__cuda_sm70_votesync_ballot,@function
        .size           $__internal_11_$__cuda_sm70_votesync_ballot,(.L_x_4916 - $__internal_11_$__cuda_sm70_votesync_ballot)
$__internal_11_$__cuda_sm70_votesync_ballot:
[----:B------:R-:W-:Y:S01]  /*16ae0*/  ISETP.NE.U32.AND P0, PT, R0, 0x1, PT ;  /* 0x000000010000780c */ /* 0x000fe20003f05070 */
[----:B------:R-:W-:-:S04]  /*16af0*/  IMAD.MOV.U32 R3, RZ, RZ, -0x1 ;  /* 0xffffffffff037424 */ /* 0x000fc800078e00ff */
[----:B------:R-:W-:Y:S08]  /*16b00*/  WARPSYNC R3 ;  /* 0x0000000300007348 */ /* 0x000ff00003800000 */
[----:B------:R-:W-:-:S04]  /*16b10*/  VOTE.ANY R0, PT, !P0 ;  /* 0x0000000000007806 */ /* 0x000fc800040e0100 */
[----:B------:R-:W-:Y:S01]  /*16b20*/  LOP3.LUT R0, R0, R3, RZ, 0xc0, !PT ;  /* 0x0000000300007212 */ /* 0x000fe200078ec0ff */
[----:B------:R-:W-:-:S04]  /*16b30*/  IMAD.MOV.U32 R3, RZ, RZ, 0x0 ;  /* 0x00000000ff037424 */ /* 0x000fc800078e00ff */
[----:B------:R-:W-:Y:S05]  /*16b40*/  RET.REL.NODEC R2 `(_ZN7cutlass13device_kernelIN5flash19enable_sm80_to_sm89INS1_16FlashAttnFwdSm80INS1_25CollectiveMainloopFwdSm80ILi8ELi1ELb0EN4cute5tupleIJNS5_1CILi128EEENS7_ILi64EEENS7_ILi192EEEEEELi192ENS_6half_tEfNS_4arch4Sm80ELb0ELb1ELb1ELb1ELb0ELb0ELb1ELb1EEENS1_21CollectiveEpilogueFwdINS6_IJS8_SA_S9_EEENS6_IJNS7_ILi1EEESI_SI_EEESC_SE_Li256ELb1ELb1ELb1ELb0EEENS1_36VarlenDynamicPersistentTileSchedulerILi128ELi64ELi256ELi256ELb1ELb1ELb0ELb1ELb0ELb1EEEEEEEEEvNT_6ParamsE) ;  /* 0xfffe94b002007950 */ /* 0x000fea0003c3ffff */
.L_x_570:
        /* <DEDUP_REMOVED lines=11> */
.L_x_4916:


//--------------------- .text._ZN7cutlass13device_kernelIN5flash19enable_sm80_to_sm89INS1_16FlashAttnFwdSm80INS1_25CollectiveMainloopFwdSm80ILi8ELi1ELb0EN4cute5tupleIJNS5_1CILi128EEENS7_ILi64EEENS7_ILi192EEEEEELi192ENS_6half_tEfNS_4arch4Sm80ELb0ELb1ELb1ELb1ELb0ELb1ELb1ELb1EEENS1_21CollectiveEpilogueFwdINS6_IJS8_SA_S9_EEENS6_IJNS7_ILi1EEESI_SI_EEESC_SE_Li256ELb1ELb1ELb1ELb0EEENS1_36VarlenDynamicPersistentTileSchedulerILi128ELi64ELi256ELi256ELb1ELb1ELb0ELb1ELb0ELb1EEEEEEEEEvNT_6ParamsE --------------------------
	.section	.text._ZN7cutlass13device_kernelIN5flash19enable_sm80_to_sm89INS1_16FlashAttnFwdSm80INS1_25CollectiveMainloopFwdSm80ILi8ELi1ELb0EN4cute5tupleIJNS5_1CILi128EEENS7_ILi64EEENS7_ILi192EEEEEELi192ENS_6half_tEfNS_4arch4Sm80ELb0ELb1ELb1ELb1ELb0ELb1ELb1ELb1EEENS1_21CollectiveEpilogueFwdINS6_IJS8_SA_S9_EEENS6_IJNS7_ILi1EEESI_SI_EEESC_SE_Li256ELb1ELb1ELb1ELb0EEENS1_36VarlenDynamicPersistentTileSchedulerILi128ELi64ELi256ELi256ELb1ELb1ELb0ELb1ELb0ELb1EEEEEEEEEvNT_6ParamsE,"ax",@progbits
	.sectioninfo	@"SHI_REGISTERS=255"
	.align	128
.text._ZN7cutlass13device_kernelIN5flash19enable_sm80_to_sm89INS1_16FlashAttnFwdSm80INS1_25CollectiveMainloopFwdSm80ILi8ELi1ELb0EN4cute5tupleIJNS5_1CILi128EEENS7_ILi64EEENS7_ILi192EEEEEELi192ENS_6half_tEfNS_4arch4Sm80ELb0ELb1ELb1ELb1ELb0ELb1ELb1ELb1EEENS1_21CollectiveEpilogueFwdINS6_IJS8_SA_S9_EEENS6_IJNS7_ILi1EEESI_SI_EEESC_SE_Li256ELb1ELb1ELb1ELb0EEENS1_36VarlenDynamicPersistentTileSchedulerILi128ELi64ELi256ELi256ELb1ELb1ELb0ELb1ELb0ELb1EEEEEEEEEvNT_6ParamsE:
        .type           _ZN7cutlass13device_kernelIN5flash19enable_sm80_to_sm89INS1_16FlashAttnFwdSm80INS1_25CollectiveMainloopFwdSm80ILi8ELi1ELb0EN4cute5tupleIJNS5_1CILi128EEENS7_ILi64EEENS7_ILi192EEEEEELi192ENS_6half_tEfNS_4arch4Sm80ELb0ELb1ELb1ELb1ELb0ELb1ELb1ELb1EEENS1_21CollectiveEpilogueFwdINS6_IJS8_SA_S9_EEENS6_IJNS7_ILi1EEESI_SI_EEESC_SE_Li256ELb1ELb1ELb1ELb0EEENS1_36VarlenDynamicPersistentTileSchedulerILi128ELi64ELi256ELi256ELb1ELb1ELb0ELb1ELb0ELb1EEEEEEEEEvNT_6ParamsE,@function
        .size           _ZN7cutlass13device_kernelIN5flash19enable_sm80_to_sm89INS1_16FlashAttnFwdSm80INS1_25CollectiveMainloopFwdSm80ILi8ELi1ELb0EN4cute5tupleIJNS5_1CILi128EEENS7_ILi64EEENS7_ILi192EEEEEELi192ENS_6half_tEfNS_4arch4Sm80ELb0ELb1ELb1ELb1ELb0ELb1ELb1ELb1EEENS1_21CollectiveEpilogueFwdINS6_IJS8_SA_S9_EEENS6_IJNS7_ILi1EEESI_SI_EEESC_SE_Li256ELb1ELb1ELb1ELb0EEENS1_36VarlenDynamicPersistentTileSchedulerILi128ELi64ELi256ELi256ELb1ELb1ELb0ELb1ELb0ELb1EEEEEEEEEvNT_6ParamsE,(.L_x_4921 - _ZN7cutlass13device_kernelIN5flash19enable_sm80_to_sm89INS1_16FlashAttnFwdSm80INS1_25CollectiveMainloopFwdSm80ILi8ELi1ELb0EN4cute5tupleIJNS5_1CILi128EEENS7_ILi64EEENS7_ILi192EEEEEELi192ENS_6half_tEfNS_4arch4Sm80ELb0ELb1ELb1ELb1ELb0ELb1ELb1ELb1EEENS1_21CollectiveEpilogueFwdINS6_IJS8_SA_S9_EEENS6_IJNS7_ILi1EEESI_SI_EEESC_SE_Li256ELb1ELb1ELb1ELb0EEENS1_36VarlenDynamicPersistentTileSchedulerILi128ELi64ELi256ELi256ELb1ELb1ELb0ELb1ELb0ELb1EEEEEEEEEvNT_6ParamsE)
        .other          _ZN7cutlass13device_kernelIN5flash19enable_sm80_to_sm89INS1_16FlashAttnFwdSm80INS1_25CollectiveMainloopFwdSm80ILi8ELi1ELb0EN4cute5tupleIJNS5_1CILi128EEENS7_ILi64EEENS7_ILi192EEEEEELi192ENS_6half_tEfNS_4arch4Sm80ELb0ELb1ELb1ELb1ELb0ELb1ELb1ELb1EEENS1_21CollectiveEpilogueFwdINS6_IJS8_SA_S9_EEENS6_IJNS7_ILi1EEESI_SI_EEESC_SE_Li256ELb1ELb1ELb1ELb0EEENS1_36VarlenDynamicPersistentTileSchedulerILi128ELi64ELi256ELi256ELb1ELb1ELb0ELb1ELb0ELb1EEEEEEEEEvNT_6ParamsE,@"STO_CUDA_ENTRY STV_DEFAULT"
_ZN7cutlass13device_kernelIN5flash19enable_sm80_to_sm89INS1_16FlashAttnFwdSm80INS1_25CollectiveMainloopFwdSm80ILi8ELi1ELb0EN4cute5tupleIJNS5_1CILi128EEENS7_ILi64EEENS7_ILi192EEEEEELi192ENS_6half_tEfNS_4arch4Sm80ELb0ELb1ELb1ELb1ELb0ELb1ELb1ELb1EEENS1_21CollectiveEpilogueFwdINS6_IJS8_SA_S9_EEENS6_IJNS7_ILi1EEESI_SI_EEESC_SE_Li256ELb1ELb1ELb1ELb0EEENS1_36VarlenDynamicPersistentTileSchedulerILi128ELi64ELi256ELi256ELb1ELb1ELb0ELb1ELb0ELb1EEEEEEEEEvNT_6ParamsE:
[----:B------:R-:W-:-:S03]  /*0000*/  MOV R1, c[0x0][0x28] ;  /* 0x00000a0000017a02 */ /* 0x000fc60000000f00 */
[----:B------:R-:W1:Y:S01]  /*0010*/  S2R R2, SR_TID.X ;  /* 0x0000000000027919 */ /* 0x000e620000002100 */
[----:B------:R-:W-:Y:S01]  /*0020*/  IADD3 R1, R1, -0x58, RZ ;  /* 0xffffffa801017810 */ /* 0x000fe20007ffe0ff */
[----:B------:R-:W-:Y:S01]  /*0030*/  ULDC.64 UR6, c[0x0][0x118] ;  /* 0x0000460000067ab9 */ /* 0x000fe20000000a00 */
[----:B-1----:R-:W-:-:S05]  /*0040*/  SHF.R.U32.HI R0, RZ, 0x5, R2 ;  /* 0x00000005ff007819 */ /* 0x002fca0000011602 */
[----:B------:R-:W1:Y:S02]  /*0050*/  SHFL.IDX PT, R3, R0, RZ, 0x1f ;  /* 0x00001fff00037589 */ /* 0x000e6400000e0000 */
[----:B-1----:R-:W-:Y:S02]  /*0060*/  ISETP.NE.AND P0, PT, R3, RZ, PT ;  /* 0x000000ff0300720c */ /* 0x002fe40003f05270 */
[----:B------:R-:W-:Y:S11]  /*0070*/  STL [R1+0x4c], R3 ;  /* 0x00004c0301007387 */ /* 0x000ff60000100800 */
[----:B------:R-:W-:Y:S06]  /*0080*/  @P0 BAR.SYNC.DEFER_BLOCKING 0x5, 0x100 ;  /* 0x0144000000000b1d */ /* 0x000fec0000010000 */
[----:B------:R-:W1:Y:S04]  /*0090*/  @P0 LDS.128 R4, [0x18100] ;  /* 0x01810000ff040984 */ /* 0x000e680000000c00 */
[----:B-1----:R1:W-:Y:S04]  /*00a0*/  @P0 STL.64 [R1], R4 ;  /* 0x0000000401000387 */ /* 0x0023e80000100a00 */
[----:B------:R1:W-:Y:S04]  /*00b0*/  @P0 STL.64 [R1+0x8], R6 ;  /* 0x0000080601000387 */ /* 0x0003e80000100a00 */
[----:B------:R-:W-:Y:S06]  /*00c0*/  @P0 BAR.ARV 0x4, 0x100 ;  /* 0x0104000000000b1d */ /* 0x000fec0000002000 */
[----:B------:R-:W-:Y:S05]  /*00d0*/  @P0 BRA `(.L_x_571) ;  /* 0x00000ff000000947 */ /* 0x000fea0003800000 */
[----:B------:R-:W-:Y:S01]  /*00e0*/  LOP3.LUT R13, R2, 0x1f, RZ, 0xc0, !PT ;  /* 0x0000001f020d7812 */ /* 0x000fe200078ec0ff */
[----:B------:R-:W-:-:S02]  /*00f0*/  IMAD.MOV.U32 R10, RZ, RZ, RZ ;  /* 0x000000ffff0a7224 */ /* 0x000fc400078e00ff */
[----:B------:R-:W-:Y:S01]  /*0100*/  IMAD.MOV.U32 R8, RZ, RZ, RZ ;  /* 0x000000ffff087224 */ /* 0x000fe200078e00ff */
[----:B------:R-:W-:-:S04]  /*0110*/  ISETP.NE.AND P6, PT, R13, 0x1f, PT ;  /* 0x0000001f0d00780c */ /* 0x000fc80003fc5270 */
[----:B------:R-:W-:-:S13]  /*0120*/  ISETP.GE.OR P0, PT, R13, c[0x0][0x53c], !P6 ;  /* 0x00014f000d007a0c */ /* 0x000fda0007706670 */
[----:B-1----:R-:W-:Y:S02]  /*0130*/  @!P0 IMAD.MOV.U32 R4, RZ, RZ, 0x4 ;  /* 0x00000004ff048424 */ /* 0x002fe400078e00ff */
[----:B------:R-:W-:Y:S02]  /*0140*/  @!P0 IMAD.MOV.U32 R2, RZ, RZ, 0x4 ;  /* 0x00000004ff028424 */ /* 0x000fe400078e00ff */
[----:B------:R-:W-:-:S04]  /*0150*/  @!P0 IMAD.WIDE.U32 R4, R13, R4, c[0x0][0x580] ;  /* 0x000160000d048625 */ /* 0x000fc800078e0004 */
[C---:B------:R-:W-:Y:S01]  /*0160*/  @!P0 IMAD.WIDE.U32 R2, R13.reuse, R2, c[0x0][0x578] ;  /* 0x00015e000d028625 */ /* 0x040fe200078e0002 */
[----:B------:R-:W2:Y:S04]  /*0170*/  @!P0 LDG.E R10, [R4.64] ;  /* 0x00000006040a8981 */ /* 0x000ea8000c1e1900 */
[----:B------:R-:W2:Y:S01]  /*0180*/  @!P0 LDG.E R8, [R2.64] ;  /* 0x0000000602088981 */ /* 0x000ea2000c1e1900 */
[C---:B------:R-:W-:Y:S01]  /*0190*/  ISETP.NE.AND P5, PT, R13.reuse, RZ, PT ;  /* 0x000000ff0d00720c */ /* 0x040fe20003fa5270 */
[----:B------:R-:W1:Y:S01]  /*01a0*/  S2UR UR4, SR_CTAID.X ;  /* 0x00000000000479c3 */ /* 0x000e620000002500 */
[C---:B------:R-:W-:Y:S02]  /*01b0*/  ISETP.GE.U32.AND P4, PT, R13.reuse, 0x2, PT ;  /* 0x000000020d00780c */ /* 0x040fe40003f86070 */
[----:B------:R-:W-:-:S02]  /*01c0*/  ISETP.GE.U32.AND P3, PT, R13, 0x4, PT ;  /* 0x000000040d00780c */ /* 0x000fc40003f66070 */
[C---:B------:R-:W-:Y:S02]  /*01d0*/  ISETP.GE.U32.AND P2, PT, R13.reuse, 0x8, PT ;  /* 0x000000080d00780c */ /* 0x040fe40003f46070 */
[----:B------:R-:W-:Y:S02]  /*01e0*/  ISETP.GE.U32.AND P1, PT, R13, 0x10, PT ;  /* 0x000000100d00780c */ /* 0x000fe40003f26070 */
[----:B------:R-:W-:Y:S01]  /*01f0*/  MOV R6, RZ ;  /* 0x000000ff00067202 */ /* 0x000fe20000000f00 */
[----:B--2---:R-:W-:-:S05]  /*0200*/  IMAD R4, R10, R8, RZ ;  /* 0x000000080a047224 */ /* 0x004fca00078e02ff */
[----:B------:R-:W2:Y:S02]  /*0210*/  SHFL.UP PT, R0, R4, 0x1, RZ ;  /* 0x0420000004007989 */ /* 0x000ea400000e00ff */
[----:B--2---:R-:W-:-:S05]  /*0220*/  SEL R0, R0, RZ, P5 ;  /* 0x000000ff00007207 */ /* 0x004fca0002800000 */
[----:B------:R-:W-:-:S05]  /*0230*/  IMAD.IADD R4, R4, 0x1, R0 ;  /* 0x0000000104047824 */ /* 0x000fca00078e0200 */
[----:B------:R-:W2:Y:S02]  /*0240*/  SHFL.UP PT, R0, R4, 0x2, RZ ;  /* 0x0440000004007989 */ /* 0x000ea400000e00ff */
[----:B--2---:R-:W-:-:S04]  /*0250*/  SEL R0, R0, RZ, P4 ;  /* 0x000000ff00007207 */ /* 0x004fc80002000000 */
[----:B------:R-:W-:-:S05]  /*0260*/  IADD3 R4, R4, R0, RZ ;  /* 0x0000000004047210 */ /* 0x000fca0007ffe0ff */
[----:B------:R-:W2:Y:S02]  /*0270*/  SHFL.UP PT, R0, R4, 0x4, RZ ;  /* 0x0480000004007989 */ /* 0x000ea400000e00ff */
[----:B--2---:R-:W-:-:S05]  /*0280*/  SEL R0, R0, RZ, P3 ;  /* 0x000000ff00007207 */ /* 0x004fca0001800000 */
[----:B------:R-:W-:-:S05]  /*0290*/  IMAD.IADD R4, R4, 0x1, R0 ;  /* 0x0000000104047824 */ /* 0x000fca00078e0200 */
[----:B------:R-:W2:Y:S02]  /*02a0*/  SHFL.UP PT, R0, R4, 0x8, RZ ;  /* 0x0500000004007989 */ /* 0x000ea400000e00ff */
[----:B--2---:R-:W-:-:S05]  /*02b0*/  SEL R0, R0, RZ, P2 ;  /* 0x000000ff00007207 */ /* 0x004fca0001000000 */
[----:B------:R-:W-:-:S05]  /*02c0*/  IMAD.IADD R4, R4, 0x1, R0 ;  /* 0x0000000104047824 */ /* 0x000fca00078e0200 */
[----:B------:R-:W2:Y:S02]  /*02d0*/  SHFL.UP PT, R0, R4, 0x10, RZ ;  /* 0x0600000004007989 */ /* 0x000ea400000e00ff */
[----:B--2---:R-:W-:-:S05]  /*02e0*/  SEL R0, R0, RZ, P1 ;  /* 0x000000ff00007207 */ /* 0x004fca0000800000 */
[----:B------:R-:W-:-:S05]  /*02f0*/  IMAD.IADD R4, R4, 0x1, R0 ;  /* 0x0000000104047824 */ /* 0x000fca00078e0200 */
[----:B------:R-:W2:Y:S02]  /*0300*/  SHFL.IDX PT, R7, R4, 0x1f, 0x1f ;  /* 0x03e01f0004077f89 */ /* 0x000ea400000e0000 */
[----:B--2---:R-:W-:-:S04]  /*0310*/  IMAD R7, R7, c[0x0][0x538], RZ ;  /* 0x00014e0007077a24 */ /* 0x004fc800078e02ff */
[----:B------:R-:W-:Y:S01]  /*0320*/  IMAD.MOV.U32 R0, RZ, RZ, R7 ;  /* 0x000000ffff007224 */ /* 0x000fe200078e0007 */
[----:B-1----:R-:W-:-:S13]  /*0330*/  ISETP.GT.AND P0, PT, R7, UR4, PT ;  /* 0x0000000407007c0c */ /* 0x002fda000bf04270 */
[----:B------:R-:W-:Y:S05]  /*0340*/  @P0 BRA `(.L_x_572) ;  /* 0x0000027000000947 */ /* 0x000fea0003800000 */
[----:B------:R-:W-:Y:S02]  /*0350*/  MOV R7, R0 ;  /* 0x0000000000077202 */ /* 0x000fe40000000f00 */
[----:B------:R-:W-:-:S04]  /*0360*/  MOV R6, RZ ;  /* 0x000000ff00067202 */ /* 0x000fc80000000f00 */
.L_x_576:
        /* <DEDUP_REMOVED lines=12> */
[----:B------:R-:W2:Y:S04]  /*0430*/  @!P0 LDG.E R10, [R4.64] ;  /* 0x00000006040a8981 */ /* 0x000ea8000c1e1900 */
[----:B------:R-:W2:Y:S02]  /*0440*/  @!P0 LDG.E R8, [R2.64] ;  /* 0x0000000602088981 */ /* 0x000ea4000c1e1900 */
[----:B--2---:R-:W-:Y:S01]  /*0450*/  IMAD R4, R10, R8, RZ ;  /* 0x000000080a047224 */ /* 0x004fe200078e02ff */
[----:B------:R-:W-:Y:S05]  /*0460*/  BRA.DIV ~URZ, `(.L_x_574) ;  /* 0x000217927f007947 */ /* 0x000fea000b800000 */
[----:B------:R1:W2:Y:S02]  /*0470*/  SHFL.UP PT, R0, R4, 0x1, RZ ;  /* 0x0420000004007989 */ /* 0x0002a400000e00ff */
.L_x_795:
        /* <DEDUP_REMOVED lines=16> */
.L_x_796:
[----:B--2---:R-:W-:-:S05]  /*0580*/  IMAD R0, R0, c[0x0][0x538], RZ ;  /* 0x00014e0000007a24 */ /* 0x004fca00078e02ff */
[----:B------:R-:W-:-:S04]  /*0590*/  IADD3 R7, R0, R7, RZ ;  /* 0x0000000700077210 */ /* 0x000fc80007ffe0ff */
[----:B------:R-:W-:-:S13]  /*05a0*/  ISETP.GT.AND P0, PT, R7, UR4, PT ;  /* 0x0000000407007c0c */ /* 0x000fda000bf04270 */
[----:B-1----:R-:W-:Y:S05]  /*05b0*/  @!P0 BRA `(.L_x_576) ;  /* 0xfffffdb000008947 */ /* 0x002fea000383ffff */
.L_x_572:
[----:B------:R-:W-:-:S05]  /*05c0*/  IADD3 R11, -R0, R7, RZ ;  /* 0x00000007000b7210 */ /* 0x000fca0007ffe1ff */
[----:B------:R-:W-:-:S05]  /*05d0*/  IMAD R0, R4, c[0x0][0x538], R11 ;  /* 0x00014e0004007a24 */ /* 0x000fca00078e020b */
[----:B------:R-:W-:Y:S01]  /*05e0*/  ISETP.GT.AND P0, PT, R0, UR4, PT ;  /* 0x0000000400007c0c */ /* 0x000fe2000bf04270 */
[----:B------:R-:W-:-:S12]  /*05f0*/  BRA.DIV ~URZ, `(.L_x_577) ;  /* 0x000218527f007947 */ /* 0x000fd8000b800000 */
[----:B------:R-:W-:-:S04]  /*0600*/  VOTE.ANY R7, PT, !P0 ;  /* 0x0000000000077806 */ /* 0x000fc800040e0100 */
.L_x_797:
[----:B------:R-:W1:Y:S02]  /*0610*/  POPC R0, R7 ;  /* 0x0000000700007309 */ /* 0x000e640000000000 */
[----:B-1----:R-:W-:-:S05]  /*0620*/  IADD3 R2, R0, R6, RZ ;  /* 0x0000000600027210 */ /* 0x002fca0007ffe0ff */
[----:B------:R1:W-:Y:S01]  /*0630*/  STL [R1+0xc], R2 ;  /* 0x00000c0201007387 */ /* 0x0003e20000100800 */
[----:B------:R-:W-:Y:S05]  /*0640*/  BRA.DIV ~URZ, `(.L_x_578) ;  /* 0x000218527f007947 */ /* 0x000fea000b800000 */
[----:B------:R2:W3:Y:S01]  /*0650*/  SHFL.IDX PT, R12, R10, R0, 0x1f ;  /* 0x00001f000a0c7589 */ /* 0x0004e200000e0000 */
[----:B------:R-:W-:-:S03]  /*0660*/  MOV R6, RZ ;  /* 0x000000ff00067202 */ /* 0x000fc60000000f00 */
[----:B------:R2:W4:Y:S04]  /*0670*/  SHFL.IDX PT, R10, R8, R0, 0x1f ;  /* 0x00001f00080a7589 */ /* 0x00052800000e0000 */
.L_x_798:
[----:B------:R-:W-:Y:S01]  /*0680*/  ISETP.NE.AND P0, PT, R7, RZ, PT ;  /* 0x000000ff0700720c */ /* 0x000fe20003f05270 */
[----:B------:R-:W-:-:S12]  /*0690*/  BSSY B0, `(.L_x_579) ;  /* 0x0000005000007945 */ /* 0x000fd80003800000 */
[----:B------:R-:W-:Y:S05]  /*06a0*/  @!P0 BRA `(.L_x_580) ;  /* 0x0000003000008947 */ /* 0x000fea0003800000 */
[----:B------:R-:W-:Y:S01]  /*06b0*/  IADD3 R5, R0, -0x1, RZ ;  /* 0xffffffff00057810 */ /* 0x000fe20007ffe0ff */
[----:B------:R-:W-:Y:S05]  /*06c0*/  BRA.DIV ~URZ, `(.L_x_581) ;  /* 0x000218b27f007947 */ /* 0x000fea000b800000 */
[----:B------:R1:W2:Y:S02]  /*06d0*/  SHFL.IDX PT, R6, R4, R5, 0x1f ;  /* 0x00001f0504067589 */ /* 0x0002a400000e0000 */
.L_x_580:
[----:B------:R-:W-:Y:S05]  /*06e0*/  BSYNC B0 ;  /* 0x0000000000007941 */ /* 0x000fea0003800000 */
.L_x_579:
[----:B--2---:R-:W-:Y:S01]  /*06f0*/  IMAD R0, R6, c[0x0][0x538], R11 ;  /* 0x00014e0006007a24 */ /* 0x004fe200078e020b */
[----:B----4-:R-:W-:Y:S01]  /*0700*/  ISETP.NE.AND P0, PT, R10, 0x1, PT ;  /* 0x000000010a00780c */ /* 0x010fe20003f05270 */
[----:B------:R-:W-:Y:S03]  /*0710*/  BSSY B0, `(.L_x_582) ;  /* 0x0000089000007945 */ /* 0x000fe60003800000 */
[----:B------:R2:W-:Y:S01]  /*0720*/  STL [R1], R0 ;  /* 0x0000000001007387 */ /* 0x0005e20000100800 */
[----:B------:R-:W-:-:S08]  /*0730*/  IADD3 R9, -R0, UR4, RZ ;  /* 0x0000000400097c10 */ /* 0x000fd0000fffe1ff */
[----:B------:R-:W-:Y:S05]  /*0740*/  @!P0 BRA `(.L_x_583) ;  /* 0x000003f000008947 */ /* 0x000fea0003800000 */
[-C--:B--23--:R-:W-:Y:S02]  /*0750*/  IABS R0, R12.reuse ;  /* 0x0000000c00007213 */ /* 0x08cfe40000000000 */
[----:B------:R-:W-:-:S03]  /*0760*/  IABS R6, R12 ;  /* 0x0000000c00067213 */ /* 0x000fc60000000000 */
[----:B-1----:R-:W-:Y:S01]  /*0770*/  IMAD.MOV.U32 R5, RZ, RZ, R0 ;  /* 0x000000ffff057224 */ /* 0x002fe200078e0000 */
[----:B------:R-:W-:-:S03]  /*0780*/  IABS R0, R10 ;  /* 0x0000000a00007213 */ /* 0x000fc60000000000 */
[----:B------:R-:W1:Y:S02]  /*0790*/  I2F.RP R2, R5 ;  /* 0x0000000500027306 */ /* 0x000e640000209400 */
[----:B------:R-:W-:Y:S01]  /*07a0*/  IMAD.MOV.U32 R8, RZ, RZ, R0 ;  /* 0x000000ffff087224 */ /* 0x000fe200078e0000 */
[----:B------:R-:W-:-:S05]  /*07b0*/  IABS R0, R9 ;  /* 0x0000000900007213 */ /* 0x000fca0000000000 */
[----:B------:R-:W-:Y:S08]  /*07c0*/  I2F.RP R7, R8 ;  /* 0x0000000800077306 */ /* 0x000ff00000209400 */
[----:B-1----:R-:W1:Y:S02]  /*07d0*/  MUFU.RCP R2, R2 ;  /* 0x0000000200027308 */ /* 0x002e640000001000 */
[----:B-1----:R-:W-:-:S06]  /*07e0*/  IADD3 R2, R2, 0xffffffe, RZ ;  /* 0x0ffffffe02027810 */ /* 0x002fcc0007ffe0ff */
[----:B------:R-:W1:Y:S02]  /*07f0*/  F2I.FTZ.U32.TRUNC.NTZ R3, R2 ;  /* 0x0000000200037305 */ /* 0x000e64000021f000 */
        /* <DEDUP_REMOVED lines=49> */
[----:B------:R-:W-:-:S05]  /*0b10*/  IMAD R2, R3, 0x10000, R2 ;  /* 0x0001000003027824 */ /* 0x000fca00078e0202 */
[----:B------:R1:W-:Y:S01]  /*0b20*/  STL [R1+0x8], R2 ;  /* 0x0000080201007387 */ /* 0x0003e20000100800 */
[----:B------:R-:W-:Y:S05]  /*0b30*/  BRA `(.L_x_584) ;  /* 0x0000046000007947 */ /* 0x000fea0003800000 */
.L_x_583:
[----:B------:R-:W4:Y:S01]  /*0b40*/  LDL R3, [R1+0xc] ;  /* 0x00000c0001037983 */ /* 0x000f220000100800 */
[----:B-1----:R-:W-:-:S04]  /*0b50*/  IMAD.MOV.U32 R2, RZ, RZ, 0x4 ;  /* 0x00000004ff027424 */ /* 0x002fc800078e00ff */
[----:B----4-:R-:W-:-:S05]  /*0b60*/  IMAD.WIDE R2, R3, R2, c[0x0][0x590] ;  /* 0x0001640003027625 */ /* 0x010fca00078e0202 */
[----:B------:R-:W4:Y:S02]  /*0b70*/  LDG.E R7, [R2.64] ;  /* 0x0000000602077981 */ /* 0x000f24000c1e1900 */
[----:B---34-:R-:W-:-:S05]  /*0b80*/  IMAD R11, R7, R12, RZ ;  /* 0x0000000c070b7224 */ /* 0x018fca00078e02ff */
[-C--:B--2---:R-:W-:Y:S02]  /*0b90*/  IABS R0, R11.reuse ;  /* 0x0000000b00007213 */ /* 0x084fe40000000000 */
        /* <DEDUP_REMOVED lines=62> */
[----:B------:R-:W-:-:S05]  /*0f80*/  IMAD R2, R0, R2, R3 ;  /* 0x0000000200027224 */ /* 0x000fca00078e0203 */
[----:B------:R1:W-:Y:S02]  /*0f90*/  STL [R1+0x8], R2 ;  /* 0x0000080201007387 */ /* 0x0003e40000100800 */
.L_x_584:
[----:B------:R-:W-:Y:S05]  /*0fa0*/  BSYNC B0 ;  /* 0x0000000000007941 */ /* 0x000fea0003800000 */
.L_x_582:
[----:B------:R-:W-:-:S04]  /*0fb0*/  LOP3.LUT R0, RZ, R0, RZ, 0x33, !PT ;  /* 0x00000000ff007212 */ /* 0x000fc800078e33ff */
[----:B------:R-:W-:-:S05]  /*0fc0*/  IADD3 R0, R0, R12, RZ ;  /* 0x0000000c00007210 */ /* 0x000fca0007ffe0ff */
[----:B------:R2:W-:Y:S01]  /*0fd0*/  STL [R1+0x4], R0 ;  /* 0x0000040001007387 */ /* 0x0005e20000100800 */
[----:B------:R-:W-:Y:S05]  /*0fe0*/  BRA `(.L_x_585) ;  /* 0x0000006000007947 */ /* 0x000fea0003800000 */
.L_x_573:
[----:B------:R-:W-:Y:S01]  /*0ff0*/  MOV R0, UR4 ;  /* 0x0000000400007c02 */ /* 0x000fe20008000f00 */
[----:B------:R-:W-:Y:S04]  /*1000*/  STL [R1+0x4], RZ ;  /* 0x000004ff01007387 */ /* 0x000fe80000100800 */
[----:B------:R1:W-:Y:S04]  /*1010*/  STL [R1], R0 ;  /* 0x0000000001007387 */ /* 0x0003e80000100800 */
[----:B------:R2:W-:Y:S01]  /*1020*/  STL [R1+0x8], RZ ;  /* 0x000008ff01007387 */ /* 0x0005e20000100800 */
[----:B-1----:R-:W-:-:S05]  /*1030*/  MOV R0, c[0x0][0x53c] ;  /* 0x00014f0000007a02 */ /* 0x002fca0000000f00 */
[----:B------:R2:W-:Y:S02]  /*1040*/  STL [R1+0xc], R0 ;  /* 0x00000c0001007387 */ /* 0x0005e40000100800 */
.L_x_585:
[----:B------:R-:W3:Y:S04]  /*1050*/  LDL R4, [R1] ;  /* 0x0000000001047983 */ /* 0x000ee80000100800 */
[----:B------:R-:W3:Y:S04]  /*1060*/  LDL R5, [R1+0x4] ;  /* 0x0000040001057983 */ /* 0x000ee80000100800 */
[----:B------:R-:W3:Y:S04]  /*1070*/  LDL R6, [R1+0x8] ;  /* 0x0000080001067983 */ /* 0x000ee80000100800 */
[----:B------:R-:W3:Y:S01]  /*1080*/  LDL R7, [R1+0xc] ;  /* 0x00000c0001077983 */ /* 0x000ee20000100800 */
[----:B------:R-:W-:Y:S01]  /*1090*/  ISETP.NE.AND P0, PT, R13, RZ, PT ;  /* 0x000000ff0d00720c */ /* 0x000fe20003f05270 */
[----:B------:R-:W-:-:S12]  /*10a0*/  WARPSYNC 0xffffffff ;  /* 0xffffffff00007948 */ /* 0x000fd80003800000 */
[----:B---3--:R3:W-:Y:S04]  /*10b0*/  @!P0 STS.128 [0x18100], R4 ;  /* 0x01810004ff008388 */ /* 0x0087e80000000c00 */
[----:B------:R-:W-:Y:S06]  /*10c0*/  BAR.ARV 0x5, 0x100 ;  /* 0x0144000000007b1d */ /* 0x000fec0000002000 */
.L_x_571:
[----:B--2---:R-:W2:Y:S02]  /*10d0*/  LDL R0, [R1+0xc] ;  /* 0x00000c0001007983 */ /* 0x004ea40000100800 */
[----:B--2---:R-:W-:-:S13]  /*10e0*/  ISETP.GE.AND P0, PT, R0, c[0x0][0x53c], PT ;  /* 0x00014f0000007a0c */ /* 0x004fda0003f06270 */
[----:B------:R-:W-:Y:S05]  /*10f0*/  @P0 EXIT ;  /* 0x000000000000094d */ /* 0x000fea0003800000 */
[----:B------:R-:W2:Y:S02]  /*1100*/  S2R R18, SR_TID.X ;  /* 0x0000000000127919 */ /* 0x000ea40000002100 */
[----:B--2---:R-:W-:-:S04]  /*1110*/  SHF.R.S32.HI R13, RZ, 0x1f, R18 ;  /* 0x0000001fff0d7819 */ /* 0x004fc80000011412 */
[CC--:B------:R-:W-:Y:S02]  /*1120*/  LEA.HI R14, R13.reuse, R18.reuse, RZ, 0x3 ;  /* 0x000000120d0e7211 */ /* 0x0c0fe400078f18ff */
[-C--:B------:R-:W-:Y:S02]  /*1130*/  LEA.HI R3, R13, R18.reuse, RZ, 0x4 ;  /* 0x000000120d037211 */ /* 0x080fe400078f20ff */
[----:B------:R-:W-:Y:S02]  /*1140*/  SHF.R.S32.HI R19, RZ, 0x3, R14 ;  /* 0x00000003ff137819 */ /* 0x000fe4000001140e */
[----:B-1----:R-:W-:Y:S02]  /*1150*/  LOP3.LUT R2, R14, 0xfffffff8, RZ, 0xc0, !PT ;  /* 0xfffffff80e027812 */ /* 0x002fe400078ec0ff */
[----:B------:R-:W-:Y:S01]  /*1160*/  LOP3.LUT R0, R3, 0xfffffff0, RZ, 0xc0, !PT ;  /* 0xfffffff003007812 */ /* 0x000fe200078ec0ff */
[----:B---3--:R-:W-:Y:S01]  /*1170*/  IMAD.SHL.U32 R5, R19, 0x40, RZ ;  /* 0x0000004013057824 */ /* 0x008fe200078e00ff */
[----:B------:R-:W-:Y:S01]  /*1180*/  SHF.R.S32.HI R4, RZ, 0x4, R3 ;  /* 0x00000004ff047819 */ /* 0x000fe20000011403 */
[C---:B------:R-:W-:Y:S01]  /*1190*/  IMAD.IADD R8, R18.reuse, 0x1, -R2 ;  /* 0x0000000112087824 */ /* 0x040fe200078e0a02 */
[----:B------:R-:W-:Y:S01]  /*11a0*/  LEA.HI R11, R13, R18, RZ, 0x5 ;  /* 0x000000120d0b7211 */ /* 0x000fe200078f28ff */
[----:B------:R-:W-:Y:S01]  /*11b0*/  IMAD.IADD R0, R18, 0x1, -R0 ;  /* 0x0000000112007824 */ /* 0x000fe200078e0a00 */
[----:B------:R-:W-:Y:S01]  /*11c0*/  LOP3.LUT R2, R5, 0x1c0, RZ, 0xc0, !PT ;  /* 0x000001c005027812 */ /* 0x000fe200078ec0ff */
[----:B------:R-:W-:Y:S01]  /*11d0*/  IMAD.SHL.U32 R10, R8, 0x8, RZ ;  /* 0x00000008080a7824 */ /* 0x000fe200078e00ff */
[----:B------:R-:W-:-:S02]  /*11e0*/  LEA.HI R3, R3, R4, RZ, 0x1 ;  /* 0x0000000403037211 */ /* 0x000fc400078f08ff */
[----:B------:R-:W-:Y:S02]  /*11f0*/  SHF.R.S32.HI R6, RZ, 0x1f, R0 ;  /* 0x0000001fff067819 */ /* 0x000fe40000011400 */
[----:B------:R-:W-:Y:S01]  /*1200*/  SHF.R.U32.HI R5, RZ, 0x3, R2 ;  /* 0x00000003ff057819 */ /* 0x000fe20000011602 */
[----:B------:R1:W-:Y:S01]  /*1210*/  STL [R1+0x10], R10 ;  /* 0x0000100a01007387 */ /* 0x0003e20000100800 */
[----:B------:R-:W-:Y:S02]  /*1220*/  LOP3.LUT R3, R3, 0xfffffffe, RZ, 0xc0, !PT ;  /* 0xfffffffe03037812 */ /* 0x000fe400078ec0ff */
[----:B------:R-:W-:Y:S02]  /*1230*/  LOP3.LUT R2, R2, 0x38, R10, 0xf8, !PT ;  /* 0x0000003802027812 */ /* 0x000fe400078ef80a */
[----:B------:R-:W-:Y:S01]  /*1240*/  LEA.HI R15, R13, R18, RZ, 0x2 ;  /* 0x000000120d0f7211 */ /* 0x000fe200078f10ff */
[----:B------:R-:W-:Y:S01]  /*1250*/  IMAD.IADD R12, R4, 0x1, -R3 ;  /* 0x00000001040c7824 */ /* 0x000fe200078e0a03 */
[----:B------:R-:W-:Y:S01]  /*1260*/  LOP3.LUT R9, R2, R5, RZ, 0x3c, !PT ;  /* 0x0000000502097212 */ /* 0x000fe200078e3cff */
[----:B------:R-:W-:Y:S01]  /*1270*/  IMAD.SHL.U32 R3, R8, 0x40, RZ ;  /* 0x0000004008037824 */ /* 0x000fe200078e00ff */
[----:B------:R-:W-:-:S02]  /*1280*/  SHF.R.S32.HI R245, RZ, 0x2, R15 ;  /* 0x00000002fff57819 */ /* 0x000fc4000001140f */
[----:B------:R-:W-:Y:S02]  /*1290*/  SHF.R.S32.HI R4, RZ, 0x1f, R15 ;  /* 0x0000001fff047819 */ /* 0x000fe4000001140f */
[----:B------:R-:W-:Y:S02]  /*12a0*/  LOP3.LUT P4, RZ, R8, 0x2, RZ, 0xc0, !PT ;  /* 0x0000000208ff7812 */ /* 0x000fe4000788c0ff */
[----:B------:R-:W-:Y:S02]  /*12b0*/  LEA.HI R4, R4, R245, RZ, 0x3 ;  /* 0x000000f504047211 */ /* 0x000fe400078f18ff */
[----:B------:R-:W-:Y:S02]  /*12c0*/  LOP3.LUT P3, RZ, R8, 0x4, RZ, 0xc0, !PT ;  /* 0x0000000408ff7812 */ /* 0x000fe4000786c0ff */
[----:B-1----:R-:W-:Y:S02]  /*12d0*/  LEA.HI R10, R6, R0, RZ, 0x3 ;  /* 0x00000000060a7211 */ /* 0x002fe400078f18ff */
[----:B------:R-:W-:-:S02]  /*12e0*/  SHF.R.S32.HI R6, RZ, 0x5, R11 ;  /* 0x00000005ff067819 */ /* 0x000fc4000001140b */
[----:B------:R-:W-:-:S05]  /*12f0*/  LOP3.LUT R2, R10, 0xfffffff8, RZ, 0xc0, !PT ;  /* 0xfffffff80a027812 */ /* 0x000fca00078ec0ff */
[----:B------:R-:W-:Y:S01]  /*1300*/  IMAD.IADD R7, R0, 0x1, -R2 ;  /* 0x0000000100077824 */ /* 0x000fe200078e0a02 */
[----:B------:R-:W-:Y:S02]  /*1310*/  LOP3.LUT R0, R3, 0x1c0, RZ, 0xc0, !PT ;  /* 0x000001c003007812 */ /* 0x000fe400078ec0ff */
[----:B------:R-:W-:Y:S02]  /*1320*/  LOP3.LUT R3, R11, 0xffffffe0, RZ, 0xc0, !PT ;  /* 0xffffffe00b037812 */ /* 0x000fe400078ec0ff */
[----:B------:R-:W-:Y:S02]  /*1330*/  LOP3.LUT R5, R0, 0x8, R14, 0xf8, !PT ;  /* 0x0000000800057812 */ /* 0x000fe400078ef80e */
[----:B------:R-:W-:Y:S01]  /*1340*/  SHF.R.U32.HI R2, RZ, 0x3, R0 ;  /* 0x00000003ff027819 */ /* 0x000fe20000011600 */
[----:B------:R-:W-:Y:S01]  /*1350*/  IMAD.IADD R17, R18, 0x1, -R3 ;  /* 0x0000000112117824 */ /* 0x000fe200078e0a03 */
[----:B------:R-:W-:Y:S02]  /*1360*/  SHF.R.S32.HI R0, RZ, 0x1f, R11 ;  /* 0x0000001fff007819 */ /* 0x000fe4000001140b */
[----:B------:R-:W-:-:S02]  /*1370*/  LOP3.LUT R14, R5, R2, RZ, 0x3c, !PT ;  /* 0x00000002050e7212 */ /* 0x000fc400078e3cff */
[----:B------:R-:W-:Y:S02]  /*1380*/  LEA.HI R0, R0, R6, RZ, 0x3 ;  /* 0x0000000600007211 */ /* 0x000fe400078f18ff */
[----:B------:R-:W-:Y:S02]  /*1390*/  LEA.HI R5, R13, R18, RZ, 0x6 ;  /* 0x000000120d057211 */ /* 0x000fe400078f30ff */
[----:B------:R-:W-:Y:S02]  /*13a0*/  LOP3.LUT R3, R4, 0xfffffff8, RZ, 0xc0, !PT ;  /* 0xfffffff804037812 */ /* 0x000fe400078ec0ff */
[----:B------:R-:W-:Y:S01]  /*13b0*/  SHF.R.S32.HI R11, RZ, 0x1f, R17 ;  /* 0x0000001fff0b7819 */ /* 0x000fe20000011411 */
[----:B------:R-:W-:Y:S01]  /*13c0*/  IMAD.SHL.U32 R5, R5, 0x8, RZ ;  /* 0x0000000805057824 */ /* 0x000fe200078e00ff */
[----:B------:R-:W-:Y:S01]  /*13d0*/  LOP3.LUT R2, R0, 0xffffff8, RZ, 0xc0, !PT ;  /* 0x0ffffff800027812 */ /* 0x000fe200078ec0ff */
[----:B------:R-:W-:Y:S01]  /*13e0*/  IMAD.IADD R0, R245, 0x1, -R3 ;  /* 0x00000001f5007824 */ /* 0x000fe200078e0a03 */
[----:B------:R-:W-:-:S02]  /*13f0*/  LEA.HI R11, R11, R17, RZ, 0x2 ;  /* 0x000000110b0b7211 */ /* 0x000fc400078f10ff */
[----:B------:R-:W-:Y:S01]  /*1400*/  LOP3.LUT R217, R9, 0x7ffffe00, R5, 0xf8, !PT ;  /* 0x7ffffe0009d97812 */ /* 0x000fe200078ef805 */
[----:B------:R-:W-:Y:S01]  /*1410*/  IMAD.IADD R3, R6, 0x1, -R2 ;  /* 0x0000000106037824 */ /* 0x000fe200078e0a02 */
[----:B------:R-:W-:Y:S01]  /*1420*/  SHF.R.S32.HI R2, RZ, 0x2, R11 ;  /* 0x00000002ff027819 */ /* 0x000fe2000001140b */
[----:B------:R-:W-:Y:S01]  /*1430*/  IMAD.SHL.U32 R5, R7, 0x40, RZ ;  /* 0x0000004007057824 */ /* 0x000fe200078e00ff */
[C---:B------:R-:W-:Y:S01]  /*1440*/  LOP3.LUT R4, R0.reuse, 0x1, RZ, 0xc0, !PT ;  /* 0x0000000100047812 */ /* 0x040fe200078ec0ff */
[----:B------:R-:W-:Y:S01]  /*1450*/  IMAD.SHL.U32 R217, R217, 0x2, RZ ;  /* 0x00000002d9d97824 */ /* 0x000fe200078e00ff */
[----:B------:R-:W-:Y:S01]  /*1460*/  LOP3.LUT P2, RZ, R0, 0x4, RZ, 0xc0, !PT ;  /* 0x0000000400ff7812 */ /* 0x000fe2000784c0ff */
[----:B------:R-:W-:Y:S01]  /*1470*/  IMAD R16, R3, 0x10, R2 ;  /* 0x0000001003107824 */ /* 0x000fe200078e0202 */
[----:B------:R-:W-:Y:S01]  /*1480*/  ISETP.NE.U32.AND P1, PT, R4, 0x1, PT ;  /* 0x000000010400780c */ /* 0x000fe20003f25070 */
[----:B------:R-:W-:Y:S01]  /*1490*/  IMAD.SHL.U32 R3, R12, 0x8, RZ ;  /* 0x000000080c037824 */ /* 0x000fe200078e00ff */
[----:B------:R-:W-:-:S02]  /*14a0*/  LOP3.LUT R2, R5, 0x1c0, RZ, 0xc0, !PT ;  /* 0x000001c005027812 */ /* 0x000fc400078ec0ff */
[----:B------:R-:W-:Y:S01]  /*14b0*/  LOP3.LUT R4, R15, 0xfffffffc, RZ, 0xc0, !PT ;  /* 0xfffffffc0f047812 */ /* 0x000fe200078ec0ff */
[----:B------:R-:W-:Y:S01]  /*14c0*/  STL [R1+0x50], R16 ;  /* 0x0000501001007387 */ /* 0x000fe20000100800 */
[C---:B------:R-:W-:Y:S01]  /*14d0*/  LOP3.LUT P0, RZ, R0.reuse, 0x2, RZ, 0xc0, !PT ;  /* 0x0000000200ff7812 */ /* 0x040fe2000780c0ff */
[----:B------:R-:W-:Y:S01]  /*14e0*/  IMAD.SHL.U32 R0, R0, 0x40, RZ ;  /* 0x0000004000007824 */ /* 0x000fe200078e00ff */
[----:B------:R-:W-:Y:S01]  /*14f0*/  LOP3.LUT R3, R2, 0x8, R3, 0xf8, !PT ;  /* 0x0000000802037812 */ /* 0x000fe200078ef803 */
[----:B------:R-:W-:Y:S01]  /*1500*/  IMAD.IADD R18, R18, 0x1, -R4 ;  /* 0x0000000112127824 */ /* 0x000fe200078e0a04 */
[----:B------:R-:W-:Y:S02]  /*1510*/  SHF.R.U32.HI R2, RZ, 0x3, R2 ;  /* 0x00000003ff027819 */ /* 0x000fe40000011602 */
[----:B------:R-:W-:Y:S01]  /*1520*/  LOP3.LUT P6, RZ, R7, 0x2, RZ, 0xc0, !PT ;  /* 0x0000000207ff7812 */ /* 0x000fe200078cc0ff */
[----:B------:R-:W-:Y:S01]  /*1530*/  IMAD.SHL.U32 R104, R18, 0x8, RZ ;  /* 0x0000000812687824 */ /* 0x000fe200078e00ff */
[----:B------:R-:W-:Y:S01]  /*1540*/  LOP3.LUT R5, R3, R2, RZ, 0x3c, !PT ;  /* 0x0000000203057212 */ /* 0x000fe200078e3cff */
[----:B------:R-:W-:Y:S01]  /*1550*/  IMAD.SHL.U32 R3, R10, 0x40, RZ ;  /* 0x000000400a037824 */ /* 0x000fe200078e00ff */
[----:B------:R-:W-:Y:S01]  /*1560*/  LOP3.LUT R2, R0, 0x1c0, RZ, 0xc0, !PT ;  /* 0x000001c000027812 */ /* 0x000fe200078ec0ff */
[C---:B------:R-:W-:Y:S01]  /*1570*/  IMAD.SHL.U32 R0, R6.reuse, 0x400, RZ ;  /* 0x0000040006007824 */ /* 0x040fe200078e00ff */
[----:B------:R-:W-:Y:S01]  /*1580*/  LOP3.LUT P5, RZ, R7, 0x4, RZ, 0xc0, !PT ;  /* 0x0000000407ff7812 */ /* 0x000fe200078ac0ff */
[----:B------:R-:W-:Y:S01]  /*1590*/  IMAD.SHL.U32 R6, R6, 0x200, RZ ;  /* 0x0000020006067824 */ /* 0x000fe200078e00ff */
[----:B------:R-:W-:Y:S01]  /*15a0*/  SHF.R.U32.HI R13, RZ, 0x3, R2 ;  /* 0x00000003ff0d7819 */ /* 0x000fe20000011602 */
[----:B------:R-:W-:Y:S01]  /*15b0*/  IMAD R9, R18, 0x2, R0 ;  /* 0x0000000212097824 */ /* 0x000fe200078e0200 */
[----:B------:R-:W-:Y:S01]  /*15c0*/  LOP3.LUT R7, R2, 0x18, R104, 0xf8, !PT ;  /* 0x0000001802077812 */ /* 0x000fe200078ef868 */
[----:B------:R1:W-:Y:S01]  /*15d0*/  STL [R1+0x24], R2 ;  /* 0x0000240201007387 */ /* 0x0003e20000100800 */
[----:B------:R-:W-:Y:S01]  /*15e0*/  LOP3.LUT R4, R13, R2, RZ, 0xfc, !PT ;  /* 0x000000020d047212 */ /* 0x000fe200078efcff */
[----:B------:R-:W-:Y:S01]  /*15f0*/  IMAD.MOV.U32 R10, RZ, RZ, 0x40 ;  /* 0x00000040ff0a7424 */ /* 0x000fe200078e00ff */
[----:B------:R-:W-:Y:S01]  /*1600*/  LOP3.LUT R239, R6, R7, R13, 0xf6, !PT ;  /* 0x0000000706ef7212 */ /* 0x000fe200078ef60d */
[----:B------:R-:W-:Y:S01]  /*1610*/  IMAD R6, R8, 0x20, R19 ;  /* 0x0000002008067824 */ /* 0x000fe200078e0213 */
[----:B------:R-:W-:Y:S01]  /*1620*/  LOP3.LUT R3, R3, 0xfffffe00, RZ, 0xc0, !PT ;  /* 0xfffffe0003037812 */ /* 0x000fe200078ec0ff */
[----:B------:R-:W-:Y:S01]  /*1630*/  STL [R1+0x28], R13 ;  /* 0x0000280d01007387 */ /* 0x000fe20000100800 */
[----:B------:R-:W-:Y:S01]  /*1640*/  IMAD.IADD R9, R9, 0x1, R4 ;  /* 0x0000000109097824 */ /* 0x000fe200078e0204 */
[----:B------:R-:W-:Y:S01]  /*1650*/  SEL R7, R10, 0xffffffc0, !P2 ;  /* 0xffffffc00a077807 */ /* 0x000fe20005000000 */
[----:B------:R-:W-:Y:S01]  /*1660*/  IMAD.SHL.U32 R142, R18, 0x4, RZ ;  /* 0x00000004128e7824 */ /* 0x000fe200078e00ff */
[----:B------:R2:W-:Y:S01]  /*1670*/  STL [R1+0x48], R6 ;  /* 0x0000480601007387 */ /* 0x0005e20000100800 */
[----:B------:R-:W-:-:S02]  /*1680*/  IADD3 R4, R5, R3, R0 ;  /* 0x0000000305047210 */ /* 0x000fc40007ffe000 */
[----:B------:R-:W-:Y:S02]  /*1690*/  LEA.HI R0, R18, R18, RZ, 0x1 ;  /* 0x0000001212007211 */ /* 0x000fe400078f08ff */
[----:B------:R-:W-:Y:S02]  /*16a0*/  LOP3.LUT R5, R5, R3, RZ, 0xfc, !PT ;  /* 0x0000000305057212 */ /* 0x000fe400078efcff */
[----:B------:R-:W-:Y:S02]  /*16b0*/  LOP3.LUT R3, R0, 0x1ffffffe, RZ, 0xc0, !PT ;  /* 0x1ffffffe00037812 */ /* 0x000fe400078ec0ff */
[----:B------:R-:W-:Y:S02]  /*16c0*/  LEA R9, R9, 0x80, 0x1 ;  /* 0x0000008009097811 */ /* 0x000fe400078e08ff */
[----:B------:R-:W-:Y:S01]  /*16d0*/  SEL R0, R10, 0xffffffc0, !P3 ;  /* 0xffffffc00a007807 */ /* 0x000fe20005800000 */
[----:B------:R-:W-:Y:S01]  /*16e0*/  IMAD.IADD R3, R18, 0x1, -R3 ;  /* 0x0000000112037824 */ /* 0x000fe200078e0a03 */
[----:B------:R-:W-:Y:S01]  /*16f0*/  LEA R199, R4, 0xc100, 0x1 ;  /* 0x0000c10004c77811 */ /* 0x000fe200078e08ff */
[----:B------:R-:W-:Y:S01]  /*1700*/  STL [R1+0x2c], R9 ;  /* 0x00002c0901007387 */ /* 0x000fe20000100800 */
[----:B-1----:R-:W-:Y:S01]  /*1710*/  IMAD R2, R12, 0x200, R14 ;  /* 0x000002000c027824 */ /* 0x002fe200078e020e */
[----:B------:R-:W-:Y:S01]  /*1720*/  LEA R193, R5, 0x100, 0x1 ;  /* 0x0000010005c17811 */ /* 0x000fe200078e08ff */
[----:B------:R-:W-:Y:S01]  /*1730*/  IMAD.MOV.U32 R12, RZ, RZ, 0x20 ;  /* 0x00000020ff0c7424 */ /* 0x000fe200078e00ff */
[----:B------:R-:W-:Y:S01]  /*1740*/  IADD3 R144, R142, 0x20, RZ ;  /* 0x000000208e907810 */ /* 0x000fe20007ffe0ff */
[----:B------:R-:W-:Y:S01]  /*1750*/  IMAD R252, R3, 0x8, R16 ;  /* 0x0000000803fc7824 */ /* 0x000fe200078e0210 */
[----:B------:R-:W-:-:S02]  /*1760*/  LEA R192, R2, 0x6100, 0x1 ;  /* 0x0000610002c07811 */ /* 0x000fc400078e08ff */
[----:B------:R-:W-:Y:S01]  /*1770*/  SEL R8, R12, 0xffffffe0, !P0 ;  /* 0xffffffe00c087807 */ /* 0x000fe20004000000 */
[----:B------:R-:W-:Y:S01]  /*1780*/  IMAD.IADD R107, R142, 0x1, R144 ;  /* 0x000000018e6b7824 */ /* 0x000fe200078e0290 */
[C---:B------:R-:W-:Y:S01]  /*1790*/  IADD3 R203, R192.reuse, 0x20, RZ ;  /* 0x00000020c0cb7810 */ /* 0x040fe20007ffe0ff */
[C---:B------:R-:W-:Y:S01]  /*17a0*/  IMAD.IADD R198, R192.reuse, 0x1, R0 ;  /* 0x00000001c0c67824 */ /* 0x040fe200078e0200 */
[----:B--2---:R-:W-:Y:S02]  /*17b0*/  LOP3.LUT R6, R11, 0x7ffffffc, RZ, 0xc0, !PT ;  /* 0x7ffffffc0b067812 */ /* 0x004fe400078ec0ff */
[----:B------:R-:W-:Y:S02]  /*17c0*/  @P4 IADD3 R203, R192, -0x20, RZ ;  /* 0xffffffe0c0cb4810 */ /* 0x000fe40007ffe0ff */
[----:B------:R-:W-:Y:S01]  /*17d0*/  SEL R3, R12, 0xffffffe0, !P6 ;  /* 0xffffffe00c037807 */ /* 0x000fe20007000000 */
[----:B------:R-:W-:Y:S01]  /*17e0*/  IMAD.IADD R6, R17, 0x1, -R6 ;  /* 0x0000000111067824 */ /* 0x000fe200078e0a06 */
[----:B------:R-:W-:Y:S01]  /*17f0*/  IADD3 R141, R142, 0x40, RZ ;  /* 0x000000408e8d7810 */ /* 0x000fe20007ffe0ff */
[----:B------:R-:W-:Y:S01]  /*1800*/  IMAD.IADD R195, R0, 0x1, R203 ;  /* 0x0000000100c37824 */ /* 0x000fe200078e02cb */
[----:B------:R-:W-:Y:S01]  /*1810*/  SEL R2, R10, 0xffffffc0, !P5 ;  /* 0xffffffc00a027807 */ /* 0x000fe20006800000 */
[----:B------:R-:W-:Y:S01]  /*1820*/  IMAD.SHL.U32 R241, R6, 0x2, RZ ;  /* 0x0000000206f17824 */ /* 0x000fe200078e00ff */
[----:B------:R-:W-:Y:S01]  /*1830*/  IADD3 R6, R9, -0x10, RZ ;  /* 0xfffffff009067810 */ /* 0x000fe20007ffe0ff */
[----:B------:R-:W-:Y:S01]  /*1840*/  IMAD.IADD R200, R199, 0x1, R3 ;  /* 0x00000001c7c87824 */ /* 0x000fe200078e0203 */
[----:B------:R-:W-:Y:S01]  /*1850*/  @P1 IADD3 R6, R9, 0x10, RZ ;  /* 0x0000001009061810 */ /* 0x000fe20007ffe0ff */
[----:B------:R-:W-:Y:S01]  /*1860*/  IMAD.IADD R194, R3, 0x1, R193 ;  /* 0x0000000103c27824 */ /* 0x000fe200078e02c1 */
[----:B------:R-:W-:Y:S01]  /*1870*/  LEA R239, R239, 0x100, 0x1 ;  /* 0x00000100efef7811 */ /* 0x000fe200078e08ff */
[C---:B------:R-:W-:Y:S01]  /*1880*/  IMAD.IADD R106, R142.reuse, 0x1, R141 ;  /* 0x000000018e6a7824 */ /* 0x040fe200078e028d */
[----:B------:R-:W-:Y:S01]  /*1890*/  IADD3 R147, R142, 0x10, RZ ;  /* 0x000000108e937810 */ /* 0x000fe20007ffe0ff */
[--C-:B------:R-:W-:Y:S01]  /*18a0*/  IMAD.IADD R0, R8, 0x1, R6.reuse ;  /* 0x0000000108007824 */ /* 0x100fe200078e0206 */
[----:B------:R-:W-:Y:S01]  /*18b0*/  STL [R1+0x38], R6 ;  /* 0x0000380601007387 */ /* 0x000fe20000100800 */
[----:B------:R-:W-:Y:S01]  /*18c0*/  IMAD.IADD R3, R7, 0x1, R6 ;  /* 0x0000000107037824 */ /* 0x000fe200078e0206 */
[C---:B------:R-:W-:Y:S01]  /*18d0*/  IADD3 R146, R142.reuse, 0x30, RZ ;  /* 0x000000308e927810 */ /* 0x040fe20007ffe0ff */
[----:B------:R-:W-:Y:S01]  /*18e0*/  IMAD.IADD R240, R239, 0x1, R7 ;  /* 0x00000001eff07824 */ /* 0x000fe200078e0207 */
[----:B------:R1:W-:Y:S01]  /*18f0*/  STL [R1+0x3c], R0 ;  /* 0x00003c0001007387 */ /* 0x0003e20000100800 */
[----:B------:R-:W-:Y:S01]  /*1900*/  IADD3 R145, R142, 0x50, RZ ;  /* 0x000000508e917810 */ /* 0x000fe20007ffe0ff */
[--C-:B------:R-:W-:Y:S01]  /*1910*/  IMAD.IADD R202, R199, 0x1, R2.reuse ;  /* 0x00000001c7ca7824 */ /* 0x100fe200078e0202 */
[C---:B------:R-:W-:Y:S01]  /*1920*/  IADD3 R214, R203.reuse, 0x800, RZ ;  /* 0x00000800cbd67810 */ /* 0x040fe20007ffe0ff */
[----:B------:R2:W-:Y:S01]  /*1930*/  STL [R1+0x44], R3 ;  /* 0x0000440301007387 */ /* 0x0005e20000100800 */
[C---:B------:R-:W-:Y:S01]  /*1940*/  IADD3 R213, R203.reuse, 0x1000, RZ ;  /* 0x00001000cbd57810 */ /* 0x040fe20007ffe0ff */
[----:B------:R-:W-:Y:S01]  /*1950*/  IMAD.IADD R197, R2, 0x1, R193 ;  /* 0x0000000102c57824 */ /* 0x000fe200078e02c1 */
[C---:B------:R-:W-:Y:S01]  /*1960*/  IADD3 R212, R203.reuse, 0x1800, RZ ;  /* 0x00001800cbd47810 */ /* 0x040fe20007ffe0ff */
[----:B------:R-:W-:Y:S01]  /*1970*/  IMAD.IADD R201, R200, 0x1, R2 ;  /* 0x00000001c8c97824 */ /* 0x000fe200078e0202 */
[C---:B------:R-:W-:Y:S01]  /*1980*/  IADD3 R211, R203.reuse, 0x2000, RZ ;  /* 0x00002000cbd37810 */ /* 0x040fe20007ffe0ff */
[----:B------:R-:W-:Y:S01]  /*1990*/  IMAD.IADD R196, R2, 0x1, R194 ;  /* 0x0000000102c47824 */ /* 0x000fe200078e02c2 */
[----:B------:R-:W-:-:S02]  /*19a0*/  IADD3 R210, R203, 0x2800, RZ ;  /* 0x00002800cbd27810 */ /* 0x000fc40007ffe0ff */
[C---:B------:R-:W-:Y:S02]  /*19b0*/  IADD3 R209, R203.reuse, 0x3000, RZ ;  /* 0x00003000cbd17810 */ /* 0x040fe40007ffe0ff */
[C---:B------:R-:W-:Y:S02]  /*19c0*/  IADD3 R208, R203.reuse, 0x3800, RZ ;  /* 0x00003800cbd07810 */ /* 0x040fe40007ffe0ff */
[C---:B------:R-:W-:Y:S02]  /*19d0*/  IADD3 R207, R203.reuse, 0x4000, RZ ;  /* 0x00004000cbcf7810 */ /* 0x040fe40007ffe0ff */
[C---:B------:R-:W-:Y:S02]  /*19e0*/  IADD3 R206, R203.reuse, 0x4800, RZ ;  /* 0x00004800cbce7810 */ /* 0x040fe40007ffe0ff */
[C---:B------:R-:W-:Y:S02]  /*19f0*/  IADD3 R205, R203.reuse, 0x5000, RZ ;  /* 0x00005000cbcd7810 */ /* 0x040fe40007ffe0ff */
[----:B------:R-:W-:Y:S01]  /*1a00*/  IADD3 R204, R203, 0x5800, RZ ;  /* 0x00005800cbcc7810 */ /* 0x000fe20007ffe0ff */
[----:B-1----:R-:W-:-:S05]  /*1a10*/  IMAD.IADD R0, R7, 0x1, R0 ;  /* 0x0000000107007824 */ /* 0x002fca00078e0200 */
[----:B------:R2:W-:Y:S02]  /*1a20*/  STL [R1+0x40], R0 ;  /* 0x0000400001007387 */ /* 0x0005e40000100800 */
.L_x_794:
[----:B------:R-:W3:Y:S04]  /*1a30*/  LDL R15, [R1+0xc] ;  /* 0x00000c00010f7983 */ /* 0x000ee80000100800 */
[----:B------:R-:W4:Y:S01]  /*1a40*/  LDL R12, [R1+0x8] ;  /* 0x00000800010c7983 */ /* 0x000f220000100800 */
[----:B------:R-:W-:Y:S02]  /*1a50*/  ISETP.NE.U32.AND P0, PT, RZ, c[0x0][0x370], PT ;  /* 0x0000dc00ff007a0c */ /* 0x000fe40003f05070 */
[----:B------:R-:W-:Y:S02]  /*1a60*/  ISETP.NE.U32.AND P1, PT, RZ, c[0x0][0x360], PT ;  /* 0x0000d800ff007a0c */ /* 0x000fe40003f25070 */
[----:B------:R-:W-:Y:S02]  /*1a70*/  ISETP.NE.AND.EX P2, PT, RZ, c[0x0][0x374], PT, P0 ;  /* 0x0000dd00ff007a0c */ /* 0x000fe40003f45300 */
[----:B------:R-:W-:-:S02]  /*1a80*/  ISETP.NE.AND.EX P0, PT, RZ, c[0x0][0x364], PT, P1 ;  /* 0x0000d900ff007a0c */ /* 0x000fc40003f05310 */
[----:B------:R-:W-:Y:S02]  /*1a90*/  ISETP.NE.U32.AND P1, PT, RZ, c[0x0][0x348], PT ;  /* 0x0000d200ff007a0c */ /* 0x000fe40003f25070 */
[----:B------:R-:W-:Y:S02]  /*1aa0*/  ISETP.NE.U32.AND P6, PT, RZ, c[0x0][0x350], PT ;  /* 0x0000d400ff007a0c */ /* 0x000fe40003fc5070 */
[----:B------:R-:W-:Y:S02]  /*1ab0*/  ISETP.NE.U32.AND P3, PT, RZ, c[0x0][0x358], PT ;  /* 0x0000d600ff007a0c */ /* 0x000fe40003f65070 */
[----:B------:R-:W-:Y:S02]  /*1ac0*/  ISETP.NE.AND.EX P1, PT, RZ, c[0x0][0x34c], PT, P1 ;  /* 0x0000d300ff007a0c */ /* 0x000fe40003f25310 */
[----:B------:R-:W-:Y:S02]  /*1ad0*/  ISETP.NE.AND.EX P6, PT, RZ, c[0x0][0x354], PT, P6 ;  /* 0x0000d500ff007a0c */ /* 0x000fe40003fc5360 */
[----:B------:R-:W-:Y:S01]  /*1ae0*/  ISETP.NE.AND.EX P3, PT, RZ, c[0x0][0x35c], PT, P3 ;  /* 0x0000d700ff007a0c */ /* 0x000fe20003f65330 */
[----:B------:R-:W-:-:S02]  /*1af0*/  IMAD.MOV.U32 R14, RZ, RZ, 0x4 ;  /* 0x00000004ff0e7424 */ /* 0x000fc400078e00ff */
[----:B------:R-:W-:Y:S02]  /*1b00*/  IMAD.MOV.U32 R136, RZ, RZ, RZ ;  /* 0x000000ffff887224 */ /* 0x000fe400078e00ff */
[----:B------:R-:W-:Y:S02]  /*1b10*/  IMAD.MOV.U32 R140, RZ, RZ, RZ ;  /* 0x000000ffff8c7224 */ /* 0x000fe400078e00ff */
[----:B------:R-:W-:Y:S02]  /*1b20*/  IMAD.MOV.U32 R133, RZ, RZ, RZ ;  /* 0x000000ffff857224 */ /* 0x000fe400078e00ff */
[----:B------:R-:W-:Y:S02]  /*1b30*/  IMAD.MOV.U32 R13, RZ, RZ, RZ ;  /* 0x000000ffff0d7224 */ /* 0x000fe400078e00ff */
[----:B---3--:R-:W-:-:S04]  /*1b40*/  @P2 IMAD.WIDE R10, R15, R14, c[0x0][0x370] ;  /* 0x0000dc000f0a2625 */ /* 0x008fc800078e020e */
[CC--:B------:R-:W-:Y:S01]  /*1b50*/  @P0 IMAD.WIDE R8, R15.reuse, R14.reuse, c[0x0][0x360] ;  /* 0x0000d8000f080625 */ /* 0x0c0fe200078e020e */
[----:B------:R1:W5:Y:S03]  /*1b60*/  @P2 LDG.E R136, [R10.64] ;  /* 0x000000060a882981 */ /* 0x000366000c1e1900 */
[CC--:B------:R-:W-:Y:S01]  /*1b70*/  IMAD.WIDE R6, R15.reuse, R14.reuse, c[0x0][0x348] ;  /* 0x0000d2000f067625 */ /* 0x0c0fe200078e020e */
[----:B------:R1:W5:Y:S03]  /*1b80*/  @P0 LDG.E R243, [R8.64] ;  /* 0x0000000608f30981 */ /* 0x000366000c1e1900 */
[CC--:B------:R-:W-:Y:S01]  /*1b90*/  IMAD.WIDE R4, R15.reuse, R14.reuse, c[0x0][0x350] ;  /* 0x0000d4000f047625 */ /* 0x0c0fe200078e020e */
[----:B------:R1:W5:Y:S03]  /*1ba0*/  @P1 LDG.E R140, [R6.64] ;  /* 0x00000006068c1981 */ /* 0x000366000c1e1900 */
[----:B--2---:R-:W-:Y:S01]  /*1bb0*/  IMAD.WIDE R2, R15, R14, c[0x0][0x358] ;  /* 0x0000d6000f027625 */ /* 0x004fe200078e020e */
[----:B------:R1:W5:Y:S04]  /*1bc0*/  @P6 LDG.E R133, [R4.64] ;  /* 0x0000000604856981 */ /* 0x000368000c1e1900 */
[----:B------:R1:W5:Y:S01]  /*1bd0*/  @P3 LDG.E R13, [R2.64] ;  /* 0x00000006020d3981 */ /* 0x000362000c1e1900 */
[----:B----4-:R-:W-:-:S05]  /*1be0*/  LOP3.LUT R20, R12, 0xffff, RZ, 0xc0, !PT ;  /* 0x0000ffff0c147812 */ /* 0x010fca00078ec0ff */
[----:B------:R1:W-:Y:S01]  /*1bf0*/  STL [R1+0x18], R20 ;  /* 0x0000181401007387 */ /* 0x0003e20000100800 */
[----:B------:R-:W-:Y:S01]  /*1c00*/  YIELD ;  /* 0x0000000000007946 */ /* 0x000fe20003800000 */
[----:B------:R-:W-:Y:S05]  /*1c10*/  @P0 BRA `(.L_x_586) ;  /* 0x0000005000000947 */ /* 0x000fea0003800000 */
[----:B-----5:R-:W-:Y:S01]  /*1c20*/  MOV R243, c[0x0][0x168] ;  /* 0x00005a0000f37a02 */ /* 0x020fe20000000f00 */
[----:B------:R-:W-:Y:S05]  /*1c30*/  @!P1 BRA `(.L_x_586) ;  /* 0x0000003000009947 */ /* 0x000fea0003800000 */
[----:B-1----:R-:W2:Y:S04]  /*1c40*/  LDG.E R8, [R6.64] ;  /* 0x0000000606087981 */ /* 0x002ea8000c1e1900 */
[----:B------:R-:W2:Y:S02]  /*1c50*/  LDG.E R0, [R6.64+0x4] ;  /* 0x0000040606007981 */ /* 0x000ea4000c1e1900 */
[----:B--2---:R-:W-:Y:S02]  /*1c60*/  IADD3 R243, -R8, R0, RZ ;  /* 0x0000000008f37210 */ /* 0x004fe40007ffe1ff */
.L_x_586:
[----:B------:R-:W-:-:S04]  /*1c70*/  ISETP.NE.U32.AND P0, PT, RZ, c[0x0][0x368], PT ;  /* 0x0000da00ff007a0c */ /* 0x000fc80003f05070 */
[----:B------:R-:W-:-:S13]  /*1c80*/  ISETP.NE.AND.EX P0, PT, RZ, c[0x0][0x36c], PT, P0 ;  /* 0x0000db00ff007a0c */ /* 0x000fda0003f05300 */
[----:B------:R-:W-:Y:S05]  /*1c90*/  @!P0 BRA `(.L_x_587) ;  /* 0x0000003000008947 */ /* 0x000fea0003800000 */
[----:B-1----:R-:W-:-:S05]  /*1ca0*/  IMAD.WIDE R4, R15, R14, c[0x0][0x368] ;  /* 0x0000da000f047625 */ /* 0x002fca00078e020e */
[----:B------:R1:W5:Y:S01]  /*1cb0*/  LDG.E R11, [R4.64] ;  /* 0x00000006040b7981 */ /* 0x000362000c1e1900 */
[----:B------:R-:W-:Y:S05]  /*1cc0*/  BRA `(.L_x_588) ;  /* 0x0000005000007947 */ /* 0x000fea0003800000 */
.L_x_587:
[----:B-1----:R-:W-:Y:S01]  /*1cd0*/  MOV R11, c[0x0][0x1d0] ;  /* 0x00007400000b7a02 */ /* 0x002fe20000000f00 */
[----:B------:R-:W-:Y:S05]  /*1ce0*/  @!P6 BRA `(.L_x_588) ;  /* 0x000000300000e947 */ /* 0x000fea0003800000 */
[----:B------:R-:W2:Y:S04]  /*1cf0*/  LDG.E R6, [R4.64] ;  /* 0x0000000604067981 */ /* 0x000ea8000c1e1900 */
[----:B------:R-:W2:Y:S02]  /*1d00*/  LDG.E R0, [R4.64+0x4] ;  /* 0x0000040604007981 */ /* 0x000ea4000c1e1900 */
[----:B--2---:R-:W-:Y:S02]  /*1d10*/  IADD3 R11, -R6, R0, RZ ;  /* 0x00000000060b7210 */ /* 0x004fe40007ffe1ff */
.L_x_588:
[----:B------:R-:W2:Y:S04]  /*1d20*/  LDL.LU R0, [R1+0x4] ;  /* 0x0000040001007983 */ /* 0x000ea80000300800 */
[----:B------:R-:W3:Y:S04]  /*1d30*/  LDL.LU R7, [R1+0x20] ;  /* 0x0000200001077983 */ /* 0x000ee80000300800 */
[----:B-1----:R1:W4:Y:S04]  /*1d40*/  @P3 LDG.E R5, [R2.64] ;  /* 0x0000000602053981 */ /* 0x002328000c1e1900 */
[----:B------:R1:W4:Y:S01]  /*1d50*/  @P3 LDG.E R4, [R2.64+0x4] ;  /* 0x0000040602043981 */ /* 0x000322000c1e1900 */
[----:B------:R-:W-:Y:S01]  /*1d60*/  IMAD.MOV.U32 R6, RZ, RZ, c[0x0][0x2c4] ;  /* 0x0000b100ff067624 */ /* 0x000fe200078e00ff */
[----:B------:R-:W-:Y:S01]  /*1d70*/  ISETP.NE.U32.AND P0, PT, RZ, c[0x0][0x378], PT ;  /* 0x0000de00ff007a0c */ /* 0x000fe20003f05070 */
[----:B-----5:R-:W-:-:S03]  /*1d80*/  IMAD.MOV.U32 R134, RZ, RZ, R11 ;  /* 0x000000ffff867224 */ /* 0x020fc600078e000b */
[----:B------:R-:W-:Y:S01]  /*1d90*/  ISETP.NE.AND P2, PT, R6, 0x1, PT ;  /* 0x000000010600780c */ /* 0x000fe20003f45270 */
[----:B------:R-:W-:Y:S01]  /*1da0*/  IMAD.MOV.U32 R6, RZ, RZ, c[0x0][0x32c] ;  /* 0x0000cb00ff067624 */ /* 0x000fe200078e00ff */
[----:B------:R-:W-:-:S04]  /*1db0*/  ISETP.NE.AND.EX P0, PT, RZ, c[0x0][0x37c], PT, P0 ;  /* 0x0000df00ff007a0c */ /* 0x000fc80003f05300 */
[----:B------:R-:W-:Y:S01]  /*1dc0*/  ISETP.GE.AND P1, PT, R6, 0x1, PT ;  /* 0x000000010600780c */ /* 0x000fe20003f26270 */
[----:B------:R-:W-:Y:S02]  /*1dd0*/  IMAD.MOV.U32 R78, RZ, RZ, c[0x0][0x228] ;  /* 0x00008a00ff4e7624 */ /* 0x000fe400078e00ff */
[----:B------:R-:W-:-:S06]  /*1de0*/  IMAD.IADD R10, R11, 0x1, -R136 ;  /* 0x000000010b0a7824 */ /* 0x000fcc00078e0a88 */
[----:B-1----:R-:W-:-:S05]  /*1df0*/  @P0 IMAD.WIDE R2, R15, R14, c[0x0][0x378] ;  /* 0x0000de000f020625 */ /* 0x002fca00078e020e */
[----:B------:R1:W5:Y:S01]  /*1e00*/  @P0 LDG.E R134, [R2.64] ;  /* 0x0000000602860981 */ /* 0x000362000c1e1900 */
[----:B--2---:R-:W-:Y:S01]  /*1e10*/  IMAD.SHL.U32 R246, R0, 0x80, RZ ;  /* 0x0000008000f67824 */ /* 0x004fe200078e00ff */
[----:B---3--:R-:W-:-:S04]  /*1e20*/  LOP3.LUT R7, R7, 0xfffffffd, RZ, 0xc0, !PT ;  /* 0xfffffffd07077812 */ /* 0x008fc800078ec0ff */
[----:B------:R-:W-:Y:S02]  /*1e30*/  IADD3 R0, R246, 0x7f, RZ ;  /* 0x0000007ff6007810 */ /* 0x000fe40007ffe0ff */
[----:B------:R-:W-:-:S03]  /*1e40*/  @P2 LOP3.LUT R7, R7, 0x2, RZ, 0xfc, !PT ;  /* 0x0000000207072812 */ /* 0x000fc600078efcff */
[----:B-1----:R-:W-:Y:S01]  /*1e50*/  @P2 IMAD.HI.U32 R3, R0, c[0x0][0x2c8], RZ ;  /* 0x0000b20000032a27 */ /* 0x002fe200078e00ff */
[----:B------:R-:W-:-:S03]  /*1e60*/  LOP3.LUT R7, R7, 0xfffffffb, RZ, 0xc0, !PT ;  /* 0xfffffffb07077812 */ /* 0x000fc600078ec0ff */
[----:B----4-:R-:W-:Y:S01]  /*1e70*/  @P3 IMAD.IADD R78, R4, 0x1, -R5 ;  /* 0x00000001044e3824 */ /* 0x010fe200078e0a05 */
[----:B------:R-:W-:Y:S02]  /*1e80*/  @P1 LOP3.LUT R7, R7, 0x4, RZ, 0xfc, !PT ;  /* 0x0000000407071812 */ /* 0x000fe400078efcff */
[----:B------:R-:W-:Y:S01]  /*1e90*/  @P2 SHF.R.U32.HI R0, RZ, c[0x0][0x2cc], R3 ;  /* 0x0000b300ff002a19 */ /* 0x000fe20000011603 */
[----:B------:R-:W-:Y:S02]  /*1ea0*/  IMAD.IADD R242, R10, 0x1, R78 ;  /* 0x000000010af27824 */ /* 0x000fe400078e024e */
[----:B------:R1:W-:Y:S03]  /*1eb0*/  STL [R1+0x20], R7 ;  /* 0x0000200701007387 */ /* 0x0003e60000100800 */
[C---:B------:R-:W-:Y:S02]  /*1ec0*/  IADD3 R2, R242.reuse, 0x3f, RZ ;  /* 0x0000003ff2027810 */ /* 0x040fe40007ffe0ff */
[----:B------:R-:W-:-:S02]  /*1ed0*/  IADD3 R150, R242, 0x1, -R243 ;  /* 0x00000001f2967810 */ /* 0x000fc40007ffe8f3 */
[----:B------:R-:W-:-:S03]  /*1ee0*/  SHF.R.S32.HI R3, RZ, 0x1f, R2 ;  /* 0x0000001fff037819 */ /* 0x000fc60000011402 */
[----:B------:R-:W-:Y:S01]  /*1ef0*/  IMAD.IADD R0, R150, 0x1, R0 ;  /* 0x0000000196007824 */ /* 0x000fe200078e0200 */
[----:B------:R-:W-:-:S04]  /*1f00*/  LEA.HI R2, R3, R2, RZ, 0x6 ;  /* 0x0000000203027211 */ /* 0x000fc800078f30ff */
[----:B------:R-:W-:Y:S02]  /*1f10*/  IADD3 R3, R0, c[0x0][0x328], RZ ;  /* 0x0000ca0000037a10 */ /* 0x000fe40007ffe0ff */
[----:B------:R-:W-:Y:S01]  /*1f20*/  SHF.R.S32.HI R152, RZ, 0x6, R2 ;  /* 0x00000006ff987819 */ /* 0x000fe20000011402 */
        /* <DEDUP_REMOVED lines=11> */
.L_x_591:
[----:B------:R-:W-:-:S13]  /*1fe0*/  ISETP.NE.AND P0, PT, R6, 0x1, PT ;  /* 0x000000010600780c */ /* 0x000fda0003f05270 */
[----:B------:R-:W-:-:S05]  /*1ff0*/  @P0 IMAD.HI.U32 R0, R2, c[0x0][0x330], RZ ;  /* 0x0000cc0002000a27 */ /* 0x000fca00078e00ff */
[----:B------:R-:W-:Y:S02]  /*2000*/  @P0 SHF.R.U32.HI R2, RZ, c[0x0][0x334], R0 ;  /* 0x0000cd00ff020a19 */ /* 0x000fe40000011600 */
.L_x_592:
[----:B------:R-:W-:Y:S05]  /*2010*/  BSYNC B0 ;  /* 0x0000000000007941 */ /* 0x000fea0003800000 */
.L_x_590:
[----:B------:R-:W-:-:S05]  /*2020*/  IMAD R2, R2, R6, c[0x0][0x32c] ;  /* 0x0000cb0002027624 */ /* 0x000fca00078e0206 */
[----:B------:R-:W-:-:S04]  /*2030*/  IMNMX R3, R3, R2, PT ;  /* 0x0000000203037217 */ /* 0x000fc80003800200 */
.L_x_589:
[----:B------:R-:W-:Y:S01]  /*2040*/  IADD3 R3, R3, 0x3f, RZ ;  /* 0x0000003f03037810 */ /* 0x000fe20007ffe0ff */
[----:B------:R-:W-:-:S03]  /*2050*/  @P2 IMAD.HI.U32 R2, R246, c[0x0][0x2c8], RZ ;  /* 0x0000b200f6022a27 */ /* 0x000fc600078e00ff */
[----:B------:R-:W-:Y:S01]  /*2060*/  SHF.R.S32.HI R4, RZ, 0x1f, R3 ;  /* 0x0000001fff047819 */ /* 0x000fe20000011403 */
[----:B------:R-:W-:Y:S01]  /*2070*/  IMAD.MOV.U32 R0, RZ, RZ, R246 ;  /* 0x000000ffff007224 */ /* 0x000fe200078e00f6 */
[----:B------:R-:W-:Y:S01]  /*2080*/  @P2 SHF.R.U32.HI R0, RZ, c[0x0][0x2cc], R2 ;  /* 0x0000b300ff002a19 */ /* 0x000fe20000011602 */
[----:B------:R-:W-:Y:S01]  /*2090*/  IMAD.IADD R151, R242, 0x1, -R243 ;  /* 0x00000001f2977824 */ /* 0x000fe200078e0af3 */
[----:B------:R-:W-:-:S03]  /*20a0*/  LEA.HI R3, R4, R3, RZ, 0x6 ;  /* 0x0000000304037211 */ /* 0x000fc600078f30ff */
[----:B------:R-:W-:Y:S01]  /*20b0*/  IMAD.IADD R0, R151, 0x1, R0 ;  /* 0x0000000197007824 */ /* 0x000fe200078e0200 */
[----:B------:R-:W-:-:S04]  /*20c0*/  SHF.R.S32.HI R3, RZ, 0x6, R3 ;  /* 0x00000006ff037819 */ /* 0x000fc80000011403 */
[----:B------:R-:W-:Y:S02]  /*20d0*/  IADD3 R2, R0, -c[0x0][0x324], RZ ;  /* 0x8000c90000027a10 */ /* 0x000fe40007ffe0ff */
[----:B-1----:R-:W-:Y:S01]  /*20e0*/  IMNMX R7, R152, R3, PT ;  /* 0x0000000398077217 */ /* 0x002fe20003800200 */
        /* <DEDUP_REMOVED lines=10> */
.L_x_595:
[----:B------:R-:W-:-:S13]  /*2190*/  ISETP.NE.AND P0, PT, R6, 0x1, PT ;  /* 0x000000010600780c */ /* 0x000fda0003f05270 */
[----:B------:R-:W-:-:S05]  /*21a0*/  @P0 IMAD.HI.U32 R3, R0, c[0x0][0x330], RZ ;  /* 0x0000cc0000030a27 */ /* 0x000fca00078e00ff */
[----:B------:R-:W-:Y:S02]  /*21b0*/  @P0 SHF.R.U32.HI R0, RZ, c[0x0][0x334], R3 ;  /* 0x0000cd00ff000a19 */ /* 0x000fe40000011603 */
.L_x_596:
[----:B------:R-:W-:Y:S05]  /*21c0*/  BSYNC B0 ;  /* 0x0000000000007941 */ /* 0x000fea0003800000 */
.L_x_594:
[----:B------:R-:W-:-:S05]  /*21d0*/  IMAD R0, R0, c[0x0][0x32c], RZ ;  /* 0x0000cb0000007a24 */ /* 0x000fca00078e02ff */
[----:B------:R-:W-:-:S04]  /*21e0*/  IMNMX R2, R2, R0, !PT ;  /* 0x0000000002027217 */ /* 0x000fc80007800200 */
.L_x_593:
[----:B------:R-:W-:Y:S01]  /*21f0*/  SHF.R.S32.HI R0, RZ, 0x1f, R2 ;  /* 0x0000001fff007819 */ /* 0x000fe20000011402 */
[----:B------:R-:W-:Y:S01]  /*2200*/  BSSY B0, `(.L_x_597) ;  /* 0x000002e000007945 */ /* 0x000fe20003800000 */
[----:B------:R-:W-:Y:S02]  /*2210*/  LOP3.LUT R3, R12, 0xff000000, RZ, 0xc0, !PT ;  /* 0xff0000000c037812 */ /* 0x000fe400078ec0ff */
[----:B------:R-:W-:Y:S02]  /*2220*/  LEA.HI R0, R0, R2, RZ, 0x6 ;  /* 0x0000000200007211 */ /* 0x000fe400078f30ff */
[----:B------:R-:W-:Y:S02]  /*2230*/  LOP3.LUT R4, R12, 0xff0000, RZ, 0xc0, !PT ;  /* 0x00ff00000c047812 */ /* 0x000fe400078ec0ff */
[----:B------:R-:W-:Y:S02]  /*2240*/  SHF.R.U32.HI R2, RZ, 0x8, R3 ;  /* 0x00000008ff027819 */ /* 0x000fe40000011603 */
[----:B------:R-:W-:-:S02]  /*2250*/  SHF.R.S32.HI R0, RZ, 0x6, R0 ;  /* 0x00000006ff007819 */ /* 0x000fc40000011400 */
[----:B------:R-:W-:Y:S02]  /*2260*/  LEA.HI R2, R4, R2, RZ, 0x10 ;  /* 0x0000000204027211 */ /* 0x000fe400078f80ff */
[----:B------:R-:W-:Y:S01]  /*2270*/  IMNMX R6, RZ, R0, !PT ;  /* 0x00000000ff067217 */ /* 0x000fe20007800200 */
[----:B------:R-:W-:Y:S01]  /*2280*/  IMAD.MOV.U32 R0, RZ, RZ, RZ ;  /* 0x000000ffff007224 */ /* 0x000fe200078e00ff */
[----:B------:R-:W-:Y:S02]  /*2290*/  SHF.R.U32.HI R5, RZ, 0x10, R2 ;  /* 0x00000010ff057819 */ /* 0x000fe40000011602 */
[----:B------:R-:W-:Y:S02]  /*22a0*/  LOP3.LUT R18, R2, 0xff, RZ, 0xc0, !PT ;  /* 0x000000ff02127812 */ /* 0x000fe400078ec0ff */
[----:B------:R-:W-:Y:S01]  /*22b0*/  ISETP.GT.AND P0, PT, R7, R6, PT ;  /* 0x000000060700720c */ /* 0x000fe20003f04270 */
[----:B------:R1:W-:Y:S01]  /*22c0*/  STL [R1+0x30], R5 ;  /* 0x0000300501007387 */ /* 0x0003e20000100800 */
[----:B------:R-:W-:-:S03]  /*22d0*/  ISETP.NE.AND P1, PT, R5, RZ, PT ;  /* 0x000000ff0500720c */ /* 0x000fc60003f25270 */
[----:B------:R1:W-:Y:S01]  /*22e0*/  STL [R1+0x34], R18 ;  /* 0x0000341201007387 */ /* 0x0003e20000100800 */
[----:B------:R-:W-:-:S07]  /*22f0*/  SEL R132, R5, c[0x0][0x338], P1 ;  /* 0x0000ce0005847a07 */ /* 0x000fce0000800000 */
[----:B------:R-:W-:Y:S05]  /*2300*/  @!P0 BRA `(.L_x_598) ;  /* 0x000001d000008947 */ /* 0x000fea0003800000 */
[----:B------:R-:W-:Y:S02]  /*2310*/  IABS R2, R132 ;  /* 0x0000008400027213 */ /* 0x000fe40000000000 */
[----:B------:R-:W-:Y:S02]  /*2320*/  IADD3 R3, R132, -0x1, R7 ;  /* 0xffffffff84037810 */ /* 0x000fe40007ffe007 */
[----:B------:R-:W2:Y:S03]  /*2330*/  I2F.RP R0, R2 ;  /* 0x0000000200007306 */ /* 0x000ea60000209400 */
[----:B------:R-:W-:-:S05]  /*2340*/  IMAD.IADD R8, R3, 0x1, -R6 ;  /* 0x0000000103087824 */ /* 0x000fca00078e0a06 */
        /* <DEDUP_REMOVED lines=25> */
.L_x_598:
[----:B------:R-:W-:Y:S05]  /*24e0*/  BSYNC B0 ;  /* 0x0000000000007941 */ /* 0x000fea0003800000 */
.L_x_597:
[----:B------:R-:W2:Y:S04]  /*24f0*/  LDL.64 R8, [R1+0x10] ;  /* 0x0000100001087983 */ /* 0x000ea80000100a00 */
[----:B------:R3:W2:Y:S01]  /*2500*/  LDL.64 R16, [R1+0x10] ;  /* 0x0000100001107983 */ /* 0x0006a20000100a00 */
[----:B------:R-:W-:-:S03]  /*2510*/  IMAD R2, R18, R0, R6 ;  /* 0x0000000012027224 */ /* 0x000fc600078e0206 */
[----:B------:R-:W4:Y:S01]  /*2520*/  S2R R4, SR_TID.X ;  /* 0x0000000000047919 */ /* 0x000f220000002100 */
        /* <DEDUP_REMOVED lines=11> */
[----:B------:R-:W-:Y:S02]  /*25e0*/  @P0 LEA.HI R2, R3, R2, RZ, 0x6 ;  /* 0x0000000203020211 */ /* 0x000fe400078f30ff */
[----:B----4-:R-:W-:Y:S02]  /*25f0*/  SHF.R.S32.HI R3, RZ, 0x1f, R4 ;  /* 0x0000001fff037819 */ /* 0x010fe40000011404 */
[----:B------:R-:W-:Y:S02]  /*2600*/  @P0 SHF.R.S32.HI R0, RZ, 0x6, R2 ;  /* 0x00000006ff000819 */ /* 0x000fe40000011402 */
[----:B------:R-:W-:Y:S02]  /*2610*/  LEA.HI R2, R3, R4, RZ, 0x5 ;  /* 0x0000000403027211 */ /* 0x000fe400078f28ff */
[----:B------:R-:W-:Y:S02]  /*2620*/  ISETP.GT.AND P0, PT, R0, R125, PT ;  /* 0x0000007d0000720c */ /* 0x000fe40003f04270 */
[----:B------:R-:W-:-:S05]  /*2630*/  SHF.R.S32.HI R2, RZ, 0x5, R2 ;  /* 0x00000005ff027819 */ /* 0x000fca0000011402 */
[----:B------:R-:W-:Y:S02]  /*2640*/  IMAD.SHL.U32 R139, R2, 0x200, RZ ;  /* 0x00000200028b7824 */ /* 0x000fe400078e00ff */
[----:B--2---:R-:W-:-:S05]  /*2650*/  IMAD.MOV.U32 R16, RZ, RZ, R8 ;  /* 0x000000ffff107224 */ /* 0x004fca00078e0008 */
[C---:B------:R-:W-:Y:S02]  /*2660*/  IADD3 R135, R16.reuse, 0x40, RZ ;  /* 0x0000004010877810 */ /* 0x040fe40007ffe0ff */
[----:B------:R-:W-:Y:S01]  /*2670*/  IADD3 R138, R16, 0x80, RZ ;  /* 0x00000080108a7810 */ /* 0x000fe20007ffe0ff */
[----:B------:R-:W-:Y:S05]  /*2680*/  @!P0 BRA `(.L_x_599) ;  /* 0x00004f2000008947 */ /* 0x000fea0003800000 */
[----:B---3--:R-:W-:Y:S02]  /*2690*/  ISETP.NE.U32.AND P0, PT, RZ, c[0x0][0x340], PT ;  /* 0x0000d000ff007a0c */ /* 0x008fe40003f05070 */
[----:B-1----:R-:W-:Y:S02]  /*26a0*/  SHF.R.S32.HI R5, RZ, 0x1f, R4 ;  /* 0x0000001fff057819 */ /* 0x002fe40000011404 */
[----:B------:R-:W-:Y:S02]  /*26b0*/  ISETP.NE.AND.EX P2, PT, RZ, c[0x0][0x344], PT, P0 ;  /* 0x0000d100ff007a0c */ /* 0x000fe40003f45300 */
[----:B------:R-:W-:-:S04]  /*26c0*/  LEA.HI R5, R5, R4, RZ, 0x3 ;  /* 0x0000000405057211 */ /* 0x000fc800078f18ff */
[----:B------:R-:W-:-:S07]  /*26d0*/  SHF.R.S32.HI R5, RZ, 0x3, R5 ;  /* 0x00000003ff057819 */ /* 0x000fce0000011405 */
[----:B------:R-:W-:-:S05]  /*26e0*/  @P2 IMAD.WIDE R2, R15, R14, c[0x0][0x340] ;  /* 0x0000d0000f022625 */ /* 0x000fca00078e020e */
[----:B------:R1:W2:Y:S01]  /*26f0*/  @P2 LDG.E R7, [R2.64] ;  /* 0x0000000602072981 */ /* 0x0002a2000c1e1900 */
[C---:B------:R-:W-:Y:S01]  /*2700*/  IADD3 R124, P0, R5.reuse, R13, RZ ;  /* 0x0000000d057c7210 */ /* 0x040fe20007f1e0ff */
[----:B------:R-:W-:Y:S01]  /*2710*/  IMAD.MOV.U32 R8, RZ, RZ, c[0x0][0x238] ;  /* 0x00008e00ff087624 */ /* 0x000fe200078e00ff */
[----:B------:R-:W-:Y:S01]  /*2720*/  SHF.R.S32.HI R17, RZ, 0x1f, R16 ;  /* 0x0000001fff117819 */ /* 0x000fe20000011410 */
[----:B------:R-:W-:Y:S01]  /*2730*/  IMAD.MOV.U32 R149, RZ, RZ, 0x6 ;  /* 0x00000006ff957424 */ /* 0x000fe200078e00ff */
[----:B------:R-:W-:Y:S01]  /*2740*/  SHF.R.S32.HI R6, RZ, 0x1f, R15 ;  /* 0x0000001fff067819 */ /* 0x000fe2000001140f */
[----:B------:R-:W-:Y:S01]  /*2750*/  IMAD.SHL.U32 R158, R8, 0x40, RZ ;  /* 0x00000040089e7824 */ /* 0x000fe200078e00ff */
[----:B------:R-:W-:Y:S01]  /*2760*/  IADD3 R60, R0, -0x1, RZ ;  /* 0xffffffff003c7810 */ /* 0x000fe20007ffe0ff */
[----:B------:R-:W-:Y:S01]  /*2770*/  IMAD.SHL.U32 R159, R8, 0x20, RZ ;  /* 0x00000020089f7824 */ /* 0x000fe200078e00ff */
[----:B------:R-:W-:Y:S01]  /*2780*/  SEL R10, R6, RZ, !P3 ;  /* 0x000000ff060a7207 */ /* 0x000fe20005800000 */
[----:B------:R3:W-:Y:S01]  /*2790*/  STL [R1+0x14], R17 ;  /* 0x0000141101007387 */ /* 0x0007e20000100800 */
[----:B------:R-:W-:Y:S01]  /*27a0*/  IADD3 R102, -R5, R78, RZ ;  /* 0x0000004e05667210 */ /* 0x000fe20007ffe1ff */
[----:B------:R-:W-:Y:S01]  /*27b0*/  IMAD.WIDE.U32 R160, R245, c[0x0][0x1e0], RZ ;  /* 0x00007800f5a07a25 */ /* 0x000fe200078e00ff */
[----:B------:R-:W-:-:S02]  /*27c0*/  SEL R12, R15, RZ, !P3 ;  /* 0x000000ff0f0c7207 */ /* 0x000fc40005800000 */
[----:B------:R-:W-:Y:S01]  /*27d0*/  SHF.L.U64.HI R154, R8, R149, c[0x0][0x23c] ;  /* 0x00008f00089a7619 */ /* 0x000fe20000010295 */
[----:B------:R-:W-:Y:S01]  /*27e0*/  IMAD R0, R60, -0x40, R102 ;  /* 0xffffffc03c007824 */ /* 0x000fe200078e0266 */
[----:B------:R-:W-:Y:S01]  /*27f0*/  MOV R153, 0x5 ;  /* 0x0000000500997802 */ /* 0x000fe20000000f00 */
[----:B------:R-:W-:Y:S01]  /*2800*/  IMAD.MOV.U32 R162, RZ, RZ, c[0x0][0x27c] ;  /* 0x00009f00ffa27624 */ /* 0x000fe200078e00ff */
[----:B------:R-:W-:Y:S02]  /*2810*/  ISETP.GE.AND P5, PT, R16, c[0x0][0x1d4], PT ;  /* 0x0000750010007a0c */ /* 0x000fe40003fa6270 */
[----:B------:R-:W-:Y:S02]  /*2820*/  ISETP.GE.AND P1, PT, R0, 0x1, PT ;  /* 0x000000010000780c */ /* 0x000fe40003f26270 */
[----:B------:R-:W-:Y:S02]  /*2830*/  SHF.L.U64.HI R153, R8, R153, c[0x0][0x23c] ;  /* 0x00008f0008997619 */ /* 0x000fe40000010299 */
[----:B-1----:R-:W-:-:S02]  /*2840*/  SHF.R.S32.HI R2, RZ, 0x1f, R5 ;  /* 0x0000001fff027819 */ /* 0x002fc40000011405 */
[----:B------:R-:W-:Y:S02]  /*2850*/  ISETP.GE.AND P4, PT, R135, c[0x0][0x1d4], PT ;  /* 0x0000750087007a0c */ /* 0x000fe40003f86270 */
[----:B------:R-:W-:Y:S01]  /*2860*/  LEA.HI.X.SX32 R127, R13, R2, 0x1, P0 ;  /* 0x000000020d7f7211 */ /* 0x000fe200000f0eff */
[----:B------:R-:W-:Y:S01]  /*2870*/  IMAD.WIDE.U32 R2, R124, c[0x0][0x238], R16 ;  /* 0x00008e007c027a25 */ /* 0x000fe200078e0010 */
[----:B------:R-:W-:Y:S02]  /*2880*/  ISETP.GT.AND P0, PT, R0, 0x20, PT ;  /* 0x000000200000780c */ /* 0x000fe40003f04270 */
[----:B------:R-:W-:Y:S01]  /*2890*/  SHF.R.S32.HI R105, RZ, 0x1f, R104 ;  /* 0x0000001fff697819 */ /* 0x000fe20000011468 */
[----:B------:R-:W-:Y:S01]  /*28a0*/  IMAD R4, R127, c[0x0][0x238], RZ ;  /* 0x00008e007f047a24 */ /* 0x000fe200078e02ff */
[----:B------:R-:W-:Y:S02]  /*28b0*/  SHF.R.S32.HI R143, RZ, 0x1f, R142 ;  /* 0x0000001fff8f7819 */ /* 0x000fe4000001148e */
[----:B-----5:R-:W-:Y:S01]  /*28c0*/  SHF.R.S32.HI R25, RZ, 0x1f, R134 ;  /* 0x0000001fff197819 */ /* 0x020fe20000011486 */
[----:B------:R-:W-:-:S04]  /*28d0*/  IMAD R4, R124, c[0x0][0x23c], R4 ;  /* 0x00008f007c047a24 */ /* 0x000fc800078e0204 */
[----:B------:R-:W-:Y:S02]  /*28e0*/  IMAD.IADD R3, R3, 0x1, R4 ;  /* 0x0000000103037824 */ /* 0x000fe400078e0204 */
[----:B------:R-:W-:Y:S02]  /*28f0*/  IMAD R4, R10, c[0x0][0x248], RZ ;  /* 0x000092000a047a24 */ /* 0x000fe400078e02ff */
[----:B------:R-:W-:-:S04]  /*2900*/  IMAD.WIDE.U32 R2, R20, c[0x0][0x240], R2 ;  /* 0x0000900014027a25 */ /* 0x000fc800078e0002 */
[----:B------:R-:W-:Y:S02]  /*2910*/  IMAD R3, R20, c[0x0][0x244], R3 ;  /* 0x0000910014037a24 */ /* 0x000fe400078e0203 */
[C---:B------:R-:W-:Y:S02]  /*2920*/  IMAD R4, R12.reuse, c[0x0][0x24c], R4 ;  /* 0x000093000c047a24 */ /* 0x040fe400078e0204 */
[----:B------:R-:W-:Y:S01]  /*2930*/  IMAD.WIDE.U32 R96, R12, c[0x0][0x248], R2 ;  /* 0x000092000c607a25 */ /* 0x000fe200078e0002 */
[----:B------:R-:W-:-:S03]  /*2940*/  SHF.R.S32.HI R3, RZ, 0x1f, R60 ;  /* 0x0000001fff037819 */ /* 0x000fc6000001143c */
[----:B------:R-:W-:Y:S02]  /*2950*/  IMAD R2, R154, R60, RZ ;  /* 0x0000003c9a027224 */ /* 0x000fe400078e02ff */
[----:B------:R-:W-:Y:S02]  /*2960*/  IMAD.IADD R87, R97, 0x1, R4 ;  /* 0x0000000161577824 */ /* 0x000fe400078e0204 */
[----:B------:R-:W-:Y:S02]  /*2970*/  IMAD.MOV.U32 R86, RZ, RZ, R96 ;  /* 0x000000ffff567224 */ /* 0x000fe400078e0060 */
[-C--:B------:R-:W-:Y:S02]  /*2980*/  IMAD R0, R3, R158.reuse, R2 ;  /* 0x0000009e03007224 */ /* 0x080fe400078e0202 */
[----:B------:R-:W-:-:S05]  /*2990*/  IMAD.WIDE.U32 R4, R60, R158, R86 ;  /* 0x0000009e3c047225 */ /* 0x000fca00078e0056 */
[----:B------:R-:W-:Y:S02]  /*29a0*/  IADD3 R0, R5, R0, RZ ;  /* 0x0000000005007210 */ /* 0x000fe40007ffe0ff */
[----:B--2---:R-:W-:Y:S01]  /*29b0*/  @P2 SHF.R.S32.HI R3, RZ, 0x1f, R7 ;  /* 0x0000001fff032819 */ /* 0x004fe20000011407 */
[----:B------:R-:W-:Y:S01]  /*29c0*/  @!P2 IMAD.MOV.U32 R3, RZ, RZ, R6 ;  /* 0x000000ffff03a224 */ /* 0x000fe200078e0006 */
[----:B------:R-:W-:Y:S01]  /*29d0*/  @P2 MOV R2, R7 ;  /* 0x0000000700022202 */ /* 0x000fe20000000f00 */
[----:B------:R-:W-:Y:S01]  /*29e0*/  @!P2 IMAD.MOV.U32 R2, RZ, RZ, R15 ;  /* 0x000000ffff02a224 */ /* 0x000fe200078e000f */
[C---:B------:R-:W-:Y:S02]  /*29f0*/  @P1 LEA R6, P3, R4.reuse, c[0x0][0x220], 0x1 ;  /* 0x0000880004061a11 */ /* 0x040fe400078608ff */
[----:B------:R-:W-:Y:S02]  /*2a00*/  @P0 IADD3 R5, P2, R159, R4, RZ ;  /* 0x000000049f050210 */ /* 0x000fe40007f5e0ff */
[----:B------:R-:W-:-:S02]  /*2a10*/  @P1 LEA.HI.X R7, R4, c[0x0][0x224], R0, 0x1, P3 ;  /* 0x0000890004071a11 */ /* 0x000fc400018f0c00 */
[----:B------:R-:W-:Y:S01]  /*2a20*/  ISETP.GE.AND P3, PT, R138, c[0x0][0x1d4], PT ;  /* 0x000075008a007a0c */ /* 0x000fe20003f66270 */
[----:B------:R-:W-:Y:S01]  /*2a30*/  @P0 IMAD.X R0, R0, 0x1, R153, P2 ;  /* 0x0000000100000824 */ /* 0x000fe200010e0699 */
[----:B------:R-:W-:Y:S01]  /*2a40*/  @P0 LEA R4, P2, R5, c[0x0][0x220], 0x1 ;  /* 0x0000880005040a11 */ /* 0x000fe200078408ff */
[----:B------:R-:W-:Y:S01]  /*2a50*/  @!PT LDS RZ, [RZ] ;  /* 0x00000000fffff984 */ /* 0x000fe20000000800 */
[----:B------:R-:W-:Y:S01]  /*2a60*/  @!PT LDS RZ, [RZ] ;  /* 0x00000000fffff984 */ /* 0x000fe20000000800 */
[----:B------:R-:W-:Y:S01]  /*2a70*/  @!PT LDS RZ, [RZ] ;  /* 0x00000000fffff984 */ /* 0x000fe20000000800 */
[----:B------:R1:W-:Y:S01]  /*2a80*/  @P1 LDGSTS.E.BYPASS.LTC128B.128 [R217+0x6100], [R6.64], !P5 ;  /* 0x0610000006d91fae */ /* 0x0003e2000e901d46 */
[----:B------:R-:W-:Y:S02]  /*2a90*/  SEL R18, R3, RZ, !P6 ;  /* 0x000000ff03127207 */ /* 0x000fe40007000000 */
[----:B------:R-:W-:Y:S01]  /*2aa0*/  @P0 LEA.HI.X R5, R5, c[0x0][0x224], R0, 0x1, P2 ;  /* 0x0000890005050a11 */ /* 0x000fe200010f0c00 */
[----:B------:R-:W-:Y:S01]  /*2ab0*/  IMAD.IADD R0, R11, 0x1, R133 ;  /* 0x000000010b007824 */ /* 0x000fe200078e0285 */
[----:B------:R1:W-:Y:S01]  /*2ac0*/  @P1 LDGSTS.E.BYPASS.LTC128B.128 [R217+0x8100], [R6.64+0x80], !P4 ;  /* 0x0810008006d91fae */ /* 0x0003e2000e101d46 */
[----:B------:R-:W-:Y:S02]  /*2ad0*/  SEL R19, R2, RZ, !P6 ;  /* 0x000000ff02137207 */ /* 0x000fe40007000000 */
[----:B------:R-:W-:-:S02]  /*2ae0*/  ISETP.GE.AND P2, PT, R104, c[0x0][0x27c], PT ;  /* 0x00009f0068007a0c */ /* 0x000fc40003f46270 */
[----:B------:R-:W-:Y:S01]  /*2af0*/  SHF.R.S32.HI R9, RZ, 0x1f, R0 ;  /* 0x0000001fff097819 */ /* 0x000fe20000011400 */
[----:B------:R1:W-:Y:S04]  /*2b00*/  @P1 LDGSTS.E.BYPASS.LTC128B.128 [R217+0xa100], [R6.64+0x100], !P3 ;  /* 0x0a10010006d91fae */ /* 0x0003e8000d901d46 */
[----:B------:R-:W-:Y:S01]  /*2b10*/  IMAD R8, R9, c[0x0][0x1e0], RZ ;  /* 0x0000780009087a24 */ /* 0x000fe200078e02ff */
[----:B------:R2:W-:Y:S03]  /*2b20*/  @P0 LDGSTS.E.BYPASS.LTC128B.128 [R217+0x7100], [R4.64], !P5 ;  /* 0x0710000004d90fae */ /* 0x0005e6000e901d46 */
[C---:B------:R-:W-:Y:S01]  /*2b30*/  IMAD R8, R0.reuse, c[0x0][0x1e4], R8 ;  /* 0x0000790000087a24 */ /* 0x040fe200078e0208 */
[----:B------:R2:W-:Y:S04]  /*2b40*/  @P0 LDGSTS.E.BYPASS.LTC128B.128 [R217+0x9100], [R4.64+0x80], !P4 ;  /* 0x0910008004d90fae */ /* 0x0005e8000e101d46 */
[----:B------:R2:W-:Y:S04]  /*2b50*/  @P0 LDGSTS.E.BYPASS.LTC128B.128 [R217+0xb100], [R4.64+0x100], !P3 ;  /* 0x0b10010004d90fae */ /* 0x0005e8000d901d46 */
[----:B------:R-:W0:Y:S01]  /*2b60*/  LDGDEPBAR ;  /* 0x00000000000079af */ /* 0x000e220000000000 */
[----:B------:R-:W-:Y:S01]  /*2b70*/  WARPSYNC 0xffffffff ;  /* 0xffffffff00007948 */ /* 0x000fe20003800000 */
[----:B-1----:R-:W-:-:S05]  /*2b80*/  IMAD.WIDE.U32 R6, R0, c[0x0][0x1e0], RZ ;  /* 0x0000780000067a25 */ /* 0x002fca00078e00ff */
[----:B------:R-:W-:-:S05]  /*2b90*/  IADD3 R7, R7, R8, RZ ;  /* 0x0000000807077210 */ /* 0x000fca0007ffe0ff */
[----:B------:R-:W-:Y:S01]  /*2ba0*/  IMAD.WIDE.U32 R6, R20, c[0x0][0x1e8], R6 ;  /* 0x00007a0014067a25 */ /* 0x000fe200078e0006 */
[----:B--2---:R-:W-:-:S03]  /*2bb0*/  SHF.R.S32.HI R5, RZ, 0x1f, R245 ;  /* 0x0000001fff057819 */ /* 0x004fc600000114f5 */
[----:B------:R-:W-:Y:S02]  /*2bc0*/  IMAD R7, R20, c[0x0][0x1ec], R7 ;  /* 0x00007b0014077a24 */ /* 0x000fe400078e0207 */
[----:B------:R-:W-:Y:S02]  /*2bd0*/  IMAD R4, R18, c[0x0][0x1f0], RZ ;  /* 0x00007c0012047a24 */ /* 0x000fe400078e02ff */
[----:B------:R-:W-:Y:S02]  /*2be0*/  IMAD R2, R5, c[0x0][0x1e0], RZ ;  /* 0x0000780005027a24 */ /* 0x000fe400078e02ff */
[----:B------:R-:W-:-:S04]  /*2bf0*/  IMAD.WIDE.U32 R74, R19, c[0x0][0x1f0], R6 ;  /* 0x00007c00134a7a25 */ /* 0x000fc800078e0006 */
[----:B------:R-:W-:Y:S02]  /*2c00*/  IMAD R3, R245, c[0x0][0x1e4], R2 ;  /* 0x00007900f5037a24 */ /* 0x000fe400078e0202 */
[----:B------:R-:W-:Y:S02]  /*2c10*/  IMAD R2, R19, c[0x0][0x1f4], R4 ;  /* 0x00007d0013027a24 */ /* 0x000fe400078e0204 */
[----:B------:R-:W-:Y:S01]  /*2c20*/  IMAD.SHL.U32 R4, R162, 0x2, RZ ;  /* 0x00000002a2047824 */ /* 0x000fe200078e00ff */
[----:B------:R-:W-:Y:S01]  /*2c30*/  IADD3 R126, R161, R3, RZ ;  /* 0x00000003a17e7210 */ /* 0x000fe20007ffe0ff */
[----:B------:R-:W-:Y:S02]  /*2c40*/  IMAD.IADD R76, R75, 0x1, R2 ;  /* 0x000000014b4c7824 */ /* 0x000fe400078e0202 */
[----:B---3--:R-:W2:Y:S01]  /*2c50*/  LDL R29, [R1+0x24] ;  /* 0x00002400011d7983 */ /* 0x008ea20000100800 */
[----:B------:R-:W-:Y:S01]  /*2c60*/  IADD3 R131, P1, P0, R74, R160, R104 ;  /* 0x000000a04a837210 */ /* 0x000fe2000783e068 */
[----:B------:R-:W-:Y:S01]  /*2c70*/  IMAD.WIDE.U32 R2, R20, c[0x0][0x260], R16 ;  /* 0x0000980014027a25 */ /* 0x000fe200078e0010 */
[----:B------:R-:W-:Y:S01]  /*2c80*/  IADD3 R17, -R4, c[0x0][0x1d4], RZ ;  /* 0x0000750004117a10 */ /* 0x000fe20007ffe1ff */
[----:B------:R-:W3:Y:S01]  /*2c90*/  LDL R28, [R1+0x28] ;  /* 0x00002800011c7983 */ /* 0x000ee20000100800 */
[----:B------:R-:W-:Y:S01]  /*2ca0*/  IADD3.X R130, R76, R126, R105, P1, P0 ;  /* 0x0000007e4c827210 */ /* 0x000fe20000fe0469 */
[----:B------:R-:W-:Y:S01]  /*2cb0*/  IMAD R3, R20, c[0x0][0x264], R3 ;  /* 0x0000990014037a24 */ /* 0x000fe200078e0203 */
[----:B------:R-:W-:Y:S01]  /*2cc0*/  IADD3 R129, P0, R245, R0, RZ ;  /* 0x00000000f5817210 */ /* 0x000fe20007f1e0ff */
[----:B------:R-:W-:Y:S01]  /*2cd0*/  IMAD R0, R10, c[0x0][0x268], RZ ;  /* 0x00009a000a007a24 */ /* 0x000fe200078e02ff */
[----:B------:R-:W-:Y:S01]  /*2ce0*/  ISETP.GE.AND P1, PT, R107, c[0x0][0x27c], PT ;  /* 0x00009f006b007a0c */ /* 0x000fe20003f26270 */
[----:B------:R-:W-:Y:S01]  /*2cf0*/  IMAD.WIDE.U32 R80, R12, c[0x0][0x268], R2 ;  /* 0x00009a000c507a25 */ /* 0x000fe200078e0002 */
[----:B------:R-:W-:-:S02]  /*2d00*/  SEL R16, R4, R17, !P2 ;  /* 0x0000001104107207 */ /* 0x000fc40005000000 */
[-C--:B------:R-:W-:Y:S01]  /*2d10*/  SEL R14, R4, R17.reuse, !P1 ;  /* 0x00000011040e7207 */ /* 0x080fe20004800000 */
[----:B------:R-:W-:Y:S01]  /*2d20*/  IMAD.X R128, R9, 0x1, R5, P0 ;  /* 0x0000000109807824 */ /* 0x000fe200000e0605 */
[----:B------:R-:W-:Y:S01]  /*2d30*/  ISETP.GE.AND P0, PT, R106, c[0x0][0x27c], PT ;  /* 0x00009f006a007a0c */ /* 0x000fe20003f06270 */
[----:B------:R-:W-:Y:S01]  /*2d40*/  IMAD R27, R12, c[0x0][0x26c], R0 ;  /* 0x00009b000c1b7a24 */ /* 0x000fe200078e0200 */
[----:B------:R-:W-:Y:S01]  /*2d50*/  SEL R15, RZ, c[0x0][0x27c], !P2 ;  /* 0x00009f00ff0f7a07 */ /* 0x000fe20005000000 */
[----:B------:R-:W-:Y:S01]  /*2d60*/  IMAD R0, R5, c[0x0][0x280], RZ ;  /* 0x0000a00005007a24 */ /* 0x000fe200078e02ff */
[----:B------:R-:W-:Y:S01]  /*2d70*/  SEL R17, R4, R17, !P0 ;  /* 0x0000001104117207 */ /* 0x000fe20004000000 */
[----:B------:R-:W-:Y:S01]  /*2d80*/  IMAD.WIDE.U32 R2, R20, c[0x0][0x210], R104 ;  /* 0x0000840014027a25 */ /* 0x000fe200078e0068 */
[----:B------:R-:W-:-:S03]  /*2d90*/  SEL R24, RZ, c[0x0][0x27c], !P1 ;  /* 0x00009f00ff187a07 */ /* 0x000fc60004800000 */
[----:B------:R-:W-:Y:S02]  /*2da0*/  IMAD R8, R5, c[0x0][0x290], RZ ;  /* 0x0000a40005087a24 */ /* 0x000fe400078e02ff */
[C-C-:B------:R-:W-:Y:S01]  /*2db0*/  IMAD.WIDE.U32 R6, R245.reuse, c[0x0][0x290], R142.reuse ;  /* 0x0000a400f5067a25 */ /* 0x140fe200078e008e */
[----:B------:R-:W-:Y:S01]  /*2dc0*/  ULDC.U8 UR4, c[0x0][0x298] ;  /* 0x0000a60000047ab9 */ /* 0x000fe20000000000 */
[----:B------:R-:W-:Y:S02]  /*2dd0*/  ISETP.GE.AND P1, PT, R162, 0x1, PT ;  /* 0x00000001a200780c */ /* 0x000fe40003f26270 */
[----:B------:R-:W-:-:S04]  /*2de0*/  IMAD.WIDE.U32 R4, R245, c[0x0][0x280], R142 ;  /* 0x0000a000f5047a25 */ /* 0x000fc800078e008e */
[C---:B------:R-:W-:Y:S02]  /*2df0*/  IMAD R0, R245.reuse, c[0x0][0x284], R0 ;  /* 0x0000a100f5007a24 */ /* 0x040fe400078e0200 */
[----:B------:R-:W-:-:S04]  /*2e00*/  IMAD.WIDE.U32 R12, R245, c[0x0][0x280], R104 ;  /* 0x0000a000f50c7a25 */ /* 0x000fc800078e0068 */
[----:B------:R-:W-:Y:S02]  /*2e10*/  IMAD R11, R20, c[0x0][0x214], R3 ;  /* 0x00008500140b7a24 */ /* 0x000fe400078e0203 */
[----:B------:R-:W-:Y:S02]  /*2e20*/  IMAD.MOV.U32 R10, RZ, RZ, R2 ;  /* 0x000000ffff0a7224 */ /* 0x000fe400078e0002 */
[C---:B------:R-:W-:Y:S02]  /*2e30*/  IMAD R8, R245.reuse, c[0x0][0x294], R8 ;  /* 0x0000a500f5087a24 */ /* 0x040fe400078e0208 */
[----:B------:R-:W-:-:S04]  /*2e40*/  IMAD.WIDE.U32 R2, R245, c[0x0][0x290], R104 ;  /* 0x0000a400f5027a25 */ /* 0x000fc800078e0068 */
[----:B------:R-:W-:Y:S02]  /*2e50*/  IMAD.IADD R9, R5, 0x1, R0 ;  /* 0x0000000105097824 */ /* 0x000fe400078e0200 */
[----:B------:R-:W-:Y:S02]  /*2e60*/  IMAD.IADD R5, R0, 0x1, R13 ;  /* 0x0000000100057824 */ /* 0x000fe400078e020d */
[----:B------:R-:W-:Y:S02]  /*2e70*/  IMAD.IADD R0, R104, 0x1, R15 ;  /* 0x0000000168007824 */ /* 0x000fe400078e020f */
[----:B------:R-:W-:Y:S02]  /*2e80*/  IMAD.IADD R7, R7, 0x1, R8 ;  /* 0x0000000107077824 */ /* 0x000fe400078e0208 */
[----:B------:R-:W-:Y:S02]  /*2e90*/  IMAD.IADD R3, R8, 0x1, R3 ;  /* 0x0000000108037824 */ /* 0x000fe400078e0203 */
[----:B------:R-:W-:-:S02]  /*2ea0*/  IMAD.MOV.U32 R8, RZ, RZ, R4 ;  /* 0x000000ffff087224 */ /* 0x000fc400078e0004 */
[----:B------:R-:W-:Y:S01]  /*2eb0*/  IMAD.MOV.U32 R4, RZ, RZ, R12 ;  /* 0x000000ffff047224 */ /* 0x000fe200078e000c */
[----:B------:R-:W-:Y:S02]  /*2ec0*/  SHF.R.S32.HI R12, RZ, 0x1f, R0 ;  /* 0x0000001fff0c7819 */ /* 0x000fe40000011400 */
[----:B------:R-:W-:Y:S02]  /*2ed0*/  SHF.R.S32.HI R13, RZ, 0x1f, R14 ;  /* 0x0000001fff0d7819 */ /* 0x000fe4000001140e */
[CC--:B------:R-:W-:Y:S02]  /*2ee0*/  LEA.HI R15, R12.reuse, R0.reuse, RZ, 0x3 ;  /* 0x000000000c0f7211 */ /* 0x0c0fe400078f18ff */
[----:B------:R-:W-:Y:S01]  /*2ef0*/  LEA.HI R21, R12, R0, RZ, 0x6 ;  /* 0x000000000c157211 */ /* 0x000fe200078f30ff */
[----:B------:R-:W-:Y:S02]  /*2f00*/  IMAD R12, R18, c[0x0][0x218], RZ ;  /* 0x00008600120c7a24 */ /* 0x000fe400078e02ff */
[----:B------:R-:W-:Y:S01]  /*2f10*/  IMAD.IADD R0, R107, 0x1, R24 ;  /* 0x000000016b007824 */ /* 0x000fe200078e0218 */
[----:B------:R-:W-:-:S02]  /*2f20*/  SHF.R.S32.HI R20, RZ, 0x1f, R16 ;  /* 0x0000001fff147819 */ /* 0x000fc40000011410 */
[----:B------:R-:W-:Y:S01]  /*2f30*/  LEA.HI R22, R13, R14, RZ, 0x4 ;  /* 0x0000000e0d167211 */ /* 0x000fe200078f20ff */
[----:B------:R-:W-:Y:S01]  /*2f40*/  IMAD R26, R19, c[0x0][0x21c], R12 ;  /* 0x00008700131a7a24 */ /* 0x000fe200078e020c */
[----:B------:R-:W-:Y:S02]  /*2f50*/  SHF.R.S32.HI R13, RZ, 0x1f, R17 ;  /* 0x0000001fff0d7819 */ /* 0x000fe40000011411 */
[----:B------:R-:W-:Y:S02]  /*2f60*/  SEL R14, RZ, c[0x0][0x27c], !P0 ;  /* 0x00009f00ff0e7a07 */ /* 0x000fe40004000000 */
[----:B------:R-:W-:Y:S02]  /*2f70*/  SHF.R.S32.HI R12, RZ, 0x1f, R0 ;  /* 0x0000001fff0c7819 */ /* 0x000fe40000011400 */
[----:B------:R-:W-:Y:S02]  /*2f80*/  LEA.HI R23, R20, R16, RZ, 0x4 ;  /* 0x0000001014177211 */ /* 0x000fe400078f20ff */
[----:B------:R-:W-:Y:S01]  /*2f90*/  LEA.HI R20, R13, R17, RZ, 0x4 ;  /* 0x000000110d147211 */ /* 0x000fe200078f20ff */
[----:B------:R-:W-:Y:S01]  /*2fa0*/  IMAD.IADD R13, R106, 0x1, R14 ;  /* 0x000000016a0d7824 */ /* 0x000fe200078e020e */
[CC--:B------:R-:W-:Y:S01]  /*2fb0*/  LEA.HI R14, R12.reuse, R0.reuse, RZ, 0x3 ;  /* 0x000000000c0e7211 */ /* 0x0c0fe200078f18ff */
[----:B------:R-:W-:Y:S01]  /*2fc0*/  IMAD.WIDE.U32 R98, R19, c[0x0][0x218], R10 ;  /* 0x0000860013627a25 */ /* 0x000fe200078e000a */
[----:B------:R-:W-:-:S03]  /*2fd0*/  LEA.HI R0, R12, R0, RZ, 0x6 ;  /* 0x000000000c007211 */ /* 0x000fc600078f30ff */
[----:B------:R-:W-:Y:S01]  /*2fe0*/  IMAD.SHL.U32 R11, R21, 0x40, RZ ;  /* 0x00000040150b7824 */ /* 0x000fe200078e00ff */
[----:B------:R-:W-:Y:S01]  /*2ff0*/  SHF.R.S32.HI R10, RZ, 0x1f, R13 ;  /* 0x0000001fff0a7819 */ /* 0x000fe2000001140d */
[----:B------:R-:W-:-:S03]  /*3000*/  IMAD.SHL.U32 R0, R0, 0x40, RZ ;  /* 0x0000004000007824 */ /* 0x000fc600078e00ff */
[----:B------:R-:W-:Y:S02]  /*3010*/  LOP3.LUT R17, R11, 0x7ffff000, RZ, 0xc0, !PT ;  /* 0x7ffff0000b117812 */ /* 0x000fe400078ec0ff */
[CC--:B------:R-:W-:Y:S02]  /*3020*/  LEA.HI R12, R10.reuse, R13.reuse, RZ, 0x3 ;  /* 0x0000000d0a0c7211 */ /* 0x0c0fe400078f18ff */
[----:B------:R-:W-:Y:S02]  /*3030*/  LEA.HI R18, R10, R13, RZ, 0x6 ;  /* 0x0000000d0a127211 */ /* 0x000fe400078f30ff */
[----:B------:R-:W-:Y:S02]  /*3040*/  LOP3.LUT R10, R0, 0x7ffff000, RZ, 0xc0, !PT ;  /* 0x7ffff000000a7812 */ /* 0x000fe400078ec0ff */
[----:B------:R-:W-:Y:S01]  /*3050*/  SHF.R.S32.HI R13, RZ, 0x4, R22 ;  /* 0x00000004ff0d7819 */ /* 0x000fe20000011416 */
[----:B------:R-:W-:Y:S02]  /*3060*/  IMAD.MOV.U32 R155, RZ, RZ, c[0x0][0x1e0] ;  /* 0x00007800ff9b7624 */ /* 0x000fe400078e00ff */
[----:B------:R-:W-:-:S02]  /*3070*/  IMAD.MOV.U32 R156, RZ, RZ, c[0x0][0x280] ;  /* 0x0000a000ff9c7624 */ /* 0x000fc400078e00ff */
[----:B------:R-:W-:Y:S01]  /*3080*/  IMAD.MOV.U32 R157, RZ, RZ, c[0x0][0x290] ;  /* 0x0000a400ff9d7624 */ /* 0x000fe200078e00ff */
[----:B------:R-:W-:Y:S01]  /*3090*/  LOP3.LUT R101, R15, 0xfffffff8, RZ, 0xc0, !PT ;  /* 0xfffffff80f657812 */ /* 0x000fe200078ec0ff */
[----:B------:R-:W-:Y:S01]  /*30a0*/  IMAD.WIDE.U32 R94, R134, c[0x0][0x280], R8 ;  /* 0x0000a000865e7a25 */ /* 0x000fe200078e0008 */
[----:B------:R-:W-:Y:S02]  /*30b0*/  LOP3.LUT R100, R14, 0xfffffff8, RZ, 0xc0, !PT ;  /* 0xfffffff80e647812 */ /* 0x000fe400078ec0ff */
[----:B------:R-:W-:Y:S01]  /*30c0*/  LOP3.LUT R85, R12, 0xfffffff8, RZ, 0xc0, !PT ;  /* 0xfffffff80c557812 */ /* 0x000fe200078ec0ff */
[----:B------:R-:W-:Y:S01]  /*30d0*/  IMAD.WIDE.U32 R92, R134, c[0x0][0x290], R6 ;  /* 0x0000a400865c7a25 */ /* 0x000fe200078e0006 */
[----:B------:R-:W-:-:S03]  /*30e0*/  SHF.L.U64.HI R137, R155, R149, c[0x0][0x1e4] ;  /* 0x000079009b897619 */ /* 0x000fc60000010295 */
[----:B------:R-:W-:Y:S01]  /*30f0*/  IMAD.WIDE.U32 R90, R134, c[0x0][0x280], R4 ;  /* 0x0000a000865a7a25 */ /* 0x000fe200078e0004 */
[----:B------:R-:W-:-:S03]  /*3100*/  SHF.L.U64.HI R148, R156, R149, c[0x0][0x284] ;  /* 0x0000a1009c947619 */ /* 0x000fc60000010295 */
[----:B------:R-:W-:Y:S01]  /*3110*/  IMAD.WIDE.U32 R88, R134, c[0x0][0x290], R2 ;  /* 0x0000a40086587a25 */ /* 0x000fe200078e0002 */
[----:B------:R-:W-:Y:S02]  /*3120*/  SHF.L.U64.HI R149, R157, R149, c[0x0][0x294] ;  /* 0x0000a5009d957619 */ /* 0x000fe40000010295 */
[----:B------:R-:W-:Y:S01]  /*3130*/  ISETP.NE.AND P6, PT, RZ, UR4, PT ;  /* 0x00000004ff007c0c */ /* 0x000fe2000bfc5270 */
[----:B------:R-:W-:Y:S01]  /*3140*/  IMAD.SHL.U32 R155, R155, 0x40, RZ ;  /* 0x000000409b9b7824 */ /* 0x000fe200078e00ff */
[----:B------:R-:W-:Y:S01]  /*3150*/  SHF.R.S32.HI R117, RZ, 0x1f, R101 ;  /* 0x0000001fff757819 */ /* 0x000fe20000011465 */
[----:B------:R-:W-:Y:S01]  /*3160*/  IMAD.SHL.U32 R156, R156, 0x40, RZ ;  /* 0x000000409c9c7824 */ /* 0x000fe200078e00ff */
[----:B------:R-:W-:Y:S01]  /*3170*/  SHF.R.S32.HI R116, RZ, 0x1f, R100 ;  /* 0x0000001fff747819 */ /* 0x000fe20000011464 */
[----:B------:R-:W-:Y:S01]  /*3180*/  IMAD.SHL.U32 R157, R157, 0x40, RZ ;  /* 0x000000409d9d7824 */ /* 0x000fe200078e00ff */
[----:B------:R-:W-:Y:S01]  /*3190*/  SHF.R.S32.HI R115, RZ, 0x1f, R85 ;  /* 0x0000001fff737819 */ /* 0x000fe20000011455 */
[----:B------:R-:W-:-:S02]  /*31a0*/  IMAD.IADD R84, R81, 0x1, R27 ;  /* 0x0000000151547824 */ /* 0x000fc400078e021b */
[----:B------:R-:W-:Y:S01]  /*31b0*/  IMAD.IADD R123, R99, 0x1, R26 ;  /* 0x00000001637b7824 */ /* 0x000fe200078e021a */
[C---:B--2---:R-:W-:Y:S02]  /*31c0*/  LOP3.LUT R11, R29.reuse, 0x38, R14, 0xf8, !PT ;  /* 0x000000381d0b7812 */ /* 0x044fe400078ef80e */
[----:B------:R-:W-:Y:S02]  /*31d0*/  LOP3.LUT R16, R29, 0x38, R15, 0xf8, !PT ;  /* 0x000000381d107812 */ /* 0x000fe400078ef80f */
[-C--:B---3--:R-:W-:Y:S02]  /*31e0*/  LOP3.LUT R0, R11, R28.reuse, RZ, 0x3c, !PT ;  /* 0x0000001c0b007212 */ /* 0x088fe400078e3cff */
[----:B------:R-:W-:Y:S02]  /*31f0*/  LOP3.LUT R16, R16, R28, RZ, 0x3c, !PT ;  /* 0x0000001c10107212 */ /* 0x000fe400078e3cff */
[----:B------:R-:W-:Y:S02]  /*3200*/  SHF.R.S32.HI R11, RZ, 0x4, R23 ;  /* 0x00000004ff0b7819 */ /* 0x000fe40000011417 */
[----:B------:R-:W-:-:S02]  /*3210*/  IADD3 R22, R0, R10, R139 ;  /* 0x0000000a00167210 */ /* 0x000fc40007ffe08b */
[----:B------:R-:W-:Y:S02]  /*3220*/  SHF.R.S32.HI R0, RZ, 0x4, R20 ;  /* 0x00000004ff007819 */ /* 0x000fe40000011414 */
[----:B------:R-:W-:Y:S01]  /*3230*/  IADD3 R24, R16, R17, R139 ;  /* 0x0000001110187210 */ /* 0x000fe20007ffe08b */
[----:B------:R-:W-:Y:S01]  /*3240*/  IMAD.SHL.U32 R16, R18, 0x40, RZ ;  /* 0x0000004012107824 */ /* 0x000fe200078e00ff */
[----:B------:R-:W-:Y:S02]  /*3250*/  LEA.HI.SX32 R11, R15, R11, 0x1d ;  /* 0x0000000b0f0b7211 */ /* 0x000fe400078feaff */
[----:B------:R-:W-:Y:S02]  /*3260*/  LEA.HI.SX32 R10, R14, R13, 0x1d ;  /* 0x0000000d0e0a7211 */ /* 0x000fe400078feaff */
[----:B------:R-:W-:Y:S02]  /*3270*/  LEA.HI.SX32 R0, R12, R0, 0x1d ;  /* 0x000000000c007211 */ /* 0x000fe400078feaff */
[----:B------:R-:W-:Y:S01]  /*3280*/  SHF.R.S32.HI R13, RZ, 0x1f, R11 ;  /* 0x0000001fff0d7819 */ /* 0x000fe2000001140b */
[----:B------:R-:W-:Y:S01]  /*3290*/  IMAD.SHL.U32 R79, R10, 0x8, RZ ;  /* 0x000000080a4f7824 */ /* 0x000fe200078e00ff */
[----:B------:R-:W-:-:S02]  /*32a0*/  SHF.R.S32.HI R17, RZ, 0x1f, R0 ;  /* 0x0000001fff117819 */ /* 0x000fc40000011400 */
[----:B------:R-:W-:Y:S01]  /*32b0*/  LOP3.LUT R21, R16, 0x7ffff000, RZ, 0xc0, !PT ;  /* 0x7ffff00010157812 */ /* 0x000fe200078ec0ff */
[----:B------:R-:W-:Y:S01]  /*32c0*/  IMAD.SHL.U32 R82, R11, 0x8, RZ ;  /* 0x000000080b527824 */ /* 0x000fe200078e00ff */
[----:B------:R-:W-:Y:S01]  /*32d0*/  SHF.R.S32.HI R16, RZ, 0x1f, R10 ;  /* 0x0000001fff107819 */ /* 0x000fe2000001140a */
[----:B------:R-:W-:Y:S01]  /*32e0*/  IMAD.SHL.U32 R83, R0, 0x8, RZ ;  /* 0x0000000800537824 */ /* 0x000fe200078e00ff */
[----:B------:R-:W-:Y:S02]  /*32f0*/  LEA.HI R19, R13, R11, RZ, 0x3 ;  /* 0x0000000b0d137211 */ /* 0x000fe400078f18ff */
[----:B------:R-:W-:Y:S02]  /*3300*/  LOP3.LUT R18, R29, 0x38, R12, 0xf8, !PT ;  /* 0x000000381d127812 */ /* 0x000fe400078ef80c */
[----:B------:R-:W-:Y:S02]  /*3310*/  LEA.HI R11, R17, R0, RZ, 0x3 ;  /* 0x00000000110b7211 */ /* 0x000fe400078f18ff */
[----:B------:R-:W-:-:S02]  /*3320*/  LOP3.LUT R0, R29, 0x38, R79, 0xf8, !PT ;  /* 0x000000381d007812 */ /* 0x000fc400078ef84f */
[----:B------:R-:W-:Y:S02]  /*3330*/  LEA.HI R16, R16, R10, RZ, 0x3 ;  /* 0x0000000a10107211 */ /* 0x000fe400078f18ff */
[-C--:B------:R-:W-:Y:S01]  /*3340*/  LOP3.LUT R20, R18, R28.reuse, RZ, 0x3c, !PT ;  /* 0x0000001c12147212 */ /* 0x080fe200078e3cff */
        /* <DEDUP_REMOVED lines=22> */
[----:B------:R-:W-:Y:S01]  /*34b0*/  IMAD.IADD R120, R10, 0x1, R91 ;  /* 0x000000010a787824 */ /* 0x000fe200078e025b */
[----:B------:R-:W-:Y:S01]  /*34c0*/  SHF.R.S32.HI R112, RZ, 0x1f, R83 ;  /* 0x0000001fff707819 */ /* 0x000fe20000011453 */
        /* <DEDUP_REMOVED lines=9> */
.L_x_624:
[-C--:B------:R-:W-:Y:S01]  /*3560*/  IMAD R0, R137, R60.reuse, RZ ;  /* 0x0000003c89007224 */ /* 0x080fe200078e02ff */
[----:B------:R-:W-:Y:S01]  /*3570*/  SHF.R.S32.HI R77, RZ, 0x1f, R60 ;  /* 0x0000001fff4d7819 */ /* 0x000fe2000001143c */
[----:B------:R-:W-:Y:S01]  /*3580*/  IMAD.WIDE.U32 R10, R155, R60, RZ ;  /* 0x0000003c9b0a7225 */ /* 0x000fe200078e00ff */
[----:B------:R-:W-:Y:S04]  /*3590*/  DEPBAR.LE SB0, 0x0 ;  /* 0x000080000000791a */ /* 0x000fe80000000000 */
[----:B------:R-:W-:Y:S01]  /*35a0*/  WARPSYNC 0xffffffff ;  /* 0xffffffff00007948 */ /* 0x000fe20003800000 */
[----:B------:R-:W-:Y:S01]  /*35b0*/  BAR.SYNC.DEFER_BLOCKING 0x0 ;  /* 0x0000000000007b1d */ /* 0x000fe20000010000 */
[----:B------:R-:W-:Y:S01]  /*35c0*/  ISETP.GE.AND P1, PT, R162, 0x1, PT ;  /* 0x00000001a200780c */ /* 0x000fe20003f26270 */
[----:B------:R-:W-:Y:S04]  /*35d0*/  IMAD R0, R77, R155, R0 ;  /* 0x0000009b4d007224 */ /* 0x000fe800078e0200 */
[----:B------:R-:W-:Y:S01]  /*35e0*/  IMAD.IADD R16, R11, 0x1, R0 ;  /* 0x000000010b107824 */ /* 0x000fe200078e0200 */
[----:B------:R-:W-:Y:S05]  /*35f0*/  IADD3 R0, P0, R131, R10, RZ ;  /* 0x0000000a83007210 */ /* 0x000fea0007f1e0ff */
[----:B-1----:R-:W-:Y:S01]  /*3600*/  IMAD.X R2, R16, 0x1, R130, P0 ;  /* 0x0000000110027824 */ /* 0x002fe200000e0682 */
[C---:B------:R-:W-:Y:S04]  /*3610*/  LEA R50, P0, R0.reuse, c[0x0][0x1c8], 0x1 ;  /* 0x0000720000327a11 */ /* 0x040fe800078008ff */
[----:B------:R-:W-:Y:S01]  /*3620*/  LEA.HI.X R51, R0, c[0x0][0x1cc], R2, 0x1, P0 ;  /* 0x0000730000337a11 */ /* 0x000fe200000f0c02 */
[----:B------:R-:W-:Y:S01]  /*3630*/  BSSY B1, `(.L_x_600) ;  /* 0x000038e000017945 */ /* 0x000fe20003800000 */
[----:B------:R-:W-:-:S05]  /*3640*/  @!P1 BRA `(.L_x_601) ;  /* 0x000036f000009947 */ /* 0x000fca0003800000 */
[-C--:B------:R-:W-:Y:S02]  /*3650*/  IMAD R2, R148, R60.reuse, RZ ;  /* 0x0000003c94027224 */ /* 0x080fe400078e02ff */
[-C--:B------:R-:W-:Y:S02]  /*3660*/  IMAD R0, R149, R60.reuse, RZ ;  /* 0x0000003c95007224 */ /* 0x080fe400078e02ff */
[----:B------:R-:W-:Y:S02]  /*3670*/  IMAD R3, R60, -0x40, R78 ;  /* 0xffffffc03c037824 */ /* 0x000fe400078e024e */
[-C--:B------:R-:W-:Y:S03]  /*3680*/  IMAD.WIDE.U32 R8, R156, R60.reuse, RZ ;  /* 0x0000003c9c087225 */ /* 0x080fe600078e00ff */
[----:B------:R-:W-:Y:S01]  /*3690*/  IMNMX R26, R3, 0x40, PT ;  /* 0x00000040031a7817 */ /* 0x000fe20003800200 */
[----:B------:R-:W-:Y:S04]  /*36a0*/  IMAD.WIDE.U32 R24, R157, R60, RZ ;  /* 0x0000003c9d187225 */ /* 0x000fe800078e00ff */
[C---:B------:R-:W-:Y:S02]  /*36b0*/  IMAD R2, R77.reuse, R156, R2 ;  /* 0x0000009c4d027224 */ /* 0x040fe400078e0202 */
[----:B------:R-:W-:Y:S03]  /*36c0*/  IMAD R0, R77, R157, R0 ;  /* 0x0000009d4d007224 */ /* 0x000fe600078e0200 */
        /* <DEDUP_REMOVED lines=62> */
.L_x_604:
[----:B------:R-:W-:Y:S05]  /*3ab0*/  BSYNC B0 ;  /* 0x0000000000007941 */ /* 0x000fea0003800000 */
.L_x_603:
        /* <DEDUP_REMOVED lines=89> */
.L_x_607:
[----:B------:R-:W-:Y:S05]  /*4050*/  BSYNC B0 ;  /* 0x0000000000007941 */ /* 0x000fea0003800000 */
.L_x_606:
        /* <DEDUP_REMOVED lines=56> */
.L_x_609:
[----:B------:R-:W-:Y:S05]  /*43e0*/  BSYNC B0 ;  /* 0x0000000000007941 */ /* 0x000fea0003800000 */
.L_x_608:
        /* <DEDUP_REMOVED lines=56> */
.L_x_611:
[----:B------:R-:W-:Y:S05]  /*4770*/  BSYNC B0 ;  /* 0x0000000000007941 */ /* 0x000fea0003800000 */
.L_x_610:
        /* <DEDUP_REMOVED lines=57> */
.L_x_613:
[----:B------:R-:W-:Y:S05]  /*4b10*/  BSYNC B0 ;  /* 0x0000000000007941 */ /* 0x000fea0003800000 */
.L_x_612:
        /* <DEDUP_REMOVED lines=57> */
.L_x_615:
[----:B------:R-:W-:Y:S05]  /*4eb0*/  BSYNC B0 ;  /* 0x0000000000007941 */ /* 0x000fea0003800000 */
.L_x_614:
        /* <DEDUP_REMOVED lines=57> */
.L_x_602:
        /* <DEDUP_REMOVED lines=47> */
.L_x_617:
[----:B------:R-:W-:Y:S05]  /*5540*/  BSYNC B0 ;  /* 0x0000000000007941 */ /* 0x000fea0003800000 */
.L_x_616:
        /* <DEDUP_REMOVED lines=32> */
[----:B------:R-:W-:Y:S01]  /*5750*/  LDS.128 R48, [R109+0x6100] ;  /* 0x006100006d307984 */ /* 0x000fe20000000c00 */
[-C--:B------:R-:W-:Y:S01]  /*5760*/  IADD3 R0, P1, P0, R74, R67.reuse, R101 ;  /* 0x000000434a007210 */ /* 0x080fe2000783e065 */
[----:B------:R-:W-:Y:S01]  /*5770*/  IMAD.MOV.U32 R24, RZ, RZ, R7 ;  /* 0x000000ffff187224 */ /* 0x000fe200078e0007 */
[----:B------:R-:W-:Y:S01]  /*5780*/  MOV R10, R6 ;  /* 0x00000006000a7202 */ /* 0x000fe20000000f00 */
[----:B------:R-:W-:Y:S01]  /*5790*/  IMAD.MOV.U32 R42, RZ, RZ, R35 ;  /* 0x000000ffff2a7224 */ /* 0x000fe200078e0023 */
[----:B------:R-:W-:Y:S02]  /*57a0*/  IADD3.X R3, R76, R66, R117, P1, P0 ;  /* 0x000000424c037210 */ /* 0x000fe40000fe0475 */
[----:B------:R-:W-:Y:S01]  /*57b0*/  MOV R40, R34 ;  /* 0x0000002200287202 */ /* 0x000fe20000000f00 */
[----:B------:R-:W1:Y:S04]  /*57c0*/  LDS.128 R16, [R119+0x6100] ;  /* 0x0061000077107984 */ /* 0x000e680000000c00 */
[----:B------:R-:W-:Y:S04]  /*57d0*/  @!P2 IADD3 R2, P1, P0, R74, R67, R82 ;  /* 0x000000434a02a210 */ /* 0x000fe8000783e052 */
[----:B------:R-:W-:Y:S02]  /*57e0*/  @!P2 IADD3.X R8, R76, R66, R114, P1, P0 ;  /* 0x000000424c08a210 */ /* 0x000fe40000fe0472 */
[C---:B------:R-:W-:Y:S04]  /*57f0*/  LEA R64, P0, R0.reuse, c[0x0][0x1c8], 0x1 ;  /* 0x0000720000407a11 */ /* 0x040fe800078008ff */
[----:B------:R-:W-:Y:S02]  /*5800*/  LEA.HI.X R65, R0, c[0x0][0x1cc], R3, 0x1, P0 ;  /* 0x0000730000417a11 */ /* 0x000fe400000f0c03 */
[C---:B------:R-:W-:Y:S02]  /*5810*/  @!P2 LEA R62, P0, R2.reuse, c[0x0][0x1c8], 0x1 ;  /* 0x00007200023eaa11 */ /* 0x040fe400078008ff */
[----:B------:R-:W-:Y:S02]  /*5820*/  MOV R0, R4 ;  /* 0x0000000400007202 */ /* 0x000fe40000000f00 */
[----:B------:R-:W-:Y:S01]  /*5830*/  @!P2 LEA.HI.X R63, R2, c[0x0][0x1cc], R8, 0x1, P0 ;  /* 0x00007300023faa11 */ /* 0x000fe200000f0c08 */
[--C-:B------:R-:W-:Y:S01]  /*5840*/  IMAD.MOV.U32 R2, RZ, RZ, R5.reuse ;  /* 0x000000ffff027224 */ /* 0x100fe200078e0005 */
[----:B------:R-:W-:Y:S11]  /*5850*/  ISETP.GE.AND P0, PT, R104, c[0x0][0x27c], PT ;  /* 0x00009f0068007a0c */ /* 0x000ff60003f06270 */
[----:B------:R-:W-:Y:S02]  /*5860*/  @!UPT UIADD3 URZ, URZ, URZ, URZ ;  /* 0x0000003f3f3ff290 */ /* 0x000fe4000fffe03f */
[--C-:B------:R-:W-:Y:S01]  /*5870*/  @!P0 SHF.R.U32.HI R9, RZ, 0x10, R5.reuse ;  /* 0x00000010ff098819 */ /* 0x100fe20000011605 */
[----:B------:R-:W-:Y:S01]  /*5880*/  @!P0 HADD2.F32 R3, -RZ, R2.H0_H0 ;  /* 0x20000002ff038230 */ /* 0x000fe20000004100 */
[----:B------:R-:W-:Y:S01]  /*5890*/  @!P0 SHF.R.U64 R8, R4, 0x10, R5 ;  /* 0x0000001004088819 */ /* 0x000fe20000001205 */
[----:B------:R-:W-:Y:S01]  /*58a0*/  @!P0 HADD2.F32 R0, -RZ, R0.H0_H0 ;  /* 0x20000000ff008230 */ /* 0x000fe20000004100 */
[----:B------:R-:W-:Y:S01]  /*58b0*/  @!P0 SHF.R.U64 R11, R6, 0x10, R7 ;  /* 0x00000010060b8819 */ /* 0x000fe20000001207 */
[----:B-1----:R-:W-:Y:S01]  /*58c0*/  @!P0 IMAD.MOV.U32 R6, RZ, RZ, R16 ;  /* 0x000000ffff068224 */ /* 0x002fe200078e0010 */
[----:B------:R-:W-:Y:S02]  /*58d0*/  @!P0 MOV R31, R49 ;  /* 0x00000031001f8202 */ /* 0x000fe40000000f00 */
[----:B------:R-:W-:Y:S02]  /*58e0*/  @!P0 MOV R36, R48 ;  /* 0x0000003000248202 */ /* 0x000fe40000000f00 */
[----:B------:R-:W-:Y:S01]  /*58f0*/  @!P0 MOV R5, R17 ;  /* 0x0000001100058202 */ /* 0x000fe20000000f00 */
[----:B------:R-:W-:Y:S01]  /*5900*/  @!P0 HADD2.F32 R2, -RZ, R6.H0_H0 ;  /* 0x20000006ff028230 */ /* 0x000fe20000004100 */
[----:B------:R-:W-:Y:S02]  /*5910*/  MOV R4, R32 ;  /* 0x0000002000047202 */ /* 0x000fe40000000f00 */
[----:B------:R-:W-:Y:S01]  /*5920*/  @!P0 SHF.R.U64 R39, R32, 0x10, R33 ;  /* 0x0000001020278819 */ /* 0x000fe20000001221 */
[----:B------:R-:W-:Y:S01]  /*5930*/  @!P0 HADD2.F32 R32, -RZ, R31.H0_H0 ;  /* 0x2000001fff208230 */ /* 0x000fe20000004100 */
[----:B------:R-:W-:Y:S01]  /*5940*/  @!P0 SHF.R.U32.HI R25, RZ, 0x10, R7 ;  /* 0x00000010ff198819 */ /* 0x000fe20000011607 */
[----:B------:R-:W-:Y:S01]  /*5950*/  @!P0 HADD2.F32 R7, -RZ, R36.H0_H0 ;  /* 0x20000024ff078230 */ /* 0x000fe20000004100 */
[----:B------:R-:W-:Y:S01]  /*5960*/  @!P0 SHF.R.U32.HI R38, RZ, 0x10, R33 ;  /* 0x00000010ff268819 */ /* 0x000fe20000011621 */
[----:B------:R-:W-:Y:S01]  /*5970*/  @!P0 HADD2.F32 R30, -RZ, R4.H0_H0 ;  /* 0x20000004ff1e8230 */ /* 0x000fe20000004100 */
[--C-:B------:R-:W-:Y:S01]  /*5980*/  @!P0 SHF.R.U64 R41, R34, 0x10, R35.reuse ;  /* 0x0000001022298819 */ /* 0x100fe20000001223 */
[-C--:B------:R-:W-:Y:S01]  /*5990*/  @!P0 FMUL.FTZ R34, R32, R3.reuse ;  /* 0x0000000320228220 */ /* 0x080fe20000410000 */
[----:B------:R-:W-:Y:S01]  /*59a0*/  @!P0 HADD2.F32 R4, -RZ, R5.H0_H0 ;  /* 0x20000005ff048230 */ /* 0x000fe20000004100 */
[----:B------:R-:W-:Y:S01]  /*59b0*/  @!P0 SHF.R.U32.HI R43, RZ, 0x10, R35 ;  /* 0x00000010ff2b8819 */ /* 0x000fe20000011623 */
[CC--:B------:R-:W-:Y:S01]  /*59c0*/  @!P0 FMUL.FTZ R35, R7.reuse, R0.reuse ;  /* 0x0000000007238220 */ /* 0x0c0fe20000410000 */
[----:B------:R-:W-:Y:S01]  /*59d0*/  @!P0 HADD2.F32 R33, -RZ, R37.H0_H0 ;  /* 0x20000025ff218230 */ /* 0x000fe20000004100 */
[----:B------:R-:W-:Y:S01]  /*59e0*/  @!P0 FMUL.FTZ R0, R2, R0 ;  /* 0x0000000002008220 */ /* 0x000fe20000410000 */
[----:B------:R-:W-:Y:S01]  /*59f0*/  @!P0 HADD2.F32 R37, -RZ, R40.H0_H0 ;  /* 0x20000028ff258230 */ /* 0x000fe20000004100 */
[C---:B------:R-:W-:Y:S01]  /*5a00*/  @!P0 FMUL.FTZ R3, R4.reuse, R3 ;  /* 0x0000000304038220 */ /* 0x040fe20000410000 */
[----:B------:R-:W-:Y:S01]  /*5a10*/  @!P0 HADD2.F32 R40, -RZ, R42.H0_H0 ;  /* 0x2000002aff288230 */ /* 0x000fe20000004100 */
        /* <DEDUP_REMOVED lines=8> */
[----:B------:R-:W-:Y:S02]  /*5aa0*/  @!P0 HADD2.F32 R35, -RZ, R38.H0_H0 ;  /* 0x20000026ff238230 */ /* 0x000fe40000004100 */
[----:B------:R-:W-:Y:S02]  /*5ab0*/  @!P0 HADD2.F32 R2, -RZ, R5.H1_H1 ;  /* 0x30000005ff028230 */ /* 0x000fe40000004100 */
[----:B------:R-:W-:Y:S02]  /*5ac0*/  @!P0 HADD2.F32 R31, -RZ, R39.H0_H0 ;  /* 0x20000027ff1f8230 */ /* 0x000fe40000004100 */
[----:B------:R-:W-:Y:S01]  /*5ad0*/  @!P0 HADD2.F32 R5, -RZ, R6.H1_H1 ;  /* 0x30000006ff058230 */ /* 0x000fe20000004100 */
[----:B------:R-:W-:Y:S01]  /*5ae0*/  @!P0 FMUL.FTZ R6, R30, R7 ;  /* 0x000000071e068220 */ /* 0x000fe20000410000 */
[----:B------:R-:W-:Y:S01]  /*5af0*/  @!P0 HADD2.F32 R39, -RZ, R41.H0_H0 ;  /* 0x20000029ff278230 */ /* 0x000fe20000004100 */
[C---:B------:R-:W-:Y:S01]  /*5b00*/  @!P0 FFMA.FTZ R71, R2.reuse, R35, -R8 ;  /* 0x0000002302478223 */ /* 0x040fe20000010808 */
[----:B------:R-:W-:Y:S01]  /*5b10*/  @!P0 MOV R41, R51 ;  /* 0x0000003300298202 */ /* 0x000fe20000000f00 */
[----:B------:R-:W-:Y:S01]  /*5b20*/  @!P0 IMAD.MOV.U32 R8, RZ, RZ, R50 ;  /* 0x000000ffff088224 */ /* 0x000fe200078e0032 */
[----:B------:R-:W-:Y:S01]  /*5b30*/  @!P0 HADD2.F32 R9, -RZ, R10.H0_H0 ;  /* 0x2000000aff098230 */ /* 0x000fe20000004100 */
[----:B------:R-:W-:Y:S02]  /*5b40*/  @!P0 FMUL.FTZ R4, R2, R4 ;  /* 0x0000000402048220 */ /* 0x000fe40000410000 */
        /* <DEDUP_REMOVED lines=10> */
[----:B------:R-:W-:Y:S01]  /*5bf0*/  @!P0 FMUL.FTZ R10, R38, R6 ;  /* 0x00000006260a8220 */ /* 0x000fe20000410000 */
[----:B------:R-:W-:Y:S01]  /*5c00*/  @!P0 HADD2.F32 R8, -RZ, R5.H0_H0 ;  /* 0x20000005ff088230 */ /* 0x000fe20000004100 */
[----:B------:R-:W-:Y:S01]  /*5c10*/  @!P0 FMUL.FTZ R11, R36, R9 ;  /* 0x00000009240b8220 */ /* 0x000fe20000410000 */
[----:B------:R-:W-:Y:S01]  /*5c20*/  @!P0 F2FP.PACK_AB R31, R71, R72 ;  /* 0x00000048471f823e */ /* 0x000fe200000000ff */
[C---:B------:R-:W-:Y:S01]  /*5c30*/  @!P0 FMUL.FTZ R6, R7.reuse, R6 ;  /* 0x0000000607068220 */ /* 0x040fe20000410000 */
[----:B------:R-:W-:Y:S01]  /*5c40*/  @!P0 F2FP.PACK_AB R30, R70, R73 ;  /* 0x00000049461e823e */ /* 0x000fe200000000ff */
[----:B------:R-:W-:Y:S01]  /*5c50*/  @!P0 FFMA.FTZ R69, R7, R39, -R10 ;  /* 0x0000002707458223 */ /* 0x000fe2000001080a */
[----:B------:R-:W-:Y:S01]  /*5c60*/  @!P0 MOV R17, R31 ;  /* 0x0000001f00118202 */ /* 0x000fe20000000f00 */
[----:B------:R-:W-:Y:S01]  /*5c70*/  @!P0 IMAD.MOV.U32 R7, RZ, RZ, R19 ;  /* 0x000000ffff078224 */ /* 0x000fe200078e0013 */
[----:B------:R-:W-:Y:S01]  /*5c80*/  @!P0 MOV R16, R30 ;  /* 0x0000001e00108202 */ /* 0x000fe20000000f00 */
[C---:B------:R-:W-:Y:S01]  /*5c90*/  @!P0 FFMA.FTZ R68, R8.reuse, R37, -R11 ;  /* 0x0000002508448223 */ /* 0x040fe2000001080b */
[----:B------:R-:W-:Y:S01]  /*5ca0*/  @!P0 HADD2.F32 R10, -RZ, R24.H0_H0 ;  /* 0x20000018ff0a8230 */ /* 0x000fe20000004100 */
[----:B------:R-:W-:Y:S01]  /*5cb0*/  @!P0 FMUL.FTZ R5, R8, R9 ;  /* 0x0000000908058220 */ /* 0x000fe20000410000 */
[----:B------:R-:W-:Y:S01]  /*5cc0*/  @!P0 HADD2.F32 R11, -RZ, R25.H0_H0 ;  /* 0x20000019ff0b8230 */ /* 0x000fe20000004100 */
[----:B------:R-:W-:Y:S01]  /*5cd0*/  @!P0 F2FP.PACK_AB R3, R4, R3 ;  /* 0x000000030403823e */ /* 0x000fe200000000ff */
[--C-:B------:R-:W-:Y:S01]  /*5ce0*/  @!P0 HADD2.F32 R24, -RZ, R41.reuse.H0_H0 ;  /* 0x20000029ff188230 */ /* 0x100fe20000004100 */
[----:B------:R-:W-:Y:S01]  /*5cf0*/  @!P0 FFMA.FTZ R5, R36, R37, R5 ;  /* 0x0000002524058223 */ /* 0x000fe20000010005 */
[----:B------:R-:W-:Y:S01]  /*5d00*/  @!P0 HADD2.F32 R25, -RZ, R41.H1_H1 ;  /* 0x30000029ff198230 */ /* 0x000fe20000004100 */
[----:B------:R-:W-:Y:S01]  /*5d10*/  @!P0 FFMA.FTZ R6, R38, R39, R6 ;  /* 0x0000002726068223 */ /* 0x000fe20000010006 */
[--C-:B------:R-:W-:Y:S01]  /*5d20*/  @!P0 HADD2.F32 R9, -RZ, R7.reuse.H1_H1 ;  /* 0x30000007ff098230 */ /* 0x100fe20000004100 */
[----:B------:R-:W-:Y:S01]  /*5d30*/  @!P0 FMUL.FTZ R61, R24, R10 ;  /* 0x0000000a183d8220 */ /* 0x000fe20000410000 */
[----:B------:R-:W-:Y:S01]  /*5d40*/  @!P0 HADD2.F32 R8, -RZ, R7.H0_H0 ;  /* 0x20000007ff088230 */ /* 0x000fe20000004100 */
[----:B------:R-:W-:Y:S01]  /*5d50*/  @!P0 FMUL.FTZ R42, R25, R11 ;  /* 0x0000000b192a8220 */ /* 0x000fe20000410000 */
[----:B------:R-:W-:Y:S01]  /*5d60*/  @!P0 HADD2.F32 R41, -RZ, R43.H0_H0 ;  /* 0x2000002bff298230 */ /* 0x000fe20000004100 */
[----:B------:R-:W-:Y:S02]  /*5d70*/  @!P0 IMAD.MOV.U32 R49, RZ, RZ, R3 ;  /* 0x000000ffff318224 */ /* 0x000fe400078e0003 */
[C---:B------:R-:W-:Y:S02]  /*5d80*/  @!P0 FFMA.FTZ R61, R8.reuse, R40, -R61 ;  /* 0x00000028083d8223 */ /* 0x040fe4000001083d */
[C---:B------:R-:W-:Y:S02]  /*5d90*/  @!P0 FFMA.FTZ R42, R9.reuse, R41, -R42 ;  /* 0x00000029092a8223 */ /* 0x040fe4000001082a */
[----:B------:R-:W-:Y:S02]  /*5da0*/  @!P0 FMUL.FTZ R7, R8, R10 ;  /* 0x0000000a08078220 */ /* 0x000fe40000410000 */
[----:B------:R-:W-:Y:S01]  /*5db0*/  @!P0 FMUL.FTZ R8, R9, R11 ;  /* 0x0000000b09088220 */ /* 0x000fe20000410000 */
[----:B------:R-:W-:Y:S01]  /*5dc0*/  @!P0 F2FP.PACK_AB R11, R69, R68 ;  /* 0x00000044450b823e */ /* 0x000fe200000000ff */
[----:B------:R-:W-:Y:S01]  /*5dd0*/  @!P0 FFMA.FTZ R7, R24, R40, R7 ;  /* 0x0000002818078223 */ /* 0x000fe20000010007 */
[----:B------:R-:W-:Y:S01]  /*5de0*/  @!P0 F2FP.PACK_AB R10, R42, R61 ;  /* 0x0000003d2a0a823e */ /* 0x000fe200000000ff */
[----:B------:R-:W-:Y:S01]  /*5df0*/  @!P0 FFMA.FTZ R8, R25, R41, R8 ;  /* 0x0000002919088223 */ /* 0x000fe20000010008 */
[----:B------:R-:W-:Y:S01]  /*5e00*/  @!P0 F2FP.PACK_AB R9, R2, R0 ;  /* 0x000000000209823e */ /* 0x000fe200000000ff */
[----:B------:R-:W-:Y:S01]  /*5e10*/  @!P0 IMAD.MOV.U32 R18, RZ, RZ, R11 ;  /* 0x000000ffff128224 */ /* 0x000fe200078e000b */
[----:B------:R-:W-:Y:S02]  /*5e20*/  @!P0 MOV R19, R10 ;  /* 0x0000000a00138202 */ /* 0x000fe40000000f00 */
[----:B------:R-:W-:Y:S02]  /*5e30*/  @!P0 F2FP.PACK_AB R2, R6, R5 ;  /* 0x000000050602823e */ /* 0x000fe400000000ff */
[----:B------:R-:W-:Y:S01]  /*5e40*/  @!P0 F2FP.PACK_AB R0, R8, R7 ;  /* 0x000000070800823e */ /* 0x000fe200000000ff */
[----:B------:R1:W-:Y:S01]  /*5e50*/  STG.E.128 [R64.64], R16 ;  /* 0x0000001040007986 */ /* 0x0003e2000c101d06 */
[----:B------:R-:W-:Y:S02]  /*5e60*/  @!P0 MOV R48, R9 ;  /* 0x0000000900308202 */ /* 0x000fe40000000f00 */
[----:B------:R-:W-:Y:S02]  /*5e70*/  @!P0 MOV R50, R2 ;  /* 0x0000000200328202 */ /* 0x000fe40000000f00 */
[----:B------:R-:W-:Y:S05]  /*5e80*/  @!P0 MOV R51, R0 ;  /* 0x0000000000338202 */ /* 0x000fea0000000f00 */
[----:B------:R1:W-:Y:S02]  /*5e90*/  @!P2 STG.E.128 [R62.64], R48 ;  /* 0x000000303e00a986 */ /* 0x0003e4000c101d06 */
.L_x_619:
[----:B------:R-:W-:Y:S05]  /*5ea0*/  BSYNC B0 ;  /* 0x0000000000007941 */ /* 0x000fea0003800000 */
.L_x_618:
        /* <DEDUP_REMOVED lines=27> */
[----:B------:R-:W-:Y:S01]  /*6060*/  @!P0 SHF.R.U64 R11, R14, 0x10, R15 ;  /* 0x000000100e0b8819 */ /* 0x000fe2000000120f */
[----:B------:R-:W-:Y:S01]  /*6070*/  @!P0 HADD2.F32 R2, -RZ, R3.H0_H0 ;  /* 0x20000003ff028230 */ /* 0x000fe20000004100 */
[----:B------:R-:W-:Y:S01]  /*6080*/  @!P0 SHF.R.U32.HI R30, RZ, 0x10, R47 ;  /* 0x00000010ff1e8819 */ /* 0x000fe2000001162f */
[----:B------:R-:W-:Y:S01]  /*6090*/  @!P0 HADD2.F32 R12, -RZ, R9.H1_H1 ;  /* 0x30000009ff0c8230 */ /* 0x000fe20000004100 */
[CC--:B------:R-:W-:Y:S01]  /*60a0*/  @!P0 FMUL.FTZ R13, R5.reuse, R0.reuse ;  /* 0x00000000050d8220 */ /* 0x0c0fe20000410000 */
[----:B------:R-:W-:Y:S01]  /*60b0*/  @!P0 HADD2.F32 R11, -RZ, R11.H0_H0 ;  /* 0x2000000bff0b8230 */ /* 0x000fe20000004100 */
[C---:B------:R-:W-:Y:S01]  /*60c0*/  @!P0 FMUL.FTZ R0, R2.reuse, R0 ;  /* 0x0000000002008220 */ /* 0x040fe20000410000 */
[----:B------:R-:W-:Y:S01]  /*60d0*/  @!P0 HADD2.F32 R3, -RZ, R3.H1_H1 ;  /* 0x30000003ff038230 */ /* 0x000fe20000004100 */
[-C--:B------:R-:W-:Y:S01]  /*60e0*/  @!P0 FFMA.FTZ R50, R2, R6.reuse, -R13 ;  /* 0x0000000602328223 */ /* 0x080fe2000001080d */
[----:B------:R-:W-:Y:S01]  /*60f0*/  @!P0 HADD2.F32 R13, -RZ, R10.H0_H0 ;  /* 0x2000000aff0d8230 */ /* 0x000fe20000004100 */
[----:B------:R-:W-:Y:S01]  /*6100*/  @!P0 FFMA.FTZ R0, R5, R6, R0 ;  /* 0x0000000605008223 */ /* 0x000fe20000010000 */
[----:B------:R-:W-:Y:S01]  /*6110*/  @!P0 SHF.R.U64 R31, R46, 0x10, R47 ;  /* 0x000000102e1f8819 */ /* 0x000fe2000000122f */
[----:B------:R-:W-:Y:S01]  /*6120*/  @!P0 IMAD.MOV.U32 R5, RZ, RZ, R37 ;  /* 0x000000ffff058224 */ /* 0x000fe200078e0025 */
[----:B------:R-:W-:Y:S01]  /*6130*/  @!P0 SHF.R.U32.HI R25, RZ, 0x10, R45 ;  /* 0x00000010ff198819 */ /* 0x000fe2000001162d */
[CC--:B------:R-:W-:Y:S01]  /*6140*/  @!P0 FMUL.FTZ R9, R12.reuse, R4.reuse ;  /* 0x000000040c098220 */ /* 0x0c0fe20000410000 */
[----:B------:R-:W-:Y:S01]  /*6150*/  @!P0 HADD2.F32 R7, -RZ, R7.H0_H0 ;  /* 0x20000007ff078230 */ /* 0x000fe20000004100 */
[C---:B------:R-:W-:Y:S01]  /*6160*/  @!P0 FMUL.FTZ R2, R3.reuse, R4 ;  /* 0x0000000403028220 */ /* 0x040fe20000410000 */
[----:B------:R-:W-:Y:S01]  /*6170*/  @!P0 MOV R4, R17 ;  /* 0x0000001100048202 */ /* 0x000fe20000000f00 */
[-C--:B------:R-:W-:Y:S01]  /*6180*/  @!P0 FFMA.FTZ R47, R3, R13.reuse, -R9 ;  /* 0x0000000d032f8223 */ /* 0x080fe20000010809 */
[----:B------:R-:W-:Y:S01]  /*6190*/  @!P0 HADD2.F32 R3, -RZ, R26.H1_H1 ;  /* 0x3000001aff038230 */ /* 0x000fe20000004100 */
[----:B------:R-:W-:Y:S01]  /*61a0*/  @!P0 FFMA.FTZ R2, R12, R13, R2 ;  /* 0x0000000d0c028223 */ /* 0x000fe20000010002 */
[--C-:B------:R-:W-:Y:S01]  /*61b0*/  @!P0 HADD2.F32 R14, -RZ, R5.reuse.H0_H0 ;  /* 0x20000005ff0e8230 */ /* 0x100fe20000004100 */
[----:B------:R-:W-:Y:S01]  /*61c0*/  @!P0 SHF.R.U32.HI R8, RZ, 0x10, R15 ;  /* 0x00000010ff088819 */ /* 0x000fe2000001160f */
[----:B------:R-:W-:Y:S01]  /*61d0*/  @!P0 HADD2.F32 R15, -RZ, R56.H1_H1 ;  /* 0x30000038ff0f8230 */ /* 0x000fe20000004100 */
[----:B------:R-:W-:Y:S01]  /*61e0*/  @!P0 F2FP.PACK_AB R12, R47, R50 ;  /* 0x000000322f0c823e */ /* 0x000fe200000000ff */
[--C-:B------:R-:W-:Y:S01]  /*61f0*/  @!P0 HADD2.F32 R6, -RZ, R4.reuse.H0_H0 ;  /* 0x20000004ff068230 */ /* 0x100fe20000004100 */
[----:B------:R-:W-:Y:S01]  /*6200*/  @!P0 FMUL.FTZ R9, R14, R3 ;  /* 0x000000030e098220 */ /* 0x000fe20000410000 */
[----:B------:R-:W-:Y:S01]  /*6210*/  @!P0 HADD2.F32 R24, -RZ, R5.H1_H1 ;  /* 0x30000005ff188230 */ /* 0x000fe20000004100 */
[----:B------:R-:W-:Y:S01]  /*6220*/  @!P0 MOV R16, R12 ;  /* 0x0000000c00108202 */ /* 0x000fe20000000f00 */
        /* <DEDUP_REMOVED lines=17> */
[----:B------:R-:W-:Y:S01]  /*6340*/  @!P0 HADD2.F32 R8, -RZ, R8.H0_H0 ;  /* 0x20000008ff088230 */ /* 0x000fe20000004100 */
[----:B------:R-:W-:Y:S01]  /*6350*/  @!P0 FFMA.FTZ R4, R24, R25, R4 ;  /* 0x0000001918048223 */ /* 0x000fe20000010004 */
[----:B------:R-:W-:Y:S01]  /*6360*/  @!P0 F2FP.PACK_AB R13, R45, R46 ;  /* 0x0000002e2d0d823e */ /* 0x000fe200000000ff */
[----:B------:R-:W-:Y:S01]  /*6370*/  @!P0 FFMA.FTZ R44, R6, R33, -R9 ;  /* 0x00000021062c8223 */ /* 0x000fe20000010809 */
[----:B------:R-:W-:Y:S01]  /*6380*/  @!P0 MOV R9, R38 ;  /* 0x0000002600098202 */ /* 0x000fe20000000f00 */
[-C--:B------:R-:W-:Y:S01]  /*6390*/  @!P0 FMUL.FTZ R10, R34, R8.reuse ;  /* 0x00000008220a8220 */ /* 0x080fe20000410000 */
[----:B------:R-:W-:Y:S01]  /*63a0*/  @!P0 HADD2.F32 R5, -RZ, R5.H1_H1 ;  /* 0x30000005ff058230 */ /* 0x000fe20000004100 */
[----:B------:R-:W-:Y:S01]  /*63b0*/  @!P0 FMUL.FTZ R7, R6, R7 ;  /* 0x0000000706078220 */ /* 0x000fe20000410000 */
[----:B------:R-:W-:Y:S01]  /*63c0*/  @!P0 MOV R17, R13 ;  /* 0x0000000d00118202 */ /* 0x000fe20000000f00 */
[----:B------:R-:W-:Y:S01]  /*63d0*/  @!P0 IMAD.MOV.U32 R6, RZ, RZ, R18 ;  /* 0x000000ffff068224 */ /* 0x000fe200078e0012 */
[----:B------:R-:W-:Y:S01]  /*63e0*/  @!P0 F2FP.PACK_AB R3, R4, R3 ;  /* 0x000000030403823e */ /* 0x000fe200000000ff */
[C---:B------:R-:W-:Y:S01]  /*63f0*/  @!P0 FMUL.FTZ R8, R5.reuse, R8 ;  /* 0x0000000805088220 */ /* 0x040fe20000410000 */
[--C-:B------:R-:W-:Y:S01]  /*6400*/  @!P0 HADD2.F32 R26, -RZ, R9.reuse.H0_H0 ;  /* 0x20000009ff1a8230 */ /* 0x100fe20000004100 */
[----:B------:R-:W-:Y:S01]  /*6410*/  @!P0 FFMA.FTZ R41, R5, R35, -R10 ;  /* 0x0000002305298223 */ /* 0x000fe2000001080a */
[----:B------:R-:W-:Y:S01]  /*6420*/  @!P0 HADD2.F32 R30, -RZ, R9.H1_H1 ;  /* 0x30000009ff1e8230 */ /* 0x000fe20000004100 */
[----:B------:R-:W-:Y:S01]  /*6430*/  @!P0 IMAD.MOV.U32 R37, RZ, RZ, R3 ;  /* 0x000000ffff258224 */ /* 0x000fe200078e0003 */
[----:B------:R-:W-:Y:S02]  /*6440*/  @!P0 HADD2.F32 R5, -RZ, R27.H1_H1 ;  /* 0x3000001bff058230 */ /* 0x000fe40000004100 */
[--C-:B------:R-:W-:Y:S01]  /*6450*/  @!P0 HADD2.F32 R10, -RZ, R6.reuse.H0_H0 ;  /* 0x20000006ff0a8230 */ /* 0x100fe20000004100 */
[----:B------:R-:W-:Y:S01]  /*6460*/  @!P0 FMUL.FTZ R40, R30, R11 ;  /* 0x0000000b1e288220 */ /* 0x000fe20000410000 */
[----:B------:R-:W-:Y:S01]  /*6470*/  @!P0 HADD2.F32 R9, -RZ, R6.H1_H1 ;  /* 0x30000006ff098230 */ /* 0x000fe20000004100 */
[-C--:B------:R-:W-:Y:S01]  /*6480*/  @!P0 FMUL.FTZ R6, R26, R5.reuse ;  /* 0x000000051a068220 */ /* 0x080fe20000410000 */
[----:B------:R-:W-:Y:S01]  /*6490*/  @!P0 HADD2.F32 R27, -RZ, R57.H1_H1 ;  /* 0x30000039ff1b8230 */ /* 0x000fe20000004100 */
[C---:B------:R-:W-:Y:S02]  /*64a0*/  @!P0 FMUL.FTZ R5, R10.reuse, R5 ;  /* 0x000000050a058220 */ /* 0x040fe40000410000 */
[C---:B------:R-:W-:Y:S02]  /*64b0*/  @!P0 FFMA.FTZ R40, R9.reuse, R31, -R40 ;  /* 0x0000001f09288223 */ /* 0x040fe40000010828 */
[----:B------:R-:W-:Y:S02]  /*64c0*/  @!P0 FFMA.FTZ R10, R10, R27, -R6 ;  /* 0x0000001b0a0a8223 */ /* 0x000fe40000010806 */
[----:B------:R-:W-:Y:S01]  /*64d0*/  @!P0 FMUL.FTZ R6, R9, R11 ;  /* 0x0000000b09068220 */ /* 0x000fe20000410000 */
[----:B------:R-:W-:Y:S01]  /*64e0*/  @!P0 F2FP.PACK_AB R11, R41, R44 ;  /* 0x0000002c290b823e */ /* 0x000fe200000000ff */
[----:B------:R-:W-:Y:S01]  /*64f0*/  @!P0 FFMA.FTZ R5, R26, R27, R5 ;  /* 0x0000001b1a058223 */ /* 0x000fe20000010005 */
[----:B------:R-:W-:Y:S01]  /*6500*/  @!P0 F2FP.PACK_AB R10, R40, R10 ;  /* 0x0000000a280a823e */ /* 0x000fe200000000ff */
[----:B------:R-:W-:Y:S01]  /*6510*/  @!P0 FFMA.FTZ R6, R30, R31, R6 ;  /* 0x0000001f1e068223 */ /* 0x000fe20000010006 */
[----:B------:R-:W-:Y:S01]  /*6520*/  @!P0 MOV R19, R11 ;  /* 0x0000000b00138202 */ /* 0x000fe20000000f00 */
[----:B------:R-:W-:Y:S01]  /*6530*/  @!P0 FFMA.FTZ R7, R32, R33, R7 ;  /* 0x0000002120078223 */ /* 0x000fe20000010007 */
[----:B------:R-:W-:Y:S01]  /*6540*/  @!P0 F2FP.PACK_AB R9, R2, R0 ;  /* 0x000000000209823e */ /* 0x000fe200000000ff */
[----:B------:R-:W-:Y:S01]  /*6550*/  @!P0 FFMA.FTZ R8, R34, R35, R8 ;  /* 0x0000002322088223 */ /* 0x000fe20000010008 */
[----:B------:R-:W-:Y:S01]  /*6560*/  @!P0 F2FP.PACK_AB R2, R6, R5 ;  /* 0x000000050602823e */ /* 0x000fe200000000ff */
[----:B------:R-:W-:Y:S01]  /*6570*/  @!P0 IMAD.MOV.U32 R18, RZ, RZ, R10 ;  /* 0x000000ffff128224 */ /* 0x000fe200078e000a */
[----:B------:R-:W-:Y:S02]  /*6580*/  @!P0 MOV R36, R9 ;  /* 0x0000000900248202 */ /* 0x000fe40000000f00 */
[----:B------:R-:W-:Y:S02]  /*6590*/  @!P0 F2FP.PACK_AB R0, R8, R7 ;  /* 0x000000070800823e */ /* 0x000fe400000000ff */
[----:B------:R1:W-:Y:S01]  /*65a0*/  STG.E.128 [R48.64], R16 ;  /* 0x0000001030007986 */ /* 0x0003e2000c101d06 */
[----:B------:R-:W-:Y:S02]  /*65b0*/  @!P0 MOV R38, R2 ;  /* 0x0000000200268202 */ /* 0x000fe40000000f00 */
[----:B------:R-:W-:Y:S05]  /*65c0*/  @!P0 MOV R39, R0 ;  /* 0x0000000000278202 */ /* 0x000fea0000000f00 */
[----:B------:R1:W-:Y:S02]  /*65d0*/  @!P2 STG.E.128 [R42.64], R36 ;  /* 0x000000242a00a986 */ /* 0x0003e4000c101d06 */
.L_x_621:
[----:B------:R-:W-:Y:S05]  /*65e0*/  BSYNC B0 ;  /* 0x0000000000007941 */ /* 0x000fea0003800000 */
.L_x_620:
[----:B------:R-:W-:Y:S11]  /*65f0*/  ISETP.GE.AND P0, PT, R106, c[0x0][0x1d4], PT ;  /* 0x000075006a007a0c */ /* 0x000ff60003f06270 */
[----:B------:R-:W-:Y:S02]  /*6600*/  @!UPT UIADD3 URZ, URZ, URZ, URZ ;  /* 0x0000003f3f3ff290 */ /* 0x000fe4000fffe03f */
[----:B------:R-:W-:-:S05]  /*6610*/  @P0 BRA `(.L_x_605) ;  /* 0x000008f000000947 */ /* 0x000fca0003800000 */
[----:B------:R-:W2:Y:S01]  /*6620*/  LDS.128 R32, [R103+0x6100] ;  /* 0x0061000067207984 */ /* 0x000ea20000000c00 */
[----:B------:R-:W-:Y:S04]  /*6630*/  IADD3 R0, P1, P0, R74, R67, R85 ;  /* 0x000000434a007210 */ /* 0x000fe8000783e055 */
[----:B------:R-:W-:Y:S02]  /*6640*/  IADD3.X R2, R76, R66, R115, P1, P0 ;  /* 0x000000424c027210 */ /* 0x000fe40000fe0473 */
[C---:B-1----:R-:W-:Y:S01]  /*6650*/  LEA R38, P0, R0.reuse, c[0x0][0x1c8], 0x1 ;  /* 0x0000720000267a11 */ /* 0x042fe200078008ff */
[----:B------:R-:W1:Y:S03]  /*6660*/  LDS.128 R12, [R110+0x6100] ;  /* 0x006100006e0c7984 */ /* 0x000e660000000c00 */
[----:B------:R-:W-:Y:S02]  /*6670*/  LEA.HI.X R39, R0, c[0x0][0x1cc], R2, 0x1, P0 ;  /* 0x0000730000277a11 */ /* 0x000fe400000f0c02 */
[----:B------:R-:W-:Y:S11]  /*6680*/  ISETP.GE.AND P0, PT, R106, c[0x0][0x27c], PT ;  /* 0x00009f006a007a0c */ /* 0x000ff60003f06270 */
[----:B------:R-:W-:Y:S02]  /*6690*/  @!UPT UIADD3 URZ, URZ, URZ, URZ ;  /* 0x0000003f3f3ff290 */ /* 0x000fe4000fffe03f */
[----:B------:R-:W-:Y:S01]  /*66a0*/  @!P0 SHF.R.U64 R11, R22, 0x10, R23 ;  /* 0x00000010160b8819 */ /* 0x000fe20000001217 */
[----:B------:R-:W-:Y:S01]  /*66b0*/  @!P0 HADD2.F32 R3, -RZ, R28.H1_H1 ;  /* 0x3000001cff038230 */ /* 0x000fe20000004100 */
[--C-:B------:R-:W-:Y:S01]  /*66c0*/  @!P0 SHF.R.U32.HI R7, RZ, 0x10, R21.reuse ;  /* 0x00000010ff078819 */ /* 0x100fe20000011615 */
[----:B------:R-:W-:Y:S01]  /*66d0*/  @!P0 HADD2.F32 R19, -RZ, R58.H1_H1 ;  /* 0x3000003aff138230 */ /* 0x000fe20000004100 */
[----:B------:R-:W-:Y:S01]  /*66e0*/  @!P0 SHF.R.U64 R8, R20, 0x10, R21 ;  /* 0x0000001014088819 */ /* 0x000fe20000001215 */
[----:B------:R-:W-:Y:S01]  /*66f0*/  @!P0 HADD2.F32 R0, -RZ, R28.H0_H0 ;  /* 0x2000001cff008230 */ /* 0x000fe20000004100 */
[--C-:B------:R-:W-:Y:S01]  /*6700*/  @!P0 SHF.R.U32.HI R21, RZ, 0x10, R53.reuse ;  /* 0x00000010ff158819 */ /* 0x100fe20000011635 */
[----:B------:R-:W-:Y:S01]  /*6710*/  @!P0 HADD2.F32 R16, -RZ, R58.H0_H0 ;  /* 0x2000003aff108230 */ /* 0x000fe20000004100 */
[----:B------:R-:W-:Y:S01]  /*6720*/  @!P0 SHF.R.U64 R24, R52, 0x10, R53 ;  /* 0x0000001034188819 */ /* 0x000fe20000001235 */
[----:B------:R-:W-:Y:S01]  /*6730*/  @!P0 HADD2.F32 R7, -RZ, R7.H0_H0 ;  /* 0x20000007ff078230 */ /* 0x000fe20000004100 */
[----:B------:R-:W-:Y:S01]  /*6740*/  @!P0 SHF.R.U32.HI R9, RZ, 0x10, R23 ;  /* 0x00000010ff098819 */ /* 0x000fe20000011617 */
[----:B------:R-:W-:Y:S01]  /*6750*/  @!P0 HADD2.F32 R8, -RZ, R8.H0_H0 ;  /* 0x20000008ff088230 */ /* 0x000fe20000004100 */
[--C-:B------:R-:W-:Y:S01]  /*6760*/  @!P0 SHF.R.U32.HI R23, RZ, 0x10, R55.reuse ;  /* 0x00000010ff178819 */ /* 0x100fe20000011637 */
[----:B------:R-:W-:Y:S01]  /*6770*/  @!P0 HADD2.F32 R21, -RZ, R21.H0_H0 ;  /* 0x20000015ff158230 */ /* 0x000fe20000004100 */
[----:B------:R-:W-:Y:S01]  /*6780*/  @!P0 SHF.R.U64 R25, R54, 0x10, R55 ;  /* 0x0000001036198819 */ /* 0x000fe20000001237 */
[----:B------:R-:W-:Y:S02]  /*6790*/  @!P0 HADD2.F32 R11, -RZ, R11.H0_H0 ;  /* 0x2000000bff0b8230 */ /* 0x000fe40000004100 */
[----:B------:R-:W-:Y:S02]  /*67a0*/  @!P0 HADD2.F32 R27, -RZ, R59.H0_H0 ;  /* 0x2000003bff1b8230 */ /* 0x000fe40000004100 */
[----:B------:R-:W-:Y:S02]  /*67b0*/  @!P0 HADD2.F32 R30, -RZ, R23.H0_H0 ;  /* 0x20000017ff1e8230 */ /* 0x000fe40000004100 */
[----:B------:R-:W-:Y:S01]  /*67c0*/  @!P0 HADD2.F32 R23, -RZ, R59.H1_H1 ;  /* 0x3000003bff178230 */ /* 0x000fe20000004100 */
[----:B--2---:R-:W-:Y:S01]  /*67d0*/  @!P0 MOV R17, R33 ;  /* 0x0000002100118202 */ /* 0x004fe20000000f00 */
[----:B------:R-:W-:Y:S01]  /*67e0*/  @!P0 HADD2.F32 R25, -RZ, R25.H0_H0 ;  /* 0x20000019ff198230 */ /* 0x000fe20000004100 */
[----:B-1----:R-:W-:Y:S02]  /*67f0*/  @!P0 MOV R6, R12 ;  /* 0x0000000c00068202 */ /* 0x002fe40000000f00 */
[----:B------:R-:W-:Y:S01]  /*6800*/  @!P0 MOV R5, R13 ;  /* 0x0000000d00058202 */ /* 0x000fe20000000f00 */
[----:B------:R-:W-:Y:S01]  /*6810*/  @!P0 HADD2.F32 R18, -RZ, R17.H0_H0 ;  /* 0x20000011ff128230 */ /* 0x000fe20000004100 */
[----:B------:R-:W-:Y:S01]  /*6820*/  @!P0 MOV R22, R32 ;  /* 0x0000002000168202 */ /* 0x000fe20000000f00 */
[----:B------:R-:W-:Y:S02]  /*6830*/  @!P0 HADD2.F32 R2, -RZ, R6.H0_H0 ;  /* 0x20000006ff028230 */ /* 0x000fe40000004100 */
[----:B------:R-:W-:Y:S01]  /*6840*/  @!P0 HADD2.F32 R4, -RZ, R5.H0_H0 ;  /* 0x20000005ff048230 */ /* 0x000fe20000004100 */
[----:B------:R-:W-:Y:S01]  /*6850*/  @!P0 FMUL.FTZ R20, R18, R3 ;  /* 0x0000000312148220 */ /* 0x000fe20000410000 */
[----:B------:R-:W-:Y:S03]  /*6860*/  @!P0 HADD2.F32 R10, -RZ, R22.H0_H0 ;  /* 0x20000016ff0a8230 */ /* 0x000fe60000004100 */
[----:B------:R-:W-:Y:S01]  /*6870*/  @!P0 FFMA.FTZ R41, R4, R19, -R20 ;  /* 0x0000001304298223 */ /* 0x000fe20000010814 */
[----:B------:R-:W-:Y:S01]  /*6880*/  @!P0 HADD2.F32 R20, -RZ, R17.H1_H1 ;  /* 0x30000011ff148230 */ /* 0x000fe20000004100 */
[-C--:B------:R-:W-:Y:S01]  /*6890*/  @!P0 FMUL.FTZ R26, R10, R0.reuse ;  /* 0x000000000a1a8220 */ /* 0x080fe20000410000 */
[----:B------:R-:W-:Y:S01]  /*68a0*/  @!P0 HADD2.F32 R17, -RZ, R24.H0_H0 ;  /* 0x20000018ff118230 */ /* 0x000fe20000004100 */
[C---:B------:R-:W-:Y:S02]  /*68b0*/  @!P0 FMUL.FTZ R0, R2.reuse, R0 ;  /* 0x0000000002008220 */ /* 0x040fe40000410000 */
[-C--:B------:R-:W-:Y:S01]  /*68c0*/  @!P0 FFMA.FTZ R42, R2, R16.reuse, -R26 ;  /* 0x00000010022a8223 */ /* 0x080fe2000001081a */
[----:B------:R-:W-:Y:S01]  /*68d0*/  @!P0 HADD2.F32 R2, -RZ, R5.H1_H1 ;  /* 0x30000005ff028230 */ /* 0x000fe20000004100 */
[----:B------:R-:W-:Y:S01]  /*68e0*/  @!P0 FFMA.FTZ R0, R10, R16, R0 ;  /* 0x000000100a008223 */ /* 0x000fe20000010000 */
[----:B------:R-:W-:Y:S01]  /*68f0*/  @!P0 HADD2.F32 R16, -RZ, R22.H1_H1 ;  /* 0x30000016ff108230 */ /* 0x000fe20000004100 */
[----:B------:R-:W-:Y:S01]  /*6900*/  @!P0 FMUL.FTZ R10, R20, R7 ;  /* 0x00000007140a8220 */ /* 0x000fe20000410000 */
[----:B------:R-:W-:Y:S01]  /*6910*/  @!P0 HADD2.F32 R5, -RZ, R6.H1_H1 ;  /* 0x30000006ff058230 */ /* 0x000fe20000004100 */
[----:B------:R-:W-:Y:S02]  /*6920*/  @!P0 FMUL.FTZ R3, R4, R3 ;  /* 0x0000000304038220 */ /* 0x000fe40000410000 */
[-C--:B------:R-:W-:Y:S02]  /*6930*/  @!P0 FMUL.FTZ R6, R16, R8.reuse ;  /* 0x0000000810068220 */ /* 0x080fe40000410000 */
[C---:B------:R-:W-:Y:S02]  /*6940*/  @!P0 FFMA.FTZ R40, R2.reuse, R21, -R10 ;  /* 0x0000001502288223 */ /* 0x040fe4000001080a */
[----:B------:R-:W-:Y:S02]  /*6950*/  @!P0 IMAD.MOV.U32 R10, RZ, RZ, R35 ;  /* 0x000000ffff0a8224 */ /* 0x000fe400078e0023 */
[----:B------:R-:W-:Y:S01]  /*6960*/  @!P0 FMUL.FTZ R4, R2, R7 ;  /* 0x0000000702048220 */ /* 0x000fe20000410000 */
[----:B------:R-:W-:Y:S01]  /*6970*/  @!P0 HADD2.F32 R7, -RZ, R29.H0_H0 ;  /* 0x2000001dff078230 */ /* 0x000fe20000004100 */
[C---:B------:R-:W-:Y:S01]  /*6980*/  @!P0 FMUL.FTZ R2, R5.reuse, R8 ;  /* 0x0000000805028220 */ /* 0x040fe20000410000 */
[--C-:B------:R-:W-:Y:S01]  /*6990*/  @!P0 HADD2.F32 R26, -RZ, R10.reuse.H0_H0 ;  /* 0x2000000aff1a8230 */ /* 0x100fe20000004100 */
[----:B------:R-:W-:Y:S01]  /*69a0*/  @!P0 FFMA.FTZ R37, R5, R17, -R6 ;  /* 0x0000001105258223 */ /* 0x000fe20000010806 */
[----:B------:R-:W-:Y:S01]  /*69b0*/  @!P0 MOV R5, R15 ;  /* 0x0000000f00058202 */ /* 0x000fe20000000f00 */
[----:B------:R-:W-:Y:S01]  /*69c0*/  @!P0 FFMA.FTZ R2, R16, R17, R2 ;  /* 0x0000001110028223 */ /* 0x000fe20000010002 */
[----:B------:R-:W-:Y:S01]  /*69d0*/  @!P0 HADD2.F32 R8, -RZ, R9.H0_H0 ;  /* 0x20000009ff088230 */ /* 0x000fe20000004100 */
[----:B------:R-:W-:Y:S01]  /*69e0*/  @!P0 FMUL.FTZ R9, R26, R7 ;  /* 0x000000071a098220 */ /* 0x000fe20000410000 */
[----:B------:R-:W-:Y:S01]  /*69f0*/  @!P0 HADD2.F32 R28, -RZ, R10.H1_H1 ;  /* 0x3000000aff1c8230 */ /* 0x000fe20000004100 */
[----:B------:R-:W-:Y:S01]  /*6a00*/  @!P0 FFMA.FTZ R3, R18, R19, R3 ;  /* 0x0000001312038223 */ /* 0x000fe20000010003 */
[--C-:B------:R-:W-:Y:S01]  /*6a10*/  @!P0 HADD2.F32 R6, -RZ, R5.reuse.H0_H0 ;  /* 0x20000005ff068230 */ /* 0x100fe20000004100 */
[----:B------:R-:W-:Y:S01]  /*6a20*/  @!P0 FFMA.FTZ R4, R20, R21, R4 ;  /* 0x0000001514048223 */ /* 0x000fe20000010004 */
[----:B------:R-:W-:Y:S01]  /*6a30*/  @!P0 F2FP.PACK_AB R16, R37, R42 ;  /* 0x0000002a2510823e */ /* 0x000fe200000000ff */
[----:B------:R-:W-:Y:S01]  /*6a40*/  @!P0 FMUL.FTZ R10, R28, R8 ;  /* 0x000000081c0a8220 */ /* 0x000fe20000410000 */
[----:B------:R-:W-:Y:S01]  /*6a50*/  @!P0 F2FP.PACK_AB R17, R40, R41 ;  /* 0x000000292811823e */ /* 0x000fe200000000ff */
[C---:B------:R-:W-:Y:S01]  /*6a60*/  @!P0 FFMA.FTZ R36, R6.reuse, R27, -R9 ;  /* 0x0000001b06248223 */ /* 0x040fe20000010809 */
[----:B------:R-:W-:Y:S01]  /*6a70*/  @!P0 MOV R9, R34 ;  /* 0x0000002200098202 */ /* 0x000fe20000000f00 */
[----:B------:R-:W-:Y:S01]  /*6a80*/  @!P0 FMUL.FTZ R7, R6, R7 ;  /* 0x0000000706078220 */ /* 0x000fe20000410000 */
[----:B------:R-:W-:Y:S01]  /*6a90*/  @!P0 MOV R6, R14 ;  /* 0x0000000e00068202 */ /* 0x000fe20000000f00 */
[----:B------:R-:W-:Y:S01]  /*6aa0*/  @!P0 IMAD.MOV.U32 R12, RZ, RZ, R16 ;  /* 0x000000ffff0c8224 */ /* 0x000fe200078e0010 */
[----:B------:R-:W-:Y:S01]  /*6ab0*/  @!P0 MOV R13, R17 ;  /* 0x00000011000d8202 */ /* 0x000fe20000000f00 */
[----:B------:R-:W-:Y:S01]  /*6ac0*/  @!P0 HADD2.F32 R5, -RZ, R5.H1_H1 ;  /* 0x30000005ff058230 */ /* 0x000fe20000004100 */
[----:B------:R-:W-:Y:S01]  /*6ad0*/  @!P0 F2FP.PACK_AB R3, R4, R3 ;  /* 0x000000030403823e */ /* 0x000fe200000000ff */
[--C-:B------:R-:W-:Y:S02]  /*6ae0*/  @!P0 HADD2.F32 R24, -RZ, R9.reuse.H1_H1 ;  /* 0x30000009ff188230 */ /* 0x100fe40000004100 */
[----:B------:R-:W-:Y:S01]  /*6af0*/  @!P0 HADD2.F32 R22, -RZ, R9.H0_H0 ;  /* 0x20000009ff168230 */ /* 0x000fe20000004100 */
[C---:B------:R-:W-:Y:S01]  /*6b00*/  @!P0 FMUL.FTZ R8, R5.reuse, R8 ;  /* 0x0000000805088220 */ /* 0x040fe20000410000 */
[--C-:B------:R-:W-:Y:S01]  /*6b10*/  @!P0 HADD2.F32 R9, -RZ, R6.reuse.H1_H1 ;  /* 0x30000006ff098230 */ /* 0x100fe20000004100 */
[----:B------:R-:W-:Y:S01]  /*6b20*/  @!P0 FFMA.FTZ R31, R5, R30, -R10 ;  /* 0x0000001e051f8223 */ /* 0x000fe2000001080a */
[----:B------:R-:W-:Y:S01]  /*6b30*/  @!P0 MOV R33, R3 ;  /* 0x0000000300218202 */ /* 0x000fe20000000f00 */
[----:B------:R-:W-:Y:S01]  /*6b40*/  @!P0 HADD2.F32 R5, -RZ, R29.H1_H1 ;  /* 0x3000001dff058230 */ /* 0x000fe20000004100 */
[----:B------:R-:W-:Y:S01]  /*6b50*/  @!P0 FMUL.FTZ R29, R24, R11 ;  /* 0x0000000b181d8220 */ /* 0x000fe20000410000 */
[----:B------:R-:W-:Y:S03]  /*6b60*/  @!P0 HADD2.F32 R10, -RZ, R6.H0_H0 ;  /* 0x20000006ff0a8230 */ /* 0x000fe60000004100 */
[----:B------:R-:W-:Y:S02]  /*6b70*/  @!P0 FMUL.FTZ R6, R22, R5 ;  /* 0x0000000516068220 */ /* 0x000fe40000410000 */
[C---:B------:R-:W-:Y:S02]  /*6b80*/  @!P0 FFMA.FTZ R29, R9.reuse, R25, -R29 ;  /* 0x00000019091d8223 */ /* 0x040fe4000001081d */
[C---:B------:R-:W-:Y:S02]  /*6b90*/  @!P0 FMUL.FTZ R5, R10.reuse, R5 ;  /* 0x000000050a058220 */ /* 0x040fe40000410000 */
        /* <DEDUP_REMOVED lines=8> */
[----:B------:R-:W-:Y:S01]  /*6c20*/  @!P0 MOV R14, R10 ;  /* 0x0000000a000e8202 */ /* 0x000fe20000000f00 */
[----:B------:R-:W-:Y:S01]  /*6c30*/  @!P0 FFMA.FTZ R8, R28, R30, R8 ;  /* 0x0000001e1c088223 */ /* 0x000fe20000010008 */
[----:B------:R-:W-:Y:S02]  /*6c40*/  @!P0 F2FP.PACK_AB R9, R2, R0 ;  /* 0x000000000209823e */ /* 0x000fe400000000ff */
[----:B------:R-:W-:Y:S01]  /*6c50*/  @!P0 F2FP.PACK_AB R2, R6, R5 ;  /* 0x000000050602823e */ /* 0x000fe200000000ff */
[----:B------:R1:W-:Y:S01]  /*6c60*/  STG.E.128 [R38.64], R12 ;  /* 0x0000000c26007986 */ /* 0x0003e2000c101d06 */
[----:B------:R-:W-:Y:S01]  /*6c70*/  @!P0 F2FP.PACK_AB R0, R8, R7 ;  /* 0x000000070800823e */ /* 0x000fe200000000ff */
[----:B------:R-:W-:Y:S01]  /*6c80*/  @!P0 IMAD.MOV.U32 R32, RZ, RZ, R9 ;  /* 0x000000ffff208224 */ /* 0x000fe200078e0009 */
[----:B------:R-:W-:Y:S02]  /*6c90*/  @!P0 MOV R34, R2 ;  /* 0x0000000200228202 */ /* 0x000fe40000000f00 */
[----:B------:R-:W-:Y:S02]  /*6ca0*/  @!P0 MOV R35, R0 ;  /* 0x0000000000238202 */ /* 0x000fe40000000f00 */
[----:B------:R-:W-:Y:S11]  /*6cb0*/  ISETP.GE.AND P0, PT, R83, c[0x0][0x1d4], PT ;  /* 0x0000750053007a0c */ /* 0x000ff60003f06270 */
[----:B------:R-:W-:Y:S02]  /*6cc0*/  @!UPT UIADD3 URZ, URZ, URZ, URZ ;  /* 0x0000003f3f3ff290 */ /* 0x000fe4000fffe03f */
[----:B------:R-:W-:-:S05]  /*6cd0*/  @P0 BRA `(.L_x_605) ;  /* 0x0000023000000947 */ /* 0x000fca0003800000 */
[----:B------:R-:W-:Y:S04]  /*6ce0*/  IADD3 R0, P1, P0, R74, R67, R83 ;  /* 0x000000434a007210 */ /* 0x000fe8000783e053 */
[----:B------:R-:W-:Y:S02]  /*6cf0*/  IADD3.X R3, R76, R66, R112, P1, P0 ;  /* 0x000000424c037210 */ /* 0x000fe40000fe0470 */
[C---:B------:R-:W-:Y:S04]  /*6d00*/  LEA R2, P0, R0.reuse, c[0x0][0x1c8], 0x1 ;  /* 0x0000720000027a11 */ /* 0x040fe800078008ff */
[----:B------:R-:W-:Y:S05]  /*6d10*/  LEA.HI.X R3, R0, c[0x0][0x1cc], R3, 0x1, P0 ;  /* 0x0000730000037a11 */ /* 0x000fea00000f0c03 */
[----:B------:R2:W-:Y:S01]  /*6d20*/  STG.E.128 [R2.64], R32 ;  /* 0x0000002002007986 */ /* 0x0005e2000c101d06 */
[----:B------:R-:W-:-:S05]  /*6d30*/  BRA `(.L_x_605) ;  /* 0x000001d000007947 */ /* 0x000fca0003800000 */
.L_x_601:
[----:B------:R-:W-:Y:S05]  /*6d40*/  IMAD R0, R60, -0x40, R78 ;  /* 0xffffffc03c007824 */ /* 0x000fea00078e024e */
[----:B------:R-:W-:Y:S04]  /*6d50*/  IMNMX R0, R0, 0x40, PT ;  /* 0x0000004000007817 */ /* 0x000fe80003800200 */
[----:B------:R-:W-:Y:S11]  /*6d60*/  ISETP.GE.AND P0, PT, R245, R0, PT ;  /* 0x00000000f500720c */ /* 0x000ff60003f06270 */
[----:B------:R-:W-:Y:S02]  /*6d70*/  @!UPT UIADD3 URZ, URZ, URZ, URZ ;  /* 0x0000003f3f3ff290 */ /* 0x000fe4000fffe03f */
[----:B------:R-:W-:-:S05]  /*6d80*/  @P0 BRA `(.L_x_605) ;  /* 0x0000018000000947 */ /* 0x000fca0003800000 */
[C---:B------:R-:W-:Y:S02]  /*6d90*/  ISETP.GE.AND P0, PT, R104.reuse, c[0x0][0x1d4], PT ;  /* 0x0000750068007a0c */ /* 0x040fe40003f06270 */
[----:B------:R-:W-:Y:S11]  /*6da0*/  IADD3 R0, R104, 0x60, RZ ;  /* 0x0000006068007810 */ /* 0x000ff60007ffe0ff */
[----:B------:R-:W1:Y:S04]  /*6db0*/  @!P0 LDS.128 R4, [R239+0x6000] ;  /* 0x00600000ef048984 */ /* 0x000e680000000c00 */
[----:B-1----:R-:W-:Y:S01]  /*6dc0*/  @!P0 STG.E.128 [R50.64], R4 ;  /* 0x0000000432008986 */ /* 0x002fe2000c101d06 */
[----:B------:R-:W-:Y:S11]  /*6dd0*/  ISETP.GE.AND P0, PT, R107, c[0x0][0x1d4], PT ;  /* 0x000075006b007a0c */ /* 0x000ff60003f06270 */
[----:B------:R-:W-:Y:S02]  /*6de0*/  @!UPT UIADD3 URZ, URZ, URZ, URZ ;  /* 0x0000003f3f3ff290 */ /* 0x000fe4000fffe03f */
[----:B------:R-:W1:Y:S04]  /*6df0*/  @!P0 LDS.128 R8, [R240+0x6000] ;  /* 0x00600000f0088984 */ /* 0x000e680000000c00 */
[----:B-1----:R-:W-:Y:S01]  /*6e00*/  @!P0 STG.E.128 [R50.64+0x40], R8 ;  /* 0x0000400832008986 */ /* 0x002fe2000c101d06 */
[----:B------:R-:W-:Y:S11]  /*6e10*/  ISETP.GE.AND P0, PT, R106, c[0x0][0x1d4], PT ;  /* 0x000075006a007a0c */ /* 0x000ff60003f06270 */
[----:B------:R-:W-:Y:S02]  /*6e20*/  @!UPT UIADD3 URZ, URZ, URZ, URZ ;  /* 0x0000003f3f3ff290 */ /* 0x000fe4000fffe03f */
[----:B------:R-:W1:Y:S04]  /*6e30*/  @!P0 LDS.128 R4, [R239+0x8000] ;  /* 0x00800000ef048984 */ /* 0x000e680000000c00 */
[----:B-1----:R-:W-:Y:S01]  /*6e40*/  @!P0 STG.E.128 [R50.64+0x80], R4 ;  /* 0x0000800432008986 */ /* 0x002fe2000c101d06 */
[----:B------:R-:W-:Y:S02]  /*6e50*/  ISETP.GE.AND P0, PT, R0, c[0x0][0x1d4], PT ;  /* 0x0000750000007a0c */ /* 0x000fe40003f06270 */
[----:B------:R-:W-:Y:S11]  /*6e60*/  IADD3 R0, R104, 0x80, RZ ;  /* 0x0000008068007810 */ /* 0x000ff60007ffe0ff */
[----:B------:R-:W1:Y:S04]  /*6e70*/  @!P0 LDS.128 R4, [R240+0x8000] ;  /* 0x00800000f0048984 */ /* 0x000e680000000c00 */
[----:B-1----:R-:W-:Y:S01]  /*6e80*/  @!P0 STG.E.128 [R50.64+0xc0], R4 ;  /* 0x0000c00432008986 */ /* 0x002fe2000c101d06 */
[----:B------:R-:W-:Y:S02]  /*6e90*/  ISETP.GE.AND P0, PT, R0, c[0x0][0x1d4], PT ;  /* 0x0000750000007a0c */ /* 0x000fe40003f06270 */
[----:B------:R-:W-:Y:S11]  /*6ea0*/  IADD3 R0, R104, 0xa0, RZ ;  /* 0x000000a068007810 */ /* 0x000ff60007ffe0ff */
[----:B------:R-:W1:Y:S04]  /*6eb0*/  @!P0 LDS.128 R4, [R239+0xa000] ;  /* 0x00a00000ef048984 */ /* 0x000e680000000c00 */
[----:B-1----:R-:W-:Y:S01]  /*6ec0*/  @!P0 STG.E.128 [R50.64+0x100], R4 ;  /* 0x0001000432008986 */ /* 0x002fe2000c101d06 */
[----:B------:R-:W-:Y:S11]  /*6ed0*/  ISETP.GE.AND P0, PT, R0, c[0x0][0x1d4], PT ;  /* 0x0000750000007a0c */ /* 0x000ff60003f06270 */
[----:B------:R-:W-:Y:S02]  /*6ee0*/  @!UPT UIADD3 URZ, URZ, URZ, URZ ;  /* 0x0000003f3f3ff290 */ /* 0x000fe4000fffe03f */
[----:B------:R-:W1:Y:S04]  /*6ef0*/  @!P0 LDS.128 R4, [R240+0xa000] ;  /* 0x00a00000f0048984 */ /* 0x000e680000000c00 */
[----:B-1----:R1:W-:Y:S02]  /*6f00*/  @!P0 STG.E.128 [R50.64+0x140], R4 ;  /* 0x0001400432008986 */ /* 0x0023e4000c101d06 */
.L_x_605:
[----:B------:R-:W-:Y:S05]  /*6f10*/  BSYNC B1 ;  /* 0x0000000000017941 */ /* 0x000fea0003800000 */
.L_x_600:
[C---:B-1----:R-:W-:Y:S01]  /*6f20*/  IMAD.SHL.U32 R10, R60.reuse, 0x40, RZ ;  /* 0x000000403c0a7824 */ /* 0x042fe200078e00ff */
[----:B------:R-:W-:Y:S01]  /*6f30*/  SHF.L.U64.HI R9, R60, 0x6, R77 ;  /* 0x000000063c097819 */ /* 0x000fe2000001024d */
[----:B------:R-:W-:Y:S03]  /*6f40*/  BSSY B0, `(.L_x_622) ;  /* 0x000004c000007945 */ /* 0x000fe60003800000 */
[----:B------:R-:W-:Y:S02]  /*6f50*/  IADD3 R0, P0, R10, R124, RZ ;  /* 0x0000007c0a007210 */ /* 0x000fe40007f1e0ff */
[----:B--2--5:R-:W-:Y:S03]  /*6f60*/  IADD3 R3, R102, -R10, RZ ;  /* 0x8000000a66037210 */ /* 0x024fe60007ffe0ff */
[----:B------:R-:W-:Y:S01]  /*6f70*/  IMAD.X R2, R9, 0x1, R127, P0 ;  /* 0x0000000109027824 */ /* 0x000fe200000e067f */
[C---:B------:R-:W-:Y:S11]  /*6f80*/  ISETP.GE.AND P0, PT, R3.reuse, 0x21, PT ;  /* 0x000000210300780c */ /* 0x040ff60003f06270 */
[----:B------:R-:W-:Y:S02]  /*6f90*/  @!UPT UIADD3 URZ, URZ, URZ, URZ ;  /* 0x0000003f3f3ff290 */ /* 0x000fe4000fffe03f */
        /* <DEDUP_REMOVED lines=37> */
[----:B------:R-:W-:Y:S02]  /*71f0*/  IMAD.MOV.U32 R4, RZ, RZ, R98 ;  /* 0x000000ffff047224 */ /* 0x000fe400078e0062 */
[----:B------:R-:W-:Y:S02]  /*7200*/  IMAD.MOV.U32 R5, RZ, RZ, R123 ;  /* 0x000000ffff057224 */ /* 0x000fe400078e007b */
[----:B------:R-:W-:Y:S02]  /*7210*/  IMAD.X R2, R9, 0x1, R128, P0 ;  /* 0x0000000109027824 */ /* 0x000fe400000e0680 */
[----:B------:R-:W-:Y:S04]  /*7220*/  IMAD.WIDE.U32 R4, R0, c[0x0][0x208], R4 ;  /* 0x0000820000047a25 */ /* 0x000fe800078e0004 */
[----:B------:R-:W-:Y:S04]  /*7230*/  IMAD R2, R2, c[0x0][0x208], RZ ;  /* 0x0000820002027a24 */ /* 0x000fe800078e02ff */
[----:B------:R-:W-:Y:S01]  /*7240*/  IMAD R0, R0, c[0x0][0x20c], R2 ;  /* 0x0000830000007a24 */ /* 0x000fe200078e0202 */
[C---:B------:R-:W-:Y:S03]  /*7250*/  LEA R2, P0, R4.reuse, c[0x0][0x1f8], 0x1 ;  /* 0x00007e0004027a11 */ /* 0x040fe600078008ff */
[----:B------:R-:W-:Y:S05]  /*7260*/  IMAD.IADD R0, R5, 0x1, R0 ;  /* 0x0000000105007824 */ /* 0x000fea00078e0200 */
[----:B------:R-:W-:Y:S02]  /*7270*/  LEA.HI.X R3, R4, c[0x0][0x1fc], R0, 0x1, P0 ;  /* 0x00007f0004037a11 */ /* 0x000fe400000f0c00 */
[C---:B------:R-:W-:Y:S02]  /*7280*/  ISETP.GE.AND P0, PT, R104.reuse, c[0x0][0x1d4], PT ;  /* 0x0000750068007a0c */ /* 0x040fe40003f06270 */
[----:B------:R-:W-:Y:S11]  /*7290*/  IADD3 R0, R104, 0x60, RZ ;  /* 0x0000006068007810 */ /* 0x000ff60007ffe0ff */
[----:B------:R-:W1:Y:S04]  /*72a0*/  @!P0 LDS.128 R12, [R239] ;  /* 0x00000000ef0c8984 */ /* 0x000e680000000c00 */
[----:B-1----:R-:W-:Y:S01]  /*72b0*/  @!P0 STG.E.128 [R2.64], R12 ;  /* 0x0000000c02008986 */ /* 0x002fe2000c101d06 */
[----:B------:R-:W-:Y:S11]  /*72c0*/  ISETP.GE.AND P0, PT, R107, c[0x0][0x1d4], PT ;  /* 0x000075006b007a0c */ /* 0x000ff60003f06270 */
[----:B------:R-:W-:Y:S02]  /*72d0*/  @!UPT UIADD3 URZ, URZ, URZ, URZ ;  /* 0x0000003f3f3ff290 */ /* 0x000fe4000fffe03f */
[----:B------:R-:W1:Y:S04]  /*72e0*/  @!P0 LDS.128 R4, [R240] ;  /* 0x00000000f0048984 */ /* 0x000e680000000c00 */
        /* <DEDUP_REMOVED lines=17> */
.L_x_623:
[----:B-1----:R-:W-:Y:S05]  /*7400*/  BSYNC B0 ;  /* 0x0000000000007941 */ /* 0x002fea0003800000 */
.L_x_622:
        /* <DEDUP_REMOVED lines=26> */
.L_x_599:
[----:B---3--:R-:W-:Y:S02]  /*75b0*/  IMAD.MOV.U32 R0, RZ, RZ, c[0x0][0x2c4] ;  /* 0x0000b100ff007624 */ /* 0x008fe400078e00ff */
[----:B-1----:R-:W-:-:S02]  /*75c0*/  IMAD.MOV.U32 R3, RZ, RZ, c[0x0][0x32c] ;  /* 0x0000cb00ff037624 */ /* 0x002fc400078e00ff */
[----:B------:R-:W-:Y:S01]  /*75d0*/  IMAD.IADD R11, R133, 0x1, R136 ;  /* 0x00000001850b7824 */ /* 0x000fe200078e0288 */
[----:B------:R-:W-:Y:S02]  /*75e0*/  ISETP.NE.AND P3, PT, R0, 0x1, PT ;  /* 0x000000010000780c */ /* 0x000fe40003f65270 */
[----:B------:R-:W-:Y:S02]  /*75f0*/  IADD3 R0, R246, 0x7f, RZ ;  /* 0x0000007ff6007810 */ /* 0x000fe40007ffe0ff */
[----:B------:R-:W-:-:S09]  /*7600*/  ISETP.GE.AND P1, PT, R3, 0x1, PT ;  /* 0x000000010300780c */ /* 0x000fd20003f26270 */
[----:B------:R-:W-:-:S05]  /*7610*/  @P3 IMAD.HI.U32 R2, R0, c[0x0][0x2c8], RZ ;  /* 0x0000b20000023a27 */ /* 0x000fca00078e00ff */
[----:B------:R-:W-:-:S05]  /*7620*/  @P3 SHF.R.U32.HI R0, RZ, c[0x0][0x2cc], R2 ;  /* 0x0000b300ff003a19 */ /* 0x000fca0000011602 */
[----:B------:R-:W-:-:S05]  /*7630*/  IMAD.IADD R0, R150, 0x1, R0 ;  /* 0x0000000196007824 */ /* 0x000fca00078e0200 */
        /* <DEDUP_REMOVED lines=13> */
.L_x_627:
[----:B------:R-:W-:-:S13]  /*7710*/  ISETP.NE.AND P0, PT, R4, 0x1, PT ;  /* 0x000000010400780c */ /* 0x000fda0003f05270 */
[----:B------:R-:W-:-:S05]  /*7720*/  @P0 IMAD.HI.U32 R0, R2, c[0x0][0x330], RZ ;  /* 0x0000cc0002000a27 */ /* 0x000fca00078e00ff */
[----:B------:R-:W-:Y:S02]  /*7730*/  @P0 SHF.R.U32.HI R2, RZ, c[0x0][0x334], R0 ;  /* 0x0000cd00ff020a19 */ /* 0x000fe40000011600 */
.L_x_628:
[----:B------:R-:W-:Y:S05]  /*7740*/  BSYNC B0 ;  /* 0x0000000000007941 */ /* 0x000fea0003800000 */
.L_x_626:
[----:B------:R-:W-:-:S05]  /*7750*/  IMAD R2, R2, R4, c[0x0][0x32c] ;  /* 0x0000cb0002027624 */ /* 0x000fca00078e0204 */
[----:B------:R-:W-:-:S04]  /*7760*/  IMNMX R3, R3, R2, PT ;  /* 0x0000000203037217 */ /* 0x000fc80003800200 */
.L_x_625:
[----:B------:R-:W-:Y:S01]  /*7770*/  IADD3 R3, R3, 0x3f, RZ ;  /* 0x0000003f03037810 */ /* 0x000fe20007ffe0ff */
[----:B------:R-:W-:-:S03]  /*7780*/  @P3 IMAD.HI.U32 R2, R246, c[0x0][0x2c8], RZ ;  /* 0x0000b200f6023a27 */ /* 0x000fc600078e00ff */
[----:B------:R-:W-:Y:S01]  /*7790*/  SHF.R.S32.HI R4, RZ, 0x1f, R3 ;  /* 0x0000001fff047819 */ /* 0x000fe20000011403 */
[----:B------:R-:W-:Y:S01]  /*77a0*/  IMAD.MOV.U32 R0, RZ, RZ, R246 ;  /* 0x000000ffff007224 */ /* 0x000fe200078e00f6 */
[----:B------:R-:W-:Y:S02]  /*77b0*/  @P3 SHF.R.U32.HI R0, RZ, c[0x0][0x2cc], R2 ;  /* 0x0000b300ff003a19 */ /* 0x000fe40000011602 */
[----:B------:R-:W-:-:S03]  /*77c0*/  LEA.HI R3, R4, R3, RZ, 0x6 ;  /* 0x0000000304037211 */ /* 0x000fc600078f30ff */
[----:B------:R-:W-:Y:S01]  /*77d0*/  IMAD.IADD R0, R151, 0x1, R0 ;  /* 0x0000000197007824 */ /* 0x000fe200078e0200 */
[----:B------:R-:W-:-:S04]  /*77e0*/  SHF.R.S32.HI R3, RZ, 0x6, R3 ;  /* 0x00000006ff037819 */ /* 0x000fc80000011403 */
[----:B------:R-:W-:Y:S02]  /*77f0*/  IADD3 R2, R0, -c[0x0][0x324], RZ ;  /* 0x8000c90000027a10 */ /* 0x000fe40007ffe0ff */
[----:B------:R-:W-:Y:S01]  /*7800*/  IMNMX R7, R152, R3, PT ;  /* 0x0000000398077217 */ /* 0x000fe20003800200 */
        /* <DEDUP_REMOVED lines=11> */
.L_x_631:
[----:B------:R-:W-:-:S04]  /*78c0*/  MOV R3, c[0x0][0x32c] ;  /* 0x0000cb0000037a02 */ /* 0x000fc80000000f00 */
[----:B------:R-:W-:-:S13]  /*78d0*/  ISETP.NE.AND P0, PT, R3, 0x1, PT ;  /* 0x000000010300780c */ /* 0x000fda0003f05270 */
[----:B------:R-:W-:-:S05]  /*78e0*/  @P0 IMAD.HI.U32 R3, R0, c[0x0][0x330], RZ ;  /* 0x0000cc0000030a27 */ /* 0x000fca00078e00ff */
[----:B------:R-:W-:Y:S02]  /*78f0*/  @P0 SHF.R.U32.HI R0, RZ, c[0x0][0x334], R3 ;  /* 0x0000cd00ff000a19 */ /* 0x000fe40000011603 */
.L_x_632:
[----:B------:R-:W-:Y:S05]  /*7900*/  BSYNC B0 ;  /* 0x0000000000007941 */ /* 0x000fea0003800000 */
.L_x_630:
[----:B------:R-:W-:-:S05]  /*7910*/  IMAD R0, R0, c[0x0][0x32c], RZ ;  /* 0x0000cb0000007a24 */ /* 0x000fca00078e02ff */
[----:B------:R-:W-:-:S04]  /*7920*/  IMNMX R2, R2, R0, !PT ;  /* 0x0000000002027217 */ /* 0x000fc80007800200 */
.L_x_629:
[----:B------:R-:W-:Y:S01]  /*7930*/  SHF.R.S32.HI R0, RZ, 0x1f, R2 ;  /* 0x0000001fff007819 */ /* 0x000fe20000011402 */
[----:B------:R-:W-:Y:S03]  /*7940*/  BSSY B0, `(.L_x_633) ;  /* 0x0000024000007945 */ /* 0x000fe60003800000 */
[----:B------:R-:W-:-:S04]  /*7950*/  LEA.HI R0, R0, R2, RZ, 0x6 ;  /* 0x0000000200007211 */ /* 0x000fc800078f30ff */
[----:B------:R-:W-:-:S04]  /*7960*/  SHF.R.S32.HI R0, RZ, 0x6, R0 ;  /* 0x00000006ff007819 */ /* 0x000fc80000011400 */
[----:B------:R-:W-:Y:S01]  /*7970*/  IMNMX R6, RZ, R0, !PT ;  /* 0x00000000ff067217 */ /* 0x000fe20007800200 */
[----:B------:R-:W-:-:S03]  /*7980*/  IMAD.MOV.U32 R0, RZ, RZ, RZ ;  /* 0x000000ffff007224 */ /* 0x000fc600078e00ff */
[----:B------:R-:W-:-:S13]  /*7990*/  ISETP.GT.AND P0, PT, R7, R6, PT ;  /* 0x000000060700720c */ /* 0x000fda0003f04270 */
[----:B------:R-:W-:Y:S05]  /*79a0*/  @!P0 BRA `(.L_x_634) ;  /* 0x000001d000008947 */ /* 0x000fea0003800000 */
[----:B------:R-:W-:Y:S02]  /*79b0*/  IABS R2, R132 ;  /* 0x0000008400027213 */ /* 0x000fe40000000000 */
[----:B------:R-:W-:Y:S02]  /*79c0*/  IADD3 R3, R132, -0x1, R7 ;  /* 0xffffffff84037810 */ /* 0x000fe40007ffe007 */
[----:B------:R-:W1:Y:S03]  /*79d0*/  I2F.RP R0, R2 ;  /* 0x0000000200007306 */ /* 0x000e660000209400 */
[----:B------:R-:W-:-:S05]  /*79e0*/  IMAD.IADD R8, R3, 0x1, -R6 ;  /* 0x0000000103087824 */ /* 0x000fca00078e0a06 */
[----:B------:R-:W-:Y:S01]  /*79f0*/  IABS R10, R8 ;  /* 0x00000008000a7213 */ /* 0x000fe20000000000 */
        /* <DEDUP_REMOVED lines=24> */
.L_x_634:
[----:B------:R-:W-:Y:S05]  /*7b80*/  BSYNC B0 ;  /* 0x0000000000007941 */ /* 0x000fea0003800000 */
.L_x_633:
[----:B------:R-:W2:Y:S01]  /*7b90*/  LDL R2, [R1+0x34] ;  /* 0x0000340001027983 */ /* 0x000ea20000100800 */
        /* <DEDUP_REMOVED lines=49> */
[----:B--2---:R-:W-:-:S04]  /*7eb0*/  IMAD R227, R2, R0, R6 ;  /* 0x0000000002e37224 */ /* 0x004fc800078e0206 */
[--C-:B------:R-:W-:Y:S01]  /*7ec0*/  IMAD.IADD R2, R227, 0x1, R0.reuse ;  /* 0x00000001e3027824 */ /* 0x100fe200078e0200 */
[----:B------:R-:W-:-:S04]  /*7ed0*/  PRMT R0, RZ, 0x7610, R0 ;  /* 0x00007610ff007816 */ /* 0x000fc80000000000 */
[----:B------:R-:W-:-:S04]  /*7ee0*/  IMNMX R24, R7, R2, PT ;  /* 0x0000000207187217 */ /* 0x000fc80003800200 */
[----:B------:R-:W-:Y:S01]  /*7ef0*/  ISETP.GT.AND P0, PT, R24, R227, PT ;  /* 0x000000e31800720c */ /* 0x000fe20003f04270 */
[----:B------:R1:W-:-:S12]  /*7f00*/  STL [R1+0x1c], R24 ;  /* 0x00001c1801007387 */ /* 0x0003d80000100800 */
[----:B------:R-:W-:Y:S05]  /*7f10*/  @!P0 BRA `(.L_x_635) ;  /* 0x000155c000008947 */ /* 0x000fea0003800000 */
[----:B------:R-:W2:Y:S04]  /*7f20*/  LDL R28, [R1+0xc] ;  /* 0x00000c00011c7983 */ /* 0x000ea80000100800 */
[----:B------:R-:W3:Y:S04]  /*7f30*/  LDL R8, [R1+0x48] ;  /* 0x0000480001087983 */ /* 0x000ee80000100800 */
[----:B------:R-:W2:Y:S01]  /*7f40*/  LDL R25, [R1+0x18] ;  /* 0x0000180001197983 */ /* 0x000ea20000100800 */
[----:B------:R-:W-:-:S03]  /*7f50*/  ISETP.NE.U32.AND P0, PT, RZ, c[0x0][0x340], PT ;  /* 0x0000d000ff007a0c */ /* 0x000fc60003f05070 */
[----:B------:R-:W3:Y:S01]  /*7f60*/  LDL.64 R26, [R1+0x10] ;  /* 0x00001000011a7983 */ /* 0x000ee20000100a00 */
[----:B------:R-:W-:-:S03]  /*7f70*/  ISETP.NE.AND.EX P1, PT, RZ, c[0x0][0x344], PT, P0 ;  /* 0x0000d100ff007a0c */ /* 0x000fc60003f25300 */
[----:B------:R-:W3:Y:S10]  /*7f80*/  LDL.LU R21, [R1+0x20] ;  /* 0x0000200001157983 */ /* 0x000ef40000300800 */
[----:B------:R-:W-:Y:S01]  /*7f90*/  @P1 IMAD.MOV.U32 R2, RZ, RZ, 0x4 ;  /* 0x00000004ff021424 */ /* 0x000fe200078e00ff */
[----:B------:R-:W1:Y:S01]  /*7fa0*/  S2R R4, SR_TID.X ;  /* 0x0000000000047919 */ /* 0x000e620000002100 */
[----:B------:R-:W-:-:S02]  /*7fb0*/  SHF.R.S32.HI R0, RZ, 0x1f, R140 ;  /* 0x0000001fff007819 */ /* 0x000fc4000001148c */
[----:B------:R-:W-:-:S03]  /*7fc0*/  ISETP.NE.U32.AND P2, PT, RZ, c[0x0][0x348], PT ;  /* 0x0000d200ff007a0c */ /* 0x000fc60003f45070 */
[----:B------:R-:W-:Y:S02]  /*7fd0*/  IMAD R0, R0, c[0x0][0x178], RZ ;  /* 0x00005e0000007a24 */ /* 0x000fe400078e02ff */
[----:B--2---:R-:W-:-:S05]  /*7fe0*/  @P1 IMAD.WIDE R2, R28, R2, c[0x0][0x340] ;  /* 0x0000d0001c021625 */ /* 0x004fca00078e0202 */
[----:B------:R2:W4:Y:S01]  /*7ff0*/  @P1 LDG.E R18, [R2.64] ;  /* 0x0000000602121981 */ /* 0x000522000c1e1900 */
[----:B-1----:R-:W-:-:S04]  /*8000*/  SHF.R.S32.HI R20, RZ, 0x1f, R4 ;  /* 0x0000001fff147819 */ /* 0x002fc80000011404 */
[----:B------:R-:W-:-:S04]  /*8010*/  LEA.HI R20, R20, R4, RZ, 0x3 ;  /* 0x0000000414147211 */ /* 0x000fc800078f18ff */
[----:B------:R-:W-:Y:S01]  /*8020*/  SHF.R.S32.HI R20, RZ, 0x3, R20 ;  /* 0x00000003ff147819 */ /* 0x000fe20000011414 */
[----:B------:R-:W-:Y:S01]  /*8030*/  IMAD.WIDE.U32 R4, R140, c[0x0][0x178], RZ ;  /* 0x00005e008c047a25 */ /* 0x000fe200078e00ff */
[----:B------:R-:W-:-:S03]  /*8040*/  SHF.R.S32.HI R17, RZ, 0x1f, R28 ;  /* 0x0000001fff117819 */ /* 0x000fc6000001141c */
[----:B------:R-:W-:Y:S01]  /*8050*/  IMAD R0, R140, c[0x0][0x17c], R0 ;  /* 0x00005f008c007a24 */ /* 0x000fe200078e0200 */
[----:B---3--:R-:W-:-:S03]  /*8060*/  IADD3 R8, R8, R246, RZ ;  /* 0x000000f608087210 */ /* 0x008fc60007ffe0ff */
[----:B------:R-:W-:Y:S01]  /*8070*/  IMAD.IADD R5, R5, 0x1, R0 ;  /* 0x0000000105057824 */ /* 0x000fe200078e0200 */
[----:B--2---:R-:W-:Y:S02]  /*8080*/  SHF.R.S32.HI R3, RZ, 0x1f, R20 ;  /* 0x0000001fff037819 */ /* 0x004fe40000011414 */
[----:B------:R-:W-:-:S04]  /*8090*/  IADD3 R2, P0, R20, R11, RZ ;  /* 0x0000000b14027210 */ /* 0x000fc80007f1e0ff */
[----:B------:R-:W-:Y:S02]  /*80a0*/  LEA.HI.X.SX32 R9, R11, R3, 0x1, P0 ;  /* 0x000000030b097211 */ /* 0x000fe400000f0eff */
[----:B------:R-:W-:Y:S01]  /*80b0*/  ISETP.NE.AND.EX P0, PT, RZ, c[0x0][0x34c], PT, P2 ;  /* 0x0000d300ff007a0c */ /* 0x000fe20003f05320 */
[----:B------:R-:W-:-:S03]  /*80c0*/  IMAD.WIDE.U32 R4, R25, c[0x0][0x1b8], R4 ;  /* 0x00006e0019047a25 */ /* 0x000fc600078e0004 */
[----:B------:R-:W-:Y:S01]  /*80d0*/  SEL R6, R17, RZ, !P0 ;  /* 0x000000ff11067207 */ /* 0x000fe20004000000 */
[----:B------:R-:W-:Y:S01]  /*80e0*/  @P3 IMAD.HI.U32 R10, R8, c[0x0][0x2c8], RZ ;  /* 0x0000b200080a3a27 */ /* 0x000fe200078e00ff */
[----:B------:R-:W-:-:S03]  /*80f0*/  SEL R3, R28, RZ, !P0 ;  /* 0x000000ff1c037207 */ /* 0x000fc60004000000 */
[----:B------:R-:W-:Y:S02]  /*8100*/  IMAD R5, R25, c[0x0][0x1bc], R5 ;  /* 0x00006f0019057a24 */ /* 0x000fe400078e0205 */
[----:B------:R-:W-:Y:S02]  /*8110*/  IMAD R6, R6, c[0x0][0x1c0], RZ ;  /* 0x0000700006067a24 */ /* 0x000fe400078e02ff */
[----:B------:R-:W-:Y:S01]  /*8120*/  IMAD.MOV.U32 R0, RZ, RZ, R8 ;  /* 0x000000ffff007224 */ /* 0x000fe200078e0008 */
[----:B------:R-:W-:Y:S01]  /*8130*/  @P3 SHF.R.U32.HI R0, RZ, c[0x0][0x2cc], R10 ;  /* 0x0000b300ff003a19 */ /* 0x000fe2000001160a */
[C---:B------:R-:W-:Y:S02]  /*8140*/  IMAD R16, R3.reuse, c[0x0][0x1c4], R6 ;  /* 0x0000710003107a24 */ /* 0x040fe400078e0206 */
[----:B------:R-:W-:Y:S01]  /*8150*/  IMAD.WIDE.U32 R4, R3, c[0x0][0x1c0], R4 ;  /* 0x0000700003047a25 */ /* 0x000fe200078e0004 */
[----:B------:R-:W-:-:S03]  /*8160*/  SHF.R.S32.HI R7, RZ, 0x1f, R26 ;  /* 0x0000001fff077819 */ /* 0x000fc6000001141a */
[C---:B------:R-:W-:Y:S01]  /*8170*/  IMAD R3, R9.reuse, c[0x0][0x1e0], RZ ;  /* 0x0000780009037a24 */ /* 0x040fe200078e02ff */
[----:B------:R-:W-:Y:S01]  /*8180*/  SHF.R.S32.HI R13, RZ, 0x1f, R0 ;  /* 0x0000001fff0d7819 */ /* 0x000fe20000011400 */
[----:B------:R-:W-:Y:S02]  /*8190*/  IMAD.MOV.U32 R6, RZ, RZ, R26 ;  /* 0x000000ffff067224 */ /* 0x000fe400078e001a */
[----:B------:R-:W-:Y:S01]  /*81a0*/  IMAD R12, R9, c[0x0][0x208], RZ ;  /* 0x00008200090c7a24 */ /* 0x000fe200078e02ff */
[----:B------:R-:W-:Y:S01]  /*81b0*/  IADD3 R9, -R0, RZ, RZ ;  /* 0x000000ff00097210 */ /* 0x000fe20007ffe1ff */
[C---:B------:R-:W-:Y:S01]  /*81c0*/  IMAD R19, R2.reuse, c[0x0][0x1e4], R3 ;  /* 0x0000790002137a24 */ /* 0x040fe200078e0203 */
[----:B------:R-:W-:Y:S01]  /*81d0*/  ISETP.GE.AND P4, PT, R135, c[0x0][0x1d4], PT ;  /* 0x0000750087007a0c */ /* 0x000fe20003f86270 */
[----:B------:R-:W-:Y:S02]  /*81e0*/  IMAD.IADD R3, R5, 0x1, R16 ;  /* 0x0000000105037824 */ /* 0x000fe400078e0210 */
[----:B------:R-:W-:Y:S01]  /*81f0*/  IMAD.WIDE.U32 R10, R2, c[0x0][0x1e0], R6 ;  /* 0x00007800020a7a25 */ /* 0x000fe200078e0006 */
[----:B------:R-:W-:-:S03]  /*8200*/  ISETP.GE.AND P5, PT, R26, c[0x0][0x1d4], PT ;  /* 0x000075001a007a0c */ /* 0x000fc60003fa6270 */
[----:B------:R-:W-:-:S04]  /*8210*/  IMAD.WIDE.U32 R14, R2, c[0x0][0x208], R6 ;  /* 0x00008200020e7a25 */ /* 0x000fc800078e0006 */
[----:B------:R-:W-:Y:S02]  /*8220*/  IMAD R16, R2, c[0x0][0x20c], R12 ;  /* 0x0000830002107a24 */ /* 0x000fe400078e020c */
[----:B------:R-:W-:Y:S02]  /*8230*/  IMAD R5, R13, c[0x0][0x1b0], RZ ;  /* 0x00006c000d057a24 */ /* 0x000fe400078e02ff */
[----:B------:R-:W-:Y:S01]  /*8240*/  IMAD.MOV.U32 R2, RZ, RZ, R4 ;  /* 0x000000ffff027224 */ /* 0x000fe200078e0004 */
[----:B------:R-:W-:Y:S01]  /*8250*/  SEL R4, RZ, 0xffffffff, P4 ;  /* 0xffffffffff047807 */ /* 0x000fe20002000000 */
[----:B------:R-:W-:Y:S02]  /*8260*/  IMAD R12, R9, c[0x0][0x2c4], R8 ;  /* 0x0000b100090c7a24 */ /* 0x000fe400078e0208 */
[C---:B------:R-:W-:Y:S02]  /*8270*/  IMAD R8, R0.reuse, c[0x0][0x1b4], R5 ;  /* 0x00006d0000087a24 */ /* 0x040fe400078e0205 */
[----:B------:R-:W-:Y:S01]  /*8280*/  IMAD.WIDE.U32 R2, R0, c[0x0][0x1b0], R2 ;  /* 0x00006c0000027a25 */ /* 0x000fe200078e0002 */
[----:B------:R-:W-:-:S02]  /*8290*/  SHF.L.U32 R0, R4, 0x1, RZ ;  /* 0x0000000104007819 */ /* 0x000fc400000006ff */
[----:B------:R-:W-:Y:S02]  /*82a0*/  SEL R5, RZ, 0x1, P5 ;  /* 0x00000001ff057807 */ /* 0x000fe40002800000 */
[----:B------:R-:W-:Y:S01]  /*82b0*/  SHF.R.S32.HI R4, RZ, 0x1f, R12 ;  /* 0x0000001fff047819 */ /* 0x000fe2000001140c */
[----:B------:R-:W-:Y:S01]  /*82c0*/  IMAD.IADD R9, R15, 0x1, R16 ;  /* 0x000000010f097824 */ /* 0x000fe200078e0210 */
[----:B------:R-:W-:Y:S02]  /*82d0*/  LOP3.LUT R16, R0, 0x2, R5, 0xe2, !PT ;  /* 0x0000000200107812 */ /* 0x000fe400078ee205 */
[----:B------:R-:W-:Y:S01]  /*82e0*/  IADD3 R5, R3, R8, RZ ;  /* 0x0000000803057210 */ /* 0x000fe20007ffe0ff */
[----:B------:R-:W-:Y:S01]  /*82f0*/  IMAD R0, R4, c[0x0][0x1a8], RZ ;  /* 0x00006a0004007a24 */ /* 0x000fe200078e02ff */
[----:B------:R-:W-:Y:S01]  /*8300*/  MOV R4, R2 ;  /* 0x0000000200047202 */ /* 0x000fe20000000f00 */
[----:B------:R-:W-:Y:S01]  /*8310*/  IMAD.MOV.U32 R8, RZ, RZ, R14 ;  /* 0x000000ffff087224 */ /* 0x000fe200078e000e */
[----:B------:R-:W-:Y:S01]  /*8320*/  ISETP.NE.U32.AND P0, PT, RZ, c[0x0][0x350], PT ;  /* 0x0000d400ff007a0c */ /* 0x000fe20003f05070 */
[----:B------:R-:W-:-:S02]  /*8330*/  IMAD.IADD R11, R11, 0x1, R19 ;  /* 0x000000010b0b7824 */ /* 0x000fc400078e0213 */
[C---:B------:R-:W-:Y:S01]  /*8340*/  IMAD R14, R12.reuse, c[0x0][0x1ac], R0 ;  /* 0x00006b000c0e7a24 */ /* 0x040fe200078e0200 */
[----:B------:R-:W-:Y:S01]  /*8350*/  ISETP.NE.AND.EX P0, PT, RZ, c[0x0][0x354], PT, P0 ;  /* 0x0000d500ff007a0c */ /* 0x000fe20003f05300 */
[----:B------:R-:W-:-:S04]  /*8360*/  IMAD.WIDE.U32 R12, R12, c[0x0][0x1a8], R4 ;  /* 0x00006a000c0c7a25 */ /* 0x000fc800078e0004 */
[----:B------:R-:W-:-:S04]  /*8370*/  IMAD.WIDE.U32 R8, R25, c[0x0][0x210], R8 ;  /* 0x0000840019087a25 */ /* 0x000fc800078e0008 */
[----:B------:R-:W-:Y:S01]  /*8380*/  IMAD.WIDE.U32 R4, R25, c[0x0][0x1e8], R10 ;  /* 0x00007a0019047a25 */ /* 0x000fe200078e000a */
[----:B------:R-:W-:Y:S02]  /*8390*/  LOP3.LUT R21, R21, 0xfffffffe, RZ, 0xc0, !PT ;  /* 0xfffffffe15157812 */ /* 0x000fe400078ec0ff */
[----:B------:R-:W-:Y:S01]  /*83a0*/  ISETP.GE.AND P3, PT, R138, c[0x0][0x1d4], PT ;  /* 0x000075008a007a0c */ /* 0x000fe20003f66270 */
[----:B------:R-:W-:Y:S01]  /*83b0*/  IMAD R5, R25, c[0x0][0x1ec], R5 ;  /* 0x00007b0019057a24 */ /* 0x000fe200078e0205 */
[----:B------:R-:W-:Y:S02]  /*83c0*/  ISETP.GE.AND P6, PT, R135, c[0x0][0x198], PT ;  /* 0x0000660087007a0c */ /* 0x000fe40003fc6270 */
[----:B------:R-:W-:Y:S02]  /*83d0*/  IADD3 R102, R24, -0x1, RZ ;  /* 0xffffffff18667810 */ /* 0x000fe40007ffe0ff */
[----:B------:R-:W-:Y:S02]  /*83e0*/  IADD3 R11, R20, R246, RZ ;  /* 0x000000f6140b7210 */ /* 0x000fe40007ffe0ff */
[----:B------:R-:W-:-:S02]  /*83f0*/  ISETP.GE.AND P2, PT, R138, c[0x0][0x198], PT ;  /* 0x000066008a007a0c */ /* 0x000fc40003f46270 */
[--C-:B----4-:R-:W-:Y:S01]  /*8400*/  @P1 SHF.R.S32.HI R3, RZ, 0x1f, R18.reuse ;  /* 0x0000001fff031819 */ /* 0x110fe20000011412 */
[----:B------:R-:W-:Y:S02]  /*8410*/  @!P1 IMAD.MOV.U32 R3, RZ, RZ, R17 ;  /* 0x000000ffff039224 */ /* 0x000fe400078e0011 */
[----:B------:R-:W-:Y:S01]  /*8420*/  @P1 IMAD.MOV.U32 R2, RZ, RZ, R18 ;  /* 0x000000ffff021224 */ /* 0x000fe200078e0012 */
[----:B------:R-:W-:Y:S02]  /*8430*/  @!P1 MOV R2, R28 ;  /* 0x0000001c00029202 */ /* 0x000fe40000000f00 */
[----:B------:R-:W-:Y:S01]  /*8440*/  SEL R10, R3, RZ, !P0 ;  /* 0x000000ff030a7207 */ /* 0x000fe20004000000 */
[----:B------:R-:W-:Y:S01]  /*8450*/  IMAD R3, R25, c[0x0][0x214], R9 ;  /* 0x0000850019037a24 */ /* 0x000fe200078e0209 */
[----:B------:R-:W-:Y:S02]  /*8460*/  SEL R0, R2, RZ, !P0 ;  /* 0x000000ff02007207 */ /* 0x000fe40004000000 */
[----:B------:R-:W-:-:S02]  /*8470*/  IADD3 R9, R13, R14, RZ ;  /* 0x0000000e0d097210 */ /* 0x000fc40007ffe0ff */
[----:B------:R-:W-:-:S04]  /*8480*/  LEA R15, P0, R12, c[0x0][0x160], 0x1 ;  /* 0x000058000c0f7a11 */ /* 0x000fc800078008ff */
[----:B------:R-:W-:Y:S02]  /*8490*/  LEA.HI.X R12, R12, c[0x0][0x164], R9, 0x1, P0 ;  /* 0x000059000c0c7a11 */ /* 0x000fe400000f0c09 */
[----:B------:R-:W-:Y:S02]  /*84a0*/  ISETP.GE.AND P0, PT, R26, c[0x0][0x198], PT ;  /* 0x000066001a007a0c */ /* 0x000fe40003f06270 */
[----:B------:R-:W-:-:S11]  /*84b0*/  SEL R2, RZ, 0x4, P3 ;  /* 0x00000004ff027807 */ /* 0x000fd60001800000 */
[----:B------:R-:W-:-:S05]  /*84c0*/  @P0 LOP3.LUT R21, R21, 0x1, RZ, 0xfc, !PT ;  /* 0x0000000115150812 */ /* 0x000fca00078efcff */
[----:B------:R1:W-:Y:S01]  /*84d0*/  STL [R1+0x20], R21 ;  /* 0x0000201501007387 */ /* 0x0003e20000100800 */
[----:B------:R-:W-:Y:S01]  /*84e0*/  LOP3.LUT R116, R16, R2, RZ, 0xfc, !PT ;  /* 0x0000000210747212 */ /* 0x000fe200078efcff */
[----:B------:R-:W-:Y:S02]  /*84f0*/  IMAD.MOV.U32 R2, RZ, RZ, R8 ;  /* 0x000000ffff027224 */ /* 0x000fe400078e0008 */
[C---:B------:R-:W-:Y:S02]  /*8500*/  IMAD R8, R10.reuse, c[0x0][0x1f0], RZ ;  /* 0x00007c000a087a24 */ /* 0x040fe400078e02ff */
[----:B------:R-:W-:Y:S02]  /*8510*/  IMAD R10, R10, c[0x0][0x218], RZ ;  /* 0x000086000a0a7a24 */ /* 0x000fe400078e02ff */
[----:B------:R-:W-:-:S04]  /*8520*/  IMAD.WIDE.U32 R230, R0, c[0x0][0x218], R2 ;  /* 0x0000860000e67a25 */ /* 0x000fc800078e0002 */
[----:B------:R-:W-:-:S04]  /*8530*/  IMAD.WIDE.U32 R228, R0, c[0x0][0x1f0], R4 ;  /* 0x00007c0000e47a25 */ /* 0x000fc800078e0004 */
[C---:B------:R-:W-:Y:S02]  /*8540*/  IMAD R2, R0.reuse, c[0x0][0x1f4], R8 ;  /* 0x00007d0000027a24 */ /* 0x040fe400078e0208 */
[----:B------:R-:W-:Y:S02]  /*8550*/  IMAD R0, R0, c[0x0][0x21c], R10 ;  /* 0x0000870000007a24 */ /* 0x000fe400078e020a */
[----:B------:R-:W-:-:S03]  /*8560*/  IMAD.IADD R232, R229, 0x1, R2 ;  /* 0x00000001e5e87824 */ /* 0x000fc600078e0202 */
[----:B------:R-:W-:Y:S01]  /*8570*/  IADD3 R233, R231, R0, RZ ;  /* 0x00000000e7e97210 */ /* 0x000fe20007ffe0ff */
[----:B------:R-:W-:Y:S05]  /*8580*/  BRA.DIV ~URZ, `(.L_x_636) ;  /* 0x00019a527f007947 */ /* 0x000fea000b800000 */
[----:B------:R2:W3:Y:S02]  /*8590*/  SHFL.IDX PT, R10, R12, RZ, 0x181f ;  /* 0x00181fff0c0a7589 */ /* 0x0004e400000e0000 */
.L_x_799:
[----:B------:R-:W-:Y:S05]  /*85a0*/  BRA.DIV ~URZ, `(.L_x_637) ;  /* 0x00019aa27f007947 */ /* 0x000fea000b800000 */
[----:B------:R4:W1:Y:S02]  /*85b0*/  SHFL.IDX PT, R0, R15, RZ, 0x181f ;  /* 0x00181fff0f007589 */ /* 0x00086400000e0000 */
.L_x_800:
[----:B------:R-:W-:Y:S01]  /*85c0*/  IMAD R30, R243, c[0x0][0x2c4], RZ ;  /* 0x0000b100f31e7a24 */ /* 0x000fe200078e02ff */
[----:B------:R-:W-:Y:S01]  /*85d0*/  BSSY B0, `(.L_x_638) ;  /* 0x0000014000007945 */ /* 0x000fe20003800000 */
[----:B------:R-:W-:Y:S02]  /*85e0*/  SHF.R.S32.HI R13, RZ, 0x1f, R135 ;  /* 0x0000001fff0d7819 */ /* 0x000fe40000011487 */
[----:B------:R-:W-:Y:S02]  /*85f0*/  SHF.R.S32.HI R14, RZ, 0x1f, R138 ;  /* 0x0000001fff0e7819 */ /* 0x000fe4000001148a */
[----:B------:R-:W-:-:S13]  /*8600*/  ISETP.GE.AND P0, PT, R11, R30, PT ;  /* 0x0000001e0b00720c */ /* 0x000fda0003f06270 */
[----:B------:R-:W-:Y:S05]  /*8610*/  @P0 BRA `(.L_x_639) ;  /* 0x000000f000000947 */ /* 0x000fea0003800000 */
[----:B--2---:R-:W2:Y:S04]  /*8620*/  LDL.64 R2, [R1+0x10] ;  /* 0x0000100001027983 */ /* 0x004ea80000100a00 */
[----:B----4-:R-:W4:Y:S01]  /*8630*/  LDL R4, [R1+0x20] ;  /* 0x0000200001047983 */ /* 0x010f220000100800 */
[----:B-12---:R-:W-:Y:S02]  /*8640*/  LEA R8, P0, R2, R0, 0x1 ;  /* 0x0000000002087211 */ /* 0x006fe400078008ff */
[----:B----4-:R-:W-:Y:S02]  /*8650*/  LOP3.LUT P1, RZ, R4, 0x1, RZ, 0xc0, !PT ;  /* 0x0000000104ff7812 */ /* 0x010fe4000782c0ff */
[----:B---3--:R-:W-:Y:S02]  /*8660*/  LEA.HI.X R9, R2, R10, R7, 0x1, P0 ;  /* 0x0000000a02097211 */ /* 0x008fe400000f0c07 */
[----:B------:R-:W-:-:S04]  /*8670*/  LEA R4, P0, R135, R0, 0x1 ;  /* 0x0000000087047211 */ /* 0x000fc800078008ff */
[----:B------:R-:W-:Y:S02]  /*8680*/  LEA.HI.X R5, R135, R10, R13, 0x1, P0 ;  /* 0x0000000a87057211 */ /* 0x000fe400000f0c0d */
[----:B------:R-:W-:-:S03]  /*8690*/  LEA R2, P0, R138, R0, 0x1 ;  /* 0x000000008a027211 */ /* 0x000fc600078008ff */
[----:B------:R-:W-:Y:S01]  /*86a0*/  @!PT LDS RZ, [RZ] ;  /* 0x00000000fffff984 */ /* 0x000fe20000000800 */
[----:B------:R-:W-:Y:S01]  /*86b0*/  @!PT LDS RZ, [RZ] ;  /* 0x00000000fffff984 */ /* 0x000fe20000000800 */
[----:B------:R-:W-:Y:S01]  /*86c0*/  @!PT LDS RZ, [RZ] ;  /* 0x00000000fffff984 */ /* 0x000fe20000000800 */
[----:B------:R1:W-:Y:S01]  /*86d0*/  LDGSTS.E.BYPASS.LTC128B.128 [R217+0xc100], [R8.64], !P1 ;  /* 0x0c10000008d97fae */ /* 0x0003e2000c901d46 */
[----:B------:R-:W-:-:S03]  /*86e0*/  LEA.HI.X R3, R138, R10, R14, 0x1, P0 ;  /* 0x0000000a8a037211 */ /* 0x000fc600000f0c0e */
[----:B------:R1:W-:Y:S04]  /*86f0*/  LDGSTS.E.BYPASS.LTC128B.128 [R217+0x10100], [R4.64], !P6 ;  /* 0x1010000004d97fae */ /* 0x0003e8000f101d46 */
[----:B------:R1:W-:Y:S02]  /*8700*/  LDGSTS.E.BYPASS.LTC128B.128 [R217+0x14100], [R2.64], !P2 ;  /* 0x1410000002d97fae */ /* 0x0003e4000d101d46 */
.L_x_639:
[----:B------:R-:W-:Y:S05]  /*8710*/  BSYNC B0 ;  /* 0x0000000000007941 */ /* 0x000fea0003800000 */
.L_x_638:
[----:B------:R-:W-:Y:S05]  /*8720*/  BRA.DIV ~URZ, `(.L_x_640) ;  /* 0x000199927f007947 */ /* 0x000fea000b800000 */
[----:B---3--:R3:W2:Y:S04]  /*8730*/  SHFL.IDX PT, R10, R12, 0x1, 0x181f ;  /* 0x00381f000c0a7f89 */ /* 0x0086a800000e0000 */
[----:B-1----:R3:W1:Y:S02]  /*8740*/  SHFL.IDX PT, R0, R15, 0x1, 0x181f ;  /* 0x00381f000f007f89 */ /* 0x00266400000e0000 */
.L_x_801:
[----:B------:R-:W-:Y:S01]  /*8750*/  IADD3 R2, R11, 0x20, RZ ;  /* 0x000000200b027810 */ /* 0x000fe20007ffe0ff */
[----:B------:R-:W-:Y:S03]  /*8760*/  BSSY B0, `(.L_x_641) ;  /* 0x0000012000007945 */ /* 0x000fe60003800000 */
[----:B------:R-:W-:-:S13]  /*8770*/  ISETP.GE.AND P0, PT, R2, R30, PT ;  /* 0x0000001e0200720c */ /* 0x000fda0003f06270 */
[----:B------:R-:W-:Y:S05]  /*8780*/  @P0 BRA `(.L_x_642) ;  /* 0x000000f000000947 */ /* 0x000fea0003800000 */
[----:B---3--:R-:W3:Y:S04]  /*8790*/  LDL.64 R4, [R1+0x10] ;  /* 0x0000100001047983 */ /* 0x008ee80000100a00 */
[----:B----4-:R-:W4:Y:S01]  /*87a0*/  LDL R3, [R1+0x20] ;  /* 0x0000200001037983 */ /* 0x010f220000100800 */
[C---:B-1-3--:R-:W-:Y:S02]  /*87b0*/  LEA R8, P0, R4.reuse, R0, 0x1 ;  /* 0x0000000004087211 */ /* 0x04afe400078008ff */
[----:B----4-:R-:W-:Y:S02]  /*87c0*/  LOP3.LUT P1, RZ, R3, 0x1, RZ, 0xc0, !PT ;  /* 0x0000000103ff7812 */ /* 0x010fe4000782c0ff */
[----:B--2---:R-:W-:Y:S02]  /*87d0*/  LEA.HI.X R9, R4, R10, R7, 0x1, P0 ;  /* 0x0000000a04097211 */ /* 0x004fe400000f0c07 */
        /* <DEDUP_REMOVED lines=10> */
.L_x_642:
[----:B------:R-:W-:Y:S05]  /*8880*/  BSYNC B0 ;  /* 0x0000000000007941 */ /* 0x000fea0003800000 */
.L_x_641:
[----:B------:R-:W-:Y:S05]  /*8890*/  BRA.DIV ~URZ, `(.L_x_643) ;  /* 0x000198f27f007947 */ /* 0x000fea000b800000 */
[----:B--2---:R2:W3:Y:S02]  /*88a0*/  SHFL.IDX PT, R10, R12, 0x2, 0x181f ;  /* 0x00581f000c0a7f89 */ /* 0x0044e400000e0000 */
.L_x_802:
[----:B------:R-:W-:Y:S05]  /*88b0*/  BRA.DIV ~URZ, `(.L_x_644) ;  /* 0x000199427f007947 */ /* 0x000fea000b800000 */
[----:B-1----:R1:W2:Y:S02]  /*88c0*/  SHFL.IDX PT, R0, R15, 0x2, 0x181f ;  /* 0x00581f000f007f89 */ /* 0x0022a400000e0000 */
.L_x_803:
[----:B------:R-:W-:Y:S01]  /*88d0*/  IADD3 R2, R11, 0x40, RZ ;  /* 0x000000400b027810 */ /* 0x000fe20007ffe0ff */
[----:B------:R-:W-:Y:S03]  /*88e0*/  BSSY B0, `(.L_x_645) ;  /* 0x0000012000007945 */ /* 0x000fe60003800000 */
[----:B------:R-:W-:-:S13]  /*88f0*/  ISETP.GE.AND P0, PT, R2, R30, PT ;  /* 0x0000001e0200720c */ /* 0x000fda0003f06270 */
[----:B------:R-:W-:Y:S05]  /*8900*/  @P0 BRA `(.L_x_646) ;  /* 0x000000f000000947 */ /* 0x000fea0003800000 */
[----:B----4-:R-:W4:Y:S04]  /*8910*/  LDL.64 R4, [R1+0x10] ;  /* 0x0000100001047983 */ /* 0x010f280000100a00 */
[----:B---3--:R-:W3:Y:S01]  /*8920*/  LDL R3, [R1+0x20] ;  /* 0x0000200001037983 */ /* 0x008ee20000100800 */
[C---:B--2-4-:R-:W-:Y:S02]  /*8930*/  LEA R8, P0, R4.reuse, R0, 0x1 ;  /* 0x0000000004087211 */ /* 0x054fe400078008ff */
[----:B---3--:R-:W-:Y:S02]  /*8940*/  LOP3.LUT P1, RZ, R3, 0x1, RZ, 0xc0, !PT ;  /* 0x0000000103ff7812 */ /* 0x008fe4000782c0ff */
[----:B------:R-:W-:Y:S02]  /*8950*/  LEA.HI.X R9, R4, R10, R7, 0x1, P0 ;  /* 0x0000000a04097211 */ /* 0x000fe400000f0c07 */
        /* <DEDUP_REMOVED lines=10> */
.L_x_646:
[----:B------:R-:W-:Y:S05]  /*8a00*/  BSYNC B0 ;  /* 0x0000000000007941 */ /* 0x000fea0003800000 */
.L_x_645:
[----:B------:R-:W-:Y:S05]  /*8a10*/  BRA.DIV ~URZ, `(.L_x_647) ;  /* 0x000198527f007947 */ /* 0x000fea000b800000 */
[----:B---3--:R3:W1:Y:S04]  /*8a20*/  SHFL.IDX PT, R10, R12, 0x3, 0x181f ;  /* 0x00781f000c0a7f89 */ /* 0x00866800000e0000 */
[----:B--2---:R3:W2:Y:S02]  /*8a30*/  SHFL.IDX PT, R0, R15, 0x3, 0x181f ;  /* 0x00781f000f007f89 */ /* 0x0046a400000e0000 */
.L_x_804:
[----:B---3--:R-:W3:Y:S04]  /*8a40*/  LDL.64 R16, [R1+0x10] ;  /* 0x0000100001107983 */ /* 0x008ee80000100a00 */
[----:B-1--4-:R-:W4:Y:S01]  /*8a50*/  LDL R15, [R1+0x20] ;  /* 0x00002000010f7983 */ /* 0x012f220000100800 */
[----:B------:R-:W-:Y:S01]  /*8a60*/  IADD3 R2, R11, 0x60, RZ ;  /* 0x000000600b027810 */ /* 0x000fe20007ffe0ff */
[----:B------:R-:W-:Y:S01]  /*8a70*/  IMAD.SHL.U32 R115, R102, 0x40, RZ ;  /* 0x0000004066737824 */ /* 0x000fe200078e00ff */
[----:B------:R-:W-:Y:S01]  /*8a80*/  SHF.R.S32.HI R117, RZ, 0x1f, R102 ;  /* 0x0000001fff757819 */ /* 0x000fe20000011466 */
[----:B------:R-:W1:Y:S01]  /*8a90*/  S2R R12, SR_TID.X ;  /* 0x00000000000c7919 */ /* 0x000e620000002100 */
[----:B------:R-:W-:Y:S01]  /*8aa0*/  ISETP.GE.AND P0, PT, R2, R30, PT ;  /* 0x0000001e0200720c */ /* 0x000fe20003f06270 */
[----:B------:R-:W-:-:S12]  /*8ab0*/  IMAD.MOV.U32 R119, RZ, RZ, c[0x0][0x2c4] ;  /* 0x0000b100ff777624 */ /* 0x000fd800078e00ff */
[----:B--2---:R-:W-:-:S04]  /*8ac0*/  @!P0 LEA R8, P1, R135, R0, 0x1 ;  /* 0x0000000087088211 */ /* 0x004fc800078208ff */
[----:B------:R-:W-:Y:S02]  /*8ad0*/  @!P0 LEA.HI.X R9, R135, R10, R13, 0x1, P1 ;  /* 0x0000000a87098211 */ /* 0x000fe400008f0c0d */
[----:B-1----:R-:W-:-:S04]  /*8ae0*/  SHF.R.S32.HI R120, RZ, 0x1f, R12 ;  /* 0x0000001fff787819 */ /* 0x002fc8000001140c */
[----:B------:R-:W-:-:S04]  /*8af0*/  LEA.HI R120, R120, R12, RZ, 0x3 ;  /* 0x0000000c78787211 */ /* 0x000fc800078f18ff */
[----:B------:R-:W-:Y:S02]  /*8b00*/  SHF.R.S32.HI R120, RZ, 0x3, R120 ;  /* 0x00000003ff787819 */ /* 0x000fe40000011478 */
[----:B---3--:R-:W-:-:S04]  /*8b10*/  @!P0 LEA R4, P1, R16, R0, 0x1 ;  /* 0x0000000010048211 */ /* 0x008fc800078208ff */
[----:B------:R-:W-:Y:S02]  /*8b20*/  @!P0 LEA.HI.X R5, R16, R10, R7, 0x1, P1 ;  /* 0x0000000a10058211 */ /* 0x000fe400008f0c07 */
[----:B------:R-:W-:Y:S01]  /*8b30*/  @!P0 LEA R2, P1, R138, R0, 0x1 ;  /* 0x000000008a028211 */ /* 0x000fe200078208ff */
[----:B------:R-:W-:-:S03]  /*8b40*/  IMAD R0, R117, c[0x0][0x1e0], RZ ;  /* 0x0000780075007a24 */ /* 0x000fc600078e02ff */
[----:B------:R-:W-:Y:S02]  /*8b50*/  @!P0 LEA.HI.X R3, R138, R10, R14, 0x1, P1 ;  /* 0x0000000a8a038211 */ /* 0x000fe400008f0c0e */
[----:B----4-:R-:W-:-:S13]  /*8b60*/  LOP3.LUT P1, RZ, R15, 0x1, RZ, 0xc0, !PT ;  /* 0x000000010fff7812 */ /* 0x010fda000782c0ff */
        /* <DEDUP_REMOVED lines=8> */
[----:B-1----:R-:W-:Y:S01]  /*8bf0*/  IADD3 R4, -R115, R242, -R120 ;  /* 0x000000f273047210 */ /* 0x002fe20007ffe978 */
[----:B------:R-:W-:Y:S01]  /*8c00*/  IMAD R5, R102, c[0x0][0x1e4], R0 ;  /* 0x0000790066057a24 */ /* 0x000fe200078e0200 */
[----:B------:R-:W-:Y:S02]  /*8c10*/  BAR.SYNC.DEFER_BLOCKING 0x0 ;  /* 0x0000000000007b1d */ /* 0x000fe40000010000 */
[----:B------:R-:W-:Y:S01]  /*8c20*/  ISETP.GE.AND P0, PT, R4, 0x21, PT ;  /* 0x000000210400780c */ /* 0x000fe20003f06270 */
[----:B--2---:R-:W-:-:S02]  /*8c30*/  IMAD.MOV.U32 R8, RZ, RZ, 0x20 ;  /* 0x00000020ff087424 */ /* 0x004fc400078e00ff */
[----:B---3--:R-:W-:-:S04]  /*8c40*/  IMAD.WIDE.U32 R2, R102, c[0x0][0x1e0], RZ ;  /* 0x0000780066027a25 */ /* 0x008fc800078e00ff */
[----:B------:R-:W-:Y:S01]  /*8c50*/  IMAD.IADD R3, R3, 0x1, R5 ;  /* 0x0000000103037824 */ /* 0x000fe200078e0205 */
[----:B------:R-:W-:Y:S01]  /*8c60*/  LEA R0, P1, R2, R228, 0x6 ;  /* 0x000000e402007211 */ /* 0x000fe200078230ff */
[----:B------:R-:W-:-:S03]  /*8c70*/  IMAD.WIDE.U32 R6, R8, c[0x0][0x1e0], RZ ;  /* 0x0000780008067a25 */ /* 0x000fc600078e00ff */
[----:B------:R-:W-:Y:S01]  /*8c80*/  LEA.HI.X R2, R2, R232, R3, 0x6, P1 ;  /* 0x000000e802027211 */ /* 0x000fe200008f3403 */
[----:B------:R-:W-:Y:S01]  /*8c90*/  IMAD R5, R8, c[0x0][0x1e4], RZ ;  /* 0x0000790008057a24 */ /* 0x000fe200078e02ff */
[----:B------:R-:W-:-:S04]  /*8ca0*/  @P0 IADD3 R3, P1, R0, R6, RZ ;  /* 0x0000000600030210 */ /* 0x000fc80007f3e0ff */
[----:B------:R-:W-:Y:S02]  /*8cb0*/  @P0 IADD3.X R6, R2, R7, R5, P1, !PT ;  /* 0x0000000702060210 */ /* 0x000fe40000ffe405 */
[----:B------:R-:W-:-:S13]  /*8cc0*/  ISETP.GE.AND P1, PT, R4, 0x1, PT ;  /* 0x000000010400780c */ /* 0x000fda0003f26270 */
[----:B------:R-:W-:-:S04]  /*8cd0*/  @P1 LEA R4, P2, R0, c[0x0][0x1c8], 0x1 ;  /* 0x0000720000041a11 */ /* 0x000fc800078408ff */
[----:B------:R-:W-:Y:S02]  /*8ce0*/  @P1 LEA.HI.X R5, R0, c[0x0][0x1cc], R2, 0x1, P2 ;  /* 0x0000730000051a11 */ /* 0x000fe400010f0c02 */
[----:B------:R-:W-:-:S03]  /*8cf0*/  @P0 LEA R2, P2, R3, c[0x0][0x1c8], 0x1 ;  /* 0x0000720003020a11 */ /* 0x000fc600078408ff */
[----:B------:R-:W-:Y:S01]  /*8d00*/  @!PT LDS RZ, [RZ] ;  /* 0x00000000fffff984 */ /* 0x000fe20000000800 */
[----:B------:R-:W-:Y:S01]  /*8d10*/  @!PT LDS RZ, [RZ] ;  /* 0x00000000fffff984 */ /* 0x000fe20000000800 */
[----:B------:R-:W-:Y:S01]  /*8d20*/  @!PT LDS RZ, [RZ] ;  /* 0x00000000fffff984 */ /* 0x000fe20000000800 */
[----:B------:R1:W-:Y:S01]  /*8d30*/  @P1 LDGSTS.E.BYPASS.LTC128B.128 [R217+0x6100], [R4.64], !P5 ;  /* 0x0610000004d91fae */ /* 0x0003e2000e901d46 */
[----:B------:R-:W-:-:S03]  /*8d40*/  @P0 LEA.HI.X R3, R3, c[0x0][0x1cc], R6, 0x1, P2 ;  /* 0x0000730003030a11 */ /* 0x000fc600010f0c06 */
        /* <DEDUP_REMOVED lines=10> */
.L_x_648:
[----:B------:R-:W-:Y:S01]  /*8df0*/  ULDC.U8 UR4, c[0x0][0x298] ;  /* 0x0000a60000047ab9 */ /* 0x000fe20000000000 */
[----:B------:R-:W-:Y:S01]  /*8e00*/  SHF.R.S32.HI R121, RZ, 0x1f, R12 ;  /* 0x0000001fff797819 */ /* 0x000fe2000001140c */
[----:B-1---5:R-:W-:Y:S01]  /*8e10*/  IMAD.WIDE.U32 R4, R134, c[0x0][0x280], RZ ;  /* 0x0000a00086047a25 */ /* 0x022fe200078e00ff */
[----:B------:R-:W-:Y:S01]  /*8e20*/  ISETP.NE.AND P0, PT, RZ, UR4, PT ;  /* 0x00000004ff007c0c */ /* 0x000fe2000bf05270 */
[----:B------:R-:W-:Y:S01]  /*8e30*/  BSSY B2, `(.L_x_649) ;  /* 0x00006a8000027945 */ /* 0x000fe20003800000 */
[----:B------:R-:W-:Y:S02]  /*8e40*/  SHF.R.S32.HI R0, RZ, 0x1f, R134 ;  /* 0x0000001fff007819 */ /* 0x000fe40000011486 */
[----:B------:R-:W-:Y:S02]  /*8e50*/  LEA.HI R121, R121, R12, RZ, 0x2 ;  /* 0x0000000c79797211 */ /* 0x000fe400078f10ff */
[----:B------:R-:W-:Y:S01]  /*8e60*/  IADD3 R26, R245, R246, RZ ;  /* 0x000000f6f51a7210 */ /* 0x000fe20007ffe0ff */
[C---:B------:R-:W-:Y:S01]  /*8e70*/  IMAD R2, R0.reuse, c[0x0][0x280], RZ ;  /* 0x0000a00000027a24 */ /* 0x040fe200078e02ff */
[----:B------:R-:W-:Y:S01]  /*8e80*/  LOP3.LUT R121, R121, 0xfffffffc, RZ, 0xc0, !PT ;  /* 0xfffffffc79797812 */ /* 0x000fe200078ec0ff */
[----:B------:R-:W-:Y:S01]  /*8e90*/  IMAD R0, R0, c[0x0][0x290], RZ ;  /* 0x0000a40000007a24 */ /* 0x000fe200078e02ff */
[----:B------:R-:W-:Y:S01]  /*8ea0*/  IADD3 R118, R245, 0x40, RZ ;  /* 0x00000040f5767810 */ /* 0x000fe20007ffe0ff */
[C---:B------:R-:W-:Y:S01]  /*8eb0*/  IMAD R7, R134.reuse, c[0x0][0x284], R2 ;  /* 0x0000a10086077a24 */ /* 0x040fe200078e0202 */
[----:B------:R-:W-:Y:S01]  /*8ec0*/  IADD3 R121, -R121, R12, RZ ;  /* 0x0000000c79797210 */ /* 0x000fe20007ffe1ff */
[----:B------:R-:W-:-:S02]  /*8ed0*/  IMAD R6, R134, c[0x0][0x294], R0 ;  /* 0x0000a50086067a24 */ /* 0x000fc400078e0200 */
[----:B------:R-:W-:Y:S01]  /*8ee0*/  IMAD.WIDE.U32 R2, R134, c[0x0][0x290], RZ ;  /* 0x0000a40086027a25 */ /* 0x000fe200078e00ff */
[----:B------:R-:W-:-:S03]  /*8ef0*/  IADD3 R7, R7, R5, RZ ;  /* 0x0000000507077210 */ /* 0x000fc60007ffe0ff */
[----:B------:R-:W-:Y:S02]  /*8f00*/  IMAD R0, R121, 0x40, R26 ;  /* 0x0000004079007824 */ /* 0x000fe400078e021a */
[----:B------:R-:W-:Y:S01]  /*8f10*/  IMAD.IADD R6, R6, 0x1, R3 ;  /* 0x0000000106067824 */ /* 0x000fe200078e0203 */
[----:B------:R-:W-:Y:S05]  /*8f20*/  @!P0 BRA `(.L_x_650) ;  /* 0x0000338000008947 */ /* 0x000fea0003800000 */
[----:B------:R-:W-:Y:S01]  /*8f30*/  ISETP.NE.AND P1, PT, R119, 0x1, PT ;  /* 0x000000017700780c */ /* 0x000fe20003f25270 */
[----:B------:R-:W-:Y:S01]  /*8f40*/  IMAD.MOV.U32 R5, RZ, RZ, R7 ;  /* 0x000000ffff057224 */ /* 0x000fe200078e0007 */
[----:B------:R-:W-:Y:S01]  /*8f50*/  BSSY B0, `(.L_x_651) ;  /* 0x0000068000007945 */ /* 0x000fe20003800000 */
[----:B------:R-:W-:Y:S01]  /*8f60*/  IMAD.MOV.U32 R7, RZ, RZ, R6 ;  /* 0x000000ffff077224 */ /* 0x000fe200078e0006 */
[----:B------:R-:W-:Y:S01]  /*8f70*/  SHF.R.S32.HI R27, RZ, 0x1f, R147 ;  /* 0x0000001fff1b7819 */ /* 0x000fe20000011493 */
[----:B------:R-:W-:Y:S01]  /*8f80*/  IMAD.MOV.U32 R6, RZ, RZ, R2 ;  /* 0x000000ffff067224 */ /* 0x000fe200078e0002 */
[----:B------:R-:W-:Y:S01]  /*8f90*/  SHF.R.S32.HI R47, RZ, 0x1f, R145 ;  /* 0x0000001fff2f7819 */ /* 0x000fe20000011491 */
[----:B------:R-:W-:Y:S01]  /*8fa0*/  CS2R R66, SRZ ;  /* 0x0000000000427805 */ /* 0x000fe2000001ff00 */
[----:B------:R-:W-:Y:S01]  /*8fb0*/  SHF.R.S32.HI R44, RZ, 0x1f, R144 ;  /* 0x0000001fff2c7819 */ /* 0x000fe20000011490 */
[----:B------:R-:W-:Y:S01]  /*8fc0*/  CS2R R40, SRZ ;  /* 0x0000000000287805 */ /* 0x000fe2000001ff00 */
[----:B------:R-:W-:Y:S01]  /*8fd0*/  SHF.R.S32.HI R45, RZ, 0x1f, R146 ;  /* 0x0000001fff2d7819 */ /* 0x000fe20000011492 */
[----:B------:R-:W-:Y:S01]  /*8fe0*/  CS2R R32, SRZ ;  /* 0x0000000000207805 */ /* 0x000fe2000001ff00 */
[----:B------:R-:W-:Y:S01]  /*8ff0*/  SHF.R.S32.HI R46, RZ, 0x1f, R141 ;  /* 0x0000001fff2e7819 */ /* 0x000fe2000001148d */
[----:B------:R-:W-:Y:S01]  /*9000*/  @P1 IMAD.HI.U32 R3, R0, c[0x0][0x2c8], RZ ;  /* 0x0000b20000031a27 */ /* 0x000fe200078e00ff */
[----:B------:R-:W-:Y:S01]  /*9010*/  CS2R R24, SRZ ;  /* 0x0000000000187805 */ /* 0x000fe2000001ff00 */
[----:B------:R-:W-:Y:S01]  /*9020*/  CS2R R20, SRZ ;  /* 0x0000000000147805 */ /* 0x000fe2000001ff00 */
[----:B------:R-:W-:Y:S01]  /*9030*/  CS2R R12, SRZ ;  /* 0x00000000000c7805 */ /* 0x000fe2000001ff00 */
[----:B------:R-:W-:Y:S01]  /*9040*/  CS2R R10, SRZ ;  /* 0x00000000000a7805 */ /* 0x000fe2000001ff00 */
[----:B------:R-:W-:Y:S01]  /*9050*/  @P1 SHF.R.U32.HI R0, RZ, c[0x0][0x2cc], R3 ;  /* 0x0000b300ff001a19 */ /* 0x000fe20000011603 */
[----:B------:R-:W-:Y:S01]  /*9060*/  CS2R R42, SRZ ;  /* 0x00000000002a7805 */ /* 0x000fe2000001ff00 */
[----:B------:R-:W-:Y:S01]  /*9070*/  CS2R R34, SRZ ;  /* 0x0000000000227805 */ /* 0x000fe2000001ff00 */
[----:B------:R-:W-:Y:S01]  /*9080*/  CS2R R28, SRZ ;  /* 0x00000000001c7805 */ /* 0x000fe2000001ff00 */
[----:B------:R-:W-:Y:S01]  /*9090*/  SHF.R.S32.HI R3, RZ, 0x1f, R0 ;  /* 0x0000001fff037819 */ /* 0x000fe20000011400 */
[----:B------:R-:W-:Y:S01]  /*90a0*/  IMAD.WIDE.U32 R4, R0, c[0x0][0x280], R4 ;  /* 0x0000a00000047a25 */ /* 0x000fe200078e0004 */
[----:B------:R-:W-:-:S03]  /*90b0*/  CS2R R22, SRZ ;  /* 0x0000000000167805 */ /* 0x000fc6000001ff00 */
[C---:B------:R-:W-:Y:S01]  /*90c0*/  IMAD R8, R3.reuse, c[0x0][0x280], RZ ;  /* 0x0000a00003087a24 */ /* 0x040fe200078e02ff */
[----:B------:R-:W-:Y:S01]  /*90d0*/  LEA R31, P0, R4, c[0x0][0x270], 0x1 ;  /* 0x00009c00041f7a11 */ /* 0x000fe200078008ff */
[----:B------:R-:W-:Y:S02]  /*90e0*/  IMAD R9, R3, c[0x0][0x290], RZ ;  /* 0x0000a40003097a24 */ /* 0x000fe400078e02ff */
[C---:B------:R-:W-:Y:S02]  /*90f0*/  IMAD R8, R0.reuse, c[0x0][0x284], R8 ;  /* 0x0000a10000087a24 */ /* 0x040fe400078e0208 */
[----:B------:R-:W-:Y:S02]  /*9100*/  IMAD.WIDE.U32 R2, R0, c[0x0][0x290], R6 ;  /* 0x0000a40000027a25 */ /* 0x000fe400078e0006 */
[----:B------:R-:W-:Y:S02]  /*9110*/  CS2R R6, SRZ ;  /* 0x0000000000067805 */ /* 0x000fe4000001ff00 */
[----:B------:R-:W-:Y:S01]  /*9120*/  IMAD.IADD R5, R5, 0x1, R8 ;  /* 0x0000000105057824 */ /* 0x000fe200078e0208 */
[----:B------:R-:W-:Y:S01]  /*9130*/  LEA R36, P1, R2, c[0x0][0x288], 0x1 ;  /* 0x0000a20002247a11 */ /* 0x000fe200078208ff */
[----:B------:R-:W-:-:S02]  /*9140*/  IMAD R0, R0, c[0x0][0x294], R9 ;  /* 0x0000a50000007a24 */ /* 0x000fc400078e0209 */
[----:B------:R-:W-:Y:S01]  /*9150*/  CS2R R8, SRZ ;  /* 0x0000000000087805 */ /* 0x000fe2000001ff00 */
[----:B------:R-:W-:Y:S01]  /*9160*/  LEA.HI.X R19, R4, c[0x0][0x274], R5, 0x1, P0 ;  /* 0x00009d0004137a11 */ /* 0x000fe200000f0c05 */
[----:B------:R-:W-:Y:S01]  /*9170*/  IMAD.IADD R0, R3, 0x1, R0 ;  /* 0x0000000103007824 */ /* 0x000fe200078e0200 */
[----:B------:R-:W-:Y:S01]  /*9180*/  ISETP.GE.AND P0, PT, R26, R30, PT ;  /* 0x0000001e1a00720c */ /* 0x000fe20003f06270 */
[----:B------:R1:W2:Y:S03]  /*9190*/  SHFL.IDX PT, R4, R31, RZ, 0x1c1f ;  /* 0x001c1fff1f047589 */ /* 0x0002a600000e0000 */
[----:B------:R-:W-:Y:S01]  /*91a0*/  LEA.HI.X R18, R2, c[0x0][0x28c], R0, 0x1, P1 ;  /* 0x0000a30002127a11 */ /* 0x000fe200008f0c00 */
[----:B------:R1:W3:Y:S04]  /*91b0*/  SHFL.IDX PT, R5, R19, RZ, 0x1c1f ;  /* 0x001c1fff13057589 */ /* 0x0002e800000e0000 */
[----:B------:R1:W4:Y:S04]  /*91c0*/  SHFL.IDX PT, R2, R36, RZ, 0x1c1f ;  /* 0x001c1fff24027589 */ /* 0x00032800000e0000 */
[----:B------:R1:W1:Y:S01]  /*91d0*/  SHFL.IDX PT, R3, R18, RZ, 0x1c1f ;  /* 0x001c1fff12037589 */ /* 0x00026200000e0000 */
[----:B------:R-:W-:Y:S05]  /*91e0*/  @P0 BRA `(.L_x_652) ;  /* 0x000003e000000947 */ /* 0x000fea0003800000 */
[----:B------:R-:W-:Y:S01]  /*91f0*/  ISETP.GE.AND P0, PT, R147, c[0x0][0x27c], PT ;  /* 0x00009f0093007a0c */ /* 0x000fe20003f06270 */
[----:B------:R-:W-:Y:S01]  /*9200*/  CS2R R12, SRZ ;  /* 0x00000000000c7805 */ /* 0x000fe2000001ff00 */
[----:B------:R-:W-:-:S11]  /*9210*/  CS2R R8, SRZ ;  /* 0x0000000000087805 */ /* 0x000fd6000001ff00 */
[C---:B------:R-:W-:Y:S01]  /*9220*/  @!P0 IMAD.SHL.U32 R0, R147.reuse, 0x2, RZ ;  /* 0x0000000293008824 */ /* 0x040fe200078e00ff */
[----:B------:R-:W-:-:S04]  /*9230*/  @!P0 SHF.L.U64.HI R7, R147, 0x1, R27 ;  /* 0x0000000193078819 */ /* 0x000fc8000001021b */
[----:B--2---:R-:W-:-:S05]  /*9240*/  @!P0 IADD3 R10, P1, R4, R0, RZ ;  /* 0x00000000040a8210 */ /* 0x004fca0007f3e0ff */
[----:B---3--:R-:W-:Y:S01]  /*9250*/  @!P0 IMAD.X R11, R5, 0x1, R7, P1 ;  /* 0x00000001050b8824 */ /* 0x008fe200008e0607 */
[----:B----4-:R-:W-:-:S04]  /*9260*/  @!P0 IADD3 R6, P1, R2, R0, RZ ;  /* 0x0000000002068210 */ /* 0x010fc80007f3e0ff */
[----:B------:R2:W5:Y:S01]  /*9270*/  @!P0 LD.E.64 R12, [R10.64] ;  /* 0x000000060a0c8980 */ /* 0x000562000c101b00 */
[----:B-1----:R-:W-:Y:S01]  /*9280*/  @!P0 IMAD.X R7, R3, 0x1, R7, P1 ;  /* 0x0000000103078824 */ /* 0x002fe200008e0607 */
[----:B------:R-:W-:-:S04]  /*9290*/  ISETP.GE.AND P1, PT, R144, c[0x0][0x27c], PT ;  /* 0x00009f0090007a0c */ /* 0x000fc80003f26270 */
[----:B------:R1:W5:Y:S09]  /*92a0*/  @!P0 LD.E.64 R8, [R6.64] ;  /* 0x0000000606088980 */ /* 0x000372000c101b00 */
[C---:B------:R-:W-:Y:S01]  /*92b0*/  @!P1 IMAD.SHL.U32 R14, R144.reuse, 0x2, RZ ;  /* 0x00000002900e9824 */ /* 0x040fe200078e00ff */
[----:B------:R-:W-:-:S04]  /*92c0*/  @!P1 SHF.L.U64.HI R0, R144, 0x1, R44 ;  /* 0x0000000190009819 */ /* 0x000fc8000001022c */
[----:B--2---:R-:W-:-:S05]  /*92d0*/  @!P1 IADD3 R10, P0, R4, R14, RZ ;  /* 0x0000000e040a9210 */ /* 0x004fca0007f1e0ff */
[----:B------:R-:W-:Y:S01]  /*92e0*/  @!P1 IMAD.X R11, R5, 0x1, R0, P0 ;  /* 0x00000001050b9824 */ /* 0x000fe200000e0600 */
[----:B-1----:R-:W-:-:S05]  /*92f0*/  @!P1 IADD3 R6, P0, R2, R14, RZ ;  /* 0x0000000e02069210 */ /* 0x002fca0007f1e0ff */
[----:B------:R-:W-:Y:S01]  /*9300*/  @!P1 IMAD.X R7, R3, 0x1, R0, P0 ;  /* 0x0000000103079824 */ /* 0x000fe200000e0600 */
[----:B------:R-:W-:Y:S01]  /*9310*/  ISETP.GE.AND P0, PT, R146, c[0x0][0x27c], PT ;  /* 0x00009f0092007a0c */ /* 0x000fe20003f06270 */
[----:B------:R-:W-:Y:S01]  /*9320*/  CS2R R20, SRZ ;  /* 0x0000000000147805 */ /* 0x000fe2000001ff00 */
[----:B------:R-:W-:Y:S01]  /*9330*/  CS2R R22, SRZ ;  /* 0x0000000000167805 */ /* 0x000fe2000001ff00 */
[----:B------:R-:W-:-:S04]  /*9340*/  ISETP.GE.AND P2, PT, R141, c[0x0][0x27c], PT ;  /* 0x00009f008d007a0c */ /* 0x000fc80003f46270 */
[----:B------:R1:W5:Y:S04]  /*9350*/  @!P1 LD.E.64 R20, [R10.64] ;  /* 0x000000060a149980 */ /* 0x000368000c101b00 */
[----:B------:R2:W5:Y:S02]  /*9360*/  @!P1 LD.E.64 R22, [R6.64] ;  /* 0x0000000606169980 */ /* 0x000564000c101b00 */
[C---:B------:R-:W-:Y:S01]  /*9370*/  @!P0 IMAD.SHL.U32 R14, R146.reuse, 0x2, RZ ;  /* 0x00000002920e8824 */ /* 0x040fe200078e00ff */
[----:B------:R-:W-:Y:S01]  /*9380*/  @!P0 SHF.L.U64.HI R0, R146, 0x1, R45 ;  /* 0x0000000192008819 */ /* 0x000fe2000001022d */
[----:B------:R-:W-:Y:S01]  /*9390*/  CS2R R24, SRZ ;  /* 0x0000000000187805 */ /* 0x000fe2000001ff00 */
[----:B------:R-:W-:Y:S02]  /*93a0*/  CS2R R28, SRZ ;  /* 0x00000000001c7805 */ /* 0x000fe4000001ff00 */
[----:B-1----:R-:W-:-:S05]  /*93b0*/  @!P0 IADD3 R10, P1, R4, R14, RZ ;  /* 0x0000000e040a8210 */ /* 0x002fca0007f3e0ff */
[----:B------:R-:W-:Y:S01]  /*93c0*/  @!P0 IMAD.X R11, R5, 0x1, R0, P1 ;  /* 0x00000001050b8824 */ /* 0x000fe200008e0600 */
[----:B--2---:R-:W-:Y:S01]  /*93d0*/  @!P0 IADD3 R6, P1, R2, R14, RZ ;  /* 0x0000000e02068210 */ /* 0x004fe20007f3e0ff */
[----:B------:R-:W-:-:S03]  /*93e0*/  @!P2 IMAD.SHL.U32 R14, R141, 0x2, RZ ;  /* 0x000000028d0ea824 */ /* 0x000fc600078e00ff */
[----:B------:R1:W5:Y:S01]  /*93f0*/  @!P0 LD.E.64 R24, [R10.64] ;  /* 0x000000060a188980 */ /* 0x000362000c101b00 */
[----:B------:R-:W-:Y:S01]  /*9400*/  @!P0 IMAD.X R7, R3, 0x1, R0, P1 ;  /* 0x0000000103078824 */ /* 0x000fe200008e0600 */
[----:B------:R-:W-:-:S04]  /*9410*/  @!P2 SHF.L.U64.HI R0, R141, 0x1, R46 ;  /* 0x000000018d00a819 */ /* 0x000fc8000001022e */
[----:B------:R2:W5:Y:S01]  /*9420*/  @!P0 LD.E.64 R28, [R6.64] ;  /* 0x00000006061c8980 */ /* 0x000562000c101b00 */
[----:B------:R-:W-:Y:S01]  /*9430*/  ISETP.GE.AND P1, PT, R142, c[0x0][0x27c], PT ;  /* 0x00009f008e007a0c */ /* 0x000fe20003f26270 */
[----:B------:R-:W-:Y:S01]  /*9440*/  CS2R R32, SRZ ;  /* 0x0000000000207805 */ /* 0x000fe2000001ff00 */
[----:B------:R-:W-:Y:S01]  /*9450*/  CS2R R34, SRZ ;  /* 0x0000000000227805 */ /* 0x000fe2000001ff00 */
[----:B-1----:R-:W-:-:S05]  /*9460*/  @!P2 IADD3 R10, P0, R4, R14, RZ ;  /* 0x0000000e040aa210 */ /* 0x002fca0007f1e0ff */
[----:B------:R-:W-:Y:S01]  /*9470*/  @!P2 IMAD.X R11, R5, 0x1, R0, P0 ;  /* 0x00000001050ba824 */ /* 0x000fe200000e0600 */
[----:B--2---:R-:W-:-:S04]  /*9480*/  @!P2 IADD3 R6, P0, R2, R14, RZ ;  /* 0x0000000e0206a210 */ /* 0x004fc80007f1e0ff */
[C---:B------:R-:W-:Y:S01]  /*9490*/  @!P1 IMAD.WIDE R16, R142.reuse, 0x2, R4 ;  /* 0x000000028e109825 */ /* 0x040fe200078e0204 */
[----:B------:R1:W5:Y:S03]  /*94a0*/  @!P2 LD.E.64 R32, [R10.64] ;  /* 0x000000060a20a980 */ /* 0x000366000c101b00 */
[----:B------:R-:W-:Y:S01]  /*94b0*/  @!P2 IMAD.X R7, R3, 0x1, R0, P0 ;  /* 0x000000010307a824 */ /* 0x000fe200000e0600 */
[----:B------:R-:W-:Y:S01]  /*94c0*/  ISETP.GE.AND P0, PT, R145, c[0x0][0x27c], PT ;  /* 0x00009f0091007a0c */ /* 0x000fe20003f06270 */
[----:B------:R-:W-:-:S03]  /*94d0*/  @!P1 IMAD.WIDE R14, R142, 0x2, R2 ;  /* 0x000000028e0e9825 */ /* 0x000fc600078e0202 */
[----:B------:R2:W5:Y:S09]  /*94e0*/  @!P2 LD.E.64 R34, [R6.64] ;  /* 0x000000060622a980 */ /* 0x000572000c101b00 */
[----:B------:R-:W-:Y:S01]  /*94f0*/  @!P0 IMAD.SHL.U32 R0, R145, 0x2, RZ ;  /* 0x0000000291008824 */ /* 0x000fe200078e00ff */
[----:B-1----:R-:W-:Y:S01]  /*9500*/  CS2R R10, SRZ ;  /* 0x00000000000a7805 */ /* 0x002fe2000001ff00 */
[----:B--2---:R-:W-:-:S05]  /*9510*/  CS2R R6, SRZ ;  /* 0x0000000000067805 */ /* 0x004fca000001ff00 */
[----:B------:R1:W5:Y:S04]  /*9520*/  @!P1 LD.E.64 R10, [R16.64] ;  /* 0x00000006100a9980 */ /* 0x000368000c101b00 */
[----:B------:R2:W5:Y:S01]  /*9530*/  @!P1 LD.E.64 R6, [R14.64] ;  /* 0x000000060e069980 */ /* 0x000562000c101b00 */
[----:B------:R-:W-:Y:S01]  /*9540*/  @!P0 IADD3 R4, P1, R4, R0, RZ ;  /* 0x0000000004048210 */ /* 0x000fe20007f3e0ff */
[----:B------:R-:W-:Y:S01]  /*9550*/  CS2R R40, SRZ ;  /* 0x0000000000287805 */ /* 0x000fe2000001ff00 */
[----:B------:R-:W-:Y:S01]  /*9560*/  CS2R R42, SRZ ;  /* 0x00000000002a7805 */ /* 0x000fe2000001ff00 */
[----:B--2---:R-:W-:-:S05]  /*9570*/  @!P0 SHF.L.U64.HI R14, R145, 0x1, R47 ;  /* 0x00000001910e8819 */ /* 0x004fca000001022f */
[----:B------:R-:W-:Y:S01]  /*9580*/  @!P0 IMAD.X R5, R5, 0x1, R14, P1 ;  /* 0x0000000105058824 */ /* 0x000fe200008e060e */
[----:B------:R-:W-:-:S04]  /*9590*/  @!P0 IADD3 R2, P1, R2, R0, RZ ;  /* 0x0000000002028210 */ /* 0x000fc80007f3e0ff */
[----:B------:R1:W5:Y:S01]  /*95a0*/  @!P0 LD.E.64 R40, [R4.64] ;  /* 0x0000000604288980 */ /* 0x000362000c101b00 */
[----:B------:R-:W-:-:S05]  /*95b0*/  @!P0 IMAD.X R3, R3, 0x1, R14, P1 ;  /* 0x0000000103038824 */ /* 0x000fca00008e060e */
[----:B------:R1:W5:Y:S03]  /*95c0*/  @!P0 LD.E.64 R42, [R2.64] ;  /* 0x00000006022a8980 */ /* 0x000366000c101b00 */
.L_x_652:
[----:B------:R-:W-:Y:S05]  /*95d0*/  BSYNC B0 ;  /* 0x0000000000007941 */ /* 0x000fea0003800000 */
.L_x_651:
[----:B------:R-:W-:Y:S01]  /*95e0*/  IADD3 R0, R26, 0x40, RZ ;  /* 0x000000401a007810 */ /* 0x000fe20007ffe0ff */
[----:B-1--45:R-:W-:Y:S01]  /*95f0*/  IMAD.MOV.U32 R2, RZ, RZ, R32 ;  /* 0x000000ffff027224 */ /* 0x032fe200078e0020 */
[----:B------:R-:W-:Y:S01]  /*9600*/  MOV R14, R6 ;  /* 0x00000006000e7202 */ /* 0x000fe20000000f00 */
[----:B--2---:R-:W-:Y:S01]  /*9610*/  IMAD.MOV.U32 R4, RZ, RZ, R40 ;  /* 0x000000ffff047224 */ /* 0x004fe200078e0028 */
[----:B------:R-:W-:Y:S01]  /*9620*/  ISETP.GE.AND P0, PT, R0, R30, PT ;  /* 0x0000001e0000720c */ /* 0x000fe20003f06270 */
[----:B------:R-:W-:Y:S01]  /*9630*/  IMAD.MOV.U32 R0, RZ, RZ, R33 ;  /* 0x000000ffff007224 */ /* 0x000fe200078e0021 */
[----:B---3--:R-:W1:Y:S01]  /*9640*/  SHFL.IDX PT, R5, R19, 0x1, 0x1c1f ;  /* 0x003c1f0013057f89 */ /* 0x008e6200000e0000 */
[----:B------:R-:W-:Y:S01]  /*9650*/  IMAD.MOV.U32 R3, RZ, RZ, R41 ;  /* 0x000000ffff037224 */ /* 0x000fe200078e0029 */
[----:B------:R-:W-:Y:S01]  /*9660*/  BSSY B0, `(.L_x_653) ;  /* 0x000006d000007945 */ /* 0x000fe20003800000 */
[----:B------:R-:W-:Y:S01]  /*9670*/  IMAD.MOV.U32 R16, RZ, RZ, R8 ;  /* 0x000000ffff107224 */ /* 0x000fe200078e0008 */
[----:B------:R-:W-:Y:S01]  /*9680*/  PRMT R76, R2, 0x5410, R0 ;  /* 0x00005410024c7816 */ /* 0x000fe20000000000 */
[----:B------:R-:W-:Y:S01]  /*9690*/  IMAD.MOV.U32 R2, RZ, RZ, R20 ;  /* 0x000000ffff027224 */ /* 0x000fe200078e0014 */
[----:B------:R-:W-:Y:S01]  /*96a0*/  PRMT R78, R4, 0x5410, R3 ;  /* 0x00005410044e7816 */ /* 0x000fe20000000003 */
[----:B------:R-:W-:Y:S01]  /*96b0*/  IMAD.MOV.U32 R0, RZ, RZ, R21 ;  /* 0x000000ffff007224 */ /* 0x000fe200078e0015 */
[----:B------:R-:W-:Y:S01]  /*96c0*/  MOV R4, R24 ;  /* 0x0000001800047202 */ /* 0x000fe20000000f00 */
[----:B------:R-:W-:Y:S01]  /*96d0*/  IMAD.MOV.U32 R3, RZ, RZ, R25 ;  /* 0x000000ffff037224 */ /* 0x000fe200078e0019 */
[----:B------:R-:W-:Y:S01]  /*96e0*/  CS2R R60, SRZ ;  /* 0x00000000003c7805 */ /* 0x000fe2000001ff00 */
[----:B------:R-:W-:Y:S01]  /*96f0*/  IMAD.MOV.U32 R15, RZ, RZ, R9 ;  /* 0x000000ffff0f7224 */ /* 0x000fe200078e0009 */
[----:B------:R-:W-:Y:S01]  /*9700*/  PRMT R72, R2, 0x5410, R0 ;  /* 0x0000541002487816 */ /* 0x000fe20000000000 */
[----:B------:R-:W-:Y:S01]  /*9710*/  IMAD.MOV.U32 R2, RZ, RZ, R10 ;  /* 0x000000ffff027224 */ /* 0x000fe200078e000a */
[----:B------:R-:W-:Y:S01]  /*9720*/  PRMT R74, R4, 0x5410, R3 ;  /* 0x00005410044a7816 */ /* 0x000fe20000000003 */
[----:B------:R-:W-:Y:S01]  /*9730*/  IMAD.MOV.U32 R0, RZ, RZ, R11 ;  /* 0x000000ffff007224 */ /* 0x000fe200078e000b */
[----:B------:R-:W-:Y:S01]  /*9740*/  MOV R4, R12 ;  /* 0x0000000c00047202 */ /* 0x000fe20000000f00 */
[----:B------:R-:W-:Y:S01]  /*9750*/  IMAD.MOV.U32 R3, RZ, RZ, R13 ;  /* 0x000000ffff037224 */ /* 0x000fe200078e000d */
[----:B------:R-:W-:Y:S01]  /*9760*/  PRMT R69, R16, 0x5410, R15 ;  /* 0x0000541010457816 */ /* 0x000fe2000000000f */
[----:B------:R-:W-:Y:S01]  /*9770*/  CS2R R56, SRZ ;  /* 0x0000000000387805 */ /* 0x000fe2000001ff00 */
[----:B------:R-:W-:Y:S01]  /*9780*/  PRMT R68, R2, 0x5410, R0 ;  /* 0x0000541002447816 */ /* 0x000fe20000000000 */
[----:B------:R-:W-:Y:S01]  /*9790*/  IMAD.MOV.U32 R2, RZ, RZ, R34 ;  /* 0x000000ffff027224 */ /* 0x000fe200078e0022 */
[----:B------:R-:W-:Y:S01]  /*97a0*/  PRMT R70, R4, 0x5410, R3 ;  /* 0x0000541004467816 */ /* 0x000fe20000000003 */
[----:B------:R-:W-:Y:S01]  /*97b0*/  IMAD.MOV.U32 R0, RZ, RZ, R35 ;  /* 0x000000ffff007224 */ /* 0x000fe200078e0023 */
[----:B------:R-:W-:Y:S01]  /*97c0*/  MOV R4, R42 ;  /* 0x0000002a00047202 */ /* 0x000fe20000000f00 */
[----:B------:R-:W-:Y:S01]  /*97d0*/  IMAD.MOV.U32 R3, RZ, RZ, R43 ;  /* 0x000000ffff037224 */ /* 0x000fe200078e002b */
[----:B------:R-:W-:Y:S01]  /*97e0*/  CS2R R52, SRZ ;  /* 0x0000000000347805 */ /* 0x000fe2000001ff00 */
[----:B------:R-:W-:Y:S01]  /*97f0*/  CS2R R48, SRZ ;  /* 0x0000000000307805 */ /* 0x000fe2000001ff00 */
[----:B------:R-:W-:Y:S01]  /*9800*/  PRMT R75, R2, 0x5410, R0 ;  /* 0x00005410024b7816 */ /* 0x000fe20000000000 */
[----:B------:R-:W-:Y:S01]  /*9810*/  IMAD.MOV.U32 R2, RZ, RZ, R22 ;  /* 0x000000ffff027224 */ /* 0x000fe200078e0016 */
[----:B------:R-:W-:Y:S01]  /*9820*/  PRMT R77, R4, 0x5410, R3 ;  /* 0x00005410044d7816 */ /* 0x000fe20000000003 */
[----:B------:R-:W-:Y:S01]  /*9830*/  IMAD.MOV.U32 R3, RZ, RZ, R29 ;  /* 0x000000ffff037224 */ /* 0x000fe200078e001d */
[----:B------:R-:W-:Y:S01]  /*9840*/  MOV R0, R23 ;  /* 0x0000001700007202 */ /* 0x000fe20000000f00 */
[----:B------:R-:W-:Y:S01]  /*9850*/  CS2R R64, SRZ ;  /* 0x0000000000407805 */ /* 0x000fe2000001ff00 */
[----:B------:R-:W-:Y:S01]  /*9860*/  MOV R4, R28 ;  /* 0x0000001c00047202 */ /* 0x000fe20000000f00 */
[----:B------:R-:W-:Y:S01]  /*9870*/  CS2R R62, SRZ ;  /* 0x00000000003e7805 */ /* 0x000fe2000001ff00 */
[----:B------:R-:W-:Y:S01]  /*9880*/  PRMT R71, R2, 0x5410, R0 ;  /* 0x0000541002477816 */ /* 0x000fe20000000000 */
[----:B------:R-:W-:Y:S01]  /*9890*/  IMAD.MOV.U32 R0, RZ, RZ, R7 ;  /* 0x000000ffff007224 */ /* 0x000fe200078e0007 */
[----:B------:R-:W-:Y:S01]  /*98a0*/  PRMT R73, R4, 0x5410, R3 ;  /* 0x0000541004497816 */ /* 0x000fe20000000003 */
[----:B------:R2:W3:Y:S01]  /*98b0*/  SHFL.IDX PT, R2, R36, 0x1, 0x1c1f ;  /* 0x003c1f0024027f89 */ /* 0x0004e200000e0000 */
[----:B------:R-:W-:Y:S01]  /*98c0*/  CS2R R58, SRZ ;  /* 0x00000000003a7805 */ /* 0x000fe2000001ff00 */
[----:B------:R-:W-:Y:S01]  /*98d0*/  CS2R R54, SRZ ;  /* 0x0000000000367805 */ /* 0x000fe2000001ff00 */
[----:B------:R-:W-:Y:S01]  /*98e0*/  CS2R R50, SRZ ;  /* 0x0000000000327805 */ /* 0x000fe2000001ff00 */
[----:B------:R4:W1:Y:S01]  /*98f0*/  SHFL.IDX PT, R4, R31, 0x1, 0x1c1f ;  /* 0x003c1f001f047f89 */ /* 0x00086200000e0000 */
[----:B------:R-:W-:-:S03]  /*9900*/  CS2R R38, SRZ ;  /* 0x0000000000267805 */ /* 0x000fc6000001ff00 */
[----:B------:R1:W1:Y:S01]  /*9910*/  SHFL.IDX PT, R3, R18, 0x1, 0x1c1f ;  /* 0x003c1f0012037f89 */ /* 0x00026200000e0000 */
[----:B--2---:R-:W-:Y:S01]  /*9920*/  CS2R R36, SRZ ;  /* 0x0000000000247805 */ /* 0x004fe2000001ff00 */
[----:B----4-:R-:W-:Y:S01]  /*9930*/  PRMT R31, R14, 0x5410, R0 ;  /* 0x000054100e1f7816 */ /* 0x010fe20000000000 */
[----:B------:R-:W-:Y:S05]  /*9940*/  @P0 BRA `(.L_x_654) ;  /* 0x000003e000000947 */ /* 0x000fea0003800000 */
[----:B---3--:R-:W-:Y:S01]  /*9950*/  ISETP.GE.AND P0, PT, R147, c[0x0][0x27c], PT ;  /* 0x00009f0093007a0c */ /* 0x008fe20003f06270 */
[----:B------:R-:W-:Y:S01]  /*9960*/  CS2R R48, SRZ ;  /* 0x0000000000307805 */ /* 0x000fe2000001ff00 */
[----:B------:R-:W-:-:S11]  /*9970*/  CS2R R50, SRZ ;  /* 0x0000000000327805 */ /* 0x000fd6000001ff00 */
[C---:B------:R-:W-:Y:S01]  /*9980*/  @!P0 IMAD.SHL.U32 R0, R147.reuse, 0x2, RZ ;  /* 0x0000000293008824 */ /* 0x040fe200078e00ff */
[----:B------:R-:W-:-:S04]  /*9990*/  @!P0 SHF.L.U64.HI R15, R147, 0x1, R27 ;  /* 0x00000001930f8819 */ /* 0x000fc8000001021b */
[----:B-1----:R-:W-:-:S05]  /*99a0*/  @!P0 IADD3 R16, P1, R4, R0, RZ ;  /* 0x0000000004108210 */ /* 0x002fca0007f3e0ff */
[----:B------:R-:W-:Y:S01]  /*99b0*/  @!P0 IMAD.X R17, R5, 0x1, R15, P1 ;  /* 0x0000000105118824 */ /* 0x000fe200008e060f */
[----:B------:R-:W-:-:S04]  /*99c0*/  @!P0 IADD3 R14, P1, R2, R0, RZ ;  /* 0x00000000020e8210 */ /* 0x000fc80007f3e0ff */
[----:B------:R1:W5:Y:S01]  /*99d0*/  @!P0 LD.E.64 R48, [R16.64] ;  /* 0x0000000610308980 */ /* 0x000362000c101b00 */
[----:B------:R-:W-:Y:S01]  /*99e0*/  @!P0 IMAD.X R15, R3, 0x1, R15, P1 ;  /* 0x00000001030f8824 */ /* 0x000fe200008e060f */
[----:B------:R-:W-:-:S04]  /*99f0*/  ISETP.GE.AND P1, PT, R144, c[0x0][0x27c], PT ;  /* 0x00009f0090007a0c */ /* 0x000fc80003f26270 */
[----:B------:R2:W5:Y:S09]  /*9a00*/  @!P0 LD.E.64 R50, [R14.64] ;  /* 0x000000060e328980 */ /* 0x000572000c101b00 */
[----:B------:R-:W-:-:S05]  /*9a10*/  @!P1 IMAD.SHL.U32 R0, R144, 0x2, RZ ;  /* 0x0000000290009824 */ /* 0x000fca00078e00ff */
[----:B-1----:R-:W-:Y:S02]  /*9a20*/  @!P1 IADD3 R16, P0, R4, R0, RZ ;  /* 0x0000000004109210 */ /* 0x002fe40007f1e0ff */
[----:B--2---:R-:W-:-:S05]  /*9a30*/  @!P1 SHF.L.U64.HI R15, R144, 0x1, R44 ;  /* 0x00000001900f9819 */ /* 0x004fca000001022c */
[----:B------:R-:W-:Y:S01]  /*9a40*/  @!P1 IMAD.X R17, R5, 0x1, R15, P0 ;  /* 0x0000000105119824 */ /* 0x000fe200000e060f */
[----:B------:R-:W-:-:S05]  /*9a50*/  @!P1 IADD3 R14, P0, R2, R0, RZ ;  /* 0x00000000020e9210 */ /* 0x000fca0007f1e0ff */
[----:B------:R-:W-:Y:S01]  /*9a60*/  @!P1 IMAD.X R15, R3, 0x1, R15, P0 ;  /* 0x00000001030f9824 */ /* 0x000fe200000e060f */
[----:B------:R-:W-:Y:S01]  /*9a70*/  ISETP.GE.AND P0, PT, R146, c[0x0][0x27c], PT ;  /* 0x00009f0092007a0c */ /* 0x000fe20003f06270 */
[----:B------:R-:W-:Y:S01]  /*9a80*/  CS2R R52, SRZ ;  /* 0x0000000000347805 */ /* 0x000fe2000001ff00 */
[----:B------:R-:W-:Y:S01]  /*9a90*/  CS2R R54, SRZ ;  /* 0x0000000000367805 */ /* 0x000fe2000001ff00 */
[----:B------:R-:W-:-:S04]  /*9aa0*/  ISETP.GE.AND P2, PT, R141, c[0x0][0x27c], PT ;  /* 0x00009f008d007a0c */ /* 0x000fc80003f46270 */
[----:B------:R1:W5:Y:S04]  /*9ab0*/  @!P1 LD.E.64 R52, [R16.64] ;  /* 0x0000000610349980 */ /* 0x000368000c101b00 */
[----:B------:R2:W5:Y:S02]  /*9ac0*/  @!P1 LD.E.64 R54, [R14.64] ;  /* 0x000000060e369980 */ /* 0x000564000c101b00 */
[----:B------:R-:W-:Y:S01]  /*9ad0*/  @!P0 IMAD.SHL.U32 R0, R146, 0x2, RZ ;  /* 0x0000000292008824 */ /* 0x000fe200078e00ff */
[----:B------:R-:W-:Y:S01]  /*9ae0*/  CS2R R56, SRZ ;  /* 0x0000000000387805 */ /* 0x000fe2000001ff00 */
[----:B------:R-:W-:-:S03]  /*9af0*/  CS2R R58, SRZ ;  /* 0x00000000003a7805 */ /* 0x000fc6000001ff00 */
[----:B-1----:R-:W-:Y:S02]  /*9b00*/  @!P0 IADD3 R16, P1, R4, R0, RZ ;  /* 0x0000000004108210 */ /* 0x002fe40007f3e0ff */
[----:B--2---:R-:W-:-:S05]  /*9b10*/  @!P0 SHF.L.U64.HI R15, R146, 0x1, R45 ;  /* 0x00000001920f8819 */ /* 0x004fca000001022d */
[----:B------:R-:W-:Y:S01]  /*9b20*/  @!P0 IMAD.X R17, R5, 0x1, R15, P1 ;  /* 0x0000000105118824 */ /* 0x000fe200008e060f */
[----:B------:R-:W-:Y:S01]  /*9b30*/  @!P0 IADD3 R14, P1, R2, R0, RZ ;  /* 0x00000000020e8210 */ /* 0x000fe20007f3e0ff */
[----:B------:R-:W-:-:S03]  /*9b40*/  @!P2 IMAD.SHL.U32 R0, R141, 0x2, RZ ;  /* 0x000000028d00a824 */ /* 0x000fc600078e00ff */
[----:B------:R1:W5:Y:S01]  /*9b50*/  @!P0 LD.E.64 R56, [R16.64] ;  /* 0x0000000610388980 */ /* 0x000362000c101b00 */
[----:B------:R-:W-:-:S05]  /*9b60*/  @!P0 IMAD.X R15, R3, 0x1, R15, P1 ;  /* 0x00000001030f8824 */ /* 0x000fca00008e060f */
[----:B------:R2:W5:Y:S01]  /*9b70*/  @!P0 LD.E.64 R58, [R14.64] ;  /* 0x000000060e3a8980 */ /* 0x000562000c101b00 */
[----:B------:R-:W-:Y:S01]  /*9b80*/  ISETP.GE.AND P1, PT, R142, c[0x0][0x27c], PT ;  /* 0x00009f008e007a0c */ /* 0x000fe20003f26270 */
[----:B------:R-:W-:Y:S01]  /*9b90*/  CS2R R60, SRZ ;  /* 0x00000000003c7805 */ /* 0x000fe2000001ff00 */
[----:B-1----:R-:W-:Y:S02]  /*9ba0*/  @!P2 IADD3 R16, P0, R4, R0, RZ ;  /* 0x000000000410a210 */ /* 0x002fe40007f1e0ff */
[----:B--2---:R-:W-:-:S05]  /*9bb0*/  @!P2 SHF.L.U64.HI R15, R141, 0x1, R46 ;  /* 0x000000018d0fa819 */ /* 0x004fca000001022e */
[--C-:B------:R-:W-:Y:S01]  /*9bc0*/  @!P2 IMAD.X R17, R5, 0x1, R15.reuse, P0 ;  /* 0x000000010511a824 */ /* 0x100fe200000e060f */
[----:B------:R-:W-:Y:S01]  /*9bd0*/  @!P2 IADD3 R14, P0, R2, R0, RZ ;  /* 0x00000000020ea210 */ /* 0x000fe20007f1e0ff */
[----:B------:R-:W-:Y:S01]  /*9be0*/  CS2R R62, SRZ ;  /* 0x00000000003e7805 */ /* 0x000fe2000001ff00 */
[----:B------:R-:W-:Y:S01]  /*9bf0*/  CS2R R36, SRZ ;  /* 0x0000000000247805 */ /* 0x000fe2000001ff00 */
[----:B------:R-:W-:Y:S01]  /*9c00*/  CS2R R38, SRZ ;  /* 0x0000000000267805 */ /* 0x000fe2000001ff00 */
[----:B------:R1:W5:Y:S01]  /*9c10*/  @!P2 LD.E.64 R60, [R16.64] ;  /* 0x00000006103ca980 */ /* 0x000362000c101b00 */
[----:B------:R-:W-:Y:S01]  /*9c20*/  @!P2 IMAD.X R15, R3, 0x1, R15, P0 ;  /* 0x00000001030fa824 */ /* 0x000fe200000e060f */
[----:B------:R-:W-:-:S04]  /*9c30*/  ISETP.GE.AND P0, PT, R145, c[0x0][0x27c], PT ;  /* 0x00009f0091007a0c */ /* 0x000fc80003f06270 */
[----:B------:R2:W5:Y:S09]  /*9c40*/  @!P2 LD.E.64 R62, [R14.64] ;  /* 0x000000060e3ea980 */ /* 0x000572000c101b00 */
[----:B------:R-:W-:Y:S02]  /*9c50*/  @!P0 IMAD.SHL.U32 R0, R145, 0x2, RZ ;  /* 0x0000000291008824 */ /* 0x000fe400078e00ff */
[----:B-1----:R-:W-:-:S05]  /*9c60*/  @!P1 IMAD.WIDE R16, R142, 0x2, R4 ;  /* 0x000000028e109825 */ /* 0x002fca00078e0204 */
[----:B------:R1:W5:Y:S01]  /*9c70*/  @!P1 LD.E.64 R36, [R16.64] ;  /* 0x0000000610249980 */ /* 0x000362000c101b00 */
[----:B--2---:R-:W-:-:S05]  /*9c80*/  @!P1 IMAD.WIDE R14, R142, 0x2, R2 ;  /* 0x000000028e0e9825 */ /* 0x004fca00078e0202 */
        /* <DEDUP_REMOVED lines=10> */
.L_x_654:
[----:B---3--:R-:W-:Y:S05]  /*9d30*/  BSYNC B0 ;  /* 0x0000000000007941 */ /* 0x008fea0003800000 */
.L_x_653:
[----:B-----5:R-:W-:Y:S01]  /*9d40*/  IMAD.MOV.U32 R0, RZ, RZ, R66 ;  /* 0x000000ffff007224 */ /* 0x020fe200078e0042 */
[----:B------:R-:W-:-:S04]  /*9d50*/  DEPBAR.LE SB0, 0x1 ;  /* 0x000080400000791a */ /* 0x000fc80000000000 */
[----:B-1----:R-:W-:Y:S01]  /*9d60*/  IMAD.MOV.U32 R4, RZ, RZ, R67 ;  /* 0x000000ffff047224 */ /* 0x002fe200078e0043 */
[----:B------:R-:W-:Y:S01]  /*9d70*/  BSSY B1, `(.L_x_655) ;  /* 0x000013e000017945 */ /* 0x000fe20003800000 */
[----:B------:R-:W-:Y:S02]  /*9d80*/  IMAD.MOV.U32 R3, RZ, RZ, R60 ;  /* 0x000000ffff037224 */ /* 0x000fe400078e003c */
[----:B------:R-:W-:Y:S01]  /*9d90*/  IMAD.MOV.U32 R2, RZ, RZ, R61 ;  /* 0x000000ffff027224 */ /* 0x000fe200078e003d */
[----:B------:R-:W-:Y:S01]  /*9da0*/  PRMT R86, R0, 0x5410, R4 ;  /* 0x0000541000567816 */ /* 0x000fe20000000004 */
[----:B------:R-:W-:Y:S01]  /*9db0*/  IMAD.MOV.U32 R0, RZ, RZ, R56 ;  /* 0x000000ffff007224 */ /* 0x000fe200078e0038 */
[----:B------:R-:W-:Y:S02]  /*9dc0*/  MOV R4, R57 ;  /* 0x0000003900047202 */ /* 0x000fe40000000f00 */
[----:B------:R-:W-:Y:S01]  /*9dd0*/  PRMT R84, R3, 0x5410, R2 ;  /* 0x0000541003547816 */ /* 0x000fe20000000002 */
[----:B------:R-:W-:Y:S01]  /*9de0*/  IMAD.MOV.U32 R3, RZ, RZ, R52 ;  /* 0x000000ffff037224 */ /* 0x000fe200078e0034 */
[----:B------:R-:W-:Y:S01]  /*9df0*/  PRMT R82, R0, 0x7610, R82 ;  /* 0x0000761000527816 */ /* 0x000fe20000000052 */
[----:B------:R-:W-:-:S02]  /*9e00*/  IMAD.MOV.U32 R0, RZ, RZ, R48 ;  /* 0x000000ffff007224 */ /* 0x000fc400078e0030 */
        /* <DEDUP_REMOVED lines=11> */
[----:B------:R-:W-:-:S02]  /*9ec0*/  MOV R3, R36 ;  /* 0x0000002400037202 */ /* 0x000fc40000000f00 */
[----:B------:R-:W-:Y:S01]  /*9ed0*/  PRMT R85, R85, 0x5410, R4 ;  /* 0x0000541055557816 */ /* 0x000fe20000000004 */
[----:B------:R-:W-:Y:S01]  /*9ee0*/  IMAD.IADD R4, R30, 0x1, -R246 ;  /* 0x000000011e047824 */ /* 0x000fe200078e0af6 */
[----:B------:R-:W-:Y:S01]  /*9ef0*/  PRMT R45, R3, 0x5410, R2 ;  /* 0x00005410032d7816 */ /* 0x000fe20000000002 */
[----:B------:R-:W-:Y:S01]  /*9f00*/  IMAD.MOV.U32 R2, RZ, RZ, R63 ;  /* 0x000000ffff027224 */ /* 0x000fe200078e003f */
[----:B------:R-:W-:Y:S02]  /*9f10*/  MOV R3, R62 ;  /* 0x0000003e00037202 */ /* 0x000fe40000000f00 */
[----:B------:R-:W-:Y:S01]  /*9f20*/  IMNMX R30, R4, 0x80, PT ;  /* 0x00000080041e7817 */ /* 0x000fe20003800200 */
[----:B------:R-:W-:Y:S01]  /*9f30*/  IMAD.MOV.U32 R4, RZ, RZ, R50 ;  /* 0x000000ffff047224 */ /* 0x000fe200078e0032 */
[----:B------:R-:W-:Y:S01]  /*9f40*/  PRMT R81, R0, 0x7610, R81 ;  /* 0x0000761000517816 */ /* 0x000fe20000000051 */
[----:B------:R-:W-:Y:S01]  /*9f50*/  IMAD.MOV.U32 R0, RZ, RZ, R55 ;  /* 0x000000ffff007224 */ /* 0x000fe200078e0037 */
[----:B------:R-:W-:Y:S01]  /*9f60*/  BAR.SYNC.DEFER_BLOCKING 0x0 ;  /* 0x0000000000007b1d */ /* 0x000fe20000010000 */
[----:B------:R-:W-:-:S02]  /*9f70*/  ISETP.GE.AND P0, PT, R245, R30, PT ;  /* 0x0000001ef500720c */ /* 0x000fc40003f06270 */
[----:B------:R-:W-:Y:S01]  /*9f80*/  PRMT R83, R3, 0x5410, R2 ;  /* 0x0000541003537816 */ /* 0x000fe20000000002 */
[----:B------:R-:W-:Y:S01]  /*9f90*/  IMAD.MOV.U32 R3, RZ, RZ, R59 ;  /* 0x000000ffff037224 */ /* 0x000fe200078e003b */
[----:B------:R-:W-:-:S04]  /*9fa0*/  MOV R2, R54 ;  /* 0x0000003600027202 */ /* 0x000fc80000000f00 */
[----:B------:R-:W-:Y:S01]  /*9fb0*/  PRMT R79, R2, 0x5410, R0 ;  /* 0x00005410024f7816 */ /* 0x000fe20000000000 */
[----:B------:R-:W-:Y:S01]  /*9fc0*/  IMAD.MOV.U32 R2, RZ, RZ, R38 ;  /* 0x000000ffff027224 */ /* 0x000fe200078e0026 */
[----:B------:R-:W-:Y:S01]  /*9fd0*/  PRMT R81, R81, 0x5410, R3 ;  /* 0x0000541051517816 */ /* 0x000fe20000000003 */
[----:B------:R-:W-:Y:S01]  /*9fe0*/  IMAD.MOV.U32 R0, RZ, RZ, R39 ;  /* 0x000000ffff007224 */ /* 0x000fe200078e0027 */
[----:B------:R-:W-:-:S04]  /*9ff0*/  MOV R3, R51 ;  /* 0x0000003300037202 */ /* 0x000fc80000000f00 */
[----:B------:R-:W-:Y:S02]  /*a000*/  PRMT R46, R4, 0x5410, R3 ;  /* 0x00005410042e7816 */ /* 0x000fe40000000003 */
[----:B------:R-:W-:Y:S01]  /*a010*/  PRMT R44, R2, 0x5410, R0 ;  /* 0x00005410022c7816 */ /* 0x000fe20000000000 */
[----:B------:R-:W-:Y:S05]  /*a020*/  @P0 BRA `(.L_x_656) ;  /* 0x0000112000000947 */ /* 0x000fea0003800000 */
[----:B------:R-:W-:Y:S01]  /*a030*/  ISETP.GE.AND P0, PT, R142, c[0x0][0x27c], PT ;  /* 0x00009f008e007a0c */ /* 0x000fe20003f06270 */
[----:B------:R-:W-:-:S12]  /*a040*/  BSSY B0, `(.L_x_657) ;  /* 0x000002c000007945 */ /* 0x000fd80003800000 */
[----:B------:R-:W-:Y:S05]  /*a050*/  @P0 BRA `(.L_x_658) ;  /* 0x000002a000000947 */ /* 0x000fea0003800000 */
[----:B------:R-:W1:Y:S01]  /*a060*/  LDS.128 R16, [R239+0xc000] ;  /* 0x00c00000ef107984 */ /* 0x000e620000000c00 */
[----:B------:R-:W-:Y:S02]  /*a070*/  SHF.R.U32.HI R0, RZ, 0x10, R7 ;  /* 0x00000010ff007819 */ /* 0x000fe40000011607 */
[----:B------:R-:W-:Y:S02]  /*a080*/  SHF.R.U64 R27, R10, 0x10, R11 ;  /* 0x000000100a1b7819 */ /* 0x000fe4000000120b */
[----:B------:R-:W-:Y:S02]  /*a090*/  SHF.R.U64 R26, R6, 0x10, R7 ;  /* 0x00000010061a7819 */ /* 0x000fe40000001207 */
[----:B------:R-:W-:Y:S01]  /*a0a0*/  SHF.R.U32.HI R3, RZ, 0x10, R11 ;  /* 0x00000010ff037819 */ /* 0x000fe2000001160b */
[--C-:B-1----:R-:W-:Y:S02]  /*a0b0*/  HADD2.F32 R10, -RZ, R16.reuse.H0_H0 ;  /* 0x20000010ff0a7230 */ /* 0x102fe40000004100 */
[----:B------:R-:W-:-:S02]  /*a0c0*/  HADD2.F32 R7, -RZ, R16.H1_H1 ;  /* 0x30000010ff077230 */ /* 0x000fc40000004100 */
[--C-:B------:R-:W-:Y:S02]  /*a0d0*/  HADD2.F32 R2, -RZ, R19.reuse.H1_H1 ;  /* 0x30000013ff027230 */ /* 0x100fe40000004100 */
[----:B------:R-:W-:Y:S02]  /*a0e0*/  HADD2.F32 R16, -RZ, R0.H0_H0 ;  /* 0x20000000ff107230 */ /* 0x000fe40000004100 */
[----:B------:R-:W-:Y:S02]  /*a0f0*/  HADD2.F32 R11, -RZ, R19.H0_H0 ;  /* 0x20000013ff0b7230 */ /* 0x000fe40000004100 */
[----:B------:R-:W-:Y:S01]  /*a100*/  HADD2.F32 R19, -RZ, R3.H0_H0 ;  /* 0x20000003ff137230 */ /* 0x000fe20000004100 */
[-C--:B------:R-:W-:Y:S01]  /*a110*/  FMUL.FTZ R15, R2, R16.reuse ;  /* 0x00000010020f7220 */ /* 0x080fe20000410000 */
[----:B------:R-:W-:Y:S01]  /*a120*/  HADD2.F32 R0, -RZ, R31.H0_H0 ;  /* 0x2000001fff007230 */ /* 0x000fe20000004100 */
[----:B------:R-:W-:Y:S01]  /*a130*/  FMUL.FTZ R16, R11, R16 ;  /* 0x000000100b107220 */ /* 0x000fe20000410000 */
[----:B------:R-:W-:-:S02]  /*a140*/  HADD2.F32 R14, -RZ, R18.H0_H0 ;  /* 0x20000012ff0e7230 */ /* 0x000fc40000004100 */
[----:B------:R-:W-:Y:S01]  /*a150*/  HADD2.F32 R4, -RZ, R18.H1_H1 ;  /* 0x30000012ff047230 */ /* 0x000fe20000004100 */
[-C--:B------:R-:W-:Y:S01]  /*a160*/  FFMA.FTZ R18, R11, R19.reuse, -R15 ;  /* 0x000000130b127223 */ /* 0x080fe2000001080f */
[----:B------:R-:W-:Y:S01]  /*a170*/  HADD2.F32 R3, -RZ, R68.H0_H0 ;  /* 0x20000044ff037230 */ /* 0x000fe20000004100 */
[-C--:B------:R-:W-:Y:S01]  /*a180*/  FMUL.FTZ R11, R10, R0.reuse ;  /* 0x000000000a0b7220 */ /* 0x080fe20000410000 */
[--C-:B------:R-:W-:Y:S01]  /*a190*/  HADD2.F32 R6, -RZ, R17.reuse.H0_H0 ;  /* 0x20000011ff067230 */ /* 0x100fe20000004100 */
[----:B------:R-:W-:Y:S01]  /*a1a0*/  FFMA.FTZ R16, R2, R19, R16 ;  /* 0x0000001302107223 */ /* 0x000fe20000010010 */
[----:B------:R-:W-:Y:S01]  /*a1b0*/  HADD2.F32 R5, -RZ, R17.H1_H1 ;  /* 0x30000011ff057230 */ /* 0x000fe20000004100 */
[C---:B------:R-:W-:Y:S01]  /*a1c0*/  FMUL.FTZ R17, R7.reuse, R0 ;  /* 0x0000000007117220 */ /* 0x040fe20000410000 */
[----:B------:R-:W-:Y:S01]  /*a1d0*/  HADD2.F32 R0, -RZ, R31.H1_H1 ;  /* 0x3000001fff007230 */ /* 0x000fe20000004100 */
[-C--:B------:R-:W-:Y:S01]  /*a1e0*/  FFMA.FTZ R15, R7, R3.reuse, R11 ;  /* 0x00000003070f7223 */ /* 0x080fe2000001000b */
[----:B------:R-:W-:Y:S01]  /*a1f0*/  HADD2.F32 R11, -RZ, R26.H0_H0 ;  /* 0x2000001aff0b7230 */ /* 0x000fe20000004100 */
[----:B------:R-:W-:Y:S01]  /*a200*/  FFMA.FTZ R17, R10, R3, -R17 ;  /* 0x000000030a117223 */ /* 0x000fe20000010811 */
[----:B------:R-:W-:Y:S01]  /*a210*/  HADD2.F32 R2, -RZ, R68.H1_H1 ;  /* 0x30000044ff027230 */ /* 0x000fe20000004100 */
[-C--:B------:R-:W-:Y:S01]  /*a220*/  FMUL.FTZ R3, R4, R0.reuse ;  /* 0x0000000004037220 */ /* 0x080fe20000410000 */
[----:B------:R-:W-:Y:S01]  /*a230*/  HADD2.F32 R19, -RZ, R27.H0_H0 ;  /* 0x2000001bff137230 */ /* 0x000fe20000004100 */
[----:B------:R-:W-:-:S02]  /*a240*/  FMUL.FTZ R0, R14, R0 ;  /* 0x000000000e007220 */ /* 0x000fc40000410000 */
[-C--:B------:R-:W-:Y:S02]  /*a250*/  FMUL.FTZ R7, R5, R11.reuse ;  /* 0x0000000b05077220 */ /* 0x080fe40000410000 */
[----:B------:R-:W-:Y:S02]  /*a260*/  FMUL.FTZ R11, R6, R11 ;  /* 0x0000000b060b7220 */ /* 0x000fe40000410000 */
[-C--:B------:R-:W-:Y:S02]  /*a270*/  FFMA.FTZ R10, R14, R2.reuse, -R3 ;  /* 0x000000020e0a7223 */ /* 0x080fe40000010803 */
[----:B------:R-:W-:Y:S01]  /*a280*/  FFMA.FTZ R2, R4, R2, R0 ;  /* 0x0000000204027223 */ /* 0x000fe20000010000 */
[----:B------:R-:W-:Y:S01]  /*a290*/  F2FP.PACK_AB R4, R15, R17 ;  /* 0x000000110f04723e */ /* 0x000fe200000000ff */
[-C--:B------:R-:W-:Y:S01]  /*a2a0*/  FFMA.FTZ R3, R6, R19.reuse, -R7 ;  /* 0x0000001306037223 */ /* 0x080fe20000010807 */
[----:B------:R-:W-:Y:S01]  /*a2b0*/  F2FP.PACK_AB R7, R16, R18 ;  /* 0x000000121007723e */ /* 0x000fe200000000ff */
[----:B------:R-:W-:Y:S01]  /*a2c0*/  FFMA.FTZ R0, R5, R19, R11 ;  /* 0x0000001305007223 */ /* 0x000fe2000001000b */
[----:B------:R-:W-:-:S04]  /*a2d0*/  F2FP.PACK_AB R6, R2, R10 ;  /* 0x0000000a0206723e */ /* 0x000fc800000000ff */
[----:B------:R-:W-:-:S05]  /*a2e0*/  F2FP.PACK_AB R5, R0, R3 ;  /* 0x000000030005723e */ /* 0x000fca00000000ff */
[----:B------:R1:W-:Y:S02]  /*a2f0*/  STS.128 [R239+0xc000], R4 ;  /* 0x00c00004ef007388 */ /* 0x0003e40000000c00 */
.L_x_658:
[----:B------:R-:W-:Y:S05]  /*a300*/  BSYNC B0 ;  /* 0x0000000000007941 */ /* 0x000fea0003800000 */
.L_x_657:
[----:B------:R-:W-:Y:S01]  /*a310*/  ISETP.GE.AND P0, PT, R147, c[0x0][0x27c], PT ;  /* 0x00009f0093007a0c */ /* 0x000fe20003f06270 */
[----:B------:R-:W-:-:S12]  /*a320*/  BSSY B0, `(.L_x_659) ;  /* 0x000002c000007945 */ /* 0x000fd80003800000 */
[----:B------:R-:W-:Y:S05]  /*a330*/  @P0 BRA `(.L_x_660) ;  /* 0x000002a000000947 */ /* 0x000fea0003800000 */
[----:B-1----:R-:W1:Y:S01]  /*a340*/  LDS.128 R4, [R240+0xc000] ;  /* 0x00c00000f0047984 */ /* 0x002e620000000c00 */
[----:B------:R-:W-:Y:S02]  /*a350*/  SHF.R.U32.HI R0, RZ, 0x10, R9 ;  /* 0x00000010ff007819 */ /* 0x000fe40000011609 */
[--C-:B------:R-:W-:Y:S02]  /*a360*/  SHF.R.U64 R16, R12, 0x10, R13.reuse ;  /* 0x000000100c107819 */ /* 0x100fe4000000120d */
[----:B------:R-:W-:Y:S01]  /*a370*/  SHF.R.U32.HI R3, RZ, 0x10, R13 ;  /* 0x00000010ff037819 */ /* 0x000fe2000001160d */
[----:B------:R-:W-:Y:S01]  /*a380*/  HADD2.F32 R12, -RZ, R0.H0_H0 ;  /* 0x20000000ff0c7230 */ /* 0x000fe20000004100 */
[----:B------:R-:W-:Y:S01]  /*a390*/  SHF.R.U64 R15, R8, 0x10, R9 ;  /* 0x00000010080f7819 */ /* 0x000fe20000001209 */
[----:B------:R-:W-:Y:S02]  /*a3a0*/  HADD2.F32 R0, -RZ, R69.H0_H0 ;  /* 0x20000045ff007230 */ /* 0x000fe40000004100 */
[----:B------:R-:W-:-:S02]  /*a3b0*/  HADD2.F32 R17, -RZ, R3.H0_H0 ;  /* 0x20000003ff117230 */ /* 0x000fc40000004100 */
[----:B------:R-:W-:Y:S02]  /*a3c0*/  HADD2.F32 R3, -RZ, R70.H0_H0 ;  /* 0x20000046ff037230 */ /* 0x000fe40000004100 */
[--C-:B-1----:R-:W-:Y:S02]  /*a3d0*/  HADD2.F32 R2, -RZ, R7.reuse.H1_H1 ;  /* 0x30000007ff027230 */ /* 0x102fe40000004100 */
[----:B------:R-:W-:Y:S02]  /*a3e0*/  HADD2.F32 R9, -RZ, R7.H0_H0 ;  /* 0x20000007ff097230 */ /* 0x000fe40000004100 */
[--C-:B------:R-:W-:Y:S01]  /*a3f0*/  HADD2.F32 R7, -RZ, R4.reuse.H1_H1 ;  /* 0x30000004ff077230 */ /* 0x100fe20000004100 */
[-C--:B------:R-:W-:Y:S01]  /*a400*/  FMUL.FTZ R11, R2, R12.reuse ;  /* 0x0000000c020b7220 */ /* 0x080fe20000410000 */
[----:B------:R-:W-:Y:S01]  /*a410*/  HADD2.F32 R8, -RZ, R4.H0_H0 ;  /* 0x20000004ff087230 */ /* 0x000fe20000004100 */
[----:B------:R-:W-:Y:S01]  /*a420*/  FMUL.FTZ R12, R9, R12 ;  /* 0x0000000c090c7220 */ /* 0x000fe20000410000 */
[--C-:B------:R-:W-:Y:S01]  /*a430*/  HADD2.F32 R10, -RZ, R6.reuse.H0_H0 ;  /* 0x20000006ff0a7230 */ /* 0x100fe20000004100 */
[-C--:B------:R-:W-:Y:S01]  /*a440*/  FMUL.FTZ R13, R7, R0.reuse ;  /* 0x00000000070d7220 */ /* 0x080fe20000410000 */
[----:B------:R-:W-:Y:S01]  /*a450*/  HADD2.F32 R4, -RZ, R6.H1_H1 ;  /* 0x30000006ff047230 */ /* 0x000fe20000004100 */
[----:B------:R-:W-:Y:S01]  /*a460*/  FFMA.FTZ R14, R9, R17, -R11 ;  /* 0x00000011090e7223 */ /* 0x000fe2000001080b */
[----:B------:R-:W-:Y:S01]  /*a470*/  HADD2.F32 R6, -RZ, R5.H0_H0 ;  /* 0x20000005ff067230 */ /* 0x000fe20000004100 */
[C---:B------:R-:W-:Y:S01]  /*a480*/  FMUL.FTZ R9, R8.reuse, R0 ;  /* 0x0000000008097220 */ /* 0x040fe20000410000 */
[----:B------:R-:W-:Y:S01]  /*a490*/  HADD2.F32 R0, -RZ, R69.H1_H1 ;  /* 0x30000045ff007230 */ /* 0x000fe20000004100 */
[----:B------:R-:W-:Y:S01]  /*a4a0*/  FFMA.FTZ R13, R8, R3, -R13 ;  /* 0x00000003080d7223 */ /* 0x000fe2000001080d */
[----:B------:R-:W-:Y:S01]  /*a4b0*/  HADD2.F32 R5, -RZ, R5.H1_H1 ;  /* 0x30000005ff057230 */ /* 0x000fe20000004100 */
[----:B------:R-:W-:Y:S01]  /*a4c0*/  FFMA.FTZ R11, R2, R17, R12 ;  /* 0x00000011020b7223 */ /* 0x000fe2000001000c */
[----:B------:R-:W-:Y:S01]  /*a4d0*/  HADD2.F32 R8, -RZ, R15.H0_H0 ;  /* 0x2000000fff087230 */ /* 0x000fe20000004100 */
[----:B------:R-:W-:Y:S01]  /*a4e0*/  FFMA.FTZ R9, R7, R3, R9 ;  /* 0x0000000307097223 */ /* 0x000fe20000010009 */
        /* <DEDUP_REMOVED lines=9> */
[----:B------:R-:W-:Y:S01]  /*a580*/  FFMA.FTZ R3, R6, R12, -R7 ;  /* 0x0000000c06037223 */ /* 0x000fe20000010807 */
[----:B------:R-:W-:Y:S01]  /*a590*/  F2FP.PACK_AB R7, R11, R14 ;  /* 0x0000000e0b07723e */ /* 0x000fe200000000ff */
[----:B------:R-:W-:Y:S01]  /*a5a0*/  FFMA.FTZ R0, R5, R12, R8 ;  /* 0x0000000c05007223 */ /* 0x000fe20000010008 */
[----:B------:R-:W-:-:S04]  /*a5b0*/  F2FP.PACK_AB R6, R2, R10 ;  /* 0x0000000a0206723e */ /* 0x000fc800000000ff */
[----:B------:R-:W-:-:S05]  /*a5c0*/  F2FP.PACK_AB R5, R0, R3 ;  /* 0x000000030005723e */ /* 0x000fca00000000ff */
[----:B------:R1:W-:Y:S02]  /*a5d0*/  STS.128 [R240+0xc000], R4 ;  /* 0x00c00004f0007388 */ /* 0x0003e40000000c00 */
.L_x_660:
[----:B------:R-:W-:Y:S05]  /*a5e0*/  BSYNC B0 ;  /* 0x0000000000007941 */ /* 0x000fea0003800000 */
.L_x_659:
[----:B------:R-:W-:Y:S01]  /*a5f0*/  ISETP.GE.AND P0, PT, R144, c[0x0][0x27c], PT ;  /* 0x00009f0090007a0c */ /* 0x000fe20003f06270 */
[----:B------:R-:W-:-:S12]  /*a600*/  BSSY B0, `(.L_x_661) ;  /* 0x000002c000007945 */ /* 0x000fd80003800000 */
[----:B------:R-:W-:Y:S05]  /*a610*/  @P0 BRA `(.L_x_662) ;  /* 0x000002a000000947 */ /* 0x000fea0003800000 */
[----:B-1----:R-:W1:Y:S01]  /*a620*/  LDS.128 R4, [R239+0x10000] ;  /* 0x01000000ef047984 */ /* 0x002e620000000c00 */
[----:B------:R-:W-:Y:S02]  /*a630*/  SHF.R.U32.HI R0, RZ, 0x10, R23 ;  /* 0x00000010ff007819 */ /* 0x000fe40000011617 */
[----:B------:R-:W-:Y:S02]  /*a640*/  SHF.R.U32.HI R2, RZ, 0x10, R21 ;  /* 0x00000010ff027819 */ /* 0x000fe40000011615 */
[----:B------:R-:W-:Y:S01]  /*a650*/  SHF.R.U64 R15, R22, 0x10, R23 ;  /* 0x00000010160f7819 */ /* 0x000fe20000001217 */
[----:B------:R-:W-:Y:S01]  /*a660*/  HADD2.F32 R12, -RZ, R0.H0_H0 ;  /* 0x20000000ff0c7230 */ /* 0x000fe20000004100 */
[----:B------:R-:W-:Y:S01]  /*a670*/  SHF.R.U64 R16, R20, 0x10, R21 ;  /* 0x0000001014107819 */ /* 0x000fe20000001215 */
[----:B------:R-:W-:Y:S02]  /*a680*/  HADD2.F32 R0, -RZ, R71.H0_H0 ;  /* 0x20000047ff007230 */ /* 0x000fe40000004100 */
[----:B------:R-:W-:-:S02]  /*a690*/  HADD2.F32 R17, -RZ, R2.H0_H0 ;  /* 0x20000002ff117230 */ /* 0x000fc40000004100 */
[----:B------:R-:W-:Y:S02]  /*a6a0*/  HADD2.F32 R2, -RZ, R72.H0_H0 ;  /* 0x20000048ff027230 */ /* 0x000fe40000004100 */
[--C-:B-1----:R-:W-:Y:S02]  /*a6b0*/  HADD2.F32 R10, -RZ, R7.reuse.H0_H0 ;  /* 0x20000007ff0a7230 */ /* 0x102fe40000004100 */
[----:B------:R-:W-:Y:S02]  /*a6c0*/  HADD2.F32 R7, -RZ, R7.H1_H1 ;  /* 0x30000007ff077230 */ /* 0x000fe40000004100 */
[--C-:B------:R-:W-:Y:S02]  /*a6d0*/  HADD2.F32 R9, -RZ, R4.reuse.H0_H0 ;  /* 0x20000004ff097230 */ /* 0x100fe40000004100 */
[----:B------:R-:W-:Y:S02]  /*a6e0*/  HADD2.F32 R8, -RZ, R4.H1_H1 ;  /* 0x30000004ff087230 */ /* 0x000fe40000004100 */
[----:B------:R-:W-:-:S02]  /*a6f0*/  HADD2.F32 R4, -RZ, R5.H0_H0 ;  /* 0x20000005ff047230 */ /* 0x000fc40000004100 */
[----:B------:R-:W-:Y:S01]  /*a700*/  HADD2.F32 R3, -RZ, R5.H1_H1 ;  /* 0x30000005ff037230 */ /* 0x000fe20000004100 */
[----:B------:R-:W-:Y:S01]  /*a710*/  FMUL.FTZ R5, R7, R12 ;  /* 0x0000000c07057220 */ /* 0x000fe20000410000 */
[--C-:B------:R-:W-:Y:S01]  /*a720*/  HADD2.F32 R11, -RZ, R6.reuse.H0_H0 ;  /* 0x20000006ff0b7230 */ /* 0x100fe20000004100 */
[-C--:B------:R-:W-:Y:S01]  /*a730*/  FMUL.FTZ R13, R8, R0.reuse ;  /* 0x00000000080d7220 */ /* 0x080fe20000410000 */
[----:B------:R-:W-:Y:S01]  /*a740*/  HADD2.F32 R6, -RZ, R6.H1_H1 ;  /* 0x30000006ff067230 */ /* 0x000fe20000004100 */
[----:B------:R-:W-:Y:S02]  /*a750*/  FFMA.FTZ R14, R10, R17, -R5 ;  /* 0x000000110a0e7223 */ /* 0x000fe40000010805 */
[C---:B------:R-:W-:Y:S01]  /*a760*/  FMUL.FTZ R5, R9.reuse, R0 ;  /* 0x0000000009057220 */ /* 0x040fe20000410000 */
[----:B------:R-:W-:Y:S01]  /*a770*/  HADD2.F32 R0, -RZ, R71.H1_H1 ;  /* 0x30000047ff007230 */ /* 0x000fe20000004100 */
[-C--:B------:R-:W-:Y:S02]  /*a780*/  FFMA.FTZ R13, R9, R2.reuse, -R13 ;  /* 0x00000002090d7223 */ /* 0x080fe4000001080d */
[----:B------:R-:W-:Y:S01]  /*a790*/  FFMA.FTZ R9, R8, R2, R5 ;  /* 0x0000000208097223 */ /* 0x000fe20000010005 */
[----:B------:R-:W-:Y:S01]  /*a7a0*/  HADD2.F32 R8, -RZ, R15.H0_H0 ;  /* 0x2000000fff087230 */ /* 0x000fe20000004100 */
[----:B------:R-:W-:Y:S01]  /*a7b0*/  FMUL.FTZ R12, R10, R12 ;  /* 0x0000000c0a0c7220 */ /* 0x000fe20000410000 */
[----:B------:R-:W-:Y:S01]  /*a7c0*/  HADD2.F32 R2, -RZ, R72.H1_H1 ;  /* 0x30000048ff027230 */ /* 0x000fe20000004100 */
[----:B------:R-:W-:-:S02]  /*a7d0*/  FMUL.FTZ R5, R6, R0 ;  /* 0x0000000006057220 */ /* 0x000fc40000410000 */
[----:B------:R-:W-:Y:S01]  /*a7e0*/  FFMA.FTZ R10, R7, R17, R12 ;  /* 0x00000011070a7223 */ /* 0x000fe2000001000c */
[----:B------:R-:W-:Y:S01]  /*a7f0*/  HADD2.F32 R12, -RZ, R16.H0_H0 ;  /* 0x20000010ff0c7230 */ /* 0x000fe20000004100 */
[----:B------:R-:W-:Y:S02]  /*a800*/  FMUL.FTZ R0, R11, R0 ;  /* 0x000000000b007220 */ /* 0x000fe40000410000 */
[-C--:B------:R-:W-:Y:S02]  /*a810*/  FMUL.FTZ R7, R3, R8.reuse ;  /* 0x0000000803077220 */ /* 0x080fe40000410000 */
[----:B------:R-:W-:Y:S02]  /*a820*/  FMUL.FTZ R8, R4, R8 ;  /* 0x0000000804087220 */ /* 0x000fe40000410000 */
[-C--:B------:R-:W-:Y:S02]  /*a830*/  FFMA.FTZ R5, R11, R2.reuse, -R5 ;  /* 0x000000020b057223 */ /* 0x080fe40000010805 */
[----:B------:R-:W-:-:S02]  /*a840*/  FFMA.FTZ R2, R6, R2, R0 ;  /* 0x0000000206027223 */ /* 0x000fc40000010000 */
[----:B------:R-:W-:Y:S01]  /*a850*/  FFMA.FTZ R0, R4, R12, -R7 ;  /* 0x0000000c04007223 */ /* 0x000fe20000010807 */
[----:B------:R-:W-:Y:S01]  /*a860*/  F2FP.PACK_AB R7, R10, R14 ;  /* 0x0000000e0a07723e */ /* 0x000fe200000000ff */
[----:B------:R-:W-:Y:S01]  /*a870*/  FFMA.FTZ R3, R3, R12, R8 ;  /* 0x0000000c03037223 */ /* 0x000fe20000010008 */
[----:B------:R-:W-:Y:S02]  /*a880*/  F2FP.PACK_AB R6, R2, R5 ;  /* 0x000000050206723e */ /* 0x000fe400000000ff */
[----:B------:R-:W-:Y:S02]  /*a890*/  F2FP.PACK_AB R4, R9, R13 ;  /* 0x0000000d0904723e */ /* 0x000fe400000000ff */
[----:B------:R-:W-:-:S05]  /*a8a0*/  F2FP.PACK_AB R5, R3, R0 ;  /* 0x000000000305723e */ /* 0x000fca00000000ff */
[----:B------:R1:W-:Y:S02]  /*a8b0*/  STS.128 [R239+0x10000], R4 ;  /* 0x01000004ef007388 */ /* 0x0003e40000000c00 */
.L_x_662:
[----:B------:R-:W-:Y:S05]  /*a8c0*/  BSYNC B0 ;  /* 0x0000000000007941 */ /* 0x000fea0003800000 */
.L_x_661:
        /* <DEDUP_REMOVED lines=45> */
.L_x_664:
[----:B------:R-:W-:Y:S05]  /*aba0*/  BSYNC B0 ;  /* 0x0000000000007941 */ /* 0x000fea0003800000 */
.L_x_663:
        /* <DEDUP_REMOVED lines=12> */
[----:B------:R-:W-:Y:S02]  /*ac70*/  HADD2.F32 R15, -RZ, R15.H0_H0 ;  /* 0x2000000fff0f7230 */ /* 0x000fe40000004100 */
[--C-:B-1----:R-:W-:Y:S02]  /*ac80*/  HADD2.F32 R10, -RZ, R7.reuse.H0_H0 ;  /* 0x20000007ff0a7230 */ /* 0x102fe40000004100 */
[----:B------:R-:W-:Y:S02]  /*ac90*/  HADD2.F32 R7, -RZ, R7.H1_H1 ;  /* 0x30000007ff077230 */ /* 0x000fe40000004100 */
[--C-:B------:R-:W-:Y:S02]  /*aca0*/  HADD2.F32 R9, -RZ, R4.reuse.H0_H0 ;  /* 0x20000004ff097230 */ /* 0x100fe40000004100 */
[----:B------:R-:W-:-:S02]  /*acb0*/  HADD2.F32 R8, -RZ, R4.H1_H1 ;  /* 0x30000004ff087230 */ /* 0x000fc40000004100 */
[--C-:B------:R-:W-:Y:S02]  /*acc0*/  HADD2.F32 R4, -RZ, R5.reuse.H0_H0 ;  /* 0x20000005ff047230 */ /* 0x100fe40000004100 */
        /* <DEDUP_REMOVED lines=8> */
[----:B------:R-:W-:-:S02]  /*ad50*/  FFMA.FTZ R13, R9, R2, -R13 ;  /* 0x00000002090d7223 */ /* 0x000fc4000001080d */
[----:B------:R-:W-:Y:S01]  /*ad60*/  FFMA.FTZ R9, R8, R2, R5 ;  /* 0x0000000208097223 */ /* 0x000fe20000010005 */
[----:B------:R-:W-:Y:S01]  /*ad70*/  HADD2.F32 R8, -RZ, R14.H0_H0 ;  /* 0x2000000eff087230 */ /* 0x000fe20000004100 */
[----:B------:R-:W-:Y:S01]  /*ad80*/  FMUL.FTZ R12, R10, R12 ;  /* 0x0000000c0a0c7220 */ /* 0x000fe20000410000 */
[----:B------:R-:W-:Y:S01]  /*ad90*/  HADD2.F32 R2, -RZ, R76.H1_H1 ;  /* 0x3000004cff027230 */ /* 0x000fe20000004100 */
[-C--:B------:R-:W-:Y:S02]  /*ada0*/  FMUL.FTZ R5, R6, R0.reuse ;  /* 0x0000000006057220 */ /* 0x080fe40000410000 */
[----:B------:R-:W-:Y:S02]  /*adb0*/  FFMA.FTZ R10, R7, R17, R12 ;  /* 0x00000011070a7223 */ /* 0x000fe4000001000c */
[----:B------:R-:W-:Y:S02]  /*adc0*/  FMUL.FTZ R0, R11, R0 ;  /* 0x000000000b007220 */ /* 0x000fe40000410000 */
[----:B------:R-:W-:-:S02]  /*add0*/  FMUL.FTZ R7, R3, R8 ;  /* 0x0000000803077220 */ /* 0x000fc40000410000 */
[----:B------:R-:W-:Y:S02]  /*ade0*/  FMUL.FTZ R8, R4, R8 ;  /* 0x0000000804087220 */ /* 0x000fe40000410000 */
[-C--:B------:R-:W-:Y:S02]  /*adf0*/  FFMA.FTZ R5, R11, R2.reuse, -R5 ;  /* 0x000000020b057223 */ /* 0x080fe40000010805 */
[----:B------:R-:W-:Y:S02]  /*ae00*/  FFMA.FTZ R2, R6, R2, R0 ;  /* 0x0000000206027223 */ /* 0x000fe40000010000 */
[-C--:B------:R-:W-:Y:S01]  /*ae10*/  FFMA.FTZ R0, R4, R15.reuse, -R7 ;  /* 0x0000000f04007223 */ /* 0x080fe20000010807 */
[----:B------:R-:W-:Y:S01]  /*ae20*/  F2FP.PACK_AB R7, R10, R16 ;  /* 0x000000100a07723e */ /* 0x000fe200000000ff */
[----:B------:R-:W-:Y:S01]  /*ae30*/  FFMA.FTZ R3, R3, R15, R8 ;  /* 0x0000000f03037223 */ /* 0x000fe20000010008 */
[----:B------:R-:W-:Y:S02]  /*ae40*/  F2FP.PACK_AB R6, R2, R5 ;  /* 0x000000050206723e */ /* 0x000fe400000000ff */
[----:B------:R-:W-:-:S02]  /*ae50*/  F2FP.PACK_AB R4, R9, R13 ;  /* 0x0000000d0904723e */ /* 0x000fc400000000ff */
[----:B------:R-:W-:-:S05]  /*ae60*/  F2FP.PACK_AB R5, R3, R0 ;  /* 0x000000000305723e */ /* 0x000fca00000000ff */
[----:B------:R1:W-:Y:S02]  /*ae70*/  STS.128 [R239+0x14000], R4 ;  /* 0x01400004ef007388 */ /* 0x0003e40000000c00 */
.L_x_666:
[----:B------:R-:W-:Y:S05]  /*ae80*/  BSYNC B0 ;  /* 0x0000000000007941 */ /* 0x000fea0003800000 */
.L_x_665:
[----:B------:R-:W-:-:S13]  /*ae90*/  ISETP.GE.AND P0, PT, R145, c[0x0][0x27c], PT ;  /* 0x00009f0091007a0c */ /* 0x000fda0003f06270 */
        /* <DEDUP_REMOVED lines=43> */
.L_x_656:
[----:B------:R-:W-:Y:S05]  /*b150*/  BSYNC B1 ;  /* 0x0000000000017941 */ /* 0x000fea0003800000 */
.L_x_655:
[----:B------:R-:W-:-:S13]  /*b160*/  ISETP.GE.AND P0, PT, R118, R30, PT ;  /* 0x0000001e7600720c */ /* 0x000fda0003f06270 */
[----:B------:R-:W-:Y:S05]  /*b170*/  @P0 BRA `(.L_x_667) ;  /* 0x0000473000000947 */ /* 0x000fea0003800000 */
        /* <DEDUP_REMOVED lines=45> */
.L_x_669:
[----:B------:R-:W-:Y:S05]  /*b450*/  BSYNC B0 ;  /* 0x0000000000007941 */ /* 0x000fea0003800000 */
.L_x_668:
        /* <DEDUP_REMOVED lines=45> */
.L_x_671:
[----:B------:R-:W-:Y:S05]  /*b730*/  BSYNC B0 ;  /* 0x0000000000007941 */ /* 0x000fea0003800000 */
.L_x_670:
        /* <DEDUP_REMOVED lines=45> */
.L_x_673:
[----:B------:R-:W-:Y:S05]  /*ba10*/  BSYNC B0 ;  /* 0x0000000000007941 */ /* 0x000fea0003800000 */
.L_x_672:
        /* <DEDUP_REMOVED lines=45> */
.L_x_675:
[----:B------:R-:W-:Y:S05]  /*bcf0*/  BSYNC B0 ;  /* 0x0000000000007941 */ /* 0x000fea0003800000 */
.L_x_674:
        /* <DEDUP_REMOVED lines=45> */
.L_x_677:
[----:B------:R-:W-:Y:S05]  /*bfd0*/  BSYNC B0 ;  /* 0x0000000000007941 */ /* 0x000fea0003800000 */
.L_x_676:
        /* <DEDUP_REMOVED lines=43> */
[----:B------:R1:W-:Y:S01]  /*c290*/  STS.128 [R240+0x16000], R4 ;  /* 0x01600004f0007388 */ /* 0x0003e20000000c00 */
[----:B------:R-:W-:Y:S05]  /*c2a0*/  BRA `(.L_x_667) ;  /* 0x0000360000007947 */ /* 0x000fea0003800000 */
.L_x_650:
[----:B------:R-:W-:Y:S01]  /*c2b0*/  ISETP.NE.AND P0, PT, R119, 0x1, PT ;  /* 0x000000017700780c */ /* 0x000fe20003f05270 */
[----:B------:R-:W-:Y:S01]  /*c2c0*/  IMAD.MOV.U32 R5, RZ, RZ, R7 ;  /* 0x000000ffff057224 */ /* 0x000fe200078e0007 */
[----:B------:R-:W-:Y:S01]  /*c2d0*/  SHF.R.S32.HI R87, RZ, 0x1f, R107 ;  /* 0x0000001fff577819 */ /* 0x000fe2000001146b */
[----:B------:R-:W-:Y:S01]  /*c2e0*/  IMAD.MOV.U32 R7, RZ, RZ, R6 ;  /* 0x000000ffff077224 */ /* 0x000fe200078e0006 */
[----:B------:R-:W-:Y:S01]  /*c2f0*/  SHF.R.S32.HI R92, RZ, 0x1f, R106 ;  /* 0x0000001fff5c7819 */ /* 0x000fe2000001146a */
[----:B------:R-:W-:Y:S01]  /*c300*/  IMAD.MOV.U32 R6, RZ, RZ, R2 ;  /* 0x000000ffff067224 */ /* 0x000fe200078e0002 */
[----:B------:R-:W-:Y:S01]  /*c310*/  LEA.HI R88, R87, R107, RZ, 0x3 ;  /* 0x0000006b57587211 */ /* 0x000fe200078f18ff */
[----:B------:R-:W-:Y:S01]  /*c320*/  BSSY B0, `(.L_x_678) ;  /* 0x0000048000007945 */ /* 0x000fe20003800000 */
[----:B------:R-:W-:Y:S01]  /*c330*/  LEA.HI R93, R92, R106, RZ, 0x3 ;  /* 0x0000006a5c5d7211 */ /* 0x000fe200078f18ff */
[----:B------:R-:W-:Y:S01]  /*c340*/  CS2R R82, SRZ ;  /* 0x0000000000527805 */ /* 0x000fe2000001ff00 */
[----:B------:R-:W-:Y:S01]  /*c350*/  SHF.R.S32.HI R29, RZ, 0x1f, R104 ;  /* 0x0000001fff1d7819 */ /* 0x000fe20000011468 */
[----:B------:R-:W-:Y:S01]  /*c360*/  CS2R R42, SRZ ;  /* 0x00000000002a7805 */ /* 0x000fe2000001ff00 */
[----:B------:R-:W-:Y:S01]  /*c370*/  CS2R R40, SRZ ;  /* 0x0000000000287805 */ /* 0x000fe2000001ff00 */
        /* <DEDUP_REMOVED lines=11> */
[----:B------:R-:W-:-:S02]  /*c430*/  SHF.R.S32.HI R74, RZ, 0x3, R88 ;  /* 0x00000003ff4a7819 */ /* 0x000fc40000011458 */
[----:B------:R-:W-:Y:S01]  /*c440*/  SHF.R.S32.HI R85, RZ, 0x3, R93 ;  /* 0x00000003ff557819 */ /* 0x000fe2000001145d */
[C---:B------:R-:W-:Y:S01]  /*c450*/  IMAD R8, R3.reuse, c[0x0][0x280], RZ ;  /* 0x0000a00003087a24 */ /* 0x040fe200078e02ff */
[----:B------:R-:W-:Y:S01]  /*c460*/  LEA R31, P0, R4, c[0x0][0x270], 0x1 ;  /* 0x00009c00041f7a11 */ /* 0x000fe200078008ff */
[----:B------:R-:W-:Y:S02]  /*c470*/  IMAD R9, R3, c[0x0][0x290], RZ ;  /* 0x0000a40003097a24 */ /* 0x000fe400078e02ff */
[C---:B------:R-:W-:Y:S02]  /*c480*/  IMAD R8, R0.reuse, c[0x0][0x284], R8 ;  /* 0x0000a10000087a24 */ /* 0x040fe400078e0208 */
[----:B------:R-:W-:Y:S01]  /*c490*/  IMAD.WIDE.U32 R2, R0, c[0x0][0x290], R6 ;  /* 0x0000a40000027a25 */ /* 0x000fe200078e0006 */
[----:B------:R1:W2:Y:S01]  /*c4a0*/  SHFL.IDX PT, R20, R31, RZ, 0x1c1f ;  /* 0x001c1fff1f147589 */ /* 0x0002a200000e0000 */
        /* <DEDUP_REMOVED lines=8> */
[----:B------:R-:W-:Y:S02]  /*c530*/  CS2R R4, SRZ ;  /* 0x0000000000047805 */ /* 0x000fe4000001ff00 */
[----:B------:R1:W3:Y:S01]  /*c540*/  SHFL.IDX PT, R21, R28, RZ, 0x1c1f ;  /* 0x001c1fff1c157589 */ /* 0x0002e200000e0000 */
[----:B------:R-:W-:-:S03]  /*c550*/  LEA.HI.X R27, R2, c[0x0][0x28c], R0, 0x1, P1 ;  /* 0x0000a300021b7a11 */ /* 0x000fc600008f0c00 */
[----:B------:R1:W4:Y:S04]  /*c560*/  SHFL.IDX PT, R2, R32, RZ, 0x1c1f ;  /* 0x001c1fff20027589 */ /* 0x00032800000e0000 */
[----:B------:R1:W1:Y:S02]  /*c570*/  SHFL.IDX PT, R3, R27, RZ, 0x1c1f ;  /* 0x001c1fff1b037589 */ /* 0x00026400000e0000 */
[----:B------:R-:W-:Y:S05]  /*c580*/  @P0 BRA `(.L_x_679) ;  /* 0x0000021000000947 */ /* 0x000fea0003800000 */
[----:B------:R-:W-:Y:S01]  /*c590*/  ISETP.GE.AND P1, PT, R104, c[0x0][0x27c], PT ;  /* 0x00009f0068007a0c */ /* 0x000fe20003f26270 */
[----:B------:R-:W-:Y:S01]  /*c5a0*/  CS2R R18, SRZ ;  /* 0x0000000000127805 */ /* 0x000fe2000001ff00 */
[----:B------:R-:W-:Y:S01]  /*c5b0*/  CS2R R16, SRZ ;  /* 0x0000000000107805 */ /* 0x000fe2000001ff00 */
[----:B------:R-:W-:Y:S01]  /*c5c0*/  CS2R R10, SRZ ;  /* 0x00000000000a7805 */ /* 0x000fe2000001ff00 */
[----:B------:R-:W-:-:S09]  /*c5d0*/  CS2R R8, SRZ ;  /* 0x0000000000087805 */ /* 0x000fd2000001ff00 */
[C---:B------:R-:W-:Y:S01]  /*c5e0*/  @!P1 IMAD.SHL.U32 R4, R104.reuse, 0x2, RZ ;  /* 0x0000000268049824 */ /* 0x040fe200078e00ff */
[----:B------:R-:W-:-:S04]  /*c5f0*/  @!P1 SHF.L.U64.HI R0, R104, 0x1, R29 ;  /* 0x0000000168009819 */ /* 0x000fc8000001021d */
[----:B--2---:R-:W-:-:S04]  /*c600*/  @!P1 IADD3 R24, P0, R20, R4, RZ ;  /* 0x0000000414189210 */ /* 0x004fc80007f1e0ff */
[----:B---3--:R-:W-:Y:S02]  /*c610*/  @!P1 IADD3.X R25, R21, R0, RZ, P0, !PT ;  /* 0x0000000015199210 */ /* 0x008fe400007fe4ff */
[----:B----4-:R-:W-:-:S05]  /*c620*/  @!P1 IADD3 R22, P0, R2, R4, RZ ;  /* 0x0000000402169210 */ /* 0x010fca0007f1e0ff */
[----:B-1----:R-:W-:Y:S01]  /*c630*/  @!P1 IMAD.X R23, R3, 0x1, R0, P0 ;  /* 0x0000000103179824 */ /* 0x002fe200000e0600 */
[----:B------:R-:W-:-:S13]  /*c640*/  ISETP.GE.AND P0, PT, R107, c[0x0][0x27c], PT ;  /* 0x00009f006b007a0c */ /* 0x000fda0003f06270 */
[----:B------:R-:W-:-:S05]  /*c650*/  @!P0 SHF.L.U32 R0, R74, 0x3, RZ ;  /* 0x000000034a008819 */ /* 0x000fca00000006ff */
[----:B------:R-:W-:-:S04]  /*c660*/  @!P0 IMAD.WIDE R6, R0, 0x2, R20 ;  /* 0x0000000200068825 */ /* 0x000fc800078e0214 */
[----:B------:R-:W-:Y:S01]  /*c670*/  @!P0 IMAD.WIDE R4, R0, 0x2, R2 ;  /* 0x0000000200048825 */ /* 0x000fe200078e0202 */
[----:B------:R1:W5:Y:S04]  /*c680*/  @!P0 LD.E.128 R16, [R6.64] ;  /* 0x0000000606108980 */ /* 0x000368000c101d00 */
[----:B------:R2:W5:Y:S01]  /*c690*/  @!P0 LD.E.128 R8, [R4.64] ;  /* 0x0000000604088980 */ /* 0x000562000c101d00 */
[----:B------:R-:W-:Y:S01]  /*c6a0*/  ISETP.GE.AND P0, PT, R106, c[0x0][0x27c], PT ;  /* 0x00009f006a007a0c */ /* 0x000fe20003f06270 */
[----:B------:R-:W-:Y:S01]  /*c6b0*/  CS2R R42, SRZ ;  /* 0x00000000002a7805 */ /* 0x000fe2000001ff00 */
[----:B------:R-:W-:Y:S01]  /*c6c0*/  CS2R R40, SRZ ;  /* 0x0000000000287805 */ /* 0x000fe2000001ff00 */
[----:B------:R-:W-:-:S10]  /*c6d0*/  CS2R R38, SRZ ;  /* 0x0000000000267805 */ /* 0x000fd4000001ff00 */
[----:B------:R-:W-:Y:S01]  /*c6e0*/  @!P0 IMAD.SHL.U32 R0, R85, 0x8, RZ ;  /* 0x0000000855008824 */ /* 0x000fe200078e00ff */
[----:B------:R-:W-:Y:S01]  /*c6f0*/  CS2R R36, SRZ ;  /* 0x0000000000247805 */ /* 0x000fe2000001ff00 */
[----:B------:R-:W-:Y:S01]  /*c700*/  CS2R R14, SRZ ;  /* 0x00000000000e7805 */ /* 0x000fe2000001ff00 */
[----:B------:R-:W-:Y:S01]  /*c710*/  CS2R R12, SRZ ;  /* 0x00000000000c7805 */ /* 0x000fe2000001ff00 */
[----:B------:R-:W-:Y:S01]  /*c720*/  @!P0 IMAD.WIDE R2, R0, 0x2, R2 ;  /* 0x0000000200028825 */ /* 0x000fe200078e0202 */
[----:B-1----:R-:W-:-:S04]  /*c730*/  CS2R R6, SRZ ;  /* 0x0000000000067805 */ /* 0x002fc8000001ff00 */
[----:B------:R1:W5:Y:S01]  /*c740*/  @!P0 LD.E.128 R36, [R2.64] ;  /* 0x0000000602248980 */ /* 0x000362000c101d00 */
[----:B--2---:R-:W-:-:S03]  /*c750*/  @!P0 IMAD.WIDE R4, R0, 0x2, R20 ;  /* 0x0000000200048825 */ /* 0x004fc600078e0214 */
[----:B------:R1:W5:Y:S04]  /*c760*/  @!P1 LD.E.128 R12, [R24.64] ;  /* 0x00000006180c9980 */ /* 0x000368000c101d00 */
[----:B------:R2:W5:Y:S02]  /*c770*/  @!P0 LD.E.128 R40, [R4.64] ;  /* 0x0000000604288980 */ /* 0x000564000c101d00 */
[----:B--2---:R-:W-:-:S06]  /*c780*/  CS2R R4, SRZ ;  /* 0x0000000000047805 */ /* 0x004fcc000001ff00 */
[----:B------:R1:W5:Y:S02]  /*c790*/  @!P1 LD.E.128 R4, [R22.64] ;  /* 0x0000000616049980 */ /* 0x000364000c101d00 */
.L_x_679:
[----:B------:R-:W-:Y:S05]  /*c7a0*/  BSYNC B0 ;  /* 0x0000000000007941 */ /* 0x000fea0003800000 */
.L_x_678:
[----:B------:R-:W-:Y:S01]  /*c7b0*/  IADD3 R0, R26, 0x40, RZ ;  /* 0x000000401a007810 */ /* 0x000fe20007ffe0ff */
[----:B--2--5:R-:W-:Y:S01]  /*c7c0*/  IMAD.MOV.U32 R20, RZ, RZ, R42 ;  /* 0x000000ffff147224 */ /* 0x024fe200078e002a */
[----:B-1----:R-:W-:Y:S01]  /*c7d0*/  MOV R24, R6 ;  /* 0x0000000600187202 */ /* 0x002fe20000000f00 */
[----:B------:R-:W-:Y:S01]  /*c7e0*/  IMAD.MOV.U32 R3, RZ, RZ, R43 ;  /* 0x000000ffff037224 */ /* 0x000fe200078e002b */
[----:B------:R-:W-:Y:S01]  /*c7f0*/  ISETP.GE.AND P0, PT, R0, R30, PT ;  /* 0x0000001e0000720c */ /* 0x000fe20003f06270 */
[----:B----4-:R-:W-:Y:S01]  /*c800*/  IMAD.MOV.U32 R2, RZ, RZ, R40 ;  /* 0x000000ffff027224 */ /* 0x010fe200078e0028 */
        /* <DEDUP_REMOVED lines=8> */
[----:B---3--:R1:W2:Y:S01]  /*c890*/  SHFL.IDX PT, R21, R28, 0x1, 0x1c1f ;  /* 0x003c1f001c157f89 */ /* 0x0082a200000e0000 */
[----:B------:R-:W-:Y:S01]  /*c8a0*/  IMAD.MOV.U32 R0, RZ, RZ, R17 ;  /* 0x000000ffff007224 */ /* 0x000fe200078e0011 */
[----:B------:R-:W-:Y:S01]  /*c8b0*/  PRMT R91, R3, 0x5410, R20 ;  /* 0x00005410035b7816 */ /* 0x000fe20000000014 */
        /* <DEDUP_REMOVED lines=21> */
[----:B------:R-:W-:Y:S01]  /*ca10*/  BSSY B0, `(.L_x_680) ;  /* 0x0000039000007945 */ /* 0x000fe20003800000 */
[----:B------:R-:W-:Y:S01]  /*ca20*/  IMAD.MOV.U32 R3, RZ, RZ, R11 ;  /* 0x000000ffff037224 */ /* 0x000fe200078e000b */
[----:B------:R-:W-:Y:S01]  /*ca30*/  PRMT R86, R0, 0x5410, R2 ;  /* 0x0000541000567816 */ /* 0x000fe20000000002 */
[----:B------:R-:W-:Y:S01]  /*ca40*/  IMAD.MOV.U32 R0, RZ, RZ, R5 ;  /* 0x000000ffff007224 */ /* 0x000fe200078e0005 */
[----:B------:R-:W-:Y:S01]  /*ca50*/  PRMT R89, R89, 0x5410, R20 ;  /* 0x0000541059597816 */ /* 0x000fe20000000014 */
[----:B------:R1:W3:Y:S01]  /*ca60*/  SHFL.IDX PT, R2, R32, 0x1, 0x1c1f ;  /* 0x003c1f0020027f89 */ /* 0x0002e200000e0000 */
[----:B------:R-:W-:Y:S01]  /*ca70*/  PRMT R90, R3, 0x7610, R90 ;  /* 0x00007610035a7816 */ /* 0x000fe2000000005a */
[----:B------:R-:W-:Y:S01]  /*ca80*/  CS2R R80, SRZ ;  /* 0x0000000000507805 */ /* 0x000fe2000001ff00 */
[----:B------:R-:W-:Y:S01]  /*ca90*/  PRMT R56, R24, 0x7610, R56 ;  /* 0x0000761018387816 */ /* 0x000fe20000000038 */
[----:B------:R1:W4:Y:S01]  /*caa0*/  SHFL.IDX PT, R20, R31, 0x1, 0x1c1f ;  /* 0x003c1f001f147f89 */ /* 0x00032200000e0000 */
[----:B------:R-:W-:Y:S01]  /*cab0*/  PRMT R58, R23, 0x7610, R58 ;  /* 0x00007610173a7816 */ /* 0x000fe2000000003a */
[----:B------:R-:W-:Y:S01]  /*cac0*/  CS2R R66, SRZ ;  /* 0x0000000000427805 */ /* 0x000fe2000001ff00 */
[----:B------:R-:W-:Y:S01]  /*cad0*/  PRMT R45, R0, 0x5410, R22 ;  /* 0x00005410002d7816 */ /* 0x000fe20000000016 */
[----:B------:R1:W1:Y:S01]  /*cae0*/  SHFL.IDX PT, R3, R27, 0x1, 0x1c1f ;  /* 0x003c1f001b037f89 */ /* 0x00026200000e0000 */
        /* <DEDUP_REMOVED lines=9> */
[----:B------:R-:W-:Y:S05]  /*cb80*/  @P0 BRA `(.L_x_681) ;  /* 0x0000021000000947 */ /* 0x000fea0003800000 */
[----:B--2---:R-:W-:Y:S01]  /*cb90*/  ISETP.GE.AND P1, PT, R104, c[0x0][0x27c], PT ;  /* 0x00009f0068007a0c */ /* 0x004fe20003f26270 */
[----:B------:R-:W-:Y:S01]  /*cba0*/  CS2R R66, SRZ ;  /* 0x0000000000427805 */ /* 0x000fe2000001ff00 */
[----:B------:R-:W-:Y:S01]  /*cbb0*/  CS2R R64, SRZ ;  /* 0x0000000000407805 */ /* 0x000fe2000001ff00 */
[----:B------:R-:W-:Y:S01]  /*cbc0*/  CS2R R70, SRZ ;  /* 0x0000000000467805 */ /* 0x000fe2000001ff00 */
[----:B------:R-:W-:-:S09]  /*cbd0*/  CS2R R68, SRZ ;  /* 0x0000000000447805 */ /* 0x000fd2000001ff00 */
[C---:B------:R-:W-:Y:S01]  /*cbe0*/  @!P1 IMAD.SHL.U32 R0, R104.reuse, 0x2, RZ ;  /* 0x0000000268009824 */ /* 0x040fe200078e00ff */
[----:B------:R-:W-:-:S04]  /*cbf0*/  @!P1 SHF.L.U64.HI R23, R104, 0x1, R29 ;  /* 0x0000000168179819 */ /* 0x000fc8000001021d */
[----:B----4-:R-:W-:-:S04]  /*cc00*/  @!P1 IADD3 R24, P0, R20, R0, RZ ;  /* 0x0000000014189210 */ /* 0x010fc80007f1e0ff */
[----:B------:R-:W-:Y:S02]  /*cc10*/  @!P1 IADD3.X R25, R21, R23, RZ, P0, !PT ;  /* 0x0000001715199210 */ /* 0x000fe400007fe4ff */
[----:B---3--:R-:W-:-:S05]  /*cc20*/  @!P1 IADD3 R22, P0, R2, R0, RZ ;  /* 0x0000000002169210 */ /* 0x008fca0007f1e0ff */
        /* <DEDUP_REMOVED lines=10> */
[----:B------:R-:W-:Y:S01]  /*ccd0*/  CS2R R78, SRZ ;  /* 0x00000000004e7805 */ /* 0x000fe2000001ff00 */
[----:B------:R-:W-:Y:S01]  /*cce0*/  CS2R R76, SRZ ;  /* 0x00000000004c7805 */ /* 0x000fe2000001ff00 */
[----:B------:R-:W-:Y:S01]  /*ccf0*/  CS2R R50, SRZ ;  /* 0x0000000000327805 */ /* 0x000fe2000001ff00 */
[----:B------:R-:W-:Y:S01]  /*cd00*/  CS2R R48, SRZ ;  /* 0x0000000000307805 */ /* 0x000fe2000001ff00 */
[----:B------:R-:W-:Y:S01]  /*cd10*/  CS2R R54, SRZ ;  /* 0x0000000000367805 */ /* 0x000fe2000001ff00 */
[----:B------:R-:W-:-:S04]  /*cd20*/  CS2R R52, SRZ ;  /* 0x0000000000347805 */ /* 0x000fc8000001ff00 */
[----:B------:R1:W5:Y:S01]  /*cd30*/  @!P1 LD.E.128 R48, [R24.64] ;  /* 0x0000000618309980 */ /* 0x000362000c101d00 */
[----:B------:R-:W-:-:S03]  /*cd40*/  @!P0 IMAD.SHL.U32 R0, R85, 0x8, RZ ;  /* 0x0000000855008824 */ /* 0x000fc600078e00ff */
[----:B------:R1:W5:Y:S01]  /*cd50*/  @!P1 LD.E.128 R52, [R22.64] ;  /* 0x0000000616349980 */ /* 0x000362000c101d00 */
[----:B------:R-:W-:-:S04]  /*cd60*/  @!P0 IMAD.WIDE R20, R0, 0x2, R20 ;  /* 0x0000000200148825 */ /* 0x000fc800078e0214 */
[----:B------:R-:W-:Y:S01]  /*cd70*/  @!P0 IMAD.WIDE R2, R0, 0x2, R2 ;  /* 0x0000000200028825 */ /* 0x000fe200078e0202 */
[----:B------:R1:W5:Y:S04]  /*cd80*/  @!P0 LD.E.128 R80, [R20.64] ;  /* 0x0000000614508980 */ /* 0x000368000c101d00 */
[----:B------:R1:W5:Y:S02]  /*cd90*/  @!P0 LD.E.128 R76, [R2.64] ;  /* 0x00000006024c8980 */ /* 0x000364000c101d00 */
.L_x_681:
[----:B--2---:R-:W-:Y:S05]  /*cda0*/  BSYNC B0 ;  /* 0x0000000000007941 */ /* 0x004fea0003800000 */
.L_x_680:
[----:B-----5:R-:W-:Y:S01]  /*cdb0*/  IMAD.MOV.U32 R0, RZ, RZ, R82 ;  /* 0x000000ffff007224 */ /* 0x020fe200078e0052 */
[----:B------:R-:W-:-:S04]  /*cdc0*/  DEPBAR.LE SB0, 0x1 ;  /* 0x000080400000791a */ /* 0x000fc80000000000 */
[----:B-1--4-:R-:W-:Y:S01]  /*cdd0*/  IMAD.MOV.U32 R20, RZ, RZ, R83 ;  /* 0x000000ffff147224 */ /* 0x012fe200078e0053 */
[----:B------:R-:W-:Y:S01]  /*cde0*/  BSSY B1, `(.L_x_682) ;  /* 0x000016b000017945 */ /* 0x000fe20003800000 */
[----:B------:R-:W-:Y:S02]  /*cdf0*/  IMAD.MOV.U32 R3, RZ, RZ, R80 ;  /* 0x000000ffff037224 */ /* 0x000fe400078e0050 */
[----:B---3--:R-:W-:Y:S01]  /*ce00*/  IMAD.MOV.U32 R2, RZ, RZ, R81 ;  /* 0x000000ffff027224 */ /* 0x008fe200078e0051 */
[----:B------:R-:W-:Y:S01]  /*ce10*/  PRMT R114, R20, 0x5410, R0 ;  /* 0x0000541014727816 */ /* 0x000fe20000000000 */
[----:B------:R-:W-:Y:S01]  /*ce20*/  IMAD.MOV.U32 R0, RZ, RZ, R66 ;  /* 0x000000ffff007224 */ /* 0x000fe200078e0042 */
[----:B------:R-:W-:Y:S01]  /*ce30*/  PRMT R113, R113, 0x5410, R3 ;  /* 0x0000541071717816 */ /* 0x000fe20000000003 */
[----:B------:R-:W-:Y:S01]  /*ce40*/  IMAD.MOV.U32 R20, RZ, RZ, R67 ;  /* 0x000000ffff147224 */ /* 0x000fe200078e0043 */
[----:B------:R-:W-:Y:S01]  /*ce50*/  PRMT R112, R2, 0x7610, R112 ;  /* 0x0000761002707816 */ /* 0x000fe20000000070 */
[----:B------:R-:W-:Y:S01]  /*ce60*/  IMAD.MOV.U32 R3, RZ, RZ, R64 ;  /* 0x000000ffff037224 */ /* 0x000fe200078e0040 */
[----:B------:R-:W-:Y:S01]  /*ce70*/  PRMT R110, R110, 0x5410, R0 ;  /* 0x000054106e6e7816 */ /* 0x000fe20000000000 */
[----:B------:R-:W-:-:S02]  /*ce80*/  IMAD.MOV.U32 R0, RZ, RZ, R50 ;  /* 0x000000ffff007224 */ /* 0x000fc400078e0032 */
[----:B------:R-:W-:Y:S01]  /*ce90*/  IMAD.MOV.U32 R2, RZ, RZ, R65 ;  /* 0x000000ffff027224 */ /* 0x000fe200078e0041 */
[----:B------:R-:W-:Y:S01]  /*cea0*/  PRMT R110, R20, 0x7610, R110 ;  /* 0x00007610146e7816 */ /* 0x000fe2000000006e */
[----:B------:R-:W-:Y:S01]  /*ceb0*/  IMAD.MOV.U32 R20, RZ, RZ, R51 ;  /* 0x000000ffff147224 */ /* 0x000fe200078e0033 */
[----:B------:R-:W-:Y:S02]  /*cec0*/  PRMT R101, R101, 0x5410, R0 ;  /* 0x0000541065657816 */ /* 0x000fe40000000000 */
[----:B------:R-:W-:Y:S01]  /*ced0*/  PRMT R109, R109, 0x5410, R3 ;  /* 0x000054106d6d7816 */ /* 0x000fe20000000003 */
[----:B------:R-:W-:Y:S01]  /*cee0*/  IMAD.MOV.U32 R3, RZ, RZ, R48 ;  /* 0x000000ffff037224 */ /* 0x000fe200078e0030 */
[----:B------:R-:W-:Y:S01]  /*cef0*/  PRMT R101, R20, 0x7610, R101 ;  /* 0x0000761014657816 */ /* 0x000fe20000000065 */
[----:B------:R-:W-:Y:S01]  /*cf00*/  IMAD.MOV.U32 R20, RZ, RZ, R79 ;  /* 0x000000ffff147224 */ /* 0x000fe200078e004f */
[----:B------:R-:W-:Y:S01]  /*cf10*/  PRMT R108, R2, 0x7610, R108 ;  /* 0x00007610026c7816 */ /* 0x000fe2000000006c */
[----:B------:R-:W-:Y:S01]  /*cf20*/  IMAD.MOV.U32 R2, RZ, RZ, R49 ;  /* 0x000000ffff027224 */ /* 0x000fe200078e0031 */
[----:B------:R-:W-:-:S02]  /*cf30*/  MOV R0, R78 ;  /* 0x0000004e00007202 */ /* 0x000fc40000000f00 */
[----:B------:R-:W-:Y:S02]  /*cf40*/  PRMT R113, R20, 0x7610, R113 ;  /* 0x0000761014717816 */ /* 0x000fe40000000071 */
[----:B------:R-:W-:Y:S02]  /*cf50*/  IADD3 R20, -R246, R30, RZ ;  /* 0x0000001ef6147210 */ /* 0x000fe40007ffe1ff */
[----:B------:R-:W-:Y:S01]  /*cf60*/  PRMT R100, R100, 0x5410, R3 ;  /* 0x0000541064647816 */ /* 0x000fe20000000003 */
[----:B------:R-:W-:Y:S01]  /*cf70*/  IMAD.MOV.U32 R3, RZ, RZ, R76 ;  /* 0x000000ffff037224 */ /* 0x000fe200078e004c */
[----:B------:R-:W-:Y:S01]  /*cf80*/  IMNMX R84, R20, 0x80, PT ;  /* 0x0000008014547817 */ /* 0x000fe20003800200 */
[----:B------:R-:W-:Y:S01]  /*cf90*/  IMAD.MOV.U32 R20, RZ, RZ, R54 ;  /* 0x000000ffff147224 */ /* 0x000fe200078e0036 */
[----:B------:R-:W-:Y:S01]  /*cfa0*/  PRMT R99, R2, 0x7610, R99 ;  /* 0x0000761002637816 */ /* 0x000fe20000000063 */
[----:B------:R-:W-:Y:S01]  /*cfb0*/  IMAD.MOV.U32 R2, RZ, RZ, R77 ;  /* 0x000000ffff027224 */ /* 0x000fe200078e004d */
[----:B------:R-:W-:Y:S01]  /*cfc0*/  PRMT R112, R112, 0x5410, R0 ;  /* 0x0000541070707816 */ /* 0x000fe20000000000 */
[----:B------:R-:W-:Y:S01]  /*cfd0*/  IMAD.MOV.U32 R0, RZ, RZ, R70 ;  /* 0x000000ffff007224 */ /* 0x000fe200078e0046 */
[----:B------:R-:W-:Y:S01]  /*cfe0*/  BAR.SYNC.DEFER_BLOCKING 0x0 ;  /* 0x0000000000007b1d */ /* 0x000fe20000010000 */
[----:B------:R-:W-:-:S02]  /*cff0*/  ISETP.GE.AND P0, PT, R245, R84, PT ;  /* 0x00000054f500720c */ /* 0x000fc40003f06270 */
[----:B------:R-:W-:Y:S01]  /*d000*/  PRMT R111, R2, 0x5410, R3 ;  /* 0x00005410026f7816 */ /* 0x000fe20000000003 */
[----:B------:R-:W-:Y:S01]  /*d010*/  IMAD.MOV.U32 R3, RZ, RZ, R71 ;  /* 0x000000ffff037224 */ /* 0x000fe200078e0047 */
[----:B------:R-:W-:Y:S01]  /*d020*/  PRMT R108, R108, 0x5410, R0 ;  /* 0x000054106c6c7816 */ /* 0x000fe20000000000 */
[----:B------:R-:W-:Y:S01]  /*d030*/  IMAD.MOV.U32 R2, RZ, RZ, R68 ;  /* 0x000000ffff027224 */ /* 0x000fe200078e0044 */
[----:B------:R-:W-:Y:S01]  /*d040*/  PRMT R99, R99, 0x5410, R20 ;  /* 0x0000541063637816 */ /* 0x000fe20000000014 */
[----:B------:R-:W-:Y:S01]  /*d050*/  IMAD.MOV.U32 R0, RZ, RZ, R69 ;  /* 0x000000ffff007224 */ /* 0x000fe200078e0045 */
[----:B------:R-:W-:Y:S01]  /*d060*/  PRMT R109, R3, 0x7610, R109 ;  /* 0x00007610036d7816 */ /* 0x000fe2000000006d */
[----:B------:R-:W-:-:S03]  /*d070*/  IMAD.MOV.U32 R3, RZ, RZ, R55 ;  /* 0x000000ffff037224 */ /* 0x000fc600078e0037 */
[----:B------:R-:W-:Y:S01]  /*d080*/  PRMT R103, R0, 0x5410, R2 ;  /* 0x0000541000677816 */ /* 0x000fe20000000002 */
[----:B------:R-:W-:Y:S01]  /*d090*/  IMAD.MOV.U32 R2, RZ, RZ, R52 ;  /* 0x000000ffff027224 */ /* 0x000fe200078e0034 */
[----:B------:R-:W-:Y:S01]  /*d0a0*/  PRMT R100, R3, 0x7610, R100 ;  /* 0x0000761003647816 */ /* 0x000fe20000000064 */
[----:B------:R-:W-:-:S03]  /*d0b0*/  IMAD.MOV.U32 R0, RZ, RZ, R53 ;  /* 0x000000ffff007224 */ /* 0x000fc600078e0035 */
[----:B------:R-:W-:Y:S02]  /*d0c0*/  PRMT R98, R98, 0x5410, R2 ;  /* 0x0000541062627816 */ /* 0x000fe40000000002 */
[----:B------:R-:W-:Y:S01]  /*d0d0*/  PRMT R97, R97, 0x5410, R0 ;  /* 0x0000541061617816 */ /* 0x000fe20000000000 */
[----:B------:R-:W-:Y:S05]  /*d0e0*/  @P0 BRA `(.L_x_683) ;  /* 0x000013a000000947 */ /* 0x000fea0003800000 */
[----:B------:R1:W5:Y:S04]  /*d0f0*/  LDL R123, [R1+0x24] ;  /* 0x00002400017b7983 */ /* 0x0003680000100800 */
[----:B------:R1:W5:Y:S01]  /*d100*/  LDL R122, [R1+0x28] ;  /* 0x00002800017a7983 */ /* 0x0003620000100800 */
[----:B------:R-:W-:Y:S01]  /*d110*/  ISETP.GE.AND P0, PT, R104, c[0x0][0x27c], PT ;  /* 0x00009f0068007a0c */ /* 0x000fe20003f06270 */
[----:B------:R-:W-:-:S12]  /*d120*/  BSSY B0, `(.L_x_684) ;  /* 0x0000064000007945 */ /* 0x000fd80003800000 */
[----:B------:R-:W-:Y:S05]  /*d130*/  @P0 BRA `(.L_x_685) ;  /* 0x0000062000000947 */ /* 0x000fea0003800000 */
[----:B------:R-:W-:Y:S02]  /*d140*/  MOV R3, c[0x0][0x27c] ;  /* 0x00009f0000037a02 */ /* 0x000fe40000000f00 */
[----:B-----5:R-:W-:Y:S02]  /*d150*/  LOP3.LUT R0, R123, 0x38, R104, 0xf8, !PT ;  /* 0x000000387b007812 */ /* 0x020fe400078ef868 */
[----:B------:R-:W-:Y:S02]  /*d160*/  LEA.HI R3, R3, R121, RZ, 0x1d ;  /* 0x0000007903037211 */ /* 0x000fe400078fe8ff */
[----:B------:R-:W-:Y:S02]  /*d170*/  SHF.R.U64 R62, R4, 0x10, R5 ;  /* 0x00000010043e7819 */ /* 0x000fe40000001205 */
[----:B------:R-:W-:Y:S02]  /*d180*/  SHF.R.S32.HI R20, RZ, 0x1f, R3 ;  /* 0x0000001fff147819 */ /* 0x000fe40000011403 */
[----:B------:R-:W-:-:S02]  /*d190*/  SHF.L.U32 R2, R3, 0x3, RZ ;  /* 0x0000000303027819 */ /* 0x000fc400000006ff */
[----:B------:R-:W-:Y:S02]  /*d1a0*/  LEA.HI R20, R20, R3, RZ, 0x3 ;  /* 0x0000000314147211 */ /* 0x000fe400078f18ff */
[----:B------:R-:W-:Y:S02]  /*d1b0*/  LOP3.LUT R3, R139, R0, R122, 0xf6, !PT ;  /* 0x000000008b037212 */ /* 0x000fe400078ef67a */
[----:B------:R-:W-:Y:S02]  /*d1c0*/  LOP3.LUT R2, R123, 0x38, R2, 0xf8, !PT ;  /* 0x000000387b027812 */ /* 0x000fe400078ef802 */
[----:B------:R-:W-:Y:S02]  /*d1d0*/  SHF.L.U32 R0, R20, 0xa, RZ ;  /* 0x0000000a14007819 */ /* 0x000fe400000006ff */
[----:B------:R-:W-:Y:S02]  /*d1e0*/  LOP3.LUT R2, R2, R122, RZ, 0x3c, !PT ;  /* 0x0000007a02027212 */ /* 0x000fe400078e3cff */
[----:B------:R-:W-:-:S02]  /*d1f0*/  LOP3.LUT R0, R0, 0x7fffe000, RZ, 0xc0, !PT ;  /* 0x7fffe00000007812 */ /* 0x000fc400078ec0ff */
[----:B------:R-:W-:Y:S02]  /*d200*/  LEA R34, R3, 0xc100, 0x1 ;  /* 0x0000c10003227811 */ /* 0x000fe400078e08ff */
[----:B------:R-:W-:Y:S02]  /*d210*/  IADD3 R0, R2, R0, R139 ;  /* 0x0000000002007210 */ /* 0x000fe40007ffe08b */
[----:B------:R-:W-:Y:S01]  /*d220*/  SHF.R.U32.HI R4, RZ, 0x10, R5 ;  /* 0x00000010ff047819 */ /* 0x000fe20000011605 */
[----:B------:R-:W2:Y:S01]  /*d230*/  LDS.128 R20, [R34] ;  /* 0x0000000022147984 */ /* 0x000ea20000000c00 */
[----:B------:R-:W-:Y:S01]  /*d240*/  SHF.L.U32 R33, R0, 0x1, RZ ;  /* 0x0000000100217819 */ /* 0x000fe200000006ff */
[----:B------:R-:W-:Y:S01]  /*d250*/  HADD2.F32 R0, -RZ, R45.H0_H0 ;  /* 0x2000002dff007230 */ /* 0x000fe20000004100 */
[----:B------:R-:W-:Y:S02]  /*d260*/  SHF.R.U32.HI R35, RZ, 0x10, R13 ;  /* 0x00000010ff237819 */ /* 0x000fe4000001160d */
[--C-:B------:R-:W-:Y:S01]  /*d270*/  SHF.R.U64 R59, R6, 0x10, R7.reuse ;  /* 0x00000010063b7819 */ /* 0x100fe20000001207 */
[----:B------:R-:W3:Y:S01]  /*d280*/  LDS.128 R24, [R33+0xc100] ;  /* 0x00c1000021187984 */ /* 0x000ee20000000c00 */
[----:B------:R-:W-:Y:S01]  /*d290*/  SHF.R.U32.HI R44, RZ, 0x10, R7 ;  /* 0x00000010ff2c7819 */ /* 0x000fe20000011607 */
[----:B------:R-:W-:Y:S01]  /*d2a0*/  HADD2.F32 R7, -RZ, R46.H0_H0 ;  /* 0x2000002eff077230 */ /* 0x000fe20000004100 */
[----:B------:R-:W-:Y:S01]  /*d2b0*/  SHF.R.U64 R72, R12, 0x10, R13 ;  /* 0x000000100c487819 */ /* 0x000fe2000000120d */
[----:B------:R-:W-:Y:S01]  /*d2c0*/  HADD2.F32 R75, -RZ, R35.H0_H0 ;  /* 0x20000023ff4b7230 */ /* 0x000fe20000004100 */
[----:B------:R-:W-:-:S02]  /*d2d0*/  SHF.R.U64 R63, R14, 0x10, R15 ;  /* 0x000000100e3f7819 */ /* 0x000fc4000000120f */
[----:B------:R-:W-:Y:S01]  /*d2e0*/  SHF.R.U32.HI R57, RZ, 0x10, R15 ;  /* 0x00000010ff397819 */ /* 0x000fe2000001160f */
[----:B--2---:R-:W-:Y:S02]  /*d2f0*/  HADD2.F32 R32, -RZ, R21.H0_H0 ;  /* 0x20000015ff207230 */ /* 0x004fe40000004100 */
[--C-:B------:R-:W-:Y:S02]  /*d300*/  HADD2.F32 R31, -RZ, R20.reuse.H0_H0 ;  /* 0x20000014ff1f7230 */ /* 0x100fe40000004100 */
[----:B------:R-:W-:Y:S01]  /*d310*/  HADD2.F32 R29, -RZ, R20.H1_H1 ;  /* 0x30000014ff1d7230 */ /* 0x000fe20000004100 */
[-C--:B------:R-:W-:Y:S01]  /*d320*/  FMUL.FTZ R6, R32, R0.reuse ;  /* 0x0000000020067220 */ /* 0x080fe20000410000 */
[----:B---3--:R-:W-:Y:S02]  /*d330*/  HADD2.F32 R3, -RZ, R25.H0_H0 ;  /* 0x20000019ff037230 */ /* 0x008fe40000004100 */
[--C-:B------:R-:W-:Y:S02]  /*d340*/  HADD2.F32 R5, -RZ, R24.reuse.H0_H0 ;  /* 0x20000018ff057230 */ /* 0x100fe40000004100 */
[----:B------:R-:W-:Y:S01]  /*d350*/  HADD2.F32 R20, -RZ, R24.H1_H1 ;  /* 0x30000018ff147230 */ /* 0x000fe20000004100 */
[C---:B------:R-:W-:Y:S01]  /*d360*/  FMUL.FTZ R47, R3.reuse, R0 ;  /* 0x00000000032f7220 */ /* 0x040fe20000410000 */
[----:B------:R-:W-:Y:S01]  /*d370*/  HADD2.F32 R30, -RZ, R21.H1_H1 ;  /* 0x30000015ff1e7230 */ /* 0x000fe20000004100 */
[----:B------:R-:W-:Y:S01]  /*d380*/  FFMA.FTZ R61, R3, R7, R6 ;  /* 0x00000007033d7223 */ /* 0x000fe20000010006 */
[----:B------:R-:W-:-:S02]  /*d390*/  HADD2.F32 R24, -RZ, R4.H0_H0 ;  /* 0x20000004ff187230 */ /* 0x000fc40000004100 */
[----:B------:R-:W-:Y:S02]  /*d3a0*/  HADD2.F32 R2, -RZ, R25.H1_H1 ;  /* 0x30000019ff027230 */ /* 0x000fe40000004100 */
[----:B------:R-:W-:Y:S01]  /*d3b0*/  HADD2.F32 R4, -RZ, R45.H1_H1 ;  /* 0x3000002dff047230 */ /* 0x000fe20000004100 */
[-C--:B------:R-:W-:Y:S01]  /*d3c0*/  FMUL.FTZ R0, R30, R24.reuse ;  /* 0x000000181e007220 */ /* 0x080fe20000410000 */
[----:B------:R-:W-:Y:S01]  /*d3d0*/  HADD2.F32 R6, -RZ, R46.H1_H1 ;  /* 0x3000002eff067230 */ /* 0x000fe20000004100 */
[C---:B------:R-:W-:Y:S01]  /*d3e0*/  FMUL.FTZ R46, R2.reuse, R24 ;  /* 0x00000018022e7220 */ /* 0x040fe20000410000 */
[----:B------:R-:W-:Y:S01]  /*d3f0*/  HADD2.F32 R21, -RZ, R23.H0_H0 ;  /* 0x20000017ff157230 */ /* 0x000fe20000004100 */
[-C--:B------:R-:W-:Y:S01]  /*d400*/  FMUL.FTZ R3, R31, R4.reuse ;  /* 0x000000041f037220 */ /* 0x080fe20000410000 */
[----:B------:R-:W-:Y:S01]  /*d410*/  HADD2.F32 R13, -RZ, R27.H0_H0 ;  /* 0x2000001bff0d7230 */ /* 0x000fe20000004100 */
[----:B------:R-:W-:Y:S01]  /*d420*/  FFMA.FTZ R60, R2, R75, R0 ;  /* 0x0000004b023c7223 */ /* 0x000fe20000010000 */
[----:B------:R-:W-:Y:S01]  /*d430*/  HADD2.F32 R0, -RZ, R58.H0_H0 ;  /* 0x2000003aff007230 */ /* 0x000fe20000004100 */
[C---:B------:R-:W-:Y:S01]  /*d440*/  FMUL.FTZ R45, R5.reuse, R4 ;  /* 0x00000004052d7220 */ /* 0x040fe20000410000 */
[----:B------:R-:W-:Y:S01]  /*d450*/  HADD2.F32 R2, -RZ, R56.H0_H0 ;  /* 0x20000038ff027230 */ /* 0x000fe20000004100 */
[----:B------:R-:W-:Y:S01]  /*d460*/  FFMA.FTZ R56, R5, R6, R3 ;  /* 0x0000000605387223 */ /* 0x000fe20000010003 */
[----:B------:R-:W-:Y:S01]  /*d470*/  HADD2.F32 R3, -RZ, R58.H1_H1 ;  /* 0x3000003aff037230 */ /* 0x000fe20000004100 */
[-C--:B------:R-:W-:Y:S01]  /*d480*/  FMUL.FTZ R5, R21, R0.reuse ;  /* 0x0000000015057220 */ /* 0x080fe20000410000 */
[----:B------:R-:W-:Y:S01]  /*d490*/  HADD2.F32 R28, -RZ, R22.H0_H0 ;  /* 0x20000016ff1c7230 */ /* 0x000fe20000004100 */
[----:B------:R-:W-:Y:S01]  /*d4a0*/  FMUL.FTZ R25, R13, R0 ;  /* 0x000000000d197220 */ /* 0x000fe20000410000 */
[----:B------:R-:W-:-:S02]  /*d4b0*/  HADD2.F32 R15, -RZ, R26.H0_H0 ;  /* 0x2000001aff0f7230 */ /* 0x000fc40000004100 */
[----:B------:R-:W-:Y:S01]  /*d4c0*/  HADD2.F32 R14, -RZ, R26.H1_H1 ;  /* 0x3000001aff0e7230 */ /* 0x000fe20000004100 */
[-C--:B------:R-:W-:Y:S01]  /*d4d0*/  FMUL.FTZ R24, R28, R2.reuse ;  /* 0x000000021c187220 */ /* 0x080fe20000410000 */
[----:B------:R-:W-:Y:S01]  /*d4e0*/  HADD2.F32 R12, -RZ, R27.H1_H1 ;  /* 0x3000001bff0c7230 */ /* 0x000fe20000004100 */
[-C--:B------:R-:W-:Y:S01]  /*d4f0*/  FFMA.FTZ R27, R13, R3.reuse, R5 ;  /* 0x000000030d1b7223 */ /* 0x080fe20000010005 */
[----:B------:R-:W-:Y:S01]  /*d500*/  HADD2.F32 R23, -RZ, R23.H1_H1 ;  /* 0x30000017ff177230 */ /* 0x000fe20000004100 */
[----:B------:R-:W-:Y:S01]  /*d510*/  FMUL.FTZ R35, R15, R2 ;  /* 0x000000020f237220 */ /* 0x000fe20000410000 */
[----:B------:R-:W-:Y:S01]  /*d520*/  HADD2.F32 R26, -RZ, R44.H0_H0 ;  /* 0x2000002cff1a7230 */ /* 0x000fe20000004100 */
[----:B------:R-:W-:Y:S01]  /*d530*/  FFMA.FTZ R3, R21, R3, -R25 ;  /* 0x0000000315037223 */ /* 0x000fe20000010819 */
[----:B------:R-:W-:Y:S02]  /*d540*/  HADD2.F32 R5, -RZ, R62.H0_H0 ;  /* 0x2000003eff057230 */ /* 0x000fe40000004100 */
[----:B------:R-:W-:Y:S01]  /*d550*/  HADD2.F32 R4, -RZ, R73.H0_H0 ;  /* 0x20000049ff047230 */ /* 0x000fe20000004100 */
[----:B------:R-:W-:Y:S01]  /*d560*/  FMUL.FTZ R0, R23, R26 ;  /* 0x0000001a17007220 */ /* 0x000fe20000410000 */
[----:B------:R-:W-:Y:S01]  /*d570*/  HADD2.F32 R73, -RZ, R57.H0_H0 ;  /* 0x20000039ff497230 */ /* 0x000fe20000004100 */
[----:B------:R-:W-:Y:S01]  /*d580*/  FMUL.FTZ R2, R29, R5 ;  /* 0x000000051d027220 */ /* 0x000fe20000410000 */
[----:B------:R-:W-:Y:S01]  /*d590*/  HADD2.F32 R13, -RZ, R59.H0_H0 ;  /* 0x2000003bff0d7230 */ /* 0x000fe20000004100 */
[----:B------:R-:W-:Y:S01]  /*d5a0*/  FFMA.FTZ R58, R15, R4, R24 ;  /* 0x000000040f3a7223 */ /* 0x000fe20000010018 */
[----:B------:R-:W-:Y:S01]  /*d5b0*/  HADD2.F32 R22, -RZ, R22.H1_H1 ;  /* 0x30000016ff167230 */ /* 0x000fe20000004100 */
[C---:B------:R-:W-:Y:S01]  /*d5c0*/  FMUL.FTZ R15, R12.reuse, R26 ;  /* 0x0000001a0c0f7220 */ /* 0x040fe20000410000 */
[----:B------:R-:W-:Y:S01]  /*d5d0*/  HADD2.F32 R59, -RZ, R72.H0_H0 ;  /* 0x20000048ff3b7230 */ /* 0x000fe20000004100 */
[----:B------:R-:W-:Y:S01]  /*d5e0*/  FFMA.FTZ R24, R12, R73, R0 ;  /* 0x000000490c187223 */ /* 0x000fe20000010000 */
[----:B------:R-:W-:Y:S01]  /*d5f0*/  HADD2.F32 R57, -RZ, R63.H0_H0 ;  /* 0x2000003fff397230 */ /* 0x000fe20000004100 */
[----:B------:R-:W-:-:S02]  /*d600*/  FMUL.FTZ R0, R22, R13 ;  /* 0x0000000d16007220 */ /* 0x000fc40000410000 */
[C---:B------:R-:W-:Y:S02]  /*d610*/  FFMA.FTZ R26, R20.reuse, R59, R2 ;  /* 0x0000003b141a7223 */ /* 0x040fe40000010002 */
[----:B------:R-:W-:Y:S02]  /*d620*/  FMUL.FTZ R5, R20, R5 ;  /* 0x0000000514057220 */ /* 0x000fe40000410000 */
[C---:B------:R-:W-:Y:S02]  /*d630*/  FMUL.FTZ R2, R14.reuse, R13 ;  /* 0x0000000d0e027220 */ /* 0x040fe40000410000 */
[----:B------:R-:W-:Y:S02]  /*d640*/  FFMA.FTZ R44, R14, R57, R0 ;  /* 0x000000390e2c7223 */ /* 0x000fe40000010000 */
[----:B------:R-:W-:Y:S02]  /*d650*/  FFMA.FTZ R12, R31, R6, -R45 ;  /* 0x000000061f0c7223 */ /* 0x000fe4000001082d */
[----:B------:R-:W-:Y:S01]  /*d660*/  FFMA.FTZ R20, R32, R7, -R47 ;  /* 0x0000000720147223 */ /* 0x000fe2000001082f */
[----:B------:R-:W-:Y:S01]  /*d670*/  F2FP.PACK_AB R7, R24, R27 ;  /* 0x0000001b1807723e */ /* 0x000fe200000000ff */
        /* <DEDUP_REMOVED lines=11> */
[----:B------:R-:W-:-:S03]  /*d730*/  F2FP.PACK_AB R6, R44, R58 ;  /* 0x0000003a2c06723e */ /* 0x000fc600000000ff */
[----:B------:R2:W-:Y:S04]  /*d740*/  STS.128 [R34], R12 ;  /* 0x0000000c22007388 */ /* 0x0005e80000000c00 */
[----:B------:R2:W-:Y:S02]  /*d750*/  STS.128 [R33+0xc100], R4 ;  /* 0x00c1000421007388 */ /* 0x0005e40000000c00 */
.L_x_685:
[----:B------:R-:W-:Y:S05]  /*d760*/  BSYNC B0 ;  /* 0x0000000000007941 */ /* 0x000fea0003800000 */
.L_x_684:
[----:B------:R-:W-:Y:S01]  /*d770*/  ISETP.GE.AND P0, PT, R107, c[0x0][0x27c], PT ;  /* 0x00009f006b007a0c */ /* 0x000fe20003f06270 */
[----:B------:R-:W-:-:S12]  /*d780*/  BSSY B0, `(.L_x_686) ;  /* 0x0000068000007945 */ /* 0x000fd80003800000 */
[----:B------:R-:W-:Y:S05]  /*d790*/  @P0 BRA `(.L_x_687) ;  /* 0x0000066000000947 */ /* 0x000fea0003800000 */
[----:B------:R-:W-:Y:S02]  /*d7a0*/  MOV R0, c[0x0][0x27c] ;  /* 0x00009f0000007a02 */ /* 0x000fe40000000f00 */
[----:B------:R-:W-:Y:S02]  /*d7b0*/  LEA.HI R2, R87, R107, RZ, 0x6 ;  /* 0x0000006b57027211 */ /* 0x000fe400078f30ff */
[----:B------:R-:W-:Y:S02]  /*d7c0*/  LEA.HI R0, R0, R74, RZ, 0x1d ;  /* 0x0000004a00007211 */ /* 0x000fe400078fe8ff */
[----:B-----5:R-:W-:Y:S02]  /*d7d0*/  LOP3.LUT R3, R123, 0x38, R88, 0xf8, !PT ;  /* 0x000000387b037812 */ /* 0x020fe400078ef858 */
[----:B------:R-:W-:Y:S02]  /*d7e0*/  SHF.L.U32 R2, R2, 0x7, RZ ;  /* 0x0000000702027819 */ /* 0x000fe400000006ff */
[----:B--2---:R-:W-:-:S02]  /*d7f0*/  SHF.R.S32.HI R4, RZ, 0x1f, R0 ;  /* 0x0000001fff047819 */ /* 0x004fc40000011400 */
[----:B------:R-:W-:Y:S02]  /*d800*/  LOP3.LUT R3, R3, R122, RZ, 0x3c, !PT ;  /* 0x0000007a03037212 */ /* 0x000fe400078e3cff */
[----:B------:R-:W-:Y:S02]  /*d810*/  LOP3.LUT R2, R2, 0xffffe000, RZ, 0xc0, !PT ;  /* 0xffffe00002027812 */ /* 0x000fe400078ec0ff */
[----:B------:R-:W-:Y:S02]  /*d820*/  SHF.L.U32 R5, R0, 0x3, RZ ;  /* 0x0000000300057819 */ /* 0x000fe400000006ff */
[----:B------:R-:W-:Y:S02]  /*d830*/  LEA.HI R4, R4, R0, RZ, 0x3 ;  /* 0x0000000004047211 */ /* 0x000fe400078f18ff */
[----:B------:R-:W-:Y:S02]  /*d840*/  IADD3 R0, R3, R2, R139 ;  /* 0x0000000203007210 */ /* 0x000fe40007ffe08b */
[----:B------:R-:W-:-:S02]  /*d850*/  LOP3.LUT R3, R123, 0x38, R5, 0xf8, !PT ;  /* 0x000000387b037812 */ /* 0x000fc400078ef805 */
[----:B------:R-:W-:Y:S02]  /*d860*/  SHF.L.U32 R2, R4, 0xa, RZ ;  /* 0x0000000a04027819 */ /* 0x000fe400000006ff */
[----:B------:R-:W-:Y:S02]  /*d870*/  LEA R27, R0, 0xc100, 0x1 ;  /* 0x0000c100001b7811 */ /* 0x000fe400078e08ff */
[----:B------:R-:W-:Y:S02]  /*d880*/  LOP3.LUT R3, R3, R122, RZ, 0x3c, !PT ;  /* 0x0000007a03037212 */ /* 0x000fe400078e3cff */
[----:B------:R-:W-:Y:S01]  /*d890*/  LOP3.LUT R0, R2, 0x7fffe000, RZ, 0xc0, !PT ;  /* 0x7fffe00002007812 */ /* 0x000fe200078ec0ff */
[----:B------:R-:W2:Y:S01]  /*d8a0*/  LDS.128 R4, [R27] ;  /* 0x000000001b047984 */ /* 0x000ea20000000c00 */
[----:B------:R-:W-:Y:S02]  /*d8b0*/  SHF.R.U32.HI R25, RZ, 0x10, R9 ;  /* 0x00000010ff197819 */ /* 0x000fe40000011609 */
[----:B------:R-:W-:-:S02]  /*d8c0*/  IADD3 R0, R3, R0, R139 ;  /* 0x0000000003007210 */ /* 0x000fc40007ffe08b */
[--C-:B------:R-:W-:Y:S02]  /*d8d0*/  SHF.R.U64 R56, R16, 0x10, R17.reuse ;  /* 0x0000001010387819 */ /* 0x100fe40000001211 */
[----:B------:R-:W-:Y:S01]  /*d8e0*/  SHF.L.U32 R26, R0, 0x1, RZ ;  /* 0x00000001001a7819 */ /* 0x000fe200000006ff */
[----:B------:R-:W-:Y:S01]  /*d8f0*/  HADD2.F32 R0, -RZ, R86.H0_H0 ;  /* 0x20000056ff007230 */ /* 0x000fe20000004100 */
[----:B------:R-:W-:Y:S02]  /*d900*/  SHF.R.U32.HI R28, RZ, 0x10, R17 ;  /* 0x00000010ff1c7819 */ /* 0x000fe40000011611 */
[--C-:B------:R-:W-:Y:S01]  /*d910*/  SHF.R.U64 R47, R18, 0x10, R19.reuse ;  /* 0x00000010122f7819 */ /* 0x100fe20000001213 */
[----:B------:R-:W3:Y:S01]  /*d920*/  LDS.128 R20, [R26+0xc100] ;  /* 0x00c100001a147984 */ /* 0x000ee20000000c00 */
[----:B------:R-:W-:Y:S01]  /*d930*/  SHF.R.U32.HI R34, RZ, 0x10, R19 ;  /* 0x00000010ff227819 */ /* 0x000fe20000011613 */
[----:B------:R-:W-:Y:S01]  /*d940*/  HADD2.F32 R58, -RZ, R28.H0_H0 ;  /* 0x2000001cff3a7230 */ /* 0x000fe20000004100 */
[----:B------:R-:W-:-:S02]  /*d950*/  SHF.R.U64 R46, R8, 0x10, R9 ;  /* 0x00000010082e7819 */ /* 0x000fc40000001209 */
[--C-:B------:R-:W-:Y:S01]  /*d960*/  SHF.R.U32.HI R30, RZ, 0x10, R11.reuse ;  /* 0x00000010ff1e7819 */ /* 0x100fe2000001160b */
[----:B------:R-:W-:Y:S01]  /*d970*/  HADD2.F32 R57, -RZ, R34.H0_H0 ;  /* 0x20000022ff397230 */ /* 0x000fe20000004100 */
[----:B------:R-:W-:Y:S01]  /*d980*/  SHF.R.U64 R35, R10, 0x10, R11 ;  /* 0x000000100a237819 */ /* 0x000fe2000000120b */
[----:B------:R-:W-:Y:S02]  /*d990*/  HADD2.F32 R34, -RZ, R47.H0_H0 ;  /* 0x2000002fff227230 */ /* 0x000fe40000004100 */
[--C-:B--2---:R-:W-:Y:S02]  /*d9a0*/  HADD2.F32 R19, -RZ, R5.reuse.H0_H0 ;  /* 0x20000005ff137230 */ /* 0x104fe40000004100 */
[----:B------:R-:W-:Y:S02]  /*d9b0*/  HADD2.F32 R17, -RZ, R5.H1_H1 ;  /* 0x30000005ff117230 */ /* 0x000fe40000004100 */
[--C-:B------:R-:W-:Y:S02]  /*d9c0*/  HADD2.F32 R14, -RZ, R7.reuse.H0_H0 ;  /* 0x20000007ff0e7230 */ /* 0x100fe40000004100 */
[----:B------:R-:W-:-:S02]  /*d9d0*/  HADD2.F32 R13, -RZ, R7.H1_H1 ;  /* 0x30000007ff0d7230 */ /* 0x000fc40000004100 */
[--C-:B------:R-:W-:Y:S02]  /*d9e0*/  HADD2.F32 R16, -RZ, R6.reuse.H0_H0 ;  /* 0x20000006ff107230 */ /* 0x100fe40000004100 */
[----:B------:R-:W-:Y:S01]  /*d9f0*/  HADD2.F32 R15, -RZ, R6.H1_H1 ;  /* 0x30000006ff0f7230 */ /* 0x000fe20000004100 */
[-C--:B------:R-:W-:Y:S01]  /*da00*/  FMUL.FTZ R6, R19, R0.reuse ;  /* 0x0000000013067220 */ /* 0x080fe20000410000 */
[----:B---3--:R-:W-:Y:S02]  /*da10*/  HADD2.F32 R3, -RZ, R21.H0_H0 ;  /* 0x20000015ff037230 */ /* 0x008fe40000004100 */
[--C-:B------:R-:W-:Y:S02]  /*da20*/  HADD2.F32 R5, -RZ, R20.reuse.H0_H0 ;  /* 0x20000014ff057230 */ /* 0x100fe40000004100 */
[----:B------:R-:W-:Y:S01]  /*da30*/  HADD2.F32 R12, -RZ, R20.H1_H1 ;  /* 0x30000014ff0c7230 */ /* 0x000fe20000004100 */
[----:B------:R-:W-:Y:S01]  /*da40*/  FMUL.FTZ R32, R3, R0 ;  /* 0x0000000003207220 */ /* 0x000fe20000410000 */
[----:B------:R-:W-:-:S02]  /*da50*/  HADD2.F32 R20, -RZ, R25.H0_H0 ;  /* 0x20000019ff147230 */ /* 0x000fc40000004100 */
[----:B------:R-:W-:Y:S02]  /*da60*/  HADD2.F32 R7, -RZ, R89.H0_H0 ;  /* 0x20000059ff077230 */ /* 0x000fe40000004100 */
[--C-:B------:R-:W-:Y:S01]  /*da70*/  HADD2.F32 R18, -RZ, R4.reuse.H0_H0 ;  /* 0x20000004ff127230 */ /* 0x100fe20000004100 */
[----:B------:R-:W-:Y:S01]  /*da80*/  FMUL.FTZ R0, R17, R20 ;  /* 0x0000001411007220 */ /* 0x000fe20000410000 */
[----:B------:R-:W-:Y:S01]  /*da90*/  HADD2.F32 R24, -RZ, R4.H1_H1 ;  /* 0x30000004ff187230 */ /* 0x000fe20000004100 */
[----:B------:R-:W-:Y:S01]  /*daa0*/  FFMA.FTZ R45, R3, R7, R6 ;  /* 0x00000007032d7223 */ /* 0x000fe20000010006 */
[----:B------:R-:W-:Y:S02]  /*dab0*/  HADD2.F32 R2, -RZ, R21.H1_H1 ;  /* 0x30000015ff027230 */ /* 0x000fe40000004100 */
[----:B------:R-:W-:Y:S02]  /*dac0*/  HADD2.F32 R4, -RZ, R86.H1_H1 ;  /* 0x30000056ff047230 */ /* 0x000fe40000004100 */
[--C-:B------:R-:W-:Y:S01]  /*dad0*/  HADD2.F32 R6, -RZ, R90.reuse.H1_H1 ;  /* 0x3000005aff067230 */ /* 0x100fe20000004100 */
[----:B------:R-:W-:Y:S01]  /*dae0*/  FFMA.FTZ R44, R2, R58, R0 ;  /* 0x0000003a022c7223 */ /* 0x000fe20000010000 */
[----:B------:R-:W-:Y:S01]  /*daf0*/  HADD2.F32 R0, -RZ, R90.H0_H0 ;  /* 0x2000005aff007230 */ /* 0x000fe20000004100 */
[-C--:B------:R-:W-:Y:S01]  /*db00*/  FMUL.FTZ R3, R18, R4.reuse ;  /* 0x0000000412037220 */ /* 0x080fe20000410000 */
[----:B------:R-:W-:Y:S01]  /*db10*/  HADD2.F32 R9, -RZ, R23.H0_H0 ;  /* 0x20000017ff097230 */ /* 0x000fe20000004100 */
[C---:B------:R-:W-:Y:S01]  /*db20*/  FMUL.FTZ R29, R5.reuse, R4 ;  /* 0x00000004051d7220 */ /* 0x040fe20000410000 */
[--C-:B------:R-:W-:Y:S01]  /*db30*/  HADD2.F32 R11, -RZ, R22.reuse.H0_H0 ;  /* 0x20000016ff0b7230 */ /* 0x100fe20000004100 */
[----:B------:R-:W-:Y:S01]  /*db40*/  FFMA.FTZ R33, R5, R6, R3 ;  /* 0x0000000605217223 */ /* 0x000fe20000010003 */
[----:B------:R-:W-:Y:S01]  /*db50*/  HADD2.F32 R3, -RZ, R91.H0_H0 ;  /* 0x2000005bff037230 */ /* 0x000fe20000004100 */
[----:B------:R-:W-:Y:S01]  /*db60*/  FMUL.FTZ R5, R14, R0 ;  /* 0x000000000e057220 */ /* 0x000fe20000410000 */
[----:B------:R-:W-:Y:S01]  /*db70*/  HADD2.F32 R10, -RZ, R22.H1_H1 ;  /* 0x30000016ff0a7230 */ /* 0x000fe20000004100 */
[----:B------:R-:W-:Y:S01]  /*db80*/  FMUL.FTZ R31, R2, R20 ;  /* 0x00000014021f7220 */ /* 0x000fe20000410000 */
[----:B------:R-:W-:Y:S01]  /*db90*/  HADD2.F32 R8, -RZ, R23.H1_H1 ;  /* 0x30000017ff087230 */ /* 0x000fe20000004100 */
[C---:B------:R-:W-:Y:S01]  /*dba0*/  FFMA.FTZ R23, R9.reuse, R3, R5 ;  /* 0x0000000309177223 */ /* 0x040fe20000010005 */
[----:B------:R-:W-:Y:S01]  /*dbb0*/  HADD2.F32 R2, -RZ, R89.H1_H1 ;  /* 0x30000059ff027230 */ /* 0x000fe20000004100 */
[----:B------:R-:W-:Y:S01]  /*dbc0*/  FMUL.FTZ R21, R9, R0 ;  /* 0x0000000009157220 */ /* 0x000fe20000410000 */
[----:B------:R-:W-:-:S02]  /*dbd0*/  HADD2.F32 R22, -RZ, R30.H0_H0 ;  /* 0x2000001eff167230 */ /* 0x000fc40000004100 */
[----:B------:R-:W-:Y:S01]  /*dbe0*/  HADD2.F32 R5, -RZ, R46.H0_H0 ;  /* 0x2000002eff057230 */ /* 0x000fe20000004100 */
[-C--:B------:R-:W-:Y:S01]  /*dbf0*/  FMUL.FTZ R20, R16, R2.reuse ;  /* 0x0000000210147220 */ /* 0x080fe20000410000 */
[----:B------:R-:W-:Y:S01]  /*dc00*/  HADD2.F32 R4, -RZ, R91.H1_H1 ;  /* 0x3000005bff047230 */ /* 0x000fe20000004100 */
[----:B------:R-:W-:Y:S01]  /*dc10*/  FMUL.FTZ R25, R11, R2 ;  /* 0x000000020b197220 */ /* 0x000fe20000410000 */
[----:B------:R-:W-:Y:S01]  /*dc20*/  HADD2.F32 R9, -RZ, R35.H0_H0 ;  /* 0x20000023ff097230 */ /* 0x000fe20000004100 */
[----:B------:R-:W-:Y:S01]  /*dc30*/  FMUL.FTZ R0, R13, R22 ;  /* 0x000000160d007220 */ /* 0x000fe20000410000 */
[----:B------:R-:W-:Y:S01]  /*dc40*/  HADD2.F32 R35, -RZ, R56.H0_H0 ;  /* 0x20000038ff237230 */ /* 0x000fe20000004100 */
[----:B------:R-:W-:Y:S02]  /*dc50*/  FMUL.FTZ R2, R24, R5 ;  /* 0x0000000518027220 */ /* 0x000fe40000410000 */
[----:B------:R-:W-:Y:S02]  /*dc60*/  FFMA.FTZ R30, R11, R4, R20 ;  /* 0x000000040b1e7223 */ /* 0x000fe40000010014 */
[----:B------:R-:W-:-:S02]  /*dc70*/  FMUL.FTZ R11, R8, R22 ;  /* 0x00000016080b7220 */ /* 0x000fc40000410000 */
[----:B------:R-:W-:Y:S02]  /*dc80*/  FFMA.FTZ R20, R8, R57, R0 ;  /* 0x0000003908147223 */ /* 0x000fe40000010000 */
[----:B------:R-:W-:Y:S02]  /*dc90*/  FMUL.FTZ R0, R15, R9 ;  /* 0x000000090f007220 */ /* 0x000fe40000410000 */
[C---:B------:R-:W-:Y:S02]  /*dca0*/  FFMA.FTZ R22, R12.reuse, R35, R2 ;  /* 0x000000230c167223 */ /* 0x040fe40000010002 */
[----:B------:R-:W-:Y:S02]  /*dcb0*/  FMUL.FTZ R5, R12, R5 ;  /* 0x000000050c057220 */ /* 0x000fe40000410000 */
[C---:B------:R-:W-:Y:S02]  /*dcc0*/  FMUL.FTZ R2, R10.reuse, R9 ;  /* 0x000000090a027220 */ /* 0x040fe40000410000 */
[----:B------:R-:W-:-:S02]  /*dcd0*/  FFMA.FTZ R28, R10, R34, R0 ;  /* 0x000000220a1c7223 */ /* 0x000fc40000010000 */
[----:B------:R-:W-:Y:S02]  /*dce0*/  FFMA.FTZ R8, R18, R6, -R29 ;  /* 0x0000000612087223 */ /* 0x000fe4000001081d */
[----:B------:R-:W-:Y:S01]  /*dcf0*/  FFMA.FTZ R12, R19, R7, -R32 ;  /* 0x00000007130c7223 */ /* 0x000fe20000010820 */
[----:B------:R-:W-:Y:S01]  /*dd00*/  F2FP.PACK_AB R7, R20, R23 ;  /* 0x000000171407723e */ /* 0x000fe200000000ff */
[----:B------:R-:W-:Y:S02]  /*dd10*/  FFMA.FTZ R9, R17, R58, -R31 ;  /* 0x0000003a11097223 */ /* 0x000fe4000001081f */
[----:B------:R-:W-:Y:S01]  /*dd20*/  FFMA.FTZ R10, R16, R4, -R25 ;  /* 0x00000004100a7223 */ /* 0x000fe20000010819 */
[----:B------:R-:W-:Y:S01]  /*dd30*/  F2FP.PACK_AB R4, R22, R33 ;  /* 0x000000211604723e */ /* 0x000fe200000000ff */
[----:B------:R-:W-:Y:S01]  /*dd40*/  FFMA.FTZ R3, R14, R3, -R21 ;  /* 0x000000030e037223 */ /* 0x000fe20000010815 */
[----:B------:R-:W-:Y:S01]  /*dd50*/  F2FP.PACK_AB R9, R9, R12 ;  /* 0x0000000c0909723e */ /* 0x000fe200000000ff */
[----:B------:R-:W-:-:S02]  /*dd60*/  FFMA.FTZ R0, R13, R57, -R11 ;  /* 0x000000390d007223 */ /* 0x000fc4000001080b */
[----:B------:R-:W-:Y:S01]  /*dd70*/  FFMA.FTZ R6, R24, R35, -R5 ;  /* 0x0000002318067223 */ /* 0x000fe20000010805 */
[----:B------:R-:W-:Y:S01]  /*dd80*/  F2FP.PACK_AB R5, R44, R45 ;  /* 0x0000002d2c05723e */ /* 0x000fe200000000ff */
[----:B------:R-:W-:Y:S01]  /*dd90*/  FFMA.FTZ R2, R15, R34, -R2 ;  /* 0x000000220f027223 */ /* 0x000fe20000010802 */
[----:B------:R-:W-:Y:S02]  /*dda0*/  F2FP.PACK_AB R11, R0, R3 ;  /* 0x00000003000b723e */ /* 0x000fe400000000ff */
[----:B------:R-:W-:Y:S02]  /*ddb0*/  F2FP.PACK_AB R8, R6, R8 ;  /* 0x000000080608723e */ /* 0x000fe400000000ff */
[----:B------:R-:W-:Y:S02]  /*ddc0*/  F2FP.PACK_AB R10, R2, R10 ;  /* 0x0000000a020a723e */ /* 0x000fe400000000ff */
[----:B------:R-:W-:-:S03]  /*ddd0*/  F2FP.PACK_AB R6, R28, R30 ;  /* 0x0000001e1c06723e */ /* 0x000fc600000000ff */
[----:B------:R2:W-:Y:S04]  /*dde0*/  STS.128 [R27], R8 ;  /* 0x000000081b007388 */ /* 0x0005e80000000c00 */
[----:B------:R2:W-:Y:S02]  /*ddf0*/  STS.128 [R26+0xc100], R4 ;  /* 0x00c100041a007388 */ /* 0x0005e40000000c00 */
.L_x_687:
[----:B------:R-:W-:Y:S05]  /*de00*/  BSYNC B0 ;  /* 0x0000000000007941 */ /* 0x000fea0003800000 */
.L_x_686:
[----:B------:R-:W-:-:S13]  /*de10*/  ISETP.GE.AND P0, PT, R106, c[0x0][0x27c], PT ;  /* 0x00009f006a007a0c */ /* 0x000fda0003f06270 */
        /* <DEDUP_REMOVED lines=18> */
[----:B------:R-:W-:Y:S01]  /*df40*/  HADD2.F32 R2, -RZ, R94.H0_H0 ;  /* 0x2000005eff027230 */ /* 0x000fe20000004100 */
[----:B------:R-:W-:Y:S02]  /*df50*/  SHF.R.U32.HI R22, RZ, 0x10, R41 ;  /* 0x00000010ff167819 */ /* 0x000fe40000011629 */
[----:B------:R-:W-:-:S02]  /*df60*/  IADD3 R0, R3, R0, R139 ;  /* 0x0000000003007210 */ /* 0x000fc40007ffe08b */
[----:B------:R-:W-:Y:S02]  /*df70*/  SHF.R.U32.HI R23, RZ, 0x10, R39 ;  /* 0x00000010ff177819 */ /* 0x000fe40000011627 */
[----:B------:R-:W-:Y:S02]  /*df80*/  SHF.L.U32 R21, R0, 0x1, RZ ;  /* 0x0000000100157819 */ /* 0x000fe400000006ff */
[--C-:B------:R-:W-:Y:S01]  /*df90*/  SHF.R.U32.HI R0, RZ, 0x10, R37.reuse ;  /* 0x00000010ff007819 */ /* 0x100fe20000011625 */
[----:B------:R-:W-:Y:S01]  /*dfa0*/  HADD2.F32 R23, -RZ, R23.H0_H0 ;  /* 0x20000017ff177230 */ /* 0x000fe20000004100 */
[----:B------:R-:W-:Y:S01]  /*dfb0*/  SHF.R.U64 R31, R36, 0x10, R37 ;  /* 0x00000010241f7819 */ /* 0x000fe20000001225 */
[----:B------:R-:W3:Y:S01]  /*dfc0*/  LDS.128 R8, [R21+0xc100] ;  /* 0x00c1000015087984 */ /* 0x000ee20000000c00 */
[----:B------:R-:W-:Y:S01]  /*dfd0*/  SHF.R.U64 R40, R40, 0x10, R41 ;  /* 0x0000001028287819 */ /* 0x000fe20000001229 */
[----:B------:R-:W-:Y:S01]  /*dfe0*/  HADD2.F32 R25, -RZ, R0.H0_H0 ;  /* 0x20000000ff197230 */ /* 0x000fe20000004100 */
[----:B------:R-:W-:Y:S01]  /*dff0*/  SHF.R.U32.HI R24, RZ, 0x10, R43 ;  /* 0x00000010ff187819 */ /* 0x000fe2000001162b */
[----:B------:R-:W-:Y:S01]  /*e000*/  HADD2.F32 R0, -RZ, R94.H1_H1 ;  /* 0x3000005eff007230 */ /* 0x000fe20000004100 */
[----:B------:R-:W-:Y:S01]  /*e010*/  SHF.R.U64 R26, R38, 0x10, R39 ;  /* 0x00000010261a7819 */ /* 0x000fe20000001227 */
[----:B------:R-:W-:Y:S01]  /*e020*/  HADD2.F32 R41, -RZ, R22.H0_H0 ;  /* 0x20000016ff297230 */ /* 0x000fe20000004100 */
[----:B------:R-:W-:Y:S01]  /*e030*/  SHF.R.U64 R37, R42, 0x10, R43 ;  /* 0x000000102a257819 */ /* 0x000fe2000000122b */
[----:B------:R-:W-:-:S02]  /*e040*/  HADD2.F32 R39, -RZ, R24.H0_H0 ;  /* 0x20000018ff277230 */ /* 0x000fc40000004100 */
[----:B------:R-:W-:Y:S02]  /*e050*/  HADD2.F32 R38, -RZ, R40.H0_H0 ;  /* 0x20000028ff267230 */ /* 0x000fe40000004100 */
[----:B------:R-:W-:Y:S02]  /*e060*/  HADD2.F32 R37, -RZ, R37.H0_H0 ;  /* 0x20000025ff257230 */ /* 0x000fe40000004100 */
[--C-:B--2---:R-:W-:Y:S02]  /*e070*/  HADD2.F32 R20, -RZ, R5.reuse.H0_H0 ;  /* 0x20000005ff147230 */ /* 0x104fe40000004100 */
[----:B------:R-:W-:Y:S02]  /*e080*/  HADD2.F32 R19, -RZ, R5.H1_H1 ;  /* 0x30000005ff137230 */ /* 0x000fe40000004100 */
[--C-:B------:R-:W-:Y:S02]  /*e090*/  HADD2.F32 R17, -RZ, R4.reuse.H0_H0 ;  /* 0x20000004ff117230 */ /* 0x100fe40000004100 */
[----:B------:R-:W-:-:S02]  /*e0a0*/  HADD2.F32 R15, -RZ, R4.H1_H1 ;  /* 0x30000004ff0f7230 */ /* 0x000fc40000004100 */
[--C-:B------:R-:W-:Y:S02]  /*e0b0*/  HADD2.F32 R18, -RZ, R7.reuse.H0_H0 ;  /* 0x20000007ff127230 */ /* 0x100fe40000004100 */
[----:B------:R-:W-:Y:S02]  /*e0c0*/  HADD2.F32 R16, -RZ, R7.H1_H1 ;  /* 0x30000007ff107230 */ /* 0x000fe40000004100 */
[--C-:B------:R-:W-:Y:S02]  /*e0d0*/  HADD2.F32 R14, -RZ, R6.reuse.H0_H0 ;  /* 0x20000006ff0e7230 */ /* 0x100fe40000004100 */
[--C-:B---3--:R-:W-:Y:S02]  /*e0e0*/  HADD2.F32 R5, -RZ, R9.reuse.H0_H0 ;  /* 0x20000009ff057230 */ /* 0x108fe40000004100 */
[----:B------:R-:W-:Y:S02]  /*e0f0*/  HADD2.F32 R4, -RZ, R9.H1_H1 ;  /* 0x30000009ff047230 */ /* 0x000fe40000004100 */
[----:B------:R-:W-:Y:S01]  /*e100*/  HADD2.F32 R13, -RZ, R6.H1_H1 ;  /* 0x30000006ff0d7230 */ /* 0x000fe20000004100 */
[----:B------:R-:W-:Y:S01]  /*e110*/  FMUL.FTZ R34, R5, R2 ;  /* 0x0000000205227220 */ /* 0x000fe20000410000 */
[--C-:B------:R-:W-:Y:S01]  /*e120*/  HADD2.F32 R12, -RZ, R8.reuse.H0_H0 ;  /* 0x20000008ff0c7230 */ /* 0x100fe20000004100 */
[----:B------:R-:W-:Y:S01]  /*e130*/  FMUL.FTZ R32, R4, R25 ;  /* 0x0000001904207220 */ /* 0x000fe20000410000 */
[----:B------:R-:W-:-:S02]  /*e140*/  HADD2.F32 R9, -RZ, R8.H1_H1 ;  /* 0x30000008ff097230 */ /* 0x000fc40000004100 */
[--C-:B------:R-:W-:Y:S02]  /*e150*/  HADD2.F32 R8, -RZ, R10.reuse.H0_H0 ;  /* 0x2000000aff087230 */ /* 0x100fe40000004100 */
[----:B------:R-:W-:Y:S01]  /*e160*/  HADD2.F32 R7, -RZ, R10.H1_H1 ;  /* 0x3000000aff077230 */ /* 0x000fe20000004100 */
[----:B------:R-:W-:Y:S01]  /*e170*/  FMUL.FTZ R10, R20, R2 ;  /* 0x00000002140a7220 */ /* 0x000fe20000410000 */
[----:B------:R-:W-:Y:S01]  /*e180*/  HADD2.F32 R6, -RZ, R95.H0_H0 ;  /* 0x2000005fff067230 */ /* 0x000fe20000004100 */
[----:B------:R-:W-:Y:S01]  /*e190*/  FMUL.FTZ R2, R18, R0 ;  /* 0x0000000012027220 */ /* 0x000fe20000410000 */
[--C-:B------:R-:W-:Y:S02]  /*e1a0*/  HADD2.F32 R3, -RZ, R11.reuse.H0_H0 ;  /* 0x2000000bff037230 */ /* 0x100fe40000004100 */
[----:B------:R-:W-:Y:S01]  /*e1b0*/  HADD2.F32 R11, -RZ, R11.H1_H1 ;  /* 0x3000000bff0b7230 */ /* 0x000fe20000004100 */
[----:B------:R-:W-:Y:S01]  /*e1c0*/  FFMA.FTZ R36, R5, R6, R10 ;  /* 0x0000000605247223 */ /* 0x000fe2000001000a */
[----:B------:R-:W-:Y:S01]  /*e1d0*/  HADD2.F32 R5, -RZ, R96.H1_H1 ;  /* 0x30000060ff057230 */ /* 0x000fe20000004100 */
[----:B------:R-:W-:Y:S01]  /*e1e0*/  FMUL.FTZ R27, R3, R0 ;  /* 0x00000000031b7220 */ /* 0x000fe20000410000 */
[----:B------:R-:W-:Y:S01]  /*e1f0*/  HADD2.F32 R0, -RZ, R95.H1_H1 ;  /* 0x3000005fff007230 */ /* 0x000fe20000004100 */
[----:B------:R-:W-:-:S02]  /*e200*/  FMUL.FTZ R10, R19, R25 ;  /* 0x00000019130a7220 */ /* 0x000fc40000410000 */
[----:B------:R-:W-:Y:S01]  /*e210*/  FFMA.FTZ R33, R3, R5, R2 ;  /* 0x0000000503217223 */ /* 0x000fe20000010002 */
[----:B------:R-:W-:Y:S01]  /*e220*/  HADD2.F32 R3, -RZ, R97.H0_H0 ;  /* 0x20000061ff037230 */ /* 0x000fe20000004100 */
[----:B------:R-:W-:Y:S01]  /*e230*/  FFMA.FTZ R35, R4, R41, R10 ;  /* 0x0000002904237223 */ /* 0x000fe2000001000a */
[----:B------:R-:W-:Y:S01]  /*e240*/  HADD2.F32 R2, -RZ, R96.H0_H0 ;  /* 0x20000060ff027230 */ /* 0x000fe20000004100 */
[----:B------:R-:W-:Y:S02]  /*e250*/  FMUL.FTZ R4, R16, R23 ;  /* 0x0000001710047220 */ /* 0x000fe40000410000 */
[-C--:B------:R-:W-:Y:S02]  /*e260*/  FMUL.FTZ R10, R17, R0.reuse ;  /* 0x00000000110a7220 */ /* 0x080fe40000410000 */
[----:B------:R-:W-:Y:S01]  /*e270*/  FMUL.FTZ R24, R12, R0 ;  /* 0x000000000c187220 */ /* 0x000fe20000410000 */
[----:B------:R-:W-:Y:S01]  /*e280*/  HADD2.F32 R0, -RZ, R98.H0_H0 ;  /* 0x20000062ff007230 */ /* 0x000fe20000004100 */
[----:B------:R-:W-:-:S02]  /*e290*/  FFMA.FTZ R29, R11, R39, R4 ;  /* 0x000000270b1d7223 */ /* 0x000fc40000010004 */
[----:B------:R-:W-:Y:S01]  /*e2a0*/  FFMA.FTZ R28, R12, R3, R10 ;  /* 0x000000030c1c7223 */ /* 0x000fe2000001000a */
[----:B------:R-:W-:Y:S01]  /*e2b0*/  HADD2.F32 R10, -RZ, R31.H0_H0 ;  /* 0x2000001fff0a7230 */ /* 0x000fe20000004100 */
[----:B------:R-:W-:Y:S02]  /*e2c0*/  FMUL.FTZ R4, R14, R2 ;  /* 0x000000020e047220 */ /* 0x000fe40000410000 */
[----:B------:R-:W-:Y:S01]  /*e2d0*/  FMUL.FTZ R25, R11, R23 ;  /* 0x000000170b197220 */ /* 0x000fe20000410000 */
[----:B------:R-:W-:Y:S01]  /*e2e0*/  HADD2.F32 R11, -RZ, R26.H0_H0 ;  /* 0x2000001aff0b7230 */ /* 0x000fe20000004100 */
[C---:B------:R-:W-:Y:S02]  /*e2f0*/  FFMA.FTZ R31, R8.reuse, R0, R4 ;  /* 0x00000000081f7223 */ /* 0x040fe40000010004 */
[----:B------:R-:W-:Y:S02]  /*e300*/  FMUL.FTZ R4, R15, R10 ;  /* 0x0000000a0f047220 */ /* 0x000fe40000410000 */
[----:B------:R-:W-:-:S02]  /*e310*/  FMUL.FTZ R22, R8, R2 ;  /* 0x0000000208167220 */ /* 0x000fc40000410000 */
[-C--:B------:R-:W-:Y:S02]  /*e320*/  FMUL.FTZ R2, R13, R11.reuse ;  /* 0x0000000b0d027220 */ /* 0x080fe40000410000 */
[C---:B------:R-:W-:Y:S02]  /*e330*/  FFMA.FTZ R23, R9.reuse, R38, R4 ;  /* 0x0000002609177223 */ /* 0x040fe40000010004 */
[----:B------:R-:W-:Y:S02]  /*e340*/  FMUL.FTZ R12, R9, R10 ;  /* 0x0000000a090c7220 */ /* 0x000fe40000410000 */
[----:B------:R-:W-:Y:S02]  /*e350*/  FMUL.FTZ R4, R7, R11 ;  /* 0x0000000b07047220 */ /* 0x000fe40000410000 */
[----:B------:R-:W-:Y:S02]  /*e360*/  FFMA.FTZ R10, R20, R6, -R34 ;  /* 0x00000006140a7223 */ /* 0x000fe40000010822 */
[----:B------:R-:W-:-:S02]  /*e370*/  FFMA.FTZ R6, R17, R3, -R24 ;  /* 0x0000000311067223 */ /* 0x000fc40000010818 */
[----:B------:R-:W-:Y:S01]  /*e380*/  FFMA.FTZ R26, R7, R37, R2 ;  /* 0x00000025071a7223 */ /* 0x000fe20000010002 */
[----:B------:R-:W-:Y:S01]  /*e390*/  F2FP.PACK_AB R7, R29, R33 ;  /* 0x000000211d07723e */ /* 0x000fe200000000ff */
[----:B------:R-:W-:Y:S02]  /*e3a0*/  FFMA.FTZ R9, R19, R41, -R32 ;  /* 0x0000002913097223 */ /* 0x000fe40000010820 */
[----:B------:R-:W-:Y:S01]  /*e3b0*/  FFMA.FTZ R8, R18, R5, -R27 ;  /* 0x0000000512087223 */ /* 0x000fe2000001081b */
[----:B------:R-:W-:Y:S01]  /*e3c0*/  F2FP.PACK_AB R5, R35, R36 ;  /* 0x000000242305723e */ /* 0x000fe200000000ff */
[----:B------:R-:W-:Y:S01]  /*e3d0*/  FFMA.FTZ R11, R16, R39, -R25 ;  /* 0x00000027100b7223 */ /* 0x000fe20000010819 */
[----:B------:R-:W-:Y:S01]  /*e3e0*/  F2FP.PACK_AB R9, R9, R10 ;  /* 0x0000000a0909723e */ /* 0x000fe200000000ff */
[----:B------:R-:W-:Y:S02]  /*e3f0*/  FFMA.FTZ R3, R14, R0, -R22 ;  /* 0x000000000e037223 */ /* 0x000fe40000010816 */
[----:B------:R-:W-:Y:S01]  /*e400*/  FFMA.FTZ R2, R15, R38, -R12 ;  /* 0x000000260f027223 */ /* 0x000fe2000001080c */
[----:B------:R-:W-:Y:S01]  /*e410*/  F2FP.PACK_AB R11, R11, R8 ;  /* 0x000000080b0b723e */ /* 0x000fe200000000ff */
[----:B------:R-:W-:Y:S01]  /*e420*/  FFMA.FTZ R0, R13, R37, -R4 ;  /* 0x000000250d007223 */ /* 0x000fe20000010804 */
[----:B------:R-:W-:-:S02]  /*e430*/  F2FP.PACK_AB R4, R23, R28 ;  /* 0x0000001c1704723e */ /* 0x000fc400000000ff */
[----:B------:R-:W-:Y:S02]  /*e440*/  F2FP.PACK_AB R8, R2, R6 ;  /* 0x000000060208723e */ /* 0x000fe400000000ff */
[----:B------:R-:W-:Y:S02]  /*e450*/  F2FP.PACK_AB R10, R0, R3 ;  /* 0x00000003000a723e */ /* 0x000fe400000000ff */
[----:B------:R-:W-:-:S03]  /*e460*/  F2FP.PACK_AB R6, R26, R31 ;  /* 0x0000001f1a06723e */ /* 0x000fc600000000ff */
[----:B------:R2:W-:Y:S04]  /*e470*/  STS.128 [R30], R8 ;  /* 0x000000081e007388 */ /* 0x0005e80000000c00 */
[----:B------:R2:W-:Y:S02]  /*e480*/  STS.128 [R21+0xc100], R4 ;  /* 0x00c1000415007388 */ /* 0x0005e40000000c00 */
.L_x_683:
[----:B------:R-:W-:Y:S05]  /*e490*/  BSYNC B1 ;  /* 0x0000000000017941 */ /* 0x000fea0003800000 */
.L_x_682:
[----:B------:R-:W-:-:S13]  /*e4a0*/  ISETP.GE.AND P0, PT, R118, R84, PT ;  /* 0x000000547600720c */ /* 0x000fda0003f06270 */
[----:B------:R-:W-:Y:S05]  /*e4b0*/  @P0 BRA `(.L_x_667) ;  /* 0x000013f000000947 */ /* 0x000fea0003800000 */
[----:B------:R-:W-:Y:S01]  /*e4c0*/  ISETP.GE.AND P0, PT, R104, c[0x0][0x27c], PT ;  /* 0x00009f0068007a0c */ /* 0x000fe20003f06270 */
[----:B------:R-:W-:Y:S01]  /*e4d0*/  IMAD.SHL.U32 R0, R118, 0x40, RZ ;  /* 0x0000004076007824 */ /* 0x000fe200078e00ff */
[----:B------:R-:W-:Y:S01]  /*e4e0*/  SHF.R.S32.HI R2, RZ, 0x1f, R118 ;  /* 0x0000001fff027819 */ /* 0x000fe20000011476 */
[----:B------:R-:W-:Y:S03]  /*e4f0*/  BSSY B0, `(.L_x_688) ;  /* 0x0000069000007945 */ /* 0x000fe60003800000 */
[----:B------:R-:W-:Y:S02]  /*e500*/  LEA.HI R2, R2, R118, RZ, 0x3 ;  /* 0x0000007602027211 */ /* 0x000fe400078f18ff */
[----:B------:R-:W-:-:S03]  /*e510*/  LOP3.LUT R0, R0, 0x1c0, RZ, 0xc0, !PT ;  /* 0x000001c000007812 */ /* 0x000fc600078ec0ff */
[----:B------:R-:W-:Y:S01]  /*e520*/  IMAD.SHL.U32 R2, R2, 0x40, RZ ;  /* 0x0000004002027824 */ /* 0x000fe200078e00ff */
[----:B------:R-:W-:-:S04]  /*e530*/  SHF.R.U32.HI R44, RZ, 0x3, R0 ;  /* 0x00000003ff2c7819 */ /* 0x000fc80000011600 */
[----:B------:R-:W-:Y:S01]  /*e540*/  LOP3.LUT R2, R2, 0xfffffe00, RZ, 0xc0, !PT ;  /* 0xfffffe0002027812 */ /* 0x000fe200078ec0ff */
[----:B------:R-:W-:Y:S05]  /*e550*/  @P0 BRA `(.L_x_689) ;  /* 0x0000062000000947 */ /* 0x000fea0003800000 */
[----:B--2---:R-:W-:Y:S02]  /*e560*/  MOV R6, c[0x0][0x27c] ;  /* 0x00009f0000067a02 */ /* 0x004fe40000000f00 */
[----:B------:R-:W-:Y:S02]  /*e570*/  LOP3.LUT R3, R0, 0x38, R104, 0xf8, !PT ;  /* 0x0000003800037812 */ /* 0x000fe400078ef868 */
[----:B------:R-:W-:Y:S02]  /*e580*/  LEA.HI R6, R6, R121, RZ, 0x1d ;  /* 0x0000007906067211 */ /* 0x000fe400078fe8ff */
[----:B------:R-:W-:Y:S02]  /*e590*/  SHF.R.U32.HI R23, RZ, 0x10, R53 ;  /* 0x00000010ff177819 */ /* 0x000fe40000011635 */
[----:B------:R-:W-:Y:S02]  /*e5a0*/  SHF.R.S32.HI R5, RZ, 0x1f, R6 ;  /* 0x0000001fff057819 */ /* 0x000fe40000011406 */
[----:B------:R-:W-:Y:S01]  /*e5b0*/  SHF.L.U32 R4, R6, 0x3, RZ ;  /* 0x0000000306047819 */ /* 0x000fe200000006ff */
[----:B------:R-:W-:Y:S01]  /*e5c0*/  HADD2.F32 R23, -RZ, R23.H0_H0 ;  /* 0x20000017ff177230 */ /* 0x000fe20000004100 */
[----:B------:R-:W-:-:S02]  /*e5d0*/  LEA.HI R6, R5, R6, RZ, 0x3 ;  /* 0x0000000605067211 */ /* 0x000fc400078f18ff */
[----:B------:R-:W-:Y:S02]  /*e5e0*/  LOP3.LUT R5, R2, R3, R44, 0xf6, !PT ;  /* 0x0000000302057212 */ /* 0x000fe400078ef62c */
[----:B------:R-:W-:Y:S02]  /*e5f0*/  LOP3.LUT R4, R0, 0x38, R4, 0xf8, !PT ;  /* 0x0000003800047812 */ /* 0x000fe400078ef804 */
[----:B------:R-:W-:Y:S02]  /*e600*/  SHF.L.U32 R3, R6, 0xa, RZ ;  /* 0x0000000a06037819 */ /* 0x000fe400000006ff */
[----:B------:R-:W-:Y:S02]  /*e610*/  LOP3.LUT R8, R4, R44, RZ, 0x3c, !PT ;  /* 0x0000002c04087212 */ /* 0x000fe400078e3cff */
[----:B------:R-:W-:Y:S02]  /*e620*/  LOP3.LUT R3, R3, 0x7fffe000, RZ, 0xc0, !PT ;  /* 0x7fffe00003037812 */ /* 0x000fe400078ec0ff */
[----:B------:R-:W-:-:S02]  /*e630*/  LEA R27, R5, 0xc100, 0x1 ;  /* 0x0000c100051b7811 */ /* 0x000fc400078e08ff */
[----:B------:R-:W-:Y:S02]  /*e640*/  IADD3 R3, R8, R3, R2 ;  /* 0x0000000308037210 */ /* 0x000fe40007ffe002 */
[----:B------:R-:W-:Y:S01]  /*e650*/  SHF.R.U32.HI R25, RZ, 0x10, R49 ;  /* 0x00000010ff197819 */ /* 0x000fe20000011631 */
[----:B------:R-:W2:Y:S01]  /*e660*/  LDS.128 R4, [R27] ;  /* 0x000000001b047984 */ /* 0x000ea20000000c00 */
[----:B------:R-:W-:Y:S01]  /*e670*/  SHF.L.U32 R24, R3, 0x1, RZ ;  /* 0x0000000103187819 */ /* 0x000fe200000006ff */
[----:B------:R-:W-:Y:S01]  /*e680*/  HADD2.F32 R3, -RZ, R97.H1_H1 ;  /* 0x30000061ff037230 */ /* 0x000fe20000004100 */
[----:B------:R-:W-:Y:S01]  /*e690*/  SHF.R.U32.HI R26, RZ, 0x10, R55 ;  /* 0x00000010ff1a7819 */ /* 0x000fe20000011637 */
[----:B------:R-:W-:Y:S01]  /*e6a0*/  HADD2.F32 R43, -RZ, R25.H0_H0 ;  /* 0x20000019ff2b7230 */ /* 0x000fe20000004100 */
[----:B------:R-:W-:Y:S01]  /*e6b0*/  SHF.R.U64 R39, R52, 0x10, R53 ;  /* 0x0000001034277819 */ /* 0x000fe20000001235 */
[----:B------:R-:W3:Y:S01]  /*e6c0*/  LDS.128 R8, [R24+0xc100] ;  /* 0x00c1000018087984 */ /* 0x000ee20000000c00 */
[----:B------:R-:W-:Y:S01]  /*e6d0*/  SHF.R.U32.HI R30, RZ, 0x10, R51 ;  /* 0x00000010ff1e7819 */ /* 0x000fe20000011633 */
[----:B------:R-:W-:Y:S01]  /*e6e0*/  HADD2.F32 R26, -RZ, R26.H0_H0 ;  /* 0x2000001aff1a7230 */ /* 0x000fe20000004100 */
[----:B------:R-:W-:-:S02]  /*e6f0*/  SHF.R.U64 R34, R54, 0x10, R55 ;  /* 0x0000001036227819 */ /* 0x000fc40000001237 */
[----:B------:R-:W-:Y:S01]  /*e700*/  SHF.R.U64 R41, R48, 0x10, R49 ;  /* 0x0000001030297819 */ /* 0x000fe20000001231 */
[----:B------:R-:W-:Y:S01]  /*e710*/  HADD2.F32 R42, -RZ, R30.H0_H0 ;  /* 0x2000001eff2a7230 */ /* 0x000fe20000004100 */
[----:B------:R-:W-:Y:S01]  /*e720*/  SHF.R.U64 R40, R50, 0x10, R51 ;  /* 0x0000001032287819 */ /* 0x000fe20000001233 */
[--C-:B--2---:R-:W-:Y:S02]  /*e730*/  HADD2.F32 R21, -RZ, R5.reuse.H0_H0 ;  /* 0x20000005ff157230 */ /* 0x104fe40000004100 */
[----:B------:R-:W-:Y:S02]  /*e740*/  HADD2.F32 R19, -RZ, R5.H1_H1 ;  /* 0x30000005ff137230 */ /* 0x000fe40000004100 */
[--C-:B------:R-:W-:Y:S02]  /*e750*/  HADD2.F32 R20, -RZ, R4.reuse.H0_H0 ;  /* 0x20000004ff147230 */ /* 0x100fe40000004100 */
[----:B------:R-:W-:Y:S02]  /*e760*/  HADD2.F32 R22, -RZ, R4.H1_H1 ;  /* 0x30000004ff167230 */ /* 0x000fe40000004100 */
[----:B---3--:R-:W-:-:S02]  /*e770*/  HADD2.F32 R5, -RZ, R9.H0_H0 ;  /* 0x20000009ff057230 */ /* 0x008fc40000004100 */
[----:B------:R-:W-:Y:S02]  /*e780*/  HADD2.F32 R4, -RZ, R9.H1_H1 ;  /* 0x30000009ff047230 */ /* 0x000fe40000004100 */
[--C-:B------:R-:W-:Y:S01]  /*e790*/  HADD2.F32 R9, -RZ, R8.reuse.H0_H0 ;  /* 0x20000008ff097230 */ /* 0x100fe20000004100 */
[----:B------:R-:W-:Y:S01]  /*e7a0*/  FMUL.FTZ R33, R5, R3 ;  /* 0x0000000305217220 */ /* 0x000fe20000410000 */
[----:B------:R-:W-:Y:S01]  /*e7b0*/  HADD2.F32 R14, -RZ, R8.H1_H1 ;  /* 0x30000008ff0e7230 */ /* 0x000fe20000004100 */
[----:B------:R-:W-:Y:S01]  /*e7c0*/  FMUL.FTZ R32, R4, R23 ;  /* 0x0000001704207220 */ /* 0x000fe20000410000 */
[--C-:B------:R-:W-:Y:S02]  /*e7d0*/  HADD2.F32 R16, -RZ, R7.reuse.H0_H0 ;  /* 0x20000007ff107230 */ /* 0x100fe40000004100 */
[----:B------:R-:W-:Y:S01]  /*e7e0*/  HADD2.F32 R15, -RZ, R7.H1_H1 ;  /* 0x30000007ff0f7230 */ /* 0x000fe20000004100 */
[----:B------:R-:W-:Y:S01]  /*e7f0*/  FMUL.FTZ R7, R21, R3 ;  /* 0x0000000315077220 */ /* 0x000fe20000410000 */
[----:B------:R-:W-:Y:S01]  /*e800*/  HADD2.F32 R8, -RZ, R99.H0_H0 ;  /* 0x20000063ff087230 */ /* 0x000fe20000004100 */
[----:B------:R-:W-:Y:S01]  /*e810*/  FMUL.FTZ R3, R19, R23 ;  /* 0x0000001713037220 */ /* 0x000fe20000410000 */
[----:B------:R-:W-:-:S02]  /*e820*/  HADD2.F32 R18, -RZ, R6.H0_H0 ;  /* 0x20000006ff127230 */ /* 0x000fc40000004100 */
[----:B------:R-:W-:Y:S01]  /*e830*/  HADD2.F32 R17, -RZ, R6.H1_H1 ;  /* 0x30000006ff117230 */ /* 0x000fe20000004100 */
[----:B------:R-:W-:Y:S01]  /*e840*/  FFMA.FTZ R38, R5, R8, R7 ;  /* 0x0000000805267223 */ /* 0x000fe20000010007 */
[----:B------:R-:W-:Y:S01]  /*e850*/  HADD2.F32 R6, -RZ, R98.H1_H1 ;  /* 0x30000062ff067230 */ /* 0x000fe20000004100 */
[----:B------:R-:W-:Y:S01]  /*e860*/  FFMA.FTZ R37, R4, R43, R3 ;  /* 0x0000002b04257223 */ /* 0x000fe20000010003 */
[--C-:B------:R-:W-:Y:S02]  /*e870*/  HADD2.F32 R7, -RZ, R100.reuse.H1_H1 ;  /* 0x30000064ff077230 */ /* 0x100fe40000004100 */
[----:B------:R-:W-:Y:S01]  /*e880*/  HADD2.F32 R3, -RZ, R100.H0_H0 ;  /* 0x20000064ff037230 */ /* 0x000fe20000004100 */
[-C--:B------:R-:W-:Y:S01]  /*e890*/  FMUL.FTZ R5, R20, R6.reuse ;  /* 0x0000000614057220 */ /* 0x080fe20000410000 */
[--C-:B------:R-:W-:Y:S01]  /*e8a0*/  HADD2.F32 R13, -RZ, R10.reuse.H0_H0 ;  /* 0x2000000aff0d7230 */ /* 0x100fe20000004100 */
[C---:B------:R-:W-:Y:S01]  /*e8b0*/  FMUL.FTZ R31, R9.reuse, R6 ;  /* 0x00000006091f7220 */ /* 0x040fe20000410000 */
[----:B------:R-:W-:Y:S01]  /*e8c0*/  HADD2.F32 R12, -RZ, R10.H1_H1 ;  /* 0x3000000aff0c7230 */ /* 0x000fe20000004100 */
[----:B------:R-:W-:Y:S01]  /*e8d0*/  FFMA.FTZ R35, R9, R7, R5 ;  /* 0x0000000709237223 */ /* 0x000fe20000010005 */
[----:B------:R-:W-:Y:S01]  /*e8e0*/  HADD2.F32 R10, -RZ, R11.H0_H0 ;  /* 0x2000000bff0a7230 */ /* 0x000fe20000004100 */
[----:B------:R-:W-:Y:S01]  /*e8f0*/  FMUL.FTZ R9, R16, R3 ;  /* 0x0000000310097220 */ /* 0x000fe20000410000 */
[----:B------:R-:W-:-:S02]  /*e900*/  HADD2.F32 R5, -RZ, R101.H0_H0 ;  /* 0x20000065ff057230 */ /* 0x000fc40000004100 */
[----:B------:R-:W-:Y:S01]  /*e910*/  HADD2.F32 R4, -RZ, R99.H1_H1 ;  /* 0x30000063ff047230 */ /* 0x000fe20000004100 */
[C---:B------:R-:W-:Y:S01]  /*e920*/  FMUL.FTZ R25, R10.reuse, R3 ;  /* 0x000000030a197220 */ /* 0x040fe20000410000 */
[----:B------:R-:W-:Y:S01]  /*e930*/  HADD2.F32 R6, -RZ, R101.H1_H1 ;  /* 0x30000065ff067230 */ /* 0x000fe20000004100 */
[----:B------:R-:W-:Y:S01]  /*e940*/  FFMA.FTZ R28, R10, R5, R9 ;  /* 0x000000050a1c7223 */ /* 0x000fe20000010009 */
[----:B------:R-:W-:Y:S01]  /*e950*/  HADD2.F32 R10, -RZ, R39.H0_H0 ;  /* 0x20000027ff0a7230 */ /* 0x000fe20000004100 */
[----:B------:R-:W-:Y:S01]  /*e960*/  FMUL.FTZ R23, R18, R4 ;  /* 0x0000000412177220 */ /* 0x000fe20000410000 */
[----:B------:R-:W-:Y:S01]  /*e970*/  HADD2.F32 R11, -RZ, R11.H1_H1 ;  /* 0x3000000bff0b7230 */ /* 0x000fe20000004100 */
[----:B------:R-:W-:Y:S01]  /*e980*/  FMUL.FTZ R3, R15, R26 ;  /* 0x0000001a0f037220 */ /* 0x000fe20000410000 */
[----:B------:R-:W-:Y:S01]  /*e990*/  HADD2.F32 R9, -RZ, R34.H0_H0 ;  /* 0x20000022ff097230 */ /* 0x000fe20000004100 */
[C---:B------:R-:W-:Y:S01]  /*e9a0*/  FMUL.FTZ R29, R13.reuse, R4 ;  /* 0x000000040d1d7220 */ /* 0x040fe20000410000 */
[----:B------:R-:W-:Y:S01]  /*e9b0*/  HADD2.F32 R39, -RZ, R41.H0_H0 ;  /* 0x20000029ff277230 */ /* 0x000fe20000004100 */
[----:B------:R-:W-:Y:S01]  /*e9c0*/  FFMA.FTZ R36, R13, R6, R23 ;  /* 0x000000060d247223 */ /* 0x000fe20000010017 */
[----:B------:R-:W-:Y:S01]  /*e9d0*/  HADD2.F32 R34, -RZ, R40.H0_H0 ;  /* 0x20000028ff227230 */ /* 0x000fe20000004100 */
[----:B------:R-:W-:-:S02]  /*e9e0*/  FMUL.FTZ R4, R22, R10 ;  /* 0x0000000a16047220 */ /* 0x000fc40000410000 */
[C---:B------:R-:W-:Y:S02]  /*e9f0*/  FMUL.FTZ R23, R11.reuse, R26 ;  /* 0x0000001a0b177220 */ /* 0x040fe40000410000 */
[----:B------:R-:W-:Y:S02]  /*ea00*/  FFMA.FTZ R11, R11, R42, R3 ;  /* 0x0000002a0b0b7223 */ /* 0x000fe40000010003 */
[----:B------:R-:W-:Y:S02]  /*ea10*/  FMUL.FTZ R3, R17, R9 ;  /* 0x0000000911037220 */ /* 0x000fe40000410000 */
[C---:B------:R-:W-:Y:S02]  /*ea20*/  FMUL.FTZ R10, R14.reuse, R10 ;  /* 0x0000000a0e0a7220 */ /* 0x040fe40000410000 */
[----:B------:R-:W-:Y:S02]  /*ea30*/  FFMA.FTZ R26, R14, R39, R4 ;  /* 0x000000270e1a7223 */ /* 0x000fe40000010004 */
[----:B------:R-:W-:-:S02]  /*ea40*/  FMUL.FTZ R4, R12, R9 ;  /* 0x000000090c047220 */ /* 0x000fc40000410000 */
[----:B------:R-:W-:Y:S02]  /*ea50*/  FFMA.FTZ R30, R12, R34, R3 ;  /* 0x000000220c1e7223 */ /* 0x000fe40000010003 */
[----:B------:R-:W-:Y:S02]  /*ea60*/  FFMA.FTZ R14, R21, R8, -R33 ;  /* 0x00000008150e7223 */ /* 0x000fe40000010821 */
[----:B------:R-:W-:Y:S02]  /*ea70*/  FFMA.FTZ R12, R18, R6, -R29 ;  /* 0x00000006120c7223 */ /* 0x000fe4000001081d */
[----:B------:R-:W-:Y:S02]  /*ea80*/  FFMA.FTZ R8, R22, R39, -R10 ;  /* 0x0000002716087223 */ /* 0x000fe4000001080a */
[----:B------:R-:W-:Y:S02]  /*ea90*/  FFMA.FTZ R9, R19, R43, -R32 ;  /* 0x0000002b13097223 */ /* 0x000fe40000010820 */
[----:B------:R-:W-:Y:S01]  /*eaa0*/  FFMA.FTZ R13, R20, R7, -R31 ;  /* 0x00000007140d7223 */ /* 0x000fe2000001081f */
[----:B------:R-:W-:Y:S01]  /*eab0*/  F2FP.PACK_AB R7, R11, R28 ;  /* 0x0000001c0b07723e */ /* 0x000fe200000000ff */
[----:B------:R-:W-:Y:S01]  /*eac0*/  FFMA.FTZ R6, R16, R5, -R25 ;  /* 0x0000000510067223 */ /* 0x000fe20000010819 */
[----:B------:R-:W-:Y:S01]  /*ead0*/  F2FP.PACK_AB R9, R9, R14 ;  /* 0x0000000e0909723e */ /* 0x000fe200000000ff */
[----:B------:R-:W-:Y:S01]  /*eae0*/  FFMA.FTZ R3, R15, R42, -R23 ;  /* 0x0000002a0f037223 */ /* 0x000fe20000010817 */
[----:B------:R-:W-:Y:S01]  /*eaf0*/  F2FP.PACK_AB R8, R8, R13 ;  /* 0x0000000d0808723e */ /* 0x000fe200000000ff */
[----:B------:R-:W-:Y:S01]  /*eb00*/  FFMA.FTZ R10, R17, R34, -R4 ;  /* 0x00000022110a7223 */ /* 0x000fe20000010804 */
[----:B------:R-:W-:-:S02]  /*eb10*/  F2FP.PACK_AB R5, R37, R38 ;  /* 0x000000262505723e */ /* 0x000fc400000000ff */
[----:B------:R-:W-:Y:S02]  /*eb20*/  F2FP.PACK_AB R11, R3, R6 ;  /* 0x00000006030b723e */ /* 0x000fe400000000ff */
[----:B------:R-:W-:Y:S02]  /*eb30*/  F2FP.PACK_AB R10, R10, R12 ;  /* 0x0000000c0a0a723e */ /* 0x000fe400000000ff */
[----:B------:R-:W-:Y:S02]  /*eb40*/  F2FP.PACK_AB R4, R26, R35 ;  /* 0x000000231a04723e */ /* 0x000fe400000000ff */
[----:B------:R-:W-:Y:S01]  /*eb50*/  F2FP.PACK_AB R6, R30, R36 ;  /* 0x000000241e06723e */ /* 0x000fe200000000ff */
[----:B------:R2:W-:Y:S04]  /*eb60*/  STS.128 [R27], R8 ;  /* 0x000000081b007388 */ /* 0x0005e80000000c00 */
[----:B------:R2:W-:Y:S02]  /*eb70*/  STS.128 [R24+0xc100], R4 ;  /* 0x00c1000418007388 */ /* 0x0005e40000000c00 */
.L_x_689:
[----:B------:R-:W-:Y:S05]  /*eb80*/  BSYNC B0 ;  /* 0x0000000000007941 */ /* 0x000fea0003800000 */
.L_x_688:
[----:B------:R-:W-:Y:S01]  /*eb90*/  ISETP.GE.AND P0, PT, R107, c[0x0][0x27c], PT ;  /* 0x00009f006b007a0c */ /* 0x000fe20003f06270 */
[----:B------:R-:W-:-:S12]  /*eba0*/  BSSY B0, `(.L_x_690) ;  /* 0x0000068000007945 */ /* 0x000fd80003800000 */
[----:B------:R-:W-:Y:S05]  /*ebb0*/  @P0 BRA `(.L_x_691) ;  /* 0x0000066000000947 */ /* 0x000fea0003800000 */
[----:B------:R-:W-:Y:S02]  /*ebc0*/  MOV R3, c[0x0][0x27c] ;  /* 0x00009f0000037a02 */ /* 0x000fe40000000f00 */
[----:B--2---:R-:W-:Y:S02]  /*ebd0*/  LEA.HI R5, R87, R107, RZ, 0x6 ;  /* 0x0000006b57057211 */ /* 0x004fe400078f30ff */
[----:B------:R-:W-:Y:S02]  /*ebe0*/  LEA.HI R3, R3, R74, RZ, 0x1d ;  /* 0x0000004a03037211 */ /* 0x000fe400078fe8ff */
[----:B------:R-:W-:Y:S02]  /*ebf0*/  LOP3.LUT R4, R0, 0x38, R88, 0xf8, !PT ;  /* 0x0000003800047812 */ /* 0x000fe400078ef858 */
[----:B------:R-:W-:Y:S02]  /*ec00*/  SHF.L.U32 R7, R5, 0x7, RZ ;  /* 0x0000000705077819 */ /* 0x000fe400000006ff */
[----:B------:R-:W-:-:S02]  /*ec10*/  SHF.R.S32.HI R5, RZ, 0x1f, R3 ;  /* 0x0000001fff057819 */ /* 0x000fc40000011403 */
        /* <DEDUP_REMOVED lines=9> */
[----:B------:R-:W-:Y:S02]  /*ecb0*/  LOP3.LUT R3, R4, 0x7fffe000, RZ, 0xc0, !PT ;  /* 0x7fffe00004037812 */ /* 0x000fe400078ec0ff */
[----:B------:R-:W2:Y:S01]  /*ecc0*/  LDS.128 R4, [R27] ;  /* 0x000000001b047984 */ /* 0x000ea20000000c00 */
[----:B------:R-:W-:Y:S02]  /*ecd0*/  SHF.R.U32.HI R23, RZ, 0x10, R69 ;  /* 0x00000010ff177819 */ /* 0x000fe40000011645 */
[----:B------:R-:W-:-:S02]  /*ece0*/  IADD3 R3, R8, R3, R2 ;  /* 0x0000000308037210 */ /* 0x000fc40007ffe002 */
[----:B------:R-:W-:Y:S01]  /*ecf0*/  SHF.R.U32.HI R25, RZ, 0x10, R65 ;  /* 0x00000010ff197819 */ /* 0x000fe20000011641 */
[----:B------:R-:W-:Y:S01]  /*ed00*/  HADD2.F32 R23, -RZ, R23.H0_H0 ;  /* 0x20000017ff177230 */ /* 0x000fe20000004100 */
[----:B------:R-:W-:Y:S01]  /*ed10*/  SHF.L.U32 R24, R3, 0x1, RZ ;  /* 0x0000000103187819 */ /* 0x000fe200000006ff */
[----:B------:R-:W-:Y:S01]  /*ed20*/  HADD2.F32 R3, -RZ, R103.H0_H0 ;  /* 0x20000067ff037230 */ /* 0x000fe20000004100 */
        /* <DEDUP_REMOVED lines=14> */
[----:B------:R-:W-:-:S02]  /*ee10*/  HADD2.F32 R16, -RZ, R7.H0_H0 ;  /* 0x20000007ff107230 */ /* 0x000fc40000004100 */
[----:B------:R-:W-:Y:S01]  /*ee20*/  HADD2.F32 R15, -RZ, R7.H1_H1 ;  /* 0x30000007ff0f7230 */ /* 0x000fe20000004100 */
[-C--:B------:R-:W-:Y:S01]  /*ee30*/  FMUL.FTZ R7, R21, R3.reuse ;  /* 0x0000000315077220 */ /* 0x080fe20000410000 */
[--C-:B---3--:R-:W-:Y:S02]  /*ee40*/  HADD2.F32 R5, -RZ, R9.reuse.H0_H0 ;  /* 0x20000009ff057230 */ /* 0x108fe40000004100 */
[----:B------:R-:W-:Y:S02]  /*ee50*/  HADD2.F32 R4, -RZ, R9.H1_H1 ;  /* 0x30000009ff047230 */ /* 0x000fe40000004100 */
[--C-:B------:R-:W-:Y:S01]  /*ee60*/  HADD2.F32 R9, -RZ, R8.reuse.H0_H0 ;  /* 0x20000008ff097230 */ /* 0x100fe20000004100 */
[----:B------:R-:W-:Y:S01]  /*ee70*/  FMUL.FTZ R33, R5, R3 ;  /* 0x0000000305217220 */ /* 0x000fe20000410000 */
[----:B------:R-:W-:Y:S01]  /*ee80*/  HADD2.F32 R14, -RZ, R8.H1_H1 ;  /* 0x30000008ff0e7230 */ /* 0x000fe20000004100 */
[-C--:B------:R-:W-:Y:S01]  /*ee90*/  FMUL.FTZ R3, R19, R23.reuse ;  /* 0x0000001713037220 */ /* 0x080fe20000410000 */
[----:B------:R-:W-:Y:S01]  /*eea0*/  HADD2.F32 R8, -RZ, R108.H0_H0 ;  /* 0x2000006cff087230 */ /* 0x000fe20000004100 */
[C---:B------:R-:W-:Y:S01]  /*eeb0*/  FMUL.FTZ R32, R4.reuse, R23 ;  /* 0x0000001704207220 */ /* 0x040fe20000410000 */
[--C-:B------:R-:W-:Y:S01]  /*eec0*/  HADD2.F32 R18, -RZ, R6.reuse.H0_H0 ;  /* 0x20000006ff127230 */ /* 0x100fe20000004100 */
[----:B------:R-:W-:Y:S01]  /*eed0*/  FFMA.FTZ R39, R4, R43, R3 ;  /* 0x0000002b04277223 */ /* 0x000fe20000010003 */
[----:B------:R-:W-:Y:S01]  /*eee0*/  HADD2.F32 R17, -RZ, R6.H1_H1 ;  /* 0x30000006ff117230 */ /* 0x000fe20000004100 */
[----:B------:R-:W-:Y:S01]  /*eef0*/  FFMA.FTZ R41, R5, R8, R7 ;  /* 0x0000000805297223 */ /* 0x000fe20000010007 */
[----:B------:R-:W-:-:S02]  /*ef00*/  HADD2.F32 R6, -RZ, R103.H1_H1 ;  /* 0x30000067ff067230 */ /* 0x000fc40000004100 */
        /* <DEDUP_REMOVED lines=49> */
.L_x_691:
[----:B------:R-:W-:Y:S05]  /*f220*/  BSYNC B0 ;  /* 0x0000000000007941 */ /* 0x000fea0003800000 */
.L_x_690:
[----:B------:R-:W-:-:S13]  /*f230*/  ISETP.GE.AND P0, PT, R106, c[0x0][0x27c], PT ;  /* 0x00009f006a007a0c */ /* 0x000fda0003f06270 */
[----:B------:R-:W-:Y:S05]  /*f240*/  @P0 BRA `(.L_x_667) ;  /* 0x0000066000000947 */ /* 0x000fea0003800000 */
[----:B------:R-:W-:Y:S02]  /*f250*/  MOV R3, c[0x0][0x27c] ;  /* 0x00009f0000037a02 */ /* 0x000fe40000000f00 */
[----:B--2---:R-:W-:Y:S02]  /*f260*/  LEA.HI R5, R92, R106, RZ, 0x6 ;  /* 0x0000006a5c057211 */ /* 0x004fe400078f30ff */
[----:B------:R-:W-:Y:S02]  /*f270*/  LEA.HI R3, R3, R85, RZ, 0x1d ;  /* 0x0000005503037211 */ /* 0x000fe400078fe8ff */
[----:B------:R-:W-:Y:S02]  /*f280*/  SHF.L.U32 R7, R5, 0x7, RZ ;  /* 0x0000000705077819 */ /* 0x000fe400000006ff */
[----:B------:R-:W-:Y:S02]  /*f290*/  SHF.R.S32.HI R5, RZ, 0x1f, R3 ;  /* 0x0000001fff057819 */ /* 0x000fe40000011403 */
[----:B------:R-:W-:-:S02]  /*f2a0*/  SHF.L.U32 R6, R3, 0x3, RZ ;  /* 0x0000000303067819 */ /* 0x000fc400000006ff */
[----:B------:R-:W-:Y:S02]  /*f2b0*/  LEA.HI R5, R5, R3, RZ, 0x3 ;  /* 0x0000000305057211 */ /* 0x000fe400078f18ff */
[C---:B------:R-:W-:Y:S02]  /*f2c0*/  LOP3.LUT R4, R0.reuse, 0x38, R93, 0xf8, !PT ;  /* 0x0000003800047812 */ /* 0x040fe400078ef85d */
[----:B------:R-:W-:Y:S02]  /*f2d0*/  LOP3.LUT R3, R0, 0x38, R6, 0xf8, !PT ;  /* 0x0000003800037812 */ /* 0x000fe400078ef806 */
[----:B------:R-:W-:Y:S02]  /*f2e0*/  SHF.L.U32 R0, R5, 0xa, RZ ;  /* 0x0000000a05007819 */ /* 0x000fe400000006ff */
[----:B------:R-:W-:Y:S02]  /*f2f0*/  LOP3.LUT R4, R4, R44, RZ, 0x3c, !PT ;  /* 0x0000002c04047212 */ /* 0x000fe400078e3cff */
[----:B------:R-:W-:-:S02]  /*f300*/  LOP3.LUT R7, R7, 0xffffe000, RZ, 0xc0, !PT ;  /* 0xffffe00007077812 */ /* 0x000fc400078ec0ff */
[----:B------:R-:W-:Y:S02]  /*f310*/  LOP3.LUT R3, R3, R44, RZ, 0x3c, !PT ;  /* 0x0000002c03037212 */ /* 0x000fe400078e3cff */
[----:B------:R-:W-:Y:S02]  /*f320*/  LOP3.LUT R0, R0, 0x7fffe000, RZ, 0xc0, !PT ;  /* 0x7fffe00000007812 */ /* 0x000fe400078ec0ff */
[--C-:B------:R-:W-:Y:S02]  /*f330*/  IADD3 R4, R4, R7, R2.reuse ;  /* 0x0000000704047210 */ /* 0x100fe40007ffe002 */
[----:B------:R-:W-:Y:S01]  /*f340*/  IADD3 R2, R3, R0, R2 ;  /* 0x0000000003027210 */ /* 0x000fe20007ffe002 */
[----:B------:R-:W-:Y:S01]  /*f350*/  HADD2.F32 R0, -RZ, R111.H0_H0 ;  /* 0x2000006fff007230 */ /* 0x000fe20000004100 */
[----:B------:R-:W-:Y:S02]  /*f360*/  LEA R27, R4, 0xc100, 0x1 ;  /* 0x0000c100041b7811 */ /* 0x000fe400078e08ff */
[----:B------:R-:W-:-:S02]  /*f370*/  SHF.L.U32 R22, R2, 0x1, RZ ;  /* 0x0000000102167819 */ /* 0x000fc400000006ff */
[----:B------:R-:W-:Y:S01]  /*f380*/  SHF.R.U32.HI R23, RZ, 0x10, R77 ;  /* 0x00000010ff177819 */ /* 0x000fe2000001164d */
[----:B------:R-:W2:Y:S01]  /*f390*/  LDS.128 R4, [R27] ;  /* 0x000000001b047984 */ /* 0x000ea20000000c00 */
[----:B------:R-:W-:Y:S02]  /*f3a0*/  SHF.R.U32.HI R24, RZ, 0x10, R81 ;  /* 0x00000010ff187819 */ /* 0x000fe40000011651 */
[----:B------:R-:W-:Y:S01]  /*f3b0*/  SHF.R.U32.HI R25, RZ, 0x10, R79 ;  /* 0x00000010ff197819 */ /* 0x000fe2000001164f */
[----:B------:R-:W3:Y:S01]  /*f3c0*/  LDS.128 R8, [R22+0xc100] ;  /* 0x00c1000016087984 */ /* 0x000ee20000000c00 */
[----:B------:R-:W-:Y:S01]  /*f3d0*/  SHF.R.U32.HI R26, RZ, 0x10, R83 ;  /* 0x00000010ff1a7819 */ /* 0x000fe20000011653 */
[----:B------:R-:W-:Y:S01]  /*f3e0*/  HADD2.F32 R42, -RZ, R24.H0_H0 ;  /* 0x20000018ff2a7230 */ /* 0x000fe20000004100 */
[----:B------:R-:W-:Y:S02]  /*f3f0*/  SHF.R.U64 R35, R78, 0x10, R79 ;  /* 0x000000104e237819 */ /* 0x000fe4000000124f */
[----:B------:R-:W-:Y:S01]  /*f400*/  SHF.R.U64 R34, R76, 0x10, R77 ;  /* 0x000000104c227819 */ /* 0x000fe2000000124d */
[----:B------:R-:W-:Y:S01]  /*f410*/  HADD2.F32 R41, -RZ, R26.H0_H0 ;  /* 0x2000001aff297230 */ /* 0x000fe20000004100 */
[----:B------:R-:W-:-:S02]  /*f420*/  SHF.R.U64 R36, R82, 0x10, R83 ;  /* 0x0000001052247819 */ /* 0x000fc40000001253 */
[----:B------:R-:W-:Y:S01]  /*f430*/  SHF.R.U64 R38, R80, 0x10, R81 ;  /* 0x0000001050267819 */ /* 0x000fe20000001251 */
[--C-:B--2---:R-:W-:Y:S02]  /*f440*/  HADD2.F32 R15, -RZ, R7.reuse.H0_H0 ;  /* 0x20000007ff0f7230 */ /* 0x104fe40000004100 */
[----:B------:R-:W-:Y:S02]  /*f450*/  HADD2.F32 R14, -RZ, R7.H1_H1 ;  /* 0x30000007ff0e7230 */ /* 0x000fe40000004100 */
[--C-:B---3--:R-:W-:Y:S02]  /*f460*/  HADD2.F32 R3, -RZ, R9.reuse.H0_H0 ;  /* 0x20000009ff037230 */ /* 0x108fe40000004100 */
[----:B------:R-:W-:Y:S02]  /*f470*/  HADD2.F32 R2, -RZ, R9.H1_H1 ;  /* 0x30000009ff027230 */ /* 0x000fe40000004100 */
[--C-:B------:R-:W-:Y:S01]  /*f480*/  HADD2.F32 R9, -RZ, R8.reuse.H0_H0 ;  /* 0x20000008ff097230 */ /* 0x100fe20000004100 */
[----:B------:R-:W-:Y:S01]  /*f490*/  FMUL.FTZ R33, R3, R0 ;  /* 0x0000000003217220 */ /* 0x000fe20000410000 */
[----:B------:R-:W-:-:S02]  /*f4a0*/  HADD2.F32 R13, -RZ, R8.H1_H1 ;  /* 0x30000008ff0d7230 */ /* 0x000fc40000004100 */
[----:B------:R-:W-:Y:S02]  /*f4b0*/  HADD2.F32 R20, -RZ, R5.H0_H0 ;  /* 0x20000005ff147230 */ /* 0x000fe40000004100 */
[--C-:B------:R-:W-:Y:S02]  /*f4c0*/  HADD2.F32 R8, -RZ, R11.reuse.H0_H0 ;  /* 0x2000000bff087230 */ /* 0x100fe40000004100 */
[----:B------:R-:W-:Y:S02]  /*f4d0*/  HADD2.F32 R7, -RZ, R11.H1_H1 ;  /* 0x3000000bff077230 */ /* 0x000fe40000004100 */
[----:B------:R-:W-:Y:S01]  /*f4e0*/  HADD2.F32 R18, -RZ, R5.H1_H1 ;  /* 0x30000005ff127230 */ /* 0x000fe20000004100 */
[----:B------:R-:W-:Y:S01]  /*f4f0*/  FMUL.FTZ R5, R20, R0 ;  /* 0x0000000014057220 */ /* 0x000fe20000410000 */
[----:B------:R-:W-:Y:S02]  /*f500*/  HADD2.F32 R11, -RZ, R23.H0_H0 ;  /* 0x20000017ff0b7230 */ /* 0x000fe40000004100 */
[----:B------:R-:W-:-:S02]  /*f510*/  HADD2.F32 R17, -RZ, R6.H0_H0 ;  /* 0x20000006ff117230 */ /* 0x000fc40000004100 */
        /* <DEDUP_REMOVED lines=8> */
[----:B------:R-:W-:Y:S02]  /*f5a0*/  HADD2.F32 R4, -RZ, R111.H1_H1 ;  /* 0x3000006fff047230 */ /* 0x000fe40000004100 */
[----:B------:R-:W-:-:S02]  /*f5b0*/  HADD2.F32 R5, -RZ, R113.H1_H1 ;  /* 0x30000071ff057230 */ /* 0x000fc40000004100 */
[----:B------:R-:W-:Y:S01]  /*f5c0*/  HADD2.F32 R2, -RZ, R112.H1_H1 ;  /* 0x30000070ff027230 */ /* 0x000fe20000004100 */
[-C--:B------:R-:W-:Y:S01]  /*f5d0*/  FMUL.FTZ R3, R19, R4.reuse ;  /* 0x0000000413037220 */ /* 0x080fe20000410000 */
[----:B------:R-:W-:Y:S01]  /*f5e0*/  HADD2.F32 R0, -RZ, R113.H0_H0 ;  /* 0x20000071ff007230 */ /* 0x000fe20000004100 */
[C---:B------:R-:W-:Y:S01]  /*f5f0*/  FMUL.FTZ R30, R9.reuse, R4 ;  /* 0x00000004091e7220 */ /* 0x040fe20000410000 */
[----:B------:R-:W-:Y:S01]  /*f600*/  HADD2.F32 R12, -RZ, R10.H0_H0 ;  /* 0x2000000aff0c7230 */ /* 0x000fe20000004100 */
[----:B------:R-:W-:Y:S01]  /*f610*/  FFMA.FTZ R40, R9, R5, R3 ;  /* 0x0000000509287223 */ /* 0x000fe20000010003 */
[--C-:B------:R-:W-:Y:S01]  /*f620*/  HADD2.F32 R4, -RZ, R114.reuse.H1_H1 ;  /* 0x30000072ff047230 */ /* 0x100fe20000004100 */
[----:B------:R-:W-:Y:S01]  /*f630*/  FMUL.FTZ R11, R17, R2 ;  /* 0x00000002110b7220 */ /* 0x000fe20000410000 */
[----:B------:R-:W-:Y:S01]  /*f640*/  HADD2.F32 R3, -RZ, R114.H0_H0 ;  /* 0x20000072ff037230 */ /* 0x000fe20000004100 */
[----:B------:R-:W-:Y:S01]  /*f650*/  FMUL.FTZ R9, R15, R0 ;  /* 0x000000000f097220 */ /* 0x000fe20000410000 */
[----:B------:R-:W-:Y:S01]  /*f660*/  HADD2.F32 R23, -RZ, R25.H0_H0 ;  /* 0x20000019ff177230 */ /* 0x000fe20000004100 */
[----:B------:R-:W-:Y:S01]  /*f670*/  FFMA.FTZ R31, R12, R4, R11 ;  /* 0x000000040c1f7223 */ /* 0x000fe2000001000b */
[----:B------:R-:W-:Y:S01]  /*f680*/  HADD2.F32 R11, -RZ, R35.H0_H0 ;  /* 0x20000023ff0b7230 */ /* 0x000fe20000004100 */
[C---:B------:R-:W-:Y:S01]  /*f690*/  FMUL.FTZ R25, R8.reuse, R0 ;  /* 0x0000000008197220 */ /* 0x040fe20000410000 */
[----:B------:R-:W-:Y:S01]  /*f6a0*/  HADD2.F32 R10, -RZ, R10.H1_H1 ;  /* 0x3000000aff0a7230 */ /* 0x000fe20000004100 */
[----:B------:R-:W-:Y:S01]  /*f6b0*/  FFMA.FTZ R28, R8, R3, R9 ;  /* 0x00000003081c7223 */ /* 0x000fe20000010009 */
[----:B------:R-:W-:Y:S01]  /*f6c0*/  HADD2.F32 R8, -RZ, R34.H0_H0 ;  /* 0x20000022ff087230 */ /* 0x000fe20000004100 */
[----:B------:R-:W-:Y:S01]  /*f6d0*/  FMUL.FTZ R0, R14, R23 ;  /* 0x000000170e007220 */ /* 0x000fe20000410000 */
[----:B------:R-:W-:Y:S01]  /*f6e0*/  HADD2.F32 R34, -RZ, R36.H0_H0 ;  /* 0x20000024ff227230 */ /* 0x000fe20000004100 */
[----:B------:R-:W-:Y:S01]  /*f6f0*/  FMUL.FTZ R29, R12, R2 ;  /* 0x000000020c1d7220 */ /* 0x000fe20000410000 */
[----:B------:R-:W-:Y:S01]  /*f700*/  HADD2.F32 R35, -RZ, R38.H0_H0 ;  /* 0x20000026ff237230 */ /* 0x000fe20000004100 */
[----:B------:R-:W-:-:S02]  /*f710*/  FFMA.FTZ R24, R7, R41, R0 ;  /* 0x0000002907187223 */ /* 0x000fc40000010000 */
[----:B------:R-:W-:Y:S02]  /*f720*/  FMUL.FTZ R0, R16, R11 ;  /* 0x0000000b10007220 */ /* 0x000fe40000410000 */
[----:B------:R-:W-:Y:S02]  /*f730*/  FMUL.FTZ R23, R7, R23 ;  /* 0x0000001707177220 */ /* 0x000fe40000410000 */
[-C--:B------:R-:W-:Y:S02]  /*f740*/  FMUL.FTZ R2, R21, R8.reuse ;  /* 0x0000000815027220 */ /* 0x080fe40000410000 */
[C---:B------:R-:W-:Y:S02]  /*f750*/  FMUL.FTZ R11, R10.reuse, R11 ;  /* 0x0000000b0a0b7220 */ /* 0x040fe40000410000 */
[----:B------:R-:W-:Y:S02]  /*f760*/  FMUL.FTZ R7, R13, R8 ;  /* 0x000000080d077220 */ /* 0x000fe40000410000 */
[----:B------:R-:W-:-:S02]  /*f770*/  FFMA.FTZ R26, R10, R34, R0 ;  /* 0x000000220a1a7223 */ /* 0x000fc40000010000 */
[----:B------:R-:W-:Y:S02]  /*f780*/  FFMA.FTZ R13, R13, R35, R2 ;  /* 0x000000230d0d7223 */ /* 0x000fe40000010002 */
        /* <DEDUP_REMOVED lines=9> */
[----:B------:R-:W-:Y:S02]  /*f820*/  FFMA.FTZ R2, R16, R34, -R11 ;  /* 0x0000002210027223 */ /* 0x000fe4000001080b */
[----:B------:R-:W-:Y:S01]  /*f830*/  FFMA.FTZ R4, R21, R35, -R7 ;  /* 0x0000002315047223 */ /* 0x000fe20000010807 */
[----:B------:R-:W-:Y:S02]  /*f840*/  F2FP.PACK_AB R11, R0, R3 ;  /* 0x00000003000b723e */ /* 0x000fe400000000ff */
[----:B------:R-:W-:Y:S02]  /*f850*/  F2FP.PACK_AB R10, R2, R10 ;  /* 0x0000000a020a723e */ /* 0x000fe400000000ff */
[----:B------:R-:W-:Y:S02]  /*f860*/  F2FP.PACK_AB R8, R4, R8 ;  /* 0x000000080408723e */ /* 0x000fe400000000ff */
[----:B------:R-:W-:Y:S02]  /*f870*/  F2FP.PACK_AB R7, R24, R28 ;  /* 0x0000001c1807723e */ /* 0x000fe400000000ff */
[----:B------:R-:W-:Y:S01]  /*f880*/  F2FP.PACK_AB R4, R13, R40 ;  /* 0x000000280d04723e */ /* 0x000fe200000000ff */
[----:B------:R2:W-:Y:S04]  /*f890*/  STS.128 [R27], R8 ;  /* 0x000000081b007388 */ /* 0x0005e80000000c00 */
[----:B------:R2:W-:Y:S02]  /*f8a0*/  STS.128 [R22+0xc100], R4 ;  /* 0x00c1000416007388 */ /* 0x0005e40000000c00 */
.L_x_667:
[----:B------:R-:W-:Y:S05]  /*f8b0*/  BSYNC B2 ;  /* 0x0000000000027941 */ /* 0x000fea0003800000 */
.L_x_649:
[----:B------:R-:W-:Y:S01]  /*f8c0*/  IMAD R0, R117, c[0x0][0x208], RZ ;  /* 0x0000820075007a24 */ /* 0x000fe200078e02ff */
[----:B------:R-:W-:-:S04]  /*f8d0*/  DEPBAR.LE SB0, 0x0 ;  /* 0x000080000000791a */ /* 0x000fc80000000000 */
[----:B-12---:R-:W-:Y:S01]  /*f8e0*/  IMAD.WIDE.U32 R4, R102, c[0x0][0x208], RZ ;  /* 0x0000820066047a25 */ /* 0x006fe200078e00ff */
[----:B------:R-:W-:Y:S01]  /*f8f0*/  BAR.SYNC.DEFER_BLOCKING 0x0 ;  /* 0x0000000000007b1d */ /* 0x000fe20000010000 */
[----:B------:R-:W-:Y:S02]  /*f900*/  IADD3 R100, R242, -R115, RZ ;  /* 0x80000073f2647210 */ /* 0x000fe40007ffe0ff */
[----:B------:R-:W-:Y:S01]  /*f910*/  IMAD R2, R102, c[0x0][0x20c], R0 ;  /* 0x0000830066027a24 */ /* 0x000fe200078e0200 */
[----:B------:R-:W-:Y:S02]  /*f920*/  LEA R0, P1, R4, R230, 0x6 ;  /* 0x000000e604007211 */ /* 0x000fe400078230ff */
[----:B------:R1:W5:Y:S02]  /*f930*/  LDL R152, [R1+0x1c] ;  /* 0x00001c0001987983 */ /* 0x0003640000100800 */
[----:B------:R-:W-:Y:S02]  /*f940*/  IADD3 R3, R5, R2, RZ ;  /* 0x0000000205037210 */ /* 0x000fe40007ffe0ff */
[----:B------:R-:W-:-:S02]  /*f950*/  LEA R2, P0, R0, c[0x0][0x1f8], 0x1 ;  /* 0x00007e0000027a11 */ /* 0x000fc400078008ff */
[----:B------:R-:W-:Y:S02]  /*f960*/  LEA.HI.X R3, R4, R233, R3, 0x6, P1 ;  /* 0x000000e904037211 */ /* 0x000fe400008f3403 */
[----:B------:R-:W-:Y:S02]  /*f970*/  MOV R4, c[0x0][0x208] ;  /* 0x0000820000047a02 */ /* 0x000fe40000000f00 */
[----:B------:R-:W-:Y:S02]  /*f980*/  LEA.HI.X R3, R0, c[0x0][0x1fc], R3, 0x1, P0 ;  /* 0x00007f0000037a11 */ /* 0x000fe400000f0c03 */
[----:B------:R-:W-:Y:S02]  /*f990*/  LOP3.LUT R0, R116, 0x1, RZ, 0xc0, !PT ;  /* 0x0000000174007812 */ /* 0x000fe400078ec0ff */
[----:B------:R-:W-:Y:S02]  /*f9a0*/  MOV R5, c[0x0][0x20c] ;  /* 0x0000830000057a02 */ /* 0x000fe40000000f00 */
[----:B------:R-:W-:-:S02]  /*f9b0*/  LEA R12, P0, R4, R2, 0x6 ;  /* 0x00000002040c7211 */ /* 0x000fc400078030ff */
[----:B------:R-:W-:Y:S01]  /*f9c0*/  ISETP.NE.U32.AND P2, PT, R0, 0x1, PT ;  /* 0x000000010000780c */ /* 0x000fe20003f45070 */
[----:B------:R-:W-:Y:S01]  /*f9d0*/  LDSM.16.M88.4 R8, [R199] ;  /* 0x00000000c708783b */ /* 0x000fe20000000200 */
[----:B------:R-:W-:Y:S02]  /*f9e0*/  IADD3 R0, -R120, R100, RZ ;  /* 0x0000006478007210 */ /* 0x000fe40007ffe1ff */
[----:B------:R-:W-:Y:S01]  /*f9f0*/  LEA.HI.X R13, R4, R3, R5, 0x6, P0 ;  /* 0x00000003040d7211 */ /* 0x000fe200000f3405 */
[----:B------:R-:W2:Y:S01]  /*fa00*/  LDSM.16.M88.4 R20, [R192] ;  /* 0x00000000c014783b */ /* 0x000ea20000000200 */
[----:B------:R-:W-:-:S03]  /*fa10*/  ISETP.LT.OR P0, PT, R0, 0x1, P2 ;  /* 0x000000010000780c */ /* 0x000fc60001701670 */
[----:B------:R-:W3:Y:S04]  /*fa20*/  LDSM.16.M88.4 R16, [R192+0x800] ;  /* 0x00080000c010783b */ /* 0x000ee80000000200 */
[----:B------:R-:W4:Y:S01]  /*fa30*/  LDSM.16.M88.4 R24, [R192+0x1000] ;  /* 0x00100000c018783b */ /* 0x000f220000000200 */
[----:B------:R-:W-:-:S03]  /*fa40*/  LOP3.LUT P1, RZ, R116, 0x2, RZ, 0xc0, !PT ;  /* 0x0000000274ff7812 */ /* 0x000fc6000782c0ff */
[----:B------:R-:W1:Y:S04]  /*fa50*/  LDSM.16.M88.4 R32, [R192+0x1800] ;  /* 0x00180000c020783b */ /* 0x000e680000000200 */
[----:B------:R-:W-:Y:S04]  /*fa60*/  LDSM.16.M88.4 R4, [R200] ;  /* 0x00000000c804783b */ /* 0x000fe80000000200 */
[----:B------:R-:W1:Y:S04]  /*fa70*/  LDSM.16.M88.4 R44, [R203] ;  /* 0x00000000cb2c783b */ /* 0x000e680000000200 */
[----:B------:R-:W1:Y:S04]  /*fa80*/  LDSM.16.M88.4 R56, [R214] ;  /* 0x00000000d638783b */ /* 0x000e680000000200 */
[----:B------:R-:W1:Y:S04]  /*fa90*/  LDSM.16.M88.4 R60, [R213] ;  /* 0x00000000d53c783b */ /* 0x000e680000000200 */
[----:B------:R-:W1:Y:S04]  /*faa0*/  LDSM.16.M88.4 R68, [R212] ;  /* 0x00000000d444783b */ /* 0x000e680000000200 */
[----:B------:R-:W-:Y:S01]  /*fab0*/  @!PT LDS RZ, [RZ] ;  /* 0x00000000fffff984 */ /* 0x000fe20000000800 */
[----:B------:R-:W-:Y:S01]  /*fac0*/  @!PT LDS RZ, [RZ] ;  /* 0x00000000fffff984 */ /* 0x000fe20000000800 */
[----:B------:R-:W-:Y:S01]  /*fad0*/  @!PT LDS RZ, [RZ] ;  /* 0x00000000fffff984 */ /* 0x000fe20000000800 */
[----:B------:R1:W-:Y:S01]  /*fae0*/  LDGSTS.E.BYPASS.LTC128B.128 [R217+0x100], [R2.64], !P0 ;  /* 0x0010000002d97fae */ /* 0x0003e2000c101d46 */
[----:B------:R-:W-:-:S02]  /*faf0*/  ISETP.LT.OR P0, PT, R0, 0x1, !P1 ;  /* 0x000000010000780c */ /* 0x000fc40004f01670 */
[C---:B------:R-:W-:Y:S02]  /*fb00*/  ISETP.LT.OR P2, PT, R0.reuse, 0x21, P2 ;  /* 0x000000210000780c */ /* 0x040fe40001741670 */
[----:B------:R-:W-:-:S09]  /*fb10*/  ISETP.LT.OR P1, PT, R0, 0x21, !P1 ;  /* 0x000000210000780c */ /* 0x000fd20004f21670 */
[----:B------:R1:W-:Y:S01]  /*fb20*/  LDGSTS.E.BYPASS.LTC128B.128 [R217+0x2100], [R2.64+0x80], !P0 ;  /* 0x0210008002d97fae */ /* 0x0003e2000c101d46 */
[----:B------:R-:W-:-:S04]  /*fb30*/  LOP3.LUT P0, RZ, R116, 0x4, RZ, 0xc0, !PT ;  /* 0x0000000474ff7812 */ /* 0x000fc8000780c0ff */
[C---:B------:R-:W-:Y:S02]  /*fb40*/  ISETP.LT.OR P6, PT, R0.reuse, 0x1, !P0 ;  /* 0x000000010000780c */ /* 0x040fe400047c1670 */
[----:B------:R-:W-:Y:S01]  /*fb50*/  ISETP.LT.OR P0, PT, R0, 0x21, !P0 ;  /* 0x000000210000780c */ /* 0x000fe20004701670 */
[C---:B--2---:R-:W-:Y:S08]  /*fb60*/  HMMA.16816.F32 R28, R8.reuse, R20, RZ ;  /* 0x00000014081c723c */ /* 0x044ff000000018ff */
        /* <DEDUP_REMOVED lines=8> */
[----:B------:R-:W4:Y:S02]  /*fbf0*/  LDSM.16.M88.4 R64, [R198] ;  /* 0x00000000c640783b */ /* 0x000f240000000200 */
[C---:B------:R-:W-:Y:S02]  /*fc00*/  HMMA.16816.F32 R16, R8.reuse, R18, RZ ;  /* 0x000000120810723c */ /* 0x040fe400000018ff */
[----:B------:R-:W2:Y:S04]  /*fc10*/  LDSM.16.M88.4 R72, [R198+0x800] ;  /* 0x00080000c648783b */ /* 0x000ea80000000200 */
[----:B------:R-:W2:Y:S02]  /*fc20*/  LDSM.16.M88.4 R80, [R198+0x1000] ;  /* 0x00100000c650783b */ /* 0x000ea40000000200 */
[C---:B------:R-:W-:Y:S02]  /*fc30*/  HMMA.16816.F32 R24, R8.reuse, R26, RZ ;  /* 0x0000001a0818723c */ /* 0x040fe400000018ff */
[----:B------:R-:W-:Y:S04]  /*fc40*/  LDSM.16.M88.4 R76, [R195+0x800] ;  /* 0x00080000c34c783b */ /* 0x000fe80000000200 */
[----:B------:R-:W-:Y:S02]  /*fc50*/  LDSM.16.M88.4 R88, [R195+0x1000] ;  /* 0x00100000c358783b */ /* 0x000fe40000000200 */
[C---:B-1----:R-:W-:Y:S02]  /*fc60*/  HMMA.16816.F32 R52, R8.reuse, R32, RZ ;  /* 0x000000200834723c */ /* 0x042fe400000018ff */
[----:B------:R-:W-:Y:S04]  /*fc70*/  LDSM.16.M88.4 R84, [R192+0x3000] ;  /* 0x00300000c054783b */ /* 0x000fe80000000200 */
[----:B------:R-:W0:Y:S02]  /*fc80*/  LDGDEPBAR ;  /* 0x00000000000079af */ /* 0x000e240000000000 */
[----:B---3--:R-:W-:Y:S08]  /*fc90*/  HMMA.16816.F32 R12, R8, R34, RZ ;  /* 0x00000022080c723c */ /* 0x008ff000000018ff */
[C---:B------:R-:W-:Y:S08]  /*fca0*/  HMMA.16816.F32 R8, R4.reuse, R44, R28 ;  /* 0x0000002c0408723c */ /* 0x040ff0000000181c */
[C---:B------:R-:W-:Y:S08]  /*fcb0*/  HMMA.16816.F32 R32, R4.reuse, R56, R40 ;  /* 0x000000380420723c */ /* 0x040ff00000001828 */
[C---:B------:R-:W-:Y:S08]  /*fcc0*/  HMMA.16816.F32 R28, R4.reuse, R46, R36 ;  /* 0x0000002e041c723c */ /* 0x040ff00000001824 */
[C---:B------:R-:W-:Y:S01]  /*fcd0*/  HMMA.16816.F32 R40, R4.reuse, R60, R48 ;  /* 0x0000003c0428723c */ /* 0x040fe20000001830 */
[----:B------:R-:W1:Y:S07]  /*fce0*/  LDSM.16.M88.4 R48, [R198+0x1800] ;  /* 0x00180000c630783b */ /* 0x000e6e0000000200 */
[C---:B------:R-:W-:Y:S01]  /*fcf0*/  HMMA.16816.F32 R36, R4.reuse, R58, R16 ;  /* 0x0000003a0424723c */ /* 0x040fe20000001810 */
[----:B------:R-:W-:Y:S04]  /*fd00*/  LDSM.16.M88.4 R16, [R201] ;  /* 0x00000000c910783b */ /* 0x000fe80000000200 */
[----:B------:R-:W3:Y:S03]  /*fd10*/  LDSM.16.M88.4 R56, [R195] ;  /* 0x00000000c338783b */ /* 0x000ee60000000200 */
[C---:B------:R-:W-:Y:S01]  /*fd20*/  HMMA.16816.F32 R44, R4.reuse, R62, R24 ;  /* 0x0000003e042c723c */ /* 0x040fe20000001818 */
[----:B------:R-:W1:Y:S07]  /*fd30*/  LDSM.16.M88.4 R60, [R195+0x1800] ;  /* 0x00180000c33c783b */ /* 0x000e6e0000000200 */
[C---:B------:R-:W-:Y:S08]  /*fd40*/  HMMA.16816.F32 R52, R4.reuse, R68, R52 ;  /* 0x000000440434723c */ /* 0x040ff00000001834 */
[----:B------:R-:W-:Y:S01]  /*fd50*/  HMMA.16816.F32 R24, R4, R70, R12 ;  /* 0x000000460418723c */ /* 0x000fe2000000180c */
[----:B------:R-:W-:Y:S04]  /*fd60*/  LDSM.16.M88.4 R12, [R199+0x4000] ;  /* 0x00400000c70c783b */ /* 0x000fe80000000200 */
[----:B------:R-:W1:Y:S03]  /*fd70*/  LDSM.16.M88.4 R68, [R192+0x2000] ;  /* 0x00200000c044783b */ /* 0x000e660000000200 */
[C---:B----4-:R-:W-:Y:S08]  /*fd80*/  HMMA.16816.F32 R8, R20.reuse, R64, R8 ;  /* 0x000000401408723c */ /* 0x050ff00000001808 */
[C---:B------:R-:W-:Y:S01]  /*fd90*/  HMMA.16816.F32 R4, R20.reuse, R66, R28 ;  /* 0x000000421404723c */ /* 0x040fe2000000181c */
[----:B------:R-:W-:Y:S07]  /*fda0*/  LDSM.16.M88.4 R64, [R211] ;  /* 0x00000000d340783b */ /* 0x000fee0000000200 */
[C---:B--2---:R-:W-:Y:S08]  /*fdb0*/  HMMA.16816.F32 R32, R20.reuse, R72, R32 ;  /* 0x000000481420723c */ /* 0x044ff00000001820 */
[C---:B------:R-:W-:Y:S01]  /*fdc0*/  HMMA.16816.F32 R36, R20.reuse, R74, R36 ;  /* 0x0000004a1424723c */ /* 0x040fe20000001824 */
[----:B------:R-:W2:Y:S07]  /*fdd0*/  LDSM.16.M88.4 R72, [R192+0x2800] ;  /* 0x00280000c048783b */ /* 0x000eae0000000200 */
[C---:B------:R-:W-:Y:S08]  /*fde0*/  HMMA.16816.F32 R44, R20.reuse, R82, R44 ;  /* 0x00000052142c723c */ /* 0x040ff0000000182c */
[C---:B-1----:R-:W-:Y:S08]  /*fdf0*/  HMMA.16816.F32 R52, R20.reuse, R48, R52 ;  /* 0x000000301434723c */ /* 0x042ff00000001834 */
[C---:B------:R-:W-:Y:S01]  /*fe00*/  HMMA.16816.F32 R40, R20.reuse, R80, R40 ;  /* 0x000000501428723c */ /* 0x040fe20000001828 */
[----:B------:R-:W-:Y:S07]  /*fe10*/  LDSM.16.M88.4 R80, [R198+0x2800] ;  /* 0x00280000c650783b */ /* 0x000fee0000000200 */
[----:B------:R-:W-:Y:S08]  /*fe20*/  HMMA.16816.F32 R28, R20, R50, R24 ;  /* 0x00000032141c723c */ /* 0x000ff00000001818 */
[C---:B---3--:R-:W-:Y:S01]  /*fe30*/  HMMA.16816.F32 R24, R16.reuse, R56, R8 ;  /* 0x000000381018723c */ /* 0x048fe20000001808 */
[----:B------:R-:W-:Y:S07]  /*fe40*/  LDSM.16.M88.4 R8, [R200+0x4000] ;  /* 0x00400000c808783b */ /* 0x000fee0000000200 */
[C---:B------:R-:W-:Y:S01]  /*fe50*/  HMMA.16816.F32 R20, R16.reuse, R58, R4 ;  /* 0x0000003a1014723c */ /* 0x040fe20000001804 */
[----:B------:R-:W1:Y:S07]  /*fe60*/  LDSM.16.M88.4 R56, [R192+0x3800] ;  /* 0x00380000c038783b */ /* 0x000e6e0000000200 */
[C---:B------:R-:W-:Y:S08]  /*fe70*/  HMMA.16816.F32 R4, R16.reuse, R76, R32 ;  /* 0x0000004c1004723c */ /* 0x040ff00000001820 */
[C---:B------:R-:W-:Y:S01]  /*fe80*/  HMMA.16816.F32 R36, R16.reuse, R78, R36 ;  /* 0x0000004e1024723c */ /* 0x040fe20000001824 */
[----:B------:R-:W3:Y:S07]  /*fe90*/  LDSM.16.M88.4 R76, [R210] ;  /* 0x00000000d24c783b */ /* 0x000eee0000000200 */
[C---:B------:R-:W-:Y:S08]  /*fea0*/  HMMA.16816.F32 R44, R16.reuse, R90, R44 ;  /* 0x0000005a102c723c */ /* 0x040ff0000000182c */
[C---:B------:R-:W-:Y:S08]  /*feb0*/  HMMA.16816.F32 R52, R16.reuse, R60, R52 ;  /* 0x0000003c1034723c */ /* 0x040ff00000001834 */
[C---:B------:R-:W-:Y:S01]  /*fec0*/  HMMA.16816.F32 R40, R16.reuse, R88, R40 ;  /* 0x000000581028723c */ /* 0x040fe20000001828 */
[----:B------:R-:W4:Y:S07]  /*fed0*/  LDSM.16.M88.4 R88, [R209] ;  /* 0x00000000d158783b */ /* 0x000f2e0000000200 */
[----:B------:R-:W-:Y:S01]  /*fee0*/  HMMA.16816.F32 R32, R16, R62, R28 ;  /* 0x0000003e1020723c */ /* 0x000fe2000000181c */
[----:B------:R-:W1:Y:S07]  /*fef0*/  LDSM.16.M88.4 R60, [R208] ;  /* 0x00000000d03c783b */ /* 0x000e6e0000000200 */
[C---:B------:R-:W-:Y:S08]  /*ff00*/  HMMA.16816.F32 R28, R12.reuse, R68, R24 ;  /* 0x000000440c1c723c */ /* 0x040ff00000001818 */
[C---:B------:R-:W-:Y:S01]  /*ff10*/  HMMA.16816.F32 R24, R12.reuse, R70, R20 ;  /* 0x000000460c18723c */ /* 0x040fe20000001814 */
[----:B------:R-:W-:Y:S07]  /*ff20*/  LDSM.16.M88.4 R68, [R195+0x2000] ;  /* 0x00200000c344783b */ /* 0x000fee0000000200 */
[C---:B--2---:R-:W-:Y:S01]  /*ff30*/  HMMA.16816.F32 R20, R12.reuse, R72, R4 ;  /* 0x000000480c14723c */ /* 0x044fe20000001804 */
[----:B------:R-:W-:Y:S07]  /*ff40*/  LDSM.16.M88.4 R4, [R202+0x4000] ;  /* 0x00400000ca04783b */ /* 0x000fee0000000200 */
[C---:B------:R-:W-:Y:S01]  /*ff50*/  HMMA.16816.F32 R16, R12.reuse, R74, R36 ;  /* 0x0000004a0c10723c */ /* 0x040fe20000001824 */
[----:B------:R-:W2:Y:S07]  /*ff60*/  LDSM.16.M88.4 R72, [R198+0x2000] ;  /* 0x00200000c648783b */ /* 0x000eae0000000200 */
[C---:B------:R-:W-:Y:S08]  /*ff70*/  HMMA.16816.F32 R48, R12.reuse, R86, R44 ;  /* 0x000000560c30723c */ /* 0x040ff0000000182c */
[C---:B-1----:R-:W-:Y:S08]  /*ff80*/  HMMA.16816.F32 R44, R12.reuse, R56, R52 ;  /* 0x000000380c2c723c */ /* 0x042ff00000001834 */
[C---:B------:R-:W-:Y:S01]  /*ff90*/  HMMA.16816.F32 R40, R12.reuse, R84, R40 ;  /* 0x000000540c28723c */ /* 0x040fe20000001828 */
[----:B------:R-:W1:Y:S07]  /*ffa0*/  LDSM.16.M88.4 R84, [R198+0x3000] ;  /* 0x00300000c654783b */ /* 0x000e6e0000000200 */
[----:B------:R-:W-:Y:S08]  /*ffb0*/  HMMA.16816.F32 R36, R12, R58, R32 ;  /* 0x0000003a0c24723c */ /* 0x000ff00000001820 */
[C---:B------:R-:W-:Y:S08]  /*ffc0*/  HMMA.16816.F32 R32, R8.reuse, R64, R28 ;  /* 0x000000400820723c */ /* 0x040ff0000000181c */
[C---:B------:R-:W-:Y:S01]  /*ffd0*/  HMMA.16816.F32 R28, R8.reuse, R66, R24 ;  /* 0x00000042081c723c */ /* 0x040fe20000001818 */
[----:B------:R-:W1:Y:S07]  /*ffe0*/  LDSM.16.M88.4 R64, [R198+0x3800] ;  /* 0x00380000c640783b */ /* 0x000e6e0000000200 */
[C---:B---3--:R-:W-:Y:S01]  /*fff0*/  HMMA.16816.F32 R24, R8.reuse, R76, R20 ;  /* 0x0000004c0818723c */ /* 0x048fe20000001814 */
[----:B------:R-:W3:Y:S07]  /*10000*/  LDSM.16.M88.4 R20, [R201+0x4000] ;  /* 0x00400000c914783b */ /* 0x000eee0000000200 */
[C---:B------:R-:W-:Y:S01]  /*10010*/  HMMA.16816.F32 R16, R8.reuse, R78, R16 ;  /* 0x0000004e0810723c */ /* 0x040fe20000001810 */
[----:B------:R-:W1:Y:S07]  /*10020*/  LDSM.16.M88.4 R76, [R195+0x2800] ;  /* 0x00280000c34c783b */ /* 0x000e6e0000000200 */
[C---:B----4-:R-:W-:Y:S08]  /*10030*/  HMMA.16816.F32 R56, R8.reuse, R90, R48 ;  /* 0x0000005a0838723c */ /* 0x050ff00000001830 */
[C---:B------:R-:W-:Y:S08]  /*10040*/  HMMA.16816.F32 R48, R8.reuse, R60, R44 ;  /* 0x0000003c0830723c */ /* 0x040ff0000000182c */
[C---:B------:R-:W-:Y:S01]  /*10050*/  HMMA.16816.F32 R12, R8.reuse, R88, R40 ;  /* 0x00000058080c723c */ /* 0x040fe20000001828 */
[----:B------:R-:W-:Y:S04]  /*10060*/  LDSM.16.M88.4 R40, [R195+0x3000] ;  /* 0x00300000c328783b */ /* 0x000fe80000000200 */
[----:B------:R-:W-:Y:S03]  /*10070*/  LDSM.16.M88.4 R88, [R195+0x3800] ;  /* 0x00380000c358783b */ /* 0x000fe60000000200 */
[----:B------:R-:W-:Y:S01]  /*10080*/  HMMA.16816.F32 R44, R8, R62, R36 ;  /* 0x0000003e082c723c */ /* 0x000fe20000001824 */
[----:B------:R-:W-:Y:S07]  /*10090*/  LDSM.16.M88.4 R60, [R192+0x4000] ;  /* 0x00400000c03c783b */ /* 0x000fee0000000200 */
[C---:B--2---:R-:W-:Y:S08]  /*100a0*/  HMMA.16816.F32 R36, R4.reuse, R72, R32 ;  /* 0x000000480424723c */ /* 0x044ff00000001820 */
[C---:B------:R-:W-:Y:S01]  /*100b0*/  HMMA.16816.F32 R52, R4.reuse, R82, R16 ;  /* 0x000000520434723c */ /* 0x040fe20000001810 */
[----:B------:R-:W2:Y:S07]  /*100c0*/  LDSM.16.M88.4 R16, [R199+0x8000] ;  /* 0x00800000c710783b */ /* 0x000eae0000000200 */
[C---:B------:R-:W-:Y:S01]  /*100d0*/  HMMA.16816.F32 R28, R4.reuse, R74, R28 ;  /* 0x0000004a041c723c */ /* 0x040fe2000000181c */
[----:B------:R-:W-:Y:S07]  /*100e0*/  LDSM.16.M88.4 R72, [R192+0x5800] ;  /* 0x00580000c048783b */ /* 0x000fee0000000200 */
[C---:B------:R-:W-:Y:S08]  /*100f0*/  HMMA.16816.F32 R32, R4.reuse, R80, R24 ;  /* 0x000000500420723c */ /* 0x040ff00000001818 */
[C---:B-1----:R-:W-:Y:S01]  /*10100*/  HMMA.16816.F32 R24, R4.reuse, R84, R12 ;  /* 0x000000540418723c */ /* 0x042fe2000000180c */
[----:B------:R-:W-:Y:S07]  /*10110*/  LDSM.16.M88.4 R12, [R200+0x8000] ;  /* 0x00800000c80c783b */ /* 0x000fee0000000200 */
[C---:B------:R-:W-:Y:S01]  /*10120*/  HMMA.16816.F32 R8, R4.reuse, R86, R56 ;  /* 0x000000560408723c */ /* 0x040fe20000001838 */
[----:B------:R-:W-:Y:S07]  /*10130*/  LDSM.16.M88.4 R56, [R195+0x4000] ;  /* 0x00400000c338783b */ /* 0x000fee0000000200 */
[C---:B------:R-:W-:Y:S08]  /*10140*/  HMMA.16816.F32 R48, R4.reuse, R64, R48 ;  /* 0x000000400430723c */ /* 0x040ff00000001830 */
[----:B------:R-:W-:Y:S01]  /*10150*/  HMMA.16816.F32 R96, R4, R66, R44 ;  /* 0x000000420460723c */ /* 0x000fe2000000182c */
[----:B------:R-:W-:Y:S04]  /*10160*/  LDSM.16.M88.4 R64, [R206] ;  /* 0x00000000ce40783b */ /* 0x000fe80000000200 */
[----:B------:R-:W-:Y:S03]  /*10170*/  LDSM.16.M88.4 R44, [R192+0x5000] ;  /* 0x00500000c02c783b */ /* 0x000fe60000000200 */
[C---:B---3--:R-:W-:Y:S01]  /*10180*/  HMMA.16816.F32 R4, R20.reuse, R68, R36 ;  /* 0x000000441404723c */ /* 0x048fe20000001824 */
[----:B------:R-:W1:Y:S07]  /*10190*/  LDSM.16.M88.4 R36, [R207] ;  /* 0x00000000cf24783b */ /* 0x000e6e0000000200 */
[C---:B------:R-:W-:Y:S08]  /*101a0*/  HMMA.16816.F32 R28, R20.reuse, R70, R28 ;  /* 0x00000046141c723c */ /* 0x040ff0000000181c */
[----:B------:R-:W-:Y:S01]  /*101b0*/  HMMA.16816.F32 R68, R20, R78, R52 ;  /* 0x0000004e1444723c */ /* 0x000fe20000001834 */
[----:B------:R-:W3:Y:S07]  /*101c0*/  LDSM.16.M88.4 R52, [R192+0x4800] ;  /* 0x00480000c034783b */ /* 0x000eee0000000200 */
[----:B--2---:R-:W-:Y:S08]  /*101d0*/  HMMA.16816.F32 R4, R16, R60, R4 ;  /* 0x0000003c1004723c */ /* 0x004ff00000001804 */
[C---:B------:R-:W-:Y:S01]  /*101e0*/  HMMA.16816.F32 R80, R20.reuse, R42, R8 ;  /* 0x0000002a1450723c */ /* 0x040fe20000001808 */
[----:B------:R-:W-:Y:S07]  /*101f0*/  LDSM.16.M88.4 R8, [R202+0x8000] ;  /* 0x00800000ca08783b */ /* 0x000fee0000000200 */
[----:B------:R-:W-:Y:S01]  /*10200*/  HMMA.16816.F32 R92, R20, R88, R48 ;  /* 0x00000058145c723c */ /* 0x000fe20000001830 */
[----:B------:R-:W2:Y:S07]  /*10210*/  LDSM.16.M88.4 R48, [R198+0x4000] ;  /* 0x00400000c630783b */ /* 0x000eae0000000200 */
[----:B------:R-:W-:Y:S01]  /*10220*/  HMMA.16816.F32 R28, R16, R62, R28 ;  /* 0x0000003e101c723c */ /* 0x000fe2000000181c */
[----:B------:R-:W-:Y:S07]  /*10230*/  LDSM.16.M88.4 R60, [R198+0x4800] ;  /* 0x00480000c63c783b */ /* 0x000fee0000000200 */
[C---:B------:R-:W-:Y:S08]  /*10240*/  HMMA.16816.F32 R32, R20.reuse, R76, R32 ;  /* 0x0000004c1420723c */ /* 0x040ff00000001820 */
[----:B------:R-:W-:Y:S08]  /*10250*/  HMMA.16816.F32 R84, R20, R40, R24 ;  /* 0x000000281454723c */ /* 0x000ff00000001818 */
[C---:B-1----:R-:W-:Y:S01]  /*10260*/  HMMA.16816.F32 R24, R12.reuse, R36, R4 ;  /* 0x000000240c18723c */ /* 0x042fe20000001804 */
[----:B------:R-:W1:Y:S07]  /*10270*/  LDSM.16.M88.4 R4, [R201+0x8000] ;  /* 0x00800000c904783b */ /* 0x000e6e0000000200 */
[----:B------:R-:W-:Y:S08]  /*10280*/  HMMA.16816.F32 R28, R12, R38, R28 ;  /* 0x000000260c1c723c */ /* 0x000ff0000000181c */
[----:B---3--:R-:W-:Y:S08]  /*10290*/  HMMA.16816.F32 R32, R16, R52, R32 ;  /* 0x000000341020723c */ /* 0x008ff00000001820 */
[----:B--2---:R-:W-:Y:S08]  /*102a0*/  HMMA.16816.F32 R24, R8, R48, R24 ;  /* 0x000000300818723c */ /* 0x004ff00000001818 */
        /* <DEDUP_REMOVED lines=18> */
[----:B------:R-:W2:Y:S07]  /*103d0*/  LDSM.16.M88.4 R60, [R204] ;  /* 0x00000000cc3c783b */ /* 0x000eae0000000200 */
[----:B------:R-:W-:Y:S01]  /*103e0*/  HMMA.16816.F32 R64, R16, R72, R92 ;  /* 0x000000481040723c */ /* 0x000fe2000000185c */
[----:B------:R4:W1:Y:S07]  /*103f0*/  MUFU.TANH R72, R0 ;  /* 0x0000000000487308 */ /* 0x00086e0000002400 */
[----:B---3--:R-:W-:Y:S01]  /*10400*/  HMMA.16816.F32 R36, R4, R52, R36 ;  /* 0x000000340424723c */ /* 0x008fe20000001824 */
[----:B----4-:R-:W-:-:S04]  /*10410*/  FMUL.FTZ R0, R50, c[0x0][0x320] ;  /* 0x0000c80032007a20 */ /* 0x010fc80000410000 */
[----:B------:R3:W4:Y:S03]  /*10420*/  MUFU.TANH R81, R0 ;  /* 0x0000000000517308 */ /* 0x0007260000002400 */
[----:B------:R-:W-:Y:S01]  /*10430*/  HMMA.16816.F32 R40, R12, R70, R44 ;  /* 0x000000460c28723c */ /* 0x000fe2000000182c */
[----:B------:R-:W-:Y:S01]  /*10440*/  LDSM.16.M88.4 R44, [R198+0x5800] ;  /* 0x00580000c62c783b */ /* 0x000fe20000000200 */
[----:B---3--:R-:W-:-:S03]  /*10450*/  FMUL.FTZ R0, R51, c[0x0][0x320] ;  /* 0x0000c80033007a20 */ /* 0x008fc60000410000 */
[----:B------:R-:W3:Y:S01]  /*10460*/  LDSM.16.M88.4 R48, [R195+0x5000] ;  /* 0x00500000c330783b */ /* 0x000ee20000000200 */
[----:B------:R2:W2:Y:S02]  /*10470*/  MUFU.TANH R73, R0 ;  /* 0x0000000000497308 */ /* 0x0004a40000002400 */
[----:B-1----:R-:W-:Y:S01]  /*10480*/  HMMA.16816.F32 R32, R8, R56, R24 ;  /* 0x000000380820723c */ /* 0x002fe20000001818 */
[----:B--2---:R-:W-:-:S05]  /*10490*/  FMUL.FTZ R0, R28, c[0x0][0x320] ;  /* 0x0000c8001c007a20 */ /* 0x004fca0000410000 */
[----:B------:R1:W2:Y:S02]  /*104a0*/  MUFU.TANH R69, R0 ;  /* 0x0000000000457308 */ /* 0x0002a40000002400 */
        /* <DEDUP_REMOVED lines=12> */
[----:B---3--:R-:W-:Y:S01]  /*10570*/  HMMA.16816.F32 R32, R4, R48, R32 ;  /* 0x000000300420723c */ /* 0x008fe20000001820 */
[----:B-1----:R-:W-:-:S05]  /*10580*/  FMUL.FTZ R0, R37, c[0x0][0x320] ;  /* 0x0000c80025007a20 */ /* 0x002fca0000410000 */
[----:B------:R1:W3:Y:S02]  /*10590*/  MUFU.TANH R52, R0 ;  /* 0x0000000000347308 */ /* 0x0002e40000002400 */
[----:B-1----:R-:W-:-:S06]  /*105a0*/  FMUL.FTZ R0, R38, c[0x0][0x320] ;  /* 0x0000c80026007a20 */ /* 0x002fcc0000410000 */
[----:B------:R1:W1:Y:S01]  /*105b0*/  MUFU.TANH R54, R0 ;  /* 0x0000000000367308 */ /* 0x0002620000002400 */
        /* <DEDUP_REMOVED lines=77> */
.L_x_693:
[----:B--234-:R-:W-:Y:S05]  /*10a90*/  BSYNC B0 ;  /* 0x0000000000007941 */ /* 0x01cfea0003800000 */
.L_x_692:
[----:B------:R-:W-:Y:S01]  /*10aa0*/  ISETP.NE.AND P0, PT, R119, 0x1, PT ;  /* 0x000000017700780c */ /* 0x000fe20003f05270 */
[----:B-1----:R-:W-:Y:S01]  /*10ab0*/  IMAD.IADD R0, R252, 0x1, R246 ;  /* 0x00000001fc007824 */ /* 0x002fe200078e02f6 */
[----:B------:R-:W-:Y:S01]  /*10ac0*/  ULDC UR4, c[0x0][0x324] ;  /* 0x0000c90000047ab9 */ /* 0x000fe20000000800 */
[----:B------:R-:W-:Y:S01]  /*10ad0*/  IMAD.MOV.U32 R8, RZ, RZ, c[0x0][0x32c] ;  /* 0x0000cb00ff087624 */ /* 0x000fe200078e00ff */
[----:B------:R-:W-:Y:S01]  /*10ae0*/  ULOP3.LUT UR4, URZ, UR4, URZ, 0x33, !UPT ;  /* 0x000000043f047292 */ /* 0x000fe2000f8e333f */
[----:B------:R-:W-:Y:S01]  /*10af0*/  IMAD.MOV.U32 R4, RZ, RZ, R0 ;  /* 0x000000ffff047224 */ /* 0x000fe200078e0000 */
[----:B------:R-:W0:Y:S01]  /*10b00*/  LDGDEPBAR ;  /* 0x00000000000079af */ /* 0x000e220000000000 */
[----:B------:R-:W-:Y:S01]  /*10b10*/  IMAD.IADD R7, R100, 0x1, -R241 ;  /* 0x0000000164077824 */ /* 0x000fe200078e0af1 */
[----:B------:R-:W-:-:S05]  /*10b20*/  ISETP.GE.AND P6, PT, R8, 0x1, PT ;  /* 0x000000010800780c */ /* 0x000fca0003fc6270 */
[----:B------:R-:W-:Y:S01]  /*10b30*/  @P0 IMAD.HI.U32 R2, R0, c[0x0][0x2c8], RZ ;  /* 0x0000b20000020a27 */ /* 0x000fe200078e00ff */
[----:B------:R-:W-:-:S04]  /*10b40*/  IADD3 R0, R242, 0x1, -R115 ;  /* 0x00000001f2007810 */ /* 0x000fc80007ffe873 */
[----:B------:R-:W-:Y:S02]  /*10b50*/  @P0 SHF.R.U32.HI R4, RZ, c[0x0][0x2cc], R2 ;  /* 0x0000b300ff040a19 */ /* 0x000fe40000011602 */
[----:B------:R-:W-:-:S03]  /*10b60*/  IADD3 R0, -R243, R0, -R241 ;  /* 0x00000000f3007210 */ /* 0x000fc60007ffe9f1 */
[----:B------:R-:W1:Y:S01]  /*10b70*/  SHFL.IDX PT, R3, R4, RZ, 0x1c1f ;  /* 0x001c1fff04037589 */ /* 0x000e6200000e0000 */
        /* <DEDUP_REMOVED lines=17> */
.L_x_696:
[----:B------:R-:W-:-:S04]  /*10c90*/  MOV R8, c[0x0][0x32c] ;  /* 0x0000cb0000087a02 */ /* 0x000fc80000000f00 */
[----:B------:R-:W-:-:S13]  /*10ca0*/  ISETP.NE.AND P0, PT, R8, 0x1, PT ;  /* 0x000000010800780c */ /* 0x000fda0003f05270 */
[----:B------:R-:W-:-:S05]  /*10cb0*/  @P0 IMAD.HI.U32 R8, R3, c[0x0][0x330], RZ ;  /* 0x0000cc0003080a27 */ /* 0x000fca00078e00ff */
[----:B------:R-:W-:Y:S02]  /*10cc0*/  @P0 SHF.R.U32.HI R3, RZ, c[0x0][0x334], R8 ;  /* 0x0000cd00ff030a19 */ /* 0x000fe40000011608 */
.L_x_697:
[----:B------:R-:W-:Y:S05]  /*10cd0*/  BSYNC B0 ;  /* 0x0000000000007941 */ /* 0x000fea0003800000 */
.L_x_695:
[----:B------:R-:W-:-:S04]  /*10ce0*/  IMAD R3, R3, c[0x0][0x32c], -R115 ;  /* 0x0000cb0003037a24 */ /* 0x000fc800078e0a73 */
[----:B------:R-:W-:-:S05]  /*10cf0*/  IMAD.IADD R3, R3, 0x1, -R241 ;  /* 0x0000000103037824 */ /* 0x000fca00078e0af1 */
[----:B------:R-:W-:Y:S02]  /*10d00*/  IADD3 R8, R3, c[0x0][0x32c], RZ ;  /* 0x0000cb0003087a10 */ /* 0x000fe40007ffe0ff */
[----:B------:R-:W-:Y:S02]  /*10d10*/  IMNMX R0, R0, R3, !PT ;  /* 0x0000000300007217 */ /* 0x000fe40007800200 */
[----:B------:R-:W-:Y:S02]  /*10d20*/  IMNMX R2, R2, R8, PT ;  /* 0x0000000802027217 */ /* 0x000fe40003800200 */
.L_x_694:
[----:B-----5:R-:W-:Y:S01]  /*10d30*/  ISETP.GT.AND P1, PT, R152, RZ, PT ;  /* 0x000000ff9800720c */ /* 0x020fe20003f24270 */
        /* <DEDUP_REMOVED lines=64> */
.L_x_700:
[----:B------:R-:W-:-:S04]  /*11140*/  MOV R4, c[0x0][0x32c] ;  /* 0x0000cb0000047a02 */ /* 0x000fc80000000f00 */
[----:B------:R-:W-:-:S13]  /*11150*/  ISETP.NE.AND P0, PT, R4, 0x1, PT ;  /* 0x000000010400780c */ /* 0x000fda0003f05270 */
[----:B------:R-:W-:-:S05]  /*11160*/  @P0 IMAD.HI.U32 R4, R3, c[0x0][0x330], RZ ;  /* 0x0000cc0003040a27 */ /* 0x000fca00078e00ff */
[----:B------:R-:W-:Y:S02]  /*11170*/  @P0 SHF.R.U32.HI R3, RZ, c[0x0][0x334], R4 ;  /* 0x0000cd00ff030a19 */ /* 0x000fe40000011604 */
.L_x_701:
[----:B------:R-:W-:Y:S05]  /*11180*/  BSYNC B0 ;  /* 0x0000000000007941 */ /* 0x000fea0003800000 */
.L_x_699:
[----:B------:R-:W-:-:S04]  /*11190*/  IMAD R3, R3, c[0x0][0x32c], -R115 ;  /* 0x0000cb0003037a24 */ /* 0x000fc800078e0a73 */
[----:B------:R-:W-:-:S05]  /*111a0*/  IMAD.IADD R3, R3, 0x1, -R241 ;  /* 0x0000000103037824 */ /* 0x000fca00078e0af1 */
[----:B------:R-:W-:Y:S02]  /*111b0*/  IADD3 R4, R3, c[0x0][0x32c], RZ ;  /* 0x0000cb0003047a10 */ /* 0x000fe40007ffe0ff */
[----:B------:R-:W-:Y:S02]  /*111c0*/  IMNMX R0, R0, R3, !PT ;  /* 0x0000000300007217 */ /* 0x000fe40007800200 */
[----:B------:R-:W-:Y:S02]  /*111d0*/  IMNMX R2, R2, R4, PT ;  /* 0x0000000402027217 */ /* 0x000fe40003800200 */
.L_x_698:
[----:B------:R-:W-:Y:S01]  /*111e0*/  ISETP.GT.AND P0, PT, R0, RZ, P1 ;  /* 0x000000ff0000720c */ /* 0x000fe20000f04270 */
        /* <DEDUP_REMOVED lines=52> */
[----:B------:R-:W-:Y:S01]  /*11530*/  ISETP.GT.AND P0, PT, R0, 0x28, P1 ;  /* 0x000000280000780c */ /* 0x000fe20000f04270 */
[----:B------:R-:W-:Y:S01]  /*11540*/  LDSM.16.MT88.4 R24, [R197] ;  /* 0x00000000c518783b */ /* 0x000fe20000004200 */
[----:B------:R-:W-:-:S02]  /*11550*/  FMNMX.FTZ R3, R224, R3, !PT ;  /* 0x00000003e0037209 */ /* 0x000fc40007810000 */
[----:B------:R-:W-:Y:S02]  /*11560*/  ISETP.LT.OR P0, PT, R2, 0x29, P0 ;  /* 0x000000290200780c */ /* 0x000fe40000701670 */
[----:B------:R-:W-:Y:S02]  /*11570*/  FMNMX.FTZ R4, R101, R4, !PT ;  /* 0x0000000465047209 */ /* 0x000fe40007810000 */
[----:B------:R-:W-:Y:S02]  /*11580*/  FSEL R128, R22, -INF , !P0 ;  /* 0xff80000016807808 */ /* 0x000fe40004000000 */
[----:B------:R-:W-:Y:S02]  /*11590*/  ISETP.GT.AND P0, PT, R0, 0x29, P1 ;  /* 0x000000290000780c */ /* 0x000fe40000f04270 */
[----:B------:R-:W-:Y:S02]  /*115a0*/  FMNMX.FTZ R3, R225, R3, !PT ;  /* 0x00000003e1037209 */ /* 0x000fe40007810000 */
[----:B------:R-:W-:-:S02]  /*115b0*/  ISETP.LT.OR P0, PT, R2, 0x2a, P0 ;  /* 0x0000002a0200780c */ /* 0x000fc40000701670 */
[----:B------:R-:W-:Y:S01]  /*115c0*/  FMNMX.FTZ R4, R130, R4, !PT ;  /* 0x0000000482047209 */ /* 0x000fe20007810000 */
[----:B------:R-:W1:Y:S01]  /*115d0*/  SHFL.BFLY PT, R5, R3, 0x2, 0x1f ;  /* 0x0c401f0003057f89 */ /* 0x000e6200000e0000 */
[----:B------:R-:W-:Y:S02]  /*115e0*/  FSEL R103, R23, -INF , !P0 ;  /* 0xff80000017677808 */ /* 0x000fe40004000000 */
[----:B------:R-:W-:Y:S02]  /*115f0*/  ISETP.GT.AND P0, PT, R0, 0x30, P1 ;  /* 0x000000300000780c */ /* 0x000fe40000f04270 */
[----:B------:R-:W-:Y:S02]  /*11600*/  FMNMX.FTZ R4, R128, R4, !PT ;  /* 0x0000000480047209 */ /* 0x000fe40007810000 */
[----:B------:R-:W-:Y:S02]  /*11610*/  ISETP.LT.OR P0, PT, R2, 0x31, P0 ;  /* 0x000000310200780c */ /* 0x000fe40000701670 */
[----:B------:R-:W-:-:S02]  /*11620*/  ISETP.GT.AND P2, PT, R0, 0x38, P1 ;  /* 0x000000380000780c */ /* 0x000fc40000f44270 */
[----:B------:R-:W-:Y:S02]  /*11630*/  FSEL R137, R20, -INF , !P0 ;  /* 0xff80000014897808 */ /* 0x000fe40004000000 */
[----:B------:R-:W-:Y:S02]  /*11640*/  ISETP.GT.AND P0, PT, R0, 0x31, P1 ;  /* 0x000000310000780c */ /* 0x000fe40000f04270 */
[----:B------:R-:W-:Y:S02]  /*11650*/  FMNMX.FTZ R4, R103, R4, !PT ;  /* 0x0000000467047209 */ /* 0x000fe40007810000 */
[----:B------:R-:W-:-:S04]  /*11660*/  ISETP.LT.OR P0, PT, R2, 0x32, P0 ;  /* 0x000000320200780c */ /* 0x000fc80000701670 */
[----:B------:R-:W-:Y:S02]  /*11670*/  FSEL R139, R21, -INF , !P0 ;  /* 0xff800000158b7808 */ /* 0x000fe40004000000 */
[----:B------:R-:W-:Y:S01]  /*11680*/  ISETP.GT.AND P0, PT, R0, 0x39, P1 ;  /* 0x000000390000780c */ /* 0x000fe20000f04270 */
[----:B------:R-:W-:Y:S01]  /*11690*/  LDSM.16.MT88.4 R20, [R196] ;  /* 0x00000000c414783b */ /* 0x000fe20000004200 */
[C---:B------:R-:W-:Y:S02]  /*116a0*/  ISETP.LT.OR P1, PT, R2.reuse, 0x39, P2 ;  /* 0x000000390200780c */ /* 0x040fe40001721670 */
[----:B------:R-:W-:Y:S02]  /*116b0*/  FMNMX.FTZ R0, R137, R4, !PT ;  /* 0x0000000489007209 */ /* 0x000fe40007810000 */
[----:B------:R-:W-:Y:S02]  /*116c0*/  ISETP.LT.OR P0, PT, R2, 0x3a, P0 ;  /* 0x0000003a0200780c */ /* 0x000fe40000701670 */
[----:B------:R-:W-:-:S02]  /*116d0*/  FSEL R138, R15, -INF , !P1 ;  /* 0xff8000000f8a7808 */ /* 0x000fc40004800000 */
[----:B------:R-:W-:Y:S02]  /*116e0*/  FMNMX.FTZ R2, R139, R0, !PT ;  /* 0x000000008b027209 */ /* 0x000fe40007810000 */
        /* <DEDUP_REMOVED lines=18> */
[----:B------:R-:W-:Y:S08]  /*11810*/  MUFU.EX2 R48, R3 ;  /* 0x0000000300307308 */ /* 0x000ff00000000800 */
[----:B------:R1:W-:Y:S02]  /*11820*/  MUFU.EX2 R10, R0 ;  /* 0x00000000000a7308 */ /* 0x0003e40000000800 */
[----:B-1----:R-:W-:-:S02]  /*11830*/  FFMA.FTZ R0, R11, c[0x0][0x2d0], -R2 ;  /* 0x0000b4000b007a23 */ /* 0x002fc40000010802 */
[----:B---3--:R-:W-:-:S04]  /*11840*/  IMAD.MOV.U32 R11, RZ, RZ, R16 ;  /* 0x000000ffff0b7224 */ /* 0x008fc800078e0010 */
[----:B------:R1:W-:Y:S01]  /*11850*/  MUFU.EX2 R4, R0 ;  /* 0x0000000000047308 */ /* 0x0003e20000000800 */
[----:B------:R-:W2:Y:S01]  /*11860*/  LDSM.16.MT88.4 R16, [R193+0x2000] ;  /* 0x00200000c110783b */ /* 0x000ea20000004200 */
[----:B-1----:R-:W-:-:S05]  /*11870*/  FMUL.FTZ R0, R8, c[0x0][0x2d0] ;  /* 0x0000b40008007a20 */ /* 0x002fca0000410000 */
[----:B------:R-:W-:-:S05]  /*11880*/  FSEL R0, R0, RZ, P0 ;  /* 0x000000ff00007208 */ /* 0x000fca0000000000 */
[----:B------:R-:W-:-:S04]  /*11890*/  FFMA.FTZ R3, R6, c[0x0][0x2d0], -R0 ;  /* 0x0000b40006037a23 */ /* 0x000fc80000010800 */
[----:B------:R1:W-:Y:S02]  /*118a0*/  MUFU.EX2 R238, R3 ;  /* 0x0000000300ee7308 */ /* 0x0003e40000000800 */
[----:B-1----:R-:W-:-:S06]  /*118b0*/  FFMA.FTZ R3, R7, c[0x0][0x2d0], -R0 ;  /* 0x0000b40007037a23 */ /* 0x002fcc0000010800 */
[----:B------:R1:W3:Y:S02]  /*118c0*/  MUFU.EX2 R237, R3 ;  /* 0x0000000300ed7308 */ /* 0x0002e40000000800 */
[----:B-1----:R-:W-:Y:S01]  /*118d0*/  FFMA.FTZ R3, R9, c[0x0][0x2d0], -R0 ;  /* 0x0000b40009037a23 */ /* 0x002fe20000010800 */
[----:B---3--:R-:W-:Y:S01]  /*118e0*/  F2FP.PACK_AB R5, R237, R238 ;  /* 0x000000eeed05723e */ /* 0x008fe200000000ff */
[----:B------:R-:W-:Y:S01]  /*118f0*/  IMAD.MOV.U32 R9, RZ, RZ, R4 ;  /* 0x000000ffff097224 */ /* 0x000fe200078e0004 */
[----:B------:R-:W-:-:S03]  /*11900*/  F2FP.PACK_AB R4, R10, R11 ;  /* 0x0000000b0a04723e */ /* 0x000fc600000000ff */
[----:B------:R1:W-:Y:S01]  /*11910*/  MUFU.EX2 R247, R3 ;  /* 0x0000000300f77308 */ /* 0x0003e20000000800 */
[----:B------:R-:W-:Y:S01]  /*11920*/  F2FP.PACK_AB R6, R48, R9 ;  /* 0x000000093006723e */ /* 0x000fe200000000ff */
[----:B-1----:R-:W-:Y:S02]  /*11930*/  FFMA.FTZ R3, R13, c[0x0][0x2d0], -R0 ;  /* 0x0000b4000d037a23 */ /* 0x002fe40000010800 */
[----:B------:R-:W1:Y:S04]  /*11940*/  LDSM.16.MT88.4 R12, [R194+0x2000] ;  /* 0x00200000c20c783b */ /* 0x000e680000004200 */
[----:B------:R-:W3:Y:S02]  /*11950*/  MUFU.EX2 R244, R3 ;  /* 0x0000000300f47308 */ /* 0x000ee40000000800 */
[----:B---3--:R-:W-:Y:S01]  /*11960*/  F2FP.PACK_AB R7, R244, R247 ;  /* 0x000000f7f407723e */ /* 0x008fe200000000ff */
[----:B------:R-:W-:-:S05]  /*11970*/  FFMA.FTZ R3, R43, c[0x0][0x2d0], -R2 ;  /* 0x0000b4002b037a23 */ /* 0x000fca0000010802 */
[----:B------:R3:W-:Y:S01]  /*11980*/  MUFU.EX2 R154, R3 ;  /* 0x00000003009a7308 */ /* 0x0007e20000000800 */
[C---:B------:R-:W-:Y:S08]  /*11990*/  HMMA.16816.F32 R88, R4.reuse, R32, RZ ;  /* 0x000000200458723c */ /* 0x040ff000000018ff */
[----:B------:R-:W-:Y:S01]  /*119a0*/  HMMA.16816.F32 R112, R4, R34, RZ ;  /* 0x000000220470723c */ /* 0x000fe200000018ff */
[----:B------:R-:W4:Y:S01]  /*119b0*/  LDSM.16.MT88.4 R32, [R196+0x2000] ;  /* 0x00200000c420783b */ /* 0x000f220000004200 */
[----:B---3--:R-:W-:-:S06]  /*119c0*/  FFMA.FTZ R3, R44, c[0x0][0x2d0], -R2 ;  /* 0x0000b4002c037a23 */ /* 0x008fcc0000010802 */
[C---:B------:R-:W-:Y:S01]  /*119d0*/  HMMA.16816.F32 R116, R4.reuse, R24, RZ ;  /* 0x000000180474723c */ /* 0x040fe200000018ff */
[----:B------:R-:W-:Y:S01]  /*119e0*/  IMAD.MOV.U32 R44, RZ, RZ, R48 ;  /* 0x000000ffff2c7224 */ /* 0x000fe200078e0030 */
[----:B------:R3:W5:Y:S06]  /*119f0*/  MUFU.EX2 R140, R3 ;  /* 0x00000003008c7308 */ /* 0x00076c0000000800 */
[C---:B------:R-:W-:Y:S01]  /*11a00*/  HMMA.16816.F32 R96, R4.reuse, R26, RZ ;  /* 0x0000001a0460723c */ /* 0x040fe200000018ff */
[----:B------:R-:W4:Y:S07]  /*11a10*/  LDSM.16.MT88.4 R24, [R193+0x4000] ;  /* 0x00400000c118783b */ /* 0x000f2e0000004200 */
[----:B------:R-:W-:Y:S01]  /*11a20*/  HMMA.16816.F32 R80, R4, R20, RZ ;  /* 0x000000140450723c */ /* 0x000fe200000018ff */
[----:B---3--:R-:W-:-:S04]  /*11a30*/  FFMA.FTZ R3, R45, c[0x0][0x2d0], -R2 ;  /* 0x0000b4002d037a23 */ /* 0x008fc80000010802 */
[----:B------:R3:W-:Y:S03]  /*11a40*/  MUFU.EX2 R153, R3 ;  /* 0x0000000300997308 */ /* 0x0007e60000000800 */
[C---:B------:R-:W-:Y:S01]  /*11a50*/  HMMA.16816.F32 R92, R4.reuse, R22, RZ ;  /* 0x00000016045c723c */ /* 0x040fe200000018ff */
[----:B------:R-:W5:Y:S07]  /*11a60*/  LDSM.16.MT88.4 R20, [R194+0x4000] ;  /* 0x00400000c214783b */ /* 0x000f6e0000004200 */
[----:B--2---:R-:W-:Y:S01]  /*11a70*/  HMMA.16816.F32 R76, R4, R16, RZ ;  /* 0x00000010044c723c */ /* 0x004fe200000018ff */
[----:B---3--:R-:W-:-:S07]  /*11a80*/  FFMA.FTZ R3, R47, c[0x0][0x2d0], -R2 ;  /* 0x0000b4002f037a23 */ /* 0x008fce0000010802 */
[C---:B------:R-:W-:Y:S01]  /*11a90*/  HMMA.16816.F32 R72, R4.reuse, R18, RZ ;  /* 0x000000120448723c */ /* 0x040fe200000018ff */
[----:B------:R-:W2:Y:S01]  /*11aa0*/  LDSM.16.MT88.4 R16, [R197+0x4000] ;  /* 0x00400000c510783b */ /* 0x000ea20000004200 */
[----:B------:R3:W2:Y:S06]  /*11ab0*/  MUFU.EX2 R215, R3 ;  /* 0x0000000300d77308 */ /* 0x0006ac0000000800 */
[C---:B-1----:R-:W-:Y:S08]  /*11ac0*/  HMMA.16816.F32 R68, R4.reuse, R12, RZ ;  /* 0x0000000c0444723c */ /* 0x042ff000000018ff */
[----:B------:R-:W-:Y:S01]  /*11ad0*/  HMMA.16816.F32 R60, R4, R14, RZ ;  /* 0x0000000e043c723c */ /* 0x000fe200000018ff */
[----:B------:R-:W1:Y:S01]  /*11ae0*/  LDSM.16.MT88.4 R12, [R196+0x4000] ;  /* 0x00400000c40c783b */ /* 0x000e620000004200 */
[----:B---3--:R-:W-:-:S04]  /*11af0*/  FFMA.FTZ R3, R40, c[0x0][0x2d0], -R0 ;  /* 0x0000b40028037a23 */ /* 0x008fc80000010800 */
[----:B------:R3:W-:Y:S02]  /*11b00*/  MUFU.EX2 R236, R3 ;  /* 0x0000000300ec7308 */ /* 0x0007e40000000800 */
[C---:B----4-:R-:W-:Y:S08]  /*11b10*/  HMMA.16816.F32 R48, R4.reuse, R32, RZ ;  /* 0x000000200430723c */ /* 0x050ff000000018ff */
[----:B------:R-:W-:Y:S01]  /*11b20*/  HMMA.16816.F32 R52, R4, R34, RZ ;  /* 0x000000220434723c */ /* 0x000fe200000018ff */
[----:B------:R-:W4:Y:S01]  /*11b30*/  LDSM.16.MT88.4 R32, [R194+0x800] ;  /* 0x00080000c220783b */ /* 0x000f220000004200 */
[----:B---3--:R-:W-:-:S06]  /*11b40*/  FFMA.FTZ R3, R41, c[0x0][0x2d0], -R0 ;  /* 0x0000b40029037a23 */ /* 0x008fcc0000010800 */
[C---:B------:R-:W-:Y:S01]  /*11b50*/  HMMA.16816.F32 R84, R4.reuse, R28, RZ ;  /* 0x0000001c0454723c */ /* 0x040fe200000018ff */
[----:B------:R3:W1:Y:S07]  /*11b60*/  MUFU.EX2 R234, R3 ;  /* 0x0000000300ea7308 */ /* 0x00066e0000000800 */
[C---:B------:R-:W-:Y:S01]  /*11b70*/  HMMA.16816.F32 R108, R4.reuse, R30, RZ ;  /* 0x0000001e046c723c */ /* 0x040fe200000018ff */
[----:B------:R-:W1:Y:S07]  /*11b80*/  LDSM.16.MT88.4 R28, [R197+0x800] ;  /* 0x00080000c51c783b */ /* 0x000e6e0000004200 */
[----:B------:R-:W-:Y:S01]  /*11b90*/  HMMA.16816.F32 R64, R4, R36, RZ ;  /* 0x000000240440723c */ /* 0x000fe200000018ff */
[----:B---3--:R-:W-:-:S04]  /*11ba0*/  FFMA.FTZ R3, R42, c[0x0][0x2d0], -R0 ;  /* 0x0000b4002a037a23 */ /* 0x008fc80000010800 */
[----:B------:R3:W-:Y:S03]  /*11bb0*/  MUFU.EX2 R235, R3 ;  /* 0x0000000300eb7308 */ /* 0x0007e60000000800 */
[C---:B------:R-:W-:Y:S01]  /*11bc0*/  HMMA.16816.F32 R56, R4.reuse, R38, RZ ;  /* 0x000000260438723c */ /* 0x040fe200000018ff */
[----:B------:R-:W1:Y:S07]  /*11bd0*/  LDSM.16.MT88.4 R36, [R193+0x800] ;  /* 0x00080000c124783b */ /* 0x000e6e0000004200 */
[----:B------:R-:W-:Y:S01]  /*11be0*/  HMMA.16816.F32 R120, R4, R24, RZ ;  /* 0x000000180478723c */ /* 0x000fe200000018ff */
[----:B---3--:R-:W-:-:S07]  /*11bf0*/  FFMA.FTZ R3, R46, c[0x0][0x2d0], -R0 ;  /* 0x0000b4002e037a23 */ /* 0x008fce0000010800 */
[C---:B------:R-:W-:Y:S01]  /*11c00*/  HMMA.16816.F32 R124, R4.reuse, R26, RZ ;  /* 0x0000001a047c723c */ /* 0x040fe200000018ff */
[----:B------:R-:W3:Y:S01]  /*11c10*/  LDSM.16.MT88.4 R24, [R196+0x800] ;  /* 0x00080000c418783b */ /* 0x000ee20000004200 */
[----:B------:R2:W1:Y:S06]  /*11c20*/  MUFU.EX2 R226, R3 ;  /* 0x0000000300e27308 */ /* 0x00046c0000000800 */
[C---:B-----5:R-:W-:Y:S08]  /*11c30*/  HMMA.16816.F32 R40, R4.reuse, R20, RZ ;  /* 0x000000140428723c */ /* 0x060ff000000018ff */
[----:B------:R-:W-:Y:S01]  /*11c40*/  HMMA.16816.F32 R132, R4, R22, RZ ;  /* 0x000000160484723c */ /* 0x000fe200000018ff */
[----:B------:R-:W5:Y:S01]  /*11c50*/  LDSM.16.MT88.4 R20, [R193+0x2800] ;  /* 0x00280000c114783b */ /* 0x000f620000004200 */
[----:B--2---:R-:W-:-:S06]  /*11c60*/  FFMA.FTZ R3, R102, c[0x0][0x2d0], -R2 ;  /* 0x0000b40066037a23 */ /* 0x004fcc0000010802 */
[C---:B------:R-:W-:Y:S08]  /*11c70*/  HMMA.16816.F32 R148, R4.reuse, R16, RZ ;  /* 0x000000100494723c */ /* 0x040ff000000018ff */
[C---:B------:R-:W-:Y:S01]  /*11c80*/  HMMA.16816.F32 R160, R4.reuse, R18, RZ ;  /* 0x0000001204a0723c */ /* 0x040fe200000018ff */
[----:B------:R-:W2:Y:S07]  /*11c90*/  LDSM.16.MT88.4 R16, [R194+0x2800] ;  /* 0x00280000c210783b */ /* 0x000eae0000004200 */
[C---:B-1----:R-:W-:Y:S08]  /*11ca0*/  HMMA.16816.F32 R164, R4.reuse, R12, RZ ;  /* 0x0000000c04a4723c */ /* 0x042ff000000018ff */
[----:B------:R-:W-:Y:S01]  /*11cb0*/  HMMA.16816.F32 R156, R4, R14, RZ ;  /* 0x0000000e049c723c */ /* 0x000fe200000018ff */
[----:B------:R-:W1:Y:S06]  /*11cc0*/  LDSM.16.MT88.4 R12, [R197+0x2800] ;  /* 0x00280000c50c783b */ /* 0x000e6c0000004200 */
[----:B------:R-:W-:-:S02]  /*11cd0*/  F2FP.PACK_AB R4, R140, R154 ;  /* 0x0000009a8c04723e */ /* 0x000fc400000000ff */
[----:B------:R-:W-:Y:S02]  /*11ce0*/  F2FP.PACK_AB R6, R215, R153 ;  /* 0x00000099d706723e */ /* 0x000fe400000000ff */
[----:B------:R-:W-:Y:S02]  /*11cf0*/  F2FP.PACK_AB R5, R234, R236 ;  /* 0x000000ecea05723e */ /* 0x000fe400000000ff */
[----:B------:R-:W-:-:S07]  /*11d00*/  F2FP.PACK_AB R7, R226, R235 ;  /* 0x000000ebe207723e */ /* 0x000fce00000000ff */
[C---:B----4-:R-:W-:Y:S08]  /*11d10*/  HMMA.16816.F32 R220, R4.reuse, R32, R84 ;  /* 0x0000002004dc723c */ /* 0x050ff00000001854 */
[C---:B------:R-:W-:Y:S01]  /*11d20*/  HMMA.16816.F32 R248, R4.reuse, R34, R108 ;  /* 0x0000002204f8723c */ /* 0x040fe2000000186c */
[----:B------:R-:W4:Y:S07]  /*11d30*/  LDSM.16.MT88.4 R32, [R196+0x2800] ;  /* 0x00280000c420783b */ /* 0x000f2e0000004200 */
[C---:B------:R-:W-:Y:S08]  /*11d40*/  HMMA.16816.F32 R188, R4.reuse, R28, R116 ;  /* 0x0000001c04bc723c */ /* 0x040ff00000001874 */
[C---:B------:R-:W-:Y:S01]  /*11d50*/  HMMA.16816.F32 R180, R4.reuse, R30, R96 ;  /* 0x0000001e04b4723c */ /* 0x040fe20000001860 */
[----:B------:R-:W1:Y:S07]  /*11d60*/  LDSM.16.MT88.4 R28, [R193+0x4800] ;  /* 0x00480000c11c783b */ /* 0x000e6e0000004200 */
[C---:B------:R-:W-:Y:S07]  /*11d70*/  HMMA.16816.F32 R172, R4.reuse, R36, R88 ;  /* 0x0000002404ac723c */ /* 0x040fee0000001858 */
[----:B------:R-:W-:Y:S01]  /*11d80*/  IMAD.MOV.U32 R88, RZ, RZ, R154 ;  /* 0x000000ffff587224 */ /* 0x000fe200078e009a */
[----:B------:R-:W-:Y:S01]  /*11d90*/  HMMA.16816.F32 R184, R4, R38, R112 ;  /* 0x0000002604b8723c */ /* 0x000fe20000001870 */
[----:B------:R-:W-:Y:S01]  /*11da0*/  IMAD.MOV.U32 R91, RZ, RZ, R153 ;  /* 0x000000ffff5b7224 */ /* 0x000fe200078e0099 */
[----:B------:R-:W-:Y:S01]  /*11db0*/  LDSM.16.MT88.4 R36, [R194+0x1000] ;  /* 0x00100000c224783b */ /* 0x000fe20000004200 */
[----:B------:R-:W-:-:S02]  /*11dc0*/  IMAD.MOV.U32 R90, RZ, RZ, R152 ;  /* 0x000000ffff5a7224 */ /* 0x000fc400078e0098 */
[----:B------:R-:W-:Y:S02]  /*11dd0*/  IMAD.MOV.U32 R89, RZ, RZ, R140 ;  /* 0x000000ffff597224 */ /* 0x000fe400078e008c */
[----:B------:R2:W1:Y:S01]  /*11de0*/  MUFU.EX2 R140, R3 ;  /* 0x00000003008c7308 */ /* 0x0004620000000800 */
[C---:B---3--:R-:W-:Y:S08]  /*11df0*/  HMMA.16816.F32 R176, R4.reuse, R24, R80 ;  /* 0x0000001804b0723c */ /* 0x048ff00000001850 */
[----:B------:R-:W-:Y:S01]  /*11e00*/  HMMA.16816.F32 R168, R4, R26, R92 ;  /* 0x0000001a04a8723c */ /* 0x000fe2000000185c */
[----:B------:R-:W-:Y:S01]  /*11e10*/  LDSM.16.MT88.4 R24, [R197+0x1000] ;  /* 0x00100000c518783b */ /* 0x000fe20000004200 */
[----:B--2---:R-:W-:-:S06]  /*11e20*/  FFMA.FTZ R3, R129, c[0x0][0x2d0], -R2 ;  /* 0x0000b40081037a23 */ /* 0x004fcc0000010802 */
[----:B-----5:R-:W-:Y:S01]  /*11e30*/  HMMA.16816.F32 R152, R4, R20, R76 ;  /* 0x000000140498723c */ /* 0x020fe2000000184c */
[----:B------:R-:W-:-:S07]  /*11e40*/  IMAD.MOV.U32 R129, RZ, RZ, R44 ;  /* 0x000000ffff817224 */ /* 0x000fce00078e002c */
[C---:B------:R-:W-:Y:S01]  /*11e50*/  HMMA.16816.F32 R112, R4.reuse, R22, R72 ;  /* 0x000000160470723c */ /* 0x040fe20000001848 */
[----:B------:R-:W2:Y:S07]  /*11e60*/  LDSM.16.MT88.4 R20, [R194+0x4800] ;  /* 0x00480000c214783b */ /* 0x000eae0000004200 */
[C---:B------:R-:W-:Y:S08]  /*11e70*/  HMMA.16816.F32 R96, R4.reuse, R16, R68 ;  /* 0x000000100460723c */ /* 0x040ff00000001844 */
[C---:B------:R-:W-:Y:S01]  /*11e80*/  HMMA.16816.F32 R92, R4.reuse, R18, R60 ;  /* 0x00000012045c723c */ /* 0x040fe2000000183c */
[----:B------:R-:W3:Y:S07]  /*11e90*/  LDSM.16.MT88.4 R16, [R197+0x4800] ;  /* 0x00480000c510783b */ /* 0x000eee0000004200 */
[C---:B-1----:R-:W-:Y:S08]  /*11ea0*/  HMMA.16816.F32 R84, R4.reuse, R12, R64 ;  /* 0x0000000c0454723c */ /* 0x042ff00000001840 */
[C---:B------:R-:W-:Y:S01]  /*11eb0*/  HMMA.16816.F32 R80, R4.reuse, R14, R56 ;  /* 0x0000000e0450723c */ /* 0x040fe20000001838 */
[----:B------:R-:W1:Y:S07]  /*11ec0*/  LDSM.16.MT88.4 R12, [R196+0x4800] ;  /* 0x00480000c40c783b */ /* 0x000e6e0000004200 */
[C---:B----4-:R-:W-:Y:S01]  /*11ed0*/  HMMA.16816.F32 R60, R4.reuse, R32, R48 ;  /* 0x00000020043c723c */ /* 0x050fe20000001830 */
[----:B------:R4:W5:Y:S07]  /*11ee0*/  MUFU.EX2 R32, R3 ;  /* 0x0000000300207308 */ /* 0x00096e0000000800 */
[C---:B------:R-:W-:Y:S08]  /*11ef0*/  HMMA.16816.F32 R44, R4.reuse, R34, R52 ;  /* 0x00000022042c723c */ /* 0x040ff00000001834 */
[----:B------:R-:W-:Y:S01]  /*11f00*/  HMMA.16816.F32 R56, R4, R28, R120 ;  /* 0x0000001c0438723c */ /* 0x000fe20000001878 */
[----:B----4-:R-:W-:-:S02]  /*11f10*/  FFMA.FTZ R3, R131, c[0x0][0x2d0], -R2 ;  /* 0x0000b40083037a23 */ /* 0x010fc40000010802 */
[----:B------:R-:W-:Y:S02]  /*11f20*/  IMAD.MOV.U32 R131, RZ, RZ, R88 ;  /* 0x000000ffff837224 */ /* 0x000fe400078e0058 */
[----:B------:R4:W-:Y:S02]  /*11f30*/  MUFU.EX2 R33, R3 ;  /* 0x0000000300217308 */ /* 0x0009e40000000800 */
[----:B------:R-:W-:Y:S01]  /*11f40*/  IMAD.MOV.U32 R120, RZ, RZ, R215 ;  /* 0x000000ffff787224 */ /* 0x000fe200078e00d7 */
[----:B------:R-:W-:Y:S01]  /*11f50*/  HMMA.16816.F32 R48, R4, R30, R124 ;  /* 0x0000001e0430723c */ /* 0x000fe2000000187c */
[----:B------:R-:W5:Y:S01]  /*11f60*/  LDSM.16.MT88.4 R28, [R193+0x1000] ;  /* 0x00100000c11c783b */ /* 0x000f620000004200 */
[----:B------:R-:W-:Y:S02]  /*11f70*/  IMAD.MOV.U32 R123, RZ, RZ, R89 ;  /* 0x000000ffff7b7224 */ /* 0x000fe400078e0059 */
[----:B------:R-:W-:Y:S02]  /*11f80*/  IMAD.MOV.U32 R122, RZ, RZ, R90 ;  /* 0x000000ffff7a7224 */ /* 0x000fe400078e005a */
[----:B------:R-:W-:-:S02]  /*11f90*/  IMAD.MOV.U32 R121, RZ, RZ, R91 ;  /* 0x000000ffff797224 */ /* 0x000fc400078e005b */
[----:B--2---:R-:W-:Y:S01]  /*11fa0*/  HMMA.16816.F32 R72, R4, R20, R40 ;  /* 0x000000140448723c */ /* 0x004fe20000001828 */
[----:B----4-:R-:W-:Y:S02]  /*11fb0*/  FFMA.FTZ R3, R136, c[0x0][0x2d0], -R2 ;  /* 0x0000b40088037a23 */ /* 0x010fe40000010802 */
[----:B------:R-:W-:-:S05]  /*11fc0*/  IMAD.MOV.U32 R136, RZ, RZ, R140 ;  /* 0x000000ffff887224 */ /* 0x000fca00078e008c */
[C---:B------:R-:W-:Y:S01]  /*11fd0*/  HMMA.16816.F32 R76, R4.reuse, R22, R132 ;  /* 0x00000016044c723c */ /* 0x040fe20000001884 */
[----:B------:R2:W4:Y:S01]  /*11fe0*/  MUFU.EX2 R34, R3 ;  /* 0x0000000300227308 */ /* 0x0005220000000800 */
[----:B------:R-:W4:Y:S06]  /*11ff0*/  LDSM.16.MT88.4 R20, [R196+0x1000] ;  /* 0x00100000c414783b */ /* 0x000f2c0000004200 */
[C---:B---3--:R-:W-:Y:S08]  /*12000*/  HMMA.16816.F32 R88, R4.reuse, R16, R148 ;  /* 0x000000100458723c */ /* 0x048ff00000001894 */
[C---:B------:R-:W-:Y:S01]  /*12010*/  HMMA.16816.F32 R68, R4.reuse, R18, R160 ;  /* 0x000000120444723c */ /* 0x040fe200000018a0 */
[--C-:B--2---:R-:W-:Y:S01]  /*12020*/  FFMA.FTZ R3, R101, c[0x0][0x2d0], -R0.reuse ;  /* 0x0000b40065037a23 */ /* 0x104fe20000010800 */
[----:B------:R-:W2:Y:S03]  /*12030*/  LDSM.16.MT88.4 R16, [R193+0x3000] ;  /* 0x00300000c110783b */ /* 0x000ea60000004200 */
[----:B------:R3:W-:Y:S03]  /*12040*/  MUFU.EX2 R215, R3 ;  /* 0x0000000300d77308 */ /* 0x0007e60000000800 */
[C---:B-1----:R-:W-:Y:S08]  /*12050*/  HMMA.16816.F32 R52, R4.reuse, R12, R164 ;  /* 0x0000000c0434723c */ /* 0x042ff000000018a4 */
[----:B------:R-:W-:Y:S01]  /*12060*/  HMMA.16816.F32 R40, R4, R14, R156 ;  /* 0x0000000e0428723c */ /* 0x000fe2000000189c */
[----:B------:R-:W1:Y:S01]  /*12070*/  LDSM.16.MT88.4 R12, [R194+0x3000] ;  /* 0x00300000c20c783b */ /* 0x000e620000004200 */
[----:B---3--:R-:W-:-:S05]  /*12080*/  FFMA.FTZ R3, R130, c[0x0][0x2d0], -R0 ;  /* 0x0000b40082037a23 */ /* 0x008fca0000010800 */
[----:B-----5:R-:W-:Y:S01]  /*12090*/  F2FP.PACK_AB R4, R32, R136 ;  /* 0x000000882004723e */ /* 0x020fe200000000ff */
[----:B------:R3:W5:Y:S01]  /*120a0*/  MUFU.EX2 R140, R3 ;  /* 0x00000003008c7308 */ /* 0x0007620000000800 */
[----:B----4-:R-:W-:Y:S01]  /*120b0*/  F2FP.PACK_AB R6, R34, R33 ;  /* 0x000000212206723e */ /* 0x010fe200000000ff */
[----:B---3--:R-:W-:Y:S01]  /*120c0*/  FFMA.FTZ R3, R128, c[0x0][0x2d0], -R0 ;  /* 0x0000b40080037a23 */ /* 0x008fe20000010800 */
[----:B-----5:R-:W-:-:S05]  /*120d0*/  F2FP.PACK_AB R5, R140, R215 ;  /* 0x000000d78c05723e */ /* 0x020fca00000000ff */
[----:B------:R3:W-:Y:S02]  /*120e0*/  MUFU.EX2 R102, R3 ;  /* 0x0000000300667308 */ /* 0x0007e40000000800 */
[----:B---3--:R-:W-:-:S06]  /*120f0*/  FFMA.FTZ R3, R103, c[0x0][0x2d0], -R0 ;  /* 0x0000b40067037a23 */ /* 0x008fcc0000010800 */
[----:B------:R-:W3:Y:S02]  /*12100*/  MUFU.EX2 R101, R3 ;  /* 0x0000000300657308 */ /* 0x000ee40000000800 */
[----:B---3--:R-:W-:Y:S01]  /*12110*/  F2FP.PACK_AB R7, R101, R102 ;  /* 0x000000666507723e */ /* 0x008fe200000000ff */
[----:B------:R-:W-:Y:S02]  /*12120*/  FFMA.FTZ R3, R218, c[0x0][0x2d0], -R2 ;  /* 0x0000b400da037a23 */ /* 0x000fe40000010802 */
[----:B------:R-:W-:-:S04]  /*12130*/  IMAD.MOV.U32 R218, RZ, RZ, R129 ;  /* 0x000000ffffda7224 */ /* 0x000fc800078e0081 */
[C---:B------:R-:W-:Y:S08]  /*12140*/  HMMA.16816.F32 R108, R4.reuse, R28, R172 ;  /* 0x0000001c046c723c */ /* 0x040ff000000018ac */
[C---:B------:R-:W-:Y:S01]  /*12150*/  HMMA.16816.F32 R64, R4.reuse, R30, R184 ;  /* 0x0000001e0440723c */ /* 0x040fe200000018b8 */
[----:B------:R-:W3:Y:S07]  /*12160*/  LDSM.16.MT88.4 R28, [R197+0x3000] ;  /* 0x00300000c51c783b */ /* 0x000eee0000004200 */
[C---:B------:R-:W-:Y:S01]  /*12170*/  HMMA.16816.F32 R124, R4.reuse, R24, R188 ;  /* 0x00000018047c723c */ /* 0x040fe200000018bc */
[----:B------:R4:W-:Y:S06]  /*12180*/  MUFU.EX2 R190, R3 ;  /* 0x0000000300be7308 */ /* 0x0009ec0000000800 */
[----:B------:R-:W-:Y:S01]  /*12190*/  IMAD.MOV.U32 R191, RZ, RZ, R131 ;  /* 0x000000ffffbf7224 */ /* 0x000fe200078e0083 */
[C---:B------:R-:W-:Y:S01]  /*121a0*/  HMMA.16816.F32 R132, R4.reuse, R26, R180 ;  /* 0x0000001a0484723c */ /* 0x040fe200000018b4 */
[----:B------:R-:W5:Y:S04]  /*121b0*/  LDSM.16.MT88.4 R24, [R193+0x5000] ;  /* 0x00500000c118783b */ /* 0x000f680000004200 */
[----:B------:R-:W-:Y:S03]  /*121c0*/  LDSM.16.MT88.4 R128, [R197+0x1800] ;  /* 0x00180000c580783b */ /* 0x000fe60000004200 */
[----:B------:R-:W-:Y:S01]  /*121d0*/  HMMA.16816.F32 R116, R4, R36, R220 ;  /* 0x000000240474723c */ /* 0x000fe200000018dc */
[----:B----4-:R-:W-:-:S02]  /*121e0*/  FFMA.FTZ R3, R219, c[0x0][0x2d0], -R2 ;  /* 0x0000b400db037a23 */ /* 0x010fc40000010802 */
[----:B------:R-:W-:Y:S02]  /*121f0*/  IMAD.MOV.U32 R219, RZ, RZ, R9 ;  /* 0x000000ffffdb7224 */ /* 0x000fe400078e0009 */
[----:B------:R4:W1:Y:S02]  /*12200*/  MUFU.EX2 R189, R3 ;  /* 0x0000000300bd7308 */ /* 0x0008640000000800 */
[----:B------:R-:W-:Y:S01]  /*12210*/  IMAD.MOV.U32 R221, RZ, RZ, R34 ;  /* 0x000000ffffdd7224 */ /* 0x000fe200078e0022 */
[----:B------:R-:W-:Y:S01]  /*12220*/  HMMA.16816.F32 R184, R4, R20, R176 ;  /* 0x0000001404b8723c */ /* 0x000fe200000018b0 */
[----:B------:R-:W-:Y:S02]  /*12230*/  IMAD.MOV.U32 R222, RZ, RZ, R33 ;  /* 0x000000ffffde7224 */ /* 0x000fe400078e0021 */
[----:B------:R-:W-:Y:S02]  /*12240*/  IMAD.MOV.U32 R220, RZ, RZ, R32 ;  /* 0x000000ffffdc7224 */ /* 0x000fe400078e0020 */
[----:B------:R-:W3:Y:S01]  /*12250*/  LDSM.16.MT88.4 R32, [R196+0x3000] ;  /* 0x00300000c420783b */ /* 0x000ee20000004200 */
[----:B------:R-:W-:-:S02]  /*12260*/  IMAD.MOV.U32 R223, RZ, RZ, R122 ;  /* 0x000000ffffdf7224 */ /* 0x000fc400078e007a */
[----:B------:R-:W-:Y:S01]  /*12270*/  HMMA.16816.F32 R180, R4, R22, R168 ;  /* 0x0000001604b4723c */ /* 0x000fe200000018a8 */
[----:B------:R-:W5:Y:S01]  /*12280*/  LDSM.16.MT88.4 R20, [R194+0x5000] ;  /* 0x00500000c214783b */ /* 0x000f620000004200 */
[--C-:B----4-:R-:W-:Y:S02]  /*12290*/  FFMA.FTZ R3, R224, c[0x0][0x2d0], -R2.reuse ;  /* 0x0000b400e0037a23 */ /* 0x110fe40000010802 */
[----:B------:R-:W-:-:S04]  /*122a0*/  FFMA.FTZ R2, R225, c[0x0][0x2d0], -R2 ;  /* 0x0000b400e1027a23 */ /* 0x000fc80000010802 */
[C---:B--2---:R-:W-:Y:S01]  /*122b0*/  HMMA.16816.F32 R176, R4.reuse, R16, R152 ;  /* 0x0000001004b0723c */ /* 0x044fe20000001898 */
[----:B------:R-:W-:Y:S01]  /*122c0*/  IMAD.MOV.U32 R224, RZ, RZ, R11 ;  /* 0x000000ffffe07224 */ /* 0x000fe200078e000b */
[----:B------:R2:W-:Y:S06]  /*122d0*/  MUFU.EX2 R188, R3 ;  /* 0x0000000300bc7308 */ /* 0x0005ec0000000800 */
[C---:B------:R-:W-:Y:S01]  /*122e0*/  HMMA.16816.F32 R168, R4.reuse, R18, R112 ;  /* 0x0000001204a8723c */ /* 0x040fe20000001870 */
[----:B------:R-:W4:Y:S01]  /*122f0*/  LDSM.16.MT88.4 R16, [R197+0x5000] ;  /* 0x00500000c510783b */ /* 0x000f220000004200 */
[----:B------:R3:W3:Y:S03]  /*12300*/  MUFU.EX2 R103, R2 ;  /* 0x0000000200677308 */ /* 0x0006e60000000800 */
[----:B------:R-:W-:Y:S03]  /*12310*/  LDSM.16.MT88.4 R112, [R193+0x1800] ;  /* 0x00180000c170783b */ /* 0x000fe60000004200 */
[----:B-1----:R-:W-:Y:S01]  /*12320*/  HMMA.16816.F32 R172, R4, R12, R96 ;  /* 0x0000000c04ac723c */ /* 0x002fe20000001860 */
[----:B--2---:R-:W-:-:S06]  /*12330*/  IMAD.MOV.U32 R3, RZ, RZ, R10 ;  /* 0x000000ffff037224 */ /* 0x004fcc00078e000a */
[----:B------:R-:W-:Y:S01]  /*12340*/  F2FP.PACK_AB R96, R189, R190 ;  /* 0x000000bebd60723e */ /* 0x000fe200000000ff */
[----:B------:R-:W-:Y:S01]  /*12350*/  HMMA.16816.F32 R164, R4, R14, R92 ;  /* 0x0000000e04a4723c */ /* 0x000fe2000000185c */
[----:B------:R-:W1:Y:S01]  /*12360*/  LDSM.16.MT88.4 R12, [R196+0x5000] ;  /* 0x00500000c40c783b */ /* 0x000e620000004200 */
[----:B---3--:R-:W-:Y:S01]  /*12370*/  FFMA.FTZ R2, R137, c[0x0][0x2d0], -R0 ;  /* 0x0000b40089027a23 */ /* 0x008fe20000010800 */
[----:B------:R-:W-:-:S05]  /*12380*/  F2FP.PACK_AB R98, R103, R188 ;  /* 0x000000bc6762723e */ /* 0x000fca00000000ff */
[C---:B------:R-:W-:Y:S08]  /*12390*/  HMMA.16816.F32 R160, R4.reuse, R28, R84 ;  /* 0x0000001c04a0723c */ /* 0x040ff00000001854 */
[C---:B-----5:R-:W-:Y:S01]  /*123a0*/  HMMA.16816.F32 R84, R4.reuse, R24, R56 ;  /* 0x000000180454723c */ /* 0x060fe20000001838 */
[----:B------:R2:W-:Y:S01]  /*123b0*/  MUFU.EX2 R24, R2 ;  /* 0x0000000200187308 */ /* 0x0005e20000000800 */
[----:B------:R-:W-:Y:S06]  /*123c0*/  LDSM.16.MT88.4 R56, [R197+0x3800] ;  /* 0x00380000c538783b */ /* 0x000fec0000004200 */
[C---:B------:R-:W-:Y:S08]  /*123d0*/  HMMA.16816.F32 R60, R4.reuse, R32, R60 ;  /* 0x00000020043c723c */ /* 0x040ff0000000183c */
[----:B------:R-:W-:Y:S01]  /*123e0*/  HMMA.16816.F32 R148, R4, R34, R44 ;  /* 0x000000220494723c */ /* 0x000fe2000000182c */
[----:B--2---:R-:W-:-:S04]  /*123f0*/  FFMA.FTZ R2, R139, c[0x0][0x2d0], -R0 ;  /* 0x0000b4008b027a23 */ /* 0x004fc80000010800 */
[----:B------:R-:W2:Y:S03]  /*12400*/  MUFU.EX2 R11, R2 ;  /* 0x00000002000b7308 */ /* 0x000ea60000000800 */
[C---:B------:R-:W-:Y:S07]  /*12410*/  HMMA.16816.F32 R36, R4.reuse, R38, R248 ;  /* 0x000000260424723c */ /* 0x040fee00000018f8 */
[----:B------:R-:W-:Y:S01]  /*12420*/  IMAD.MOV.U32 R248, RZ, RZ, R123 ;  /* 0x000000fffff87224 */ /* 0x000fe200078e007b */
[----:B------:R-:W-:Y:S01]  /*12430*/  HMMA.16816.F32 R32, R4, R20, R72 ;  /* 0x000000140420723c */ /* 0x000fe20000001848 */
[----:B------:R-:W3:Y:S01]  /*12440*/  LDSM.16.MT88.4 R72, [R193+0x5800] ;  /* 0x00580000c148783b */ /* 0x000ee20000004200 */
[----:B------:R-:W-:-:S02]  /*12450*/  IMAD.MOV.U32 R249, RZ, RZ, R121 ;  /* 0x000000fffff97224 */ /* 0x000fc400078e0079 */
[----:B------:R-:W-:Y:S01]  /*12460*/  IMAD.MOV.U32 R250, RZ, RZ, R120 ;  /* 0x000000fffffa7224 */ /* 0x000fe200078e0078 */
[----:B--2---:R-:W-:Y:S01]  /*12470*/  F2FP.PACK_AB R97, R11, R24 ;  /* 0x000000180b61723e */ /* 0x004fe200000000ff */
[--C-:B------:R-:W-:Y:S01]  /*12480*/  FFMA.FTZ R2, R138, c[0x0][0x2d0], -R0.reuse ;  /* 0x0000b4008a027a23 */ /* 0x100fe20000010800 */
[----:B------:R-:W-:Y:S01]  /*12490*/  LDSM.16.MT88.4 R120, [R194+0x1800] ;  /* 0x00180000c278783b */ /* 0x000fe20000004200 */
[----:B------:R-:W-:Y:S01]  /*124a0*/  FFMA.FTZ R0, R216, c[0x0][0x2d0], -R0 ;  /* 0x0000b400d8007a23 */ /* 0x000fe20000010800 */
[C---:B------:R-:W-:Y:S01]  /*124b0*/  HMMA.16816.F32 R156, R4.reuse, R30, R80 ;  /* 0x0000001e049c723c */ /* 0x040fe20000001850 */
[----:B------:R2:W-:Y:S01]  /*124c0*/  MUFU.EX2 R10, R2 ;  /* 0x00000002000a7308 */ /* 0x0005e20000000800 */
[----:B------:R-:W-:Y:S01]  /*124d0*/  IMAD.MOV.U32 R251, RZ, RZ, R136 ;  /* 0x000000fffffb7224 */ /* 0x000fe200078e0088 */
[----:B------:R-:W-:Y:S04]  /*124e0*/  LDSM.16.MT88.4 R80, [R194+0x5800] ;  /* 0x00580000c250783b */ /* 0x000fe80000004200 */
[----:B------:R-:W-:Y:S01]  /*124f0*/  LDSM.16.MT88.4 R136, [R196+0x1800] ;  /* 0x00180000c488783b */ /* 0x000fe20000004200 */
[C---:B----4-:R-:W-:Y:S01]  /*12500*/  HMMA.16816.F32 R92, R4.reuse, R16, R88 ;  /* 0x00000010045c723c */ /* 0x050fe20000001858 */
[----:B------:R-:W4:Y:S02]  /*12510*/  MUFU.EX2 R9, R0 ;  /* 0x0000000000097308 */ /* 0x000f240000000800 */
[----:B------:R-:W5:Y:S05]  /*12520*/  LDSM.16.MT88.4 R88, [R197+0x5800] ;  /* 0x00580000c558783b */ /* 0x000f6a0000004200 */
[----:B-1----:R-:W-:Y:S01]  /*12530*/  HMMA.16816.F32 R152, R4, R12, R52 ;  /* 0x0000000c0498723c */ /* 0x002fe20000001834 */
[----:B--2---:R-:W-:-:S04]  /*12540*/  FADD.FTZ R2, R224, R3 ;  /* 0x00000003e0027221 */ /* 0x004fc80000010000 */
[----:B------:R-:W-:-:S03]  /*12550*/  FADD.FTZ R2, R219, R2 ;  /* 0x00000002db027221 */ /* 0x000fc60000010000 */
[C---:B------:R-:W-:Y:S01]  /*12560*/  HMMA.16816.F32 R28, R4.reuse, R26, R48 ;  /* 0x0000001a041c723c */ /* 0x040fe20000001830 */
[----:B------:R-:W-:Y:S01]  /*12570*/  FADD.FTZ R2, R218, R2 ;  /* 0x00000002da027221 */ /* 0x000fe20000010000 */
[----:B----4-:R-:W-:Y:S01]  /*12580*/  F2FP.PACK_AB R99, R9, R10 ;  /* 0x0000000a0963723e */ /* 0x010fe200000000ff */
[----:B------:R-:W-:Y:S01]  /*12590*/  FADD.FTZ R0, R238, R237 ;  /* 0x000000edee007221 */ /* 0x000fe20000010000 */
[----:B------:R-:W-:Y:S01]  /*125a0*/  LDSM.16.MT88.4 R48, [R194+0x3800] ;  /* 0x00380000c230783b */ /* 0x000fe20000004200 */
[----:B------:R-:W-:Y:S02]  /*125b0*/  FADD.FTZ R2, R191, R2 ;  /* 0x00000002bf027221 */ /* 0x000fe40000010000 */
[----:B------:R-:W-:Y:S01]  /*125c0*/  FADD.FTZ R0, R247, R0 ;  /* 0x00000000f7007221 */ /* 0x000fe20000010000 */
[----:B------:R-:W-:Y:S01]  /*125d0*/  HMMA.16816.F32 R20, R4, R22, R76 ;  /* 0x000000160414723c */ /* 0x000fe2000000184c */
[----:B------:R-:W-:Y:S02]  /*125e0*/  FADD.FTZ R2, R248, R2 ;  /* 0x00000002f8027221 */ /* 0x000fe40000010000 */
[----:B------:R-:W-:-:S02]  /*125f0*/  FADD.FTZ R0, R244, R0 ;  /* 0x00000000f4007221 */ /* 0x000fc40000010000 */
[----:B------:R-:W-:Y:S02]  /*12600*/  FADD.FTZ R2, R249, R2 ;  /* 0x00000002f9027221 */ /* 0x000fe40000010000 */
[----:B------:R-:W-:Y:S01]  /*12610*/  FADD.FTZ R0, R236, R0 ;  /* 0x00000000ec007221 */ /* 0x000fe20000010000 */
[C---:B------:R-:W-:Y:S01]  /*12620*/  HMMA.16816.F32 R16, R4.reuse, R18, R68 ;  /* 0x000000120410723c */ /* 0x040fe20000001844 */
[----:B------:R-:W-:Y:S02]  /*12630*/  FADD.FTZ R2, R250, R2 ;  /* 0x00000002fa027221 */ /* 0x000fe40000010000 */
[----:B------:R-:W-:Y:S02]  /*12640*/  FADD.FTZ R0, R234, R0 ;  /* 0x00000000ea007221 */ /* 0x000fe40000010000 */
[----:B------:R-:W-:Y:S02]  /*12650*/  FADD.FTZ R2, R251, R2 ;  /* 0x00000002fb027221 */ /* 0x000fe40000010000 */
[----:B------:R-:W-:Y:S01]  /*12660*/  FADD.FTZ R0, R235, R0 ;  /* 0x00000000eb007221 */ /* 0x000fe20000010000 */
[----:B------:R-:W-:Y:S01]  /*12670*/  HMMA.16816.F32 R12, R4, R14, R40 ;  /* 0x0000000e040c723c */ /* 0x000fe20000001828 */
[----:B------:R-:W1:Y:S01]  /*12680*/  LDSM.16.MT88.4 R4, [R196+0x5800] ;  /* 0x00580000c404783b */ /* 0x000e620000004200 */
[----:B------:R-:W-:-:S02]  /*12690*/  FADD.FTZ R2, R220, R2 ;  /* 0x00000002dc027221 */ /* 0x000fc40000010000 */
[----:B------:R-:W-:Y:S01]  /*126a0*/  FADD.FTZ R0, R226, R0 ;  /* 0x00000000e2007221 */ /* 0x000fe20000010000 */
[----:B------:R-:W2:Y:S01]  /*126b0*/  LDSM.16.MT88.4 R40, [R193+0x3800] ;  /* 0x00380000c128783b */ /* 0x000ea20000004200 */
[----:B------:R-:W-:Y:S02]  /*126c0*/  FADD.FTZ R2, R222, R2 ;  /* 0x00000002de027221 */ /* 0x000fe40000010000 */
[C---:B------:R-:W-:Y:S01]  /*126d0*/  HMMA.16816.F32 R108, R96.reuse, R112, R108 ;  /* 0x00000070606c723c */ /* 0x040fe2000000186c */
[----:B------:R-:W-:Y:S02]  /*126e0*/  IMAD.MOV.U32 R222, RZ, RZ, c[0x0][0x2c4] ;  /* 0x0000b100ffde7624 */ /* 0x000fe400078e00ff */
[----:B------:R-:W-:Y:S01]  /*126f0*/  FADD.FTZ R0, R215, R0 ;  /* 0x00000000d7007221 */ /* 0x000fe20000010000 */
[----:B------:R-:W-:Y:S01]  /*12700*/  IADD3 R215, R223, -0x2, RZ ;  /* 0xfffffffedfd77810 */ /* 0x000fe20007ffe0ff */
[----:B------:R-:W-:Y:S01]  /*12710*/  FADD.FTZ R2, R221, R2 ;  /* 0x00000002dd027221 */ /* 0x000fe20000010000 */
[----:B------:R-:W-:Y:S01]  /*12720*/  ISETP.NE.AND P2, PT, R222, 0x1, PT ;  /* 0x00000001de00780c */ /* 0x000fe20003f45270 */
[----:B------:R-:W-:Y:S01]  /*12730*/  FADD.FTZ R0, R140, R0 ;  /* 0x000000008c007221 */ /* 0x000fe20000010000 */
[----:B------:R-:W-:Y:S01]  /*12740*/  HMMA.16816.F32 R112, R96, R114, R64 ;  /* 0x000000726070723c */ /* 0x000fe20000001840 */
[----:B------:R-:W4:Y:S01]  /*12750*/  LDSM.16.MT88.4 R64, [R196+0x3800] ;  /* 0x00380000c440783b */ /* 0x000f220000004200 */
[----:B------:R-:W-:-:S02]  /*12760*/  FADD.FTZ R3, R190, R2 ;  /* 0x00000002be037221 */ /* 0x000fc40000010000 */
[----:B------:R-:W-:-:S04]  /*12770*/  FADD.FTZ R0, R102, R0 ;  /* 0x0000000066007221 */ /* 0x000fc80000010000 */
[----:B---3--:R-:W-:Y:S01]  /*12780*/  HMMA.16816.F32 R68, R96, R72, R84 ;  /* 0x000000486044723c */ /* 0x008fe20000001854 */
[----:B------:R-:W-:-:S04]  /*12790*/  FADD.FTZ R0, R101, R0 ;  /* 0x0000000065007221 */ /* 0x000fc80000010000 */
[----:B------:R-:W-:Y:S02]  /*127a0*/  FADD.FTZ R2, R24, R0 ;  /* 0x0000000018027221 */ /* 0x000fe40000010000 */
[----:B------:R-:W-:Y:S01]  /*127b0*/  IMAD.MOV.U32 R0, RZ, RZ, R246 ;  /* 0x000000ffff007224 */ /* 0x000fe200078e00f6 */
[C---:B-----5:R-:W-:Y:S08]  /*127c0*/  HMMA.16816.F32 R84, R96.reuse, R88, R92 ;  /* 0x000000586054723c */ /* 0x060ff0000000185c */
[C---:B------:R-:W-:Y:S08]  /*127d0*/  HMMA.16816.F32 R116, R96.reuse, R120, R116 ;  /* 0x000000786074723c */ /* 0x040ff00000001874 */
[C---:B-1----:R-:W-:Y:S07]  /*127e0*/  HMMA.16816.F32 R92, R96.reuse, R4, R152 ;  /* 0x00000004605c723c */ /* 0x042fee0000001898 */
[----:B------:R-:W-:Y:S01]  /*127f0*/  @P2 IMAD.HI.U32 R4, R246, c[0x0][0x2c8], RZ ;  /* 0x0000b200f6042a27 */ /* 0x000fe200078e00ff */
[----:B------:R-:W-:Y:S03]  /*12800*/  HMMA.16816.F32 R124, R96, R128, R124 ;  /* 0x00000080607c723c */ /* 0x000fe6000000187c */
[----:B------:R-:W-:Y:S01]  /*12810*/  FADD.FTZ R5, R189, R3 ;  /* 0x00000003bd057221 */ /* 0x000fe20000010000 */
[----:B------:R-:W-:Y:S01]  /*12820*/  @P2 SHF.R.U32.HI R0, RZ, c[0x0][0x2cc], R4 ;  /* 0x0000b300ff002a19 */ /* 0x000fe20000011604 */
[----:B------:R-:W-:-:S02]  /*12830*/  FADD.FTZ R3, R11, R2 ;  /* 0x000000020b037221 */ /* 0x000fc40000010000 */
[----:B------:R-:W-:Y:S01]  /*12840*/  IMAD.IADD R2, R242, 0x1, -R243 ;  /* 0x00000001f2027824 */ /* 0x000fe200078e0af3 */
[C---:B------:R-:W-:Y:S01]  /*12850*/  HMMA.16816.F32 R120, R96.reuse, R122, R36 ;  /* 0x0000007a6078723c */ /* 0x040fe20000001824 */
[----:B------:R-:W-:Y:S02]  /*12860*/  FADD.FTZ R4, R188, R5 ;  /* 0x00000005bc047221 */ /* 0x000fe40000010000 */
[----:B------:R-:W-:Y:S02]  /*12870*/  IMAD.IADD R2, R2, 0x1, R0 ;  /* 0x0000000102027824 */ /* 0x000fe400078e0200 */
[----:B------:R-:W-:Y:S02]  /*12880*/  FADD.FTZ R3, R10, R3 ;  /* 0x000000030a037221 */ /* 0x000fe40000010000 */
[----:B------:R-:W-:Y:S01]  /*12890*/  FADD.FTZ R237, R103, R4 ;  /* 0x0000000467ed7221 */ /* 0x000fe20000010000 */
[----:B------:R-:W-:Y:S01]  /*128a0*/  HMMA.16816.F32 R128, R96, R130, R132 ;  /* 0x000000826080723c */ /* 0x000fe20000001884 */
[----:B------:R-:W-:Y:S01]  /*128b0*/  FADD.FTZ R238, R9, R3 ;  /* 0x0000000309ee7221 */ /* 0x000fe20000010000 */
[----:B------:R-:W-:-:S06]  /*128c0*/  IADD3 R0, R2, c[0x0][0x328], RZ ;  /* 0x0000ca0002007a10 */ /* 0x000fcc0007ffe0ff */
[C---:B------:R-:W-:Y:S08]  /*128d0*/  HMMA.16816.F32 R132, R96.reuse, R136, R184 ;  /* 0x000000886084723c */ /* 0x040ff000000018b8 */
[C---:B--2---:R-:W-:Y:S08]  /*128e0*/  HMMA.16816.F32 R36, R96.reuse, R40, R176 ;  /* 0x000000286024723c */ /* 0x044ff000000018b0 */
[C---:B------:R-:W-:Y:S08]  /*128f0*/  HMMA.16816.F32 R44, R96.reuse, R48, R172 ;  /* 0x00000030602c723c */ /* 0x040ff000000018ac */
[C---:B------:R-:W-:Y:S08]  /*12900*/  HMMA.16816.F32 R52, R96.reuse, R56, R160 ;  /* 0x000000386034723c */ /* 0x040ff000000018a0 */
[C---:B----4-:R-:W-:Y:S08]  /*12910*/  HMMA.16816.F32 R60, R96.reuse, R64, R60 ;  /* 0x00000040603c723c */ /* 0x050ff0000000183c */
        /* <DEDUP_REMOVED lines=10> */
[----:B------:R-:W-:Y:S07]  /*129c0*/  @!P6 BRA `(.L_x_702) ;  /* 0x000001100000e947 */ /* 0x000fee0003800000 */
        /* <DEDUP_REMOVED lines=11> */
.L_x_704:
[----:B------:R-:W-:-:S13]  /*12a80*/  ISETP.NE.AND P0, PT, R4, 0x1, PT ;  /* 0x000000010400780c */ /* 0x000fda0003f05270 */
[----:B------:R-:W-:-:S05]  /*12a90*/  @P0 IMAD.HI.U32 R2, R3, c[0x0][0x330], RZ ;  /* 0x0000cc0003020a27 */ /* 0x000fca00078e00ff */
[----:B------:R-:W-:Y:S02]  /*12aa0*/  @P0 SHF.R.U32.HI R3, RZ, c[0x0][0x334], R2 ;  /* 0x0000cd00ff030a19 */ /* 0x000fe40000011602 */
.L_x_705:
[----:B------:R-:W-:Y:S05]  /*12ab0*/  BSYNC B0 ;  /* 0x0000000000007941 */ /* 0x000fea0003800000 */
.L_x_703:
[----:B------:R-:W-:-:S05]  /*12ac0*/  IMAD R3, R3, R4, c[0x0][0x32c] ;  /* 0x0000cb0003037624 */ /* 0x000fca00078e0204 */
[----:B------:R-:W-:-:S04]  /*12ad0*/  IMNMX R0, R0, R3, PT ;  /* 0x0000000300007217 */ /* 0x000fc80003800200 */
.L_x_702:
        /* <DEDUP_REMOVED lines=9> */
.L_x_715:
[----:B------:R-:W-:Y:S01]  /*12b70*/  ISETP.GT.AND P0, PT, R227, R216, PT ;  /* 0x000000d8e300720c */ /* 0x000fe20003f04270 */
[----:B------:R-:W-:Y:S04]  /*12b80*/  DEPBAR.LE SB0, 0x0 ;  /* 0x000080000000791a */ /* 0x000fe80000000000 */
[----:B------:R-:W-:Y:S01]  /*12b90*/  WARPSYNC 0xffffffff ;  /* 0xffffffff00007948 */ /* 0x000fe20003800000 */
[----:B------:R-:W-:Y:S01]  /*12ba0*/  BAR.SYNC.DEFER_BLOCKING 0x0 ;  /* 0x0000000000007b1d */ /* 0x000fe20000010000 */
[----:B------:R-:W-:Y:S04]  /*12bb0*/  MOV R215, c[0x0][0x2c4] ;  /* 0x0000b10000d77a02 */ /* 0x000fe80000000f00 */
[----:B------:R-:W-:Y:S02]  /*12bc0*/  ISETP.NE.AND P2, PT, R215, 0x1, PT ;  /* 0x00000001d700780c */ /* 0x000fe40003f45270 */
[----:B------:R-:W-:Y:S01]  /*12bd0*/  @!P0 SHF.R.S32.HI R0, RZ, 0x1f, R216 ;  /* 0x0000001fff008819 */ /* 0x000fe200000114d8 */
[----:B------:R-:W-:Y:S04]  /*12be0*/  @!P0 IMAD.WIDE.U32 R4, R216, c[0x0][0x208], RZ ;  /* 0x00008200d8048a25 */ /* 0x000fe800078e00ff */
[----:B------:R-:W-:Y:S02]  /*12bf0*/  @!P0 IMAD R0, R0, c[0x0][0x208], RZ ;  /* 0x0000820000008a24 */ /* 0x000fe400078e02ff */
[----:B------:R-:W-:Y:S02]  /*12c00*/  @!P0 IMAD.MOV.U32 R6, RZ, RZ, c[0x0][0x208] ;  /* 0x00008200ff068624 */ /* 0x000fe400078e00ff */
[----:B------:R-:W-:Y:S02]  /*12c10*/  @!P0 IMAD R0, R216, c[0x0][0x20c], R0 ;  /* 0x00008300d8008a24 */ /* 0x000fe400078e0200 */
[----:B------:R-:W-:Y:S02]  /*12c20*/  @!P0 IMAD.SHL.U32 R2, R4, 0x40, RZ ;  /* 0x0000004004028824 */ /* 0x000fe400078e00ff */
[----:B------:R-:W-:Y:S02]  /*12c30*/  @!P0 IMAD.IADD R0, R5, 0x1, R0 ;  /* 0x0000000105008824 */ /* 0x000fe400078e0200 */
[----:B------:R-:W-:Y:S01]  /*12c40*/  @!P0 IMAD.MOV.U32 R5, RZ, RZ, c[0x0][0x20c] ;  /* 0x00008300ff058624 */ /* 0x000fe200078e00ff */
[----:B------:R-:W-:Y:S01]  /*12c50*/  @!P0 LEA R3, P1, R6, R2, 0x5 ;  /* 0x0000000206038211 */ /* 0x000fe200078228ff */
[----:B------:R-:W-:Y:S01]  /*12c60*/  LDSM.16.M88.4 R32, [R199] ;  /* 0x00000000c720783b */ /* 0x000fe20000000200 */
[----:B------:R-:W-:Y:S01]  /*12c70*/  @!P0 SHF.L.U64.HI R0, R4, 0x6, R0 ;  /* 0x0000000604008819 */ /* 0x000fe20000010200 */
[----:B------:R-:W-:Y:S02]  /*12c80*/  ULDC UR4, c[0x0][0x324] ;  /* 0x0000c90000047ab9 */ /* 0x000fe40000000800 */
[----:B------:R-:W-:Y:S01]  /*12c90*/  ULOP3.LUT UR4, URZ, UR4, URZ, 0x33, !UPT ;  /* 0x000000043f047292 */ /* 0x000fe2000f8e333f */
[----:B------:R-:W-:Y:S02]  /*12ca0*/  @!P0 LEA.HI.X R12, R6, R0, R5, 0x5, P1 ;  /* 0x00000000060c8211 */ /* 0x000fe400008f2c05 */
[----:B------:R-:W-:Y:S01]  /*12cb0*/  @!P0 IADD3 R4, P1, R2, R230, RZ ;  /* 0x000000e602048210 */ /* 0x000fe20007f3e0ff */
[----:B------:R-:W1:Y:S03]  /*12cc0*/  LDSM.16.M88.4 R8, [R192] ;  /* 0x00000000c008783b */ /* 0x000e660000000200 */
[----:B------:R-:W-:Y:S02]  /*12cd0*/  @!P0 IADD3.X R5, R0, R233, RZ, P1, !PT ;  /* 0x000000e900058210 */ /* 0x000fe40000ffe4ff */
[C---:B------:R-:W-:Y:S02]  /*12ce0*/  @!P0 LEA R22, P1, R4.reuse, c[0x0][0x1f8], 0x1 ;  /* 0x00007e0004168a11 */ /* 0x040fe400078208ff */
[----:B------:R-:W2:Y:S02]  /*12cf0*/  LDSM.16.M88.4 R16, [R192+0x800] ;  /* 0x00080000c010783b */ /* 0x000ea40000000200 */
[----:B------:R-:W-:Y:S02]  /*12d00*/  @!P0 LEA.HI.X R23, R4, c[0x0][0x1fc], R5, 0x1, P1 ;  /* 0x00007f0004178a11 */ /* 0x000fe400008f0c05 */
[----:B------:R-:W-:Y:S03]  /*12d10*/  @!P0 IADD3 R6, P1, R230, 0x40, RZ ;  /* 0x00000040e6068810 */ /* 0x000fe60007f3e0ff */
[----:B------:R-:W3:Y:S02]  /*12d20*/  LDSM.16.M88.4 R24, [R192+0x1000] ;  /* 0x00100000c018783b */ /* 0x000ee40000000200 */
[----:B------:R-:W-:Y:S01]  /*12d30*/  @!P0 IMAD.X R5, RZ, RZ, R233, P1 ;  /* 0x000000ffff058224 */ /* 0x000fe200008e06e9 */
[----:B------:R-:W-:Y:S04]  /*12d40*/  @!P0 IADD3 R4, P1, R2, R6, RZ ;  /* 0x0000000602048210 */ /* 0x000fe80007f3e0ff */
[----:B------:R-:W4:Y:S01]  /*12d50*/  LDSM.16.M88.4 R148, [R192+0x1800] ;  /* 0x00180000c094783b */ /* 0x000f220000000200 */
[----:B------:R-:W-:Y:S01]  /*12d60*/  @!P0 IMAD.X R7, R0, 0x1, R5, P1 ;  /* 0x0000000100078824 */ /* 0x000fe200008e0605 */
[C---:B------:R-:W-:Y:S04]  /*12d70*/  @!P0 LEA R174, P1, R4.reuse, c[0x0][0x1f8], 0x1 ;  /* 0x00007e0004ae8a11 */ /* 0x040fe800078208ff */
[----:B------:R-:W-:Y:S01]  /*12d80*/  @!P0 LEA.HI.X R175, R4, c[0x0][0x1fc], R7, 0x1, P1 ;  /* 0x00007f0004af8a11 */ /* 0x000fe200008f0c07 */
[----:B------:R-:W-:Y:S01]  /*12d90*/  LDSM.16.M88.4 R152, [R200] ;  /* 0x00000000c898783b */ /* 0x000fe20000000200 */
[----:B------:R-:W-:Y:S05]  /*12da0*/  @!P0 IADD3 R4, P1, R230, 0x80, RZ ;  /* 0x00000080e6048810 */ /* 0x000fea0007f3e0ff */
[----:B------:R-:W-:Y:S01]  /*12db0*/  @!P0 IMAD.X R13, RZ, RZ, R233, P1 ;  /* 0x000000ffff0d8224 */ /* 0x000fe200008e06e9 */
[----:B------:R-:W-:Y:S01]  /*12dc0*/  @!P0 IADD3 R2, P1, R2, R4, RZ ;  /* 0x0000000402028210 */ /* 0x000fe20007f3e0ff */
[----:B------:R-:W5:Y:S03]  /*12dd0*/  LDSM.16.M88.4 R156, [R203] ;  /* 0x00000000cb9c783b */ /* 0x000f660000000200 */
[----:B------:R-:W-:Y:S02]  /*12de0*/  @!P0 IADD3.X R0, R0, R13, RZ, P1, !PT ;  /* 0x0000000d00008210 */ /* 0x000fe40000ffe4ff */
[C---:B------:R-:W-:Y:S02]  /*12df0*/  @!P0 LEA R172, P1, R2.reuse, c[0x0][0x1f8], 0x1 ;  /* 0x00007e0002ac8a11 */ /* 0x040fe400078208ff */
[----:B------:R-:W3:Y:S02]  /*12e00*/  LDSM.16.M88.4 R160, [R214] ;  /* 0x00000000d6a0783b */ /* 0x000ee40000000200 */
[----:B------:R-:W-:Y:S02]  /*12e10*/  @!P0 LEA.HI.X R173, R2, c[0x0][0x1fc], R0, 0x1, P1 ;  /* 0x00007f0002ad8a11 */ /* 0x000fe400008f0c00 */
[C---:B------:R-:W-:Y:S03]  /*12e20*/  @!P0 IADD3 R0, P1, R3.reuse, R6, RZ ;  /* 0x0000000603008210 */ /* 0x040fe60007f3e0ff */
[----:B------:R-:W3:Y:S02]  /*12e30*/  LDSM.16.M88.4 R164, [R213] ;  /* 0x00000000d5a4783b */ /* 0x000ee40000000200 */
[C---:B------:R-:W-:Y:S01]  /*12e40*/  @!P0 IMAD.X R21, R12.reuse, 0x1, R5, P1 ;  /* 0x000000010c158824 */ /* 0x040fe200008e0605 */
[C---:B------:R-:W-:Y:S02]  /*12e50*/  @!P0 IADD3 R20, P1, R3.reuse, R4, RZ ;  /* 0x0000000403148210 */ /* 0x040fe40007f3e0ff */
[C---:B-1----:R-:W-:Y:S02]  /*12e60*/  HMMA.16816.F32 R4, R32.reuse, R8, RZ ;  /* 0x000000082004723c */ /* 0x042fe400000018ff */
[----:B------:R-:W1:Y:S01]  /*12e70*/  LDSM.16.M88.4 R168, [R212] ;  /* 0x00000000d4a8783b */ /* 0x000e620000000200 */
[C---:B------:R-:W-:Y:S01]  /*12e80*/  @!P0 IMAD.X R100, R12.reuse, 0x1, R13, P1 ;  /* 0x000000010c648824 */ /* 0x040fe200008e060d */
[----:B------:R-:W-:Y:S04]  /*12e90*/  @!P0 IADD3 R3, P1, R3, R230, RZ ;  /* 0x000000e603038210 */ /* 0x000fe80007f3e0ff */
[C---:B------:R-:W-:Y:S01]  /*12ea0*/  HMMA.16816.F32 R8, R32.reuse, R10, RZ ;  /* 0x0000000a2008723c */ /* 0x040fe200000018ff */
[----:B------:R-:W-:Y:S01]  /*12eb0*/  @!PT LDS RZ, [RZ] ;  /* 0x00000000fffff984 */ /* 0x000fe20000000800 */
[----:B------:R-:W-:Y:S01]  /*12ec0*/  @!PT LDS RZ, [RZ] ;  /* 0x00000000fffff984 */ /* 0x000fe20000000800 */
[----:B------:R-:W-:Y:S01]  /*12ed0*/  @!PT LDS RZ, [RZ] ;  /* 0x00000000fffff984 */ /* 0x000fe20000000800 */
[----:B------:R3:W-:Y:S03]  /*12ee0*/  @!P0 LDGSTS.E.BYPASS.LTC128B.128 [R217+0x100], [R22.64], !P5 ;  /* 0x0010000016d98fae */ /* 0x0007e6000e901d46 */
[----:B------:R-:W-:Y:S01]  /*12ef0*/  @!P0 IMAD.X R2, R12, 0x1, R233, P1 ;  /* 0x000000010c028824 */ /* 0x000fe200008e06e9 */
[C---:B------:R-:W-:Y:S03]  /*12f00*/  @!P0 LEA R28, P1, R3.reuse, c[0x0][0x1f8], 0x1 ;  /* 0x00007e00031c8a11 */ /* 0x040fe600078208ff */
[C---:B--2---:R-:W-:Y:S01]  /*12f10*/  HMMA.16816.F32 R12, R32.reuse, R16, RZ ;  /* 0x00000010200c723c */ /* 0x044fe200000018ff */
[----:B------:R2:W-:Y:S03]  /*12f20*/  @!P0 LDGSTS.E.BYPASS.LTC128B.128 [R217+0x2100], [R174.64], !P4 ;  /* 0x02100000aed98fae */ /* 0x0005e6000e101d46 */
[----:B------:R-:W-:Y:S02]  /*12f30*/  @!P0 LEA.HI.X R29, R3, c[0x0][0x1fc], R2, 0x1, P1 ;  /* 0x00007f00031d8a11 */ /* 0x000fe400008f0c02 */
[C---:B------:R-:W-:Y:S02]  /*12f40*/  @!P0 LEA R30, P1, R0.reuse, c[0x0][0x1f8], 0x1 ;  /* 0x00007e00001e8a11 */ /* 0x040fe400078208ff */
[C---:B------:R-:W-:Y:S01]  /*12f50*/  HMMA.16816.F32 R16, R32.reuse, R18, RZ ;  /* 0x000000122010723c */ /* 0x040fe200000018ff */
[----:B------:R2:W-:Y:S03]  /*12f60*/  @!P0 LDGSTS.E.BYPASS.LTC128B.128 [R217+0x4100], [R172.64], !P3 ;  /* 0x04100000acd98fae */ /* 0x0005e6000d901d46 */
[----:B------:R-:W-:Y:S02]  /*12f70*/  @!P0 LEA.HI.X R31, R0, c[0x0][0x1fc], R21, 0x1, P1 ;  /* 0x00007f00001f8a11 */ /* 0x000fe400008f0c15 */
[C---:B------:R-:W-:Y:S02]  /*12f80*/  @!P0 LEA R2, P1, R20.reuse, c[0x0][0x1f8], 0x1 ;  /* 0x00007e0014028a11 */ /* 0x040fe400078208ff */
[----:B------:R4:W-:Y:S04]  /*12f90*/  @!P0 LDGSTS.E.BYPASS.LTC128B.128 [R217+0x1100], [R28.64], !P5 ;  /* 0x011000001cd98fae */ /* 0x0009e8000e901d46 */
[----:B------:R-:W-:Y:S02]  /*12fa0*/  @!P0 LEA.HI.X R3, R20, c[0x0][0x1fc], R100, 0x1, P1 ;  /* 0x00007f0014038a11 */ /* 0x000fe400008f0c64 */
[C---:B---3--:R-:W-:Y:S01]  /*12fb0*/  HMMA.16816.F32 R20, R32.reuse, R24, RZ ;  /* 0x000000182014723c */ /* 0x048fe200000018ff */
[----:B------:R4:W-:Y:S07]  /*12fc0*/  @!P0 LDGSTS.E.BYPASS.LTC128B.128 [R217+0x3100], [R30.64], !P4 ;  /* 0x031000001ed98fae */ /* 0x0009ee000e101d46 */
[C---:B------:R-:W-:Y:S01]  /*12fd0*/  HMMA.16816.F32 R24, R32.reuse, R26, RZ ;  /* 0x0000001a2018723c */ /* 0x040fe200000018ff */
[----:B------:R3:W-:Y:S01]  /*12fe0*/  @!P0 LDGSTS.E.BYPASS.LTC128B.128 [R217+0x5100], [R2.64], !P3 ;  /* 0x0510000002d98fae */ /* 0x0007e2000d901d46 */
[----:B------:R-:W-:Y:S06]  /*12ff0*/  ISETP.GT.AND P0, PT, R216, R227, PT ;  /* 0x000000e3d800720c */ /* 0x000fec0003f04270 */
[----:B--2---:R-:W-:Y:S07]  /*13000*/  LDSM.16.M88.4 R172, [R202] ;  /* 0x00000000caac783b */ /* 0x004fee0000000200 */
[----:B------:R-:W0:Y:S01]  /*13010*/  LDGDEPBAR ;  /* 0x00000000000079af */ /* 0x000e220000000000 */
[C---:B----4-:R-:W-:Y:S06]  /*13020*/  HMMA.16816.F32 R28, R32.reuse, R148, RZ ;  /* 0x00000094201c723c */ /* 0x050fec00000018ff */
[----:B------:R-:W2:Y:S02]  /*13030*/  LDSM.16.M88.4 R176, [R198] ;  /* 0x00000000c6b0783b */ /* 0x000ea40000000200 */
[----:B------:R-:W-:Y:S05]  /*13040*/  HMMA.16816.F32 R32, R32, R150, RZ ;  /* 0x000000962020723c */ /* 0x000fea00000018ff */
[----:B------:R-:W4:Y:S03]  /*13050*/  LDSM.16.M88.4 R180, [R198+0x800] ;  /* 0x00080000c6b4783b */ /* 0x000f260000000200 */
[C---:B-----5:R-:W-:Y:S04]  /*13060*/  HMMA.16816.F32 R4, R152.reuse, R156, R4 ;  /* 0x0000009c9804723c */ /* 0x060fe80000001804 */
[----:B------:R-:W5:Y:S04]  /*13070*/  LDSM.16.M88.4 R148, [R198+0x1000] ;  /* 0x00100000c694783b */ /* 0x000f680000000200 */
[C---:B------:R-:W-:Y:S03]  /*13080*/  HMMA.16816.F32 R8, R152.reuse, R158, R8 ;  /* 0x0000009e9808723c */ /* 0x040fe60000001808 */
[----:B------:R-:W2:Y:S05]  /*13090*/  LDSM.16.M88.4 R156, [R198+0x1800] ;  /* 0x00180000c69c783b */ /* 0x000eaa0000000200 */
[C---:B------:R-:W-:Y:S02]  /*130a0*/  HMMA.16816.F32 R12, R152.reuse, R160, R12 ;  /* 0x000000a0980c723c */ /* 0x040fe4000000180c */
[----:B------:R-:W-:Y:S06]  /*130b0*/  LDSM.16.M88.4 R184, [R199+0x4000] ;  /* 0x00400000c7b8783b */ /* 0x000fec0000000200 */
[C---:B------:R-:W-:Y:S01]  /*130c0*/  HMMA.16816.F32 R16, R152.reuse, R162, R16 ;  /* 0x000000a29810723c */ /* 0x040fe20000001810 */
[----:B------:R-:W-:Y:S07]  /*130d0*/  LDSM.16.M88.4 R160, [R201] ;  /* 0x00000000c9a0783b */ /* 0x000fee0000000200 */
[C---:B------:R-:W-:Y:S01]  /*130e0*/  HMMA.16816.F32 R20, R152.reuse, R164, R20 ;  /* 0x000000a49814723c */ /* 0x040fe20000001814 */
[----:B------:R-:W-:Y:S07]  /*130f0*/  LDSM.16.M88.4 R188, [R192+0x2000] ;  /* 0x00200000c0bc783b */ /* 0x000fee0000000200 */
[C---:B------:R-:W-:Y:S01]  /*13100*/  HMMA.16816.F32 R24, R152.reuse, R166, R24 ;  /* 0x000000a69818723c */ /* 0x040fe20000001818 */
[----:B------:R-:W3:Y:S07]  /*13110*/  LDSM.16.M88.4 R164, [R195] ;  /* 0x00000000c3a4783b */ /* 0x000eee0000000200 */
[C---:B-1----:R-:W-:Y:S08]  /*13120*/  HMMA.16816.F32 R28, R152.reuse, R168, R28 ;  /* 0x000000a8981c723c */ /* 0x042ff0000000181c */
[----:B------:R-:W-:Y:S01]  /*13130*/  HMMA.16816.F32 R32, R152, R170, R32 ;  /* 0x000000aa9820723c */ /* 0x000fe20000001820 */
[----:B------:R-:W1:Y:S07]  /*13140*/  LDSM.16.M88.4 R152, [R195+0x800] ;  /* 0x00080000c398783b */ /* 0x000e6e0000000200 */
[C---:B--2---:R-:W-:Y:S01]  /*13150*/  HMMA.16816.F32 R4, R172.reuse, R176, R4 ;  /* 0x000000b0ac04723c */ /* 0x044fe20000001804 */
[----:B------:R-:W2:Y:S07]  /*13160*/  LDSM.16.M88.4 R168, [R195+0x1000] ;  /* 0x00100000c3a8783b */ /* 0x000eae0000000200 */
[C---:B------:R-:W-:Y:S01]  /*13170*/  HMMA.16816.F32 R8, R172.reuse, R178, R8 ;  /* 0x000000b2ac08723c */ /* 0x040fe20000001808 */
[----:B------:R-:W1:Y:S07]  /*13180*/  LDSM.16.M88.4 R176, [R195+0x1800] ;  /* 0x00180000c3b0783b */ /* 0x000e6e0000000200 */
[C---:B----4-:R-:W-:Y:S08]  /*13190*/  HMMA.16816.F32 R12, R172.reuse, R180, R12 ;  /* 0x000000b4ac0c723c */ /* 0x050ff0000000180c */
[C---:B------:R-:W-:Y:S01]  /*131a0*/  HMMA.16816.F32 R16, R172.reuse, R182, R16 ;  /* 0x000000b6ac10723c */ /* 0x040fe20000001810 */
[----:B------:R-:W-:Y:S07]  /*131b0*/  LDSM.16.M88.4 R180, [R199+0x8000] ;  /* 0x00800000c7b4783b */ /* 0x000fee0000000200 */
[C---:B-----5:R-:W-:Y:S08]  /*131c0*/  HMMA.16816.F32 R20, R172.reuse, R148, R20 ;  /* 0x00000094ac14723c */ /* 0x060ff00000001814 */
[C---:B------:R-:W-:Y:S01]  /*131d0*/  HMMA.16816.F32 R24, R172.reuse, R150, R24 ;  /* 0x00000096ac18723c */ /* 0x040fe20000001818 */
[----:B------:R-:W4:Y:S07]  /*131e0*/  LDSM.16.M88.4 R148, [R192+0x2800] ;  /* 0x00280000c094783b */ /* 0x000f2e0000000200 */
[C---:B------:R-:W-:Y:S08]  /*131f0*/  HMMA.16816.F32 R28, R172.reuse, R156, R28 ;  /* 0x0000009cac1c723c */ /* 0x040ff0000000181c */
[----:B------:R-:W-:Y:S01]  /*13200*/  HMMA.16816.F32 R32, R172, R158, R32 ;  /* 0x0000009eac20723c */ /* 0x000fe20000001820 */
[----:B------:R-:W5:Y:S07]  /*13210*/  LDSM.16.M88.4 R156, [R192+0x3000] ;  /* 0x00300000c09c783b */ /* 0x000f6e0000000200 */
[C---:B---3--:R-:W-:Y:S01]  /*13220*/  HMMA.16816.F32 R4, R160.reuse, R164, R4 ;  /* 0x000000a4a004723c */ /* 0x048fe20000001804 */
[----:B------:R-:W-:Y:S07]  /*13230*/  LDSM.16.M88.4 R172, [R209] ;  /* 0x00000000d1ac783b */ /* 0x000fee0000000200 */
[C---:B------:R-:W-:Y:S01]  /*13240*/  HMMA.16816.F32 R8, R160.reuse, R166, R8 ;  /* 0x000000a6a008723c */ /* 0x040fe20000001808 */
[----:B------:R-:W-:Y:S07]  /*13250*/  LDSM.16.M88.4 R164, [R211] ;  /* 0x00000000d3a4783b */ /* 0x000fee0000000200 */
[C---:B-1----:R-:W-:Y:S08]  /*13260*/  HMMA.16816.F32 R12, R160.reuse, R152, R12 ;  /* 0x00000098a00c723c */ /* 0x042ff0000000180c */
[C---:B------:R-:W-:Y:S01]  /*13270*/  HMMA.16816.F32 R16, R160.reuse, R154, R16 ;  /* 0x0000009aa010723c */ /* 0x040fe20000001810 */
[----:B------:R-:W1:Y:S07]  /*13280*/  LDSM.16.M88.4 R152, [R192+0x3800] ;  /* 0x00380000c098783b */ /* 0x000e6e0000000200 */
[C---:B--2---:R-:W-:Y:S08]  /*13290*/  HMMA.16816.F32 R20, R160.reuse, R168, R20 ;  /* 0x000000a8a014723c */ /* 0x044ff00000001814 */
[C---:B------:R-:W-:Y:S01]  /*132a0*/  HMMA.16816.F32 R24, R160.reuse, R170, R24 ;  /* 0x000000aaa018723c */ /* 0x040fe20000001818 */
[----:B------:R-:W-:Y:S07]  /*132b0*/  LDSM.16.M88.4 R168, [R210] ;  /* 0x00000000d2a8783b */ /* 0x000fee0000000200 */
[C---:B------:R-:W-:Y:S08]  /*132c0*/  HMMA.16816.F32 R28, R160.reuse, R176, R28 ;  /* 0x000000b0a01c723c */ /* 0x040ff0000000181c */
[----:B------:R-:W-:Y:S01]  /*132d0*/  HMMA.16816.F32 R32, R160, R178, R32 ;  /* 0x000000b2a020723c */ /* 0x000fe20000001820 */
[----:B------:R-:W2:Y:S07]  /*132e0*/  LDSM.16.M88.4 R160, [R200+0x4000] ;  /* 0x00400000c8a0783b */ /* 0x000eae0000000200 */
[C---:B------:R-:W-:Y:S01]  /*132f0*/  HMMA.16816.F32 R4, R184.reuse, R188, R4 ;  /* 0x000000bcb804723c */ /* 0x040fe20000001804 */
[----:B------:R-:W-:Y:S07]  /*13300*/  LDSM.16.M88.4 R176, [R198+0x2000] ;  /* 0x00200000c6b0783b */ /* 0x000fee0000000200 */
[C---:B------:R-:W-:Y:S01]  /*13310*/  HMMA.16816.F32 R8, R184.reuse, R190, R8 ;  /* 0x000000beb808723c */ /* 0x040fe20000001808 */
[----:B------:R-:W-:Y:S07]  /*13320*/  LDSM.16.M88.4 R188, [R192+0x4800] ;  /* 0x00480000c0bc783b */ /* 0x000fee0000000200 */
[C---:B----4-:R-:W-:Y:S08]  /*13330*/  HMMA.16816.F32 R12, R184.reuse, R148, R12 ;  /* 0x00000094b80c723c */ /* 0x050ff0000000180c */
[C---:B------:R-:W-:Y:S01]  /*13340*/  HMMA.16816.F32 R16, R184.reuse, R150, R16 ;  /* 0x00000096b810723c */ /* 0x040fe20000001810 */
[----:B------:R-:W3:Y:S07]  /*13350*/  LDSM.16.M88.4 R148, [R208] ;  /* 0x00000000d094783b */ /* 0x000eee0000000200 */
[C---:B-----5:R-:W-:Y:S08]  /*13360*/  HMMA.16816.F32 R20, R184.reuse, R156, R20 ;  /* 0x0000009cb814723c */ /* 0x060ff00000001814 */
[C---:B------:R-:W-:Y:S01]  /*13370*/  HMMA.16816.F32 R24, R184.reuse, R158, R24 ;  /* 0x0000009eb818723c */ /* 0x040fe20000001818 */
[----:B------:R-:W4:Y:S07]  /*13380*/  LDSM.16.M88.4 R156, [R202+0x4000] ;  /* 0x00400000ca9c783b */ /* 0x000f2e0000000200 */
[C---:B-1----:R-:W-:Y:S08]  /*13390*/  HMMA.16816.F32 R28, R184.reuse, R152, R28 ;  /* 0x00000098b81c723c */ /* 0x042ff0000000181c */
[----:B------:R-:W-:Y:S01]  /*133a0*/  HMMA.16816.F32 R32, R184, R154, R32 ;  /* 0x0000009ab820723c */ /* 0x000fe20000001820 */
[----:B------:R-:W1:Y:S07]  /*133b0*/  LDSM.16.M88.4 R152, [R198+0x2800] ;  /* 0x00280000c698783b */ /* 0x000e6e0000000200 */
[C---:B--2---:R-:W-:Y:S01]  /*133c0*/  HMMA.16816.F32 R4, R160.reuse, R164, R4 ;  /* 0x000000a4a004723c */ /* 0x044fe20000001804 */
[----:B------:R-:W-:Y:S07]  /*133d0*/  LDSM.16.M88.4 R184, [R192+0x4000] ;  /* 0x00400000c0b8783b */ /* 0x000fee0000000200 */
[C---:B------:R-:W-:Y:S01]  /*133e0*/  HMMA.16816.F32 R8, R160.reuse, R166, R8 ;  /* 0x000000a6a008723c */ /* 0x040fe20000001808 */
[----:B------:R-:W2:Y:S07]  /*133f0*/  LDSM.16.M88.4 R164, [R198+0x3000] ;  /* 0x00300000c6a4783b */ /* 0x000eae0000000200 */
[C---:B------:R-:W-:Y:S08]  /*13400*/  HMMA.16816.F32 R12, R160.reuse, R168, R12 ;  /* 0x000000a8a00c723c */ /* 0x040ff0000000180c */
[C---:B------:R-:W-:Y:S01]  /*13410*/  HMMA.16816.F32 R16, R160.reuse, R170, R16 ;  /* 0x000000aaa010723c */ /* 0x040fe20000001810 */
[----:B------:R-:W-:Y:S07]  /*13420*/  LDSM.16.M88.4 R168, [R195+0x2000] ;  /* 0x00200000c3a8783b */ /* 0x000fee0000000200 */
[C---:B------:R-:W-:Y:S08]  /*13430*/  HMMA.16816.F32 R20, R160.reuse, R172, R20 ;  /* 0x000000aca014723c */ /* 0x040ff00000001814 */
[C---:B------:R-:W-:Y:S01]  /*13440*/  HMMA.16816.F32 R24, R160.reuse, R174, R24 ;  /* 0x000000aea018723c */ /* 0x040fe20000001818 */
[----:B------:R-:W-:Y:S07]  /*13450*/  LDSM.16.M88.4 R172, [R195+0x2800] ;  /* 0x00280000c3ac783b */ /* 0x000fee0000000200 */
[C---:B---3--:R-:W-:Y:S08]  /*13460*/  HMMA.16816.F32 R28, R160.reuse, R148, R28 ;  /* 0x00000094a01c723c */ /* 0x048ff0000000181c */
[----:B------:R-:W-:Y:S01]  /*13470*/  HMMA.16816.F32 R32, R160, R150, R32 ;  /* 0x00000096a020723c */ /* 0x000fe20000001820 */
[----:B------:R-:W3:Y:S07]  /*13480*/  LDSM.16.M88.4 R148, [R198+0x3800] ;  /* 0x00380000c694783b */ /* 0x000eee0000000200 */
[C---:B----4-:R-:W-:Y:S01]  /*13490*/  HMMA.16816.F32 R4, R156.reuse, R176, R4 ;  /* 0x000000b09c04723c */ /* 0x050fe20000001804 */
[----:B------:R-:W4:Y:S07]  /*134a0*/  LDSM.16.M88.4 R160, [R201+0x4000] ;  /* 0x00400000c9a0783b */ /* 0x000f2e0000000200 */
[C---:B------:R-:W-:Y:S01]  /*134b0*/  HMMA.16816.F32 R8, R156.reuse, R178, R8 ;  /* 0x000000b29c08723c */ /* 0x040fe20000001808 */
[----:B------:R-:W5:Y:S07]  /*134c0*/  LDSM.16.M88.4 R176, [R195+0x3000] ;  /* 0x00300000c3b0783b */ /* 0x000f6e0000000200 */
[C---:B-1----:R-:W-:Y:S08]  /*134d0*/  HMMA.16816.F32 R12, R156.reuse, R152, R12 ;  /* 0x000000989c0c723c */ /* 0x042ff0000000180c */
[C---:B------:R-:W-:Y:S01]  /*134e0*/  HMMA.16816.F32 R16, R156.reuse, R154, R16 ;  /* 0x0000009a9c10723c */ /* 0x040fe20000001810 */
[----:B------:R-:W1:Y:S07]  /*134f0*/  LDSM.16.M88.4 R152, [R195+0x3800] ;  /* 0x00380000c398783b */ /* 0x000e6e0000000200 */
[C---:B--2---:R-:W-:Y:S08]  /*13500*/  HMMA.16816.F32 R20, R156.reuse, R164, R20 ;  /* 0x000000a49c14723c */ /* 0x044ff00000001814 */
[C---:B------:R-:W-:Y:S01]  /*13510*/  HMMA.16816.F32 R24, R156.reuse, R166, R24 ;  /* 0x000000a69c18723c */ /* 0x040fe20000001818 */
[----:B------:R-:W-:Y:S07]  /*13520*/  LDSM.16.M88.4 R164, [R200+0x8000] ;  /* 0x00800000c8a4783b */ /* 0x000fee0000000200 */
[C---:B---3--:R-:W-:Y:S08]  /*13530*/  HMMA.16816.F32 R28, R156.reuse, R148, R28 ;  /* 0x000000949c1c723c */ /* 0x048ff0000000181c */
[----:B------:R-:W-:Y:S01]  /*13540*/  HMMA.16816.F32 R32, R156, R150, R32 ;  /* 0x000000969c20723c */ /* 0x000fe20000001820 */
[----:B------:R-:W2:Y:S07]  /*13550*/  LDSM.16.M88.4 R148, [R192+0x5000] ;  /* 0x00500000c094783b */ /* 0x000eae0000000200 */
[C---:B----4-:R-:W-:Y:S01]  /*13560*/  HMMA.16816.F32 R4, R160.reuse, R168, R4 ;  /* 0x000000a8a004723c */ /* 0x050fe20000001804 */
[----:B------:R-:W3:Y:S07]  /*13570*/  LDSM.16.M88.4 R156, [R192+0x5800] ;  /* 0x00580000c09c783b */ /* 0x000eee0000000200 */
[C---:B------:R-:W-:Y:S01]  /*13580*/  HMMA.16816.F32 R8, R160.reuse, R170, R8 ;  /* 0x000000aaa008723c */ /* 0x040fe20000001808 */
[----:B------:R-:W4:Y:S07]  /*13590*/  LDSM.16.M88.4 R168, [R207] ;  /* 0x00000000cfa8783b */ /* 0x000f2e0000000200 */
[C---:B------:R-:W-:Y:S08]  /*135a0*/  HMMA.16816.F32 R12, R160.reuse, R172, R12 ;  /* 0x000000aca00c723c */ /* 0x040ff0000000180c */
[C---:B------:R-:W-:Y:S01]  /*135b0*/  HMMA.16816.F32 R16, R160.reuse, R174, R16 ;  /* 0x000000aea010723c */ /* 0x040fe20000001810 */
[----:B------:R-:W2:Y:S07]  /*135c0*/  LDSM.16.M88.4 R172, [R206] ;  /* 0x00000000ceac783b */ /* 0x000eae0000000200 */
[C---:B-----5:R-:W-:Y:S08]  /*135d0*/  HMMA.16816.F32 R20, R160.reuse, R176, R20 ;  /* 0x000000b0a014723c */ /* 0x060ff00000001814 */
[C---:B------:R-:W-:Y:S01]  /*135e0*/  HMMA.16816.F32 R24, R160.reuse, R178, R24 ;  /* 0x000000b2a018723c */ /* 0x040fe20000001818 */
[----:B------:R-:W-:Y:S07]  /*135f0*/  LDSM.16.M88.4 R176, [R202+0x8000] ;  /* 0x00800000cab0783b */ /* 0x000fee0000000200 */
[C---:B-1----:R-:W-:Y:S08]  /*13600*/  HMMA.16816.F32 R28, R160.reuse, R152, R28 ;  /* 0x00000098a01c723c */ /* 0x042ff0000000181c */
[----:B------:R-:W-:Y:S01]  /*13610*/  HMMA.16816.F32 R32, R160, R154, R32 ;  /* 0x0000009aa020723c */ /* 0x000fe20000001820 */
[----:B------:R-:W1:Y:S07]  /*13620*/  LDSM.16.M88.4 R152, [R205] ;  /* 0x00000000cd98783b */ /* 0x000e6e0000000200 */
[C---:B------:R-:W-:Y:S01]  /*13630*/  HMMA.16816.F32 R4, R180.reuse, R184, R4 ;  /* 0x000000b8b404723c */ /* 0x040fe20000001804 */
[----:B------:R-:W5:Y:S07]  /*13640*/  LDSM.16.M88.4 R160, [R204] ;  /* 0x00000000cca0783b */ /* 0x000f6e0000000200 */
        /* <DEDUP_REMOVED lines=8> */
[C---:B---3--:R-:W-:Y:S08]  /*136d0*/  HMMA.16816.F32 R28, R180.reuse, R156, R28 ;  /* 0x0000009cb41c723c */ /* 0x048ff0000000181c */
[----:B------:R-:W-:Y:S01]  /*136e0*/  HMMA.16816.F32 R32, R180, R158, R32 ;  /* 0x0000009eb420723c */ /* 0x000fe20000001820 */
[----:B------:R-:W3:Y:S07]  /*136f0*/  LDSM.16.M88.4 R156, [R198+0x5000] ;  /* 0x00500000c69c783b */ /* 0x000eee0000000200 */
[C---:B----4-:R-:W-:Y:S01]  /*13700*/  HMMA.16816.F32 R4, R164.reuse, R168, R4 ;  /* 0x000000a8a404723c */ /* 0x050fe20000001804 */
[----:B------:R-:W-:Y:S07]  /*13710*/  LDSM.16.M88.4 R180, [R201+0x8000] ;  /* 0x00800000c9b4783b */ /* 0x000fee0000000200 */
[C---:B------:R-:W-:Y:S01]  /*13720*/  HMMA.16816.F32 R8, R164.reuse, R170, R8 ;  /* 0x000000aaa408723c */ /* 0x040fe20000001808 */
[----:B------:R-:W4:Y:S07]  /*13730*/  LDSM.16.M88.4 R168, [R198+0x5800] ;  /* 0x00580000c6a8783b */ /* 0x000f2e0000000200 */
[C---:B------:R-:W-:Y:S08]  /*13740*/  HMMA.16816.F32 R12, R164.reuse, R172, R12 ;  /* 0x000000aca40c723c */ /* 0x040ff0000000180c */
[C---:B------:R-:W-:Y:S08]  /*13750*/  HMMA.16816.F32 R16, R164.reuse, R174, R16 ;  /* 0x000000aea410723c */ /* 0x040ff00000001810 */
[C---:B-1----:R-:W-:Y:S08]  /*13760*/  HMMA.16816.F32 R20, R164.reuse, R152, R20 ;  /* 0x00000098a414723c */ /* 0x042ff00000001814 */
[C---:B------:R-:W-:Y:S08]  /*13770*/  HMMA.16816.F32 R24, R164.reuse, R154, R24 ;  /* 0x0000009aa418723c */ /* 0x040ff00000001818 */
[C---:B-----5:R-:W-:Y:S08]  /*13780*/  HMMA.16816.F32 R28, R164.reuse, R160, R28 ;  /* 0x000000a0a41c723c */ /* 0x060ff0000000181c */
[----:B------:R-:W-:Y:S08]  /*13790*/  HMMA.16816.F32 R32, R164, R162, R32 ;  /* 0x000000a2a420723c */ /* 0x000ff00000001820 */
[C---:B------:R-:W-:Y:S08]  /*137a0*/  HMMA.16816.F32 R4, R176.reuse, R184, R4 ;  /* 0x000000b8b004723c */ /* 0x040ff00000001804 */
[C---:B------:R-:W-:Y:S08]  /*137b0*/  HMMA.16816.F32 R8, R176.reuse, R186, R8 ;  /* 0x000000bab008723c */ /* 0x040ff00000001808 */
[C---:B--2---:R-:W-:Y:S08]  /*137c0*/  HMMA.16816.F32 R12, R176.reuse, R148, R12 ;  /* 0x00000094b00c723c */ /* 0x044ff0000000180c */
[C---:B------:R-:W-:Y:S01]  /*137d0*/  HMMA.16816.F32 R16, R176.reuse, R150, R16 ;  /* 0x00000096b010723c */ /* 0x040fe20000001810 */
[----:B------:R-:W1:Y:S07]  /*137e0*/  LDSM.16.M88.4 R148, [R195+0x4800] ;  /* 0x00480000c394783b */ /* 0x000e6e0000000200 */
[C---:B---3--:R-:W-:Y:S08]  /*137f0*/  HMMA.16816.F32 R20, R176.reuse, R156, R20 ;  /* 0x0000009cb014723c */ /* 0x048ff00000001814 */
[C---:B------:R-:W-:Y:S08]  /*13800*/  HMMA.16816.F32 R24, R176.reuse, R158, R24 ;  /* 0x0000009eb018723c */ /* 0x040ff00000001818 */
[C---:B----4-:R-:W-:Y:S08]  /*13810*/  HMMA.16816.F32 R28, R176.reuse, R168, R28 ;  /* 0x000000a8b01c723c */ /* 0x050ff0000000181c */
[----:B------:R-:W-:Y:S08]  /*13820*/  HMMA.16816.F32 R32, R176, R170, R32 ;  /* 0x000000aab020723c */ /* 0x000ff00000001820 */
[C---:B------:R-:W-:Y:S08]  /*13830*/  HMMA.16816.F32 R4, R180.reuse, R188, R4 ;  /* 0x000000bcb404723c */ /* 0x040ff00000001804 */
[C---:B------:R-:W-:Y:S08]  /*13840*/  HMMA.16816.F32 R8, R180.reuse, R190, R8 ;  /* 0x000000beb408723c */ /* 0x040ff00000001808 */
[C---:B-1----:R-:W-:Y:S08]  /*13850*/  HMMA.16816.F32 R12, R180.reuse, R148, R12 ;  /* 0x00000094b40c723c */ /* 0x042ff0000000180c */
[----:B------:R-:W-:Y:S01]  /*13860*/  FMUL.FTZ R0, R4, c[0x0][0x320] ;  /* 0x0000c80004007a20 */ /* 0x000fe20000410000 */
[C---:B------:R-:W-:Y:S03]  /*13870*/  HMMA.16816.F32 R16, R180.reuse, R150, R16 ;  /* 0x00000096b410723c */ /* 0x040fe60000001810 */
[----:B------:R1:W2:Y:S04]  /*13880*/  MUFU.TANH R159, R0 ;  /* 0x00000000009f7308 */ /* 0x0002a80000002400 */
[----:B------:R-:W-:Y:S02]  /*13890*/  FMUL.FTZ R2, R10, c[0x0][0x320] ;  /* 0x0000c8000a027a20 */ /* 0x000fe40000410000 */
[----:B------:R-:W-:Y:S04]  /*138a0*/  FMUL.FTZ R3, R8, c[0x0][0x320] ;  /* 0x0000c80008037a20 */ /* 0x000fe80000410000 */
[----:B------:R-:W3:Y:S10]  /*138b0*/  MUFU.TANH R162, R2 ;  /* 0x0000000200a27308 */ /* 0x000ef40000002400 */
[----:B------:R-:W4:Y:S01]  /*138c0*/  MUFU.TANH R154, R3 ;  /* 0x00000003009a7308 */ /* 0x000f220000002400 */
[----:B-1----:R-:W-:Y:S09]  /*138d0*/  FMUL.FTZ R0, R5, c[0x0][0x320] ;  /* 0x0000c80005007a20 */ /* 0x002ff20000410000 */
[----:B------:R1:W1:Y:S02]  /*138e0*/  MUFU.TANH R155, R0 ;  /* 0x00000000009b7308 */ /* 0x0002640000002400 */
        /* <DEDUP_REMOVED lines=9> */
[----:B-----5:R-:W-:Y:S02]  /*13980*/  FMUL.FTZ R0, R11, c[0x0][0x320] ;  /* 0x0000c8000b007a20 */ /* 0x020fe40000410000 */
[----:B------:R-:W1:Y:S02]  /*13990*/  LDSM.16.M88.4 R8, [R195+0x5800] ;  /* 0x00580000c308783b */ /* 0x000e640000000200 */
[----:B------:R-:W-:Y:S04]  /*139a0*/  DEPBAR.LE SB0, 0x0 ;  /* 0x000080000000791a */ /* 0x000fe80000000000 */
[----:B------:R5:W1:Y:S01]  /*139b0*/  MUFU.TANH R161, R0 ;  /* 0x0000000000a17308 */ /* 0x000a620000002400 */
[----:B------:R-:W-:Y:S03]  /*139c0*/  BAR.SYNC.DEFER_BLOCKING 0x0 ;  /* 0x0000000000007b1d */ /* 0x000fe60000010000 */
[----:B------:R-:W-:Y:S02]  /*139d0*/  FMUL.FTZ R6, R22, c[0x0][0x320] ;  /* 0x0000c80016067a20 */ /* 0x000fe40000410000 */
[----:B------:R-:W-:Y:S02]  /*139e0*/  FMUL.FTZ R2, R20, c[0x0][0x320] ;  /* 0x0000c80014027a20 */ /* 0x000fe40000410000 */
[----:B------:R-:W-:Y:S02]  /*139f0*/  FMUL.FTZ R3, R21, c[0x0][0x320] ;  /* 0x0000c80015037a20 */ /* 0x000fe40000410000 */
[----:B------:R2:W1:Y:S02]  /*13a00*/  MUFU.TANH R150, R6 ;  /* 0x0000000600967308 */ /* 0x0004640000002400 */
[----:B------:R-:W-:Y:S08]  /*13a10*/  FMUL.FTZ R7, R24, c[0x0][0x320] ;  /* 0x0000c80018077a20 */ /* 0x000ff00000410000 */
[----:B------:R-:W3:Y:S01]  /*13a20*/  MUFU.TANH R103, R2 ;  /* 0x0000000200677308 */ /* 0x000ee20000002400 */
[----:B-----5:R-:W-:Y:S09]  /*13a30*/  FMUL.FTZ R0, R12, c[0x0][0x320] ;  /* 0x0000c8000c007a20 */ /* 0x020ff20000410000 */
[----:B------:R5:W3:Y:S01]  /*13a40*/  MUFU.TANH R152, R0 ;  /* 0x0000000000987308 */ /* 0x000ae20000002400 */
[----:B--2---:R-:W-:Y:S01]  /*13a50*/  FMUL.FTZ R6, R23, c[0x0][0x320] ;  /* 0x0000c80017067a20 */ /* 0x004fe20000410000 */
[C---:B-1----:R-:W-:Y:S08]  /*13a60*/  HMMA.16816.F32 R28, R180.reuse, R8, R28 ;  /* 0x00000008b41c723c */ /* 0x042ff0000000181c */
[----:B------:R1:W2:Y:S01]  /*13a70*/  MUFU.TANH R100, R3 ;  /* 0x0000000300647308 */ /* 0x0002a20000002400 */
[----:B------:R-:W-:Y:S01]  /*13a80*/  FMUL.FTZ R9, R26, c[0x0][0x320] ;  /* 0x0000c8001a097a20 */ /* 0x000fe20000410000 */
[----:B------:R-:W-:Y:S08]  /*13a90*/  HMMA.16816.F32 R32, R180, R10, R32 ;  /* 0x0000000ab420723c */ /* 0x000ff00000001820 */
[----:B------:R-:W2:Y:S01]  /*13aa0*/  MUFU.TANH R149, R6 ;  /* 0x0000000600957308 */ /* 0x000ea20000002400 */
[----:B------:R-:W-:Y:S03]  /*13ab0*/  IMAD.MOV.U32 R11, RZ, RZ, c[0x0][0x32c] ;  /* 0x0000cb00ff0b7624 */ /* 0x000fe600078e00ff */
[----:B-----5:R-:W-:Y:S02]  /*13ac0*/  FMUL.FTZ R0, R13, c[0x0][0x320] ;  /* 0x0000c8000d007a20 */ /* 0x020fe40000410000 */
[----:B------:R-:W-:Y:S04]  /*13ad0*/  ISETP.GE.AND P6, PT, R11, 0x1, PT ;  /* 0x000000010b00780c */ /* 0x000fe80003fc6270 */
[----:B------:R5:W2:Y:S01]  /*13ae0*/  MUFU.TANH R151, R0 ;  /* 0x0000000000977308 */ /* 0x000aa20000002400 */
[----:B-1----:R-:W-:Y:S09]  /*13af0*/  @P0 MOV R3, c[0x0][0x1e0] ;  /* 0x0000780000030a02 */ /* 0x002ff20000000f00 */
[----:B------:R-:W1:Y:S10]  /*13b00*/  MUFU.TANH R23, R7 ;  /* 0x0000000700177308 */ /* 0x000e740000002400 */
[----:B------:R1:W1:Y:S01]  /*13b10*/  MUFU.TANH R26, R9 ;  /* 0x00000009001a7308 */ /* 0x0002620000002400 */
[----:B-----5:R-:W-:Y:S09]  /*13b20*/  FMUL.FTZ R0, R14, c[0x0][0x320] ;  /* 0x0000c8000e007a20 */ /* 0x020ff20000410000 */
[----:B------:R5:W2:Y:S01]  /*13b30*/  MUFU.TANH R158, R0 ;  /* 0x00000000009e7308 */ /* 0x000aa20000002400 */
[----:B-1----:R-:W-:Y:S09]  /*13b40*/  FMUL.FTZ R9, R27, c[0x0][0x320] ;  /* 0x0000c8001b097a20 */ /* 0x002ff20000410000 */
[----:B------:R1:W1:Y:S01]  /*13b50*/  MUFU.TANH R27, R9 ;  /* 0x00000009001b7308 */ /* 0x0002620000002400 */
[----:B-----5:R-:W-:Y:S09]  /*13b60*/  FMUL.FTZ R0, R15, c[0x0][0x320] ;  /* 0x0000c8000f007a20 */ /* 0x020ff20000410000 */
[----:B------:R5:W2:Y:S01]  /*13b70*/  MUFU.TANH R160, R0 ;  /* 0x0000000000a07308 */ /* 0x000aa20000002400 */
[----:B-1----:R-:W-:Y:S09]  /*13b80*/  FMUL.FTZ R9, R28, c[0x0][0x320] ;  /* 0x0000c8001c097a20 */ /* 0x002ff20000410000 */
[----:B------:R-:W1:Y:S01]  /*13b90*/  MUFU.TANH R21, R9 ;  /* 0x0000000900157308 */ /* 0x000e620000002400 */
[----:B-----5:R-:W-:Y:S09]  /*13ba0*/  FMUL.FTZ R0, R16, c[0x0][0x320] ;  /* 0x0000c80010007a20 */ /* 0x020ff20000410000 */
[----:B------:R5:W1:Y:S02]  /*13bb0*/  MUFU.TANH R148, R0 ;  /* 0x0000000000947308 */ /* 0x000a640000002400 */
[----:B-----5:R-:W-:Y:S08]  /*13bc0*/  FMUL.FTZ R0, R17, c[0x0][0x320] ;  /* 0x0000c80011007a20 */ /* 0x020ff00000410000 */
[----:B------:R5:W1:Y:S02]  /*13bd0*/  MUFU.TANH R140, R0 ;  /* 0x00000000008c7308 */ /* 0x000a640000002400 */
[----:B-----5:R-:W-:Y:S08]  /*13be0*/  FMUL.FTZ R0, R18, c[0x0][0x320] ;  /* 0x0000c80012007a20 */ /* 0x020ff00000410000 */
[----:B------:R5:W1:Y:S02]  /*13bf0*/  MUFU.TANH R156, R0 ;  /* 0x00000000009c7308 */ /* 0x000a640000002400 */
[----:B-----5:R-:W-:Y:S08]  /*13c00*/  FMUL.FTZ R0, R19, c[0x0][0x320] ;  /* 0x0000c80013007a20 */ /* 0x020ff00000410000 */
[----:B------:R5:W1:Y:S02]  /*13c10*/  MUFU.TANH R157, R0 ;  /* 0x00000000009d7308 */ /* 0x000a640000002400 */
[----:B-----5:R-:W-:Y:S04]  /*13c20*/  @P0 IADD3 R0, R216, -0x1, RZ ;  /* 0xffffffffd8000810 */ /* 0x020fe80007ffe0ff */
        /* <DEDUP_REMOVED lines=22> */
[-C--:B-----5:R-:W-:Y:S05]  /*13d90*/  @P0 IADD3 R5, P1, R2, R6.reuse, RZ ;  /* 0x0000000602050210 */ /* 0x0a0fea0007f3e0ff */
        /* <DEDUP_REMOVED lines=18> */
[----:B-1----:R-:W-:Y:S04]  /*13ec0*/  FMUL.FTZ R0, R30, c[0x0][0x320] ;  /* 0x0000c8001e007a20 */ /* 0x002fe80000410000 */
[----:B------:R1:W1:Y:S02]  /*13ed0*/  MUFU.TANH R25, R0 ;  /* 0x0000000000197308 */ /* 0x0002640000002400 */
[----:B-1----:R-:W-:Y:S01]  /*13ee0*/  @P0 IADD3 R0, P1, R4, R228, RZ ;  /* 0x000000e404000210 */ /* 0x002fe20007f3e0ff */
[----:B------:R-:W-:Y:S07]  /*13ef0*/  FMUL.FTZ R4, R31, c[0x0][0x320] ;  /* 0x0000c8001f047a20 */ /* 0x000fee0000410000 */
[----:B------:R1:W1:Y:S01]  /*13f00*/  MUFU.TANH R24, R4 ;  /* 0x0000000400187308 */ /* 0x0002620000002400 */
[----:B------:R-:W-:Y:S01]  /*13f10*/  @P0 IMAD.X R3, R3, 0x1, R232, P1 ;  /* 0x0000000103030824 */ /* 0x000fe200008e06e8 */
[C---:B------:R-:W-:Y:S04]  /*13f20*/  @P0 LEA R2, P1, R0.reuse, c[0x0][0x1c8], 0x1 ;  /* 0x0000720000020a11 */ /* 0x040fe800078208ff */
[----:B------:R-:W-:Y:S01]  /*13f30*/  @P0 LEA.HI.X R3, R0, c[0x0][0x1cc], R3, 0x1, P1 ;  /* 0x0000730000030a11 */ /* 0x000fe200008f0c03 */
[----:B------:R-:W-:Y:S01]  /*13f40*/  FMUL.FTZ R0, R32, c[0x0][0x320] ;  /* 0x0000c80020007a20 */ /* 0x000fe20000410000 */
[C---:B------:R-:W-:Y:S03]  /*13f50*/  @P0 LEA R8, P1, R6.reuse, c[0x0][0x1c8], 0x1 ;  /* 0x0000720006080a11 */ /* 0x040fe600078208ff */
[----:B------:R2:W2:Y:S01]  /*13f60*/  MUFU.TANH R19, R0 ;  /* 0x0000000000137308 */ /* 0x0004a20000002400 */
[----:B------:R3:W-:Y:S01]  /*13f70*/  @P0 LDGSTS.E.BYPASS.LTC128B.128 [R217+0x7100], [R2.64], !P5 ;  /* 0x0710000002d90fae */ /* 0x0007e2000e901d46 */
[----:B------:R-:W-:Y:S02]  /*13f80*/  @P0 LEA.HI.X R9, R6, c[0x0][0x1cc], R9, 0x1, P1 ;  /* 0x0000730006090a11 */ /* 0x000fe400008f0c09 */
[C---:B------:R-:W-:Y:S04]  /*13f90*/  @P0 LEA R6, P1, R7.reuse, c[0x0][0x1c8], 0x1 ;  /* 0x0000720007060a11 */ /* 0x040fe800078208ff */
[----:B------:R3:W-:Y:S01]  /*13fa0*/  @P0 LDGSTS.E.BYPASS.LTC128B.128 [R217+0x9100], [R8.64], !P4 ;  /* 0x0910000008d90fae */ /* 0x0007e2000e101d46 */
[----:B------:R-:W-:Y:S01]  /*13fb0*/  @P0 LEA.HI.X R7, R7, c[0x0][0x1cc], R10, 0x1, P1 ;  /* 0x0000730007070a11 */ /* 0x000fe200008f0c0a */
[----:B-1----:R-:W-:Y:S05]  /*13fc0*/  FMUL.FTZ R4, R33, c[0x0][0x320] ;  /* 0x0000c80021047a20 */ /* 0x002fea0000410000 */
[----:B------:R1:W-:Y:S01]  /*13fd0*/  @P0 LDGSTS.E.BYPASS.LTC128B.128 [R217+0xb100], [R6.64], !P3 ;  /* 0x0b10000006d90fae */ /* 0x0003e2000d901d46 */
[----:B------:R4:W1:Y:S06]  /*13fe0*/  MUFU.TANH R18, R4 ;  /* 0x0000000400127308 */ /* 0x00086c0000002400 */
[----:B------:R-:W0:Y:S01]  /*13ff0*/  LDGDEPBAR ;  /* 0x00000000000079af */ /* 0x000e220000000000 */
[----:B--2---:R-:W-:Y:S05]  /*14000*/  @P2 IMAD.HI.U32 R0, R5, c[0x0][0x2c8], RZ ;  /* 0x0000b20005002a27 */ /* 0x004fea00078e00ff */
[----:B------:R-:W-:Y:S01]  /*14010*/  @P2 SHF.R.U32.HI R5, RZ, c[0x0][0x2cc], R0 ;  /* 0x0000b300ff052a19 */ /* 0x000fe20000011600 */
[----:B------:R-:W-:Y:S04]  /*14020*/  FMUL.FTZ R0, R34, c[0x0][0x320] ;  /* 0x0000c80022007a20 */ /* 0x000fe80000410000 */
[----:B-----5:R2:W1:Y:S01]  /*14030*/  MUFU.TANH R15, R0 ;  /* 0x00000000000f7308 */ /* 0x0204620000002400 */
[----:B---3--:R-:W3:Y:S01]  /*14040*/  SHFL.IDX PT, R3, R5, RZ, 0x1c1f ;  /* 0x001c1fff05037589 */ /* 0x008ee200000e0000 */
[----:B----4-:R-:W-:Y:S02]  /*14050*/  IMAD.SHL.U32 R4, R216, 0x40, RZ ;  /* 0x00000040d8047824 */ /* 0x010fe400078e00ff */
[----:B--2---:R-:W-:Y:S06]  /*14060*/  FMUL.FTZ R0, R35, c[0x0][0x320] ;  /* 0x0000c80023007a20 */ /* 0x004fec0000410000 */
[----:B------:R2:W4:Y:S02]  /*14070*/  MUFU.TANH R14, R0 ;  /* 0x00000000000e7308 */ /* 0x0005240000002400 */
[----:B--2---:R-:W-:Y:S04]  /*14080*/  IADD3 R0, -R241, 0x1, -R4 ;  /* 0x00000001f1007810 */ /* 0x004fe80007ffe904 */
[----:B------:R-:W-:Y:S04]  /*14090*/  IADD3 R0, -R243, R0, R242 ;  /* 0x00000000f3007210 */ /* 0x000fe80007ffe1f2 */
[C---:B-1----:R-:W-:Y:S02]  /*140a0*/  IADD3 R6, R0.reuse, UR4, RZ ;  /* 0x0000000400067c10 */ /* 0x042fe4000fffe0ff */
[----:B------:R-:W-:Y:S03]  /*140b0*/  IADD3 R7, R0, c[0x0][0x328], RZ ;  /* 0x0000ca0000077a10 */ /* 0x000fe60007ffe0ff */
[----:B---3--:R-:W-:Y:S01]  /*140c0*/  IMAD.IADD R0, R6, 0x1, R3 ;  /* 0x0000000106007824 */ /* 0x008fe200078e0203 */
[----:B------:R-:W-:Y:S01]  /*140d0*/  IADD3 R2, R7, R3, RZ ;  /* 0x0000000307027210 */ /* 0x000fe20007ffe0ff */
[----:B------:R-:W-:-:S05]  /*140e0*/  @!P6 BRA `(.L_x_707) ;  /* 0x000001800000e947 */ /* 0x000fca0003800000 */
[----:B----4-:R-:W-:Y:S01]  /*140f0*/  IADD3 R3, -R243, R242, R3 ;  /* 0x000000f2f3037210 */ /* 0x010fe20007ffe103 */
        /* <DEDUP_REMOVED lines=12> */
.L_x_709:
[----:B------:R-:W-:Y:S04]  /*141c0*/  MOV R8, c[0x0][0x32c] ;  /* 0x0000cb0000087a02 */ /* 0x000fe80000000f00 */
[----:B------:R-:W-:Y:S11]  /*141d0*/  ISETP.NE.AND P0, PT, R8, 0x1, PT ;  /* 0x000000010800780c */ /* 0x000ff60003f05270 */
[----:B------:R-:W-:Y:S02]  /*141e0*/  @!UPT UIADD3 URZ, URZ, URZ, URZ ;  /* 0x0000003f3f3ff290 */ /* 0x000fe4000fffe03f */
[----:B------:R-:W-:Y:S05]  /*141f0*/  @P0 IMAD.HI.U32 R8, R3, c[0x0][0x330], RZ ;  /* 0x0000cc0003080a27 */ /* 0x000fea00078e00ff */
[----:B------:R-:W-:Y:S02]  /*14200*/  @P0 SHF.R.U32.HI R3, RZ, c[0x0][0x334], R8 ;  /* 0x0000cd00ff030a19 */ /* 0x000fe40000011608 */
.L_x_710:
[----:B------:R-:W-:Y:S05]  /*14210*/  BSYNC B0 ;  /* 0x0000000000007941 */ /* 0x000fea0003800000 */
.L_x_708:
[----:B------:R-:W-:Y:S04]  /*14220*/  IMAD R3, R3, c[0x0][0x32c], -R4 ;  /* 0x0000cb0003037a24 */ /* 0x000fe800078e0a04 */
[----:B------:R-:W-:Y:S05]  /*14230*/  IMAD.IADD R3, R3, 0x1, -R241 ;  /* 0x0000000103037824 */ /* 0x000fea00078e0af1 */
[----:B------:R-:W-:Y:S02]  /*14240*/  IADD3 R8, R3, c[0x0][0x32c], RZ ;  /* 0x0000cb0003087a10 */ /* 0x000fe40007ffe0ff */
[----:B------:R-:W-:Y:S02]  /*14250*/  IMNMX R0, R0, R3, !PT ;  /* 0x0000000300007217 */ /* 0x000fe40007800200 */
[----:B------:R-:W-:Y:S02]  /*14260*/  IMNMX R2, R2, R8, PT ;  /* 0x0000000802027217 */ /* 0x000fe40003800200 */
.L_x_707:
[----:B----4-:R-:W-:Y:S01]  /*14270*/  ISETP.GT.AND P2, PT, R216, -0x1, PT ;  /* 0xffffffffd800780c */ /* 0x010fe20003f44270 */
        /* <DEDUP_REMOVED lines=65> */
.L_x_713:
[----:B------:R-:W-:Y:S04]  /*14690*/  MOV R5, c[0x0][0x32c] ;  /* 0x0000cb0000057a02 */ /* 0x000fe80000000f00 */
[----:B------:R-:W-:Y:S11]  /*146a0*/  ISETP.NE.AND P0, PT, R5, 0x1, PT ;  /* 0x000000010500780c */ /* 0x000ff60003f05270 */
[----:B------:R-:W-:Y:S02]  /*146b0*/  @!UPT UIADD3 URZ, URZ, URZ, URZ ;  /* 0x0000003f3f3ff290 */ /* 0x000fe4000fffe03f */
[----:B------:R-:W-:Y:S05]  /*146c0*/  @P0 IMAD.HI.U32 R5, R3, c[0x0][0x330], RZ ;  /* 0x0000cc0003050a27 */ /* 0x000fea00078e00ff */
[----:B------:R-:W-:Y:S02]  /*146d0*/  @P0 SHF.R.U32.HI R3, RZ, c[0x0][0x334], R5 ;  /* 0x0000cd00ff030a19 */ /* 0x000fe40000011605 */
.L_x_714:
[----:B------:R-:W-:Y:S05]  /*146e0*/  BSYNC B0 ;  /* 0x0000000000007941 */ /* 0x000fea0003800000 */
.L_x_712:
[----:B------:R-:W-:Y:S04]  /*146f0*/  IMAD R4, R3, c[0x0][0x32c], -R4 ;  /* 0x0000cb0003047a24 */ /* 0x000fe800078e0a04 */
[----:B------:R-:W-:Y:S05]  /*14700*/  IMAD.IADD R3, R4, 0x1, -R241 ;  /* 0x0000000104037824 */ /* 0x000fea00078e0af1 */
[----:B------:R-:W-:Y:S02]  /*14710*/  IADD3 R4, R3, c[0x0][0x32c], RZ ;  /* 0x0000cb0003047a10 */ /* 0x000fe40007ffe0ff */
[----:B------:R-:W-:Y:S02]  /*14720*/  IMNMX R0, R0, R3, !PT ;  /* 0x0000000300007217 */ /* 0x000fe40007800200 */
[----:B------:R-:W-:Y:S02]  /*14730*/  IMNMX R2, R2, R4, PT ;  /* 0x0000000402027217 */ /* 0x000fe40003800200 */
.L_x_711:
        /* <DEDUP_REMOVED lines=54> */
[----:B------:R-:W-:Y:S02]  /*14aa0*/  FMNMX.FTZ R12, R158, R12, !PT ;  /* 0x0000000c9e0c7209 */ /* 0x000fe40007810000 */
[----:B------:R-:W-:Y:S01]  /*14ab0*/  ISETP.LT.OR P0, PT, R2, 0x29, P0 ;  /* 0x000000290200780c */ /* 0x000fe20000701670 */
[----:B------:R-:W1:Y:S01]  /*14ac0*/  SHFL.BFLY PT, R13, R3, 0x2, 0x1f ;  /* 0x0c401f00030d7f89 */ /* 0x000e6200000e0000 */
        /* <DEDUP_REMOVED lines=15> */
[----:B------:R-:W-:Y:S02]  /*14bc0*/  ISETP.GT.AND P1, PT, R0, 0x38, P2 ;  /* 0x000000380000780c */ /* 0x000fe40001724270 */
[----:B-1----:R-:W-:Y:S02]  /*14bd0*/  FMNMX.FTZ R3, R3, R13, !PT ;  /* 0x0000000d03037209 */ /* 0x002fe40007810000 */
[----:B------:R-:W-:Y:S02]  /*14be0*/  FSEL R170, R24, -INF , !P0 ;  /* 0xff80000018aa7808 */ /* 0x000fe40004000000 */
[----:B------:R-:W-:Y:S02]  /*14bf0*/  ISETP.GT.AND P0, PT, R0, 0x39, P2 ;  /* 0x000000390000780c */ /* 0x000fe40001704270 */
[----:B------:R-:W-:Y:S02]  /*14c00*/  FMNMX.FTZ R0, R164, R12, !PT ;  /* 0x0000000ca4007209 */ /* 0x000fe40007810000 */
[----:B------:R-:W-:Y:S01]  /*14c10*/  ISETP.LT.OR P1, PT, R2, 0x39, P1 ;  /* 0x000000390200780c */ /* 0x000fe20000f21670 */
        /* <DEDUP_REMOVED lines=70> */
[C---:B------:R-:W-:Y:S01]  /*15080*/  FMUL.FTZ R69, R2.reuse, R69 ;  /* 0x0000004502457220 */ /* 0x040fe20000410000 */
        /* <DEDUP_REMOVED lines=95> */
[----:B------:R-:W-:Y:S02]  /*15680*/  FMUL.FTZ R71, R0, R71 ;  /* 0x0000004700477220 */ /* 0x000fe40000410000 */
        /* <DEDUP_REMOVED lines=12> */
[C---:B------:R-:W-:Y:S02]  /*15750*/  FMUL.FTZ R83, R0.reuse, R83 ;  /* 0x0000005300537220 */ /* 0x040fe40000410000 */
[C---:B---3--:R-:W-:Y:S04]  /*15760*/  HMMA.16816.F32 R68, R148.reuse, R116, R68 ;  /* 0x000000749444723c */ /* 0x048fe80000001844 */
[--C-:B--2---:R-:W-:Y:S02]  /*15770*/  FFMA.FTZ R102, R157, c[0x0][0x2d0], -R101.reuse ;  /* 0x0000b4009d667a23 */ /* 0x104fe40000010865 */
[----:B------:R-:W-:Y:S01]  /*15780*/  LDSM.16.MT88.4 R156, [R194+0x3800] ;  /* 0x00380000c29c783b */ /* 0x000fe20000004200 */
[C---:B------:R-:W-:Y:S01]  /*15790*/  FMUL.FTZ R86, R0.reuse, R86 ;  /* 0x0000005600567220 */ /* 0x040fe20000410000 */
[C---:B------:R-:W-:Y:S01]  /*157a0*/  HMMA.16816.F32 R72, R148.reuse, R118, R72 ;  /* 0x000000769448723c */ /* 0x040fe20000001848 */
[----:B------:R2:W3:Y:S03]  /*157b0*/  MUFU.EX2 R177, R102 ;  /* 0x0000006600b17308 */ /* 0x0004e60000000800 */
[C---:B------:R-:W-:Y:S02]  /*157c0*/  FMUL.FTZ R87, R0.reuse, R87 ;  /* 0x0000005700577220 */ /* 0x040fe40000410000 */
[----:B------:R-:W3:Y:S01]  /*157d0*/  LDSM.16.MT88.4 R116, [R196+0x4000] ;  /* 0x00400000c474783b */ /* 0x000ee20000004200 */
[C---:B------:R-:W-:Y:S01]  /*157e0*/  FMUL.FTZ R90, R0.reuse, R90 ;  /* 0x0000005a005a7220 */ /* 0x040fe20000410000 */
[C---:B-1----:R-:W-:Y:S04]  /*157f0*/  HMMA.16816.F32 R76, R148.reuse, R108, R76 ;  /* 0x0000006c944c723c */ /* 0x042fe8000000184c */
[C---:B------:R-:W-:Y:S02]  /*15800*/  FMUL.FTZ R91, R0.reuse, R91 ;  /* 0x0000005b005b7220 */ /* 0x040fe40000410000 */
[----:B------:R-:W-:Y:S01]  /*15810*/  FMUL.FTZ R94, R0, R94 ;  /* 0x0000005e005e7220 */ /* 0x000fe20000410000 */
[----:B------:R-:W-:Y:S01]  /*15820*/  F2FP.PACK_AB R108, R220, R221 ;  /* 0x000000dddc6c723e */ /* 0x000fe200000000ff */
[C---:B------:R-:W-:Y:S04]  /*15830*/  HMMA.16816.F32 R80, R148.reuse, R110, R80 ;  /* 0x0000006e9450723c */ /* 0x040fe80000001850 */
[C---:B------:R-:W-:Y:S01]  /*15840*/  FMUL.FTZ R95, R0.reuse, R95 ;  /* 0x0000005f005f7220 */ /* 0x040fe20000410000 */
[----:B-----5:R-:W-:Y:S01]  /*15850*/  F2FP.PACK_AB R109, R179, R180 ;  /* 0x000000b4b36d723e */ /* 0x020fe200000000ff */
[----:B------:R-:W-:Y:S01]  /*15860*/  FMUL.FTZ R98, R0, R98 ;  /* 0x0000006200627220 */ /* 0x000fe20000410000 */
[----:B------:R-:W-:Y:S01]  /*15870*/  F2FP.PACK_AB R110, R218, R219 ;  /* 0x000000dbda6e723e */ /* 0x000fe200000000ff */
[C---:B----4-:R-:W-:Y:S04]  /*15880*/  HMMA.16816.F32 R84, R148.reuse, R112, R84 ;  /* 0x000000709454723c */ /* 0x050fe80000001854 */
[--C-:B--2---:R-:W-:Y:S01]  /*15890*/  FFMA.FTZ R102, R165, c[0x0][0x2d0], -R140.reuse ;  /* 0x0000b400a5667a23 */ /* 0x104fe2000001088c */
[----:B---3--:R-:W-:Y:S01]  /*158a0*/  F2FP.PACK_AB R111, R177, R178 ;  /* 0x000000b2b16f723e */ /* 0x008fe200000000ff */
[----:B------:R-:W-:Y:S02]  /*158b0*/  FMUL.FTZ R99, R0, R99 ;  /* 0x0000006300637220 */ /* 0x000fe40000410000 */
[C---:B------:R-:W-:Y:S01]  /*158c0*/  HMMA.16816.F32 R88, R148.reuse, R114, R88 ;  /* 0x000000729458723c */ /* 0x040fe20000001858 */
[----:B------:R1:W-:Y:S01]  /*158d0*/  MUFU.EX2 R215, R102 ;  /* 0x0000006600d77308 */ /* 0x0003e20000000800 */
[----:B------:R-:W2:Y:S06]  /*158e0*/  LDSM.16.MT88.4 R112, [R197+0x800] ;  /* 0x00080000c570783b */ /* 0x000eac0000004200 */
[C---:B------:R-:W-:Y:S08]  /*158f0*/  HMMA.16816.F32 R92, R148.reuse, R116, R92 ;  /* 0x00000074945c723c */ /* 0x040ff0000000185c */
[----:B------:R-:W-:Y:S01]  /*15900*/  HMMA.16816.F32 R96, R148, R118, R96 ;  /* 0x000000769460723c */ /* 0x000fe20000001860 */
[----:B------:R-:W3:Y:S03]  /*15910*/  LDSM.16.MT88.4 R116, [R196+0x2800] ;  /* 0x00280000c474783b */ /* 0x000ee60000004200 */
[--C-:B-1----:R-:W-:Y:S04]  /*15920*/  FFMA.FTZ R102, R166, c[0x0][0x2d0], -R140.reuse ;  /* 0x0000b400a6667a23 */ /* 0x102fe8000001088c */
[C---:B------:R-:W-:Y:S01]  /*15930*/  HMMA.16816.F32 R4, R108.reuse, R120, R4 ;  /* 0x000000786c04723c */ /* 0x040fe20000001804 */
[----:B------:R1:W4:Y:S01]  /*15940*/  MUFU.EX2 R191, R102 ;  /* 0x0000006600bf7308 */ /* 0x0003220000000800 */
[----:B------:R-:W-:Y:S06]  /*15950*/  LDSM.16.MT88.4 R148, [R197+0x3000] ;  /* 0x00300000c594783b */ /* 0x000fec0000004200 */
[C---:B------:R-:W-:Y:S02]  /*15960*/  HMMA.16816.F32 R8, R108.reuse, R122, R8 ;  /* 0x0000007a6c08723c */ /* 0x040fe40000001808 */
[----:B------:R-:W-:Y:S06]  /*15970*/  LDSM.16.MT88.4 R120, [R194+0x4800] ;  /* 0x00480000c278783b */ /* 0x000fec0000004200 */
[C---:B------:R-:W-:Y:S08]  /*15980*/  HMMA.16816.F32 R12, R108.reuse, R124, R12 ;  /* 0x0000007c6c0c723c */ /* 0x040ff0000000180c */
[C---:B------:R-:W-:Y:S01]  /*15990*/  HMMA.16816.F32 R16, R108.reuse, R126, R16 ;  /* 0x0000007e6c10723c */ /* 0x040fe20000001810 */
[----:B------:R-:W-:Y:S03]  /*159a0*/  LDSM.16.MT88.4 R124, [R197+0x4800] ;  /* 0x00480000c57c783b */ /* 0x000fe60000004200 */
[--C-:B-1----:R-:W-:Y:S04]  /*159b0*/  FFMA.FTZ R102, R167, c[0x0][0x2d0], -R140.reuse ;  /* 0x0000b400a7667a23 */ /* 0x102fe8000001088c */
[C---:B--2---:R-:W-:Y:S01]  /*159c0*/  HMMA.16816.F32 R20, R108.reuse, R112, R20 ;  /* 0x000000706c14723c */ /* 0x044fe20000001814 */
[----:B------:R1:W-:Y:S07]  /*159d0*/  MUFU.EX2 R190, R102 ;  /* 0x0000006600be7308 */ /* 0x0003ee0000000800 */
[C---:B------:R-:W-:Y:S01]  /*159e0*/  HMMA.16816.F32 R24, R108.reuse, R114, R24 ;  /* 0x000000726c18723c */ /* 0x040fe20000001818 */
[----:B------:R-:W2:Y:S07]  /*159f0*/  LDSM.16.MT88.4 R112, [R193+0x4800] ;  /* 0x00480000c170783b */ /* 0x000eae0000004200 */
[C---:B------:R-:W-:Y:S08]  /*15a00*/  HMMA.16816.F32 R28, R108.reuse, R128, R28 ;  /* 0x000000806c1c723c */ /* 0x040ff0000000181c */
[C---:B------:R-:W-:Y:S01]  /*15a10*/  HMMA.16816.F32 R32, R108.reuse, R130, R32 ;  /* 0x000000826c20723c */ /* 0x040fe20000001820 */
[----:B------:R-:W-:Y:S03]  /*15a20*/  LDSM.16.MT88.4 R128, [R194+0x1000] ;  /* 0x00100000c280783b */ /* 0x000fe60000004200 */
[--C-:B-1----:R-:W-:Y:S04]  /*15a30*/  FFMA.FTZ R102, R168, c[0x0][0x2d0], -R140.reuse ;  /* 0x0000b400a8667a23 */ /* 0x102fe8000001088c */
[C---:B------:R-:W-:Y:S01]  /*15a40*/  HMMA.16816.F32 R36, R108.reuse, R132, R36 ;  /* 0x000000846c24723c */ /* 0x040fe20000001824 */
[----:B------:R1:W5:Y:S07]  /*15a50*/  MUFU.EX2 R189, R102 ;  /* 0x0000006600bd7308 */ /* 0x00036e0000000800 */
[C---:B------:R-:W-:Y:S01]  /*15a60*/  HMMA.16816.F32 R40, R108.reuse, R134, R40 ;  /* 0x000000866c28723c */ /* 0x040fe20000001828 */
[----:B------:R-:W-:Y:S07]  /*15a70*/  LDSM.16.MT88.4 R132, [R196+0x1000] ;  /* 0x00100000c484783b */ /* 0x000fee0000004200 */
[C---:B------:R-:W-:Y:S08]  /*15a80*/  HMMA.16816.F32 R44, R108.reuse, R136, R44 ;  /* 0x000000886c2c723c */ /* 0x040ff0000000182c */
[C---:B------:R-:W-:Y:S01]  /*15a90*/  HMMA.16816.F32 R48, R108.reuse, R138, R48 ;  /* 0x0000008a6c30723c */ /* 0x040fe20000001830 */
[----:B------:R-:W-:Y:S03]  /*15aa0*/  LDSM.16.MT88.4 R136, [R194+0x3000] ;  /* 0x00300000c288783b */ /* 0x000fe60000004200 */
[--C-:B-1----:R-:W-:Y:S04]  /*15ab0*/  FFMA.FTZ R102, R160, c[0x0][0x2d0], -R101.reuse ;  /* 0x0000b400a0667a23 */ /* 0x102fe80000010865 */
[C---:B------:R-:W-:Y:S01]  /*15ac0*/  HMMA.16816.F32 R52, R108.reuse, R152, R52 ;  /* 0x000000986c34723c */ /* 0x040fe20000001834 */
[----:B------:R1:W-:Y:S07]  /*15ad0*/  MUFU.EX2 R176, R102 ;  /* 0x0000006600b07308 */ /* 0x0003ee0000000800 */
[C---:B------:R-:W-:Y:S01]  /*15ae0*/  HMMA.16816.F32 R56, R108.reuse, R154, R56 ;  /* 0x0000009a6c38723c */ /* 0x040fe20000001838 */
[----:B------:R-:W-:Y:S07]  /*15af0*/  LDSM.16.MT88.4 R152, [R193+0x3800] ;  /* 0x00380000c198783b */ /* 0x000fee0000004200 */
[C---:B---3--:R-:W-:Y:S08]  /*15b00*/  HMMA.16816.F32 R60, R108.reuse, R116, R60 ;  /* 0x000000746c3c723c */ /* 0x048ff0000000183c */
[C---:B------:R-:W-:Y:S01]  /*15b10*/  HMMA.16816.F32 R64, R108.reuse, R118, R64 ;  /* 0x000000766c40723c */ /* 0x040fe20000001840 */
[----:B------:R-:W3:Y:S03]  /*15b20*/  LDSM.16.MT88.4 R116, [R196+0x4800] ;  /* 0x00480000c474783b */ /* 0x000ee60000004200 */
[--C-:B-1----:R-:W-:Y:S04]  /*15b30*/  FFMA.FTZ R102, R162, c[0x0][0x2d0], -R101.reuse ;  /* 0x0000b400a2667a23 */ /* 0x102fe80000010865 */
[C---:B--2---:R-:W-:Y:S01]  /*15b40*/  HMMA.16816.F32 R68, R108.reuse, R112, R68 ;  /* 0x000000706c44723c */ /* 0x044fe20000001844 */
[----:B------:R1:W2:Y:S07]  /*15b50*/  MUFU.EX2 R175, R102 ;  /* 0x0000006600af7308 */ /* 0x0002ae0000000800 */
[C---:B------:R-:W-:Y:S01]  /*15b60*/  HMMA.16816.F32 R72, R108.reuse, R114, R72 ;  /* 0x000000726c48723c */ /* 0x040fe20000001848 */
[----:B------:R-:W2:Y:S07]  /*15b70*/  LDSM.16.MT88.4 R112, [R193+0x1000] ;  /* 0x00100000c170783b */ /* 0x000eae0000004200 */
[C---:B------:R-:W-:Y:S08]  /*15b80*/  HMMA.16816.F32 R76, R108.reuse, R120, R76 ;  /* 0x000000786c4c723c */ /* 0x040ff0000000184c */
[C---:B------:R-:W-:Y:S01]  /*15b90*/  HMMA.16816.F32 R80, R108.reuse, R122, R80 ;  /* 0x0000007a6c50723c */ /* 0x040fe20000001850 */
[----:B------:R-:W2:Y:S03]  /*15ba0*/  LDSM.16.MT88.4 R120, [R197+0x1000] ;  /* 0x00100000c578783b */ /* 0x000ea60000004200 */
[--C-:B-1----:R-:W-:Y:S04]  /*15bb0*/  FFMA.FTZ R102, R161, c[0x0][0x2d0], -R101.reuse ;  /* 0x0000b400a1667a23 */ /* 0x102fe80000010865 */
[C---:B------:R-:W-:Y:S01]  /*15bc0*/  HMMA.16816.F32 R84, R108.reuse, R124, R84 ;  /* 0x0000007c6c54723c */ /* 0x040fe20000001854 */
[----:B------:R1:W-:Y:S07]  /*15bd0*/  MUFU.EX2 R174, R102 ;  /* 0x0000006600ae7308 */ /* 0x0003ee0000000800 */
[C---:B------:R-:W-:Y:S01]  /*15be0*/  HMMA.16816.F32 R88, R108.reuse, R126, R88 ;  /* 0x0000007e6c58723c */ /* 0x040fe20000001858 */
[----:B------:R-:W2:Y:S07]  /*15bf0*/  LDSM.16.MT88.4 R124, [R193+0x3000] ;  /* 0x00300000c17c783b */ /* 0x000eae0000004200 */
[C---:B---3--:R-:W-:Y:S08]  /*15c00*/  HMMA.16816.F32 R92, R108.reuse, R116, R92 ;  /* 0x000000746c5c723c */ /* 0x048ff0000000185c */
[----:B------:R-:W-:Y:S01]  /*15c10*/  HMMA.16816.F32 R96, R108, R118, R96 ;  /* 0x000000766c60723c */ /* 0x000fe20000001860 */
[----:B------:R-:W-:Y:S03]  /*15c20*/  LDSM.16.MT88.4 R116, [R193+0x5000] ;  /* 0x00500000c174783b */ /* 0x000fe60000004200 */
[--C-:B-1----:R-:W-:Y:S03]  /*15c30*/  FFMA.FTZ R102, R163, c[0x0][0x2d0], -R101.reuse ;  /* 0x0000b400a3667a23 */ /* 0x102fe60000010865 */
[----:B----4-:R-:W-:Y:S01]  /*15c40*/  F2FP.PACK_AB R108, R191, R215 ;  /* 0x000000d7bf6c723e */ /* 0x010fe200000000ff */
[----:B------:R-:W1:Y:S01]  /*15c50*/  MUFU.EX2 R173, R102 ;  /* 0x0000006600ad7308 */ /* 0x000e620000000800 */
[----:B-----5:R-:W-:Y:S01]  /*15c60*/  F2FP.PACK_AB R110, R189, R190 ;  /* 0x000000bebd6e723e */ /* 0x020fe200000000ff */
[----:B------:R-:W-:Y:S02]  /*15c70*/  LDSM.16.MT88.4 R160, [R197+0x3800] ;  /* 0x00380000c5a0783b */ /* 0x000fe40000004200 */
[----:B--2---:R-:W-:Y:S02]  /*15c80*/  F2FP.PACK_AB R109, R175, R176 ;  /* 0x000000b0af6d723e */ /* 0x004fe400000000ff */
[----:B-1----:R-:W-:Y:S01]  /*15c90*/  F2FP.PACK_AB R111, R173, R174 ;  /* 0x000000aead6f723e */ /* 0x002fe200000000ff */
[--C-:B------:R-:W-:Y:S04]  /*15ca0*/  FFMA.FTZ R102, R171, c[0x0][0x2d0], -R140.reuse ;  /* 0x0000b400ab667a23 */ /* 0x100fe8000001088c */
[----:B------:R1:W-:Y:S02]  /*15cb0*/  MUFU.EX2 R188, R102 ;  /* 0x0000006600bc7308 */ /* 0x0003e40000000800 */
        /* <DEDUP_REMOVED lines=17> */
[----:B------:R-:W5:Y:S05]  /*15dd0*/  MUFU.EX2 R181, R140 ;  /* 0x0000008c00b57308 */ /* 0x000f6a0000000800 */
        /* <DEDUP_REMOVED lines=8> */
[C---:B------:R-:W-:Y:S07]  /*15e60*/  HMMA.16816.F32 R52, R108.reuse, R148, R52 ;  /* 0x000000946c34723c */ /* 0x040fee0000001834 */
[----:B---3--:R-:W-:Y:S01]  /*15e70*/  F2FP.PACK_AB R148, R187, R188 ;  /* 0x000000bcbb94723e */ /* 0x008fe200000000ff */
[C---:B------:R-:W-:Y:S07]  /*15e80*/  HMMA.16816.F32 R56, R108.reuse, R150, R56 ;  /* 0x000000966c38723c */ /* 0x040fee0000001838 */
[----:B-----5:R-:W-:Y:S01]  /*15e90*/  F2FP.PACK_AB R150, R181, R182 ;  /* 0x000000b6b596723e */ /* 0x020fe200000000ff */
[C---:B--2---:R-:W-:Y:S04]  /*15ea0*/  HMMA.16816.F32 R60, R108.reuse, R112, R60 ;  /* 0x000000706c3c723c */ /* 0x044fe8000000183c */
        /* <DEDUP_REMOVED lines=86> */
.L_x_706:
[----:B------:R-:W-:Y:S01]  /*16410*/  IMAD.MOV.U32 R0, RZ, RZ, c[0x0][0x2c4] ;  /* 0x0000b100ff007624 */ /* 0x000fe200078e00ff */
[----:B------:R-:W-:Y:S01]  /*16420*/  IADD3 R2, R242, 0x1, -R243 ;  /* 0x00000001f2027810 */ /* 0x000fe20007ffe8f3 */
[----:B------:R-:W-:-:S03]  /*16430*/  IMAD.MOV.U32 R4, RZ, RZ, c[0x0][0x32c] ;  /* 0x0000cb00ff047624 */ /* 0x000fc600078e00ff */
[----:B------:R-:W-:Y:S02]  /*16440*/  ISETP.NE.AND P1, PT, R0, 0x1, PT ;  /* 0x000000010000780c */ /* 0x000fe40003f25270 */
[----:B------:R-:W-:Y:S02]  /*16450*/  IADD3 R0, R246, 0x7f, RZ ;  /* 0x0000007ff6007810 */ /* 0x000fe40007ffe0ff */
[----:B------:R-:W-:-:S09]  /*16460*/  ISETP.GE.AND P0, PT, R4, 0x1, PT ;  /* 0x000000010400780c */ /* 0x000fd20003f06270 */
        /* <DEDUP_REMOVED lines=15> */
.L_x_718:
[----:B------:R-:W-:-:S04]  /*16560*/  MOV R3, c[0x0][0x32c] ;  /* 0x0000cb0000037a02 */ /* 0x000fc80000000f00 */
[----:B------:R-:W-:-:S13]  /*16570*/  ISETP.NE.AND P0, PT, R3, 0x1, PT ;  /* 0x000000010300780c */ /* 0x000fda0003f05270 */
[----:B------:R-:W-:-:S05]  /*16580*/  @P0 IMAD.HI.U32 R3, R0, c[0x0][0x330], RZ ;  /* 0x0000cc0000030a27 */ /* 0x000fca00078e00ff */
[----:B------:R-:W-:Y:S02]  /*16590*/  @P0 SHF.R.U32.HI R0, RZ, c[0x0][0x334], R3 ;  /* 0x0000cd00ff000a19 */ /* 0x000fe40000011603 */
.L_x_719:
[----:B------:R-:W-:Y:S05]  /*165a0*/  BSYNC B0 ;  /* 0x0000000000007941 */ /* 0x000fea0003800000 */
.L_x_717:
[----:B------:R-:W-:-:S05]  /*165b0*/  IMAD R0, R0, c[0x0][0x32c], RZ ;  /* 0x0000cb0000007a24 */ /* 0x000fca00078e02ff */
[----:B------:R-:W-:-:S04]  /*165c0*/  IMNMX R2, R2, R0, !PT ;  /* 0x0000000002027217 */ /* 0x000fc80007800200 */
.L_x_716:
        /* <DEDUP_REMOVED lines=10> */
.L_x_721:
[----:B------:R-:W-:Y:S01]  /*16670*/  ISETP.GT.AND P0, PT, R227, R216, PT ;  /* 0x000000d8e300720c */ /* 0x000fe20003f04270 */
[----:B------:R-:W-:Y:S04]  /*16680*/  DEPBAR.LE SB0, 0x0 ;  /* 0x000080000000791a */ /* 0x000fe80000000000 */
[----:B------:R-:W-:Y:S01]  /*16690*/  WARPSYNC 0xffffffff ;  /* 0xffffffff00007948 */ /* 0x000fe20003800000 */
[----:B------:R-:W-:Y:S01]  /*166a0*/  BAR.SYNC.DEFER_BLOCKING 0x0 ;  /* 0x0000000000007b1d */ /* 0x000fe20000010000 */
[C---:B------:R-:W-:Y:S06]  /*166b0*/  IADD3 R215, R216.reuse, -0x1, RZ ;  /* 0xffffffffd8d77810 */ /* 0x040fec0007ffe0ff */
[----:B------:R-:W-:Y:S01]  /*166c0*/  @!P0 SHF.R.S32.HI R0, RZ, 0x1f, R216 ;  /* 0x0000001fff008819 */ /* 0x000fe200000114d8 */
[----:B------:R-:W-:Y:S01]  /*166d0*/  @!P0 IMAD.WIDE.U32 R4, R216, c[0x0][0x208], RZ ;  /* 0x00008200d8048a25 */ /* 0x000fe200078e00ff */
[----:B------:R-:W-:Y:S03]  /*166e0*/  @!P0 MOV R6, c[0x0][0x208] ;  /* 0x0000820000068a02 */ /* 0x000fe60000000f00 */
[----:B------:R-:W-:Y:S01]  /*166f0*/  @!P0 IMAD R0, R0, c[0x0][0x208], RZ ;  /* 0x0000820000008a24 */ /* 0x000fe200078e02ff */
[----:B------:R-:W-:Y:S03]  /*16700*/  @!P0 SHF.L.U32 R2, R4, 0x6, RZ ;  /* 0x0000000604028819 */ /* 0x000fe600000006ff */
[----:B------:R-:W-:Y:S01]  /*16710*/  @!P0 IMAD R0, R216, c[0x0][0x20c], R0 ;  /* 0x00008300d8008a24 */ /* 0x000fe200078e0200 */
[----:B------:R-:W-:Y:S04]  /*16720*/  @!P0 LEA R3, P1, R6, R2, 0x5 ;  /* 0x0000000206038211 */ /* 0x000fe800078228ff */
[----:B------:R-:W-:Y:S02]  /*16730*/  @!P0 IADD3 R0, R5, R0, RZ ;  /* 0x0000000005008210 */ /* 0x000fe40007ffe0ff */
[----:B------:R-:W-:Y:S01]  /*16740*/  @!P0 MOV R5, c[0x0][0x20c] ;  /* 0x0000830000058a02 */ /* 0x000fe20000000f00 */
[----:B------:R-:W-:Y:S01]  /*16750*/  LDSM.16.M88.4 R32, [R199] ;  /* 0x00000000c720783b */ /* 0x000fe20000000200 */
[----:B------:R-:W-:Y:S04]  /*16760*/  @!P0 SHF.L.U64.HI R0, R4, 0x6, R0 ;  /* 0x0000000604008819 */ /* 0x000fe80000010200 */
[----:B------:R-:W-:Y:S02]  /*16770*/  @!P0 LEA.HI.X R12, R6, R0, R5, 0x5, P1 ;  /* 0x00000000060c8211 */ /* 0x000fe400008f2c05 */
[----:B------:R-:W-:Y:S01]  /*16780*/  @!P0 IADD3 R4, P1, R2, R230, RZ ;  /* 0x000000e602048210 */ /* 0x000fe20007f3e0ff */
[----:B------:R-:W1:Y:S03]  /*16790*/  LDSM.16.M88.4 R8, [R192] ;  /* 0x00000000c008783b */ /* 0x000e660000000200 */
[-C--:B------:R-:W-:Y:S02]  /*167a0*/  @!P0 IADD3.X R5, R0, R233.reuse, RZ, P1, !PT ;  /* 0x000000e900058210 */ /* 0x080fe40000ffe4ff */
[C---:B------:R-:W-:Y:S03]  /*167b0*/  @!P0 LEA R22, P1, R4.reuse, c[0x0][0x1f8], 0x1 ;  /* 0x00007e0004168a11 */ /* 0x040fe600078208ff */
[----:B------:R-:W2:Y:S01]  /*167c0*/  LDSM.16.M88.4 R16, [R192+0x800] ;  /* 0x00080000c010783b */ /* 0x000ea20000000200 */
[----:B------:R-:W-:Y:S02]  /*167d0*/  @!P0 LEA.HI.X R23, R4, c[0x0][0x1fc], R5, 0x1, P1 ;  /* 0x00007f0004178a11 */ /* 0x000fe400008f0c05 */
[----:B------:R-:W-:Y:S04]  /*167e0*/  @!P0 IADD3 R6, P1, R230, 0x40, RZ ;  /* 0x00000040e6068810 */ /* 0x000fe80007f3e0ff */
[----:B------:R-:W-:Y:S01]  /*167f0*/  @!P0 IADD3.X R5, RZ, R233, RZ, P1, !PT ;  /* 0x000000e9ff058210 */ /* 0x000fe20000ffe4ff */
[----:B------:R-:W3:Y:S01]  /*16800*/  LDSM.16.M88.4 R24, [R192+0x1000] ;  /* 0x00100000c018783b */ /* 0x000ee20000000200 */
[----:B------:R-:W-:Y:S04]  /*16810*/  @!P0 IADD3 R4, P1, R2, R6, RZ ;  /* 0x0000000602048210 */ /* 0x000fe80007f3e0ff */
[----:B------:R-:W-:Y:S02]  /*16820*/  @!P0 IADD3.X R7, R0, R5, RZ, P1, !PT ;  /* 0x0000000500078210 */ /* 0x000fe40000ffe4ff */
[C---:B------:R-:W-:Y:S01]  /*16830*/  @!P0 LEA R174, P1, R4.reuse, c[0x0][0x1f8], 0x1 ;  /* 0x00007e0004ae8a11 */ /* 0x040fe200078208ff */
[----:B------:R-:W4:Y:S03]  /*16840*/  LDSM.16.M88.4 R148, [R192+0x1800] ;  /* 0x00180000c094783b */ /* 0x000f260000000200 */
[----:B------:R-:W-:Y:S02]  /*16850*/  @!P0 LEA.HI.X R175, R4, c[0x0][0x1fc], R7, 0x1, P1 ;  /* 0x00007f0004af8a11 */ /* 0x000fe400008f0c07 */
[----:B------:R-:W-:Y:S03]  /*16860*/  @!P0 IADD3 R4, P1, R230, 0x80, RZ ;  /* 0x00000080e6048810 */ /* 0x000fe60007f3e0ff */
[----:B------:R-:W-:Y:S01]  /*16870*/  LDSM.16.M88.4 R152, [R200] ;  /* 0x00000000c898783b */ /* 0x000fe20000000200 */
[----:B------:R-:W-:Y:S02]  /*16880*/  @!P0 IADD3.X R13, RZ, R233, RZ, P1, !PT ;  /* 0x000000e9ff0d8210 */ /* 0x000fe40000ffe4ff */
[----:B------:R-:W-:Y:S04]  /*16890*/  @!P0 IADD3 R2, P1, R2, R4, RZ ;  /* 0x0000000402028210 */ /* 0x000fe80007f3e0ff */
[----:B------:R-:W-:Y:S01]  /*168a0*/  @!P0 IADD3.X R0, R0, R13, RZ, P1, !PT ;  /* 0x0000000d00008210 */ /* 0x000fe20000ffe4ff */
[----:B------:R-:W5:Y:S01]  /*168b0*/  LDSM.16.M88.4 R156, [R203] ;  /* 0x00000000cb9c783b */ /* 0x000f620000000200 */
[C---:B------:R-:W-:Y:S04]  /*168c0*/  @!P0 LEA R172, P1, R2.reuse, c[0x0][0x1f8], 0x1 ;  /* 0x00007e0002ac8a11 */ /* 0x040fe800078208ff */
[----:B------:R-:W-:Y:S02]  /*168d0*/  @!P0 LEA.HI.X R173, R2, c[0x0][0x1fc], R0, 0x1, P1 ;  /* 0x00007f0002ad8a11 */ /* 0x000fe400008f0c00 */
[C---:B------:R-:W-:Y:S01]  /*168e0*/  @!P0 IADD3 R0, P1, R3.reuse, R6, RZ ;  /* 0x0000000603008210 */ /* 0x040fe20007f3e0ff */
[----:B------:R-:W3:Y:S03]  /*168f0*/  LDSM.16.M88.4 R160, [R214] ;  /* 0x00000000d6a0783b */ /* 0x000ee60000000200 */
[C---:B------:R-:W-:Y:S02]  /*16900*/  @!P0 IADD3.X R21, R12.reuse, R5, RZ, P1, !PT ;  /* 0x000000050c158210 */ /* 0x040fe40000ffe4ff */
[C---:B------:R-:W-:Y:S02]  /*16910*/  @!P0 IADD3 R20, P1, R3.reuse, R4, RZ ;  /* 0x0000000403148210 */ /* 0x040fe40007f3e0ff */
[C---:B-1----:R-:W-:Y:S01]  /*16920*/  HMMA.16816.F32 R4, R32.reuse, R8, RZ ;  /* 0x000000082004723c */ /* 0x042fe200000018ff */
[----:B------:R-:W1:Y:S02]  /*16930*/  LDSM.16.M88.4 R164, [R213] ;  /* 0x00000000d5a4783b */ /* 0x000e640000000200 */
[C---:B------:R-:W-:Y:S02]  /*16940*/  @!P0 IADD3.X R100, R12.reuse, R13, RZ, P1, !PT ;  /* 0x0000000d0c648210 */ /* 0x040fe40000ffe4ff */
[----:B------:R-:W-:Y:S03]  /*16950*/  @!P0 IADD3 R3, P1, R3, R230, RZ ;  /* 0x000000e603038210 */ /* 0x000fe60007f3e0ff */
[C---:B------:R-:W-:Y:S01]  /*16960*/  HMMA.16816.F32 R8, R32.reuse, R10, RZ ;  /* 0x0000000a2008723c */ /* 0x040fe200000018ff */
[----:B------:R-:W1:Y:S03]  /*16970*/  LDSM.16.M88.4 R168, [R212] ;  /* 0x00000000d4a8783b */ /* 0x000e660000000200 */
[----:B------:R-:W-:Y:S02]  /*16980*/  @!P0 IADD3.X R2, R12, R233, RZ, P1, !PT ;  /* 0x000000e90c028210 */ /* 0x000fe40000ffe4ff */
[C---:B------:R-:W-:Y:S02]  /*16990*/  @!P0 LEA R28, P1, R3.reuse, c[0x0][0x1f8], 0x1 ;  /* 0x00007e00031c8a11 */ /* 0x040fe400078208ff */
[C---:B--2---:R-:W-:Y:S01]  /*169a0*/  HMMA.16816.F32 R12, R32.reuse, R16, RZ ;  /* 0x00000010200c723c */ /* 0x044fe200000018ff */
[----:B------:R-:W-:Y:S01]  /*169b0*/  @!PT LDS RZ, [RZ] ;  /* 0x00000000fffff984 */ /* 0x000fe20000000800 */
[----:B------:R-:W-:Y:S01]  /*169c0*/  @!PT LDS RZ, [RZ] ;  /* 0x00000000fffff984 */ /* 0x000fe20000000800 */
[----:B------:R-:W-:Y:S01]  /*169d0*/  @!PT LDS RZ, [RZ] ;  /* 0x00000000fffff984 */ /* 0x000fe20000000800 */
[----:B------:R3:W-:Y:S03]  /*169e0*/  @!P0 LDGSTS.E.BYPASS.LTC128B.128 [R217+0x100], [R22.64], !P5 ;  /* 0x0010000016d98fae */ /* 0x0007e6000e901d46 */
[----:B------:R-:W-:Y:S02]  /*169f0*/  @!P0 LEA.HI.X R29, R3, c[0x0][0x1fc], R2, 0x1, P1 ;  /* 0x00007f00031d8a11 */ /* 0x000fe400008f0c02 */
[C---:B------:R-:W-:Y:S02]  /*16a00*/  @!P0 LEA R30, P1, R0.reuse, c[0x0][0x1f8], 0x1 ;  /* 0x00007e00001e8a11 */ /* 0x040fe400078208ff */
[C---:B------:R-:W-:Y:S01]  /*16a10*/  HMMA.16816.F32 R16, R32.reuse, R18, RZ ;  /* 0x000000122010723c */ /* 0x040fe200000018ff */
[----:B------:R2:W-:Y:S03]  /*16a20*/  @!P0 LDGSTS.E.BYPASS.LTC128B.128 [R217+0x2100], [R174.64], !P4 ;  /* 0x02100000aed98fae */ /* 0x0005e6000e101d46 */
[----:B------:R-:W-:Y:S02]  /*16a30*/  @!P0 LEA.HI.X R31, R0, c[0x0][0x1fc], R21, 0x1, P1 ;  /* 0x00007f00001f8a11 */ /* 0x000fe400008f0c15 */
[C---:B------:R-:W-:Y:S03]  /*16a40*/  @!P0 LEA R2, P1, R20.reuse, c[0x0][0x1f8], 0x1 ;  /* 0x00007e0014028a11 */ /* 0x040fe600078208ff */
[----:B------:R2:W-:Y:S03]  /*16a50*/  @!P0 LDGSTS.E.BYPASS.LTC128B.128 [R217+0x4100], [R172.64], !P3 ;  /* 0x04100000acd98fae */ /* 0x0005e6000d901d46 */
[----:B------:R-:W-:Y:S05]  /*16a60*/  @!P0 LEA.HI.X R3, R20, c[0x0][0x1fc], R100, 0x1, P1 ;  /* 0x00007f0014038a11 */ /* 0x000fea00008f0c64 */
[----:B------:R4:W-:Y:S01]  /*16a70*/  @!P0 LDGSTS.E.BYPASS.LTC128B.128 [R217+0x1100], [R28.64], !P5 ;  /* 0x011000001cd98fae */ /* 0x0009e2000e901d46 */
[C---:B---3--:R-:W-:Y:S07]  /*16a80*/  HMMA.16816.F32 R20, R32.reuse, R24, RZ ;  /* 0x000000182014723c */ /* 0x048fee00000018ff */
[----:B------:R4:W-:Y:S01]  /*16a90*/  @!P0 LDGSTS.E.BYPASS.LTC128B.128 [R217+0x3100], [R30.64], !P4 ;  /* 0x031000001ed98fae */ /* 0x0009e2000e101d46 */
[C---:B------:R-:W-:Y:S07]  /*16aa0*/  HMMA.16816.F32 R24, R32.reuse, R26, RZ ;  /* 0x0000001a2018723c */ /* 0x040fee00000018ff */
[----:B------:R3:W-:Y:S01]  /*16ab0*/  @!P0 LDGSTS.E.BYPASS.LTC128B.128 [R217+0x5100], [R2.64], !P3 ;  /* 0x0510000002d98fae */ /* 0x0007e2000d901d46 */
[----:B------:R-:W-:Y:S07]  /*16ac0*/  ISETP.GT.AND P0, PT, R216, R227, PT ;  /* 0x000000e3d800720c */ /* 0x000fee0003f04270 */
[----:B--2---:R-:W-:Y:S08]  /*16ad0*/  LDSM.16.M88.4 R172, [R202] ;  /* 0x00000000caac783b */ /* 0x004ff00000000200 */
[----:B------:R-:W0:Y:S01]  /*16ae0*/  LDGDEPBAR ;  /* 0x00000000000079af */ /* 0x000e220000000000 */
[C---:B----4-:R-:W-:Y:S07]  /*16af0*/  HMMA.16816.F32 R28, R32.reuse, R148, RZ ;  /* 0x00000094201c723c */ /* 0x050fee00000018ff */
[----:B------:R-:W2:Y:S01]  /*16b00*/  LDSM.16.M88.4 R176, [R198] ;  /* 0x00000000c6b0783b */ /* 0x000ea20000000200 */
[----:B------:R-:W-:Y:S07]  /*16b10*/  HMMA.16816.F32 R32, R32, R150, RZ ;  /* 0x000000962020723c */ /* 0x000fee00000018ff */
[----:B------:R-:W4:Y:S01]  /*16b20*/  LDSM.16.M88.4 R180, [R198+0x800] ;  /* 0x00080000c6b4783b */ /* 0x000f220000000200 */
[C---:B-----5:R-:W-:Y:S07]  /*16b30*/  HMMA.16816.F32 R4, R152.reuse, R156, R4 ;  /* 0x0000009c9804723c */ /* 0x060fee0000001804 */
[----:B------:R-:W5:Y:S01]  /*16b40*/  LDSM.16.M88.4 R148, [R198+0x1000] ;  /* 0x00100000c694783b */ /* 0x000f620000000200 */
[C---:B------:R-:W-:Y:S07]  /*16b50*/  HMMA.16816.F32 R8, R152.reuse, R158, R8 ;  /* 0x0000009e9808723c */ /* 0x040fee0000001808 */
[----:B------:R-:W2:Y:S01]  /*16b60*/  LDSM.16.M88.4 R156, [R198+0x1800] ;  /* 0x00180000c69c783b */ /* 0x000ea20000000200 */
[C---:B------:R-:W-:Y:S07]  /*16b70*/  HMMA.16816.F32 R12, R152.reuse, R160, R12 ;  /* 0x000000a0980c723c */ /* 0x040fee000000180c */
[----:B------:R-:W-:Y:S01]  /*16b80*/  LDSM.16.M88.4 R184, [R199+0x4000] ;  /* 0x00400000c7b8783b */ /* 0x000fe20000000200 */
[C---:B------:R-:W-:Y:S07]  /*16b90*/  HMMA.16816.F32 R16, R152.reuse, R162, R16 ;  /* 0x000000a29810723c */ /* 0x040fee0000001810 */
[----:B------:R-:W-:Y:S01]  /*16ba0*/  LDSM.16.M88.4 R160, [R201] ;  /* 0x00000000c9a0783b */ /* 0x000fe20000000200 */
[C---:B-1----:R-:W-:Y:S07]  /*16bb0*/  HMMA.16816.F32 R20, R152.reuse, R164, R20 ;  /* 0x000000a49814723c */ /* 0x042fee0000001814 */
[----:B------:R-:W-:Y:S01]  /*16bc0*/  LDSM.16.M88.4 R188, [R192+0x2000] ;  /* 0x00200000c0bc783b */ /* 0x000fe20000000200 */
[C---:B------:R-:W-:Y:S07]  /*16bd0*/  HMMA.16816.F32 R24, R152.reuse, R166, R24 ;  /* 0x000000a69818723c */ /* 0x040fee0000001818 */
[----:B------:R-:W1:Y:S01]  /*16be0*/  LDSM.16.M88.4 R164, [R195] ;  /* 0x00000000c3a4783b */ /* 0x000e620000000200 */
[C---:B------:R-:W-:Y:S08]  /*16bf0*/  HMMA.16816.F32 R28, R152.reuse, R168, R28 ;  /* 0x000000a8981c723c */ /* 0x040ff0000000181c */
        /* <DEDUP_REMOVED lines=15> */
[C---:B-1----:R-:W-:Y:S01]  /*16cf0*/  HMMA.16816.F32 R4, R160.reuse, R164, R4 ;  /* 0x000000a4a004723c */ /* 0x042fe20000001804 */
[----:B------:R-:W-:Y:S07]  /*16d00*/  LDSM.16.M88.4 R172, [R209] ;  /* 0x00000000d1ac783b */ /* 0x000fee0000000200 */
[C---:B------:R-:W-:Y:S01]  /*16d10*/  HMMA.16816.F32 R8, R160.reuse, R166, R8 ;  /* 0x000000a6a008723c */ /* 0x040fe20000001808 */
[----:B------:R-:W-:Y:S07]  /*16d20*/  LDSM.16.M88.4 R164, [R211] ;  /* 0x00000000d3a4783b */ /* 0x000fee0000000200 */
[C---:B------:R-:W-:Y:S08]  /*16d30*/  HMMA.16816.F32 R12, R160.reuse, R152, R12 ;  /* 0x00000098a00c723c */ /* 0x040ff0000000180c */
        /* <DEDUP_REMOVED lines=14> */
[----:B------:R-:W4:Y:S07]  /*16e20*/  LDSM.16.M88.4 R148, [R208] ;  /* 0x00000000d094783b */ /* 0x000f2e0000000200 */
[C---:B-----5:R-:W-:Y:S08]  /*16e30*/  HMMA.16816.F32 R20, R184.reuse, R156, R20 ;  /* 0x0000009cb814723c */ /* 0x060ff00000001814 */
[C---:B------:R-:W-:Y:S01]  /*16e40*/  HMMA.16816.F32 R24, R184.reuse, R158, R24 ;  /* 0x0000009eb818723c */ /* 0x040fe20000001818 */
[----:B------:R-:W5:Y:S07]  /*16e50*/  LDSM.16.M88.4 R156, [R202+0x4000] ;  /* 0x00400000ca9c783b */ /* 0x000f6e0000000200 */
        /* <DEDUP_REMOVED lines=13> */
[C---:B----4-:R-:W-:Y:S08]  /*16f30*/  HMMA.16816.F32 R28, R160.reuse, R148, R28 ;  /* 0x00000094a01c723c */ /* 0x050ff0000000181c */
[----:B------:R-:W-:Y:S01]  /*16f40*/  HMMA.16816.F32 R32, R160, R150, R32 ;  /* 0x00000096a020723c */ /* 0x000fe20000001820 */
[----:B------:R-:W4:Y:S07]  /*16f50*/  LDSM.16.M88.4 R148, [R198+0x3800] ;  /* 0x00380000c694783b */ /* 0x000f2e0000000200 */
[C---:B-----5:R-:W-:Y:S01]  /*16f60*/  HMMA.16816.F32 R4, R156.reuse, R176, R4 ;  /* 0x000000b09c04723c */ /* 0x060fe20000001804 */
[----:B------:R-:W5:Y:S07]  /*16f70*/  LDSM.16.M88.4 R160, [R201+0x4000] ;  /* 0x00400000c9a0783b */ /* 0x000f6e0000000200 */
[C---:B------:R-:W-:Y:S01]  /*16f80*/  HMMA.16816.F32 R8, R156.reuse, R178, R8 ;  /* 0x000000b29c08723c */ /* 0x040fe20000001808 */
[----:B------:R-:W3:Y:S07]  /*16f90*/  LDSM.16.M88.4 R176, [R195+0x3000] ;  /* 0x00300000c3b0783b */ /* 0x000eee0000000200 */
[C---:B-1----:R-:W-:Y:S08]  /*16fa0*/  HMMA.16816.F32 R12, R156.reuse, R152, R12 ;  /* 0x000000989c0c723c */ /* 0x042ff0000000180c */
[C---:B------:R-:W-:Y:S01]  /*16fb0*/  HMMA.16816.F32 R16, R156.reuse, R154, R16 ;  /* 0x0000009a9c10723c */ /* 0x040fe20000001810 */
[----:B------:R-:W1:Y:S07]  /*16fc0*/  LDSM.16.M88.4 R152, [R195+0x3800] ;  /* 0x00380000c398783b */ /* 0x000e6e0000000200 */
[C---:B--2---:R-:W-:Y:S08]  /*16fd0*/  HMMA.16816.F32 R20, R156.reuse, R164, R20 ;  /* 0x000000a49c14723c */ /* 0x044ff00000001814 */
[C---:B------:R-:W-:Y:S01]  /*16fe0*/  HMMA.16816.F32 R24, R156.reuse, R166, R24 ;  /* 0x000000a69c18723c */ /* 0x040fe20000001818 */
[----:B------:R-:W-:Y:S07]  /*16ff0*/  LDSM.16.M88.4 R164, [R200+0x8000] ;  /* 0x00800000c8a4783b */ /* 0x000fee0000000200 */
[C---:B----4-:R-:W-:Y:S08]  /*17000*/  HMMA.16816.F32 R28, R156.reuse, R148, R28 ;  /* 0x000000949c1c723c */ /* 0x050ff0000000181c */
[----:B------:R-:W-:Y:S01]  /*17010*/  HMMA.16816.F32 R32, R156, R150, R32 ;  /* 0x000000969c20723c */ /* 0x000fe20000001820 */
[----:B------:R-:W2:Y:S07]  /*17020*/  LDSM.16.M88.4 R148, [R192+0x5000] ;  /* 0x00500000c094783b */ /* 0x000eae0000000200 */
[C---:B-----5:R-:W-:Y:S01]  /*17030*/  HMMA.16816.F32 R4, R160.reuse, R168, R4 ;  /* 0x000000a8a004723c */ /* 0x060fe20000001804 */
[----:B------:R-:W4:Y:S07]  /*17040*/  LDSM.16.M88.4 R156, [R192+0x5800] ;  /* 0x00580000c09c783b */ /* 0x000f2e0000000200 */
[C---:B------:R-:W-:Y:S01]  /*17050*/  HMMA.16816.F32 R8, R160.reuse, R170, R8 ;  /* 0x000000aaa008723c */ /* 0x040fe20000001808 */
[----:B------:R-:W5:Y:S07]  /*17060*/  LDSM.16.M88.4 R168, [R207] ;  /* 0x00000000cfa8783b */ /* 0x000f6e0000000200 */
[C---:B------:R-:W-:Y:S08]  /*17070*/  HMMA.16816.F32 R12, R160.reuse, R172, R12 ;  /* 0x000000aca00c723c */ /* 0x040ff0000000180c */
[C---:B------:R-:W-:Y:S01]  /*17080*/  HMMA.16816.F32 R16, R160.reuse, R174, R16 ;  /* 0x000000aea010723c */ /* 0x040fe20000001810 */
[----:B------:R-:W2:Y:S07]  /*17090*/  LDSM.16.M88.4 R172, [R206] ;  /* 0x00000000ceac783b */ /* 0x000eae0000000200 */
[C---:B---3--:R-:W-:Y:S08]  /*170a0*/  HMMA.16816.F32 R20, R160.reuse, R176, R20 ;  /* 0x000000b0a014723c */ /* 0x048ff00000001814 */
[C---:B------:R-:W-:Y:S01]  /*170b0*/  HMMA.16816.F32 R24, R160.reuse, R178, R24 ;  /* 0x000000b2a018723c */ /* 0x040fe20000001818 */
[----:B------:R-:W-:Y:S07]  /*170c0*/  LDSM.16.M88.4 R176, [R202+0x8000] ;  /* 0x00800000cab0783b */ /* 0x000fee0000000200 */
[C---:B-1----:R-:W-:Y:S08]  /*170d0*/  HMMA.16816.F32 R28, R160.reuse, R152, R28 ;  /* 0x00000098a01c723c */ /* 0x042ff0000000181c */
[----:B------:R-:W-:Y:S01]  /*170e0*/  HMMA.16816.F32 R32, R160, R154, R32 ;  /* 0x0000009aa020723c */ /* 0x000fe20000001820 */
[----:B------:R-:W1:Y:S07]  /*170f0*/  LDSM.16.M88.4 R152, [R205] ;  /* 0x00000000cd98783b */ /* 0x000e6e0000000200 */
[C---:B------:R-:W-:Y:S01]  /*17100*/  HMMA.16816.F32 R4, R180.reuse, R184, R4 ;  /* 0x000000b8b404723c */ /* 0x040fe20000001804 */
[----:B------:R-:W3:Y:S07]  /*17110*/  LDSM.16.M88.4 R160, [R204] ;  /* 0x00000000cca0783b */ /* 0x000eee0000000200 */
        /* <DEDUP_REMOVED lines=8> */
[C---:B----4-:R-:W-:Y:S08]  /*171a0*/  HMMA.16816.F32 R28, R180.reuse, R156, R28 ;  /* 0x0000009cb41c723c */ /* 0x050ff0000000181c */
[----:B------:R-:W-:Y:S01]  /*171b0*/  HMMA.16816.F32 R32, R180, R158, R32 ;  /* 0x0000009eb420723c */ /* 0x000fe20000001820 */
[----:B------:R-:W4:Y:S07]  /*171c0*/  LDSM.16.M88.4 R156, [R198+0x5000] ;  /* 0x00500000c69c783b */ /* 0x000f2e0000000200 */
[C---:B-----5:R-:W-:Y:S01]  /*171d0*/  HMMA.16816.F32 R4, R164.reuse, R168, R4 ;  /* 0x000000a8a404723c */ /* 0x060fe20000001804 */
[----:B------:R-:W-:Y:S07]  /*171e0*/  LDSM.16.M88.4 R180, [R201+0x8000] ;  /* 0x00800000c9b4783b */ /* 0x000fee0000000200 */
[C---:B------:R-:W-:Y:S01]  /*171f0*/  HMMA.16816.F32 R8, R164.reuse, R170, R8 ;  /* 0x000000aaa408723c */ /* 0x040fe20000001808 */
[----:B------:R-:W5:Y:S07]  /*17200*/  LDSM.16.M88.4 R168, [R198+0x5800] ;  /* 0x00580000c6a8783b */ /* 0x000f6e0000000200 */
[C---:B------:R-:W-:Y:S08]  /*17210*/  HMMA.16816.F32 R12, R164.reuse, R172, R12 ;  /* 0x000000aca40c723c */ /* 0x040ff0000000180c */
[C---:B------:R-:W-:Y:S08]  /*17220*/  HMMA.16816.F32 R16, R164.reuse, R174, R16 ;  /* 0x000000aea410723c */ /* 0x040ff00000001810 */
[C---:B-1----:R-:W-:Y:S08]  /*17230*/  HMMA.16816.F32 R20, R164.reuse, R152, R20 ;  /* 0x00000098a414723c */ /* 0x042ff00000001814 */
[C---:B------:R-:W-:Y:S08]  /*17240*/  HMMA.16816.F32 R24, R164.reuse, R154, R24 ;  /* 0x0000009aa418723c */ /* 0x040ff00000001818 */
[C---:B---3--:R-:W-:Y:S08]  /*17250*/  HMMA.16816.F32 R28, R164.reuse, R160, R28 ;  /* 0x000000a0a41c723c */ /* 0x048ff0000000181c */
[----:B------:R-:W-:Y:S08]  /*17260*/  HMMA.16816.F32 R32, R164, R162, R32 ;  /* 0x000000a2a420723c */ /* 0x000ff00000001820 */
[C---:B------:R-:W-:Y:S08]  /*17270*/  HMMA.16816.F32 R4, R176.reuse, R184, R4 ;  /* 0x000000b8b004723c */ /* 0x040ff00000001804 */
        /* <DEDUP_REMOVED lines=139> */
[----:B------:R-:W-:Y:S01]  /*17b30*/  FFMA.FTZ R11, R153, c[0x0][0x2d0], -R155 ;  /* 0x0000b400990b7a23 */ /* 0x000fe2000001089b */
        /* <DEDUP_REMOVED lines=24> */
[--C-:B------:R-:W-:Y:S01]  /*17cc0*/  FFMA.FTZ R5, R154, c[0x0][0x2d0], -R155.reuse ;  /* 0x0000b4009a057a23 */ /* 0x100fe2000001089b */
        /* <DEDUP_REMOVED lines=52> */
[----:B--2---:R-:W-:Y:S02]  /*18010*/  FFMA.FTZ R102, R151, c[0x0][0x2d0], -R155 ;  /* 0x0000b40097667a23 */ /* 0x004fe4000001089b */
[----:B------:R2:W-:Y:S01]  /*18020*/  MUFU.EX2 R188, R14 ;  /* 0x0000000e00bc7308 */ /* 0x0005e20000000800 */
[----:B------:R-:W-:Y:S01]  /*18030*/  @P0 LEA.HI.X R5, R5, c[0x0][0x1cc], R15, 0x1, P1 ;  /* 0x0000730005050a11 */ /* 0x000fe200008f0c0f */
[----:B------:R3:W-:Y:S01]  /*18040*/  @P0 LDGSTS.E.BYPASS.LTC128B.128 [R217+0x9100], [R6.64], !P4 ;  /* 0x0910000006d90fae */ /* 0x0007e2000e101d46 */
[C---:B------:R-:W-:Y:S02]  /*18050*/  FMUL.FTZ R43, R0.reuse, R43 ;  /* 0x0000002b002b7220 */ /* 0x040fe40000410000 */
[C---:B------:R-:W-:Y:S02]  /*18060*/  FMUL.FTZ R46, R0.reuse, R46 ;  /* 0x0000002e002e7220 */ /* 0x040fe40000410000 */
[C---:B------:R-:W-:Y:S02]  /*18070*/  FMUL.FTZ R47, R0.reuse, R47 ;  /* 0x0000002f002f7220 */ /* 0x040fe40000410000 */
[C---:B------:R-:W-:Y:S01]  /*18080*/  FMUL.FTZ R50, R0.reuse, R50 ;  /* 0x0000003200327220 */ /* 0x040fe20000410000 */
[----:B------:R4:W-:Y:S01]  /*18090*/  @P0 LDGSTS.E.BYPASS.LTC128B.128 [R217+0xb100], [R4.64], !P3 ;  /* 0x0b10000004d90fae */ /* 0x0009e2000d901d46 */
[----:B------:R4:W-:Y:S01]  /*180a0*/  MUFU.EX2 R220, R102 ;  /* 0x0000006600dc7308 */ /* 0x0009e20000000800 */
[----:B------:R-:W-:Y:S01]  /*180b0*/  FMUL.FTZ R51, R0, R51 ;  /* 0x0000003300337220 */ /* 0x000fe20000410000 */
[----:B------:R-:W-:Y:S01]  /*180c0*/  ISETP.GT.AND P0, PT, R216, R244, PT ;  /* 0x000000f4d800720c */ /* 0x000fe20003f04270 */
[C---:B------:R-:W-:Y:S01]  /*180d0*/  FMUL.FTZ R54, R0.reuse, R54 ;  /* 0x0000003600367220 */ /* 0x040fe20000410000 */
[----:B------:R-:W-:Y:S01]  /*180e0*/  MOV R216, R215 ;  /* 0x000000d700d87202 */ /* 0x000fe20000000f00 */
        /* <DEDUP_REMOVED lines=9> */
[C---:B---3--:R-:W-:Y:S01]  /*18180*/  FMUL.FTZ R6, R0.reuse, R110 ;  /* 0x0000006e00067220 */ /* 0x048fe20000410000 */
[----:B-----5:R-:W-:Y:S01]  /*18190*/  F2FP.PACK_AB R110, R223, R224 ;  /* 0x000000e0df6e723e */ /* 0x020fe200000000ff */
[C---:B------:R-:W-:Y:S02]  /*181a0*/  FMUL.FTZ R7, R0.reuse, R111 ;  /* 0x0000006f00077220 */ /* 0x040fe40000410000 */
[----:B------:R-:W-:Y:S01]  /*181b0*/  FMUL.FTZ R59, R0, R59 ;  /* 0x0000003b003b7220 */ /* 0x000fe20000410000 */
[----:B------:R-:W-:Y:S01]  /*181c0*/  LDSM.16.MT88.4 R120, [R194+0x2000] ;  /* 0x00200000c278783b */ /* 0x000fe20000004200 */
[----:B------:R2:W3:Y:S01]  /*181d0*/  MUFU.EX2 R187, R14 ;  /* 0x0000000e00bb7308 */ /* 0x0004e20000000800 */
[----:B----4-:R-:W-:Y:S02]  /*181e0*/  FFMA.FTZ R4, R156, c[0x0][0x2d0], -R101 ;  /* 0x0000b4009c047a23 */ /* 0x010fe40000010865 */
[----:B------:R-:W-:Y:S02]  /*181f0*/  FMUL.FTZ R5, R2, R109 ;  /* 0x0000006d02057220 */ /* 0x000fe40000410000 */
[----:B------:R-:W-:Y:S02]  /*18200*/  FFMA.FTZ R102, R160, c[0x0][0x2d0], -R155 ;  /* 0x0000b400a0667a23 */ /* 0x000fe4000001089b */
        /* <DEDUP_REMOVED lines=26> */
[C---:B------:R-:W-:Y:S02]  /*183b0*/  FMUL.FTZ R74, R0.reuse, R74 ;  /* 0x0000004a004a7220 */ /* 0x040fe40000410000 */
        /* <DEDUP_REMOVED lines=47> */
[----:B------:R-:W-:Y:S02]  /*186b0*/  FMUL.FTZ R92, R2, R92 ;  /* 0x0000005c025c7220 */ /* 0x000fe40000410000 */
        /* <DEDUP_REMOVED lines=15> */
[--C-:B-1----:R-:W-:Y:S02]  /*187b0*/  FFMA.FTZ R102, R165, c[0x0][0x2d0], -R155.reuse ;  /* 0x0000b400a5667a23 */ /* 0x102fe4000001089b */
        /* <DEDUP_REMOVED lines=16> */
[--C-:B-1----:R-:W-:Y:S02]  /*188c0*/  FFMA.FTZ R102, R167, c[0x0][0x2d0], -R155.reuse ;  /* 0x0000b400a7667a23 */ /* 0x102fe4000001089b */
        /* <DEDUP_REMOVED lines=61> */
[----:B---3--:R-:W-:Y:S02]  /*18ca0*/  FFMA.FTZ R102, R172, c[0x0][0x2d0], -R101 ;  /* 0x0000b400ac667a23 */ /* 0x008fe40000010865 */
        /* <DEDUP_REMOVED lines=8> */
[--C-:B---3--:R-:W-:Y:S02]  /*18d30*/  FFMA.FTZ R102, R178, c[0x0][0x2d0], -R155.reuse ;  /* 0x0000b400b2667a23 */ /* 0x108fe4000001089b */
        /* <DEDUP_REMOVED lines=11> */
[----:B------:R4:W5:Y:S06]  /*18df0*/  MUFU.EX2 R179, R102 ;  /* 0x0000006600b37308 */ /* 0x00096c0000000800 */
[C---:B------:R-:W-:Y:S08]  /*18e00*/  HMMA.16816.F32 R84, R108.reuse, R124, R84 ;  /* 0x0000007c6c54723c */ /* 0x040ff00000001854 */
[C---:B------:R-:W-:Y:S01]  /*18e10*/  HMMA.16816.F32 R88, R108.reuse, R126, R88 ;  /* 0x0000007e6c58723c */ /* 0x040fe20000001858 */
[----:B------:R-:W3:Y:S07]  /*18e20*/  LDSM.16.MT88.4 R124, [R193+0x3000] ;  /* 0x00300000c17c783b */ /* 0x000eee0000004200 */
        /* <DEDUP_REMOVED lines=10> */
[----:B----4-:R-:W-:Y:S02]  /*18ed0*/  FFMA.FTZ R102, R177, c[0x0][0x2d0], -R155 ;  /* 0x0000b400b1667a23 */ /* 0x010fe4000001089b */
[----:B------:R-:W-:Y:S03]  /*18ee0*/  LDSM.16.MT88.4 R152, [R193+0x3800] ;  /* 0x00380000c198783b */ /* 0x000fe60000004200 */
[C---:B------:R-:W-:Y:S01]  /*18ef0*/  HMMA.16816.F32 R8, R108.reuse, R118, R8 ;  /* 0x000000766c08723c */ /* 0x040fe20000001808 */
[----:B------:R1:W-:Y:S04]  /*18f00*/  MUFU.EX2 R177, R102 ;  /* 0x0000006600b17308 */ /* 0x0003e80000000800 */
[----:B------:R-:W4:Y:S03]  /*18f10*/  LDSM.16.MT88.4 R116, [R193+0x5000] ;  /* 0x00500000c174783b */ /* 0x000f260000004200 */
[C---:B------:R-:W-:Y:S08]  /*18f20*/  HMMA.16816.F32 R12, R108.reuse, R128, R12 ;  /* 0x000000806c0c723c */ /* 0x040ff0000000180c */
[C---:B------:R-:W-:Y:S01]  /*18f30*/  HMMA.16816.F32 R16, R108.reuse, R130, R16 ;  /* 0x000000826c10723c */ /* 0x040fe20000001810 */
[----:B------:R-:W-:Y:S07]  /*18f40*/  LDSM.16.MT88.4 R128, [R197+0x1800] ;  /* 0x00180000c580783b */ /* 0x000fee0000004200 */
[C---:B---3--:R-:W-:Y:S04]  /*18f50*/  HMMA.16816.F32 R20, R108.reuse, R120, R20 ;  /* 0x000000786c14723c */ /* 0x048fe80000001814 */
[--C-:B-1----:R-:W-:Y:S04]  /*18f60*/  FFMA.FTZ R102, R235, c[0x0][0x2d0], -R101.reuse ;  /* 0x0000b400eb667a23 */ /* 0x102fe80000010865 */
[C---:B------:R-:W-:Y:S01]  /*18f70*/  HMMA.16816.F32 R24, R108.reuse, R122, R24 ;  /* 0x0000007a6c18723c */ /* 0x040fe20000001818 */
[----:B------:R-:W1:Y:S01]  /*18f80*/  LDSM.16.MT88.4 R120, [R194+0x5000] ;  /* 0x00500000c278783b */ /* 0x000e620000004200 */
[----:B------:R3:W-:Y:S06]  /*18f90*/  MUFU.EX2 R172, R102 ;  /* 0x0000006600ac7308 */ /* 0x0007ec0000000800 */
[C---:B------:R-:W-:Y:S08]  /*18fa0*/  HMMA.16816.F32 R28, R108.reuse, R132, R28 ;  /* 0x000000846c1c723c */ /* 0x040ff0000000181c */
[C---:B------:R-:W-:Y:S08]  /*18fb0*/  HMMA.16816.F32 R32, R108.reuse, R134, R32 ;  /* 0x000000866c20723c */ /* 0x040ff00000001820 */
[C---:B------:R-:W-:Y:S04]  /*18fc0*/  HMMA.16816.F32 R36, R108.reuse, R124, R36 ;  /* 0x0000007c6c24723c */ /* 0x040fe80000001824 */
[--C-:B---3--:R-:W-:Y:S02]  /*18fd0*/  FFMA.FTZ R102, R236, c[0x0][0x2d0], -R101.reuse ;  /* 0x0000b400ec667a23 */ /* 0x108fe40000010865 */
[----:B------:R-:W-:Y:S02]  /*18fe0*/  FFMA.FTZ R101, R140, c[0x0][0x2d0], -R101 ;  /* 0x0000b4008c657a23 */ /* 0x000fe40000010865 */
[C---:B------:R-:W-:Y:S01]  /*18ff0*/  HMMA.16816.F32 R40, R108.reuse, R126, R40 ;  /* 0x0000007e6c28723c */ /* 0x040fe20000001828 */
[----:B------:R-:W3:Y:S01]  /*19000*/  LDSM.16.MT88.4 R124, [R197+0x5000] ;  /* 0x00500000c57c783b */ /* 0x000ee20000004200 */
[----:B------:R-:W1:Y:S06]  /*19010*/  MUFU.EX2 R102, R102 ;  /* 0x0000006600667308 */ /* 0x000e6c0000000800 */
[C---:B------:R-:W-:Y:S04]  /*19020*/  HMMA.16816.F32 R44, R108.reuse, R136, R44 ;  /* 0x000000886c2c723c */ /* 0x040fe8000000182c */
[----:B------:R-:W1:Y:S04]  /*19030*/  MUFU.EX2 R101, R101 ;  /* 0x0000006500657308 */ /* 0x000e680000000800 */
[C---:B------:R-:W-:Y:S01]  /*19040*/  HMMA.16816.F32 R48, R108.reuse, R138, R48 ;  /* 0x0000008a6c30723c */ /* 0x040fe20000001830 */
[----:B------:R-:W-:Y:S07]  /*19050*/  LDSM.16.MT88.4 R136, [R196+0x1800] ;  /* 0x00180000c488783b */ /* 0x000fee0000004200 */
[C---:B------:R-:W-:Y:S07]  /*19060*/  HMMA.16816.F32 R52, R108.reuse, R148, R52 ;  /* 0x000000946c34723c */ /* 0x040fee0000001834 */
[----:B-----5:R-:W-:Y:S01]  /*19070*/  F2FP.PACK_AB R148, R179, R180 ;  /* 0x000000b4b394723e */ /* 0x020fe200000000ff */
[C---:B------:R-:W-:Y:S04]  /*19080*/  HMMA.16816.F32 R56, R108.reuse, R150, R56 ;  /* 0x000000966c38723c */ /* 0x040fe80000001838 */
[----:B-1----:R-:W-:Y:S03]  /*19090*/  F2FP.PACK_AB R149, R102, R172 ;  /* 0x000000ac6695723e */ /* 0x002fe600000000ff */
[----:B------:R-:W-:Y:S01]  /*190a0*/  F2FP.PACK_AB R150, R177, R178 ;  /* 0x000000b2b196723e */ /* 0x000fe200000000ff */
[C---:B--2---:R-:W-:Y:S04]  /*190b0*/  HMMA.16816.F32 R60, R108.reuse, R112, R60 ;  /* 0x000000706c3c723c */ /* 0x044fe8000000183c */
[----:B------:R-:W-:Y:S04]  /*190c0*/  F2FP.PACK_AB R151, R101, R103 ;  /* 0x000000676597723e */ /* 0x000fe800000000ff */
[C---:B------:R-:W-:Y:S01]  /*190d0*/  HMMA.16816.F32 R64, R108.reuse, R114, R64 ;  /* 0x000000726c40723c */ /* 0x040fe20000001840 */
[----:B------:R-:W1:Y:S07]  /*190e0*/  LDSM.16.MT88.4 R112, [R196+0x5000] ;  /* 0x00500000c470783b */ /* 0x000e6e0000004200 */
[C---:B----4-:R-:W-:Y:S08]  /*190f0*/  HMMA.16816.F32 R68, R108.reuse, R116, R68 ;  /* 0x000000746c44723c */ /* 0x050ff00000001844 */
[C---:B------:R-:W-:Y:S01]  /*19100*/  HMMA.16816.F32 R72, R108.reuse, R118, R72 ;  /* 0x000000766c48723c */ /* 0x040fe20000001848 */
[----:B------:R-:W2:Y:S07]  /*19110*/  LDSM.16.MT88.4 R116, [R193+0x1800] ;  /* 0x00180000c174783b */ /* 0x000eae0000004200 */
[C---:B------:R-:W-:Y:S08]  /*19120*/  HMMA.16816.F32 R76, R108.reuse, R120, R76 ;  /* 0x000000786c4c723c */ /* 0x040ff0000000184c */
[C---:B------:R-:W-:Y:S01]  /*19130*/  HMMA.16816.F32 R80, R108.reuse, R122, R80 ;  /* 0x0000007a6c50723c */ /* 0x040fe20000001850 */
[----:B------:R-:W4:Y:S07]  /*19140*/  LDSM.16.MT88.4 R120, [R194+0x1800] ;  /* 0x00180000c278783b */ /* 0x000f2e0000004200 */
[C---:B---3--:R-:W-:Y:S08]  /*19150*/  HMMA.16816.F32 R84, R108.reuse, R124, R84 ;  /* 0x0000007c6c54723c */ /* 0x048ff00000001854 */
[C---:B------:R-:W-:Y:S08]  /*19160*/  HMMA.16816.F32 R88, R108.reuse, R126, R88 ;  /* 0x0000007e6c58723c */ /* 0x040ff00000001858 */
[C---:B-1----:R-:W-:Y:S08]  /*19170*/  HMMA.16816.F32 R92, R108.reuse, R112, R92 ;  /* 0x000000706c5c723c */ /* 0x042ff0000000185c */
[----:B------:R-:W-:Y:S08]  /*19180*/  HMMA.16816.F32 R96, R108, R114, R96 ;  /* 0x000000726c60723c */ /* 0x000ff00000001860 */
[C---:B--2---:R-:W-:Y:S01]  /*19190*/  HMMA.16816.F32 R108, R148.reuse, R116, R4 ;  /* 0x00000074946c723c */ /* 0x044fe20000001804 */
[----:B------:R-:W1:Y:S07]  /*191a0*/  LDSM.16.MT88.4 R4, [R194+0x5800] ;  /* 0x00580000c204783b */ /* 0x000e6e0000004200 */
[C---:B------:R-:W-:Y:S01]  /*191b0*/  HMMA.16816.F32 R112, R148.reuse, R118, R8 ;  /* 0x000000769470723c */ /* 0x040fe20000001808 */
[----:B------:R-:W2:Y:S07]  /*191c0*/  LDSM.16.MT88.4 R8, [R197+0x5800] ;  /* 0x00580000c508783b */ /* 0x000eae0000004200 */
[C---:B----4-:R-:W-:Y:S01]  /*191d0*/  HMMA.16816.F32 R116, R148.reuse, R120, R12 ;  /* 0x000000789474723c */ /* 0x050fe2000000180c */
        /* <DEDUP_REMOVED lines=34> */
.L_x_720:
[----:B------:R-:W-:-:S13]  /*19400*/  ISETP.GE.AND P0, PT, R215, R227, PT ;  /* 0x000000e3d700720c */ /* 0x000fda0003f06270 */
[----:B------:R-:W-:Y:S05]  /*19410*/  @!P0 BRA `(.L_x_722) ;  /* 0x000038b000008947 */ /* 0x000fea0003800000 */
[----:B------:R-:W-:Y:S02]  /*19420*/  MOV R102, R8 ;  /* 0x0000000800667202 */ /* 0x000fe40000000f00 */
[----:B------:R-:W-:Y:S02]  /*19430*/  MOV R101, R100 ;  /* 0x0000006400657202 */ /* 0x000fe40000000f00 */
.L_x_731:
[----:B------:R-:W-:Y:S01]  /*19440*/  SHF.R.S32.HI R0, RZ, 0x1f, R215 ;  /* 0x0000001fff007819 */ /* 0x000fe200000114d7 */
[----:B------:R-:W-:Y:S04]  /*19450*/  DEPBAR.LE SB0, 0x0 ;  /* 0x000080000000791a */ /* 0x000fe80000000000 */
[----:B------:R-:W-:Y:S01]  /*19460*/  IMAD R0, R0, c[0x0][0x208], RZ ;  /* 0x0000820000007a24 */ /* 0x000fe200078e02ff */
[----:B------:R-:W-:Y:S01]  /*19470*/  WARPSYNC 0xffffffff ;  /* 0xffffffff00007948 */ /* 0x000fe20003800000 */
[----:B------:R-:W-:Y:S01]  /*19480*/  BAR.SYNC.DEFER_BLOCKING 0x0 ;  /* 0x0000000000007b1d */ /* 0x000fe20000010000 */
[C---:B------:R-:W-:Y:S01]  /*19490*/  IMAD.WIDE.U32 R2, R215.reuse, c[0x0][0x208], RZ ;  /* 0x00008200d7027a25 */ /* 0x040fe200078e00ff */
[----:B------:R-:W-:Y:S03]  /*194a0*/  MOV R216, c[0x0][0x2c4] ;  /* 0x0000b10000d87a02 */ /* 0x000fe60000000f00 */
[----:B------:R-:W-:Y:S01]  /*194b0*/  IMAD R0, R215, c[0x0][0x20c], R0 ;  /* 0x00008300d7007a24 */ /* 0x000fe200078e0200 */
[----:B------:R-:W-:Y:S01]  /*194c0*/  ISETP.NE.AND P6, PT, R216, 0x1, PT ;  /* 0x00000001d800780c */ /* 0x000fe20003fc5270 */
[----:B------:R-:W-:Y:S02]  /*194d0*/  IMAD.MOV.U32 R6, RZ, RZ, c[0x0][0x208] ;  /* 0x00008200ff067624 */ /* 0x000fe400078e00ff */
[----:B------:R-:W-:Y:S02]  /*194e0*/  IMAD.SHL.U32 R4, R2, 0x40, RZ ;  /* 0x0000004002047824 */ /* 0x000fe400078e00ff */
[----:B------:R-:W-:Y:S02]  /*194f0*/  IMAD.IADD R0, R3, 0x1, R0 ;  /* 0x0000000103007824 */ /* 0x000fe400078e0200 */
[----:B------:R-:W-:Y:S01]  /*19500*/  IMAD.MOV.U32 R7, RZ, RZ, c[0x0][0x20c] ;  /* 0x00008300ff077624 */ /* 0x000fe200078e00ff */
[----:B------:R-:W-:Y:S02]  /*19510*/  LEA R3, P0, R6, R4, 0x5 ;  /* 0x0000000406037211 */ /* 0x000fe400078028ff */
[----:B------:R-:W-:Y:S02]  /*19520*/  SHF.L.U64.HI R0, R2, 0x6, R0 ;  /* 0x0000000602007819 */ /* 0x000fe40000010200 */
[----:B------:R-:W-:Y:S02]  /*19530*/  IADD3 R5, P1, R4, R230, RZ ;  /* 0x000000e604057210 */ /* 0x000fe40007f3e0ff */
[----:B------:R-:W-:Y:S02]  /*19540*/  LEA.HI.X R2, R6, R0, R7, 0x5, P0 ;  /* 0x0000000006027211 */ /* 0x000fe400000f2c07 */
[----:B------:R-:W-:Y:S02]  /*19550*/  IADD3 R7, P0, R230, 0x40, RZ ;  /* 0x00000040e6077810 */ /* 0x000fe40007f1e0ff */
[C---:B------:R-:W-:Y:S01]  /*19560*/  LEA R28, P2, R5.reuse, c[0x0][0x1f8], 0x1 ;  /* 0x00007e00051c7a11 */ /* 0x040fe200078408ff */
[----:B------:R-:W-:Y:S01]  /*19570*/  LDSM.16.M88.4 R32, [R199] ;  /* 0x00000000c720783b */ /* 0x000fe20000000200 */
[----:B------:R-:W-:Y:S01]  /*19580*/  IADD3.X R12, R0, R233, RZ, P1, !PT ;  /* 0x000000e9000c7210 */ /* 0x000fe20000ffe4ff */
[--C-:B------:R-:W-:Y:S01]  /*19590*/  IMAD.X R6, RZ, RZ, R233.reuse, P0 ;  /* 0x000000ffff067224 */ /* 0x100fe200000e06e9 */
[----:B------:R-:W-:Y:S01]  /*195a0*/  IADD3 R13, P1, R4, R7, RZ ;  /* 0x00000007040d7210 */ /* 0x000fe20007f3e0ff */
[----:B------:R-:W-:Y:S01]  /*195b0*/  ULDC UR4, c[0x0][0x324] ;  /* 0x0000c90000047ab9 */ /* 0x000fe20000000800 */
[----:B------:R-:W-:Y:S01]  /*195c0*/  LEA.HI.X R29, R5, c[0x0][0x1fc], R12, 0x1, P2 ;  /* 0x00007f00051d7a11 */ /* 0x000fe200010f0c0c */
[----:B------:R-:W-:Y:S01]  /*195d0*/  ULOP3.LUT UR4, URZ, UR4, URZ, 0x33, !UPT ;  /* 0x000000043f047292 */ /* 0x000fe2000f8e333f */
[----:B------:R-:W-:Y:S01]  /*195e0*/  IADD3 R5, P0, R230, 0x80, RZ ;  /* 0x00000080e6057810 */ /* 0x000fe20007f1e0ff */
[----:B------:R-:W1:Y:S01]  /*195f0*/  LDSM.16.M88.4 R8, [R192] ;  /* 0x00000000c008783b */ /* 0x000e620000000200 */
[----:B------:R-:W-:Y:S01]  /*19600*/  IMAD.X R14, R0, 0x1, R6, P1 ;  /* 0x00000001000e7824 */ /* 0x000fe200008e0606 */
[C---:B------:R-:W-:Y:S02]  /*19610*/  LEA R22, P1, R13.reuse, c[0x0][0x1f8], 0x1 ;  /* 0x00007e000d167a11 */ /* 0x040fe400078208ff */
[--C-:B------:R-:W-:Y:S01]  /*19620*/  IMAD.X R12, RZ, RZ, R233.reuse, P0 ;  /* 0x000000ffff0c7224 */ /* 0x100fe200000e06e9 */
[----:B------:R-:W-:Y:S02]  /*19630*/  IADD3 R4, P0, R4, R5, RZ ;  /* 0x0000000504047210 */ /* 0x000fe40007f1e0ff */
[----:B------:R-:W2:Y:S01]  /*19640*/  LDSM.16.M88.4 R16, [R192+0x800] ;  /* 0x00080000c010783b */ /* 0x000ea20000000200 */
[----:B------:R-:W-:Y:S02]  /*19650*/  LEA.HI.X R23, R13, c[0x0][0x1fc], R14, 0x1, P1 ;  /* 0x00007f000d177a11 */ /* 0x000fe400008f0c0e */
[C---:B------:R-:W-:Y:S02]  /*19660*/  IADD3 R7, P1, R3.reuse, R7, RZ ;  /* 0x0000000703077210 */ /* 0x040fe40007f3e0ff */
[----:B------:R-:W-:Y:S02]  /*19670*/  IADD3.X R13, R0, R12, RZ, P0, !PT ;  /* 0x0000000c000d7210 */ /* 0x000fe400007fe4ff */
        /* <DEDUP_REMOVED lines=17> */
[C---:B-1----:R-:W-:Y:S02]  /*19790*/  HMMA.16816.F32 R4, R32.reuse, R8, RZ ;  /* 0x000000082004723c */ /* 0x042fe400000018ff */
[----:B------:R-:W1:Y:S01]  /*197a0*/  LDSM.16.M88.4 R160, [R214] ;  /* 0x00000000d6a0783b */ /* 0x000e620000000200 */
[----:B------:R-:W-:Y:S05]  /*197b0*/  ISETP.GT.AND P0, PT, R215, R227, PT ;  /* 0x000000e3d700720c */ /* 0x000fea0003f04270 */
[C---:B------:R-:W-:Y:S01]  /*197c0*/  HMMA.16816.F32 R8, R32.reuse, R10, RZ ;  /* 0x0000000a2008723c */ /* 0x040fe200000018ff */
        /* <DEDUP_REMOVED lines=10> */
[----:B------:R2:W-:Y:S07]  /*19870*/  LDGSTS.E.BYPASS.LTC128B.128 [R217+0x5100], [R14.64], !P3 ;  /* 0x051000000ed97fae */ /* 0x0005ee000d901d46 */
[----:B------:R-:W-:Y:S07]  /*19880*/  LDSM.16.M88.4 R172, [R202] ;  /* 0x00000000caac783b */ /* 0x000fee0000000200 */
[----:B------:R-:W0:Y:S07]  /*19890*/  LDGDEPBAR ;  /* 0x00000000000079af */ /* 0x000e2e0000000000 */
[----:B------:R-:W1:Y:S01]  /*198a0*/  LDSM.16.M88.4 R176, [R198] ;  /* 0x00000000c6b0783b */ /* 0x000e620000000200 */
[C---:B--2---:R-:W-:Y:S06]  /*198b0*/  HMMA.16816.F32 R12, R32.reuse, R16, RZ ;  /* 0x00000010200c723c */ /* 0x044fec00000018ff */
[----:B------:R-:W-:Y:S02]  /*198c0*/  LDSM.16.M88.4 R180, [R198+0x1000] ;  /* 0x00100000c6b4783b */ /* 0x000fe40000000200 */
[C---:B------:R-:W-:Y:S05]  /*198d0*/  HMMA.16816.F32 R16, R32.reuse, R18, RZ ;  /* 0x000000122010723c */ /* 0x040fea00000018ff */
[----:B------:R-:W-:Y:S03]  /*198e0*/  LDSM.16.M88.4 R184, [R201] ;  /* 0x00000000c9b8783b */ /* 0x000fe60000000200 */
[C---:B---3--:R-:W-:Y:S04]  /*198f0*/  HMMA.16816.F32 R20, R32.reuse, R24, RZ ;  /* 0x000000182014723c */ /* 0x048fe800000018ff */
[----:B------:R-:W-:Y:S04]  /*19900*/  LDSM.16.M88.4 R188, [R195] ;  /* 0x00000000c3bc783b */ /* 0x000fe80000000200 */
[C---:B------:R-:W-:Y:S08]  /*19910*/  HMMA.16816.F32 R24, R32.reuse, R26, RZ ;  /* 0x0000001a2018723c */ /* 0x040ff000000018ff */
[C---:B----4-:R-:W-:Y:S08]  /*19920*/  HMMA.16816.F32 R28, R32.reuse, R148, RZ ;  /* 0x00000094201c723c */ /* 0x050ff000000018ff */
[----:B------:R-:W-:Y:S01]  /*19930*/  HMMA.16816.F32 R32, R32, R150, RZ ;  /* 0x000000962020723c */ /* 0x000fe200000018ff */
[----:B------:R-:W2:Y:S07]  /*19940*/  LDSM.16.M88.4 R148, [R198+0x800] ;  /* 0x00080000c694783b */ /* 0x000eae0000000200 */
[C---:B-----5:R-:W-:Y:S08]  /*19950*/  HMMA.16816.F32 R4, R152.reuse, R156, R4 ;  /* 0x0000009c9804723c */ /* 0x060ff00000001804 */
[C---:B------:R-:W-:Y:S01]  /*19960*/  HMMA.16816.F32 R8, R152.reuse, R158, R8 ;  /* 0x0000009e9808723c */ /* 0x040fe20000001808 */
[----:B------:R-:W3:Y:S07]  /*19970*/  LDSM.16.M88.4 R156, [R198+0x1800] ;  /* 0x00180000c69c783b */ /* 0x000eee0000000200 */
[C---:B-1----:R-:W-:Y:S08]  /*19980*/  HMMA.16816.F32 R12, R152.reuse, R160, R12 ;  /* 0x000000a0980c723c */ /* 0x042ff0000000180c */
[C---:B------:R-:W-:Y:S01]  /*19990*/  HMMA.16816.F32 R16, R152.reuse, R162, R16 ;  /* 0x000000a29810723c */ /* 0x040fe20000001810 */
[----:B------:R-:W-:Y:S07]  /*199a0*/  LDSM.16.M88.4 R160, [R195+0x1000] ;  /* 0x00100000c3a0783b */ /* 0x000fee0000000200 */
[C---:B------:R-:W-:Y:S08]  /*199b0*/  HMMA.16816.F32 R20, R152.reuse, R164, R20 ;  /* 0x000000a49814723c */ /* 0x040ff00000001814 */
[C---:B------:R-:W-:Y:S01]  /*199c0*/  HMMA.16816.F32 R24, R152.reuse, R166, R24 ;  /* 0x000000a69818723c */ /* 0x040fe20000001818 */
[----:B------:R-:W-:Y:S07]  /*199d0*/  LDSM.16.M88.4 R164, [R195+0x1800] ;  /* 0x00180000c3a4783b */ /* 0x000fee0000000200 */
[C---:B------:R-:W-:Y:S08]  /*199e0*/  HMMA.16816.F32 R28, R152.reuse, R168, R28 ;  /* 0x000000a8981c723c */ /* 0x040ff0000000181c */
[----:B------:R-:W-:Y:S01]  /*199f0*/  HMMA.16816.F32 R32, R152, R170, R32 ;  /* 0x000000aa9820723c */ /* 0x000fe20000001820 */
[----:B------:R-:W1:Y:S07]  /*19a00*/  LDSM.16.M88.4 R152, [R195+0x800] ;  /* 0x00080000c398783b */ /* 0x000e6e0000000200 */
[C---:B------:R-:W-:Y:S01]  /*19a10*/  HMMA.16816.F32 R4, R172.reuse, R176, R4 ;  /* 0x000000b0ac04723c */ /* 0x040fe20000001804 */
[----:B------:R-:W-:Y:S07]  /*19a20*/  LDSM.16.M88.4 R168, [R199+0x4000] ;  /* 0x00400000c7a8783b */ /* 0x000fee0000000200 */
[C---:B------:R-:W-:Y:S01]  /*19a30*/  HMMA.16816.F32 R8, R172.reuse, R178, R8 ;  /* 0x000000b2ac08723c */ /* 0x040fe20000001808 */
[----:B------:R-:W4:Y:S07]  /*19a40*/  LDSM.16.M88.4 R176, [R192+0x2000] ;  /* 0x00200000c0b0783b */ /* 0x000f2e0000000200 */
[C---:B--2---:R-:W-:Y:S08]  /*19a50*/  HMMA.16816.F32 R12, R172.reuse, R148, R12 ;  /* 0x00000094ac0c723c */ /* 0x044ff0000000180c */
[C---:B------:R-:W-:Y:S01]  /*19a60*/  HMMA.16816.F32 R16, R172.reuse, R150, R16 ;  /* 0x00000096ac10723c */ /* 0x040fe20000001810 */
[----:B------:R-:W2:Y:S07]  /*19a70*/  LDSM.16.M88.4 R148, [R192+0x2800] ;  /* 0x00280000c094783b */ /* 0x000eae0000000200 */
[C---:B------:R-:W-:Y:S08]  /*19a80*/  HMMA.16816.F32 R20, R172.reuse, R180, R20 ;  /* 0x000000b4ac14723c */ /* 0x040ff00000001814 */
[C---:B------:R-:W-:Y:S01]  /*19a90*/  HMMA.16816.F32 R24, R172.reuse, R182, R24 ;  /* 0x000000b6ac18723c */ /* 0x040fe20000001818 */
[----:B------:R-:W-:Y:S07]  /*19aa0*/  LDSM.16.M88.4 R180, [R200+0x4000] ;  /* 0x00400000c8b4783b */ /* 0x000fee0000000200 */
[C---:B---3--:R-:W-:Y:S08]  /*19ab0*/  HMMA.16816.F32 R28, R172.reuse, R156, R28 ;  /* 0x0000009cac1c723c */ /* 0x048ff0000000181c */
[----:B------:R-:W-:Y:S01]  /*19ac0*/  HMMA.16816.F32 R32, R172, R158, R32 ;  /* 0x0000009eac20723c */ /* 0x000fe20000001820 */
[----:B------:R-:W3:Y:S07]  /*19ad0*/  LDSM.16.M88.4 R156, [R192+0x3000] ;  /* 0x00300000c09c783b */ /* 0x000eee0000000200 */
[C---:B------:R-:W-:Y:S01]  /*19ae0*/  HMMA.16816.F32 R4, R184.reuse, R188, R4 ;  /* 0x000000bcb804723c */ /* 0x040fe20000001804 */
[----:B------:R-:W5:Y:S07]  /*19af0*/  LDSM.16.M88.4 R172, [R192+0x3800] ;  /* 0x00380000c0ac783b */ /* 0x000f6e0000000200 */
[C---:B------:R-:W-:Y:S01]  /*19b00*/  HMMA.16816.F32 R8, R184.reuse, R190, R8 ;  /* 0x000000beb808723c */ /* 0x040fe20000001808 */
[----:B------:R-:W2:Y:S07]  /*19b10*/  LDSM.16.M88.4 R188, [R211] ;  /* 0x00000000d3bc783b */ /* 0x000eae0000000200 */
        /* <DEDUP_REMOVED lines=9> */
[C---:B----4-:R-:W-:Y:S01]  /*19bb0*/  HMMA.16816.F32 R4, R168.reuse, R176, R4 ;  /* 0x000000b0a804723c */ /* 0x050fe20000001804 */
[----:B------:R-:W-:Y:S07]  /*19bc0*/  LDSM.16.M88.4 R184, [R198+0x2000] ;  /* 0x00200000c6b8783b */ /* 0x000fee0000000200 */
[C---:B------:R-:W-:Y:S01]  /*19bd0*/  HMMA.16816.F32 R8, R168.reuse, R178, R8 ;  /* 0x000000b2a808723c */ /* 0x040fe20000001808 */
[----:B------:R-:W4:Y:S07]  /*19be0*/  LDSM.16.M88.4 R176, [R202+0x4000] ;  /* 0x00400000cab0783b */ /* 0x000f2e0000000200 */
[C---:B--2---:R-:W-:Y:S08]  /*19bf0*/  HMMA.16816.F32 R12, R168.reuse, R148, R12 ;  /* 0x00000094a80c723c */ /* 0x044ff0000000180c */
[C---:B------:R-:W-:Y:S01]  /*19c00*/  HMMA.16816.F32 R16, R168.reuse, R150, R16 ;  /* 0x00000096a810723c */ /* 0x040fe20000001810 */
[----:B------:R-:W2:Y:S07]  /*19c10*/  LDSM.16.M88.4 R148, [R198+0x2800] ;  /* 0x00280000c694783b */ /* 0x000eae0000000200 */
[C---:B---3--:R-:W-:Y:S08]  /*19c20*/  HMMA.16816.F32 R20, R168.reuse, R156, R20 ;  /* 0x0000009ca814723c */ /* 0x048ff00000001814 */
[C---:B------:R-:W-:Y:S01]  /*19c30*/  HMMA.16816.F32 R24, R168.reuse, R158, R24 ;  /* 0x0000009ea818723c */ /* 0x040fe20000001818 */
[----:B------:R-:W3:Y:S07]  /*19c40*/  LDSM.16.M88.4 R156, [R198+0x3000] ;  /* 0x00300000c69c783b */ /* 0x000eee0000000200 */
[C---:B-----5:R-:W-:Y:S08]  /*19c50*/  HMMA.16816.F32 R28, R168.reuse, R172, R28 ;  /* 0x000000aca81c723c */ /* 0x060ff0000000181c */
[----:B------:R-:W-:Y:S01]  /*19c60*/  HMMA.16816.F32 R32, R168, R174, R32 ;  /* 0x000000aea820723c */ /* 0x000fe20000001820 */
[----:B------:R-:W5:Y:S07]  /*19c70*/  LDSM.16.M88.4 R168, [R198+0x3800] ;  /* 0x00380000c6a8783b */ /* 0x000f6e0000000200 */
[C---:B------:R-:W-:Y:S01]  /*19c80*/  HMMA.16816.F32 R4, R180.reuse, R188, R4 ;  /* 0x000000bcb404723c */ /* 0x040fe20000001804 */
[----:B------:R-:W-:Y:S07]  /*19c90*/  LDSM.16.M88.4 R172, [R201+0x4000] ;  /* 0x00400000c9ac783b */ /* 0x000fee0000000200 */
[C---:B------:R-:W-:Y:S01]  /*19ca0*/  HMMA.16816.F32 R8, R180.reuse, R190, R8 ;  /* 0x000000beb408723c */ /* 0x040fe20000001808 */
[----:B------:R-:W2:Y:S07]  /*19cb0*/  LDSM.16.M88.4 R188, [R195+0x2000] ;  /* 0x00200000c3bc783b */ /* 0x000eae0000000200 */
        /* <DEDUP_REMOVED lines=53> */
[C---:B------:R-:W-:Y:S08]  /*1a010*/  HMMA.16816.F32 R16, R176.reuse, R154, R16 ;  /* 0x0000009ab010723c */ /* 0x040ff00000001810 */
[C---:B------:R-:W-:Y:S08]  /*1a020*/  HMMA.16816.F32 R20, R176.reuse, R160, R20 ;  /* 0x000000a0b014723c */ /* 0x040ff00000001814 */
[C---:B------:R-:W-:Y:S08]  /*1a030*/  HMMA.16816.F32 R24, R176.reuse, R162, R24 ;  /* 0x000000a2b018723c */ /* 0x040ff00000001818 */
[C---:B------:R-:W-:Y:S08]  /*1a040*/  HMMA.16816.F32 R28, R176.reuse, R164, R28 ;  /* 0x000000a4b01c723c */ /* 0x040ff0000000181c */
[----:B------:R-:W-:Y:S08]  /*1a050*/  HMMA.16816.F32 R32, R176, R166, R32 ;  /* 0x000000a6b020723c */ /* 0x000ff00000001820 */
[C---:B----4-:R-:W-:Y:S08]  /*1a060*/  HMMA.16816.F32 R4, R172.reuse, R184, R4 ;  /* 0x000000b8ac04723c */ /* 0x050ff00000001804 */
[C---:B------:R-:W-:Y:S08]  /*1a070*/  HMMA.16816.F32 R8, R172.reuse, R186, R8 ;  /* 0x000000baac08723c */ /* 0x040ff00000001808 */
[C---:B--2---:R-:W-:Y:S08]  /*1a080*/  HMMA.16816.F32 R12, R172.reuse, R148, R12 ;  /* 0x00000094ac0c723c */ /* 0x044ff0000000180c */
[C---:B------:R-:W-:Y:S01]  /*1a090*/  HMMA.16816.F32 R16, R172.reuse, R150, R16 ;  /* 0x00000096ac10723c */ /* 0x040fe20000001810 */
[----:B------:R-:W1:Y:S07]  /*1a0a0*/  LDSM.16.M88.4 R148, [R195+0x4800] ;  /* 0x00480000c394783b */ /* 0x000e6e0000000200 */
[C---:B---3--:R-:W-:Y:S08]  /*1a0b0*/  HMMA.16816.F32 R20, R172.reuse, R156, R20 ;  /* 0x0000009cac14723c */ /* 0x048ff00000001814 */
        /* <DEDUP_REMOVED lines=44> */
[----:B-----5:R-:W-:Y:S06]  /*1a380*/  FMUL.FTZ R0, R13, c[0x0][0x320] ;  /* 0x0000c8000d007a20 */ /* 0x020fec0000410000 */
        /* <DEDUP_REMOVED lines=84> */
[----:B------:R-:W-:Y:S01]  /*1a8d0*/  FMUL.FTZ R0, R34, c[0x0][0x320] ;  /* 0x0000c80022007a20 */ /* 0x000fe20000410000 */
[----:B------:R-:W-:Y:S03]  /*1a8e0*/  ISETP.GE.AND P6, PT, R11, 0x1, PT ;  /* 0x000000010b00780c */ /* 0x000fe60003fc6270 */
        /* <DEDUP_REMOVED lines=25> */
.L_x_725:
[----:B------:R-:W-:Y:S04]  /*1aa80*/  MOV R8, c[0x0][0x32c] ;  /* 0x0000cb0000087a02 */ /* 0x000fe80000000f00 */
[----:B------:R-:W-:Y:S11]  /*1aa90*/  ISETP.NE.AND P0, PT, R8, 0x1, PT ;  /* 0x000000010800780c */ /* 0x000ff60003f05270 */
[----:B------:R-:W-:Y:S02]  /*1aaa0*/  @!UPT UIADD3 URZ, URZ, URZ, URZ ;  /* 0x0000003f3f3ff290 */ /* 0x000fe4000fffe03f */
[----:B------:R-:W-:Y:S05]  /*1aab0*/  @P0 IMAD.HI.U32 R8, R3, c[0x0][0x330], RZ ;  /* 0x0000cc0003080a27 */ /* 0x000fea00078e00ff */
[----:B------:R-:W-:Y:S02]  /*1aac0*/  @P0 SHF.R.U32.HI R3, RZ, c[0x0][0x334], R8 ;  /* 0x0000cd00ff030a19 */ /* 0x000fe40000011608 */
.L_x_726:
[----:B------:R-:W-:Y:S05]  /*1aad0*/  BSYNC B0 ;  /* 0x0000000000007941 */ /* 0x000fea0003800000 */
.L_x_724:
[----:B------:R-:W-:Y:S04]  /*1aae0*/  IMAD R3, R3, c[0x0][0x32c], -R4 ;  /* 0x0000cb0003037a24 */ /* 0x000fe800078e0a04 */
[----:B------:R-:W-:Y:S05]  /*1aaf0*/  IMAD.IADD R3, R3, 0x1, -R241 ;  /* 0x0000000103037824 */ /* 0x000fea00078e0af1 */
[----:B------:R-:W-:Y:S02]  /*1ab00*/  IADD3 R8, R3, c[0x0][0x32c], RZ ;  /* 0x0000cb0003087a10 */ /* 0x000fe40007ffe0ff */
[----:B------:R-:W-:Y:S02]  /*1ab10*/  IMNMX R0, R0, R3, !PT ;  /* 0x0000000300007217 */ /* 0x000fe40007800200 */
[----:B------:R-:W-:Y:S02]  /*1ab20*/  IMNMX R2, R2, R8, PT ;  /* 0x0000000802027217 */ /* 0x000fe40003800200 */
.L_x_723:
        /* <DEDUP_REMOVED lines=66> */
.L_x_729:
[----:B------:R-:W-:Y:S04]  /*1af50*/  MOV R5, c[0x0][0x32c] ;  /* 0x0000cb0000057a02 */ /* 0x000fe80000000f00 */
[----:B------:R-:W-:Y:S11]  /*1af60*/  ISETP.NE.AND P0, PT, R5, 0x1, PT ;  /* 0x000000010500780c */ /* 0x000ff60003f05270 */
[----:B------:R-:W-:Y:S02]  /*1af70*/  @!UPT UIADD3 URZ, URZ, URZ, URZ ;  /* 0x0000003f3f3ff290 */ /* 0x000fe4000fffe03f */
[----:B------:R-:W-:Y:S05]  /*1af80*/  @P0 IMAD.HI.U32 R5, R3, c[0x0][0x330], RZ ;  /* 0x0000cc0003050a27 */ /* 0x000fea00078e00ff */
[----:B------:R-:W-:Y:S02]  /*1af90*/  @P0 SHF.R.U32.HI R3, RZ, c[0x0][0x334], R5 ;  /* 0x0000cd00ff030a19 */ /* 0x000fe40000011605 */
.L_x_730:
[----:B------:R-:W-:Y:S05]  /*1afa0*/  BSYNC B0 ;  /* 0x0000000000007941 */ /* 0x000fea0003800000 */
.L_x_728:
[----:B------:R-:W-:Y:S04]  /*1afb0*/  IMAD R4, R3, c[0x0][0x32c], -R4 ;  /* 0x0000cb0003047a24 */ /* 0x000fe800078e0a04 */
[----:B------:R-:W-:Y:S05]  /*1afc0*/  IMAD.IADD R3, R4, 0x1, -R241 ;  /* 0x0000000104037824 */ /* 0x000fea00078e0af1 */
[----:B------:R-:W-:Y:S02]  /*1afd0*/  IADD3 R4, R3, c[0x0][0x32c], RZ ;  /* 0x0000cb0003047a10 */ /* 0x000fe40007ffe0ff */
[----:B------:R-:W-:Y:S02]  /*1afe0*/  IMNMX R0, R0, R3, !PT ;  /* 0x0000000300007217 */ /* 0x000fe40007800200 */
[----:B------:R-:W-:Y:S02]  /*1aff0*/  IMNMX R2, R2, R4, PT ;  /* 0x0000000402027217 */ /* 0x000fe40003800200 */
.L_x_727:
        /* <DEDUP_REMOVED lines=461> */
.L_x_722:
[----:B------:R-:W-:Y:S02]  /*1ccd0*/  @!UPT UIADD3 URZ, URZ, URZ, URZ ;  /* 0x0000003f3f3ff290 */ /* 0x000fe4000fffe03f */
[----:B------:R-:W-:Y:S02]  /*1cce0*/  MOV R7, 0x1f ;  /* 0x0000001f00077802 */ /* 0x000fe40000000f00 */
[----:B------:R-:W-:Y:S01]  /*1ccf0*/  MOV R6, 0xffffffff ;  /* 0xffffffff00067802 */ /* 0x000fe20000000f00 */
[----:B------:R-:W-:Y:S06]  /*1cd00*/  BRA.DIV ~URZ, `(.L_x_732) ;  /* 0x000056327f007947 */ /* 0x000fec000b800000 */
[----:B------:R1:W2:Y:S02]  /*1cd10*/  SHFL.BFLY PT, R0, R237, 0x2, 0x1f ;  /* 0x0c401f00ed007f89 */ /* 0x0002a400000e0000 */
.L_x_805:
[----:B--2---:R-:W-:Y:S01]  /*1cd20*/  FADD.FTZ R0, R0, R237 ;  /* 0x000000ed00007221 */ /* 0x004fe20000010000 */
[----:B------:R-:W-:Y:S05]  /*1cd30*/  BRA.DIV ~URZ, `(.L_x_733) ;  /* 0x000056627f007947 */ /* 0x000fea000b800000 */
[----:B------:R-:W2:Y:S04]  /*1cd40*/  SHFL.BFLY PT, R2, R238, 0x2, 0x1f ;  /* 0x0c401f00ee027f89 */ /* 0x000ea800000e0000 */
[----:B------:R-:W3:Y:S01]  /*1cd50*/  SHFL.BFLY PT, R5, R0, 0x1, 0x1f ;  /* 0x0c201f0000057f89 */ /* 0x000ee200000e0000 */
[----:B--2---:R-:W-:-:S02]  /*1cd60*/  FADD.FTZ R4, R2, R238 ;  /* 0x000000ee02047221 */ /* 0x004fc40000010000 */
[----:B---3--:R-:W-:-:S03]  /*1cd70*/  FADD.FTZ R0, R0, R5 ;  /* 0x0000000500007221 */ /* 0x008fc60000010000 */
[----:B------:R2:W3:Y:S04]  /*1cd80*/  SHFL.BFLY PT, R3, R4, 0x1, 0x1f ;  /* 0x0c201f0004037f89 */ /* 0x0004e800000e0000 */
.L_x_806:
        /* <DEDUP_REMOVED lines=117> */
.L_x_635:
[----:B------:R2:W5:Y:S01]  /*1d4e0*/  LDL R7, [R1] ;  /* 0x0000000001077983 */ /* 0x0005620000100800 */
[----:B------:R-:W-:Y:S03]  /*1d4f0*/  BSSY B0, `(.L_x_734) ;  /* 0x0000012000007945 */ /* 0x000fe60003800000 */
[----:B------:R-:W3:Y:S02]  /*1d500*/  S2R R6, SR_TID.X ;  /* 0x0000000000067919 */ /* 0x000ee40000002100 */
[----:B---3--:R-:W-:-:S13]  /*1d510*/  LOP3.LUT P0, RZ, R6, 0xff, RZ, 0xc0, !PT ;  /* 0x000000ff06ff7812 */ /* 0x008fda000780c0ff */
[----:B------:R-:W-:Y:S05]  /*1d520*/  @P0 BRA `(.L_x_735) ;  /* 0x000000e000000947 */ /* 0x000fea0003800000 */
[----:B--2---:R-:W2:Y:S01]  /*1d530*/  S2R R4, SR_LANEID ;  /* 0x0000000000047919 */ /* 0x004ea20000000000 */
        /* <DEDUP_REMOVED lines=11> */
[----:B---3-5:R-:W-:-:S05]  /*1d5f0*/  IADD3 R7, R3, c[0x0][0xc], R2 ;  /* 0x0000030003077a10 */ /* 0x028fca0007ffe002 */
[----:B------:R2:W-:Y:S02]  /*1d600*/  STL [R1], R7 ;  /* 0x0000000701007387 */ /* 0x0005e40000100800 */
.L_x_735:
[----:B--2---:R-:W-:Y:S05]  /*1d610*/  BSYNC B0 ;  /* 0x0000000000007941 */ /* 0x004fea0003800000 */
.L_x_734:
[----:B------:R-:W2:Y:S01]  /*1d620*/  LDL.64 R2, [R1+0x10] ;  /* 0x0000100001027983 */ /* 0x000ea20000100a00 */
[----:B------:R-:W-:Y:S01]  /*1d630*/  PRMT R0, R0, 0x9910, RZ ;  /* 0x0000991000007816 */ /* 0x000fe200000000ff */
[----:B------:R-:W-:Y:S01]  /*1d640*/  BSSY B1, `(.L_x_736) ;  /* 0x000034a000017945 */ /* 0x000fe20003800000 */
[----:B-----5:R-:W-:Y:S02]  /*1d650*/  IMAD.MOV.U32 R83, RZ, RZ, R7 ;  /* 0x000000ffff537224 */ /* 0x020fe400078e0007 */
[----:B------:R-:W-:Y:S02]  /*1d660*/  ISETP.NE.AND P0, PT, R0, RZ, PT ;  /* 0x000000ff0000720c */ /* 0x000fe40003f05270 */
[C---:B--2---:R-:W-:Y:S02]  /*1d670*/  IADD3 R4, R2.reuse, 0x40, RZ ;  /* 0x0000004002047810 */ /* 0x044fe40007ffe0ff */
[----:B------:R-:W-:-:S09]  /*1d680*/  IADD3 R0, R2, 0x80, RZ ;  /* 0x0000008002007810 */ /* 0x000fd20007ffe0ff */
[----:B------:R-:W-:Y:S05]  /*1d690*/  @!P0 BRA `(.L_x_737) ;  /* 0x0000277000008947 */ /* 0x000fea0003800000 */
[----:B------:R-:W2:Y:S04]  /*1d6a0*/  LDL R10, [R1+0x2c] ;  /* 0x00002c00010a7983 */ /* 0x000ea80000100800 */
[----:B------:R-:W3:Y:S01]  /*1d6b0*/  LDL R11, [R1+0x38] ;  /* 0x00003800010b7983 */ /* 0x000ee20000100800 */
[----:B------:R-:W-:-:S03]  /*1d6c0*/  SHF.R.S32.HI R2, RZ, 0x1f, R6 ;  /* 0x0000001fff027819 */ /* 0x000fc60000011406 */
[----:B------:R-:W4:Y:S04]  /*1d6d0*/  LDL R14, [R1+0x3c] ;  /* 0x00003c00010e7983 */ /* 0x000f280000100800 */
[----:B------:R-:W4:Y:S04]  /*1d6e0*/  LDL R13, [R1+0x44] ;  /* 0x00004400010d7983 */ /* 0x000f280000100800 */
[----:B------:R-:W4:Y:S01]  /*1d6f0*/  LDL R12, [R1+0x40] ;  /* 0x00004000010c7983 */ /* 0x000f220000100800 */
[----:B------:R-:W-:Y:S01]  /*1d700*/  WARPSYNC 0xffffffff ;  /* 0xffffffff00007948 */ /* 0x000fe20003800000 */
[----:B------:R-:W-:-:S04]  /*1d710*/  LEA.HI R2, R2, R6, RZ, 0x2 ;  /* 0x0000000602027211 */ /* 0x000fc800078f10ff */
[----:B------:R-:W-:-:S04]  /*1d720*/  SHF.R.S32.HI R2, RZ, 0x1f, R2 ;  /* 0x0000001fff027819 */ /* 0x000fc80000011402 */
[----:B------:R-:W-:-:S04]  /*1d730*/  LEA.HI R2, R2, R245, RZ, 0x3 ;  /* 0x000000f502027211 */ /* 0x000fc800078f18ff */
[----:B------:R-:W-:Y:S02]  /*1d740*/  LOP3.LUT R2, R2, 0xfffffff8, RZ, 0xc0, !PT ;  /* 0xfffffff802027812 */ /* 0x000fe400078ec0ff */
[----:B------:R-:W-:Y:S01]  /*1d750*/  F2FP.PACK_AB R5, R159, R158 ;  /* 0x0000009e9f05723e */ /* 0x000fe200000000ff */
[----:B------:R-:W-:Y:S02]  /*1d760*/  BAR.SYNC.DEFER_BLOCKING 0x1, 0x100 ;  /* 0x0044000000007b1d */ /* 0x000fe40000010000 */
[----:B------:R-:W-:-:S05]  /*1d770*/  IMAD.IADD R2, R245, 0x1, -R2 ;  /* 0x00000001f5027824 */ /* 0x000fca00078e0a02 */
[C---:B------:R-:W-:Y:S02]  /*1d780*/  LOP3.LUT P0, RZ, R2.reuse, 0x2, RZ, 0xc0, !PT ;  /* 0x0000000202ff7812 */ /* 0x040fe4000780c0ff */
[----:B------:R-:W-:Y:S01]  /*1d790*/  LOP3.LUT P1, RZ, R2, 0x4, RZ, 0xc0, !PT ;  /* 0x0000000402ff7812 */ /* 0x000fe2000782c0ff */
[----:B------:R-:W-:Y:S01]  /*1d7a0*/  IMAD.MOV.U32 R9, RZ, RZ, 0x40 ;  /* 0x00000040ff097424 */ /* 0x000fe200078e00ff */
[----:B------:R-:W-:Y:S02]  /*1d7b0*/  F2FP.PACK_AB R3, R169, R168 ;  /* 0x000000a8a903723e */ /* 0x000fe400000000ff */
[----:B------:R-:W-:Y:S02]  /*1d7c0*/  F2FP.PACK_AB R7, R33, R32 ;  /* 0x000000202107723e */ /* 0x000fe400000000ff */
[----:B------:R-:W-:Y:S02]  /*1d7d0*/  F2FP.PACK_AB R6, R167, R166 ;  /* 0x000000a6a706723e */ /* 0x000fe400000000ff */
[----:B------:R-:W-:-:S02]  /*1d7e0*/  SEL R9, R9, 0xffffffc0, !P1 ;  /* 0xffffffc009097807 */ /* 0x000fc40004800000 */
[----:B------:R-:W-:Y:S01]  /*1d7f0*/  F2FP.PACK_AB R8, R101, R100 ;  /* 0x000000646508723e */ /* 0x000fe200000000ff */
[----:B--2---:R2:W-:Y:S04]  /*1d800*/  STS [R10], R5 ;  /* 0x000000050a007388 */ /* 0x0045e80000000800 */
[----:B------:R1:W-:Y:S04]  /*1d810*/  STS [R10+0x400], R3 ;  /* 0x000400030a007388 */ /* 0x0003e80000000800 */
[----:B---3--:R3:W-:Y:S01]  /*1d820*/  STS [R11], R7 ;  /* 0x000000070b007388 */ /* 0x0087e20000000800 */
[----:B--2---:R-:W-:-:S05]  /*1d830*/  IMAD.MOV.U32 R5, RZ, RZ, 0x20 ;  /* 0x00000020ff057424 */ /* 0x004fca00078e00ff */
[----:B------:R-:W-:Y:S02]  /*1d840*/  SEL R2, R5, 0xffffffe0, !P0 ;  /* 0xffffffe005027807 */ /* 0x000fe40004000000 */
[----:B------:R-:W-:-:S03]  /*1d850*/  F2FP.PACK_AB R5, R35, R34 ;  /* 0x000000222305723e */ /* 0x000fc600000000ff */
[----:B------:R-:W-:Y:S01]  /*1d860*/  IMAD.IADD R2, R10, 0x1, R2 ;  /* 0x000000010a027824 */ /* 0x000fe200078e0202 */
[----:B-1----:R-:W-:Y:S01]  /*1d870*/  F2FP.PACK_AB R3, R111, R110 ;  /* 0x0000006e6f03723e */ /* 0x002fe200000000ff */
[----:B------:R1:W-:Y:S01]  /*1d880*/  STS [R11+0x400], R6 ;  /* 0x000400060b007388 */ /* 0x0003e20000000800 */
[----:B---3--:R-:W-:-:S03]  /*1d890*/  F2FP.PACK_AB R7, R89, R88 ;  /* 0x000000585907723e */ /* 0x008fc600000000ff */
[----:B------:R2:W-:Y:S04]  /*1d8a0*/  STS [R2], R5 ;  /* 0x0000000502007388 */ /* 0x0005e80000000800 */
[----:B------:R3:W-:Y:S04]  /*1d8b0*/  STS [R2+0x400], R3 ;  /* 0x0004000302007388 */ /* 0x0007e80000000800 */
[----:B----4-:R4:W-:Y:S04]  /*1d8c0*/  STS [R14], R8 ;  /* 0x000000080e007388 */ /* 0x0109e80000000800 */
[----:B------:R4:W-:Y:S01]  /*1d8d0*/  STS [R14+0x400], R7 ;  /* 0x000400070e007388 */ /* 0x0009e20000000800 */
[----:B-1----:R-:W-:Y:S01]  /*1d8e0*/  F2FP.PACK_AB R6, R103, R102 ;  /* 0x000000666706723e */ /* 0x002fe200000000ff */
[----:B--2---:R-:W-:Y:S01]  /*1d8f0*/  IMAD.IADD R5, R10, 0x1, R9 ;  /* 0x000000010a057824 */ /* 0x004fe200078e0209 */
[----:B---3--:R-:W-:-:S04]  /*1d900*/  F2FP.PACK_AB R3, R73, R72 ;  /* 0x000000484903723e */ /* 0x008fc800000000ff */
[----:B------:R1:W-:Y:S01]  /*1d910*/  STS [R5], R6 ;  /* 0x0000000605007388 */ /* 0x0003e20000000800 */
[----:B----4-:R-:W-:-:S03]  /*1d920*/  F2FP.PACK_AB R8, R109, R108 ;  /* 0x0000006c6d08723e */ /* 0x010fc600000000ff */
[----:B------:R2:W-:Y:S01]  /*1d930*/  STS [R5+0x400], R3 ;  /* 0x0004000305007388 */ /* 0x0005e20000000800 */
[----:B------:R-:W-:-:S03]  /*1d940*/  F2FP.PACK_AB R7, R113, R112 ;  /* 0x000000707107723e */ /* 0x000fc600000000ff */
[----:B------:R3:W-:Y:S01]  /*1d950*/  STS [R13], R8 ;  /* 0x000000080d007388 */ /* 0x0007e20000000800 */
[----:B-1----:R-:W-:Y:S01]  /*1d960*/  F2FP.PACK_AB R6, R177, R176 ;  /* 0x000000b0b106723e */ /* 0x002fe200000000ff */
[----:B--2---:R-:W-:-:S04]  /*1d970*/  IMAD.IADD R3, R9, 0x1, R2 ;  /* 0x0000000109037824 */ /* 0x004fc800078e0202 */
        /* <DEDUP_REMOVED lines=16> */
[----:B------:R-:W-:Y:S02]  /*1da80*/  F2FP.PACK_AB R9, R151, R150 ;  /* 0x000000969709723e */ /* 0x000fe400000000ff */
        /* <DEDUP_REMOVED lines=22> */
[----:B------:R-:W-:Y:S04]  /*1dbf0*/  STS [R12+0x4000], R8 ;  /* 0x004000080c007388 */ /* 0x000fe80000000800 */
[----:B------:R-:W-:Y:S04]  /*1dc00*/  STS [R12+0x4400], R9 ;  /* 0x004400090c007388 */ /* 0x000fe80000000800 */
[----:B------:R-:W-:Y:S01]  /*1dc10*/  STS [R10+0x8000], R7 ;  /* 0x008000070a007388 */ /* 0x000fe20000000800 */
[----:B-1----:R-:W-:-:S05]  /*1dc20*/  F2FP.PACK_AB R6, R67, R66 ;  /* 0x000000424306723e */ /* 0x002fca00000000ff */
[----:B------:R1:W-:Y:S04]  /*1dc30*/  STS [R10+0x8400], R6 ;  /* 0x008400060a007388 */ /* 0x0003e80000000800 */
[----:B-1----:R-:W2:Y:S01]  /*1dc40*/  LDL R10, [R1+0xc] ;  /* 0x00000c00010a7983 */ /* 0x002ea20000100800 */
[----:B------:R-:W-:Y:S02]  /*1dc50*/  F2FP.PACK_AB R9, R155, R154 ;  /* 0x0000009a9b09723e */ /* 0x000fe400000000ff */
[----:B------:R-:W-:Y:S02]  /*1dc60*/  F2FP.PACK_AB R8, R175, R174 ;  /* 0x000000aeaf08723e */ /* 0x000fe400000000ff */
[----:B------:R-:W-:Y:S02]  /*1dc70*/  F2FP.PACK_AB R7, R157, R156 ;  /* 0x0000009c9d07723e */ /* 0x000fe400000000ff */
[----:B------:R-:W-:Y:S01]  /*1dc80*/  F2FP.PACK_AB R6, R131, R130 ;  /* 0x000000828306723e */ /* 0x000fe200000000ff */
[----:B------:R-:W-:Y:S04]  /*1dc90*/  STS [R11+0x8000], R9 ;  /* 0x008000090b007388 */ /* 0x000fe80000000800 */
[----:B------:R1:W-:Y:S04]  /*1dca0*/  STS [R11+0x8400], R8 ;  /* 0x008400080b007388 */ /* 0x0003e80000000800 */
[----:B------:R3:W-:Y:S04]  /*1dcb0*/  STS [R2+0x8000], R7 ;  /* 0x0080000702007388 */ /* 0x0007e80000000800 */
[----:B------:R4:W-:Y:S01]  /*1dcc0*/  STS [R2+0x8400], R6 ;  /* 0x0084000602007388 */ /* 0x0009e20000000800 */
[----:B-1----:R-:W-:-:S03]  /*1dcd0*/  F2FP.PACK_AB R8, R81, R80 ;  /* 0x000000505108723e */ /* 0x002fc600000000ff */
[----:B------:R-:W2:Y:S01]  /*1dce0*/  LDL.LU R11, [R1+0x30] ;  /* 0x00003000010b7983 */ /* 0x000ea20000300800 */
[----:B---3--:R-:W-:-:S03]  /*1dcf0*/  F2FP.PACK_AB R7, R79, R78 ;  /* 0x0000004e4f07723e */ /* 0x008fc600000000ff */
[----:B------:R-:W-:Y:S01]  /*1dd00*/  STS [R14+0x8000], R8 ;  /* 0x008000080e007388 */ /* 0x000fe20000000800 */
[----:B----4-:R-:W-:Y:S02]  /*1dd10*/  F2FP.PACK_AB R6, R165, R164 ;  /* 0x000000a4a506723e */ /* 0x010fe400000000ff */
[----:B------:R-:W-:Y:S01]  /*1dd20*/  F2FP.PACK_AB R2, R75, R74 ;  /* 0x0000004a4b02723e */ /* 0x000fe200000000ff */
[----:B------:R1:W-:Y:S04]  /*1dd30*/  STS [R14+0x8400], R7 ;  /* 0x008400070e007388 */ /* 0x0003e80000000800 */
[----:B------:R3:W-:Y:S04]  /*1dd40*/  STS [R5+0x8000], R6 ;  /* 0x0080000605007388 */ /* 0x0007e80000000800 */
[----:B------:R4:W-:Y:S01]  /*1dd50*/  STS [R5+0x8400], R2 ;  /* 0x0084000205007388 */ /* 0x0009e20000000800 */
[----:B------:R-:W-:-:S02]  /*1dd60*/  ISETP.NE.U32.AND P0, PT, RZ, c[0x0][0x508], PT ;  /* 0x00014200ff007a0c */ /* 0x000fc40003f05070 */
[----:B-1----:R-:W-:Y:S02]  /*1dd70*/  F2FP.PACK_AB R7, R163, R162 ;  /* 0x000000a2a307723e */ /* 0x002fe400000000ff */
[----:B---3--:R-:W-:-:S03]  /*1dd80*/  F2FP.PACK_AB R6, R71, R70 ;  /* 0x000000464706723e */ /* 0x008fc600000000ff */
[----:B------:R-:W-:Y:S01]  /*1dd90*/  STS [R13+0x8000], R7 ;  /* 0x008000070d007388 */ /* 0x000fe20000000800 */
[----:B----4-:R-:W-:Y:S02]  /*1dda0*/  F2FP.PACK_AB R5, R85, R84 ;  /* 0x000000545505723e */ /* 0x010fe400000000ff */
[----:B------:R-:W-:Y:S01]  /*1ddb0*/  F2FP.PACK_AB R2, R69, R68 ;  /* 0x000000444502723e */ /* 0x000fe200000000ff */
[----:B------:R-:W-:Y:S04]  /*1ddc0*/  STS [R13+0x8400], R6 ;  /* 0x008400060d007388 */ /* 0x000fe80000000800 */
[----:B------:R1:W-:Y:S04]  /*1ddd0*/  STS [R3+0x8000], R5 ;  /* 0x0080000503007388 */ /* 0x0003e80000000800 */
[----:B------:R3:W-:Y:S01]  /*1dde0*/  STS [R3+0x8400], R2 ;  /* 0x0084000203007388 */ /* 0x0007e20000000800 */
[----:B------:R-:W-:-:S02]  /*1ddf0*/  ISETP.NE.AND.EX P1, PT, RZ, c[0x0][0x50c], PT, P0 ;  /* 0x00014300ff007a0c */ /* 0x000fc40003f25300 */
[----:B------:R-:W-:Y:S02]  /*1de00*/  ISETP.NE.U32.AND P2, PT, RZ, c[0x0][0x500], PT ;  /* 0x00014000ff007a0c */ /* 0x000fe40003f45070 */
[----:B-1----:R-:W-:Y:S02]  /*1de10*/  F2FP.PACK_AB R5, R65, R64 ;  /* 0x000000404105723e */ /* 0x002fe400000000ff */
[----:B---3--:R-:W-:-:S03]  /*1de20*/  F2FP.PACK_AB R2, R63, R62 ;  /* 0x0000003e3f02723e */ /* 0x008fc600000000ff */
[----:B------:R-:W-:Y:S04]  /*1de30*/  STS [R12+0x8000], R5 ;  /* 0x008000050c007388 */ /* 0x000fe80000000800 */
[----:B------:R1:W-:Y:S04]  /*1de40*/  STS [R12+0x8400], R2 ;  /* 0x008400020c007388 */ /* 0x0003e80000000800 */
[----:B------:R-:W-:Y:S01]  /*1de50*/  BAR.SYNC.DEFER_BLOCKING 0x1, 0x100 ;  /* 0x0044000000007b1d */ /* 0x000fe20000010000 */
[----:B------:R-:W-:Y:S01]  /*1de60*/  ISETP.NE.AND.EX P2, PT, RZ, c[0x0][0x504], PT, P2 ;  /* 0x00014100ff007a0c */ /* 0x000fe20003f45320 */
[----:B------:R-:W-:-:S02]  /*1de70*/  IMAD.MOV.U32 R6, RZ, RZ, 0x4 ;  /* 0x00000004ff067424 */ /* 0x000fc400078e00ff */
[----:B------:R-:W-:Y:S02]  /*1de80*/  IMAD.MOV.U32 R14, RZ, RZ, c[0x0][0x388] ;  /* 0x0000e200ff0e7624 */ /* 0x000fe400078e00ff */
[----:B------:R-:W-:Y:S02]  /*1de90*/  IMAD.MOV.U32 R3, RZ, RZ, RZ ;  /* 0x000000ffff037224 */ /* 0x000fe400078e00ff */
[----:B--2---:R-:W-:-:S04]  /*1dea0*/  @P1 IMAD.WIDE R8, R10, R6, c[0x0][0x508] ;  /* 0x000142000a081625 */ /* 0x004fc800078e0206 */
[----:B------:R-:W-:Y:S01]  /*1deb0*/  IMAD.WIDE R6, R10, R6, c[0x0][0x500] ;  /* 0x000140000a067625 */ /* 0x000fe200078e0206 */
[----:B------:R2:W5:Y:S04]  /*1dec0*/  @P1 LDG.E R14, [R8.64] ;  /* 0x00000006080e1981 */ /* 0x000568000c1e1900 */
[----:B------:R2:W5:Y:S01]  /*1ded0*/  @P2 LDG.E R3, [R6.64] ;  /* 0x0000000606032981 */ /* 0x000562000c1e1900 */
[----:B------:R-:W-:-:S04]  /*1dee0*/  ISETP.NE.AND P0, PT, R11, RZ, PT ;  /* 0x000000ff0b00720c */ /* 0x000fc80003f05270 */
[----:B-1----:R-:W-:Y:S01]  /*1def0*/  SEL R2, R11, c[0x0][0x3d4], P0 ;  /* 0x0000f5000b027a07 */ /* 0x002fe20000000000 */
[----:B------:R-:W-:Y:S05]  /*1df00*/  @P1 BRA `(.L_x_738) ;  /* 0x0000004000001947 */ /* 0x000fea0003800000 */
[----:B--2---:R-:W-:Y:S05]  /*1df10*/  @!P2 BRA `(.L_x_738) ;  /* 0x000000300000a947 */ /* 0x004fea0003800000 */
[----:B-----5:R1:W2:Y:S04]  /*1df20*/  LDG.E R14, [R6.64] ;  /* 0x00000006060e7981 */ /* 0x0202a8000c1e1900 */
[----:B-1----:R-:W2:Y:S02]  /*1df30*/  LDG.E R6, [R6.64+0x4] ;  /* 0x0000040606067981 */ /* 0x002ea4000c1e1900 */
[----:B--2---:R-:W-:Y:S02]  /*1df40*/  IADD3 R14, -R14, R6, RZ ;  /* 0x000000060e0e7210 */ /* 0x004fe40007ffe1ff */
.L_x_738:
[----:B--2---:R-:W2:Y:S04]  /*1df50*/  LDL R24, [R1+0x18] ;  /* 0x0000180001187983 */ /* 0x004ea80000100800 */
[----:B------:R-:W3:Y:S04]  /*1df60*/  LDL R15, [R1+0x34] ;  /* 0x00003400010f7983 */ /* 0x000ee80000100800 */
[----:B------:R-:W4:Y:S01]  /*1df70*/  LDL R25, [R1+0x50] ;  /* 0x0000500001197983 */ /* 0x000f220000100800 */
[----:B------:R-:W-:Y:S01]  /*1df80*/  IMAD.MOV.U32 R12, RZ, RZ, 0x368 ;  /* 0x00000368ff0c7424 */ /* 0x000fe200078e00ff */
[----:B------:R-:W-:-:S04]  /*1df90*/  ISETP.GT.AND P2, PT, R2, 0x1, PT ;  /* 0x000000010200780c */ /* 0x000fc80003f44270 */
[----:B------:R-:W-:-:S04]  /*1dfa0*/  SEL R12, R12, 0x328, P2 ;  /* 0x000003280c0c7807 */ /* 0x000fc80001000000 */
[----:B------:R-:W1:Y:S08]  /*1dfb0*/  LDC.64 R8, c[0x0][R12+0x170] ;  /* 0x00005c000c087b82 */ /* 0x000e700000000a00 */
[----:B------:R1:W2:Y:S08]  /*1dfc0*/  LDC.64 R16, c[0x0][R12+0x168] ;  /* 0x00005a000c107b82 */ /* 0x0002b00000000a00 */
[----:B------:R1:W2:Y:S08]  /*1dfd0*/  LDC.64 R20, c[0x0][R12+0x178] ;  /* 0x00005e000c147b82 */ /* 0x0002b00000000a00 */
[----:B------:R1:W2:Y:S01]  /*1dfe0*/  LDC.64 R18, c[0x0][R12+0x160] ;  /* 0x000058000c127b82 */ /* 0x0002a20000000a00 */
[----:B------:R-:W-:Y:S01]  /*1dff0*/  ISETP.NE.U32.AND P0, PT, RZ, c[0x0][0x500], PT ;  /* 0x00014000ff007a0c */ /* 0x000fe20003f05070 */
[----:B------:R-:W-:-:S03]  /*1e000*/  IMAD.MOV.U32 R2, RZ, RZ, c[0x0][0x4e8] ;  /* 0x00013a00ff027624 */ /* 0x000fc600078e00ff */
[----:B------:R-:W-:Y:S02]  /*1e010*/  ISETP.NE.AND.EX P0, PT, RZ, c[0x0][0x504], PT, P0 ;  /* 0x00014100ff007a0c */ /* 0x000fe40003f05300 */
[----:B------:R-:W-:Y:S02]  /*1e020*/  ISETP.NE.AND P3, PT, R2, 0x1, PT ;  /* 0x000000010200780c */ /* 0x000fe40003f65270 */
[----:B------:R-:W-:Y:S02]  /*1e030*/  SHF.R.S32.HI R6, RZ, 0x1f, R10 ;  /* 0x0000001fff067819 */ /* 0x000fe4000001140a */
[----:B------:R-:W-:Y:S02]  /*1e040*/  SEL R2, R10, RZ, !P0 ;  /* 0x000000ff0a027207 */ /* 0x000fe40004000000 */
[----:B------:R-:W-:Y:S01]  /*1e050*/  SEL R7, R6, RZ, !P0 ;  /* 0x000000ff06077207 */ /* 0x000fe20004000000 */
[----:B------:R-:W-:Y:S02]  /*1e060*/  IMAD.IADD R5, R252, 0x1, R246 ;  /* 0x00000001fc057824 */ /* 0x000fe400078e02f6 */
[----:B-1----:R-:W-:-:S04]  /*1e070*/  IMAD R6, R9, R2, RZ ;  /* 0x0000000209067224 */ /* 0x002fc800078e02ff */
[C---:B------:R-:W-:Y:S02]  /*1e080*/  IMAD R12, R8.reuse, R7, R6 ;  /* 0x00000007080c7224 */ /* 0x040fe400078e0206 */
[----:B------:R-:W-:Y:S01]  /*1e090*/  @P3 IMAD.HI.U32 R7, R5, c[0x0][0x4ec], RZ ;  /* 0x00013b0005073a27 */ /* 0x000fe200078e00ff */
[----:B------:R-:W1:Y:S03]  /*1e0a0*/  S2R R26, SR_TID.X ;  /* 0x00000000001a7919 */ /* 0x000e660000002100 */
[----:B------:R-:W-:Y:S01]  /*1e0b0*/  IMAD.MOV.U32 R6, RZ, RZ, R5 ;  /* 0x000000ffff067224 */ /* 0x000fe200078e0005 */
[----:B------:R-:W-:Y:S01]  /*1e0c0*/  @P3 SHF.R.U32.HI R6, RZ, c[0x0][0x4f0], R7 ;  /* 0x00013c00ff063a19 */ /* 0x000fe20000011607 */
[----:B------:R-:W-:-:S04]  /*1e0d0*/  IMAD.WIDE.U32 R8, R8, R2, RZ ;  /* 0x0000000208087225 */ /* 0x000fc800078e00ff */
[----:B--2---:R-:W-:-:S04]  /*1e0e0*/  IMAD.WIDE.U32 R10, R16, R24, RZ ;  /* 0x00000018100a7225 */ /* 0x004fc800078e00ff */
[----:B------:R-:W-:Y:S01]  /*1e0f0*/  IMAD R13, R17, R24, RZ ;  /* 0x00000018110d7224 */ /* 0x000fe200078e02ff */
[----:B---3--:R-:W-:Y:S01]  /*1e100*/  SEL R7, R15, RZ, P2 ;  /* 0x000000ff0f077207 */ /* 0x008fe20001000000 */
[----:B------:R-:W-:Y:S01]  /*1e110*/  IMAD.IADD R15, R9, 0x1, R12 ;  /* 0x00000001090f7824 */ /* 0x000fe200078e020c */
[----:B-----5:R-:W-:Y:S01]  /*1e120*/  IADD3 R16, P1, P0, R8, R10, R3 ;  /* 0x0000000a08107210 */ /* 0x020fe2000783e003 */
[----:B------:R-:W-:Y:S01]  /*1e130*/  IMAD.IADD R9, R11, 0x1, R13 ;  /* 0x000000010b097824 */ /* 0x000fe200078e020d */
[----:B------:R-:W-:Y:S01]  /*1e140*/  SHF.R.S32.HI R8, RZ, 0x1f, R3 ;  /* 0x0000001fff087819 */ /* 0x000fe20000011403 */
        /* <DEDUP_REMOVED lines=16> */
[----:B-1----:R-:W-:Y:S01]  /*1e250*/  SHF.R.S32.HI R17, RZ, 0x1f, R26 ;  /* 0x0000001fff117819 */ /* 0x002fe2000001141a */
[----:B------:R-:W-:Y:S01]  /*1e260*/  IMAD.IADD R7, R7, 0x1, R9 ;  /* 0x0000000107077824 */ /* 0x000fe200078e0209 */
[C---:B------:R-:W-:Y:S02]  /*1e270*/  LEA R10, P0, R6.reuse, R10, 0x2 ;  /* 0x0000000a060a7211 */ /* 0x040fe400078010ff */
[----:B------:R-:W-:Y:S02]  /*1e280*/  SEL R11, R11, c[0x0][0x454], P2 ;  /* 0x000115000b0b7a07 */ /* 0x000fe40001000000 */
[----:B------:R-:W-:Y:S02]  /*1e290*/  LEA.HI R17, R17, R26, RZ, 0x5 ;  /* 0x0000001a11117211 */ /* 0x000fe400078f28ff */
[----:B------:R-:W-:Y:S02]  /*1e2a0*/  LEA.HI.X R6, R6, R11, R7, 0x2, P0 ;  /* 0x0000000b06067211 */ /* 0x000fe400000f1407 */
[----:B------:R-:W-:Y:S01]  /*1e2b0*/  LOP3.LUT R17, R17, 0xffffffe0, RZ, 0xc0, !PT ;  /* 0xffffffe011117812 */ /* 0x000fe200078ec0ff */
[----:B------:R-:W-:Y:S04]  /*1e2c0*/  SHFL.IDX PT, R12, R10, RZ, 0x1c1f ;  /* 0x001c1fff0a0c7589 */ /* 0x000fe800000e0000 */
[----:B------:R-:W1:Y:S01]  /*1e2d0*/  SHFL.IDX PT, R13, R6, RZ, 0x1c1f ;  /* 0x001c1fff060d7589 */ /* 0x000e6200000e0000 */
[----:B------:R-:W-:-:S03]  /*1e2e0*/  IMAD.IADD R17, R26, 0x1, -R17 ;  /* 0x000000011a117824 */ /* 0x000fc600078e0a11 */
[----:B------:R-:W-:Y:S01]  /*1e2f0*/  SHFL.IDX PT, R10, R10, 0x1, 0x1c1f ;  /* 0x003c1f000a0a7f89 */ /* 0x000fe200000e0000 */
[----:B----4-:R-:W-:-:S03]  /*1e300*/  IMAD.IADD R7, R25, 0x1, R246 ;  /* 0x0000000119077824 */ /* 0x010fc600078e02f6 */
        /* <DEDUP_REMOVED lines=14> */
[----:B------:R-:W-:Y:S01]  /*1e3f0*/  SHF.R.S32.HI R7, RZ, 0x1f, R2 ;  /* 0x0000001fff077819 */ /* 0x000fe20000011402 */
[C---:B------:R-:W-:Y:S01]  /*1e400*/  IMAD.WIDE.U32 R8, R3.reuse, c[0x0][0x3a0], RZ ;  /* 0x0000e80003087a25 */ /* 0x040fe200078e00ff */
[----:B------:R3:W4:Y:S03]  /*1e410*/  LDS.128 R28, [R217+0x80] ;  /* 0x00008000d91c7984 */ /* 0x0007260000000c00 */
[----:B------:R-:W-:Y:S01]  /*1e420*/  IMAD R3, R3, c[0x0][0x3a4], R5 ;  /* 0x0000e90003037a24 */ /* 0x000fe200078e0205 */
[----:B------:R3:W1:Y:S01]  /*1e430*/  LDS.128 R40, [R217+0x1080] ;  /* 0x00108000d9287984 */ /* 0x0006620000000c00 */
[----:B------:R-:W-:-:S03]  /*1e440*/  IMAD R7, R7, c[0x0][0x3f0], RZ ;  /* 0x0000fc0007077a24 */ /* 0x000fc600078e02ff */
[----:B------:R-:W-:Y:S01]  /*1e450*/  IADD3 R9, R9, R3, RZ ;  /* 0x0000000309097210 */ /* 0x000fe20007ffe0ff */
[----:B------:R3:W1:Y:S04]  /*1e460*/  LDS.128 R52, [R217+0x2080] ;  /* 0x00208000d9347984 */ /* 0x0006680000000c00 */
[C---:B------:R-:W-:Y:S01]  /*1e470*/  IMAD.WIDE.U32 R8, R24.reuse, c[0x0][0x3e8], R8 ;  /* 0x0000fa0018087a25 */ /* 0x040fe200078e0008 */
[----:B------:R3:W1:Y:S03]  /*1e480*/  LDS.128 R60, [R217+0x3080] ;  /* 0x00308000d93c7984 */ /* 0x0006660000000c00 */
[----:B------:R-:W-:Y:S01]  /*1e490*/  IMAD R9, R24, c[0x0][0x3ec], R9 ;  /* 0x0000fb0018097a24 */ /* 0x000fe200078e0209 */
[----:B------:R3:W1:Y:S03]  /*1e4a0*/  LDS.128 R36, [R217+0x5080] ;  /* 0x00508000d9247984 */ /* 0x0006660000000c00 */
[----:B------:R-:W-:Y:S01]  /*1e4b0*/  IMAD.WIDE.U32 R8, R2, c[0x0][0x3f0], R8 ;  /* 0x0000fc0002087a25 */ /* 0x000fe200078e0008 */
[----:B------:R3:W1:Y:S04]  /*1e4c0*/  LDS.128 R24, [R217+0x4080] ;  /* 0x00408000d9187984 */ /* 0x0006680000000c00 */
[----:B------:R3:W1:Y:S04]  /*1e4d0*/  LDS.128 R48, [R217+0x6080] ;  /* 0x00608000d9307984 */ /* 0x0006680000000c00 */
[----:B------:R3:W1:Y:S04]  /*1e4e0*/  LDS.128 R56, [R217+0x7080] ;  /* 0x00708000d9387984 */ /* 0x0006680000000c00 */
[----:B-1----:R3:W1:Y:S04]  /*1e4f0*/  LDS.128 R20, [R217+0x8080] ;  /* 0x00808000d9147984 */ /* 0x0026680000000c00 */
        /* <DEDUP_REMOVED lines=30> */
.L_x_807:
[----:B------:R-:W-:Y:S05]  /*1e6e0*/  BRA.DIV ~URZ, `(.L_x_741) ;  /* 0x00003e227f007947 */ /* 0x000fea000b800000 */
[----:B------:R3:W4:Y:S02]  /*1e6f0*/  SHFL.IDX PT, R2, R14, RZ, 0x181f ;  /* 0x00181fff0e027589 */ /* 0x00072400000e0000 */
.L_x_808:
[----:B------:R-:W5:Y:S01]  /*1e700*/  LDL.64 R18, [R1+0x10] ;  /* 0x0000100001127983 */ /* 0x000f620000100a00 */
[----:B------:R-:W-:Y:S01]  /*1e710*/  ISETP.GE.AND P0, PT, R12, R6, PT ;  /* 0x000000060c00720c */ /* 0x000fe20003f06270 */
[----:B------:R-:W-:Y:S01]  /*1e720*/  BSSY B0, `(.L_x_742) ;  /* 0x0000011000007945 */ /* 0x000fe20003800000 */
[----:B------:R-:W-:Y:S02]  /*1e730*/  SHF.R.S32.HI R16, RZ, 0x1f, R4 ;  /* 0x0000001fff107819 */ /* 0x000fe40000011404 */
[----:B------:R-:W-:Y:S02]  /*1e740*/  SHF.R.S32.HI R17, RZ, 0x1f, R0 ;  /* 0x0000001fff117819 */ /* 0x000fe40000011400 */
[----:B-----5:R-:W-:-:S07]  /*1e750*/  SHF.R.S32.HI R15, RZ, 0x1f, R18 ;  /* 0x0000001fff0f7819 */ /* 0x020fce0000011412 */
[----:B------:R-:W-:Y:S05]  /*1e760*/  @P0 BRA `(.L_x_743) ;  /* 0x000000c000000947 */ /* 0x000fea0003800000 */
[----:B------:R-:W-:Y:S02]  /*1e770*/  ISETP.GE.AND P2, PT, R18, c[0x0][0x3c8], PT ;  /* 0x0000f20012007a0c */ /* 0x000fe40003f46270 */
[----:B------:R-:W-:Y:S02]  /*1e780*/  ISETP.GE.AND P1, PT, R4, c[0x0][0x3c8], PT ;  /* 0x0000f20004007a0c */ /* 0x000fe40003f26270 */
[----:B------:R-:W-:-:S09]  /*1e790*/  ISETP.GE.AND P0, PT, R0, c[0x0][0x3c8], PT ;  /* 0x0000f20000007a0c */ /* 0x000fd20003f06270 */
[-C--:B----4-:R-:W-:Y:S02]  /*1e7a0*/  @!P2 LEA R10, P5, R18, R2.reuse, 0x1 ;  /* 0x00000002120aa211 */ /* 0x090fe400078a08ff */
[-C--:B------:R-:W-:Y:S02]  /*1e7b0*/  @!P1 LEA R8, P4, R4, R2.reuse, 0x1 ;  /* 0x0000000204089211 */ /* 0x080fe400078808ff */
[----:B------:R-:W-:Y:S02]  /*1e7c0*/  @!P0 LEA R2, P3, R0, R2, 0x1 ;  /* 0x0000000200028211 */ /* 0x000fe400078608ff */
[-C--:B--2---:R-:W-:Y:S02]  /*1e7d0*/  @!P2 LEA.HI.X R11, R18, R7.reuse, R15, 0x1, P5 ;  /* 0x00000007120ba211 */ /* 0x084fe400028f0c0f */
[-C--:B------:R-:W-:Y:S02]  /*1e7e0*/  @!P1 LEA.HI.X R9, R4, R7.reuse, R16, 0x1, P4 ;  /* 0x0000000704099211 */ /* 0x080fe400020f0c10 */
[----:B------:R-:W-:Y:S01]  /*1e7f0*/  @!P0 LEA.HI.X R3, R0, R7, R17, 0x1, P3 ;  /* 0x0000000700038211 */ /* 0x000fe200018f0c11 */
[----:B------:R2:W-:Y:S04]  /*1e800*/  @!P2 ST.E.128 [R10.64], R28 ;  /* 0x0000001c0a00a985 */ /* 0x0005e8000c101d06 */
[----:B------:R2:W-:Y:S04]  /*1e810*/  @!P1 ST.E.128 [R8.64], R24 ;  /* 0x0000001808009985 */ /* 0x0005e8000c101d06 */
[----:B------:R2:W-:Y:S02]  /*1e820*/  @!P0 ST.E.128 [R2.64], R20 ;  /* 0x0000001402008985 */ /* 0x0005e4000c101d06 */
.L_x_743:
[----:B------:R-:W-:Y:S05]  /*1e830*/  BSYNC B0 ;  /* 0x0000000000007941 */ /* 0x000fea0003800000 */
.L_x_742:
[----:B------:R-:W-:Y:S05]  /*1e840*/  BRA.DIV ~URZ, `(.L_x_744) ;  /* 0x00003d327f007947 */ /* 0x000fea000b800000 */
[----:B--2---:R2:W1:Y:S04]  /*1e850*/  SHFL.IDX PT, R7, R13, 0x1, 0x181f ;  /* 0x00381f000d077f89 */ /* 0x00446800000e0000 */
[----:B----4-:R2:W4:Y:S02]  /*1e860*/  SHFL.IDX PT, R2, R14, 0x1, 0x181f ;  /* 0x00381f000e027f89 */ /* 0x01052400000e0000 */
.L_x_809:
[----:B------:R-:W-:Y:S01]  /*1e870*/  IADD3 R3, R12, 0x20, RZ ;  /* 0x000000200c037810 */ /* 0x000fe20007ffe0ff */
[----:B------:R-:W-:Y:S03]  /*1e880*/  BSSY B0, `(.L_x_745) ;  /* 0x0000010000007945 */ /* 0x000fe60003800000 */
[----:B------:R-:W-:-:S13]  /*1e890*/  ISETP.GE.AND P0, PT, R3, R6, PT ;  /* 0x000000060300720c */ /* 0x000fda0003f06270 */
[----:B------:R-:W-:Y:S05]  /*1e8a0*/  @P0 BRA `(.L_x_746) ;  /* 0x000000d000000947 */ /* 0x000fea0003800000 */
[----:B------:R-:W5:Y:S01]  /*1e8b0*/  LDL.64 R18, [R1+0x10] ;  /* 0x0000100001127983 */ /* 0x000f620000100a00 */
[----:B------:R-:W-:Y:S02]  /*1e8c0*/  ISETP.GE.AND P1, PT, R4, c[0x0][0x3c8], PT ;  /* 0x0000f20004007a0c */ /* 0x000fe40003f26270 */
[----:B------:R-:W-:-:S11]  /*1e8d0*/  ISETP.GE.AND P0, PT, R0, c[0x0][0x3c8], PT ;  /* 0x0000f20000007a0c */ /* 0x000fd60003f06270 */
[----:B----4-:R-:W-:-:S04]  /*1e8e0*/  @!P1 LEA R8, P4, R4, R2, 0x1 ;  /* 0x0000000204089211 */ /* 0x010fc800078808ff */
[----:B-1----:R-:W-:Y:S02]  /*1e8f0*/  @!P1 LEA.HI.X R9, R4, R7, R16, 0x1, P4 ;  /* 0x0000000704099211 */ /* 0x002fe400020f0c10 */
[----:B-----5:R-:W-:-:S13]  /*1e900*/  ISETP.GE.AND P2, PT, R18, c[0x0][0x3c8], PT ;  /* 0x0000f20012007a0c */ /* 0x020fda0003f46270 */
[-C--:B------:R-:W-:Y:S02]  /*1e910*/  @!P2 LEA R10, P5, R18, R2.reuse, 0x1 ;  /* 0x00000002120aa211 */ /* 0x080fe400078a08ff */
[----:B------:R-:W-:Y:S02]  /*1e920*/  @!P0 LEA R2, P3, R0, R2, 0x1 ;  /* 0x0000000200028211 */ /* 0x000fe400078608ff */
[-C--:B------:R-:W-:Y:S02]  /*1e930*/  @!P2 LEA.HI.X R11, R18, R7.reuse, R15, 0x1, P5 ;  /* 0x00000007120ba211 */ /* 0x080fe400028f0c0f */
[----:B------:R-:W-:-:S03]  /*1e940*/  @!P0 LEA.HI.X R3, R0, R7, R17, 0x1, P3 ;  /* 0x0000000700038211 */ /* 0x000fc600018f0c11 */
[----:B------:R1:W-:Y:S04]  /*1e950*/  @!P2 ST.E.128 [R10.64], R40 ;  /* 0x000000280a00a985 */ /* 0x0003e8000c101d06 */
[----:B------:R1:W-:Y:S04]  /*1e960*/  @!P1 ST.E.128 [R8.64], R36 ;  /* 0x0000002408009985 */ /* 0x0003e8000c101d06 */
[----:B------:R1:W-:Y:S02]  /*1e970*/  @!P0 ST.E.128 [R2.64], R32 ;  /* 0x0000002002008985 */ /* 0x0003e4000c101d06 */
.L_x_746:
[----:B------:R-:W-:Y:S05]  /*1e980*/  BSYNC B0 ;  /* 0x0000000000007941 */ /* 0x000fea0003800000 */
.L_x_745:
[----:B------:R-:W-:Y:S05]  /*1e990*/  BRA.DIV ~URZ, `(.L_x_747) ;  /* 0x00003cb27f007947 */ /* 0x000fea000b800000 */
[----:B-1----:R1:W2:Y:S02]  /*1e9a0*/  SHFL.IDX PT, R7, R13, 0x2, 0x181f ;  /* 0x00581f000d077f89 */ /* 0x0022a400000e0000 */
.L_x_810:
[----:B------:R-:W-:Y:S05]  /*1e9b0*/  BRA.DIV ~URZ, `(.L_x_748) ;  /* 0x00003d027f007947 */ /* 0x000fea000b800000 */
[----:B----4-:R4:W1:Y:S02]  /*1e9c0*/  SHFL.IDX PT, R2, R14, 0x2, 0x181f ;  /* 0x00581f000e027f89 */ /* 0x01086400000e0000 */
.L_x_811:
[----:B------:R-:W-:Y:S01]  /*1e9d0*/  IADD3 R3, R12, 0x40, RZ ;  /* 0x000000400c037810 */ /* 0x000fe20007ffe0ff */
[----:B------:R-:W-:Y:S03]  /*1e9e0*/  BSSY B0, `(.L_x_749) ;  /* 0x0000010000007945 */ /* 0x000fe60003800000 */
[----:B------:R-:W-:-:S13]  /*1e9f0*/  ISETP.GE.AND P0, PT, R3, R6, PT ;  /* 0x000000060300720c */ /* 0x000fda0003f06270 */
[----:B------:R-:W-:Y:S05]  /*1ea00*/  @P0 BRA `(.L_x_750) ;  /* 0x000000d000000947 */ /* 0x000fea0003800000 */
[----:B------:R-:W5:Y:S01]  /*1ea10*/  LDL.64 R18, [R1+0x10] ;  /* 0x0000100001127983 */ /* 0x000f620000100a00 */
[----:B------:R-:W-:Y:S02]  /*1ea20*/  ISETP.GE.AND P1, PT, R4, c[0x0][0x3c8], PT ;  /* 0x0000f20004007a0c */ /* 0x000fe40003f26270 */
[----:B------:R-:W-:-:S11]  /*1ea30*/  ISETP.GE.AND P0, PT, R0, c[0x0][0x3c8], PT ;  /* 0x0000f20000007a0c */ /* 0x000fd60003f06270 */
[----:B-1----:R-:W-:-:S04]  /*1ea40*/  @!P1 LEA R8, P4, R4, R2, 0x1 ;  /* 0x0000000204089211 */ /* 0x002fc800078808ff */
[----:B--2---:R-:W-:Y:S02]  /*1ea50*/  @!P1 LEA.HI.X R9, R4, R7, R16, 0x1, P4 ;  /* 0x0000000704099211 */ /* 0x004fe400020f0c10 */
        /* <DEDUP_REMOVED lines=8> */
.L_x_750:
[----:B------:R-:W-:Y:S05]  /*1eae0*/  BSYNC B0 ;  /* 0x0000000000007941 */ /* 0x000fea0003800000 */
.L_x_749:
[----:B------:R-:W-:Y:S05]  /*1eaf0*/  BRA.DIV ~URZ, `(.L_x_751) ;  /* 0x00003c327f007947 */ /* 0x000fea000b800000 */
[----:B-1----:R1:W3:Y:S04]  /*1eb00*/  SHFL.IDX PT, R10, R13, 0x3, 0x181f ;  /* 0x00781f000d0a7f89 */ /* 0x0022e800000e0000 */
[----:B------:R1:W4:Y:S02]  /*1eb10*/  SHFL.IDX PT, R2, R14, 0x3, 0x181f ;  /* 0x00781f000e027f89 */ /* 0x00032400000e0000 */
.L_x_812:
[----:B------:R-:W-:-:S04]  /*1eb20*/  IADD3 R3, R12, 0x60, RZ ;  /* 0x000000600c037810 */ /* 0x000fc80007ffe0ff */
[----:B------:R-:W-:-:S13]  /*1eb30*/  ISETP.GE.AND P0, PT, R3, R6, PT ;  /* 0x000000060300720c */ /* 0x000fda0003f06270 */
[----:B------:R-:W-:Y:S05]  /*1eb40*/  @P0 BRA `(.L_x_752) ;  /* 0x00001f9000000947 */ /* 0x000fea0003800000 */
[----:B------:R-:W5:Y:S01]  /*1eb50*/  LDL.64 R18, [R1+0x10] ;  /* 0x0000100001127983 */ /* 0x000f620000100a00 */
[----:B------:R-:W-:-:S13]  /*1eb60*/  ISETP.GE.AND P0, PT, R4, c[0x0][0x3c8], PT ;  /* 0x0000f20004007a0c */ /* 0x000fda0003f06270 */
[----:B----4-:R-:W-:-:S04]  /*1eb70*/  @!P0 LEA R6, P2, R4, R2, 0x1 ;  /* 0x0000000204068211 */ /* 0x010fc800078408ff */
[----:B--23--:R-:W-:Y:S02]  /*1eb80*/  @!P0 LEA.HI.X R7, R4, R10, R16, 0x1, P2 ;  /* 0x0000000a04078211 */ /* 0x00cfe400010f0c10 */
[----:B-----5:R-:W-:-:S13]  /*1eb90*/  ISETP.GE.AND P1, PT, R18, c[0x0][0x3c8], PT ;  /* 0x0000f20012007a0c */ /* 0x020fda0003f26270 */
[----:B------:R-:W-:-:S04]  /*1eba0*/  @!P1 LEA R8, P3, R18, R2, 0x1 ;  /* 0x0000000212089211 */ /* 0x000fc800078608ff */
[----:B------:R-:W-:-:S05]  /*1ebb0*/  @!P1 LEA.HI.X R9, R18, R10, R15, 0x1, P3 ;  /* 0x0000000a12099211 */ /* 0x000fca00018f0c0f */
[----:B------:R2:W-:Y:S04]  /*1ebc0*/  @!P1 ST.E.128 [R8.64], R60 ;  /* 0x0000003c08009985 */ /* 0x0005e8000c101d06 */
[----:B------:R2:W-:Y:S01]  /*1ebd0*/  @!P0 ST.E.128 [R6.64], R56 ;  /* 0x0000003806008985 */ /* 0x0005e2000c101d06 */
[----:B------:R-:W-:-:S13]  /*1ebe0*/  ISETP.GE.AND P0, PT, R0, c[0x0][0x3c8], PT ;  /* 0x0000f20000007a0c */ /* 0x000fda0003f06270 */
[----:B------:R-:W-:Y:S05]  /*1ebf0*/  @P0 BRA `(.L_x_752) ;  /* 0x00001ee000000947 */ /* 0x000fea0003800000 */
[----:B------:R-:W-:-:S04]  /*1ec00*/  LEA R2, P0, R0, R2, 0x1 ;  /* 0x0000000200027211 */ /* 0x000fc800078008ff */
[----:B------:R-:W-:-:S05]  /*1ec10*/  LEA.HI.X R3, R0, R10, R17, 0x1, P0 ;  /* 0x0000000a00037211 */ /* 0x000fca00000f0c11 */
[----:B------:R3:W-:Y:S01]  /*1ec20*/  ST.E.128 [R2.64], R64 ;  /* 0x0000004002007985 */ /* 0x0007e2000c101d06 */
[----:B------:R-:W-:Y:S05]  /*1ec30*/  BRA `(.L_x_752) ;  /* 0x00001ea000007947 */ /* 0x000fea0003800000 */
.L_x_739:
[----:B------:R-:W2:Y:S04]  /*1ec40*/  LDL.LU R4, [R1+0x18] ;  /* 0x0000180001047983 */ /* 0x000ea80000300800 */
[----:B------:R-:W3:Y:S01]  /*1ec50*/  LDL.LU R9, [R1+0x34] ;  /* 0x0000340001097983 */ /* 0x000ee20000300800 */
[----:B------:R-:W-:Y:S01]  /*1ec60*/  IMAD R8, R8, c[0x0][0x408], RZ ;  /* 0x0001020008087a24 */ /* 0x000fe200078e02ff */
[----:B------:R-:W-:Y:S01]  /*1ec70*/  SHF.R.S32.HI R0, RZ, 0x1f, R2 ;  /* 0x0000001fff007819 */ /* 0x000fe20000011402 */
[----:B------:R-:W-:-:S04]  /*1ec80*/  IMAD.WIDE.U32 R6, R3, c[0x0][0x408], RZ ;  /* 0x0001020003067a25 */ /* 0x000fc800078e00ff */
[----:B------:R-:W-:Y:S02]  /*1ec90*/  IMAD R3, R3, c[0x0][0x40c], R8 ;  /* 0x0001030003037a24 */ /* 0x000fe400078e0208 */
[----:B------:R-:W-:Y:S02]  /*1eca0*/  IMAD R0, R0, c[0x0][0x440], RZ ;  /* 0x0001100000007a24 */ /* 0x000fe400078e02ff */
[----:B------:R-:W-:Y:S01]  /*1ecb0*/  @P3 IMAD.HI.U32 R8, R5, c[0x0][0x4ec], RZ ;  /* 0x00013b0005083a27 */ /* 0x000fe200078e00ff */
[----:B------:R-:W-:-:S05]  /*1ecc0*/  IADD3 R7, R7, R3, RZ ;  /* 0x0000000307077210 */ /* 0x000fca0007ffe0ff */
[----:B--2---:R-:W-:-:S04]  /*1ecd0*/  IMAD.WIDE.U32 R6, R4, c[0x0][0x438], R6 ;  /* 0x00010e0004067a25 */ /* 0x004fc800078e0006 */
[----:B------:R-:W-:Y:S02]  /*1ece0*/  IMAD R7, R4, c[0x0][0x43c], R7 ;  /* 0x00010f0004077a24 */ /* 0x000fe400078e0207 */
[C---:B------:R-:W-:Y:S01]  /*1ecf0*/  IMAD R4, R2.reuse, c[0x0][0x444], R0 ;  /* 0x0001110002047a24 */ /* 0x040fe200078e0200 */
[----:B------:R-:W-:Y:S01]  /*1ed00*/  MOV R0, R5 ;  /* 0x0000000500007202 */ /* 0x000fe20000000f00 */
[----:B------:R-:W-:Y:S01]  /*1ed10*/  IMAD.WIDE.U32 R2, R2, c[0x0][0x440], R6 ;  /* 0x0001100002027a25 */ /* 0x000fe200078e0006 */
[----:B------:R-:W-:-:S04]  /*1ed20*/  @P3 SHF.R.U32.HI R0, RZ, c[0x0][0x4f0], R8 ;  /* 0x00013c00ff003a19 */ /* 0x000fc80000011608 */
        /* <DEDUP_REMOVED lines=19> */
.L_x_813:
[----:B------:R-:W-:Y:S05]  /*1ee60*/  BRA.DIV ~URZ, `(.L_x_754) ;  /* 0x00003a027f007947 */ /* 0x000fea000b800000 */
[----:B------:R4:W1:Y:S02]  /*1ee70*/  SHFL.IDX PT, R0, R38, RZ, 0x1c1f ;  /* 0x001c1fff26007589 */ /* 0x00086400000e0000 */
.L_x_814:
[C---:B------:R-:W-:Y:S01]  /*1ee80*/  IADD3 R29, R241.reuse, 0x98, RZ ;  /* 0x00000098f11d7810 */ /* 0x040fe20007ffe0ff */
[----:B------:R-:W-:Y:S01]  /*1ee90*/  BSSY B0, `(.L_x_755) ;  /* 0x0000090000007945 */ /* 0x000fe20003800000 */
[C---:B------:R-:W-:Y:S02]  /*1eea0*/  IADD3 R28, R241.reuse, 0xa0, RZ ;  /* 0x000000a0f11c7810 */ /* 0x040fe40007ffe0ff */
[C---:B------:R-:W-:Y:S02]  /*1eeb0*/  IADD3 R27, R241.reuse, 0xa8, RZ ;  /* 0x000000a8f11b7810 */ /* 0x040fe40007ffe0ff */
[C---:B------:R-:W-:Y:S02]  /*1eec0*/  IADD3 R26, R241.reuse, 0xb0, RZ ;  /* 0x000000b0f11a7810 */ /* 0x040fe40007ffe0ff */
[C---:B------:R-:W-:Y:S02]  /*1eed0*/  IADD3 R25, R241.reuse, 0xb8, RZ ;  /* 0x000000b8f1197810 */ /* 0x040fe40007ffe0ff */
[----:B------:R-:W-:-:S02]  /*1eee0*/  IADD3 R24, R241, 0x8, RZ ;  /* 0x00000008f1187810 */ /* 0x000fc40007ffe0ff */
[C---:B-1----:R-:W-:Y:S02]  /*1eef0*/  IADD3 R23, R241.reuse, 0x10, RZ ;  /* 0x00000010f1177810 */ /* 0x042fe40007ffe0ff */
        /* <DEDUP_REMOVED lines=39> */
[----:B------:R-:W-:Y:S01]  /*1f170*/  SHF.R.S32.HI R54, RZ, 0x1f, R13 ;  /* 0x0000001fff367819 */ /* 0x000fe2000001140d */
[----:B------:R-:W-:Y:S05]  /*1f180*/  @P0 BRA `(.L_x_756) ;  /* 0x0000060000000947 */ /* 0x000fea0003800000 */
[----:B------:R-:W-:Y:S02]  /*1f190*/  ISETP.GE.AND P1, PT, R241, c[0x0][0x3c8], PT ;  /* 0x0000f200f1007a0c */ /* 0x000fe40003f26270 */
[----:B------:R-:W-:-:S02]  /*1f1a0*/  ISETP.GE.AND P0, PT, R24, c[0x0][0x3c8], PT ;  /* 0x0000f20018007a0c */ /* 0x000fc40003f06270 */
[----:B------:R-:W-:Y:S02]  /*1f1b0*/  ISETP.GE.AND P3, PT, R23, c[0x0][0x3c8], PT ;  /* 0x0000f20017007a0c */ /* 0x000fe40003f66270 */
[----:B------:R-:W-:Y:S02]  /*1f1c0*/  ISETP.GE.AND P4, PT, R22, c[0x0][0x3c8], PT ;  /* 0x0000f20016007a0c */ /* 0x000fe40003f86270 */
[----:B------:R-:W-:-:S05]  /*1f1d0*/  ISETP.GE.AND P6, PT, R17, c[0x0][0x3c8], PT ;  /* 0x0000f20011007a0c */ /* 0x000fca0003fc6270 */
[CC--:B------:R-:W-:Y:S02]  /*1f1e0*/  @!P1 LEA R2, P5, R241.reuse, R0.reuse, 0x2 ;  /* 0x00000000f1029211 */ /* 0x0c0fe400078a10ff */
[C---:B------:R-:W-:Y:S02]  /*1f1f0*/  @!P0 LEA R30, P2, R24.reuse, R0, 0x2 ;  /* 0x00000000181e8211 */ /* 0x040fe400078410ff */
[-C--:B---3--:R-:W-:Y:S02]  /*1f200*/  @!P1 LEA.HI.X R3, R241, R4.reuse, R40, 0x2, P5 ;  /* 0x00000004f1039211 */ /* 0x088fe400028f1428 */
[----:B------:R-:W-:Y:S02]  /*1f210*/  @!P0 LEA.HI.X R31, R24, R4, R37, 0x2, P2 ;  /* 0x00000004181f8211 */ /* 0x000fe400010f1425 */
[----:B------:R-:W-:Y:S01]  /*1f220*/  ISETP.GE.AND P2, PT, R21, c[0x0][0x3c8], PT ;  /* 0x0000f20015007a0c */ /* 0x000fe20003f46270 */
[----:B------:R1:W-:Y:S01]  /*1f230*/  @!P1 ST.E.64 [R2.64], R158 ;  /* 0x0000009e02009985 */ /* 0x0003e2000c101b06 */
[----:B------:R-:W-:-:S03]  /*1f240*/  ISETP.GE.AND P1, PT, R20, c[0x0][0x3c8], PT ;  /* 0x0000f20014007a0c */ /* 0x000fc60003f26270 */
[----:B------:R3:W-:Y:S01]  /*1f250*/  @!P0 ST.E.64 [R30.64], R32 ;  /* 0x000000201e008985 */ /* 0x0007e2000c101b06 */
        /* <DEDUP_REMOVED lines=45> */
[----:B------:R1:W-:Y:S01]  /*1f530*/  @!P2 ST.E.64 [R2.64], R136 ;  /* 0x000000880200a985 */ /* 0x0003e2000c101b06 */
[----:B------:R-:W-:Y:S02]  /*1f540*/  ISETP.GE.AND P2, PT, R13, c[0x0][0x3c8], PT ;  /* 0x0000f2000d007a0c */ /* 0x000fe40003f46270 */
[----:B------:R-:W-:Y:S01]  /*1f550*/  @!P3 LEA.HI.X R31, R7, R4, R52, 0x2, P5 ;  /* 0x00000004071fb211 */ /* 0x000fe200028f1434 */
[----:B------:R3:W-:Y:S01]  /*1f560*/  @!P1 ST.E.64 [R32.64], R148 ;  /* 0x0000009420009985 */ /* 0x0007e2000c101b06 */
[----:B------:R-:W-:Y:S02]  /*1f570*/  ISETP.GE.AND P1, PT, R19, c[0x0][0x3c8], PT ;  /* 0x0000f20013007a0c */ /* 0x000fe40003f26270 */
[----:B------:R-:W-:Y:S01]  /*1f580*/  ISETP.GE.AND P5, PT, R29, c[0x0][0x3c8], PT ;  /* 0x0000f2001d007a0c */ /* 0x000fe20003fa6270 */
[----:B------:R5:W-:Y:S01]  /*1f590*/  @!P3 ST.E.64 [R30.64], R150 ;  /* 0x000000961e00b985 */ /* 0x000be2000c101b06 */
[----:B-1----:R-:W-:-:S04]  /*1f5a0*/  @!P4 LEA R2, P0, R6, R0, 0x2 ;  /* 0x000000000602c211 */ /* 0x002fc800078010ff */
[----:B------:R-:W-:Y:S02]  /*1f5b0*/  @!P4 LEA.HI.X R3, R6, R4, R53, 0x2, P0 ;  /* 0x000000040603c211 */ /* 0x000fe400000f1435 */
[----:B---3--:R-:W-:-:S03]  /*1f5c0*/  @!P2 LEA R32, P0, R13, R0, 0x2 ;  /* 0x000000000d20a211 */ /* 0x008fc600078010ff */
[----:B------:R1:W-:Y:S01]  /*1f5d0*/  @!P4 ST.E.64 [R2.64], R152 ;  /* 0x000000980200c985 */ /* 0x0003e2000c101b06 */
[----:B------:R-:W-:Y:S02]  /*1f5e0*/  @!P2 LEA.HI.X R33, R13, R4, R54, 0x2, P0 ;  /* 0x000000040d21a211 */ /* 0x000fe400000f1436 */
[----:B-----5:R-:W-:Y:S02]  /*1f5f0*/  @!P6 LEA R30, P0, R17, R0, 0x2 ;  /* 0x00000000111ee211 */ /* 0x020fe400078010ff */
[----:B------:R-:W-:Y:S01]  /*1f600*/  ISETP.GE.AND P4, PT, R28, c[0x0][0x3c8], PT ;  /* 0x0000f2001c007a0c */ /* 0x000fe20003f86270 */
[----:B------:R-:W-:Y:S01]  /*1f610*/  @!P2 ST.E.64 [R32.64], R160 ;  /* 0x000000a02000a985 */ /* 0x000fe2000c101b06 */
[----:B------:R-:W-:Y:S02]  /*1f620*/  ISETP.GE.AND P2, PT, R27, c[0x0][0x3c8], PT ;  /* 0x0000f2001b007a0c */ /* 0x000fe40003f46270 */
[----:B------:R-:W-:Y:S02]  /*1f630*/  @!P6 LEA.HI.X R31, R17, R4, R56, 0x2, P0 ;  /* 0x00000004111fe211 */ /* 0x000fe400000f1438 */
[----:B------:R-:W-:-:S02]  /*1f640*/  ISETP.GE.AND P0, PT, R25, c[0x0][0x3c8], PT ;  /* 0x0000f20019007a0c */ /* 0x000fc40003f06270 */
[----:B-1----:R-:W-:-:S04]  /*1f650*/  @!P1 LEA R2, P3, R19, R0, 0x2 ;  /* 0x0000000013029211 */ /* 0x002fc800078610ff */
[----:B------:R-:W-:-:S05]  /*1f660*/  @!P1 LEA.HI.X R3, R19, R4, R55, 0x2, P3 ;  /* 0x0000000413039211 */ /* 0x000fca00018f1437 */
[----:B------:R1:W-:Y:S01]  /*1f670*/  @!P1 ST.E.64 [R2.64], R154 ;  /* 0x0000009a02009985 */ /* 0x0003e2000c101b06 */
[----:B------:R-:W-:-:S03]  /*1f680*/  ISETP.GE.AND P1, PT, R26, c[0x0][0x3c8], PT ;  /* 0x0000f2001a007a0c */ /* 0x000fc60003f26270 */
[----:B------:R3:W-:Y:S01]  /*1f690*/  @!P6 ST.E.64 [R30.64], R156 ;  /* 0x0000009c1e00e985 */ /* 0x0007e2000c101b06 */
[----:B------:R-:W-:-:S04]  /*1f6a0*/  @!P4 LEA R34, P6, R28, R0, 0x2 ;  /* 0x000000001c22c211 */ /* 0x000fc800078c10ff */
[----:B------:R-:W-:Y:S02]  /*1f6b0*/  @!P4 LEA.HI.X R35, R28, R4, R58, 0x2, P6 ;  /* 0x000000041c23c211 */ /* 0x000fe400030f143a */
[----:B-1----:R-:W-:-:S04]  /*1f6c0*/  @!P5 LEA R2, P3, R29, R0, 0x2 ;  /* 0x000000001d02d211 */ /* 0x002fc800078610ff */
[----:B------:R-:W-:Y:S02]  /*1f6d0*/  @!P5 LEA.HI.X R3, R29, R4, R57, 0x2, P3 ;  /* 0x000000041d03d211 */ /* 0x000fe400018f1439 */
[----:B------:R-:W-:-:S03]  /*1f6e0*/  @!P2 LEA R32, P3, R27, R0, 0x2 ;  /* 0x000000001b20a211 */ /* 0x000fc600078610ff */
[----:B------:R1:W-:Y:S01]  /*1f6f0*/  @!P5 ST.E.64 [R2.64], R80 ;  /* 0x000000500200d985 */ /* 0x0003e2000c101b06 */
[C---:B---3--:R-:W-:Y:S02]  /*1f700*/  @!P1 LEA R30, P5, R26.reuse, R0, 0x2 ;  /* 0x000000001a1e9211 */ /* 0x048fe400078a10ff */
        /* <DEDUP_REMOVED lines=8> */
.L_x_756:
[----:B------:R-:W-:Y:S05]  /*1f790*/  BSYNC B0 ;  /* 0x0000000000007941 */ /* 0x000fea0003800000 */
.L_x_755:
[----:B------:R-:W-:Y:S05]  /*1f7a0*/  BRA.DIV ~URZ, `(.L_x_757) ;  /* 0x000031327f007947 */ /* 0x000fea000b800000 */
[----:B---3--:R1:W3:Y:S04]  /*1f7b0*/  SHFL.IDX PT, R4, R36, 0x1, 0x1c1f ;  /* 0x003c1f0024047f89 */ /* 0x0082e800000e0000 */
[----:B------:R1:W2:Y:S02]  /*1f7c0*/  SHFL.IDX PT, R0, R38, 0x1, 0x1c1f ;  /* 0x003c1f0026007f89 */ /* 0x0002a400000e0000 */
.L_x_815:
[----:B------:R-:W-:-:S13]  /*1f7d0*/  ISETP.NE.AND P0, PT, R82, RZ, PT ;  /* 0x000000ff5200720c */ /* 0x000fda0003f05270 */
[----:B------:R-:W-:Y:S05]  /*1f7e0*/  @P0 BRA `(.L_x_752) ;  /* 0x000012f000000947 */ /* 0x000fea0003800000 */
[----:B------:R-:W-:Y:S02]  /*1f7f0*/  ISETP.GE.AND P3, PT, R24, c[0x0][0x3c8], PT ;  /* 0x0000f20018007a0c */ /* 0x000fe40003f66270 */
[----:B------:R-:W-:Y:S02]  /*1f800*/  ISETP.GE.AND P4, PT, R241, c[0x0][0x3c8], PT ;  /* 0x0000f200f1007a0c */ /* 0x000fe40003f86270 */
[----:B------:R-:W-:Y:S02]  /*1f810*/  ISETP.GE.AND P2, PT, R23, c[0x0][0x3c8], PT ;  /* 0x0000f20017007a0c */ /* 0x000fe40003f46270 */
[----:B------:R-:W-:Y:S02]  /*1f820*/  ISETP.GE.AND P1, PT, R22, c[0x0][0x3c8], PT ;  /* 0x0000f20016007a0c */ /* 0x000fe40003f26270 */
[----:B------:R-:W-:-:S05]  /*1f830*/  ISETP.GE.AND P0, PT, R21, c[0x0][0x3c8], PT ;  /* 0x0000f20015007a0c */ /* 0x000fca0003f06270 */
[CC--:B-12---:R-:W-:Y:S02]  /*1f840*/  @!P3 LEA R36, P5, R24.reuse, R0.reuse, 0x2 ;  /* 0x000000001824b211 */ /* 0x0c6fe400078a10ff */
[----:B------:R-:W-:Y:S02]  /*1f850*/  @!P4 LEA R34, P6, R241, R0, 0x2 ;  /* 0x00000000f122c211 */ /* 0x000fe400078c10ff */
[----:B---3--:R-:W-:Y:S02]  /*1f860*/  @!P3 LEA.HI.X R37, R24, R4, R37, 0x2, P5 ;  /* 0x000000041825b211 */ /* 0x008fe400028f1425 */
[----:B------:R-:W-:Y:S02]  /*1f870*/  @!P2 LEA R32, P5, R23, R0, 0x2 ;  /* 0x000000001720a211 */ /* 0x000fe400078a10ff */
[----:B------:R-:W-:Y:S02]  /*1f880*/  @!P4 LEA.HI.X R35, R241, R4, R40, 0x2, P6 ;  /* 0x00000004f123c211 */ /* 0x000fe400030f1428 */
[----:B------:R-:W-:-:S02]  /*1f890*/  @!P1 LEA R30, P6, R22, R0, 0x2 ;  /* 0x00000000161e9211 */ /* 0x000fc400078c10ff */
[----:B------:R-:W-:Y:S01]  /*1f8a0*/  @!P2 LEA.HI.X R33, R23, R4, R39, 0x2, P5 ;  /* 0x000000041721a211 */ /* 0x000fe200028f1427 */
[----:B------:R1:W-:Y:S01]  /*1f8b0*/  @!P4 ST.E.64 [R34.64], R168 ;  /* 0x000000a82200c985 */ /* 0x0003e2000c101b06 */
[C---:B------:R-:W-:Y:S02]  /*1f8c0*/  @!P0 LEA R2, P5, R21.reuse, R0, 0x2 ;  /* 0x0000000015028211 */ /* 0x040fe400078a10ff */
[-C--:B------:R-:W-:Y:S01]  /*1f8d0*/  @!P1 LEA.HI.X R31, R22, R4.reuse, R42, 0x2, P6 ;  /* 0x00000004161f9211 */ /* 0x080fe200030f142a */
[----:B------:R-:W-:Y:S01]  /*1f8e0*/  @!P3 ST.E.64 [R36.64], R166 ;  /* 0x000000a62400b985 */ /* 0x000fe2000c101b06 */
[----:B------:R-:W-:Y:S02]  /*1f8f0*/  ISETP.GE.AND P6, PT, R20, c[0x0][0x3c8], PT ;  /* 0x0000f20014007a0c */ /* 0x000fe40003fc6270 */
[----:B------:R-:W-:Y:S01]  /*1f900*/  @!P0 LEA.HI.X R3, R21, R4, R41, 0x2, P5 ;  /* 0x0000000415038211 */ /* 0x000fe200028f1429 */
[----:B------:R2:W-:Y:S01]  /*1f910*/  @!P2 ST.E.64 [R32.64], R110 ;  /* 0x0000006e2000a985 */ /* 0x0005e2000c101b06 */
[----:B------:R-:W-:-:S02]  /*1f920*/  ISETP.GE.AND P5, PT, R18, c[0x0][0x3c8], PT ;  /* 0x0000f20012007a0c */ /* 0x000fc40003fa6270 */
[----:B------:R-:W-:Y:S01]  /*1f930*/  ISETP.GE.AND P4, PT, R16, c[0x0][0x3c8], PT ;  /* 0x0000f20010007a0c */ /* 0x000fe20003f86270 */
[----:B------:R3:W-:Y:S01]  /*1f940*/  @!P1 ST.E.64 [R30.64], R88 ;  /* 0x000000581e009985 */ /* 0x0007e2000c101b06 */
[----:B------:R-:W-:Y:S02]  /*1f950*/  ISETP.GE.AND P3, PT, R15, c[0x0][0x3c8], PT ;  /* 0x0000f2000f007a0c */ /* 0x000fe40003f66270 */
[----:B------:R-:W-:Y:S01]  /*1f960*/  ISETP.GE.AND P2, PT, R14, c[0x0][0x3c8], PT ;  /* 0x0000f2000e007a0c */ /* 0x000fe20003f46270 */
[----:B------:R5:W-:Y:S02]  /*1f970*/  @!P0 ST.E.64 [R2.64], R72 ;  /* 0x0000004802008985 */ /* 0x000be4000c101b06 */
[----:B-1----:R-:W-:-:S04]  /*1f980*/  @!P6 LEA R34, P0, R20, R0, 0x2 ;  /* 0x000000001422e211 */ /* 0x002fc800078010ff */
[----:B------:R-:W-:Y:S02]  /*1f990*/  @!P6 LEA.HI.X R35, R20, R4, R43, 0x2, P0 ;  /* 0x000000041423e211 */ /* 0x000fe400000f142b */
[----:B--2---:R-:W-:-:S03]  /*1f9a0*/  @!P5 LEA R32, P1, R18, R0, 0x2 ;  /* 0x000000001220d211 */ /* 0x004fc600078210ff */
[----:B------:R-:W-:Y:S01]  /*1f9b0*/  @!P6 ST.E.64 [R34.64], R176 ;  /* 0x000000b02200e985 */ /* 0x000fe2000c101b06 */
[----:B------:R-:W-:Y:S02]  /*1f9c0*/  ISETP.GE.AND P6, PT, R11, c[0x0][0x3c8], PT ;  /* 0x0000f2000b007a0c */ /* 0x000fe40003fc6270 */
[----:B---3--:R-:W-:Y:S02]  /*1f9d0*/  @!P4 LEA R30, P0, R16, R0, 0x2 ;  /* 0x00000000101ec211 */ /* 0x008fe400078010ff */
[-C--:B------:R-:W-:Y:S02]  /*1f9e0*/  @!P5 LEA.HI.X R33, R18, R4.reuse, R45, 0x2, P1 ;  /* 0x000000041221d211 */ /* 0x080fe400008f142d */
[----:B------:R-:W-:Y:S02]  /*1f9f0*/  ISETP.GE.AND P1, PT, R12, c[0x0][0x3c8], PT ;  /* 0x0000f2000c007a0c */ /* 0x000fe40003f26270 */
[----:B------:R-:W-:Y:S01]  /*1fa00*/  @!P4 LEA.HI.X R31, R16, R4, R44, 0x2, P0 ;  /* 0x00000004101fc211 */ /* 0x000fe200000f142c */
[----:B------:R-:W-:Y:S01]  /*1fa10*/  @!P5 ST.E.64 [R32.64], R170 ;  /* 0x000000aa2000d985 */ /* 0x000fe2000c101b06 */
[----:B------:R-:W-:-:S02]  /*1fa20*/  @!P3 LEA R22, P0, R15, R0, 0x2 ;  /* 0x000000000f16b211 */ /* 0x000fc400078010ff */
[----:B------:R-:W-:Y:S01]  /*1fa30*/  ISETP.GE.AND P5, PT, R10, c[0x0][0x3c8], PT ;  /* 0x0000f2000a007a0c */ /* 0x000fe20003fa6270 */
[----:B------:R-:W-:Y:S01]  /*1fa40*/  @!P4 ST.E.64 [R30.64], R122 ;  /* 0x0000007a1e00c985 */ /* 0x000fe2000c101b06 */
[----:B------:R-:W-:Y:S02]  /*1fa50*/  @!P3 LEA.HI.X R23, R15, R4, R46, 0x2, P0 ;  /* 0x000000040f17b211 */ /* 0x000fe400000f142e */
[----:B------:R-:W-:Y:S02]  /*1fa60*/  @!P2 LEA R20, P0, R14, R0, 0x2 ;  /* 0x000000000e14a211 */ /* 0x000fe400078010ff */
[----:B------:R-:W-:Y:S01]  /*1fa70*/  ISETP.GE.AND P4, PT, R8, c[0x0][0x3c8], PT ;  /* 0x0000f20008007a0c */ /* 0x000fe20003f86270 */
[----:B------:R1:W-:Y:S01]  /*1fa80*/  @!P3 ST.E.64 [R22.64], R114 ;  /* 0x000000721600b985 */ /* 0x0003e2000c101b06 */
[----:B------:R-:W-:Y:S02]  /*1fa90*/  @!P2 LEA.HI.X R21, R14, R4, R47, 0x2, P0 ;  /* 0x000000040e15a211 */ /* 0x000fe400000f142f */
[----:B-----5:R-:W-:-:S02]  /*1faa0*/  @!P1 LEA R2, P0, R12, R0, 0x2 ;  /* 0x000000000c029211 */ /* 0x020fc400078010ff */
[----:B------:R-:W-:Y:S01]  /*1fab0*/  ISETP.GE.AND P3, PT, R7, c[0x0][0x3c8], PT ;  /* 0x0000f20007007a0c */ /* 0x000fe20003f66270 */
[----:B------:R2:W-:Y:S01]  /*1fac0*/  @!P2 ST.E.64 [R20.64], R92 ;  /* 0x0000005c1400a985 */ /* 0x0005e2000c101b06 */
[----:B------:R-:W-:Y:S02]  /*1fad0*/  @!P1 LEA.HI.X R3, R12, R4, R48, 0x2, P0 ;  /* 0x000000040c039211 */ /* 0x000fe400000f1430 */
[----:B------:R-:W-:-:S03]  /*1fae0*/  ISETP.GE.AND P2, PT, R6, c[0x0][0x3c8], PT ;  /* 0x0000f20006007a0c */ /* 0x000fc60003f46270 */
[----:B------:R3:W-:Y:S01]  /*1faf0*/  @!P1 ST.E.64 [R2.64], R76 ;  /* 0x0000004c02009985 */ /* 0x0007e2000c101b06 */
[----:B-1----:R-:W-:-:S04]  /*1fb00*/  @!P6 LEA R22, P0, R11, R0, 0x2 ;  /* 0x000000000b16e211 */ /* 0x002fc800078010ff */
[----:B------:R-:W-:Y:S02]  /*1fb10*/  @!P6 LEA.HI.X R23, R11, R4, R49, 0x2, P0 ;  /* 0x000000040b17e211 */ /* 0x000fe400000f1431 */
[-C--:B--2---:R-:W-:Y:S02]  /*1fb20*/  @!P5 LEA R20, P1, R10, R0.reuse, 0x2 ;  /* 0x000000000a14d211 */ /* 0x084fe400078210ff */
[----:B------:R-:W-:Y:S01]  /*1fb30*/  @!P4 LEA R14, P0, R8, R0, 0x2 ;  /* 0x00000000080ec211 */ /* 0x000fe200078010ff */
[----:B------:R-:W-:Y:S01]  /*1fb40*/  @!P6 ST.E.64 [R22.64], R178 ;  /* 0x000000b21600e985 */ /* 0x000fe2000c101b06 */
[-C--:B------:R-:W-:Y:S02]  /*1fb50*/  @!P5 LEA.HI.X R21, R10, R4.reuse, R51, 0x2, P1 ;  /* 0x000000040a15d211 */ /* 0x080fe400008f1433 */
[----:B------:R-:W-:Y:S02]  /*1fb60*/  ISETP.GE.AND P1, PT, R13, c[0x0][0x3c8], PT ;  /* 0x0000f2000d007a0c */ /* 0x000fe40003f26270 */
[----:B------:R-:W-:Y:S01]  /*1fb70*/  @!P4 LEA.HI.X R15, R8, R4, R50, 0x2, P0 ;  /* 0x00000004080fc211 */ /* 0x000fe200000f1432 */
[----:B------:R-:W-:Y:S01]  /*1fb80*/  @!P5 ST.E.64 [R20.64], R172 ;  /* 0x000000ac1400d985 */ /* 0x000fe2000c101b06 */
[----:B------:R-:W-:-:S02]  /*1fb90*/  @!P3 LEA R10, P0, R7, R0, 0x2 ;  /* 0x00000000070ab211 */ /* 0x000fc400078010ff */
[----:B------:R-:W-:Y:S01]  /*1fba0*/  ISETP.GE.AND P6, PT, R19, c[0x0][0x3c8], PT ;  /* 0x0000f20013007a0c */ /* 0x000fe20003fc6270 */
[----:B------:R1:W-:Y:S01]  /*1fbb0*/  @!P4 ST.E.64 [R14.64], R126 ;  /* 0x0000007e0e00c985 */ /* 0x0003e2000c101b06 */
[----:B------:R-:W-:Y:S02]  /*1fbc0*/  @!P3 LEA.HI.X R11, R7, R4, R52, 0x2, P0 ;  /* 0x00000004070bb211 */ /* 0x000fe400000f1434 */
[C---:B------:R-:W-:Y:S02]  /*1fbd0*/  @!P2 LEA R8, P0, R6.reuse, R0, 0x2 ;  /* 0x000000000608a211 */ /* 0x040fe400078010ff */
[----:B------:R-:W-:Y:S01]  /*1fbe0*/  ISETP.GE.AND P5, PT, R17, c[0x0][0x3c8], PT ;  /* 0x0000f20011007a0c */ /* 0x000fe20003fa6270 */
[----:B------:R2:W-:Y:S01]  /*1fbf0*/  @!P3 ST.E.64 [R10.64], R118 ;  /* 0x000000760a00b985 */ /* 0x0005e2000c101b06 */
[----:B------:R-:W-:Y:S02]  /*1fc00*/  @!P2 LEA.HI.X R9, R6, R4, R53, 0x2, P0 ;  /* 0x000000040609a211 */ /* 0x000fe400000f1435 */
[----:B---3--:R-:W-:-:S02]  /*1fc10*/  @!P1 LEA R2, P0, R13, R0, 0x2 ;  /* 0x000000000d029211 */ /* 0x008fc400078010ff */
[----:B------:R-:W-:Y:S01]  /*1fc20*/  ISETP.GE.AND P4, PT, R29, c[0x0][0x3c8], PT ;  /* 0x0000f2001d007a0c */ /* 0x000fe20003f86270 */
[----:B------:R3:W-:Y:S01]  /*1fc30*/  @!P2 ST.E.64 [R8.64], R96 ;  /* 0x000000600800a985 */ /* 0x0007e2000c101b06 */
[----:B------:R-:W-:Y:S02]  /*1fc40*/  @!P1 LEA.HI.X R3, R13, R4, R54, 0x2, P0 ;  /* 0x000000040d039211 */ /* 0x000fe400000f1436 */
[----:B------:R-:W-:Y:S02]  /*1fc50*/  ISETP.GE.AND P3, PT, R28, c[0x0][0x3c8], PT ;  /* 0x0000f2001c007a0c */ /* 0x000fe40003f66270 */
[----:B------:R-:W-:Y:S01]  /*1fc60*/  ISETP.GE.AND P2, PT, R27, c[0x0][0x3c8], PT ;  /* 0x0000f2001b007a0c */ /* 0x000fe20003f46270 */
[----:B------:R5:W-:Y:S01]  /*1fc70*/  @!P1 ST.E.64 [R2.64], R66 ;  /* 0x0000004202009985 */ /* 0x000be2000c101b06 */
[----:B------:R-:W-:-:S04]  /*1fc80*/  @!P5 LEA R12, P1, R17, R0, 0x2 ;  /* 0x00000000110cd211 */ /* 0x000fc800078210ff */
[----:B------:R-:W-:Y:S02]  /*1fc90*/  @!P5 LEA.HI.X R13, R17, R4, R56, 0x2, P1 ;  /* 0x00000004110dd211 */ /* 0x000fe400008f1438 */
[----:B------:R-:W-:Y:S02]  /*1fca0*/  ISETP.GE.AND P1, PT, R26, c[0x0][0x3c8], PT ;  /* 0x0000f2001a007a0c */ /* 0x000fe40003f26270 */
[----:B-1----:R-:W-:-:S04]  /*1fcb0*/  @!P6 LEA R14, P0, R19, R0, 0x2 ;  /* 0x00000000130ee211 */ /* 0x002fc800078010ff */
[----:B------:R-:W-:Y:S02]  /*1fcc0*/  @!P6 LEA.HI.X R15, R19, R4, R55, 0x2, P0 ;  /* 0x00000004130fe211 */ /* 0x000fe400000f1437 */
[----:B--2---:R-:W-:-:S03]  /*1fcd0*/  @!P4 LEA R10, P0, R29, R0, 0x2 ;  /* 0x000000001d0ac211 */ /* 0x004fc600078010ff */
[----:B------:R1:W-:Y:S01]  /*1fce0*/  @!P6 ST.E.64 [R14.64], R174 ;  /* 0x000000ae0e00e985 */ /* 0x0003e2000c101b06 */
[----:B------:R-:W-:Y:S02]  /*1fcf0*/  @!P4 LEA.HI.X R11, R29, R4, R57, 0x2, P0 ;  /* 0x000000041d0bc211 */ /* 0x000fe400000f1439 */
[C---:B---3--:R-:W-:Y:S01]  /*1fd00*/  @!P3 LEA R8, P0, R28.reuse, R0, 0x2 ;  /* 0x000000001c08b211 */ /* 0x048fe200078010ff */
[----:B------:R1:W-:Y:S03]  /*1fd10*/  @!P5 ST.E.64 [R12.64], R130 ;  /* 0x000000820c00d985 */ /* 0x0003e6000c101b06 */
[----:B------:R-:W-:Y:S01]  /*1fd20*/  @!P3 LEA.HI.X R9, R28, R4, R58, 0x2, P0 ;  /* 0x000000041c09b211 */ /* 0x000fe200000f143a */
[----:B------:R1:W-:Y:S01]  /*1fd30*/  @!P4 ST.E.64 [R10.64], R78 ;  /* 0x0000004e0a00c985 */ /* 0x0003e2000c101b06 */
[----:B------:R-:W-:-:S03]  /*1fd40*/  @!P2 LEA R6, P0, R27, R0, 0x2 ;  /* 0x000000001b06a211 */ /* 0x000fc600078010ff */
[----:B------:R1:W-:Y:S01]  /*1fd50*/  @!P3 ST.E.64 [R8.64], R74 ;  /* 0x0000004a0800b985 */ /* 0x0003e2000c101b06 */
[----:B------:R-:W-:Y:S02]  /*1fd60*/  @!P2 LEA.HI.X R7, R27, R4, R59, 0x2, P0 ;  /* 0x000000041b07a211 */ /* 0x000fe400000f143b */
[----:B-----5:R-:W-:-:S03]  /*1fd70*/  @!P1 LEA R2, P0, R26, R0, 0x2 ;  /* 0x000000001a029211 */ /* 0x020fc600078010ff */
        /* <DEDUP_REMOVED lines=9> */
.L_x_737:
[----:B------:R-:W2:Y:S04]  /*1fe10*/  LDL.LU R3, [R1+0x30] ;  /* 0x0000300001037983 */ /* 0x000ea80000300800 */
[----:B------:R-:W3:Y:S01]  /*1fe20*/  LDL R5, [R1+0xc] ;  /* 0x00000c0001057983 */ /* 0x000ee20000100800 */
[----:B------:R-:W-:Y:S01]  /*1fe30*/  ISETP.NE.U32.AND P0, PT, RZ, c[0x0][0x508], PT ;  /* 0x00014200ff007a0c */ /* 0x000fe20003f05070 */
[----:B------:R-:W-:Y:S01]  /*1fe40*/  IMAD.MOV.U32 R8, RZ, RZ, 0x4 ;  /* 0x00000004ff087424 */ /* 0x000fe200078e00ff */
[----:B------:R-:W-:Y:S01]  /*1fe50*/  ISETP.NE.U32.AND P2, PT, RZ, c[0x0][0x500], PT ;  /* 0x00014000ff007a0c */ /* 0x000fe20003f45070 */
[----:B------:R-:W-:Y:S01]  /*1fe60*/  IMAD.MOV.U32 R15, RZ, RZ, c[0x0][0x388] ;  /* 0x0000e200ff0f7624 */ /* 0x000fe200078e00ff */
[----:B------:R-:W-:Y:S01]  /*1fe70*/  ISETP.NE.AND.EX P0, PT, RZ, c[0x0][0x50c], PT, P0 ;  /* 0x00014300ff007a0c */ /* 0x000fe20003f05300 */
[----:B------:R-:W-:Y:S01]  /*1fe80*/  IMAD.MOV.U32 R2, RZ, RZ, RZ ;  /* 0x000000ffff027224 */ /* 0x000fe200078e00ff */
[----:B------:R-:W-:Y:S01]  /*1fe90*/  ISETP.NE.AND.EX P2, PT, RZ, c[0x0][0x504], PT, P2 ;  /* 0x00014100ff007a0c */ /* 0x000fe20003f45320 */
[----:B---3--:R-:W-:-:S10]  /*1fea0*/  IMAD.WIDE R6, R5, R8, c[0x0][0x500] ;  /* 0x0001400005067625 */ /* 0x008fd400078e0208 */
[----:B------:R-:W-:Y:S02]  /*1feb0*/  @P0 IMAD.WIDE R8, R5, R8, c[0x0][0x508] ;  /* 0x0001420005080625 */ /* 0x000fe400078e0208 */
[----:B------:R3:W5:Y:S04]  /*1fec0*/  @P2 LDG.E R2, [R6.64] ;  /* 0x0000000606022981 */ /* 0x000768000c1e1900 */
[----:B------:R3:W5:Y:S01]  /*1fed0*/  @P0 LDG.E R15, [R8.64] ;  /* 0x00000006080f0981 */ /* 0x000762000c1e1900 */
[----:B--2---:R-:W-:-:S04]  /*1fee0*/  ISETP.NE.AND P1, PT, R3, RZ, PT ;  /* 0x000000ff0300720c */ /* 0x004fc80003f25270 */
[----:B------:R-:W-:Y:S01]  /*1fef0*/  SEL R19, R3, c[0x0][0x3d4], P1 ;  /* 0x0000f50003137a07 */ /* 0x000fe20000800000 */
[----:B------:R-:W-:Y:S05]  /*1ff00*/  @P0 BRA `(.L_x_758) ;  /* 0x0000004000000947 */ /* 0x000fea0003800000 */
[----:B------:R-:W-:Y:S05]  /*1ff10*/  @!P2 BRA `(.L_x_758) ;  /* 0x000000300000a947 */ /* 0x000fea0003800000 */
[----:B-----5:R2:W4:Y:S04]  /*1ff20*/  LDG.E R15, [R6.64] ;  /* 0x00000006060f7981 */ /* 0x020528000c1e1900 */
[----:B--23--:R-:W4:Y:S02]  /*1ff30*/  LDG.E R6, [R6.64+0x4] ;  /* 0x0000040606067981 */ /* 0x00cf24000c1e1900 */
[----:B----4-:R-:W-:Y:S02]  /*1ff40*/  IADD3 R15, -R15, R6, RZ ;  /* 0x000000060f0f7210 */ /* 0x010fe40007ffe1ff */
.L_x_758:
[----:B---3--:R-:W2:Y:S01]  /*1ff50*/  S2R R6, SR_TID.X ;  /* 0x0000000000067919 */ /* 0x008ea20000002100 */
[----:B------:R-:W-:Y:S01]  /*1ff60*/  SHF.R.S32.HI R3, RZ, 0x1f, R5 ;  /* 0x0000001fff037819 */ /* 0x000fe20000011405 */
[----:B------:R-:W-:Y:S01]  /*1ff70*/  BSSY B0, `(.L_x_759) ;  /* 0x0000037000007945 */ /* 0x000fe20003800000 */
[----:B-----5:R-:W-:-:S02]  /*1ff80*/  SHF.R.S32.HI R18, RZ, 0x1f, R2 ;  /* 0x0000001fff127819 */ /* 0x020fc40000011402 */
[----:B------:R-:W-:Y:S02]  /*1ff90*/  SEL R5, R5, RZ, !P2 ;  /* 0x000000ff05057207 */ /* 0x000fe40005000000 */
[----:B------:R-:W-:Y:S02]  /*1ffa0*/  SEL R22, R3, RZ, !P2 ;  /* 0x000000ff03167207 */ /* 0x000fe40005000000 */
[----:B--2---:R-:W-:-:S13]  /*1ffb0*/  ISETP.GT.AND P0, PT, R6, 0x7f, PT ;  /* 0x0000007f0600780c */ /* 0x004fda0003f04270 */
[----:B------:R-:W-:Y:S05]  /*1ffc0*/  @P0 BRA `(.L_x_760) ;  /* 0x0000031000000947 */ /* 0x000fea0003800000 */
[----:B------:R-:W-:Y:S01]  /*1ffd0*/  IMAD R3, R15, c[0x0][0x4e8], RZ ;  /* 0x00013a000f037a24 */ /* 0x000fe200078e02ff */
[----:B------:R-:W-:-:S04]  /*1ffe0*/  IADD3 R14, R246, R6, RZ ;  /* 0x00000006f60e7210 */ /* 0x000fc80007ffe0ff */
[----:B------:R-:W-:-:S13]  /*1fff0*/  ISETP.GE.AND P0, PT, R14, R3, PT ;  /* 0x000000030e00720c */ /* 0x000fda0003f06270 */
[----:B------:R-:W-:Y:S05]  /*20000*/  @P0 BRA `(.L_x_760) ;  /* 0x000002d000000947 */ /* 0x000fea0003800000 */
[----:B------:R-:W2:Y:S04]  /*20010*/  LDL R6, [R1+0x18] ;  /* 0x0000180001067983 */ /* 0x000ea80000100800 */
        /* <DEDUP_REMOVED lines=44> */
.L_x_760:
[----:B------:R-:W-:Y:S05]  /*202e0*/  BSYNC B0 ;  /* 0x0000000000007941 */ /* 0x000fea0003800000 */
.L_x_759:
[----:B------:R-:W-:-:S13]  /*202f0*/  ISETP.GT.AND P0, PT, R19, 0x1, PT ;  /* 0x000000011300780c */ /* 0x000fda0003f04270 */
[----:B------:R-:W-:Y:S05]  /*20300*/  @P0 BRA `(.L_x_752) ;  /* 0x000007d000000947 */ /* 0x000fea0003800000 */
[----:B-1----:R-:W2:Y:S04]  /*20310*/  LDL.LU R3, [R1+0x18] ;  /* 0x0000180001037983 */ /* 0x002ea80000300800 */
[----:B------:R-:W3:Y:S01]  /*20320*/  LDL R8, [R1+0x48] ;  /* 0x0000480001087983 */ /* 0x000ee20000100800 */
[----:B------:R-:W-:-:S03]  /*20330*/  MOV R6, c[0x0][0x4e8] ;  /* 0x00013a0000067a02 */ /* 0x000fc60000000f00 */
[----:B------:R-:W1:Y:S01]  /*20340*/  S2R R11, SR_TID.X ;  /* 0x00000000000b7919 */ /* 0x000e620000002100 */
[----:B------:R-:W-:Y:S01]  /*20350*/  ISETP.NE.AND P0, PT, R6, 0x1, PT ;  /* 0x000000010600780c */ /* 0x000fe20003f05270 */
[----:B------:R-:W-:Y:S01]  /*20360*/  IMAD.WIDE.U32 R6, R2, c[0x0][0x3a0], RZ ;  /* 0x0000e80002067a25 */ /* 0x000fe200078e00ff */
[----:B--2---:R-:W-:-:S03]  /*20370*/  MOV R10, R3 ;  /* 0x00000003000a7202 */ /* 0x004fc60000000f00 */
[----:B------:R-:W-:-:S04]  /*20380*/  IMAD R3, R18, c[0x0][0x3a0], RZ ;  /* 0x0000e80012037a24 */ /* 0x000fc800078e02ff */
[----:B------:R-:W-:Y:S01]  /*20390*/  IMAD R2, R2, c[0x0][0x3a4], R3 ;  /* 0x0000e90002027a24 */ /* 0x000fe200078e0203 */
[----:B---3--:R-:W-:Y:S01]  /*203a0*/  IADD3 R3, R8, R246, RZ ;  /* 0x000000f608037210 */ /* 0x008fe20007ffe0ff */
[----:B------:R-:W-:-:S03]  /*203b0*/  IMAD R8, R22, c[0x0][0x3f0], RZ ;  /* 0x0000fc0016087a24 */ /* 0x000fc600078e02ff */
[----:B------:R-:W-:Y:S01]  /*203c0*/  IADD3 R7, R7, R2, RZ ;  /* 0x0000000207077210 */ /* 0x000fe20007ffe0ff */
[----:B------:R-:W-:Y:S01]  /*203d0*/  @P0 IMAD.HI.U32 R9, R3, c[0x0][0x4ec], RZ ;  /* 0x00013b0003090a27 */ /* 0x000fe200078e00ff */
[----:B------:R-:W-:-:S03]  /*203e0*/  MOV R2, R3 ;  /* 0x0000000300027202 */ /* 0x000fc60000000f00 */
[----:B------:R-:W-:Y:S01]  /*203f0*/  IMAD.WIDE.U32 R6, R10, c[0x0][0x3e8], R6 ;  /* 0x0000fa000a067a25 */ /* 0x000fe200078e0006 */
[----:B------:R-:W-:-:S03]  /*20400*/  @P0 SHF.R.U32.HI R2, RZ, c[0x0][0x4f0], R9 ;  /* 0x00013c00ff020a19 */ /* 0x000fc60000011609 */
[----:B------:R-:W-:Y:S01]  /*20410*/  IMAD R7, R10, c[0x0][0x3ec], R7 ;  /* 0x0000fb000a077a24 */ /* 0x000fe200078e0207 */
[----:B-1----:R-:W-:Y:S01]  /*20420*/  SHF.R.S32.HI R10, RZ, 0x1f, R11 ;  /* 0x0000001fff0a7819 */ /* 0x002fe2000001140b */
[C---:B------:R-:W-:Y:S01]  /*20430*/  IMAD R9, R5.reuse, c[0x0][0x3f4], R8 ;  /* 0x0000fd0005097a24 */ /* 0x040fe200078e0208 */
[----:B------:R-:W-:Y:S01]  /*20440*/  SHF.R.S32.HI R8, RZ, 0x1f, R2 ;  /* 0x0000001fff087819 */ /* 0x000fe20000011402 */
[----:B------:R-:W-:Y:S01]  /*20450*/  IMAD.WIDE.U32 R6, R5, c[0x0][0x3f0], R6 ;  /* 0x0000fc0005067a25 */ /* 0x000fe200078e0006 */
[----:B------:R-:W-:Y:S02]  /*20460*/  IADD3 R5, -R2, RZ, RZ ;  /* 0x000000ff02057210 */ /* 0x000fe40007ffe1ff */
[----:B------:R-:W-:Y:S01]  /*20470*/  LEA.HI R10, R10, R11, RZ, 0x3 ;  /* 0x0000000b0a0a7211 */ /* 0x000fe200078f18ff */
[----:B------:R-:W-:Y:S01]  /*20480*/  IMAD R8, R8, c[0x0][0x3e0], RZ ;  /* 0x0000f80008087a24 */ /* 0x000fe200078e02ff */
[----:B------:R-:W-:Y:S01]  /*20490*/  IADD3 R7, R7, R9, RZ ;  /* 0x0000000907077210 */ /* 0x000fe20007ffe0ff */
[----:B------:R-:W-:Y:S01]  /*204a0*/  IMAD R5, R5, c[0x0][0x4e8], R3 ;  /* 0x00013a0005057a24 */ /* 0x000fe200078e0203 */
[----:B------:R-:W-:Y:S01]  /*204b0*/  SHF.R.S32.HI R10, RZ, 0x3, R10 ;  /* 0x00000003ff0a7819 */ /* 0x000fe2000001140a */
[----:B------:R-:W-:-:S02]  /*204c0*/  IMAD R8, R2, c[0x0][0x3e4], R8 ;  /* 0x0000f90002087a24 */ /* 0x000fc400078e0208 */
[----:B------:R-:W-:Y:S01]  /*204d0*/  IMAD.WIDE.U32 R2, R2, c[0x0][0x3e0], R6 ;  /* 0x0000f80002027a25 */ /* 0x000fe200078e0006 */
[----:B------:R-:W-:Y:S02]  /*204e0*/  SHF.R.S32.HI R6, RZ, 0x1f, R5 ;  /* 0x0000001fff067819 */ /* 0x000fe40000011405 */
[----:B------:R-:W-:Y:S02]  /*204f0*/  IADD3 R13, R10, R246, RZ ;  /* 0x000000f60a0d7210 */ /* 0x000fe40007ffe0ff */
        /* <DEDUP_REMOVED lines=9> */
.L_x_816:
[----:B------:R-:W-:Y:S05]  /*20590*/  BRA.DIV ~URZ, `(.L_x_762) ;  /* 0x000024827f007947 */ /* 0x000fea000b800000 */
[----:B------:R3:W4:Y:S02]  /*205a0*/  SHFL.IDX PT, R2, R14, RZ, 0x181f ;  /* 0x00181fff0e027589 */ /* 0x00072400000e0000 */
.L_x_817:
[----:B------:R-:W5:Y:S01]  /*205b0*/  LDL.64 R18, [R1+0x10] ;  /* 0x0000100001127983 */ /* 0x000f620000100a00 */
[----:B------:R-:W-:Y:S01]  /*205c0*/  IMAD R12, R15, c[0x0][0x4e8], RZ ;  /* 0x00013a000f0c7a24 */ /* 0x000fe200078e02ff */
[----:B------:R-:W-:Y:S01]  /*205d0*/  BSSY B0, `(.L_x_763) ;  /* 0x0000012000007945 */ /* 0x000fe20003800000 */
[----:B------:R-:W-:Y:S02]  /*205e0*/  SHF.R.S32.HI R17, RZ, 0x1f, R4 ;  /* 0x0000001fff117819 */ /* 0x000fe40000011404 */
[----:B------:R-:W-:Y:S02]  /*205f0*/  SHF.R.S32.HI R15, RZ, 0x1f, R0 ;  /* 0x0000001fff0f7819 */ /* 0x000fe40000011400 */
[----:B------:R-:W-:Y:S02]  /*20600*/  ISETP.GE.AND P0, PT, R13, R12, PT ;  /* 0x0000000c0d00720c */ /* 0x000fe40003f06270 */
[----:B-----5:R-:W-:-:S11]  /*20610*/  SHF.R.S32.HI R16, RZ, 0x1f, R18 ;  /* 0x0000001fff107819 */ /* 0x020fd60000011412 */
        /* <DEDUP_REMOVED lines=10> */
[----:B------:R2:W-:Y:S04]  /*206c0*/  @!P2 ST.E.128 [R8.64], RZ ;  /* 0x000000ff0800a985 */ /* 0x0005e8000c101d06 */
[----:B------:R2:W-:Y:S04]  /*206d0*/  @!P1 ST.E.128 [R6.64], RZ ;  /* 0x000000ff06009985 */ /* 0x0005e8000c101d06 */
[----:B------:R2:W-:Y:S02]  /*206e0*/  @!P0 ST.E.128 [R2.64], RZ ;  /* 0x000000ff02008985 */ /* 0x0005e4000c101d06 */
.L_x_764:
[----:B------:R-:W-:Y:S05]  /*206f0*/  BSYNC B0 ;  /* 0x0000000000007941 */ /* 0x000fea0003800000 */
.L_x_763:
[----:B------:R-:W-:Y:S05]  /*20700*/  BRA.DIV ~URZ, `(.L_x_765) ;  /* 0x000023827f007947 */ /* 0x000fea000b800000 */
[----:B--2---:R2:W1:Y:S04]  /*20710*/  SHFL.IDX PT, R10, R11, 0x1, 0x181f ;  /* 0x00381f000b0a7f89 */ /* 0x00446800000e0000 */
[----:B----4-:R2:W4:Y:S02]  /*20720*/  SHFL.IDX PT, R2, R14, 0x1, 0x181f ;  /* 0x00381f000e027f89 */ /* 0x01052400000e0000 */
.L_x_818:
        /* <DEDUP_REMOVED lines=14> */
[----:B------:R1:W-:Y:S04]  /*20810*/  @!P2 ST.E.128 [R8.64], RZ ;  /* 0x000000ff0800a985 */ /* 0x0003e8000c101d06 */
[----:B------:R1:W-:Y:S04]  /*20820*/  @!P1 ST.E.128 [R6.64], RZ ;  /* 0x000000ff06009985 */ /* 0x0003e8000c101d06 */
[----:B------:R1:W-:Y:S02]  /*20830*/  @!P0 ST.E.128 [R2.64], RZ ;  /* 0x000000ff02008985 */ /* 0x0003e4000c101d06 */
.L_x_767:
[----:B------:R-:W-:Y:S05]  /*20840*/  BSYNC B0 ;  /* 0x0000000000007941 */ /* 0x000fea0003800000 */
.L_x_766:
[----:B------:R-:W-:Y:S05]  /*20850*/  BRA.DIV ~URZ, `(.L_x_768) ;  /* 0x000023027f007947 */ /* 0x000fea000b800000 */
[----:B-1----:R1:W2:Y:S02]  /*20860*/  SHFL.IDX PT, R10, R11, 0x2, 0x181f ;  /* 0x00581f000b0a7f89 */ /* 0x0022a400000e0000 */
.L_x_819:
[----:B------:R-:W-:Y:S05]  /*20870*/  BRA.DIV ~URZ, `(.L_x_769) ;  /* 0x000023527f007947 */ /* 0x000fea000b800000 */
[----:B----4-:R4:W1:Y:S02]  /*20880*/  SHFL.IDX PT, R2, R14, 0x2, 0x181f ;  /* 0x00581f000e027f89 */ /* 0x01086400000e0000 */
.L_x_820:
        /* <DEDUP_REMOVED lines=17> */
.L_x_771:
[----:B------:R-:W-:Y:S05]  /*209a0*/  BSYNC B0 ;  /* 0x0000000000007941 */ /* 0x000fea0003800000 */
.L_x_770:
[----:B------:R-:W-:Y:S05]  /*209b0*/  BRA.DIV ~URZ, `(.L_x_772) ;  /* 0x000022827f007947 */ /* 0x000fea000b800000 */
[----:B--2---:R2:W3:Y:S04]  /*209c0*/  SHFL.IDX PT, R10, R11, 0x3, 0x181f ;  /* 0x00781f000b0a7f89 */ /* 0x0044e800000e0000 */
[----:B-1----:R2:W1:Y:S02]  /*209d0*/  SHFL.IDX PT, R2, R14, 0x3, 0x181f ;  /* 0x00781f000e027f89 */ /* 0x00246400000e0000 */
.L_x_821:
[----:B------:R-:W-:-:S04]  /*209e0*/  IADD3 R13, R13, 0x60, RZ ;  /* 0x000000600d0d7810 */ /* 0x000fc80007ffe0ff */
[----:B------:R-:W-:-:S13]  /*209f0*/  ISETP.GE.AND P0, PT, R13, R12, PT ;  /* 0x0000000c0d00720c */ /* 0x000fda0003f06270 */
[----:B------:R-:W-:Y:S05]  /*20a00*/  @P0 BRA `(.L_x_752) ;  /* 0x000000d000000947 */ /* 0x000fea0003800000 */
[----:B------:R-:W5:Y:S01]  /*20a10*/  LDL.64 R18, [R1+0x10] ;  /* 0x0000100001127983 */ /* 0x000f620000100a00 */
[----:B------:R-:W-:Y:S02]  /*20a20*/  ISETP.GE.AND P1, PT, R4, c[0x0][0x3c8], PT ;  /* 0x0000f20004007a0c */ /* 0x000fe40003f26270 */
[----:B------:R-:W-:-:S11]  /*20a30*/  ISETP.GE.AND P0, PT, R0, c[0x0][0x3c8], PT ;  /* 0x0000f20000007a0c */ /* 0x000fd60003f06270 */
[----:B-1----:R-:W-:-:S04]  /*20a40*/  @!P1 LEA R6, P4, R4, R2, 0x1 ;  /* 0x0000000204069211 */ /* 0x002fc800078808ff */
[----:B---3--:R-:W-:Y:S02]  /*20a50*/  @!P1 LEA.HI.X R7, R4, R10, R17, 0x1, P4 ;  /* 0x0000000a04079211 */ /* 0x008fe400020f0c11 */
        /* <DEDUP_REMOVED lines=8> */
.L_x_752:
[----:B------:R-:W-:Y:S05]  /*20ae0*/  BSYNC B1 ;  /* 0x0000000000017941 */ /* 0x000fea0003800000 */
.L_x_736:
[----:B--2---:R-:W2:Y:S02]  /*20af0*/  LDL R0, [R1+0x4c] ;  /* 0x00004c0001007983 */ /* 0x004ea40000100800 */
[----:B--2---:R-:W-:-:S13]  /*20b00*/  ISETP.NE.AND P0, PT, R0, RZ, PT ;  /* 0x000000ff0000720c */ /* 0x004fda0003f05270 */
[----:B------:R-:W-:Y:S01]  /*20b10*/  @P0 WARPSYNC 0xffffffff ;  /* 0xffffffff00000948 */ /* 0x000fe20003800000 */
[----:B------:R-:W-:Y:S06]  /*20b20*/  @P0 BAR.SYNC.DEFER_BLOCKING 0x5, 0x100 ;  /* 0x0144000000000b1d */ /* 0x000fec0000010000 */
[----:B-1-3--:R-:W1:Y:S04]  /*20b30*/  @P0 LDS.128 R4, [0x18100] ;  /* 0x01810000ff040984 */ /* 0x00ae680000000c00 */
[----:B-1----:R1:W-:Y:S04]  /*20b40*/  @P0 STL.64 [R1], R4 ;  /* 0x0000000401000387 */ /* 0x0023e80000100a00 */
[----:B------:R1:W-:Y:S04]  /*20b50*/  @P0 STL.64 [R1+0x8], R6 ;  /* 0x0000080601000387 */ /* 0x0003e80000100a00 */
[----:B------:R-:W-:Y:S06]  /*20b60*/  @P0 BAR.ARV 0x4, 0x100 ;  /* 0x0104000000000b1d */ /* 0x000fec0000002000 */
[----:B------:R-:W-:Y:S05]  /*20b70*/  @P0 BRA `(.L_x_773) ;  /* 0x0000103000000947 */ /* 0x000fea0003800000 */
[----:B------:R-:W2:Y:S01]  /*20b80*/  S2R R0, SR_TID.X ;  /* 0x0000000000007919 */ /* 0x000ea20000002100 */
[----:B-1----:R-:W-:Y:S01]  /*20b90*/  IMAD.MOV.U32 R7, RZ, RZ, RZ ;  /* 0x000000ffff077224 */ /* 0x002fe200078e00ff */
[----:B--2---:R-:W-:-:S04]  /*20ba0*/  LOP3.LUT R13, R0, 0x1f, RZ, 0xc0, !PT ;  /* 0x0000001f000d7812 */ /* 0x004fc800078ec0ff */
[----:B------:R-:W-:Y:S01]  /*20bb0*/  ISETP.NE.AND P6, PT, R13, 0x1f, PT ;  /* 0x0000001f0d00780c */ /* 0x000fe20003fc5270 */
[----:B------:R-:W-:Y:S10]  /*20bc0*/  BRA.DIV ~URZ, `(.L_x_774) ;  /* 0x000021427f007947 */ /* 0x000ff4000b800000 */
[----:B------:R1:W2:Y:S02]  /*20bd0*/  SHFL.IDX PT, R10, R83, RZ, 0x1f ;  /* 0x00001fff530a7589 */ /* 0x0002a400000e0000 */
.L_x_822:
[----:B------:R-:W-:Y:S05]  /*20be0*/  BRA.DIV ~URZ, `(.L_x_775) ;  /* 0x000021927f007947 */ /* 0x000fea000b800000 */
[----:B------:R3:W1:Y:S02]  /*20bf0*/  SHFL.IDX PT, R8, R83, 0x1, 0x1f ;  /* 0x00201f0053087f89 */ /* 0x00066400000e0000 */
.L_x_823:
[----:B------:R-:W5:Y:S01]  /*20c00*/  LDL R0, [R1+0xc] ;  /* 0x00000c0001007983 */ /* 0x000f620000100800 */
[----:B------:R-:W-:Y:S02]  /*20c10*/  IMAD.MOV.U32 R6, RZ, RZ, RZ ;  /* 0x000000ffff067224 */ /* 0x000fe400078e00ff */
[----:B-----5:R-:W-:-:S05]  /*20c20*/  IMAD.IADD R0, R0, 0x1, R13 ;  /* 0x0000000100007824 */ /* 0x020fca00078e020d */
[----:B------:R-:W-:-:S13]  /*20c30*/  ISETP.GE.OR P0, PT, R0, c[0x0][0x53c], !P6 ;  /* 0x00014f0000007a0c */ /* 0x000fda0007706670 */
[----:B----4-:R-:W-:Y:S01]  /*20c40*/  @!P0 MOV R2, 0x4 ;  /* 0x0000000400028802 */ /* 0x010fe20000000f00 */
[----:B------:R-:W-:-:S04]  /*20c50*/  @!P0 IMAD.MOV.U32 R4, RZ, RZ, 0x4 ;  /* 0x00000004ff048424 */ /* 0x000fc800078e00ff */
[----:B------:R-:W-:-:S04]  /*20c60*/  @!P0 IMAD.WIDE R4, R0, R4, c[0x0][0x580] ;  /* 0x0001600000048625 */ /* 0x000fc800078e0204 */
[----:B------:R-:W-:Y:S01]  /*20c70*/  @!P0 IMAD.WIDE R2, R0, R2, c[0x0][0x578] ;  /* 0x00015e0000028625 */ /* 0x000fe200078e0202 */
[----:B------:R-:W4:Y:S04]  /*20c80*/  @!P0 LDG.E R6, [R4.64] ;  /* 0x0000000604068981 */ /* 0x000f28000c1e1900 */
[----:B------:R-:W4:Y:S01]  /*20c90*/  @!P0 LDG.E R7, [R2.64] ;  /* 0x0000000602078981 */ /* 0x000f22000c1e1900 */
[C---:B------:R-:W-:Y:S02]  /*20ca0*/  ISETP.GE.U32.AND P4, PT, R13.reuse, 0x10, PT ;  /* 0x000000100d00780c */ /* 0x040fe40003f86070 */
[C---:B------:R-:W-:Y:S02]  /*20cb0*/  ISETP.GE.U32.AND P3, PT, R13.reuse, 0x8, PT ;  /* 0x000000080d00780c */ /* 0x040fe40003f66070 */
[----:B------:R-:W-:-:S02]  /*20cc0*/  ISETP.GE.U32.AND P2, PT, R13, 0x4, PT ;  /* 0x000000040d00780c */ /* 0x000fc40003f46070 */
[C---:B------:R-:W-:Y:S02]  /*20cd0*/  ISETP.GE.U32.AND P1, PT, R13.reuse, 0x2, PT ;  /* 0x000000020d00780c */ /* 0x040fe40003f26070 */
[----:B------:R-:W-:Y:S02]  /*20ce0*/  ISETP.NE.AND P5, PT, R13, RZ, PT ;  /* 0x000000ff0d00720c */ /* 0x000fe40003fa5270 */
[----:B------:R-:W-:Y:S01]  /*20cf0*/  MOV R12, RZ ;  /* 0x000000ff000c7202 */ /* 0x000fe20000000f00 */
[----:B----4-:R-:W-:Y:S01]  /*20d00*/  IMAD R4, R7, R6, RZ ;  /* 0x0000000607047224 */ /* 0x010fe200078e02ff */
[----:B------:R-:W-:Y:S07]  /*20d10*/  BRA.DIV ~URZ, `(.L_x_776) ;  /* 0x000020d27f007947 */ /* 0x000fee000b800000 */
[----:B------:R4:W3:Y:S02]  /*20d20*/  SHFL.UP PT, R5, R4, 0x1, RZ ;  /* 0x0420000004057989 */ /* 0x0008e400000e00ff */
.L_x_824:
[----:B---3--:R-:W-:-:S04]  /*20d30*/  SEL R5, R5, RZ, P5 ;  /* 0x000000ff05057207 */ /* 0x008fc80002800000 */
[----:B----4-:R-:W-:Y:S01]  /*20d40*/  IADD3 R4, R4, R5, RZ ;  /* 0x0000000504047210 */ /* 0x010fe20007ffe0ff */
[----:B------:R-:W-:Y:S05]  /*20d50*/  BRA.DIV ~URZ, `(.L_x_777) ;  /* 0x000020e27f007947 */ /* 0x000fea000b800000 */
        /* <DEDUP_REMOVED lines=12> */
[----:B------:R3:W4:Y:S02]  /*20e20*/  SHFL.IDX PT, R0, R4, 0x1f, 0x1f ;  /* 0x03e01f0004007f89 */ /* 0x00072400000e0000 */
.L_x_825:
[----:B----4-:R-:W-:Y:S01]  /*20e30*/  IMAD R0, R0, c[0x0][0x538], RZ ;  /* 0x00014e0000007a24 */ /* 0x010fe200078e02ff */
[----:B------:R-:W-:Y:S04]  /*20e40*/  BSSY B1, `(.L_x_778) ;  /* 0x00000cd000017945 */ /* 0x000fe80003800000 */
[----:B-1----:R-:W-:-:S04]  /*20e50*/  IADD3 R8, R0, R8, RZ ;  /* 0x0000000800087210 */ /* 0x002fc80007ffe0ff */
[----:B--2---:R-:W-:-:S13]  /*20e60*/  ISETP.GT.AND P0, PT, R8, R10, PT ;  /* 0x0000000a0800720c */ /* 0x004fda0003f04270 */
[----:B------:R-:W-:Y:S05]  /*20e70*/  @P0 BRA `(.L_x_779) ;  /* 0x0000025000000947 */ /* 0x000fea0003800000 */
.L_x_783:
[----:B------:R-:W2:Y:S02]  /*20e80*/  LDL.LU R0, [R1+0xc] ;  /* 0x00000c0001007983 */ /* 0x000ea40000300800 */
[----:B--2---:R-:W-:-:S04]  /*20e90*/  IADD3 R0, R0, 0x1f, RZ ;  /* 0x0000001f00007810 */ /* 0x004fc80007ffe0ff */
[----:B------:R-:W-:-:S13]  /*20ea0*/  ISETP.GE.AND P0, PT, R0, c[0x0][0x53c], PT ;  /* 0x00014f0000007a0c */ /* 0x000fda0003f06270 */
[----:B------:R-:W-:Y:S05]  /*20eb0*/  @P0 BRA `(.L_x_780) ;  /* 0x00000c0000000947 */ /* 0x000fea0003800000 */
[----:B------:R1:W-:Y:S01]  /*20ec0*/  STL [R1+0xc], R0 ;  /* 0x00000c0001007387 */ /* 0x0003e20000100800 */
[----:B------:R-:W-:Y:S01]  /*20ed0*/  CS2R R6, SRZ ;  /* 0x0000000000067805 */ /* 0x000fe2000001ff00 */
[----:B-1----:R-:W-:-:S04]  /*20ee0*/  IADD3 R0, R0, R13, RZ ;  /* 0x0000000d00007210 */ /* 0x002fc80007ffe0ff */
[----:B------:R-:W-:-:S13]  /*20ef0*/  ISETP.GE.OR P0, PT, R0, c[0x0][0x53c], !P6 ;  /* 0x00014f0000007a0c */ /* 0x000fda0007706670 */
[----:B---3--:R-:W-:Y:S02]  /*20f00*/  @!P0 MOV R4, 0x4 ;  /* 0x0000000400048802 */ /* 0x008fe40000000f00 */
        /* <DEDUP_REMOVED lines=8> */
.L_x_826:
        /* <DEDUP_REMOVED lines=16> */
.L_x_827:
[----:B--2---:R-:W-:-:S05]  /*21090*/  IMAD R0, R0, c[0x0][0x538], RZ ;  /* 0x00014e0000007a24 */ /* 0x004fca00078e02ff */
[----:B------:R-:W-:-:S04]  /*210a0*/  IADD3 R8, R0, R8, RZ ;  /* 0x0000000800087210 */ /* 0x000fc80007ffe0ff */
[----:B------:R-:W-:-:S13]  /*210b0*/  ISETP.GT.AND P0, PT, R8, R10, PT ;  /* 0x0000000a0800720c */ /* 0x000fda0003f04270 */
[----:B-1----:R-:W-:Y:S05]  /*210c0*/  @!P0 BRA `(.L_x_783) ;  /* 0xfffffdb000008947 */ /* 0x002fea000383ffff */
.L_x_779:
[----:B------:R-:W-:-:S05]  /*210d0*/  IADD3 R8, -R0, R8, RZ ;  /* 0x0000000800087210 */ /* 0x000fca0007ffe1ff */
[----:B------:R-:W-:-:S05]  /*210e0*/  IMAD R0, R4, c[0x0][0x538], R8 ;  /* 0x00014e0004007a24 */ /* 0x000fca00078e0208 */
[----:B------:R-:W-:Y:S01]  /*210f0*/  ISETP.GT.AND P0, PT, R0, R10, PT ;  /* 0x0000000a0000720c */ /* 0x000fe20003f04270 */
[----:B------:R-:W-:-:S12]  /*21100*/  BRA.DIV ~URZ, `(.L_x_784) ;  /* 0x000021427f007947 */ /* 0x000fd8000b800000 */
[----:B------:R-:W-:-:S03]  /*21110*/  VOTE.ANY R11, PT, !P0 ;  /* 0x00000000000b7806 */ /* 0x000fc600040e0100 */
.L_x_828:
[----:B------:R-:W2:Y:S01]  /*21120*/  LDL.LU R2, [R1+0xc] ;  /* 0x00000c0001027983 */ /* 0x000ea20000300800 */
[----:B------:R-:W2:Y:S02]  /*21130*/  POPC R0, R11 ;  /* 0x0000000b00007309 */ /* 0x000ea40000000000 */
[----:B--2---:R-:W-:-:S05]  /*21140*/  IADD3 R2, R0, R2, RZ ;  /* 0x0000000200027210 */ /* 0x004fca0007ffe0ff */
[----:B------:R1:W-:Y:S01]  /*21150*/  STL [R1+0xc], R2 ;  /* 0x00000c0201007387 */ /* 0x0003e20000100800 */
[----:B------:R-:W-:Y:S05]  /*21160*/  BRA.DIV ~URZ, `(.L_x_785) ;  /* 0x000021327f007947 */ /* 0x000fea000b800000 */
[----:B------:R2:W4:Y:S04]  /*21170*/  SHFL.IDX PT, R6, R6, R0, 0x1f ;  /* 0x00001f0006067589 */ /* 0x00052800000e0000 */
[----:B------:R2:W1:Y:S02]  /*21180*/  SHFL.IDX PT, R7, R7, R0, 0x1f ;  /* 0x00001f0007077589 */ /* 0x00046400000e0000 */
.L_x_829:
[----:B------:R-:W-:Y:S01]  /*21190*/  ISETP.NE.AND P0, PT, R11, RZ, PT ;  /* 0x000000ff0b00720c */ /* 0x000fe20003f05270 */
[----:B------:R-:W-:-:S12]  /*211a0*/  BSSY B0, `(.L_x_786) ;  /* 0x0000005000007945 */ /* 0x000fd80003800000 */
[----:B------:R-:W-:Y:S05]  /*211b0*/  @!P0 BRA `(.L_x_787) ;  /* 0x0000003000008947 */ /* 0x000fea0003800000 */
[----:B--2---:R-:W-:Y:S01]  /*211c0*/  IADD3 R0, R0, -0x1, RZ ;  /* 0xffffffff00007810 */ /* 0x004fe20007ffe0ff */
[----:B------:R-:W-:Y:S05]  /*211d0*/  BRA.DIV ~URZ, `(.L_x_788) ;  /* 0x000021927f007947 */ /* 0x000fea000b800000 */
[----:B------:R2:W3:Y:S02]  /*211e0*/  SHFL.IDX PT, R12, R4, R0, 0x1f ;  /* 0x00001f00040c7589 */ /* 0x0004e400000e0000 */
.L_x_787:
[----:B------:R-:W-:Y:S05]  /*211f0*/  BSYNC B0 ;  /* 0x0000000000007941 */ /* 0x000fea0003800000 */
.L_x_786:
[----:B--23--:R-:W-:Y:S01]  /*21200*/  IMAD R0, R12, c[0x0][0x538], R8 ;  /* 0x00014e000c007a24 */ /* 0x00cfe200078e0208 */
[----:B-1----:R-:W-:Y:S01]  /*21210*/  ISETP.NE.AND P0, PT, R7, 0x1, PT ;  /* 0x000000010700780c */ /* 0x002fe20003f05270 */
[----:B------:R-:W-:Y:S03]  /*21220*/  BSSY B0, `(.L_x_789) ;  /* 0x0000085000007945 */ /* 0x000fe60003800000 */
[----:B------:R1:W-:Y:S01]  /*21230*/  STL [R1], R0 ;  /* 0x0000000001007387 */ /* 0x0003e20000100800 */
[----:B------:R-:W-:-:S08]  /*21240*/  IADD3 R3, -R0, R10, RZ ;  /* 0x0000000a00037210 */ /* 0x000fd00007ffe1ff */
[----:B------:R-:W-:Y:S05]  /*21250*/  @!P0 BRA `(.L_x_790) ;  /* 0x000003f000008947 */ /* 0x000fea0003800000 */
[-C--:B----4-:R-:W-:Y:S01]  /*21260*/  IABS R2, R6.reuse ;  /* 0x0000000600027213 */ /* 0x090fe20000000000 */
[----:B------:R-:W-:Y:S01]  /*21270*/  IMAD.MOV.U32 R8, RZ, RZ, RZ ;  /* 0x000000ffff087224 */ /* 0x000fe200078e00ff */
[----:B------:R-:W-:Y:S02]  /*21280*/  IABS R10, R6 ;  /* 0x00000006000a7213 */ /* 0x000fe40000000000 */
[----:B-1----:R-:W1:Y:S08]  /*21290*/  I2F.RP R0, R2 ;  /* 0x0000000200007306 */ /* 0x002e700000209400 */
[----:B-1----:R-:W1:Y:S02]  /*212a0*/  MUFU.RCP R0, R0 ;  /* 0x0000000000007308 */ /* 0x002e640000001000 */
[----:B-1----:R-:W-:-:S06]  /*212b0*/  IADD3 R0, R0, 0xffffffe, RZ ;  /* 0x0ffffffe00007810 */ /* 0x002fcc0007ffe0ff */
[----:B------:R-:W1:Y:S02]  /*212c0*/  F2I.FTZ.U32.TRUNC.NTZ R9, R0 ;  /* 0x0000000000097305 */ /* 0x000e64000021f000 */
[----:B-1----:R-:W-:Y:S01]  /*212d0*/  IMAD.MOV R4, RZ, RZ, -R9 ;  /* 0x000000ffff047224 */ /* 0x002fe200078e0a09 */
[----:B------:R-:W-:-:S03]  /*212e0*/  IABS R0, R7 ;  /* 0x0000000700007213 */ /* 0x000fc60000000000 */
[----:B------:R-:W-:Y:S02]  /*212f0*/  IMAD.MOV.U32 R5, RZ, RZ, R4 ;  /* 0x000000ffff057224 */ /* 0x000fe400078e0004 */
[----:B------:R-:W-:Y:S01]  /*21300*/  IMAD.MOV.U32 R4, RZ, RZ, R0 ;  /* 0x000000ffff047224 */ /* 0x000fe200078e0000 */
[----:B------:R-:W-:Y:S01]  /*21310*/  IABS R0, R3 ;  /* 0x0000000300007213 */ /* 0x000fe20000000000 */
[----:B------:R-:W-:Y:S02]  /*21320*/  IMAD R5, R5, R2, RZ ;  /* 0x0000000205057224 */ /* 0x000fe400078e02ff */
[----:B------:R-:W1:Y:S02]  /*21330*/  I2F.RP R11, R4 ;  /* 0x00000004000b7306 */ /* 0x000e640000209400 */
[----:B------:R-:W-:Y:S01]  /*21340*/  IMAD.HI.U32 R9, R9, R5, R8 ;  /* 0x0000000509097227 */ /* 0x000fe200078e0008 */
[----:B------:R-:W-:-:S03]  /*21350*/  MOV R5, R0 ;  /* 0x0000000000057202 */ /* 0x000fc60000000f00 */
[----:B------:R-:W-:-:S04]  /*21360*/  IMAD.MOV R0, RZ, RZ, -R10 ;  /* 0x000000ffff007224 */ /* 0x000fc800078e0a0a */
[----:B------:R-:W-:Y:S02]  /*21370*/  IMAD.MOV.U32 R8, RZ, RZ, R0 ;  /* 0x000000ffff087224 */ /* 0x000fe400078e0000 */
[----:B------:R-:W-:-:S04]  /*21380*/  IMAD.HI.U32 R0, R9, R5, RZ ;  /* 0x0000000509007227 */ /* 0x000fc800078e00ff */
[----:B------:R-:W-:Y:S02]  /*21390*/  IMAD R5, R0, R8, R5 ;  /* 0x0000000800057224 */ /* 0x000fe400078e0205 */
[----:B-1----:R-:W1:Y:S03]  /*213a0*/  MUFU.RCP R8, R11 ;  /* 0x0000000b00087308 */ /* 0x002e660000001000 */
[----:B------:R-:W-:Y:S02]  /*213b0*/  ISETP.GT.U32.AND P0, PT, R2, R5, PT ;  /* 0x000000050200720c */ /* 0x000fe40003f04070 */
[----:B-1----:R-:W-:-:S11]  /*213c0*/  IADD3 R8, R8, 0xffffffe, RZ ;  /* 0x0ffffffe08087810 */ /* 0x002fd60007ffe0ff */
[----:B------:R-:W-:Y:S01]  /*213d0*/  @!P0 IMAD.IADD R5, R5, 0x1, -R2 ;  /* 0x0000000105058824 */ /* 0x000fe200078e0a02 */
[----:B------:R-:W-:Y:S01]  /*213e0*/  @!P0 IADD3 R0, R0, 0x1, RZ ;  /* 0x0000000100008810 */ /* 0x000fe20007ffe0ff */
[----:B------:R-:W1:Y:S01]  /*213f0*/  F2I.FTZ.U32.TRUNC.NTZ R9, R8 ;  /* 0x0000000800097305 */ /* 0x000e62000021f000 */
[----:B------:R-:W-:Y:S02]  /*21400*/  ISETP.NE.AND P0, PT, R6, RZ, PT ;  /* 0x000000ff0600720c */ /* 0x000fe40003f05270 */
[----:B------:R-:W-:Y:S02]  /*21410*/  ISETP.GE.U32.AND P2, PT, R5, R2, PT ;  /* 0x000000020500720c */ /* 0x000fe40003f46070 */
[----:B------:R-:W-:-:S04]  /*21420*/  LOP3.LUT R2, R3, R6, RZ, 0x3c, !PT ;  /* 0x0000000603027212 */ /* 0x000fc800078e3cff */
[----:B------:R-:W-:-:S07]  /*21430*/  ISETP.GE.AND P1, PT, R2, RZ, PT ;  /* 0x000000ff0200720c */ /* 0x000fce0003f26270 */
[----:B------:R-:W-:Y:S02]  /*21440*/  @P2 IADD3 R0, R0, 0x1, RZ ;  /* 0x0000000100002810 */ /* 0x000fe40007ffe0ff */
[----:B-1----:R-:W-:Y:S02]  /*21450*/  IADD3 R2, RZ, -R9, RZ ;  /* 0x80000009ff027210 */ /* 0x002fe40007ffe0ff */
[----:B------:R-:W-:Y:S02]  /*21460*/  MOV R8, RZ ;  /* 0x000000ff00087202 */ /* 0x000fe40000000f00 */
[----:B------:R-:W-:Y:S01]  /*21470*/  @!P1 IMAD.MOV R0, RZ, RZ, -R0 ;  /* 0x000000ffff009224 */ /* 0x000fe200078e0a00 */
[----:B------:R-:W-:Y:S01]  /*21480*/  @!P0 LOP3.LUT R0, RZ, R6, RZ, 0x33, !PT ;  /* 0x00000006ff008212 */ /* 0x000fe200078e33ff */
[----:B------:R-:W-:Y:S01]  /*21490*/  IMAD.MOV.U32 R5, RZ, RZ, R2 ;  /* 0x000000ffff057224 */ /* 0x000fe200078e0002 */
[----:B------:R-:W-:Y:S02]  /*214a0*/  IABS R2, R7 ;  /* 0x0000000700027213 */ /* 0x000fe40000000000 */
[----:B------:R-:W-:Y:S01]  /*214b0*/  IABS R11, R0 ;  /* 0x00000000000b7213 */ /* 0x000fe20000000000 */
[----:B------:R-:W-:-:S02]  /*214c0*/  IMAD R5, R5, R4, RZ ;  /* 0x0000000405057224 */ /* 0x000fc400078e02ff */
        /* <DEDUP_REMOVED lines=10> */
[----:B------:R-:W-:Y:S01]  /*21570*/  ISETP.GE.U32.AND P2, PT, R5, R4, PT ;  /* 0x000000040500720c */ /* 0x000fe20003f46070 */
[----:B------:R-:W-:Y:S01]  /*21580*/  IMAD.MOV R5, RZ, RZ, -R0 ;  /* 0x000000ffff057224 */ /* 0x000fe200078e0a00 */
        /* <DEDUP_REMOVED lines=12> */
.L_x_790:
[----:B-1----:R-:W2:Y:S01]  /*21650*/  LDL R0, [R1+0xc] ;  /* 0x00000c0001007983 */ /* 0x002ea20000100800 */
[----:B------:R-:W-:-:S04]  /*21660*/  IMAD.MOV.U32 R4, RZ, RZ, 0x4 ;  /* 0x00000004ff047424 */ /* 0x000fc800078e00ff */
[----:B--2---:R-:W-:-:S05]  /*21670*/  IMAD.WIDE R4, R0, R4, c[0x0][0x590] ;  /* 0x0001640000047625 */ /* 0x004fca00078e0204 */
[----:B------:R1:W2:Y:S01]  /*21680*/  LDG.E R7, [R4.64] ;  /* 0x0000000604077981 */ /* 0x0002a2000c1e1900 */
[----:B------:R-:W-:Y:S01]  /*21690*/  IABS R2, R3 ;  /* 0x0000000300027213 */ /* 0x000fe20000000000 */
[----:B-1----:R-:W-:Y:S02]  /*216a0*/  IMAD.MOV.U32 R4, RZ, RZ, RZ ;  /* 0x000000ffff047224 */ /* 0x002fe400078e00ff */
[----:B--2-4-:R-:W-:-:S05]  /*216b0*/  IMAD R11, R7, R6, RZ ;  /* 0x00000006070b7224 */ /* 0x014fca00078e02ff */
        /* <DEDUP_REMOVED lines=8> */
[----:B------:R-:W-:-:S04]  /*21740*/  IMAD R0, R0, R8, RZ ;  /* 0x0000000800007224 */ /* 0x000fc800078e02ff */
[----:B------:R-:W-:-:S04]  /*21750*/  IMAD.HI.U32 R0, R5, R0, R4 ;  /* 0x0000000005007227 */ /* 0x000fc800078e0004 */
[----:B------:R-:W-:Y:S02]  /*21760*/  IMAD.MOV R4, RZ, RZ, -R9 ;  /* 0x000000ffff047224 */ /* 0x000fe400078e0a09 */
[----:B------:R-:W-:-:S04]  /*21770*/  IMAD.HI.U32 R0, R0, R2, RZ ;  /* 0x0000000200007227 */ /* 0x000fc800078e00ff */
[----:B------:R-:W-:-:S05]  /*21780*/  IMAD R2, R0, R4, R2 ;  /* 0x0000000400027224 */ /* 0x000fca00078e0202 */
[----:B------:R-:W-:-:S13]  /*21790*/  ISETP.GT.U32.AND P0, PT, R8, R2, PT ;  /* 0x000000020800720c */ /* 0x000fda0003f04070 */
[-C--:B------:R-:W-:Y:S02]  /*217a0*/  @!P0 IADD3 R2, R2, -R8.reuse, RZ ;  /* 0x8000000802028210 */ /* 0x080fe40007ffe0ff */
[----:B------:R-:W-:Y:S02]  /*217b0*/  @!P0 IADD3 R0, R0, 0x1, RZ ;  /* 0x0000000100008810 */ /* 0x000fe40007ffe0ff */
[----:B------:R-:W-:Y:S01]  /*217c0*/  ISETP.GE.U32.AND P2, PT, R2, R8, PT ;  /* 0x000000080200720c */ /* 0x000fe20003f46070 */
[----:B------:R-:W-:Y:S01]  /*217d0*/  IMAD.MOV.U32 R8, RZ, RZ, RZ ;  /* 0x000000ffff087224 */ /* 0x000fe200078e00ff */
[----:B------:R-:W-:Y:S02]  /*217e0*/  LOP3.LUT R2, R3, R11, RZ, 0x3c, !PT ;  /* 0x0000000b03027212 */ /* 0x000fe400078e3cff */
[----:B------:R-:W-:Y:S02]  /*217f0*/  ISETP.NE.AND P0, PT, R11, RZ, PT ;  /* 0x000000ff0b00720c */ /* 0x000fe40003f05270 */
[----:B------:R-:W-:-:S07]  /*21800*/  ISETP.GE.AND P1, PT, R2, RZ, PT ;  /* 0x000000ff0200720c */ /* 0x000fce0003f26270 */
[----:B------:R-:W-:-:S05]  /*21810*/  @P2 IADD3 R0, R0, 0x1, RZ ;  /* 0x0000000100002810 */ /* 0x000fca0007ffe0ff */
[----:B------:R-:W-:-:S04]  /*21820*/  IMAD.MOV.U32 R2, RZ, RZ, R0 ;  /* 0x000000ffff027224 */ /* 0x000fc800078e0000 */
[----:B------:R-:W-:Y:S01]  /*21830*/  @!P1 IMAD.MOV R2, RZ, RZ, -R2 ;  /* 0x000000ffff029224 */ /* 0x000fe200078e0a02 */
[----:B------:R-:W-:-:S05]  /*21840*/  @!P0 LOP3.LUT R2, RZ, R11, RZ, 0x33, !PT ;  /* 0x0000000bff028212 */ /* 0x000fca00078e33ff */
[----:B------:R-:W-:Y:S02]  /*21850*/  IMAD R10, R7, R2, RZ ;  /* 0x00000002070a7224 */ /* 0x000fe400078e02ff */
[----:B------:R-:W-:-:S03]  /*21860*/  IMAD.MOV R2, RZ, RZ, -R2 ;  /* 0x000000ffff027224 */ /* 0x000fc600078e0a02 */
[----:B------:R-:W-:-:S04]  /*21870*/  IADD3 R0, -R10, c[0x0][0x538], RZ ;  /* 0x00014e000a007a10 */ /* 0x000fc80007ffe1ff */
[----:B------:R-:W-:-:S04]  /*21880*/  IMNMX R0, R7, R0, PT ;  /* 0x0000000007007217 */ /* 0x000fc80003800200 */
[----:B------:R-:W-:-:S04]  /*21890*/  IABS R4, R0 ;  /* 0x0000000000047213 */ /* 0x000fc80000000000 */
[----:B------:R-:W1:Y:S08]  /*218a0*/  I2F.RP R5, R4 ;  /* 0x0000000400057306 */ /* 0x000e700000209400 */
[----:B-1----:R-:W1:Y:S02]  /*218b0*/  MUFU.RCP R5, R5 ;  /* 0x0000000500057308 */ /* 0x002e640000001000 */
[----:B-1----:R-:W-:-:S06]  /*218c0*/  IADD3 R5, R5, 0xffffffe, RZ ;  /* 0x0ffffffe05057810 */ /* 0x002fcc0007ffe0ff */
[----:B------:R-:W1:Y:S02]  /*218d0*/  F2I.FTZ.U32.TRUNC.NTZ R9, R5 ;  /* 0x0000000500097305 */ /* 0x000e64000021f000 */
[----:B-1----:R-:W-:Y:S02]  /*218e0*/  IMAD.MOV R7, RZ, RZ, -R9 ;  /* 0x000000ffff077224 */ /* 0x002fe400078e0a09 */
[----:B------:R-:W-:-:S03]  /*218f0*/  IMAD R5, R11, R2, R3 ;  /* 0x000000020b057224 */ /* 0x000fc600078e0203 */
[----:B------:R-:W-:Y:S02]  /*21900*/  MOV R2, R7 ;  /* 0x0000000700027202 */ /* 0x000fe40000000f00 */
[----:B------:R-:W-:Y:S02]  /*21910*/  IABS R7, R0 ;  /* 0x0000000000077213 */ /* 0x000fe40000000000 */
[----:B------:R-:W-:Y:S01]  /*21920*/  IABS R3, R5 ;  /* 0x0000000500037213 */ /* 0x000fe20000000000 */
[----:B------:R-:W-:-:S04]  /*21930*/  IMAD R2, R2, R4, RZ ;  /* 0x0000000402027224 */ /* 0x000fc800078e02ff */
[----:B------:R-:W-:-:S04]  /*21940*/  IMAD.HI.U32 R8, R9, R2, R8 ;  /* 0x0000000209087227 */ /* 0x000fc800078e0008 */
[----:B------:R-:W-:-:S04]  /*21950*/  IMAD.MOV R2, RZ, RZ, -R7 ;  /* 0x000000ffff027224 */ /* 0x000fc800078e0a07 */
        /* <DEDUP_REMOVED lines=15> */
[----:B------:R-:W-:-:S05]  /*21a50*/  IMAD R0, R2, R3, R5 ;  /* 0x0000000302007224 */ /* 0x000fca00078e0205 */
[----:B------:R1:W-:Y:S02]  /*21a60*/  STL [R1+0x8], R0 ;  /* 0x0000080001007387 */ /* 0x0003e40000100800 */
.L_x_791:
[----:B------:R-:W-:Y:S05]  /*21a70*/  BSYNC B0 ;  /* 0x0000000000007941 */ /* 0x000fea0003800000 */
.L_x_789:
[----:B------:R-:W-:-:S04]  /*21a80*/  LOP3.LUT R2, RZ, R2, RZ, 0x33, !PT ;  /* 0x00000002ff027212 */ /* 0x000fc800078e33ff */
[----:B-1----:R-:W-:-:S05]  /*21a90*/  IADD3 R0, R2, R6, RZ ;  /* 0x0000000602007210 */ /* 0x002fca0007ffe0ff */
[----:B------:R1:W-:Y:S01]  /*21aa0*/  STL [R1+0x4], R0 ;  /* 0x0000040001007387 */ /* 0x0003e20000100800 */
[----:B------:R-:W-:Y:S05]  /*21ab0*/  BRA `(.L_x_792) ;  /* 0x0000005000007947 */ /* 0x000fea0003800000 */
.L_x_780:
[----:B------:R-:W-:Y:S01]  /*21ac0*/  MOV R0, c[0x0][0x53c] ;  /* 0x00014f0000007a02 */ /* 0x000fe20000000f00 */
[----:B------:R1:W-:Y:S04]  /*21ad0*/  STL [R1], R10 ;  /* 0x0000000a01007387 */ /* 0x0003e80000100800 */
[----:B------:R1:W-:Y:S04]  /*21ae0*/  STL [R1+0x4], RZ ;  /* 0x000004ff01007387 */ /* 0x0003e80000100800 */
[----:B------:R1:W-:Y:S04]  /*21af0*/  STL [R1+0x8], RZ ;  /* 0x000008ff01007387 */ /* 0x0003e80000100800 */
[----:B------:R1:W-:Y:S02]  /*21b00*/  STL [R1+0xc], R0 ;  /* 0x00000c0001007387 */ /* 0x0003e40000100800 */
.L_x_792:
[----:B------:R-:W-:Y:S05]  /*21b10*/  BSYNC B1 ;  /* 0x0000000000017941 */ /* 0x000fea0003800000 */
.L_x_778:
[----:B---3--:R-:W2:Y:S04]  /*21b20*/  LDL R4, [R1] ;  /* 0x0000000001047983 */ /* 0x008ea80000100800 */
[----:B------:R-:W2:Y:S04]  /*21b30*/  LDL R5, [R1+0x4] ;  /* 0x0000040001057983 */ /* 0x000ea80000100800 */
[----:B------:R-:W2:Y:S04]  /*21b40*/  LDL R6, [R1+0x8] ;  /* 0x0000080001067983 */ /* 0x000ea80000100800 */
[----:B------:R-:W2:Y:S01]  /*21b50*/  LDL R7, [R1+0xc] ;  /* 0x00000c0001077983 */ /* 0x000ea20000100800 */
[----:B------:R-:W-:Y:S03]  /*21b60*/  WARPSYNC 0xffffffff ;  /* 0xffffffff00007948 */ /* 0x000fe60003800000 */
[----:B------:R-:W-:Y:S01]  /*21b70*/  BAR.SYNC.DEFER_BLOCKING 0x4, 0x100 ;  /* 0x0104000000007b1d */ /* 0x000fe20000010000 */
[----:B------:R-:W-:-:S13]  /*21b80*/  ISETP.NE.AND P0, PT, R13, RZ, PT ;  /* 0x000000ff0d00720c */ /* 0x000fda0003f05270 */
[----:B--2---:R2:W-:Y:S04]  /*21b90*/  @!P0 STS.128 [0x18100], R4 ;  /* 0x01810004ff008388 */ /* 0x0045e80000000c00 */
[----:B------:R-:W-:Y:S06]  /*21ba0*/  BAR.ARV 0x5, 0x100 ;  /* 0x0144000000007b1d */ /* 0x000fec0000002000 */
.L_x_773:
[----:B-1----:R-:W3:Y:S02]  /*21bb0*/  LDL R0, [R1+0xc] ;  /* 0x00000c0001007983 */ /* 0x002ee40000100800 */
[----:B---3--:R-:W-:-:S13]  /*21bc0*/  ISETP.GE.AND P0, PT, R0, c[0x0][0x53c], PT ;  /* 0x00014f0000007a0c */ /* 0x008fda0003f06270 */
[----:B--2-4-:R-:W-:Y:S01]  /*21bd0*/  @P0 CALL.REL.NOINC `(.L_x_793) ;  /* 0x0000001000000944 */ /* 0x014fe20003c00000 */
[----:B------:R-:W-:Y:S05]  /*21be0*/  BRA `(.L_x_794) ;  /* 0xfffdfe4000007947 */ /* 0x000fea000383ffff */
.L_x_793:
[----:B------:R-:W-:Y:S05]  /*21bf0*/  EXIT ;  /* 0x000000000000794d */ /* 0x000fea0003800000 */
.L_x_574:
[----:B------:R-:W-:Y:S01]  /*21c00*/  IMAD.MOV.U32 R0, RZ, RZ, R4 ;  /* 0x000000ffff007224 */ /* 0x000fe200078e0004 */
[----:B------:R-:W-:Y:S02]  /*21c10*/  MOV R2, 0x1 ;  /* 0x0000000100027802 */ /* 0x000fe40000000f00 */
[----:B------:R-:W-:Y:S02]  /*21c20*/  MOV R3, 0x21c40 ;  /* 0x00021c4000037802 */ /* 0x000fe40000000f00 */
[----:B------:R-:W-:Y:S05]  /*21c30*/  CALL.REL.NOINC `($__internal_14_$__cuda_sm70_shflsync_up_p) ;  /* 0x0000184000007944 */ /* 0x000fea0003c00000 */
[----:B------:R-:W-:Y:S01]  /*21c40*/  MOV R0, R5 ;  /* 0x0000000500007202 */ /* 0x000fe20000000f00 */
[----:B------:R-:W-:Y:S05]  /*21c50*/  BRA `(.L_x_795) ;  /* 0xfffde82000007947 */ /* 0x000fea000383ffff */
.L_x_575:
[----:B------:R-:W-:Y:S01]  /*21c60*/  IMAD.MOV.U32 R0, RZ, RZ, R4 ;  /* 0x000000ffff007224 */ /* 0x000fe200078e0004 */
[----:B------:R-:W-:Y:S02]  /*21c70*/  MOV R2, 0x2 ;  /* 0x0000000200027802 */ /* 0x000fe40000000f00 */
[----:B------:R-:W-:Y:S02]  /*21c80*/  MOV R3, 0x21ca0 ;  /* 0x00021ca000037802 */ /* 0x000fe40000000f00 */
[----:B------:R-:W-:Y:S05]  /*21c90*/  CALL.REL.NOINC `($__internal_14_$__cuda_sm70_shflsync_up_p) ;  /* 0x000017e000007944 */ /* 0x000fea0003c00000 */
[----:B------:R-:W-:Y:S02]  /*21ca0*/  SEL R5, R5, RZ, P4 ;  /* 0x000000ff05057207 */ /* 0x000fe40002000000 */
[----:B------:R-:W-:Y:S02]  /*21cb0*/  MOV R2, 0x4 ;  /* 0x0000000400027802 */ /* 0x000fe40000000f00 */
[----:B------:R-:W-:Y:S01]  /*21cc0*/  MOV R3, 0x21d00 ;  /* 0x00021d0000037802 */ /* 0x000fe20000000f00 */
[----:B------:R-:W-:-:S04]  /*21cd0*/  IMAD.IADD R4, R4, 0x1, R5 ;  /* 0x0000000104047824 */ /* 0x000fc800078e0205 */
[----:B------:R-:W-:Y:S02]  /*21ce0*/  IMAD.MOV.U32 R0, RZ, RZ, R4 ;  /* 0x000000ffff007224 */ /* 0x000fe400078e0004 */
        /* <DEDUP_REMOVED lines=16> */
[----:B------:R-:W-:Y:S02]  /*21df0*/  IMAD.IADD R4, R4, 0x1, R5 ;  /* 0x0000000104047824 */ /* 0x000fe400078e0205 */
[----:B------:R-:W-:Y:S02]  /*21e00*/  IMAD.MOV.U32 R5, RZ, RZ, 0x1f ;  /* 0x0000001fff057424 */ /* 0x000fe400078e00ff */
[----:B------:R-:W-:Y:S02]  /*21e10*/  IMAD.MOV.U32 R9, RZ, RZ, R4 ;  /* 0x000000ffff097224 */ /* 0x000fe400078e0004 */
[----:B------:R-:W-:Y:S05]  /*21e20*/  CALL.REL.NOINC `($__internal_13_$__cuda_sm70_shflsync_idx_p) ;  /* 0x0000160000007944 */ /* 0x000fea0003c00000 */
[----:B------:R-:W-:Y:S01]  /*21e30*/  MOV R0, R5 ;  /* 0x0000000500007202 */ /* 0x000fe20000000f00 */
[----:B------:R-:W-:Y:S05]  /*21e40*/  BRA `(.L_x_796) ;  /* 0xfffde73000007947 */ /* 0x000fea000383ffff */
.L_x_577:
[----:B------:R-:W-:Y:S02]  /*21e50*/  SEL R0, RZ, 0x1, P0 ;  /* 0x00000001ff007807 */ /* 0x000fe40000000000 */
[----:B------:R-:W-:-:S02]  /*21e60*/  MOV R2, 0x21e80 ;  /* 0x00021e8000027802 */ /* 0x000fc40000000f00 */
[----:B------:R-:W-:Y:S05]  /*21e70*/  CALL.REL.NOINC `($__internal_15_$__cuda_sm70_votesync_ballot) ;  /* 0x0000167000007944 */ /* 0x000fea0003c00000 */
[----:B------:R-:W-:Y:S01]  /*21e80*/  MOV R7, R0 ;  /* 0x0000000000077202 */ /* 0x000fe20000000f00 */
[----:B------:R-:W-:Y:S05]  /*21e90*/  BRA `(.L_x_797) ;  /* 0xfffde77000007947 */ /* 0x000fea000383ffff */
.L_x_578:
[----:B------:R-:W-:Y:S01]  /*21ea0*/  IMAD.MOV.U32 R9, RZ, RZ, R10 ;  /* 0x000000ffff097224 */ /* 0x000fe200078e000a */
[----:B------:R-:W-:Y:S01]  /*21eb0*/  MOV R5, R0 ;  /* 0x0000000000057202 */ /* 0x000fe20000000f00 */
[----:B------:R-:W-:Y:S01]  /*21ec0*/  IMAD.MOV.U32 R3, RZ, RZ, 0x1f ;  /* 0x0000001fff037424 */ /* 0x000fe200078e00ff */
[----:B-1----:R-:W-:-:S02]  /*21ed0*/  MOV R2, 0x21ef0 ;  /* 0x00021ef000027802 */ /* 0x002fc40000000f00 */
[----:B------:R-:W-:Y:S05]  /*21ee0*/  CALL.REL.NOINC `($__internal_13_$__cuda_sm70_shflsync_idx_p) ;  /* 0x0000154000007944 */ /* 0x000fea0003c00000 */
[----:B------:R-:W-:Y:S01]  /*21ef0*/  IMAD.MOV.U32 R12, RZ, RZ, R5 ;  /* 0x000000ffff0c7224 */ /* 0x000fe200078e0005 */
[----:B------:R-:W-:Y:S01]  /*21f00*/  MOV R9, R8 ;  /* 0x0000000800097202 */ /* 0x000fe20000000f00 */
[----:B------:R-:W-:Y:S01]  /*21f10*/  IMAD.MOV.U32 R6, RZ, RZ, RZ ;  /* 0x000000ffff067224 */ /* 0x000fe200078e00ff */
[----:B------:R-:W-:Y:S01]  /*21f20*/  MOV R5, R0 ;  /* 0x0000000000057202 */ /* 0x000fe20000000f00 */
[----:B------:R-:W-:Y:S01]  /*21f30*/  IMAD.MOV.U32 R3, RZ, RZ, 0x1f ;  /* 0x0000001fff037424 */ /* 0x000fe200078e00ff */
[----:B------:R-:W-:-:S02]  /*21f40*/  MOV R2, 0x21f60 ;  /* 0x00021f6000027802 */ /* 0x000fc40000000f00 */
[----:B------:R-:W-:Y:S05]  /*21f50*/  CALL.REL.NOINC `($__internal_13_$__cuda_sm70_shflsync_idx_p) ;  /* 0x000014d000007944 */ /* 0x000fea0003c00000 */
[----:B------:R-:W-:Y:S01]  /*21f60*/  MOV R10, R5 ;  /* 0x00000005000a7202 */ /* 0x000fe20000000f00 */
[----:B------:R-:W-:Y:S05]  /*21f70*/  BRA `(.L_x_798) ;  /* 0xfffde70000007947 */ /* 0x000fea000383ffff */
.L_x_581:
[----:B------:R-:W-:Y:S01]  /*21f80*/  IMAD.MOV.U32 R9, RZ, RZ, R4 ;  /* 0x000000ffff097224 */ /* 0x000fe200078e0004 */
[----:B------:R-:W-:-:S02]  /*21f90*/  MOV R3, 0x1f ;  /* 0x0000001f00037802 */ /* 0x000fc40000000f00 */
[----:B-1----:R-:W-:Y:S02]  /*21fa0*/  MOV R2, 0x21fc0 ;  /* 0x00021fc000027802 */ /* 0x002fe40000000f00 */
[----:B--234-:R-:W-:Y:S05]  /*21fb0*/  CALL.REL.NOINC `($__internal_13_$__cuda_sm70_shflsync_idx_p) ;  /* 0x0000147000007944 */ /* 0x01cfea0003c00000 */
[----:B------:R-:W-:Y:S01]  /*21fc0*/  MOV R6, R5 ;  /* 0x0000000500067202 */ /* 0x000fe20000000f00 */
[----:B------:R-:W-:Y:S05]  /*21fd0*/  BRA `(.L_x_580) ;  /* 0xfffde70000007947 */ /* 0x000fea000383ffff */
.L_x_636:
[----:B------:R-:W-:Y:S01]  /*21fe0*/  IMAD.MOV.U32 R9, RZ, RZ, R12 ;  /* 0x000000ffff097224 */ /* 0x000fe200078e000c */
[----:B------:R-:W-:Y:S01]  /*21ff0*/  MOV R5, RZ ;  /* 0x000000ff00057202 */ /* 0x000fe20000000f00 */
[----:B------:R-:W-:Y:S01]  /*22000*/  IMAD.MOV.U32 R3, RZ, RZ, 0x181f ;  /* 0x0000181fff037424 */ /* 0x000fe200078e00ff */
[----:B------:R-:W-:Y:S02]  /*22010*/  MOV R2, 0x22030 ;  /* 0x0002203000027802 */ /* 0x000fe40000000f00 */
[----:B-1---5:R-:W-:Y:S05]  /*22020*/  CALL.REL.NOINC `($__internal_13_$__cuda_sm70_shflsync_idx_p) ;  /* 0x0000140000007944 */ /* 0x022fea0003c00000 */
[----:B------:R-:W-:Y:S01]  /*22030*/  MOV R10, R5 ;  /* 0x00000005000a7202 */ /* 0x000fe20000000f00 */
[----:B------:R-:W-:Y:S05]  /*22040*/  BRA `(.L_x_799) ;  /* 0xfffe655000007947 */ /* 0x000fea000383ffff */
.L_x_637:
[----:B------:R-:W-:Y:S01]  /*22050*/  IMAD.MOV.U32 R9, RZ, RZ, R15 ;  /* 0x000000ffff097224 */ /* 0x000fe200078e000f */
[----:B------:R-:W-:Y:S01]  /*22060*/  MOV R5, RZ ;  /* 0x000000ff00057202 */ /* 0x000fe20000000f00 */
[----:B------:R-:W-:Y:S01]  /*22070*/  IMAD.MOV.U32 R3, RZ, RZ, 0x181f ;  /* 0x0000181fff037424 */ /* 0x000fe200078e00ff */
[----:B------:R-:W-:Y:S02]  /*22080*/  MOV R2, 0x220a0 ;  /* 0x000220a000027802 */ /* 0x000fe40000000f00 */
[----:B-123-5:R-:W-:Y:S05]  /*22090*/  CALL.REL.NOINC `($__internal_13_$__cuda_sm70_shflsync_idx_p) ;  /* 0x0000139000007944 */ /* 0x02efea0003c00000 */
[----:B------:R-:W-:Y:S01]  /*220a0*/  MOV R0, R5 ;  /* 0x0000000500007202 */ /* 0x000fe20000000f00 */
[----:B------:R-:W-:Y:S05]  /*220b0*/  BRA `(.L_x_800) ;  /* 0xfffe650000007947 */ /* 0x000fea000383ffff */
.L_x_640:
[----:B-1----:R-:W-:Y:S01]  /*220c0*/  IMAD.MOV.U32 R9, RZ, RZ, R12 ;  /* 0x000000ffff097224 */ /* 0x002fe200078e000c */
[----:B------:R-:W-:Y:S01]  /*220d0*/  MOV R5, 0x1 ;  /* 0x0000000100057802 */ /* 0x000fe20000000f00 */
[----:B------:R-:W-:Y:S01]  /*220e0*/  IMAD.MOV.U32 R3, RZ, RZ, 0x181f ;  /* 0x0000181fff037424 */ /* 0x000fe200078e00ff */
[----:B------:R-:W-:-:S02]  /*220f0*/  MOV R2, 0x22110 ;  /* 0x0002211000027802 */ /* 0x000fc40000000f00 */
[----:B--2345:R-:W-:Y:S05]  /*22100*/  CALL.REL.NOINC `($__internal_13_$__cuda_sm70_shflsync_idx_p) ;  /* 0x0000132000007944 */ /* 0x03cfea0003c00000 */
[----:B------:R-:W-:Y:S01]  /*22110*/  IMAD.MOV.U32 R10, RZ, RZ, R5 ;  /* 0x000000ffff0a7224 */ /* 0x000fe200078e0005 */
[----:B------:R-:W-:Y:S01]  /*22120*/  MOV R5, 0x1 ;  /* 0x0000000100057802 */ /* 0x000fe20000000f00 */
[----:B------:R-:W-:Y:S01]  /*22130*/  IMAD.MOV.U32 R9, RZ, RZ, R15 ;  /* 0x000000ffff097224 */ /* 0x000fe200078e000f */
[----:B------:R-:W-:-:S02]  /*22140*/  MOV R3, 0x181f ;  /* 0x0000181f00037802 */ /* 0x000fc40000000f00 */
[----:B------:R-:W-:Y:S02]  /*22150*/  MOV R2, 0x22170 ;  /* 0x0002217000027802 */ /* 0x000fe40000000f00 */
[----:B------:R-:W-:Y:S05]  /*22160*/  CALL.REL.NOINC `($__internal_13_$__cuda_sm70_shflsync_idx_p) ;  /* 0x000012c000007944 */ /* 0x000fea0003c00000 */
[----:B------:R-:W-:Y:S01]  /*22170*/  MOV R0, R5 ;  /* 0x0000000500007202 */ /* 0x000fe20000000f00 */
[----:B------:R-:W-:Y:S05]  /*22180*/  BRA `(.L_x_801) ;  /* 0xfffe65c000007947 */ /* 0x000fea000383ffff */
.L_x_643:
[----:B-1----:R-:W-:Y:S01]  /*22190*/  IMAD.MOV.U32 R9, RZ, RZ, R12 ;  /* 0x000000ffff097224 */ /* 0x002fe200078e000c */
[----:B------:R-:W-:Y:S01]  /*221a0*/  MOV R5, 0x2 ;  /* 0x0000000200057802 */ /* 0x000fe20000000f00 */
[----:B------:R-:W-:Y:S01]  /*221b0*/  IMAD.MOV.U32 R3, RZ, RZ, 0x181f ;  /* 0x0000181fff037424 */ /* 0x000fe200078e00ff */
[----:B------:R-:W-:Y:S02]  /*221c0*/  MOV R2, 0x221e0 ;  /* 0x000221e000027802 */ /* 0x000fe40000000f00 */
[----:B--2345:R-:W-:Y:S05]  /*221d0*/  CALL.REL.NOINC `($__internal_13_$__cuda_sm70_shflsync_idx_p) ;  /* 0x0000125000007944 */ /* 0x03cfea0003c00000 */
[----:B------:R-:W-:Y:S01]  /*221e0*/  MOV R10, R5 ;  /* 0x00000005000a7202 */ /* 0x000fe20000000f00 */
[----:B------:R-:W-:Y:S05]  /*221f0*/  BRA `(.L_x_802) ;  /* 0xfffe66b000007947 */ /* 0x000fea000383ffff */
.L_x_644:
[----:B-1----:R-:W-:Y:S01]  /*22200*/  IMAD.MOV.U32 R9, RZ, RZ, R15 ;  /* 0x000000ffff097224 */ /* 0x002fe200078e000f */
[----:B------:R-:W-:Y:S01]  /*22210*/  MOV R5, 0x2 ;  /* 0x0000000200057802 */ /* 0x000fe20000000f00 */
[----:B------:R-:W-:Y:S01]  /*22220*/  IMAD.MOV.U32 R3, RZ, RZ, 0x181f ;  /* 0x0000181fff037424 */ /* 0x000fe200078e00ff */
[----:B------:R-:W-:Y:S02]  /*22230*/  MOV R2, 0x22250 ;  /* 0x0002225000027802 */ /* 0x000fe40000000f00 */
[----:B--2345:R-:W-:Y:S05]  /*22240*/  CALL.REL.NOINC `($__internal_13_$__cuda_sm70_shflsync_idx_p) ;  /* 0x000011e000007944 */ /* 0x03cfea0003c00000 */
[----:B------:R-:W-:Y:S01]  /*22250*/  MOV R0, R5 ;  /* 0x0000000500007202 */ /* 0x000fe20000000f00 */
[----:B------:R-:W-:Y:S05]  /*22260*/  BRA `(.L_x_803) ;  /* 0xfffe666000007947 */ /* 0x000fea000383ffff */
.L_x_647:
[----:B--2---:R-:W-:Y:S01]  /*22270*/  IMAD.MOV.U32 R9, RZ, RZ, R12 ;  /* 0x000000ffff097224 */ /* 0x004fe200078e000c */
[----:B------:R-:W-:Y:S01]  /*22280*/  MOV R5, 0x3 ;  /* 0x0000000300057802 */ /* 0x000fe20000000f00 */
[----:B------:R-:W-:Y:S01]  /*22290*/  IMAD.MOV.U32 R3, RZ, RZ, 0x181f ;  /* 0x0000181fff037424 */ /* 0x000fe200078e00ff */
[----:B------:R-:W-:-:S02]  /*222a0*/  MOV R2, 0x222c0 ;  /* 0x000222c000027802 */ /* 0x000fc40000000f00 */
[----:B-1-345:R-:W-:Y:S05]  /*222b0*/  CALL.REL.NOINC `($__internal_13_$__cuda_sm70_shflsync_idx_p) ;  /* 0x0000117000007944 */ /* 0x03afea0003c00000 */
        /* <DEDUP_REMOVED lines=8> */
.L_x_732:
[----:B------:R-:W-:Y:S01]  /*22340*/  IMAD.MOV.U32 R2, RZ, RZ, R237 ;  /* 0x000000ffff027224 */ /* 0x000fe200078e00ed */
[----:B------:R-:W-:Y:S02]  /*22350*/  MOV R5, 0x2 ;  /* 0x0000000200057802 */ /* 0x000fe40000000f00 */
[----:B------:R-:W-:Y:S02]  /*22360*/  MOV R3, 0x22380 ;  /* 0x0002238000037802 */ /* 0x000fe40000000f00 */
[----:B------:R-:W-:Y:S05]  /*22370*/  CALL.REL.NOINC `($__internal_12_$__cuda_sm70_shflsync_bfly_p) ;  /* 0x0000106000007944 */ /* 0x000fea0003c00000 */
[----:B------:R-:W-:Y:S01]  /*22380*/  MOV R0, R5 ;  /* 0x0000000500007202 */ /* 0x000fe20000000f00 */
[----:B------:R-:W-:Y:S05]  /*22390*/  BRA `(.L_x_805) ;  /* 0xffffa98000007947 */ /* 0x000fea000383ffff */
.L_x_733:
[----:B------:R-:W-:Y:S01]  /*223a0*/  IMAD.MOV.U32 R2, RZ, RZ, R0 ;  /* 0x000000ffff027224 */ /* 0x000fe200078e0000 */
[----:B------:R-:W-:Y:S02]  /*223b0*/  MOV R5, 0x1 ;  /* 0x0000000100057802 */ /* 0x000fe40000000f00 */
[----:B------:R-:W-:Y:S02]  /*223c0*/  MOV R3, 0x223e0 ;  /* 0x000223e000037802 */ /* 0x000fe40000000f00 */
[----:B-1----:R-:W-:Y:S05]  /*223d0*/  CALL.REL.NOINC `($__internal_12_$__cuda_sm70_shflsync_bfly_p) ;  /* 0x0000100000007944 */ /* 0x002fea0003c00000 */
[----:B------:R-:W-:Y:S01]  /*223e0*/  FADD.FTZ R0, R0, R5 ;  /* 0x0000000500007221 */ /* 0x000fe20000010000 */
[----:B------:R-:W-:Y:S02]  /*223f0*/  MOV R2, R238 ;  /* 0x000000ee00027202 */ /* 0x000fe40000000f00 */
[----:B------:R-:W-:-:S02]  /*22400*/  MOV R5, 0x2 ;  /* 0x0000000200057802 */ /* 0x000fc40000000f00 */
[----:B------:R-:W-:Y:S02]  /*22410*/  MOV R3, 0x22430 ;  /* 0x0002243000037802 */ /* 0x000fe40000000f00 */
[----:B------:R-:W-:Y:S05]  /*22420*/  CALL.REL.NOINC `($__internal_12_$__cuda_sm70_shflsync_bfly_p) ;  /* 0x00000fb000007944 */ /* 0x000fea0003c00000 */
[----:B------:R-:W-:Y:S01]  /*22430*/  FADD.FTZ R4, R238, R5 ;  /* 0x00000005ee047221 */ /* 0x000fe20000010000 */
[----:B------:R-:W-:Y:S02]  /*22440*/  MOV R5, 0x1 ;  /* 0x0000000100057802 */ /* 0x000fe40000000f00 */
[----:B------:R-:W-:Y:S02]  /*22450*/  MOV R3, 0x22480 ;  /* 0x0002248000037802 */ /* 0x000fe40000000f00 */
[----:B------:R-:W-:Y:S02]  /*22460*/  MOV R2, R4 ;  /* 0x0000000400027202 */ /* 0x000fe40000000f00 */
[----:B------:R-:W-:Y:S05]  /*22470*/  CALL.REL.NOINC `($__internal_12_$__cuda_sm70_shflsync_bfly_p) ;  /* 0x00000f6000007944 */ /* 0x000fea0003c00000 */
[----:B------:R-:W-:Y:S01]  /*22480*/  MOV R3, R5 ;  /* 0x0000000500037202 */ /* 0x000fe20000000f00 */
[----:B------:R-:W-:Y:S05]  /*22490*/  BRA `(.L_x_806) ;  /* 0xffffa8f000007947 */ /* 0x000fea000383ffff */
.L_x_740:
[----:B-1-34-:R-:W-:Y:S01]  /*224a0*/  IMAD.MOV.U32 R9, RZ, RZ, R13 ;  /* 0x000000ffff097224 */ /* 0x01afe200078e000d */
[----:B------:R-:W-:Y:S01]  /*224b0*/  MOV R5, RZ ;  /* 0x000000ff00057202 */ /* 0x000fe20000000f00 */
[----:B------:R-:W-:Y:S01]  /*224c0*/  IMAD.MOV.U32 R3, RZ, RZ, 0x181f ;  /* 0x0000181fff037424 */ /* 0x000fe200078e00ff */
[----:B------:R-:W-:Y:S02]  /*224d0*/  MOV R2, 0x224f0 ;  /* 0x000224f000027802 */ /* 0x000fe40000000f00 */
[----:B------:R-:W-:Y:S05]  /*224e0*/  CALL.REL.NOINC `($__internal_13_$__cuda_sm70_shflsync_idx_p) ;  /* 0x00000f4000007944 */ /* 0x000fea0003c00000 */
[----:B------:R-:W-:Y:S01]  /*224f0*/  MOV R7, R5 ;  /* 0x0000000500077202 */ /* 0x000fe20000000f00 */
[----:B------:R-:W-:Y:S05]  /*22500*/  BRA `(.L_x_807) ;  /* 0xffffc1d000007947 */ /* 0x000fea000383ffff */
.L_x_741:
[----:B------:R-:W-:Y:S01]  /*22510*/  IMAD.MOV.U32 R9, RZ, RZ, R14 ;  /* 0x000000ffff097224 */ /* 0x000fe200078e000e */
[----:B------:R-:W-:Y:S01]  /*22520*/  MOV R5, RZ ;  /* 0x000000ff00057202 */ /* 0x000fe20000000f00 */
[----:B------:R-:W-:Y:S01]  /*22530*/  IMAD.MOV.U32 R3, RZ, RZ, 0x181f ;  /* 0x0000181fff037424 */ /* 0x000fe200078e00ff */
[----:B------:R-:W-:-:S02]  /*22540*/  MOV R2, 0x22560 ;  /* 0x0002256000027802 */ /* 0x000fc40000000f00 */
[----:B-12---:R-:W-:Y:S05]  /*22550*/  CALL.REL.NOINC `($__internal_13_$__cuda_sm70_shflsync_idx_p) ;  /* 0x00000ed000007944 */ /* 0x006fea0003c00000 */
[----:B------:R-:W-:Y:S01]  /*22560*/  MOV R2, R5 ;  /* 0x0000000500027202 */ /* 0x000fe20000000f00 */
[----:B------:R-:W-:Y:S05]  /*22570*/  BRA `(.L_x_808) ;  /* 0xffffc18000007947 */ /* 0x000fea000383ffff */
.L_x_744:
[----:B--2---:R-:W-:Y:S01]  /*22580*/  IMAD.MOV.U32 R9, RZ, RZ, R13 ;  /* 0x000000ffff097224 */ /* 0x004fe200078e000d */
[----:B------:R-:W-:Y:S01]  /*22590*/  MOV R5, 0x1 ;  /* 0x0000000100057802 */ /* 0x000fe20000000f00 */
[----:B------:R-:W-:Y:S01]  /*225a0*/  IMAD.MOV.U32 R3, RZ, RZ, 0x181f ;  /* 0x0000181fff037424 */ /* 0x000fe200078e00ff */
[----:B----4-:R-:W-:-:S02]  /*225b0*/  MOV R2, 0x225d0 ;  /* 0x000225d000027802 */ /* 0x010fc40000000f00 */
[----:B-1-3--:R-:W-:Y:S05]  /*225c0*/  CALL.REL.NOINC `($__internal_13_$__cuda_sm70_shflsync_idx_p) ;  /* 0x00000e6000007944 */ /* 0x00afea0003c00000 */
        /* <DEDUP_REMOVED lines=8> */
.L_x_747:
[----:B-1----:R-:W-:Y:S01]  /*22650*/  IMAD.MOV.U32 R9, RZ, RZ, R13 ;  /* 0x000000ffff097224 */ /* 0x002fe200078e000d */
[----:B------:R-:W-:Y:S01]  /*22660*/  MOV R5, 0x2 ;  /* 0x0000000200057802 */ /* 0x000fe20000000f00 */
[----:B------:R-:W-:Y:S01]  /*22670*/  IMAD.MOV.U32 R3, RZ, RZ, 0x181f ;  /* 0x0000181fff037424 */ /* 0x000fe200078e00ff */
[----:B----4-:R-:W-:Y:S02]  /*22680*/  MOV R2, 0x226a0 ;  /* 0x000226a000027802 */ /* 0x010fe40000000f00 */
[----:B--23--:R-:W-:Y:S05]  /*22690*/  CALL.REL.NOINC `($__internal_13_$__cuda_sm70_shflsync_idx_p) ;  /* 0x00000d9000007944 */ /* 0x00cfea0003c00000 */
[----:B------:R-:W-:Y:S01]  /*226a0*/  MOV R7, R5 ;  /* 0x0000000500077202 */ /* 0x000fe20000000f00 */
[----:B------:R-:W-:Y:S05]  /*226b0*/  BRA `(.L_x_810) ;  /* 0xffffc2f000007947 */ /* 0x000fea000383ffff */
.L_x_748:
[----:B------:R-:W-:Y:S01]  /*226c0*/  IMAD.MOV.U32 R9, RZ, RZ, R14 ;  /* 0x000000ffff097224 */ /* 0x000fe200078e000e */
[----:B------:R-:W-:Y:S01]  /*226d0*/  MOV R5, 0x2 ;  /* 0x0000000200057802 */ /* 0x000fe20000000f00 */
[----:B------:R-:W-:Y:S01]  /*226e0*/  IMAD.MOV.U32 R3, RZ, RZ, 0x181f ;  /* 0x0000181fff037424 */ /* 0x000fe200078e00ff */
[----:B----4-:R-:W-:Y:S02]  /*226f0*/  MOV R2, 0x22710 ;  /* 0x0002271000027802 */ /* 0x010fe40000000f00 */
[----:B-123--:R-:W-:Y:S05]  /*22700*/  CALL.REL.NOINC `($__internal_13_$__cuda_sm70_shflsync_idx_p) ;  /* 0x00000d2000007944 */ /* 0x00efea0003c00000 */
[----:B------:R-:W-:Y:S01]  /*22710*/  MOV R2, R5 ;  /* 0x0000000500027202 */ /* 0x000fe20000000f00 */
[----:B------:R-:W-:Y:S05]  /*22720*/  BRA `(.L_x_811) ;  /* 0xffffc2a000007947 */ /* 0x000fea000383ffff */
.L_x_751:
[----:B-1----:R-:W-:Y:S01]  /*22730*/  IMAD.MOV.U32 R9, RZ, RZ, R13 ;  /* 0x000000ffff097224 */ /* 0x002fe200078e000d */
[----:B------:R-:W-:Y:S01]  /*22740*/  MOV R5, 0x3 ;  /* 0x0000000300057802 */ /* 0x000fe20000000f00 */
[----:B------:R-:W-:Y:S01]  /*22750*/  IMAD.MOV.U32 R3, RZ, RZ, 0x181f ;  /* 0x0000181fff037424 */ /* 0x000fe200078e00ff */
[----:B------:R-:W-:-:S02]  /*22760*/  MOV R2, 0x22780 ;  /* 0x0002278000027802 */ /* 0x000fc40000000f00 */
[----:B--234-:R-:W-:Y:S05]  /*22770*/  CALL.REL.NOINC `($__internal_13_$__cuda_sm70_shflsync_idx_p) ;  /* 0x00000cb000007944 */ /* 0x01cfea0003c00000 */
        /* <DEDUP_REMOVED lines=8> */
.L_x_753:
[----:B------:R-:W-:Y:S01]  /*22800*/  IMAD.MOV.U32 R9, RZ, RZ, R36 ;  /* 0x000000ffff097224 */ /* 0x000fe200078e0024 */
[----:B------:R-:W-:Y:S01]  /*22810*/  MOV R5, RZ ;  /* 0x000000ff00057202 */ /* 0x000fe20000000f00 */
[----:B------:R-:W-:Y:S01]  /*22820*/  IMAD.MOV.U32 R3, RZ, RZ, 0x1c1f ;  /* 0x00001c1fff037424 */ /* 0x000fe200078e00ff */
[----:B------:R-:W-:Y:S02]  /*22830*/  MOV R2, 0x22850 ;  /* 0x0002285000027802 */ /* 0x000fe40000000f00 */
[----:B-1----:R-:W-:Y:S05]  /*22840*/  CALL.REL.NOINC `($__internal_13_$__cuda_sm70_shflsync_idx_p) ;  /* 0x00000be000007944 */ /* 0x002fea0003c00000 */
[----:B------:R-:W-:Y:S01]  /*22850*/  MOV R4, R5 ;  /* 0x0000000500047202 */ /* 0x000fe20000000f00 */
[----:B------:R-:W-:Y:S05]  /*22860*/  BRA `(.L_x_813) ;  /* 0xffffc5f000007947 */ /* 0x000fea000383ffff */
.L_x_754:
[----:B------:R-:W-:Y:S01]  /*22870*/  IMAD.MOV.U32 R9, RZ, RZ, R38 ;  /* 0x000000ffff097224 */ /* 0x000fe200078e0026 */
[----:B------:R-:W-:Y:S01]  /*22880*/  MOV R5, RZ ;  /* 0x000000ff00057202 */ /* 0x000fe20000000f00 */
[----:B------:R-:W-:Y:S01]  /*22890*/  IMAD.MOV.U32 R3, RZ, RZ, 0x1c1f ;  /* 0x00001c1fff037424 */ /* 0x000fe200078e00ff */
[----:B------:R-:W-:Y:S02]  /*228a0*/  MOV R2, 0x228c0 ;  /* 0x000228c000027802 */ /* 0x000fe40000000f00 */
[----:B-123--:R-:W-:Y:S05]  /*228b0*/  CALL.REL.NOINC `($__internal_13_$__cuda_sm70_shflsync_idx_p) ;  /* 0x00000b7000007944 */ /* 0x00efea0003c00000 */
[----:B------:R-:W-:Y:S01]  /*228c0*/  MOV R0, R5 ;  /* 0x0000000500007202 */ /* 0x000fe20000000f00 */
[----:B------:R-:W-:Y:S05]  /*228d0*/  BRA `(.L_x_814) ;  /* 0xffffc5a000007947 */ /* 0x000fea000383ffff */
.L_x_757:
[----:B------:R-:W-:Y:S01]  /*228e0*/  IMAD.MOV.U32 R9, RZ, RZ, R36 ;  /* 0x000000ffff097224 */ /* 0x000fe200078e0024 */
[----:B------:R-:W-:Y:S01]  /*228f0*/  MOV R5, 0x1 ;  /* 0x0000000100057802 */ /* 0x000fe20000000f00 */
[----:B---3--:R-:W-:Y:S01]  /*22900*/  IMAD.MOV.U32 R3, RZ, RZ, 0x1c1f ;  /* 0x00001c1fff037424 */ /* 0x008fe200078e00ff */
[----:B------:R-:W-:-:S02]  /*22910*/  MOV R2, 0x22930 ;  /* 0x0002293000027802 */ /* 0x000fc40000000f00 */
[----:B--2-4-:R-:W-:Y:S05]  /*22920*/  CALL.REL.NOINC `($__internal_13_$__cuda_sm70_shflsync_idx_p) ;  /* 0x00000b0000007944 */ /* 0x014fea0003c00000 */
        /* <DEDUP_REMOVED lines=8> */
.L_x_761:
[----:B------:R-:W-:Y:S01]  /*229b0*/  IMAD.MOV.U32 R9, RZ, RZ, R11 ;  /* 0x000000ffff097224 */ /* 0x000fe200078e000b */
[----:B------:R-:W-:Y:S01]  /*229c0*/  MOV R5, RZ ;  /* 0x000000ff00057202 */ /* 0x000fe20000000f00 */
[----:B------:R-:W-:Y:S01]  /*229d0*/  IMAD.MOV.U32 R3, RZ, RZ, 0x181f ;  /* 0x0000181fff037424 */ /* 0x000fe200078e00ff */
[----:B------:R-:W-:Y:S02]  /*229e0*/  MOV R2, 0x22a00 ;  /* 0x00022a0000027802 */ /* 0x000fe40000000f00 */
[----:B------:R-:W-:Y:S05]  /*229f0*/  CALL.REL.NOINC `($__internal_13_$__cuda_sm70_shflsync_idx_p) ;  /* 0x00000a3000007944 */ /* 0x000fea0003c00000 */
[----:B------:R-:W-:Y:S01]  /*22a00*/  MOV R10, R5 ;  /* 0x00000005000a7202 */ /* 0x000fe20000000f00 */
[----:B------:R-:W-:Y:S05]  /*22a10*/  BRA `(.L_x_816) ;  /* 0xffffdb7000007947 */ /* 0x000fea000383ffff */
.L_x_762:
[----:B------:R-:W-:Y:S01]  /*22a20*/  IMAD.MOV.U32 R9, RZ, RZ, R14 ;  /* 0x000000ffff097224 */ /* 0x000fe200078e000e */
[----:B------:R-:W-:Y:S01]  /*22a30*/  MOV R5, RZ ;  /* 0x000000ff00057202 */ /* 0x000fe20000000f00 */
[----:B------:R-:W-:Y:S01]  /*22a40*/  IMAD.MOV.U32 R3, RZ, RZ, 0x181f ;  /* 0x0000181fff037424 */ /* 0x000fe200078e00ff */
[----:B------:R-:W-:Y:S02]  /*22a50*/  MOV R2, 0x22a70 ;  /* 0x00022a7000027802 */ /* 0x000fe40000000f00 */
[----:B-12---:R-:W-:Y:S05]  /*22a60*/  CALL.REL.NOINC `($__internal_13_$__cuda_sm70_shflsync_idx_p) ;  /* 0x000009c000007944 */ /* 0x006fea0003c00000 */
[----:B------:R-:W-:Y:S01]  /*22a70*/  MOV R2, R5 ;  /* 0x0000000500027202 */ /* 0x000fe20000000f00 */
[----:B------:R-:W-:Y:S05]  /*22a80*/  BRA `(.L_x_817) ;  /* 0xffffdb2000007947 */ /* 0x000fea000383ffff */
.L_x_765:
        /* <DEDUP_REMOVED lines=13> */
.L_x_768:
[----:B-1----:R-:W-:Y:S01]  /*22b60*/  IMAD.MOV.U32 R9, RZ, RZ, R11 ;  /* 0x000000ffff097224 */ /* 0x002fe200078e000b */
[----:B------:R-:W-:Y:S01]  /*22b70*/  MOV R5, 0x2 ;  /* 0x0000000200057802 */ /* 0x000fe20000000f00 */
[----:B------:R-:W-:Y:S01]  /*22b80*/  IMAD.MOV.U32 R3, RZ, RZ, 0x181f ;  /* 0x0000181fff037424 */ /* 0x000fe200078e00ff */
[----:B----4-:R-:W-:Y:S02]  /*22b90*/  MOV R2, 0x22bb0 ;  /* 0x00022bb000027802 */ /* 0x010fe40000000f00 */
[----:B--23--:R-:W-:Y:S05]  /*22ba0*/  CALL.REL.NOINC `($__internal_13_$__cuda_sm70_shflsync_idx_p) ;  /* 0x0000088000007944 */ /* 0x00cfea0003c00000 */
[----:B------:R-:W-:Y:S01]  /*22bb0*/  MOV R10, R5 ;  /* 0x00000005000a7202 */ /* 0x000fe20000000f00 */
[----:B------:R-:W-:Y:S05]  /*22bc0*/  BRA `(.L_x_819) ;  /* 0xffffdca000007947 */ /* 0x000fea000383ffff */
.L_x_769:
[----:B------:R-:W-:Y:S01]  /*22bd0*/  IMAD.MOV.U32 R9, RZ, RZ, R14 ;  /* 0x000000ffff097224 */ /* 0x000fe200078e000e */
[----:B------:R-:W-:Y:S01]  /*22be0*/  MOV R5, 0x2 ;  /* 0x0000000200057802 */ /* 0x000fe20000000f00 */
[----:B------:R-:W-:Y:S01]  /*22bf0*/  IMAD.MOV.U32 R3, RZ, RZ, 0x181f ;  /* 0x0000181fff037424 */ /* 0x000fe200078e00ff */
[----:B----4-:R-:W-:Y:S02]  /*22c00*/  MOV R2, 0x22c20 ;  /* 0x00022c2000027802 */ /* 0x010fe40000000f00 */
[----:B-123--:R-:W-:Y:S05]  /*22c10*/  CALL.REL.NOINC `($__internal_13_$__cuda_sm70_shflsync_idx_p) ;  /* 0x0000081000007944 */ /* 0x00efea0003c00000 */
[----:B------:R-:W-:Y:S01]  /*22c20*/  MOV R2, R5 ;  /* 0x0000000500027202 */ /* 0x000fe20000000f00 */
[----:B------:R-:W-:Y:S05]  /*22c30*/  BRA `(.L_x_820) ;  /* 0xffffdc5000007947 */ /* 0x000fea000383ffff */
.L_x_772:
        /* <DEDUP_REMOVED lines=13> */
.L_x_774:
[----:B------:R-:W-:Y:S01]  /*22d10*/  IMAD.MOV.U32 R9, RZ, RZ, R83 ;  /* 0x000000ffff097224 */ /* 0x000fe200078e0053 */
[----:B------:R-:W-:Y:S01]  /*22d20*/  MOV R5, RZ ;  /* 0x000000ff00057202 */ /* 0x000fe20000000f00 */
[----:B------:R-:W-:Y:S01]  /*22d30*/  IMAD.MOV.U32 R3, RZ, RZ, 0x1f ;  /* 0x0000001fff037424 */ /* 0x000fe200078e00ff */
[----:B----4-:R-:W-:Y:S02]  /*22d40*/  MOV R2, 0x22d60 ;  /* 0x00022d6000027802 */ /* 0x010fe40000000f00 */
[----:B------:R-:W-:Y:S05]  /*22d50*/  CALL.REL.NOINC `($__internal_13_$__cuda_sm70_shflsync_idx_p) ;  /* 0x000006d000007944 */ /* 0x000fea0003c00000 */
[----:B------:R-:W-:Y:S01]  /*22d60*/  MOV R10, R5 ;  /* 0x00000005000a7202 */ /* 0x000fe20000000f00 */
[----:B------:R-:W-:Y:S05]  /*22d70*/  BRA `(.L_x_822) ;  /* 0xffffde6000007947 */ /* 0x000fea000383ffff */
.L_x_775:
[----:B------:R-:W-:Y:S01]  /*22d80*/  IMAD.MOV.U32 R9, RZ, RZ, R83 ;  /* 0x000000ffff097224 */ /* 0x000fe200078e0053 */
[----:B------:R-:W-:Y:S01]  /*22d90*/  MOV R5, 0x1 ;  /* 0x0000000100057802 */ /* 0x000fe20000000f00 */
[----:B------:R-:W-:Y:S01]  /*22da0*/  IMAD.MOV.U32 R3, RZ, RZ, 0x1f ;  /* 0x0000001fff037424 */ /* 0x000fe200078e00ff */
[----:B----4-:R-:W-:Y:S02]  /*22db0*/  MOV R2, 0x22dd0 ;  /* 0x00022dd000027802 */ /* 0x010fe40000000f00 */
[----:B-12---:R-:W-:Y:S05]  /*22dc0*/  CALL.REL.NOINC `($__internal_13_$__cuda_sm70_shflsync_idx_p) ;  /* 0x0000066000007944 */ /* 0x006fea0003c00000 */
[----:B------:R-:W-:Y:S01]  /*22dd0*/  MOV R8, R5 ;  /* 0x0000000500087202 */ /* 0x000fe20000000f00 */
[----:B------:R-:W-:Y:S05]  /*22de0*/  BRA `(.L_x_823) ;  /* 0xffffde1000007947 */ /* 0x000fea000383ffff */
.L_x_776:
[----:B------:R-:W-:Y:S01]  /*22df0*/  IMAD.MOV.U32 R0, RZ, RZ, R4 ;  /* 0x000000ffff007224 */ /* 0x000fe200078e0004 */
[----:B------:R-:W-:-:S02]  /*22e00*/  MOV R2, 0x1 ;  /* 0x0000000100027802 */ /* 0x000fc40000000f00 */
[----:B------:R-:W-:Y:S02]  /*22e10*/  MOV R3, 0x22e30 ;  /* 0x00022e3000037802 */ /* 0x000fe40000000f00 */
[----:B-123--:R-:W-:Y:S05]  /*22e20*/  CALL.REL.NOINC `($__internal_14_$__cuda_sm70_shflsync_up_p) ;  /* 0x0000065000007944 */ /* 0x00efea0003c00000 */
[----:B------:R-:W-:Y:S05]  /*22e30*/  BRA `(.L_x_824) ;  /* 0xffffdef000007947 */ /* 0x000fea000383ffff */
.L_x_777:
[----:B------:R-:W-:Y:S01]  /*22e40*/  IMAD.MOV.U32 R0, RZ, RZ, R4 ;  /* 0x000000ffff007224 */ /* 0x000fe200078e0004 */
[----:B------:R-:W-:Y:S02]  /*22e50*/  MOV R2, 0x2 ;  /* 0x0000000200027802 */ /* 0x000fe40000000f00 */
[----:B------:R-:W-:Y:S02]  /*22e60*/  MOV R3, 0x22e80 ;  /* 0x00022e8000037802 */ /* 0x000fe40000000f00 */
[----:B-12---:R-:W-:Y:S05]  /*22e70*/  CALL.REL.NOINC `($__internal_14_$__cuda_sm70_shflsync_up_p) ;  /* 0x0000060000007944 */ /* 0x006fea0003c00000 */
        /* <DEDUP_REMOVED lines=27> */
.L_x_781:
[----:B------:R-:W-:Y:S02]  /*23030*/  MOV R2, 0x1 ;  /* 0x0000000100027802 */ /* 0x000fe40000000f00 */
[----:B------:R-:W-:-:S02]  /*23040*/  MOV R3, 0x23060 ;  /* 0x0002306000037802 */ /* 0x000fc40000000f00 */
[----:B------:R-:W-:Y:S05]  /*23050*/  CALL.REL.NOINC `($__internal_14_$__cuda_sm70_shflsync_up_p) ;  /* 0x0000042000007944 */ /* 0x000fea0003c00000 */
[----:B------:R-:W-:Y:S01]  /*23060*/  MOV R2, R5 ;  /* 0x0000000500027202 */ /* 0x000fe20000000f00 */
[----:B------:R-:W-:Y:S05]  /*23070*/  BRA `(.L_x_826) ;  /* 0xffffdf1000007947 */ /* 0x000fea000383ffff */
.L_x_782:
[----:B------:R-:W-:Y:S02]  /*23080*/  MOV R2, 0x2 ;  /* 0x0000000200027802 */ /* 0x000fe40000000f00 */
[----:B------:R-:W-:-:S02]  /*23090*/  MOV R3, 0x230b0 ;  /* 0x000230b000037802 */ /* 0x000fc40000000f00 */
[----:B------:R-:W-:Y:S05]  /*230a0*/  CALL.REL.NOINC `($__internal_14_$__cuda_sm70_shflsync_up_p) ;  /* 0x000003d000007944 */ /* 0x000fea0003c00000 */
[----:B------:R-:W-:Y:S01]  /*230b0*/  SEL R5, R5, RZ, P1 ;  /* 0x000000ff05057207 */ /* 0x000fe20000800000 */
[----:B------:R-:W-:Y:S01]  /*230c0*/  IMAD.MOV.U32 R2, RZ, RZ, 0x4 ;  /* 0x00000004ff027424 */ /* 0x000fe200078e00ff */
[----:B------:R-:W-:-:S03]  /*230d0*/  MOV R3, 0x23100 ;  /* 0x0002310000037802 */ /* 0x000fc60000000f00 */
[----:B------:R-:W-:Y:S02]  /*230e0*/  IMAD.IADD R0, R0, 0x1, R5 ;  /* 0x0000000100007824 */ /* 0x000fe400078e0205 */
        /* <DEDUP_REMOVED lines=22> */
.L_x_784:
[----:B------:R-:W-:Y:S02]  /*23250*/  SEL R0, RZ, 0x1, P0 ;  /* 0x00000001ff007807 */ /* 0x000fe40000000000 */
[----:B------:R-:W-:-:S02]  /*23260*/  MOV R2, 0x23280 ;  /* 0x0002328000027802 */ /* 0x000fc40000000f00 */
[----:B---3--:R-:W-:Y:S05]  /*23270*/  CALL.REL.NOINC `($__internal_15_$__cuda_sm70_votesync_ballot) ;  /* 0x0000027000007944 */ /* 0x008fea0003c00000 */
[----:B------:R-:W-:Y:S01]  /*23280*/  MOV R11, R0 ;  /* 0x00000000000b7202 */ /* 0x000fe20000000f00 */
[----:B------:R-:W-:Y:S05]  /*23290*/  BRA `(.L_x_828) ;  /* 0xffffde8000007947 */ /* 0x000fea000383ffff */
.L_x_785:
[----:B------:R-:W-:Y:S01]  /*232a0*/  IMAD.MOV.U32 R9, RZ, RZ, R6 ;  /* 0x000000ffff097224 */ /* 0x000fe200078e0006 */
[----:B------:R-:W-:Y:S01]  /*232b0*/  MOV R5, R0 ;  /* 0x0000000000057202 */ /* 0x000fe20000000f00 */
[----:B------:R-:W-:Y:S01]  /*232c0*/  IMAD.MOV.U32 R3, RZ, RZ, 0x1f ;  /* 0x0000001fff037424 */ /* 0x000fe200078e00ff */
[----:B-1----:R-:W-:-:S02]  /*232d0*/  MOV R2, 0x232f0 ;  /* 0x000232f000027802 */ /* 0x002fc40000000f00 */
[----:B---3--:R-:W-:Y:S05]  /*232e0*/  CALL.REL.NOINC `($__internal_13_$__cuda_sm70_shflsync_idx_p) ;  /* 0x0000014000007944 */ /* 0x008fea0003c00000 */
[----:B------:R-:W-:Y:S01]  /*232f0*/  IMAD.MOV.U32 R6, RZ, RZ, R5 ;  /* 0x000000ffff067224 */ /* 0x000fe200078e0005 */
[----:B------:R-:W-:Y:S01]  /*23300*/  MOV R5, R0 ;  /* 0x0000000000057202 */ /* 0x000fe20000000f00 */
[----:B------:R-:W-:Y:S01]  /*23310*/  IMAD.MOV.U32 R9, RZ, RZ, R7 ;  /* 0x000000ffff097224 */ /* 0x000fe200078e0007 */
[----:B------:R-:W-:-:S02]  /*23320*/  MOV R3, 0x1f ;  /* 0x0000001f00037802 */ /* 0x000fc40000000f00 */
[----:B------:R-:W-:Y:S02]  /*23330*/  MOV R2, 0x23350 ;  /* 0x0002335000027802 */ /* 0x000fe40000000f00 */
[----:B------:R-:W-:Y:S05]  /*23340*/  CALL.REL.NOINC `($__internal_13_$__cuda_sm70_shflsync_idx_p) ;  /* 0x000000e000007944 */ /* 0x000fea0003c00000 */
[----:B------:R-:W-:Y:S01]  /*23350*/  MOV R7, R5 ;  /* 0x0000000500077202 */ /* 0x000fe20000000f00 */
[----:B------:R-:W-:Y:S05]  /*23360*/  BRA `(.L_x_829) ;  /* 0xffffde2000007947 */ /* 0x000fea000383ffff */
.L_x_788:
[----:B------:R-:W-:Y:S01]  /*23370*/  IMAD.MOV.U32 R9, RZ, RZ, R4 ;  /* 0x000000ffff097224 */ /* 0x000fe200078e0004 */
[----:B------:R-:W-:Y:S01]  /*23380*/  MOV R5, R0 ;  /* 0x0000000000057202 */ /* 0x000fe20000000f00 */
[----:B------:R-:W-:Y:S01]  /*23390*/  IMAD.MOV.U32 R3, RZ, RZ, 0x1f ;  /* 0x0000001fff037424 */ /* 0x000fe200078e00ff */
[----:B-1----:R-:W-:Y:S02]  /*233a0*/  MOV R2, 0x233c0 ;  /* 0x000233c000027802 */ /* 0x002fe40000000f00 */
[----:B---34-:R-:W-:Y:S05]  /*233b0*/  CALL.REL.NOINC `($__internal_13_$__cuda_sm70_shflsync_idx_p) ;  /* 0x0000007000007944 */ /* 0x018fea0003c00000 */
[----:B------:R-:W-:Y:S01]  /*233c0*/  MOV R12, R5 ;  /* 0x00000005000c7202 */ /* 0x000fe20000000f00 */
[----:B------:R-:W-:Y:S05]  /*233d0*/  BRA `(.L_x_787) ;  /* 0xffffde1000007947 */ /* 0x000fea000383ffff */
        .weak           $__internal_12_$__cuda_sm70_shflsync_bfly_p
        .type           $__internal_12_$__cuda_sm70_shflsync_bfly_p,@function
        .size           $__internal_12_$__cuda_sm70_shflsync_bfly_p,($__internal_13_$__cuda_sm70_shflsync_idx_p - $__internal_12_$__cuda_sm70_shflsync_bfly_p)
$__internal_12_$__cuda_sm70_shflsync_bfly_p:
[----:B------:R-:W-:Y:S04]  /*233e0*/  WARPSYNC R6 ;  /* 0x0000000600007348 */ /* 0x000fe80003800000 */
[----:B------:R1:W2:Y:S02]  /*233f0*/  SHFL.BFLY PT, R5, R2, R5, R7 ;  /* 0x0c00000502057389 */ /* 0x0002a400000e0007 */
[----:B-1----:R-:W-:-:S02]  /*23400*/  MOV R2, R3 ;  /* 0x0000000300027202 */ /* 0x002fc40000000f00 */
[----:B------:R-:W-:-:S04]  /*23410*/  MOV R3, 0x0 ;  /* 0x0000000000037802 */ /* 0x000fc80000000f00 */
[----:B--2---:R-:W-:Y:S05]  /*23420*/  RET.REL.NODEC R2 `(_ZN7cutlass13device_kernelIN5flash19enable_sm80_to_sm89INS1_16FlashAttnFwdSm80INS1_25CollectiveMainloopFwdSm80ILi8ELi1ELb0EN4cute5tupleIJNS5_1CILi128EEENS7_ILi64EEENS7_ILi192EEEEEELi192ENS_6half_tEfNS_4arch4Sm80ELb0ELb1ELb1ELb1ELb0ELb1ELb1ELb1EEENS1_21CollectiveEpilogueFwdINS6_IJS8_SA_S9_EEENS6_IJNS7_ILi1EEESI_SI_EEESC_SE_Li256ELb1ELb1ELb1ELb0EEENS1_36VarlenDynamicPersistentTileSchedulerILi128ELi64ELi256ELi256ELb1ELb1ELb0ELb1ELb0ELb1EEEEEEEEEvNT_6ParamsE) ;  /* 0xfffdcbd002007950 */ /* 0x004fea0003c3ffff */
        .weak           $__internal_13_$__cuda_sm70_shflsync_idx_p
        .type           $__internal_13_$__cuda_sm70_shflsync_idx_p,@function
        .size           $__internal_13_$__cuda_sm70_shflsync_idx_p,($__internal_14_$__cuda_sm70_shflsync_up_p - $__internal_13_$__cuda_sm70_shflsync_idx_p)
$__internal_13_$__cuda_sm70_shflsync_idx_p:
[----:B------:R-:W-:-:S04]  /*23430*/  MOV R86, 0xffffffff ;  /* 0xffffffff00567802 */ /* 0x000fc80000000f00 */
[----:B------:R-:W-:Y:S04]  /*23440*/  WARPSYNC R86 ;  /* 0x0000005600007348 */ /* 0x000fe80003800000 */
[----:B------:R1:W2:Y:S02]  /*23450*/  SHFL.IDX PT, R5, R9, R5, R3 ;  /* 0x0000000509057389 */ /* 0x0002a400000e0003 */
[----:B-1----:R-:W-:-:S04]  /*23460*/  MOV R3, 0x0 ;  /* 0x0000000000037802 */ /* 0x002fc80000000f00 */
[----:B--2---:R-:W-:Y:S05]  /*23470*/  RET.REL.NODEC R2 `(_ZN7cutlass13device_kernelIN5flash19enable_sm80_to_sm89INS1_16FlashAttnFwdSm80INS1_25CollectiveMainloopFwdSm80ILi8ELi1ELb0EN4cute5tupleIJNS5_1CILi128EEENS7_ILi64EEENS7_ILi192EEEEEELi192ENS_6half_tEfNS_4arch4Sm80ELb0ELb1ELb1ELb1ELb0ELb1ELb1ELb1EEENS1_21CollectiveEpilogueFwdINS6_IJS8_SA_S9_EEENS6_IJNS7_ILi1EEESI_SI_EEESC_SE_Li256ELb1ELb1ELb1ELb0EEENS1_36VarlenDynamicPersistentTileSchedulerILi128ELi64ELi256ELi256ELb1ELb1ELb0ELb1ELb0ELb1EEEEEEEEEvNT_6ParamsE) ;  /* 0xfffdcb8002007950 */ /* 0x004fea0003c3ffff */
        .weak           $__internal_14_$__cuda_sm70_shflsync_up_p
        .type           $__internal_14_$__cuda_sm70_shflsync_up_p,@function
        .size           $__internal_14_$__cuda_sm70_shflsync_up_p,($__internal_15_$__cuda_sm70_votesync_ballot - $__internal_14_$__cuda_sm70_shflsync_up_p)
$__internal_14_$__cuda_sm70_shflsync_up_p:
[----:B------:R-:W-:Y:S02]  /*23480*/  IMAD.MOV.U32 R5, RZ, RZ, RZ ;  /* 0x000000ffff057224 */ /* 0x000fe400078e00ff */
[----:B------:R-:W-:-:S04]  /*23490*/  IMAD.MOV.U32 R9, RZ, RZ, -0x1 ;  /* 0xffffffffff097424 */ /* 0x000fc800078e00ff */
[----:B------:R-:W-:Y:S04]  /*234a0*/  WARPSYNC R9 ;  /* 0x0000000900007348 */ /* 0x000fe80003800000 */
[----:B------:R1:W2:Y:S02]  /*234b0*/  SHFL.UP PT, R5, R0, R2, R5 ;  /* 0x0400000200057389 */ /* 0x0002a400000e0005 */
[----:B-1----:R-:W-:Y:S02]  /*234c0*/  MOV R2, R3 ;  /* 0x0000000300027202 */ /* 0x002fe40000000f00 */
[----:B------:R-:W-:-:S04]  /*234d0*/  MOV R3, 0x0 ;  /* 0x0000000000037802 */ /* 0x000fc80000000f00 */
[----:B--2---:R-:W-:Y:S05]  /*234e0*/  RET.REL.NODEC R2 `(_ZN7cutlass13device_kernelIN5flash19enable_sm80_to_sm89INS1_16FlashAttnFwdSm80INS1_25CollectiveMainloopFwdSm80ILi8ELi1ELb0EN4cute5tupleIJNS5_1CILi128EEENS7_ILi64EEENS7_ILi192EEEEEELi192ENS_6half_tEfNS_4arch4Sm80ELb0ELb1ELb1ELb1ELb0ELb1ELb1ELb1EEENS1_21CollectiveEpilogueFwdINS6_IJS8_SA_S9_EEENS6_IJNS7_ILi1EEESI_SI_EEESC_SE_Li256ELb1ELb1ELb1ELb0EEENS1_36VarlenDynamicPersistentTileSchedulerILi128ELi64ELi256ELi256ELb1ELb1ELb0ELb1ELb0ELb1EEEEEEEEEvNT_6ParamsE) ;  /* 0xfffdcb1002007950 */ /* 0x004fea0003c3ffff */
        .weak           $__internal_15_$__cuda_sm70_votesync_ballot
        .type           $__internal_15_$__cuda_sm70_votesync_ballot,@function
        .size           $__internal_15_$__cuda_sm70_votesync_ballot,(.L_x_4921 - $__internal_15_$__cuda_sm70_votesync_ballot)
$__internal_15_$__cuda_sm70_votesync_ballot:
[----:B------:R-:W-:Y:S01]  /*234f0*/  ISETP.NE.U32.AND P0, PT, R0, 0x1, PT ;  /* 0x000000010000780c */ /* 0x000fe20003f05070 */
[----:B------:R-:W-:-:S04]  /*23500*/  IMAD.MOV.U32 R3, RZ, RZ, -0x1 ;  /* 0xffffffffff037424 */ /* 0x000fc800078e00ff */
[----:B------:R-:W-:Y:S08]  /*23510*/  WARPSYNC R3 ;  /* 0x0000000300007348 */ /* 0x000ff00003800000 */
[----:B------:R-:W-:-:S04]  /*23520*/  VOTE.ANY R0, PT, !P0 ;  /* 0x0000000000007806 */ /* 0x000fc800040e0100 */
[----:B------:R-:W-:Y:S01]  /*23530*/  LOP3.LUT R0, R0, R3, RZ, 0xc0, !PT ;  /* 0x0000000300007212 */ /* 0x000fe200078ec0ff */
[----:B------:R-:W-:-:S04]  /*23540*/  IMAD.MOV.U32 R3, RZ, RZ, 0x0 ;  /* 0x00000000ff037424 */ /* 0x000fc800078e00ff */
[----:B------:R-:W-:Y:S05]  /*23550*/  RET.REL.NODEC R2 `(_ZN7cutlass13device_kernelIN5flash19enable_sm80_to_sm89INS1_16FlashAttnFwdSm80INS1_25CollectiveMainloopFwdSm80ILi8ELi1ELb0EN4cute5tupleIJNS5_1CILi128EEENS7_ILi64EEENS7_ILi192EEEEEELi192ENS_6half_tEfNS_4arch4Sm80ELb0ELb1ELb1ELb1ELb0ELb1ELb1ELb1EEENS1_21CollectiveEpilogueFwdINS6_IJS8_SA_S9_EEENS6_IJNS7_ILi1EEESI_SI_EEESC_SE_Li256ELb1ELb1ELb1ELb0EEENS1_36VarlenDynamicPersistentTileSchedulerILi128ELi64ELi256ELi256ELb1ELb1ELb0ELb1ELb0ELb1EEEEEEEEEvNT_6ParamsE) ;  /* 0xfffdcaa002007950 */ /* 0x000fea0003c3ffff */
.L_x_830:
        /* <DEDUP_REMOVED lines=10> */
.L_x_4921:


//--------------------- .text._ZN7cutlass13device_kernelIN5flash19enable_sm80_to_sm89INS1_16FlashAttnFwdSm80INS1_25CollectiveMainloopFwdSm80ILi8ELi1ELb1EN4cute5tupleIJNS5_1CILi128EEENS7_ILi96EEENS7_ILi192EEEEEELi192ENS_6half_tEfNS_4arch4Sm80ELb1ELb0ELb1ELb0ELb0ELb0ELb1ELb1EEENS1_21CollectiveEpilogueFwdINS6_IJS8_SA_S9_EEENS6_IJNS7_ILi1EEESI_SI_EEESC_SE_Li256ELb0ELb1ELb1ELb0EEENS1_30DynamicPersistentTileSchedulerILi256ELi256ELb1ELb1ELb0EEEEEEEEEvNT_6ParamsE --------------------------
	.section	.text._ZN7cutlass13device_kernelIN5flash19enable_sm80_to_sm89INS1_16FlashAttnFwdSm80INS1_25CollectiveMainloopFwdSm80ILi8ELi1ELb1EN4cute5tupleIJNS5_1CILi128EEENS7_ILi96EEENS7_ILi192EEEEEELi192ENS_6half_tEfNS_4arch4Sm80ELb1ELb0ELb1ELb0ELb0ELb0ELb1ELb1EEENS1_21CollectiveEpilogueFwdINS6_IJS8_SA_S9_EEENS6_IJNS7_ILi1EEESI_SI_EEESC_SE_Li256ELb0ELb1ELb1ELb0EEENS1_30DynamicPersistentTileSchedulerILi256ELi256ELb1ELb1ELb0EEEEEEEEEvNT_6ParamsE,"ax",@progbits
	.sectioninfo	@"SHI_REGISTERS=255"
	.align	128
.text._ZN7cutlass13device_kernelIN5flash19enable_sm80_to_sm89INS1_16FlashAttnFwdSm80INS1_25CollectiveMainloopFwdSm80ILi8ELi1ELb1EN4cute5tupleIJNS5_1CILi128EEENS7_ILi96EEENS7_ILi192EEEEEELi192ENS_6half_tEfNS_4arch4Sm80ELb1ELb0ELb1ELb0ELb0ELb0ELb1ELb1EEENS1_21CollectiveEpilogueFwdINS6_IJS8_SA_S9_EEENS6_IJNS7_ILi1EEESI_SI_EEESC_SE_Li256ELb0ELb1ELb1ELb0EEENS1_30DynamicPersistentTileSchedulerILi256ELi256ELb1ELb1ELb0EEEEEEEEEvNT_6ParamsE:
        .type           _ZN7cutlass13device_kernelIN5flash19enable_sm80_to_sm89INS1_16FlashAttnFwdSm80INS1_25CollectiveMainloopFwdSm80ILi8ELi1ELb1EN4cute5tupleIJNS5_1CILi128EEENS7_ILi96EEENS7_ILi192EEEEEELi192ENS_6half_tEfNS_4arch4Sm80ELb1ELb0ELb1ELb0ELb0ELb0ELb1ELb1EEENS1_21CollectiveEpilogueFwdINS6_IJS8_SA_S9_EEENS6_IJNS7_ILi1EEESI_SI_EEESC_SE_Li256ELb0ELb1ELb1ELb0EEENS1_30DynamicPersistentTileSchedulerILi256ELi256ELb1ELb1ELb0EEEEEEEEEvNT_6ParamsE,@function
        .size           _ZN7cutlass13device_kernelIN5flash19enable_sm80_to_sm89INS1_16FlashAttnFwdSm80INS1_25CollectiveMainloopFwdSm80ILi8ELi1ELb1EN4cute5tupleIJNS5_1CILi128EEENS7_ILi96EEENS7_ILi192EEEEEELi192ENS_6half_tEfNS_4arch4Sm80ELb1ELb0ELb1ELb0ELb0ELb0ELb1ELb1EEENS1_21CollectiveEpilogueFwdINS6_IJS8_SA_S9_EEENS6_IJNS7_ILi1EEESI_SI_EEESC_SE_Li256ELb0ELb1ELb1ELb0EEENS1_30DynamicPersistentTileSchedulerILi256ELi256ELb1ELb1ELb0EEEEEEEEEvNT_6ParamsE,(.L_x_4926 - _ZN7cutlass13device_kernelIN5flash19enable_sm80_to_sm89INS1_16FlashAttnFwdSm80INS1_25CollectiveMainloopFwdSm80ILi8ELi1ELb1EN4cute5tupleIJNS5_1CILi128EEENS7_ILi96EEENS7_ILi192EEEEEELi192ENS_6half_tEfNS_4arch4Sm80ELb1ELb0ELb1ELb0ELb0ELb0ELb1ELb1EEENS1_21CollectiveEpilogueFwdINS6_IJS8_SA_S9_EEENS6_IJNS7_ILi1EEESI_SI_EEESC_SE_Li256ELb0ELb1ELb1ELb0EEENS1_30DynamicPersistentTileSchedulerILi256ELi256ELb1ELb1ELb0EEEEEEEEEvNT_6ParamsE)
        .other          _ZN7cutlass13device_kernelIN5flash19enable_sm80_to_sm89INS1_16FlashAttnFwdSm80INS1_25CollectiveMainloopFwdSm80ILi8ELi1ELb1EN4cute5tupleIJNS5_1CILi128EEENS7_ILi96EEENS7_ILi192EEEEEELi192ENS_6half_tEfNS_4arch4Sm80ELb1ELb0ELb1ELb0ELb0ELb0ELb1ELb1EEENS1_21CollectiveEpilogueFwdINS6_IJS8_SA_S9_EEENS6_IJNS7_ILi1EEESI_SI_EEESC_SE_Li256ELb0ELb1ELb1ELb0EEENS1_30DynamicPersistentTileSchedulerILi256ELi256ELb1ELb1ELb0EEEEEEEEEvNT_6ParamsE,@"STO_CUDA_ENTRY STV_DEFAULT"
_ZN7cutlass13device_kernelIN5flash19enable_sm80_to_sm89INS1_16FlashAttnFwdSm80INS1_25CollectiveMainloopFwdSm80ILi8ELi1ELb1EN4cute5tupleIJNS5_1CILi128EEENS7_ILi96EEENS7_ILi192EEEEEELi192ENS_6half_tEfNS_4arch4Sm80ELb1ELb0ELb1ELb0ELb0ELb0ELb1ELb1EEENS1_21CollectiveEpilogueFwdINS6_IJS8_SA_S9_EEENS6_IJNS7_ILi1EEESI_SI_EEESC_SE_Li256ELb0ELb1ELb1ELb0EEENS1_30DynamicPersistentTileSchedulerILi256ELi256ELb1ELb1ELb0EEEEEEEEEvNT_6ParamsE:
[----:B------:R-:W-:-:S03]  /*0000*/  MOV R1, c[0x0][0x28] ;  /* 0x00000a0000017a02 */ /* 0x000fc60000000f00 */
[----:B------:R-:W1:Y:S01]  /*0010*/  S2R R14, SR_TID.X ;  /* 0x00000000000e7919 */ /* 0x000e620000002100 */
[----:B------:R-:W-:-:S03]  /*0020*/  IADD3 R1, R1, -0xa8, RZ ;  /* 0xffffff5801017810 */ /* 0x000fc60007ffe0ff */
[----:B------:R-:W2:Y:S01]  /*0030*/  S2R R13, SR_CTAID.X ;  /* 0x00000000000d7919 */ /* 0x000ea20000002500 */
[----:B-1----:R-:W-:-:S05]  /*0040*/  SHF.R.U32.HI R0, RZ, 0x5, R14 ;  /* 0x00000005ff007819 */ /* 0x002fca000001160e */
[----:B------:R-:W1:Y:S04]  /*0050*/  SHFL.IDX PT, R2, R0, RZ, 0x1f ;  /* 0x00001fff00027589 */ /* 0x000e6800000e0000 */
[----:B------:R-:W3:Y:S01]  /*0060*/  SHFL.IDX PT, R0, R0, RZ, 0x1f ;  /* 0x00001fff00007589 */ /* 0x000ee200000e0000 */
[----:B-1----:R-:W-:Y:S01]  /*0070*/  ISETP.GE.AND P0, PT, R2, 0x1, PT ;  /* 0x000000010200780c */ /* 0x002fe20003f06270 */
[----:B---3--:R1:W3:-:S12]  /*0080*/  R2UR UR6, R0 ;  /* 0x00000000000673c2 */ /* 0x0082d800000e0000 */
[----:B------:R-:W-:Y:S06]  /*0090*/  @P0 BAR.ARV 0x4, 0x100 ;  /* 0x0104000000000b1d */ /* 0x000fec0000002000 */
[----:B--2---:R-:W-:-:S13]  /*00a0*/  ISETP.GE.AND P0, PT, R13, c[0x0][0x538], PT ;  /* 0x00014e000d007a0c */ /* 0x004fda0003f06270 */
[----:B------:R-:W-:Y:S05]  /*00b0*/  @P0 EXIT ;  /* 0x000000000000094d */ /* 0x000fea0003800000 */
[----:B-1-3--:R-:W-:Y:S01]  /*00c0*/  SHF.R.S32.HI R11, RZ, 0x1f, R14 ;  /* 0x0000001fff0b7819 */ /* 0x00afe2000001140e */
[----:B------:R-:W-:Y:S01]  /*00d0*/  IMAD.MOV.U32 R249, RZ, RZ, 0x10 ;  /* 0x00000010fff97424 */ /* 0x000fe200078e00ff */
[----:B------:R-:W-:Y:S01]  /*00e0*/  ULDC.64 UR8, c[0x0][0x118] ;  /* 0x0000460000087ab9 */ /* 0x000fe20000000a00 */
[----:B------:R-:W-:Y:S01]  /*00f0*/  IMAD.MOV.U32 R230, RZ, RZ, 0x20 ;  /* 0x00000020ffe67424 */ /* 0x000fe200078e00ff */
[CC--:B------:R-:W-:Y:S02]  /*0100*/  LEA.HI R2, R11.reuse, R14.reuse, RZ, 0x4 ;  /* 0x0000000e0b027211 */ /* 0x0c0fe400078f20ff */
[CC--:B------:R-:W-:Y:S02]  /*0110*/  LEA.HI R0, R11.reuse, R14.reuse, RZ, 0x2 ;  /* 0x0000000e0b007211 */ /* 0x0c0fe400078f10ff */
[----:B------:R-:W-:Y:S02]  /*0120*/  SHF.R.S32.HI R3, RZ, 0x4, R2 ;  /* 0x00000004ff037819 */ /* 0x000fe40000011402 */
[----:B------:R-:W-:-:S02]  /*0130*/  LEA.HI R10, R11, R14, RZ, 0x3 ;  /* 0x0000000e0b0a7211 */ /* 0x000fc400078f18ff */
[----:B------:R-:W-:Y:S02]  /*0140*/  LOP3.LUT R4, R0, 0xfffffffc, RZ, 0xc0, !PT ;  /* 0xfffffffc00047812 */ /* 0x000fe400078ec0ff */
[C---:B------:R-:W-:Y:S02]  /*0150*/  LOP3.LUT R0, R2.reuse, 0xfffffff0, RZ, 0xc0, !PT ;  /* 0xfffffff002007812 */ /* 0x040fe400078ec0ff */
[----:B------:R-:W-:Y:S01]  /*0160*/  LEA.HI R2, R2, R3, RZ, 0x1 ;  /* 0x0000000302027211 */ /* 0x000fe200078f08ff */
[C---:B------:R-:W-:Y:S01]  /*0170*/  IMAD.IADD R4, R14.reuse, 0x1, -R4 ;  /* 0x000000010e047824 */ /* 0x040fe200078e0a04 */
[----:B------:R-:W-:Y:S01]  /*0180*/  SHF.R.S32.HI R15, RZ, 0x3, R10 ;  /* 0x00000003ff0f7819 */ /* 0x000fe2000001140a */
[----:B------:R-:W-:Y:S01]  /*0190*/  IMAD.IADD R5, R14, 0x1, -R0 ;  /* 0x000000010e057824 */ /* 0x000fe200078e0a00 */
[----:B------:R-:W-:Y:S02]  /*01a0*/  LOP3.LUT R6, R10, 0xfffffff8, RZ, 0xc0, !PT ;  /* 0xfffffff80a067812 */ /* 0x000fe400078ec0ff */
[----:B------:R-:W-:Y:S01]  /*01b0*/  LOP3.LUT R0, R2, 0xfffffffe, RZ, 0xc0, !PT ;  /* 0xfffffffe02007812 */ /* 0x000fe200078ec0ff */
[----:B------:R-:W-:-:S02]  /*01c0*/  IMAD.SHL.U32 R7, R15, 0x40, RZ ;  /* 0x000000400f077824 */ /* 0x000fc400078e00ff */
[----:B------:R-:W-:Y:S02]  /*01d0*/  IMAD.IADD R6, R14, 0x1, -R6 ;  /* 0x000000010e067824 */ /* 0x000fe400078e0a06 */
[----:B------:R-:W-:Y:S01]  /*01e0*/  IMAD.IADD R9, R3, 0x1, -R0 ;  /* 0x0000000103097824 */ /* 0x000fe200078e0a00 */
[----:B------:R-:W-:Y:S01]  /*01f0*/  LEA.HI R0, R4, R4, RZ, 0x1 ;  /* 0x0000000404007211 */ /* 0x000fe200078f08ff */
[C---:B------:R-:W-:Y:S01]  /*0200*/  IMAD.SHL.U32 R16, R6.reuse, 0x8, RZ ;  /* 0x0000000806107824 */ /* 0x040fe200078e00ff */
[----:B------:R-:W-:Y:S01]  /*0210*/  LOP3.LUT R2, R7, 0x1c0, RZ, 0xc0, !PT ;  /* 0x000001c007027812 */ /* 0x000fe200078ec0ff */
[----:B------:R-:W-:Y:S01]  /*0220*/  IMAD.SHL.U32 R8, R6, 0x40, RZ ;  /* 0x0000004006087824 */ /* 0x000fe200078e00ff */
[----:B------:R-:W-:Y:S02]  /*0230*/  SHF.R.S32.HI R7, RZ, 0x1f, R5 ;  /* 0x0000001fff077819 */ /* 0x000fe40000011405 */
[----:B------:R-:W-:Y:S01]  /*0240*/  LOP3.LUT R0, R0, 0x1ffffffe, RZ, 0xc0, !PT ;  /* 0x1ffffffe00007812 */ /* 0x000fe200078ec0ff */
[----:B------:R-:W-:Y:S01]  /*0250*/  STL [R1+0x50], R16 ;  /* 0x0000501001007387 */ /* 0x000fe20000100800 */
[----:B------:R-:W-:-:S02]  /*0260*/  LOP3.LUT R3, R2, 0x38, R16, 0xf8, !PT ;  /* 0x0000003802037812 */ /* 0x000fc400078ef810 */
[----:B------:R-:W-:Y:S01]  /*0270*/  SHF.R.U32.HI R2, RZ, 0x3, R2 ;  /* 0x00000003ff027819 */ /* 0x000fe20000011602 */
[----:B------:R-:W-:Y:S01]  /*0280*/  IMAD.IADD R12, R4, 0x1, -R0 ;  /* 0x00000001040c7824 */ /* 0x000fe200078e0a00 */
[----:B------:R-:W-:Y:S02]  /*0290*/  LEA.HI R224, R7, R5, RZ, 0x3 ;  /* 0x0000000507e07211 */ /* 0x000fe400078f18ff */
[----:B------:R-:W-:Y:S02]  /*02a0*/  LOP3.LUT R7, R3, R2, RZ, 0x3c, !PT ;  /* 0x0000000203077212 */ /* 0x000fe400078e3cff */
[C---:B------:R-:W-:Y:S01]  /*02b0*/  LOP3.LUT R0, R224.reuse, 0xfffffff8, RZ, 0xc0, !PT ;  /* 0xfffffff8e0007812 */ /* 0x040fe200078ec0ff */
[----:B------:R-:W-:Y:S01]  /*02c0*/  IMAD.SHL.U32 R224, R224, 0x40, RZ ;  /* 0x00000040e0e07824 */ /* 0x000fe200078e00ff */
[----:B------:R-:W-:Y:S02]  /*02d0*/  LOP3.LUT R2, R8, 0x1c0, RZ, 0xc0, !PT ;  /* 0x000001c008027812 */ /* 0x000fe400078ec0ff */
[----:B------:R-:W-:Y:S01]  /*02e0*/  LEA.HI R4, R11, R14, RZ, 0x6 ;  /* 0x0000000e0b047211 */ /* 0x000fe200078f30ff */
[----:B------:R-:W-:Y:S01]  /*02f0*/  IMAD.IADD R5, R5, 0x1, -R0 ;  /* 0x0000000105057824 */ /* 0x000fe200078e0a00 */
[----:B------:R-:W-:-:S02]  /*0300*/  LOP3.LUT R3, R2, 0x8, R10, 0xf8, !PT ;  /* 0x0000000802037812 */ /* 0x000fc400078ef80a */
[----:B------:R-:W-:Y:S01]  /*0310*/  SHF.R.U32.HI R2, RZ, 0x3, R2 ;  /* 0x00000003ff027819 */ /* 0x000fe20000011602 */
[----:B------:R-:W-:Y:S01]  /*0320*/  IMAD.SHL.U32 R0, R4, 0x8, RZ ;  /* 0x0000000804007824 */ /* 0x000fe200078e00ff */
[----:B------:R-:W-:Y:S01]  /*0330*/  LEA.HI R8, R11, R14, RZ, 0x5 ;  /* 0x0000000e0b087211 */ /* 0x000fe200078f28ff */
[----:B------:R-:W-:Y:S01]  /*0340*/  IMAD.SHL.U32 R4, R5, 0x40, RZ ;  /* 0x0000004005047824 */ /* 0x000fe200078e00ff */
[----:B------:R-:W-:Y:S01]  /*0350*/  LOP3.LUT R225, R3, R2, RZ, 0x3c, !PT ;  /* 0x0000000203e17212 */ /* 0x000fe200078e3cff */
[----:B------:R-:W-:Y:S01]  /*0360*/  IMAD.SHL.U32 R3, R9, 0x8, RZ ;  /* 0x0000000809037824 */ /* 0x000fe200078e00ff */
[----:B------:R-:W-:Y:S02]  /*0370*/  LOP3.LUT R2, R8, 0xffffffe0, RZ, 0xc0, !PT ;  /* 0xffffffe008027812 */ /* 0x000fe400078ec0ff */
[----:B------:R-:W-:Y:S01]  /*0380*/  LOP3.LUT R10, R7, 0x7ffffe00, R0, 0xf8, !PT ;  /* 0x7ffffe00070a7812 */ /* 0x000fe200078ef800 */
[----:B------:R-:W-:Y:S01]  /*0390*/  IMAD R225, R9, 0x200, R225 ;  /* 0x0000020009e17824 */ /* 0x000fe200078e02e1 */
[----:B------:R-:W-:Y:S01]  /*03a0*/  LOP3.LUT R0, R4, 0x1c0, RZ, 0xc0, !PT ;  /* 0x000001c004007812 */ /* 0x000fe200078ec0ff */
[----:B------:R-:W-:Y:S01]  /*03b0*/  IMAD.IADD R14, R14, 0x1, -R2 ;  /* 0x000000010e0e7824 */ /* 0x000fe200078e0a02 */
[----:B------:R-:W-:-:S02]  /*03c0*/  SHF.R.S32.HI R250, RZ, 0x5, R8 ;  /* 0x00000005fffa7819 */ /* 0x000fc40000011408 */
[----:B------:R-:W-:Y:S02]  /*03d0*/  SHF.R.S32.HI R4, RZ, 0x1f, R8 ;  /* 0x0000001fff047819 */ /* 0x000fe40000011408 */
[----:B------:R-:W-:Y:S02]  /*03e0*/  LOP3.LUT R3, R0, 0x8, R3, 0xf8, !PT ;  /* 0x0000000800037812 */ /* 0x000fe400078ef803 */
[----:B------:R-:W-:Y:S02]  /*03f0*/  SHF.R.U32.HI R2, RZ, 0x3, R0 ;  /* 0x00000003ff027819 */ /* 0x000fe40000011600 */
[----:B------:R-:W-:Y:S02]  /*0400*/  LEA.HI R0, R4, R250, RZ, 0x3 ;  /* 0x000000fa04007211 */ /* 0x000fe400078f18ff */
[----:B------:R-:W-:Y:S02]  /*0410*/  SHF.R.S32.HI R7, RZ, 0x1f, R14 ;  /* 0x0000001fff077819 */ /* 0x000fe4000001140e */
[----:B------:R-:W-:-:S02]  /*0420*/  LOP3.LUT R0, R0, 0xffffff8, RZ, 0xc0, !PT ;  /* 0x0ffffff800007812 */ /* 0x000fc400078ec0ff */
[----:B------:R-:W-:Y:S02]  /*0430*/  LOP3.LUT R4, R3, R2, RZ, 0x3c, !PT ;  /* 0x0000000203047212 */ /* 0x000fe400078e3cff */
[----:B------:R-:W-:Y:S01]  /*0440*/  LEA.HI R3, R7, R14, RZ, 0x2 ;  /* 0x0000000e07037211 */ /* 0x000fe200078f10ff */
[----:B------:R-:W-:Y:S01]  /*0450*/  IMAD.IADD R2, R250, 0x1, -R0 ;  /* 0x00000001fa027824 */ /* 0x000fe200078e0a00 */
[----:B------:R-:W-:Y:S02]  /*0460*/  R2P PR, R5, 0x6 ;  /* 0x0000000605007804 */ /* 0x000fe40000000000 */
[----:B------:R-:W-:Y:S02]  /*0470*/  SHF.R.S32.HI R0, RZ, 0x2, R3 ;  /* 0x00000002ff007819 */ /* 0x000fe40000011403 */
[----:B------:R-:W-:Y:S02]  /*0480*/  LOP3.LUT R3, R3, 0x7ffffffc, RZ, 0xc0, !PT ;  /* 0x7ffffffc03037812 */ /* 0x000fe400078ec0ff */
[----:B------:R-:W-:Y:S01]  /*0490*/  SEL R249, R249, 0xfffffff0, !P1 ;  /* 0xfffffff0f9f97807 */ /* 0x000fe20004800000 */
[----:B------:R-:W-:Y:S01]  /*04a0*/  IMAD R8, R2, 0x10, R0 ;  /* 0x0000001002087824 */ /* 0x000fe200078e0200 */
[----:B------:R-:W-:Y:S01]  /*04b0*/  IADD3 R2, R16, 0x40, RZ ;  /* 0x0000004010027810 */ /* 0x000fe20007ffe0ff */
[----:B------:R-:W-:Y:S01]  /*04c0*/  IMAD R0, R6, 0x20, R15 ;  /* 0x0000002006007824 */ /* 0x000fe200078e020f */
[----:B------:R-:W-:Y:S01]  /*04d0*/  SEL R5, R230, 0xffffffe0, !P2 ;  /* 0xffffffe0e6057807 */ /* 0x000fe20005000000 */
[----:B------:R-:W-:Y:S01]  /*04e0*/  IMAD.IADD R3, R14, 0x1, -R3 ;  /* 0x000000010e037824 */ /* 0x000fe200078e0a03 */
[----:B------:R-:W-:Y:S01]  /*04f0*/  STL [R1+0x6c], R8 ;  /* 0x00006c0801007387 */ /* 0x000fe20000100800 */
[----:B------:R-:W-:-:S02]  /*0500*/  SHF.R.S32.HI R2, RZ, 0x1f, R2 ;  /* 0x0000001fff027819 */ /* 0x000fc40000011402 */
[----:B------:R-:W-:Y:S01]  /*0510*/  IMAD.IADD R249, R249, 0x1, R5 ;  /* 0x00000001f9f97824 */ /* 0x000fe200078e0205 */
[----:B------:R-:W-:Y:S01]  /*0520*/  STL [R1+0x5c], R13 ;  /* 0x00005c0d01007387 */ /* 0x000fe20000100800 */
[----:B------:R-:W-:Y:S01]  /*0530*/  LOP3.LUT R224, R4, 0x7ffffe00, R224, 0xf8, !PT ;  /* 0x7ffffe0004e07812 */ /* 0x000fe200078ef8e0 */
[----:B------:R-:W-:Y:S01]  /*0540*/  IMAD.SHL.U32 R5, R10, 0x2, RZ ;  /* 0x000000020a057824 */ /* 0x000fe200078e00ff */
[----:B------:R-:W-:Y:S01]  /*0550*/  LOP3.LUT P3, RZ, R6, 0x2, RZ, 0xc0, !PT ;  /* 0x0000000206ff7812 */ /* 0x000fe2000786c0ff */
[----:B------:R1:W-:Y:S01]  /*0560*/  STL [R1+0x70], R0 ;  /* 0x0000700001007387 */ /* 0x0003e20000100800 */
[----:B------:R-:W-:Y:S01]  /*0570*/  IMAD.MOV.U32 R4, RZ, RZ, 0x40 ;  /* 0x00000040ff047424 */ /* 0x000fe200078e00ff */
[----:B------:R-:W-:Y:S02]  /*0580*/  LEA R224, R224, 0x100, 0x1 ;  /* 0x00000100e0e07811 */ /* 0x000fe400078e08ff */
[----:B------:R2:W-:Y:S01]  /*0590*/  STL [R1+0x64], R2 ;  /* 0x0000640201007387 */ /* 0x0005e20000100800 */
[----:B------:R-:W-:-:S02]  /*05a0*/  LOP3.LUT P0, RZ, R6, 0x4, RZ, 0xc0, !PT ;  /* 0x0000000406ff7812 */ /* 0x000fc4000780c0ff */
[--C-:B------:R-:W-:Y:S01]  /*05b0*/  IMAD R250, R250, 0x800, R224.reuse ;  /* 0x00000800fafa7824 */ /* 0x100fe200078e02e0 */
[----:B------:R-:W-:Y:S01]  /*05c0*/  LEA R225, R225, 0xc100, 0x1 ;  /* 0x0000c100e1e17811 */ /* 0x000fe200078e08ff */
[----:B------:R-:W-:Y:S01]  /*05d0*/  IMAD R249, R249, 0x2, R224 ;  /* 0x00000002f9f97824 */ /* 0x000fe200078e02e0 */
[----:B------:R-:W-:Y:S02]  /*05e0*/  SEL R230, R230, 0xffffffe0, !P1 ;  /* 0xffffffe0e6e67807 */ /* 0x000fe40004800000 */
[----:B------:R-:W-:Y:S02]  /*05f0*/  SEL R226, R4, 0xffffffc0, !P0 ;  /* 0xffffffc004e27807 */ /* 0x000fe40004000000 */
[C---:B------:R-:W-:Y:S01]  /*0600*/  IADD3 R231, R225.reuse, 0x20, RZ ;  /* 0x00000020e1e77810 */ /* 0x040fe20007ffe0ff */
[----:B------:R-:W-:Y:S01]  /*0610*/  IMAD.IADD R251, R230, 0x1, R250 ;  /* 0x00000001e6fb7824 */ /* 0x000fe200078e02fa */
[C---:B------:R-:W-:Y:S01]  /*0620*/  @P3 IADD3 R231, R225.reuse, -0x20, RZ ;  /* 0xffffffe0e1e73810 */ /* 0x040fe20007ffe0ff */
[----:B------:R-:W-:-:S02]  /*0630*/  IMAD.IADD R229, R225, 0x1, R226 ;  /* 0x00000001e1e57824 */ /* 0x000fc400078e02e2 */
[----:B------:R-:W-:Y:S01]  /*0640*/  IMAD.IADD R228, R224, 0x1, R230 ;  /* 0x00000001e0e47824 */ /* 0x000fe200078e02e6 */
[C---:B------:R-:W-:Y:S01]  /*0650*/  IADD3 R248, R231.reuse, 0x800, RZ ;  /* 0x00000800e7f87810 */ /* 0x040fe20007ffe0ff */
[----:B------:R-:W-:Y:S01]  /*0660*/  IMAD.IADD R226, R226, 0x1, R231 ;  /* 0x00000001e2e27824 */ /* 0x000fe200078e02e7 */
[C---:B------:R-:W-:Y:S02]  /*0670*/  IADD3 R247, R231.reuse, 0x1000, RZ ;  /* 0x00001000e7f77810 */ /* 0x040fe40007ffe0ff */
[C---:B------:R-:W-:Y:S02]  /*0680*/  IADD3 R246, R231.reuse, 0x1800, RZ ;  /* 0x00001800e7f67810 */ /* 0x040fe40007ffe0ff */
[----:B-1----:R-:W-:Y:S02]  /*0690*/  IADD3 R0, R16, 0x80, RZ ;  /* 0x0000008010007810 */ /* 0x002fe40007ffe0ff */
[----:B------:R-:W-:Y:S01]  /*06a0*/  IADD3 R245, R231, 0x2000, RZ ;  /* 0x00002000e7f57810 */ /* 0x000fe20007ffe0ff */
[----:B--2---:R-:W-:Y:S01]  /*06b0*/  IMAD.SHL.U32 R2, R3, 0x2, RZ ;  /* 0x0000000203027824 */ /* 0x004fe200078e00ff */
[----:B------:R-:W-:-:S02]  /*06c0*/  SHF.R.S32.HI R0, RZ, 0x1f, R0 ;  /* 0x0000001fff007819 */ /* 0x000fc40000011400 */
[C---:B------:R-:W-:Y:S02]  /*06d0*/  IADD3 R244, R231.reuse, 0x2800, RZ ;  /* 0x00002800e7f47810 */ /* 0x040fe40007ffe0ff */
[C---:B------:R-:W-:Y:S01]  /*06e0*/  IADD3 R243, R231.reuse, 0x3000, RZ ;  /* 0x00003000e7f37810 */ /* 0x040fe20007ffe0ff */
[----:B------:R1:W-:Y:S01]  /*06f0*/  STL [R1+0x60], R0 ;  /* 0x0000600001007387 */ /* 0x0003e20000100800 */
[C---:B------:R-:W-:Y:S02]  /*0700*/  IADD3 R242, R231.reuse, 0x3800, RZ ;  /* 0x00003800e7f27810 */ /* 0x040fe40007ffe0ff */
[C---:B------:R-:W-:Y:S01]  /*0710*/  IADD3 R241, R231.reuse, 0x4000, RZ ;  /* 0x00004000e7f17810 */ /* 0x040fe20007ffe0ff */
[----:B------:R-:W-:Y:S01]  /*0720*/  STL [R1+0x4], R5 ;  /* 0x0000040501007387 */ /* 0x000fe20000100800 */
[C---:B------:R-:W-:Y:S02]  /*0730*/  IADD3 R240, R231.reuse, 0x4800, RZ ;  /* 0x00004800e7f07810 */ /* 0x040fe40007ffe0ff */
[C---:B------:R-:W-:Y:S01]  /*0740*/  IADD3 R239, R231.reuse, 0x5000, RZ ;  /* 0x00005000e7ef7810 */ /* 0x040fe20007ffe0ff */
[----:B------:R-:W-:Y:S01]  /*0750*/  STL [R1+0x24], R2 ;  /* 0x0000240201007387 */ /* 0x000fe20000100800 */
[----:B------:R-:W-:-:S02]  /*0760*/  IADD3 R238, R231, 0x5800, RZ ;  /* 0x00005800e7ee7810 */ /* 0x000fc40007ffe0ff */
[C---:B------:R-:W-:Y:S02]  /*0770*/  IADD3 R237, R231.reuse, 0x6000, RZ ;  /* 0x00006000e7ed7810 */ /* 0x040fe40007ffe0ff */
[C---:B------:R-:W-:Y:S02]  /*0780*/  IADD3 R236, R231.reuse, 0x6800, RZ ;  /* 0x00006800e7ec7810 */ /* 0x040fe40007ffe0ff */
[C---:B------:R-:W-:Y:S02]  /*0790*/  IADD3 R235, R231.reuse, 0x7000, RZ ;  /* 0x00007000e7eb7810 */ /* 0x040fe40007ffe0ff */
[C---:B------:R-:W-:Y:S02]  /*07a0*/  IADD3 R234, R231.reuse, 0x7800, RZ ;  /* 0x00007800e7ea7810 */ /* 0x040fe40007ffe0ff */
[C---:B------:R-:W-:Y:S02]  /*07b0*/  IADD3 R233, R231.reuse, 0x8000, RZ ;  /* 0x00008000e7e97810 */ /* 0x040fe40007ffe0ff */
[----:B------:R-:W-:Y:S01]  /*07c0*/  IADD3 R232, R231, 0x8800, RZ ;  /* 0x00008800e7e87810 */ /* 0x000fe20007ffe0ff */
[----:B-1----:R-:W-:-:S05]  /*07d0*/  IMAD R0, R12, 0x8, R8 ;  /* 0x000000080c007824 */ /* 0x002fca00078e0208 */
[----:B------:R1:W-:Y:S02]  /*07e0*/  STL [R1+0x68], R0 ;  /* 0x0000680001007387 */ /* 0x0003e40000100800 */
[----:B-1----:R-:W-:-:S04]  /*07f0*/  SEL R0, R4, 0xffffffc0, !P2 ;  /* 0xffffffc004007807 */ /* 0x002fc80005000000 */
[C---:B------:R-:W-:Y:S01]  /*0800*/  IADD3 R230, R0.reuse, R224, R230 ;  /* 0x000000e000e67210 */ /* 0x040fe20007ffe0e6 */
[----:B------:R-:W-:Y:S02]  /*0810*/  IMAD.IADD R2, R0, 0x1, R250 ;  /* 0x0000000100027824 */ /* 0x000fe400078e02fa */
[----:B------:R-:W-:Y:S02]  /*0820*/  IMAD.IADD R227, R224, 0x1, R0 ;  /* 0x00000001e0e37824 */ /* 0x000fe400078e0200 */
[----:B------:R-:W-:Y:S01]  /*0830*/  IMAD.IADD R252, R0, 0x1, R251 ;  /* 0x0000000100fc7824 */ /* 0x000fe200078e02fb */
[----:B------:R1:W-:Y:S04]  /*0840*/  STL [R1], R2 ;  /* 0x0000000201007387 */ /* 0x0003e80000100800 */
.L_x_856:
[----:B------:R-:W2:Y:S01]  /*0850*/  LDL R4, [R1+0x5c] ;  /* 0x00005c0001047983 */ /* 0x000ea20000100800 */
[----:B------:R-:W-:Y:S01]  /*0860*/  IMAD.MOV.U32 R0, RZ, RZ, c[0x0][0x560] ;  /* 0x00015800ff007624 */ /* 0x000fe200078e00ff */
[----:B------:R-:W-:Y:S01]  /*0870*/  YIELD ;  /* 0x0000000000007946 */ /* 0x000fe20003800000 */
[----:B------:R-:W-:Y:S03]  /*0880*/  BSSY B0, `(.L_x_831) ;  /* 0x0000016000007945 */ /* 0x000fe60003800000 */
[----:B------:R-:W-:-:S13]  /*0890*/  ISETP.NE.AND P0, PT, R0, 0x1, PT ;  /* 0x000000010000780c */ /* 0x000fda0003f05270 */
[----:B--2---:R-:W-:Y:S01]  /*08a0*/  @P0 IMAD.HI.U32 R0, R4, c[0x0][0x564], RZ ;  /* 0x0001590004000a27 */ /* 0x004fe200078e00ff */
[----:B------:R-:W-:-:S04]  /*08b0*/  MOV R3, R4 ;  /* 0x0000000400037202 */ /* 0x000fc80000000f00 */
[----:B------:R-:W-:-:S04]  /*08c0*/  @P0 SHF.R.U32.HI R3, RZ, c[0x0][0x568], R0 ;  /* 0x00015a00ff030a19 */ /* 0x000fc80000011600 */
[----:B------:R-:W-:Y:S01]  /*08d0*/  ISETP.GE.AND P0, PT, R3, c[0x0][0x578], PT ;  /* 0x00015e0003007a0c */ /* 0x000fe20003f06270 */
[----:B-1----:R-:W-:-:S04]  /*08e0*/  IMAD.MOV R2, RZ, RZ, -R3 ;  /* 0x000000ffff027224 */ /* 0x002fc800078e0a03 */
[----:B------:R-:W-:-:S08]  /*08f0*/  IMAD R2, R2, c[0x0][0x560], R4 ;  /* 0x0001580002027a24 */ /* 0x000fd000078e0204 */
[----:B------:R-:W-:Y:S05]  /*0900*/  @!P0 BRA `(.L_x_832) ;  /* 0x0000007000008947 */ /* 0x000fea0003800000 */
[----:B------:R-:W-:-:S04]  /*0910*/  MOV R0, c[0x0][0x56c] ;  /* 0x00015b0000007a02 */ /* 0x000fc80000000f00 */
[----:B------:R-:W-:Y:S02]  /*0920*/  ISETP.NE.AND P0, PT, R0, 0x1, PT ;  /* 0x000000010000780c */ /* 0x000fe40003f05270 */
[----:B------:R-:W-:-:S11]  /*0930*/  MOV R0, R2 ;  /* 0x0000000200007202 */ /* 0x000fd60000000f00 */
[----:B------:R-:W-:-:S05]  /*0940*/  @P0 IMAD.HI.U32 R4, R2, c[0x0][0x570], RZ ;  /* 0x00015c0002040a27 */ /* 0x000fca00078e00ff */
[----:B------:R-:W-:-:S05]  /*0950*/  @P0 SHF.R.U32.HI R0, RZ, c[0x0][0x574], R4 ;  /* 0x00015d00ff000a19 */ /* 0x000fca0000011604 */
[----:B------:R-:W-:Y:S01]  /*0960*/  IMAD R4, R0, c[0x0][0x56c], RZ ;  /* 0x00015b0000047a24 */ /* 0x000fe200078e02ff */
[----:B------:R-:W-:Y:S05]  /*0970*/  BRA `(.L_x_833) ;  /* 0x0000006000007947 */ /* 0x000fea0003800000 */
.L_x_832:
[----:B------:R-:W-:-:S04]  /*0980*/  MOV R0, c[0x0][0x554] ;  /* 0x0001550000007a02 */ /* 0x000fc80000000f00 */
[----:B------:R-:W-:Y:S02]  /*0990*/  ISETP.NE.AND P0, PT, R0, 0x1, PT ;  /* 0x000000010000780c */ /* 0x000fe40003f05270 */
[----:B------:R-:W-:-:S11]  /*09a0*/  MOV R0, R2 ;  /* 0x0000000200007202 */ /* 0x000fd60000000f00 */
[----:B------:R-:W-:-:S05]  /*09b0*/  @P0 IMAD.HI.U32 R4, R2, c[0x0][0x558], RZ ;  /* 0x0001560002040a27 */ /* 0x000fca00078e00ff */
[----:B------:R-:W-:-:S05]  /*09c0*/  @P0 SHF.R.U32.HI R0, RZ, c[0x0][0x55c], R4 ;  /* 0x00015700ff000a19 */ /* 0x000fca0000011604 */
[----:B------:R-:W-:Y:S02]  /*09d0*/  IMAD R4, R0, c[0x0][0x554], RZ ;  /* 0x0001550000047a24 */ /* 0x000fe400078e02ff */
.L_x_833:
[----:B------:R-:W-:Y:S05]  /*09e0*/  BSYNC B0 ;  /* 0x0000000000007941 */ /* 0x000fea0003800000 */
.L_x_831:
[----:B------:R-:W-:Y:S01]  /*09f0*/  IMAD.MOV.U32 R5, RZ, RZ, c[0x0][0x53c] ;  /* 0x00014f00ff057624 */ /* 0x000fe200078e00ff */
[----:B------:R-:W-:Y:S01]  /*0a00*/  ULDC UR4, c[0x0][0x1d0] ;  /* 0x0000740000047ab9 */ /* 0x000fe20000000800 */
[----:B------:R-:W-:Y:S01]  /*0a10*/  IMAD.MOV.U32 R11, RZ, RZ, R0 ;  /* 0x000000ffff0b7224 */ /* 0x000fe200078e0000 */
[----:B------:R-:W-:Y:S01]  /*0a20*/  UIADD3 UR4, UR4, 0x5f, URZ ;  /* 0x0000005f04047890 */ /* 0x000fe2000fffe03f */
[----:B------:R-:W-:Y:S01]  /*0a30*/  IMAD.MOV.U32 R24, RZ, RZ, c[0x0][0x2c4] ;  /* 0x0000b100ff187624 */ /* 0x000fe200078e00ff */
[----:B------:R-:W-:Y:S01]  /*0a40*/  ISETP.NE.AND P0, PT, R5, 0x1, PT ;  /* 0x000000010500780c */ /* 0x000fe20003f05270 */
[----:B------:R-:W-:Y:S01]  /*0a50*/  IMAD.MOV.U32 R7, RZ, RZ, c[0x0][0x168] ;  /* 0x00005a00ff077624 */ /* 0x000fe200078e00ff */
[----:B------:R-:W-:Y:S01]  /*0a60*/  LOP3.LUT R5, RZ, R0, RZ, 0x33, !PT ;  /* 0x00000000ff057212 */ /* 0x000fe200078e33ff */
[----:B------:R-:W-:Y:S01]  /*0a70*/  UIMAD.WIDE UR4, UR4, 0x2aaaaaab, URZ ;  /* 0x2aaaaaab040478a5 */ /* 0x000fe2000f8e023f */
[----:B------:R-:W-:Y:S01]  /*0a80*/  ISETP.NE.AND P1, PT, R24, 0x1, PT ;  /* 0x000000011800780c */ /* 0x000fe20003f25270 */
[----:B------:R-:W-:Y:S02]  /*0a90*/  BSSY B0, `(.L_x_834) ;  /* 0x0000040000007945 */ /* 0x000fe40003800000 */
[----:B------:R-:W-:-:S04]  /*0aa0*/  USHF.R.U32.HI UR4, URZ, 0x1f, UR5 ;  /* 0x0000001f3f047899 */ /* 0x000fc80008011605 */
[----:B------:R-:W-:Y:S02]  /*0ab0*/  ULEA.HI.SX32 UR4, UR5, UR4, 0x1c ;  /* 0x0000000405047291 */ /* 0x000fe4000f8fe23f */
[----:B------:R-:W-:Y:S01]  /*0ac0*/  @P0 IMAD.HI.U32 R6, R0, c[0x0][0x540], RZ ;  /* 0x0001500000060a27 */ /* 0x000fe200078e00ff */
[----:B------:R-:W-:-:S04]  /*0ad0*/  IADD3 R0, R5, c[0x0][0x53c], RZ ;  /* 0x00014f0005007a10 */ /* 0x000fc80007ffe0ff */
[----:B------:R-:W-:Y:S02]  /*0ae0*/  @P0 SHF.R.U32.HI R11, RZ, c[0x0][0x544], R6 ;  /* 0x00015100ff0b0a19 */ /* 0x000fe40000011606 */
[----:B------:R-:W-:-:S03]  /*0af0*/  MOV R6, c[0x0][0x548] ;  /* 0x0001520000067a02 */ /* 0x000fc60000000f00 */
[----:B------:R-:W-:Y:S01]  /*0b00*/  IMAD R0, R11, c[0x0][0x53c], R0 ;  /* 0x00014f000b007a24 */ /* 0x000fe200078e0200 */
[----:B------:R-:W-:Y:S01]  /*0b10*/  ISETP.NE.AND P0, PT, R6, 0x1, PT ;  /* 0x000000010600780c */ /* 0x000fe20003f05270 */
[----:B------:R1:W-:Y:S02]  /*0b20*/  STL [R1+0x4c], R11 ;  /* 0x00004c0b01007387 */ /* 0x0003e40000100800 */
[----:B------:R-:W-:-:S05]  /*0b30*/  IMAD.SHL.U32 R164, R0, 0x80, RZ ;  /* 0x0000008000a47824 */ /* 0x000fca00078e00ff */
[----:B------:R-:W-:Y:S01]  /*0b40*/  IADD3 R0, R164, 0x7f, RZ ;  /* 0x0000007fa4007810 */ /* 0x000fe20007ffe0ff */
[----:B------:R1:W-:Y:S04]  /*0b50*/  STL [R1+0x58], R164 ;  /* 0x000058a401007387 */ /* 0x0003e80000100800 */
[----:B------:R-:W-:-:S05]  /*0b60*/  @P1 IMAD.HI.U32 R5, R0, c[0x0][0x2c8], RZ ;  /* 0x0000b20000051a27 */ /* 0x000fca00078e00ff */
[----:B------:R-:W-:Y:S02]  /*0b70*/  @P1 SHF.R.U32.HI R0, RZ, c[0x0][0x2cc], R5 ;  /* 0x0000b300ff001a19 */ /* 0x000fe40000011605 */
[----:B------:R-:W-:-:S04]  /*0b80*/  IADD3 R5, -R7, 0x60, RZ ;  /* 0x0000006007057810 */ /* 0x000fc80007ffe1ff */
[----:B------:R-:W-:Y:S01]  /*0b90*/  IADD3 R5, R0, c[0x0][0x1d0], R5 ;  /* 0x0000740000057a10 */ /* 0x000fe20007ffe005 */
[----:B------:R-:W-:-:S04]  /*0ba0*/  IMAD.IADD R0, R2, 0x1, -R4 ;  /* 0x0000000102007824 */ /* 0x000fc800078e0a04 */
[----:B------:R-:W-:Y:S02]  /*0bb0*/  IMAD R0, R3, c[0x0][0x554], R0 ;  /* 0x0001550003007a24 */ /* 0x000fe400078e0200 */
[----:B------:R-:W-:-:S04]  /*0bc0*/  IMAD.HI R5, R5, 0x2aaaaaab, RZ ;  /* 0x2aaaaaab05057827 */ /* 0x000fc800078e02ff */
[----:B------:R-:W-:Y:S01]  /*0bd0*/  @P0 IMAD.HI.U32 R2, R0, c[0x0][0x54c], RZ ;  /* 0x0001530000020a27 */ /* 0x000fe200078e00ff */
[----:B------:R-:W-:-:S03]  /*0be0*/  SHF.R.U32.HI R6, RZ, 0x1f, R5 ;  /* 0x0000001fff067819 */ /* 0x000fc60000011605 */
[----:B------:R-:W-:Y:S01]  /*0bf0*/  IMAD.MOV.U32 R14, RZ, RZ, R0 ;  /* 0x000000ffff0e7224 */ /* 0x000fe200078e0000 */
[----:B------:R-:W-:Y:S01]  /*0c00*/  @P0 SHF.R.U32.HI R14, RZ, c[0x0][0x550], R2 ;  /* 0x00015400ff0e0a19 */ /* 0x000fe20000011602 */
[----:B------:R-:W-:Y:S01]  /*0c10*/  IMAD.MOV.U32 R2, RZ, RZ, RZ ;  /* 0x000000ffff027224 */ /* 0x000fe200078e00ff */
[----:B------:R-:W-:Y:S02]  /*0c20*/  LEA.HI.SX32 R6, R5, R6, 0x1c ;  /* 0x0000000605067211 */ /* 0x000fe400078fe2ff */
[----:B------:R-:W-:Y:S01]  /*0c30*/  IADD3 R3, -R14, RZ, RZ ;  /* 0x000000ff0e037210 */ /* 0x000fe20007ffe1ff */
[----:B------:R1:W-:Y:S01]  /*0c40*/  STL [R1+0x48], R14 ;  /* 0x0000480e01007387 */ /* 0x0003e20000100800 */
[----:B------:R-:W-:-:S03]  /*0c50*/  IMNMX R6, R6, UR4, PT ;  /* 0x0000000406067c17 */ /* 0x000fc6000b800200 */
[----:B------:R-:W-:Y:S01]  /*0c60*/  IMAD R17, R3, c[0x0][0x548], R0 ;  /* 0x0001520003117a24 */ /* 0x000fe200078e0200 */
[----:B------:R-:W-:-:S04]  /*0c70*/  ISETP.GE.AND P0, PT, R6, 0x1, PT ;  /* 0x000000010600780c */ /* 0x000fc80003f06270 */
[----:B------:R1:W-:Y:S09]  /*0c80*/  STL [R1+0x44], R17 ;  /* 0x0000441101007387 */ /* 0x0003f20000100800 */
[----:B------:R-:W-:Y:S05]  /*0c90*/  @!P0 BRA `(.L_x_835) ;  /* 0x000001f000008947 */ /* 0x000fea0003800000 */
[----:B------:R-:W-:-:S04]  /*0ca0*/  SHF.R.U32.HI R0, RZ, 0x10, R11 ;  /* 0x00000010ff007819 */ /* 0x000fc8000001160b */
[----:B------:R-:W-:-:S04]  /*0cb0*/  ISETP.NE.AND P0, PT, R0, RZ, PT ;  /* 0x000000ff0000720c */ /* 0x000fc80003f05270 */
[----:B------:R-:W-:-:S04]  /*0cc0*/  SEL R0, R0, c[0x0][0x338], P0 ;  /* 0x0000ce0000007a07 */ /* 0x000fc80000000000 */
[-C--:B------:R-:W-:Y:S02]  /*0cd0*/  IABS R3, R0.reuse ;  /* 0x0000000000037213 */ /* 0x080fe40000000000 */
[----:B------:R-:W-:Y:S02]  /*0ce0*/  IADD3 R7, R0, -0x1, R6 ;  /* 0xffffffff00077810 */ /* 0x000fe40007ffe006 */
[----:B------:R-:W2:Y:S02]  /*0cf0*/  I2F.RP R4, R3 ;  /* 0x0000000300047306 */ /* 0x000ea40000209400 */
[----:B------:R-:W-:Y:S02]  /*0d00*/  IABS R10, R7 ;  /* 0x00000007000a7213 */ /* 0x000fe40000000000 */
[----:B------:R-:W-:-:S04]  /*0d10*/  LOP3.LUT R7, R7, R0, RZ, 0x3c, !PT ;  /* 0x0000000007077212 */ /* 0x000fc800078e3cff */
[----:B------:R-:W-:Y:S01]  /*0d20*/  ISETP.GE.AND P0, PT, R7, RZ, PT ;  /* 0x000000ff0700720c */ /* 0x000fe20003f06270 */
[----:B--2---:R-:W2:Y:S02]  /*0d30*/  MUFU.RCP R4, R4 ;  /* 0x0000000400047308 */ /* 0x004ea40000001000 */
[----:B--2---:R-:W-:-:S06]  /*0d40*/  IADD3 R4, R4, 0xffffffe, RZ ;  /* 0x0ffffffe04047810 */ /* 0x004fcc0007ffe0ff */
[----:B------:R-:W2:Y:S02]  /*0d50*/  F2I.FTZ.U32.TRUNC.NTZ R5, R4 ;  /* 0x0000000400057305 */ /* 0x000ea4000021f000 */
[----:B--2---:R-:W-:Y:S02]  /*0d60*/  IMAD.MOV R2, RZ, RZ, -R5 ;  /* 0x000000ffff027224 */ /* 0x004fe400078e0a05 */
[----:B------:R-:W-:Y:S02]  /*0d70*/  IMAD.MOV.U32 R4, RZ, RZ, RZ ;  /* 0x000000ffff047224 */ /* 0x000fe400078e00ff */
        /* <DEDUP_REMOVED lines=13> */
[----:B------:R-:W-:-:S13]  /*0e50*/  ISETP.GE.U32.AND P3, PT, R4, R3, PT ;  /* 0x000000030400720c */ /* 0x000fda0003f66070 */
[----:B------:R-:W-:-:S05]  /*0e60*/  @P3 IADD3 R2, R2, 0x1, RZ ;  /* 0x0000000102023810 */ /* 0x000fca0007ffe0ff */
[----:B------:R-:W-:Y:S01]  /*0e70*/  @!P0 IMAD.MOV R2, RZ, RZ, -R2 ;  /* 0x000000ffff028224 */ /* 0x000fe200078e0a02 */
[----:B------:R-:W-:Y:S02]  /*0e80*/  @!P2 LOP3.LUT R2, RZ, R0, RZ, 0x33, !PT ;  /* 0x00000000ff02a212 */ /* 0x000fe400078e33ff */
.L_x_835:
[----:B------:R-:W-:Y:S05]  /*0e90*/  BSYNC B0 ;  /* 0x0000000000007941 */ /* 0x000fea0003800000 */
.L_x_834:
[----:B------:R-:W-:Y:S01]  /*0ea0*/  LOP3.LUT R0, R11, 0xffff, RZ, 0xc0, !PT ;  /* 0x0000ffff0b007812 */ /* 0x000fe200078ec0ff */
[----:B------:R-:W-:Y:S01]  /*0eb0*/  IMAD.MOV.U32 R15, RZ, RZ, RZ ;  /* 0x000000ffff0f7224 */ /* 0x000fe200078e00ff */
[----:B------:R-:W-:Y:S01]  /*0ec0*/  CS2R R98, SRZ ;  /* 0x0000000000627805 */ /* 0x000fe2000001ff00 */
[----:B------:R-:W-:Y:S01]  /*0ed0*/  IMAD.MOV.U32 R16, RZ, RZ, RZ ;  /* 0x000000ffff107224 */ /* 0x000fe200078e00ff */
[----:B------:R-:W-:Y:S01]  /*0ee0*/  CS2R R96, SRZ ;  /* 0x0000000000607805 */ /* 0x000fe2000001ff00 */
[----:B------:R-:W-:Y:S01]  /*0ef0*/  IMAD R25, R0, R2, RZ ;  /* 0x0000000200197224 */ /* 0x000fe200078e02ff */
[----:B------:R-:W-:Y:S01]  /*0f00*/  PRMT R0, RZ, 0x7610, R0 ;  /* 0x00007610ff007816 */ /* 0x000fe20000000000 */
[----:B------:R-:W-:Y:S01]  /*0f10*/  CS2R R94, SRZ ;  /* 0x00000000005e7805 */ /* 0x000fe2000001ff00 */
[----:B------:R-:W-:Y:S01]  /*0f20*/  CS2R R92, SRZ ;  /* 0x00000000005c7805 */ /* 0x000fe2000001ff00 */
[----:B------:R-:W-:Y:S01]  /*0f30*/  IMAD.IADD R2, R25, 0x1, R2 ;  /* 0x0000000119027824 */ /* 0x000fe200078e0202 */
[----:B------:R2:W-:Y:S01]  /*0f40*/  STL [R1+0x20], R25 ;  /* 0x0000201901007387 */ /* 0x0005e20000100800 */
        /* <DEDUP_REMOVED lines=47> */
[----:B--2---:R-:W2:Y:S04]  /*1240*/  S2R R3, SR_TID.X ;  /* 0x0000000000037919 */ /* 0x004ea80000002100 */
[----:B------:R-:W3:Y:S04]  /*1250*/  LDL.64 R4, [R1+0x50] ;  /* 0x0000500001047983 */ /* 0x000ee80000100a00 */
[----:B------:R4:W3:Y:S01]  /*1260*/  LDL.64 R34, [R1+0x50] ;  /* 0x0000500001227983 */ /* 0x0008e20000100a00 */
[----:B------:R-:W-:-:S04]  /*1270*/  ISETP.NE.U32.AND P0, PT, RZ, c[0x0][0x340], PT ;  /* 0x0000d000ff007a0c */ /* 0x000fc80003f05070 */
[----:B------:R-:W-:Y:S02]  /*1280*/  ISETP.NE.AND.EX P0, PT, RZ, c[0x0][0x344], PT, P0 ;  /* 0x0000d100ff007a0c */ /* 0x000fe40003f05300 */
[----:B--2---:R-:W-:-:S11]  /*1290*/  SHF.R.S32.HI R33, RZ, 0x1f, R3 ;  /* 0x0000001fff217819 */ /* 0x004fd60000011403 */
[----:B------:R-:W-:Y:S01]  /*12a0*/  @P0 IMAD.MOV.U32 R2, RZ, RZ, 0x4 ;  /* 0x00000004ff020424 */ /* 0x000fe200078e00ff */
[----:B------:R-:W-:-:S03]  /*12b0*/  LEA.HI R33, R33, R3, RZ, 0x3 ;  /* 0x0000000321217211 */ /* 0x000fc600078f18ff */
[----:B------:R-:W-:Y:S01]  /*12c0*/  @P0 IMAD.WIDE R2, R14, R2, c[0x0][0x340] ;  /* 0x0000d0000e020625 */ /* 0x000fe200078e0202 */
[----:B------:R-:W-:-:S04]  /*12d0*/  SHF.R.S32.HI R33, RZ, 0x3, R33 ;  /* 0x00000003ff217819 */ /* 0x000fc80000011421 */
[----:B------:R2:W5:Y:S01]  /*12e0*/  @P0 LDG.E R9, [R2.64] ;  /* 0x0000000802090981 */ /* 0x000562000c1e1900 */
[----:B------:R-:W-:Y:S01]  /*12f0*/  SHF.R.S32.HI R0, RZ, 0x1f, R33 ;  /* 0x0000001fff007819 */ /* 0x000fe20000011421 */
[----:B------:R-:W-:Y:S01]  /*1300*/  WARPSYNC 0xffffffff ;  /* 0xffffffff00007948 */ /* 0x000fe20003800000 */
[----:B-1----:R-:W-:-:S05]  /*1310*/  SHF.R.S32.HI R11, RZ, 0x1f, R17 ;  /* 0x0000001fff0b7819 */ /* 0x002fca0000011411 */
[----:B------:R-:W-:-:S04]  /*1320*/  IMAD R8, R11, c[0x0][0x210], RZ ;  /* 0x000084000b087a24 */ /* 0x000fc800078e02ff */
[----:B------:R-:W-:Y:S02]  /*1330*/  IMAD R8, R17, c[0x0][0x214], R8 ;  /* 0x0000850011087a24 */ /* 0x000fe400078e0208 */
[C---:B--2---:R-:W-:Y:S02]  /*1340*/  IMAD R2, R0.reuse, c[0x0][0x1e0], RZ ;  /* 0x0000780000027a24 */ /* 0x044fe400078e02ff */
[----:B------:R-:W-:Y:S02]  /*1350*/  IMAD R0, R0, c[0x0][0x208], RZ ;  /* 0x0000820000007a24 */ /* 0x000fe400078e02ff */
[C---:B------:R-:W-:Y:S02]  /*1360*/  IMAD R6, R33.reuse, c[0x0][0x1e4], R2 ;  /* 0x0000790021067a24 */ /* 0x040fe400078e0202 */
[----:B------:R-:W-:Y:S02]  /*1370*/  IMAD R0, R33, c[0x0][0x20c], R0 ;  /* 0x0000830021007a24 */ /* 0x000fe400078e0200 */
[----:B---3--:R-:W-:-:S05]  /*1380*/  IMAD.MOV.U32 R34, RZ, RZ, R4 ;  /* 0x000000ffff227224 */ /* 0x008fca00078e0004 */
[--C-:B------:R-:W-:Y:S02]  /*1390*/  SHF.R.S32.HI R35, RZ, 0x1f, R34.reuse ;  /* 0x0000001fff237819 */ /* 0x100fe40000011422 */
[C---:B------:R-:W-:Y:S02]  /*13a0*/  IADD3 R19, R34.reuse, 0x40, RZ ;  /* 0x0000004022137810 */ /* 0x040fe40007ffe0ff */
[----:B------:R-:W-:Y:S01]  /*13b0*/  ISETP.GE.AND P4, PT, R34, c[0x0][0x1d4], PT ;  /* 0x0000750022007a0c */ /* 0x000fe20003f86270 */
[--C-:B------:R-:W-:Y:S01]  /*13c0*/  IMAD.WIDE.U32 R4, R33, c[0x0][0x1e0], R34.reuse ;  /* 0x0000780021047a25 */ /* 0x100fe200078e0022 */
[----:B------:R-:W-:Y:S01]  /*13d0*/  ISETP.GE.AND P3, PT, R19, c[0x0][0x1d4], PT ;  /* 0x0000750013007a0c */ /* 0x000fe20003f66270 */
[----:B------:R4:W-:Y:S01]  /*13e0*/  STL [R1+0x54], R35 ;  /* 0x0000542301007387 */ /* 0x0009e20000100800 */
[----:B------:R-:W-:Y:S01]  /*13f0*/  SEL R7, RZ, 0x1, P4 ;  /* 0x00000001ff077807 */ /* 0x000fe20002000000 */
[----:B------:R-:W-:Y:S01]  /*1400*/  IMAD.WIDE.U32 R2, R33, c[0x0][0x208], R34 ;  /* 0x0000820021027a25 */ /* 0x000fe200078e0022 */
[----:B------:R-:W-:-:S02]  /*1410*/  IADD3 R5, R5, R6, RZ ;  /* 0x0000000605057210 */ /* 0x000fc40007ffe0ff */
[----:B------:R-:W-:Y:S01]  /*1420*/  IADD3 R23, R34, 0x80, RZ ;  /* 0x0000008022177810 */ /* 0x000fe20007ffe0ff */
[----:B------:R-:W-:Y:S01]  /*1430*/  IMAD.IADD R3, R3, 0x1, R0 ;  /* 0x0000000103037824 */ /* 0x000fe200078e0200 */
[----:B------:R-:W-:Y:S01]  /*1440*/  SEL R0, RZ, 0xffffffff, P3 ;  /* 0xffffffffff007807 */ /* 0x000fe20001800000 */
[----:B------:R-:W-:Y:S01]  /*1450*/  IMAD R6, R11, c[0x0][0x1e8], RZ ;  /* 0x00007a000b067a24 */ /* 0x000fe200078e02ff */
[----:B------:R-:W-:Y:S01]  /*1460*/  ISETP.GE.AND P2, PT, R23, c[0x0][0x1d4], PT ;  /* 0x0000750017007a0c */ /* 0x000fe20003f46270 */
[C---:B------:R-:W-:Y:S01]  /*1470*/  IMAD.WIDE.U32 R4, R17.reuse, c[0x0][0x1e8], R4 ;  /* 0x00007a0011047a25 */ /* 0x040fe200078e0004 */
[----:B------:R-:W-:Y:S02]  /*1480*/  SHF.L.U32 R0, R0, 0x1, RZ ;  /* 0x0000000100007819 */ /* 0x000fe400000006ff */
[----:B------:R-:W-:Y:S01]  /*1490*/  SEL R10, RZ, 0x4, P2 ;  /* 0x00000004ff0a7807 */ /* 0x000fe20001000000 */
[C---:B------:R-:W-:Y:S01]  /*14a0*/  IMAD R6, R17.reuse, c[0x0][0x1ec], R6 ;  /* 0x00007b0011067a24 */ /* 0x040fe200078e0206 */
[----:B------:R-:W-:Y:S01]  /*14b0*/  LOP3.LUT R12, R0, 0x2, R7, 0xe2, !PT ;  /* 0x00000002000c7812 */ /* 0x000fe200078ee207 */
[----:B------:R-:W-:-:S03]  /*14c0*/  IMAD.WIDE.U32 R2, R17, c[0x0][0x210], R2 ;  /* 0x0000840011027a25 */ /* 0x000fc600078e0002 */
[----:B------:R-:W-:Y:S01]  /*14d0*/  LOP3.LUT R20, R12, R10, RZ, 0xfc, !PT ;  /* 0x0000000a0c147212 */ /* 0x000fe200078efcff */
[----:B------:R-:W-:Y:S01]  /*14e0*/  IMAD.IADD R7, R5, 0x1, R6 ;  /* 0x0000000105077824 */ /* 0x000fe200078e0206 */
[----:B------:R-:W-:Y:S01]  /*14f0*/  IADD3 R5, R3, R8, RZ ;  /* 0x0000000803057210 */ /* 0x000fe20007ffe0ff */
[----:B------:R-:W-:Y:S01]  /*1500*/  IMAD.MOV.U32 R6, RZ, RZ, R4 ;  /* 0x000000ffff067224 */ /* 0x000fe200078e0004 */
[----:B------:R-:W-:Y:S02]  /*1510*/  SHF.R.S32.HI R8, RZ, 0x1f, R14 ;  /* 0x0000001fff087819 */ /* 0x000fe4000001140e */
[--C-:B-----5:R-:W-:Y:S02]  /*1520*/  @P0 SHF.R.S32.HI R3, RZ, 0x1f, R9.reuse ;  /* 0x0000001fff030819 */ /* 0x120fe40000011409 */
[----:B------:R-:W-:Y:S01]  /*1530*/  MOV R4, R2 ;  /* 0x0000000200047202 */ /* 0x000fe20000000f00 */
[----:B------:R-:W-:Y:S02]  /*1540*/  @!P0 IMAD.MOV.U32 R3, RZ, RZ, R8 ;  /* 0x000000ffff038224 */ /* 0x000fe400078e0008 */
[----:B------:R-:W-:Y:S01]  /*1550*/  @P0 IMAD.MOV.U32 R2, RZ, RZ, R9 ;  /* 0x000000ffff020224 */ /* 0x000fe200078e0009 */
[----:B------:R-:W-:Y:S01]  /*1560*/  @!P0 MOV R2, R14 ;  /* 0x0000000e00028202 */ /* 0x000fe20000000f00 */
[----:B------:R-:W-:-:S02]  /*1570*/  IMAD R0, R3, c[0x0][0x1f0], RZ ;  /* 0x00007c0003007a24 */ /* 0x000fc400078e02ff */
[----:B------:R-:W-:Y:S02]  /*1580*/  IMAD R3, R3, c[0x0][0x218], RZ ;  /* 0x0000860003037a24 */ /* 0x000fe400078e02ff */
[----:B------:R-:W-:-:S04]  /*1590*/  IMAD.WIDE.U32 R30, R2, c[0x0][0x1f0], R6 ;  /* 0x00007c00021e7a25 */ /* 0x000fc800078e0006 */
[C---:B------:R-:W-:Y:S01]  /*15a0*/  IMAD.WIDE.U32 R26, R2.reuse, c[0x0][0x218], R4 ;  /* 0x00008600021a7a25 */ /* 0x040fe200078e0004 */
[----:B------:R4:W-:Y:S03]  /*15b0*/  STL.64 [R1+0x30], R30 ;  /* 0x0000301e01007387 */ /* 0x0009e60000100a00 */
[C---:B------:R-:W-:Y:S01]  /*15c0*/  IMAD R0, R2.reuse, c[0x0][0x1f4], R0 ;  /* 0x00007d0002007a24 */ /* 0x040fe200078e0200 */
[----:B------:R4:W-:Y:S01]  /*15d0*/  STL.64 [R1+0x38], R26 ;  /* 0x0000381a01007387 */ /* 0x0009e20000100a00 */
[----:B------:R-:W-:-:S03]  /*15e0*/  IMAD R2, R2, c[0x0][0x21c], R3 ;  /* 0x0000870002027a24 */ /* 0x000fc600078e0203 */
[----:B------:R-:W-:Y:S02]  /*15f0*/  IADD3 R29, R31, R0, RZ ;  /* 0x000000001f1d7210 */ /* 0x000fe40007ffe0ff */
[----:B------:R-:W-:-:S05]  /*1600*/  IADD3 R28, R27, R2, RZ ;  /* 0x000000021b1c7210 */ /* 0x000fca0007ffe0ff */
[----:B------:R4:W-:Y:S04]  /*1610*/  STL [R1+0x40], R28 ;  /* 0x0000401c01007387 */ /* 0x0009e80000100800 */
[----:B------:R4:W-:Y:S02]  /*1620*/  STL [R1+0x28], R29 ;  /* 0x0000281d01007387 */ /* 0x0009e40000100800 */
[----:B------:R-:W2:Y:S01]  /*1630*/  LDL R15, [R1+0x70] ;  /* 0x00007000010f7983 */ /* 0x000ea20000100800 */
[----:B------:R-:W-:Y:S01]  /*1640*/  IMAD R5, R11, c[0x0][0x1b8], RZ ;  /* 0x00006e000b057a24 */ /* 0x000fe200078e02ff */
[----:B------:R-:W-:Y:S01]  /*1650*/  P2R R22, PR, RZ, 0x8 ;  /* 0x00000008ff167803 */ /* 0x000fe20000000000 */
[C---:B------:R-:W-:Y:S01]  /*1660*/  IMAD.WIDE.U32 R2, R17.reuse, c[0x0][0x1b8], RZ ;  /* 0x00006e0011027a25 */ /* 0x040fe200078e00ff */
[----:B------:R-:W3:Y:S01]  /*1670*/  LDL R36, [R1+0x64] ;  /* 0x0000640001247983 */ /* 0x000ee20000100800 */
[----:B------:R-:W-:Y:S02]  /*1680*/  P2R R21, PR, RZ, 0x4 ;  /* 0x00000004ff157803 */ /* 0x000fe40000000000 */
[----:B------:R-:W-:Y:S01]  /*1690*/  IMAD R5, R17, c[0x0][0x1bc], R5 ;  /* 0x00006f0011057a24 */ /* 0x000fe200078e0205 */
[----:B------:R-:W5:Y:S01]  /*16a0*/  LDL R32, [R1+0x60] ;  /* 0x0000600001207983 */ /* 0x000f620000100800 */
[----:B------:R-:W-:Y:S01]  /*16b0*/  IMAD R8, R8, c[0x0][0x1c0], RZ ;  /* 0x0000700008087a24 */ /* 0x000fe200078e02ff */
[----:B------:R-:W-:-:S02]  /*16c0*/  P2R R18, PR, RZ, 0x10 ;  /* 0x00000010ff127803 */ /* 0x000fc40000000000 */
[----:B----4-:R-:W4:Y:S01]  /*16d0*/  LDL R136, [R1+0x4] ;  /* 0x0000040001887983 */ /* 0x010f220000100800 */
[----:B------:R-:W-:Y:S01]  /*16e0*/  IADD3 R3, R3, R5, RZ ;  /* 0x0000000503037210 */ /* 0x000fe20007ffe0ff */
[----:B------:R-:W-:-:S04]  /*16f0*/  IMAD R8, R14, c[0x0][0x1c4], R8 ;  /* 0x000071000e087a24 */ /* 0x000fc800078e0208 */
[----:B------:R-:W-:-:S04]  /*1700*/  IMAD.WIDE.U32 R2, R14, c[0x0][0x1c0], R2 ;  /* 0x000070000e027a25 */ /* 0x000fc800078e0002 */
[----:B------:R-:W-:Y:S01]  /*1710*/  IMAD.IADD R3, R3, 0x1, R8 ;  /* 0x0000000103037824 */ /* 0x000fe200078e0208 */
[----:B------:R-:W-:Y:S01]  /*1720*/  IADD3 R9, R33, R164, RZ ;  /* 0x000000a421097210 */ /* 0x000fe20007ffe0ff */
[----:B------:R-:W-:Y:S01]  /*1730*/  IMAD R24, R24, c[0x0][0x168], RZ ;  /* 0x00005a0018187a24 */ /* 0x000fe200078e02ff */
[----:B------:R-:W-:Y:S02]  /*1740*/  ISETP.GE.AND P3, PT, R34, c[0x0][0x198], PT ;  /* 0x0000660022007a0c */ /* 0x000fe40003f66270 */
[----:B------:R-:W-:Y:S02]  /*1750*/  MOV R135, R13 ;  /* 0x0000000d00877202 */ /* 0x000fe40000000f00 */
[----:B------:R-:W-:Y:S02]  /*1760*/  ISETP.GE.AND P2, PT, R19, c[0x0][0x198], PT ;  /* 0x0000660013007a0c */ /* 0x000fe40003f46270 */
[----:B------:R-:W-:-:S04]  /*1770*/  IADD3 R16, R9, 0x40, RZ ;  /* 0x0000004009107810 */ /* 0x000fc80007ffe0ff */
[----:B------:R-:W-:Y:S01]  /*1780*/  ISETP.GE.AND P6, PT, R16, R24, PT ;  /* 0x000000181000720c */ /* 0x000fe20003fc6270 */
[----:B------:R-:W-:Y:S01]  /*1790*/  BAR.SYNC.DEFER_BLOCKING 0x0 ;  /* 0x0000000000007b1d */ /* 0x000fe20000010000 */
[----:B--2---:R-:W-:-:S04]  /*17a0*/  IMAD.IADD R4, R15, 0x1, R164 ;  /* 0x000000010f047824 */ /* 0x004fc800078e02a4 */
[----:B------:R-:W-:-:S04]  /*17b0*/  @P1 IMAD.HI.U32 R6, R4, c[0x0][0x2c8], RZ ;  /* 0x0000b20004061a27 */ /* 0x000fc800078e00ff */
[----:B------:R-:W-:Y:S01]  /*17c0*/  IMAD.MOV.U32 R0, RZ, RZ, R4 ;  /* 0x000000ffff007224 */ /* 0x000fe200078e0004 */
[----:B------:R-:W-:-:S04]  /*17d0*/  @P1 SHF.R.U32.HI R0, RZ, c[0x0][0x2cc], R6 ;  /* 0x0000b300ff001a19 */ /* 0x000fc80000011606 */
[--C-:B------:R-:W-:Y:S01]  /*17e0*/  SHF.R.S32.HI R6, RZ, 0x1f, R0.reuse ;  /* 0x0000001fff067819 */ /* 0x100fe20000011400 */
[----:B------:R-:W-:-:S04]  /*17f0*/  IMAD.MOV R5, RZ, RZ, -R0 ;  /* 0x000000ffff057224 */ /* 0x000fc800078e0a00 */
[----:B------:R-:W-:Y:S02]  /*1800*/  IMAD R4, R5, c[0x0][0x2c4], R4 ;  /* 0x0000b10005047a24 */ /* 0x000fe400078e0204 */
[----:B------:R-:W-:Y:S02]  /*1810*/  IMAD R5, R6, c[0x0][0x1b0], RZ ;  /* 0x00006c0006057a24 */ /* 0x000fe400078e02ff */
[----:B------:R-:W-:-:S04]  /*1820*/  IMAD.WIDE.U32 R2, R0, c[0x0][0x1b0], R2 ;  /* 0x00006c0000027a25 */ /* 0x000fc800078e0002 */
[----:B------:R-:W-:Y:S01]  /*1830*/  IMAD R6, R0, c[0x0][0x1b4], R5 ;  /* 0x00006d0000067a24 */ /* 0x000fe200078e0205 */
[----:B------:R-:W-:-:S04]  /*1840*/  SHF.R.S32.HI R5, RZ, 0x1f, R4 ;  /* 0x0000001fff057819 */ /* 0x000fc80000011404 */
[----:B------:R-:W-:Y:S01]  /*1850*/  IADD3 R3, R3, R6, RZ ;  /* 0x0000000603037210 */ /* 0x000fe20007ffe0ff */
[----:B------:R-:W-:-:S04]  /*1860*/  IMAD R0, R5, c[0x0][0x1a8], RZ ;  /* 0x00006a0005007a24 */ /* 0x000fc800078e02ff */
[C---:B------:R-:W-:Y:S02]  /*1870*/  IMAD R0, R4.reuse, c[0x0][0x1ac], R0 ;  /* 0x00006b0004007a24 */ /* 0x040fe400078e0200 */
[----:B------:R-:W-:-:S04]  /*1880*/  IMAD.WIDE.U32 R2, R4, c[0x0][0x1a8], R2 ;  /* 0x00006a0004027a25 */ /* 0x000fc800078e0002 */
[----:B------:R-:W-:Y:S01]  /*1890*/  IMAD.IADD R8, R3, 0x1, R0 ;  /* 0x0000000103087824 */ /* 0x000fe200078e0200 */
[----:B------:R-:W-:-:S04]  /*18a0*/  LEA R0, P0, R2, c[0x0][0x160], 0x1 ;  /* 0x0000580002007a11 */ /* 0x000fc800078008ff */
[----:B------:R-:W-:Y:S02]  /*18b0*/  LEA.HI.X R8, R2, c[0x0][0x164], R8, 0x1, P0 ;  /* 0x0000590002087a11 */ /* 0x000fe400000f0c08 */
[----:B------:R-:W1:Y:S04]  /*18c0*/  SHFL.IDX PT, R2, R0, RZ, 0x181f ;  /* 0x00181fff00027589 */ /* 0x000e6800000e0000 */
[----:B------:R-:W3:Y:S01]  /*18d0*/  SHFL.IDX PT, R3, R8, RZ, 0x181f ;  /* 0x00181fff08037589 */ /* 0x000ee200000e0000 */
[----:B------:R-:W-:-:S13]  /*18e0*/  ISETP.GE.AND P0, PT, R9, R24, PT ;  /* 0x000000180900720c */ /* 0x000fda0003f06270 */
[----:B-1----:R-:W-:-:S04]  /*18f0*/  @!P0 LEA R12, P5, R19, R2, 0x1 ;  /* 0x00000002130c8211 */ /* 0x002fc800078a08ff */
[----:B---3--:R-:W-:Y:S02]  /*1900*/  @!P0 LEA.HI.X R13, R19, R3, R36, 0x1, P5 ;  /* 0x00000003130d8211 */ /* 0x008fe400028f0c24 */
[----:B------:R-:W-:-:S04]  /*1910*/  @!P0 LEA R10, P5, R23, R2, 0x1 ;  /* 0x00000002170a8211 */ /* 0x000fc800078a08ff */
[----:B-----5:R-:W-:Y:S01]  /*1920*/  @!P0 LEA.HI.X R11, R23, R3, R32, 0x1, P5 ;  /* 0x00000003170b8211 */ /* 0x020fe200028f0c20 */
[----:B------:R-:W-:-:S05]  /*1930*/  @!P0 IMAD.WIDE R2, R34, 0x2, R2 ;  /* 0x0000000222028825 */ /* 0x000fca00078e0202 */
[----:B------:R-:W-:Y:S01]  /*1940*/  @!PT LDS RZ, [RZ] ;  /* 0x00000000fffff984 */ /* 0x000fe20000000800 */
[----:B----4-:R1:W-:Y:S04]  /*1950*/  @!P0 LDGSTS.E.BYPASS.LTC128B.128 [R136+0x100], [R2.64], !P3 ;  /* 0x0010000002888fae */ /* 0x0103e8000d901d48 */
[----:B------:R2:W-:Y:S04]  /*1960*/  @!P0 LDGSTS.E.BYPASS.LTC128B.128 [R136+0x4100], [R12.64], !P2 ;  /* 0x041000000c888fae */ /* 0x0005e8000d101d48 */
[----:B--2---:R-:W2:Y:S01]  /*1970*/  LDL R13, [R1] ;  /* 0x00000000010d7983 */ /* 0x004ea20000100800 */
[----:B------:R-:W-:-:S03]  /*1980*/  IADD3 R4, R9, 0x20, RZ ;  /* 0x0000002009047810 */ /* 0x000fc60007ffe0ff */
[----:B------:R-:W3:Y:S01]  /*1990*/  SHFL.IDX PT, R6, R0, 0x1, 0x181f ;  /* 0x00381f0000067f89 */ /* 0x000ee200000e0000 */
[----:B------:R-:W-:-:S03]  /*19a0*/  ISETP.GE.AND P4, PT, R4, R24, PT ;  /* 0x000000180400720c */ /* 0x000fc60003f86270 */
[----:B------:R-:W4:Y:S04]  /*19b0*/  SHFL.IDX PT, R7, R8, 0x1, 0x181f ;  /* 0x00381f0008077f89 */ /* 0x000f2800000e0000 */
[----:B------:R-:W5:Y:S04]  /*19c0*/  SHFL.IDX PT, R4, R0, 0x2, 0x181f ;  /* 0x00581f0000047f89 */ /* 0x000f6800000e0000 */
[----:B------:R-:W5:Y:S04]  /*19d0*/  SHFL.IDX PT, R5, R8, 0x2, 0x181f ;  /* 0x00581f0008057f89 */ /* 0x000f6800000e0000 */
[----:B-1----:R-:W1:Y:S01]  /*19e0*/  SHFL.IDX PT, R2, R0, 0x3, 0x181f ;  /* 0x00781f0000027f89 */ /* 0x002e6200000e0000 */
[----:B------:R-:W-:-:S03]  /*19f0*/  IADD3 R9, R9, 0x60, RZ ;  /* 0x0000006009097810 */ /* 0x000fc60007ffe0ff */
[----:B------:R-:W1:Y:S01]  /*1a00*/  SHFL.IDX PT, R3, R8, 0x3, 0x181f ;  /* 0x00781f0008037f89 */ /* 0x000e6200000e0000 */
[----:B---3--:R-:W-:-:S04]  /*1a10*/  @!P4 LEA R14, P5, R19, R6, 0x1 ;  /* 0x00000006130ec211 */ /* 0x008fc800078a08ff */
[C-C-:B----4-:R-:W-:Y:S02]  /*1a20*/  @!P4 LEA.HI.X R15, R19.reuse, R7, R36.reuse, 0x1, P5 ;  /* 0x00000007130fc211 */ /* 0x150fe400028f0c24 */
[----:B-----5:R-:W-:Y:S02]  /*1a30*/  @!P6 LEA R16, P5, R19, R4, 0x1 ;  /* 0x000000041310e211 */ /* 0x020fe400078a08ff */
[----:B------:R-:W-:Y:S02]  /*1a40*/  ISETP.GE.AND P2, PT, R23, c[0x0][0x198], PT ;  /* 0x0000660017007a0c */ /* 0x000fe40003f46270 */
[----:B------:R-:W-:Y:S02]  /*1a50*/  @!P6 LEA.HI.X R17, R19, R5, R36, 0x1, P5 ;  /* 0x000000051311e211 */ /* 0x000fe400028f0c24 */
[----:B------:R-:W-:-:S09]  /*1a60*/  ISETP.GE.AND P5, PT, R9, R24, PT ;  /* 0x000000180900720c */ /* 0x000fd20003fa6270 */
[----:B------:R1:W-:Y:S04]  /*1a70*/  @!P0 LDGSTS.E.BYPASS.LTC128B.128 [R136+0x8100], [R10.64], !P2 ;  /* 0x081000000a888fae */ /* 0x0003e8000d101d48 */
[----:B-1----:R-:W-:-:S04]  /*1a80*/  @!P5 LEA R10, P0, R19, R2, 0x1 ;  /* 0x00000002130ad211 */ /* 0x002fc800078008ff */
[----:B------:R-:W-:Y:S02]  /*1a90*/  @!P5 LEA.HI.X R11, R19, R3, R36, 0x1, P0 ;  /* 0x00000003130bd211 */ /* 0x000fe400000f0c24 */
[----:B------:R-:W-:-:S04]  /*1aa0*/  @!P4 LEA R8, P0, R23, R6, 0x1 ;  /* 0x000000061708c211 */ /* 0x000fc800078008ff */
[----:B------:R-:W-:Y:S02]  /*1ab0*/  @!P4 LEA.HI.X R9, R23, R7, R32, 0x1, P0 ;  /* 0x000000071709c211 */ /* 0x000fe400000f0c20 */
[----:B------:R-:W-:Y:S01]  /*1ac0*/  ISETP.GE.AND P0, PT, R19, c[0x0][0x198], PT ;  /* 0x0000660013007a0c */ /* 0x000fe20003f06270 */
[----:B------:R-:W-:-:S05]  /*1ad0*/  @!P4 IMAD.WIDE R6, R34, 0x2, R6 ;  /* 0x000000022206c825 */ /* 0x000fca00078e0206 */
[----:B------:R1:W-:Y:S07]  /*1ae0*/  @!P4 LDGSTS.E.BYPASS.LTC128B.128 [R136+0x1100], [R6.64], !P3 ;  /* 0x011000000688cfae */ /* 0x0003ee000d901d48 */
[----:B------:R3:W-:Y:S04]  /*1af0*/  @!P4 LDGSTS.E.BYPASS.LTC128B.128 [R136+0x5100], [R14.64], !P0 ;  /* 0x051000000e88cfae */ /* 0x0007e8000c101d48 */
[----:B------:R4:W-:Y:S01]  /*1b00*/  @!P4 LDGSTS.E.BYPASS.LTC128B.128 [R136+0x9100], [R8.64], !P2 ;  /* 0x091000000888cfae */ /* 0x0009e2000d101d48 */
[----:B-1----:R-:W-:-:S04]  /*1b10*/  @!P6 LEA R6, P0, R23, R4, 0x1 ;  /* 0x000000041706e211 */ /* 0x002fc800078008ff */
[----:B------:R-:W-:Y:S02]  /*1b20*/  @!P6 LEA.HI.X R7, R23, R5, R32, 0x1, P0 ;  /* 0x000000051707e211 */ /* 0x000fe400000f0c20 */
[----:B------:R-:W-:Y:S01]  /*1b30*/  ISETP.GE.AND P0, PT, R19, c[0x0][0x198], PT ;  /* 0x0000660013007a0c */ /* 0x000fe20003f06270 */
[----:B------:R-:W-:-:S05]  /*1b40*/  @!P6 IMAD.WIDE R4, R34, 0x2, R4 ;  /* 0x000000022204e825 */ /* 0x000fca00078e0204 */
[----:B------:R1:W-:Y:S07]  /*1b50*/  @!P6 LDGSTS.E.BYPASS.LTC128B.128 [R136+0x2100], [R4.64], !P3 ;  /* 0x021000000488efae */ /* 0x0003ee000d901d48 */
[----:B------:R5:W-:Y:S04]  /*1b60*/  @!P6 LDGSTS.E.BYPASS.LTC128B.128 [R136+0x6100], [R16.64], !P0 ;  /* 0x061000001088efae */ /* 0x000be8000c101d48 */
[----:B------:R3:W-:Y:S01]  /*1b70*/  @!P6 LDGSTS.E.BYPASS.LTC128B.128 [R136+0xa100], [R6.64], !P2 ;  /* 0x0a1000000688efae */ /* 0x0007e2000d101d48 */
[----:B------:R-:W-:-:S02]  /*1b80*/  ISETP.GE.AND P6, PT, R34, c[0x0][0x198], PT ;  /* 0x0000660022007a0c */ /* 0x000fc40003fc6270 */
[----:B------:R-:W-:Y:S01]  /*1b90*/  IADD3 R129, R135, -0x1, RZ ;  /* 0xffffffff87817810 */ /* 0x000fe20007ffe0ff */
[----:B------:R-:W-:-:S03]  /*1ba0*/  IMAD.MOV.U32 R128, RZ, RZ, -0x60 ;  /* 0xffffffa0ff807424 */ /* 0x000fc600078e00ff */
[----:B------:R-:W-:Y:S01]  /*1bb0*/  SHF.R.S32.HI R12, RZ, 0x1f, R129 ;  /* 0x0000001fff0c7819 */ /* 0x000fe20000011481 */
[----:B------:R-:W-:Y:S02]  /*1bc0*/  IMAD R128, R135, R128, 0x60 ;  /* 0x0000006087807424 */ /* 0x000fe400078e0280 */
[----:B-1----:R-:W-:-:S05]  /*1bd0*/  @!P5 IMAD.WIDE R4, R34, 0x2, R2 ;  /* 0x000000022204d825 */ /* 0x002fca00078e0202 */
[----:B------:R1:W-:Y:S01]  /*1be0*/  @!P5 LDGSTS.E.BYPASS.LTC128B.128 [R136+0x3100], [R4.64], !P6 ;  /* 0x031000000488dfae */ /* 0x0003e2000f101d48 */
[----:B------:R-:W-:-:S03]  /*1bf0*/  IMAD R0, R12, c[0x0][0x1e0], RZ ;  /* 0x000078000c007a24 */ /* 0x000fc600078e02ff */
[----:B------:R2:W-:Y:S01]  /*1c00*/  @!P5 LDGSTS.E.BYPASS.LTC128B.128 [R136+0x7100], [R10.64], !P0 ;  /* 0x071000000a88dfae */ /* 0x0005e2000c101d48 */
[----:B----4-:R-:W-:Y:S01]  /*1c10*/  IADD3 R8, R128, c[0x0][0x1d0], -R33 ;  /* 0x0000740080087a10 */ /* 0x010fe20007ffe821 */
[----:B------:R-:W-:Y:S01]  /*1c20*/  IMAD R0, R129, c[0x0][0x1e4], R0 ;  /* 0x0000790081007a24 */ /* 0x000fe200078e0200 */
[C---:B------:R-:W-:Y:S01]  /*1c30*/  ISETP.GE.AND P6, PT, R23.reuse, c[0x0][0x198], PT ;  /* 0x0000660017007a0c */ /* 0x040fe20003fc6270 */
[----:B------:R-:W-:Y:S01]  /*1c40*/  IMAD.MOV.U32 R130, RZ, RZ, R30 ;  /* 0x000000ffff827224 */ /* 0x000fe200078e001e */
[----:B------:R-:W-:Y:S02]  /*1c50*/  MOV R131, R29 ;  /* 0x0000001d00837202 */ /* 0x000fe40000000f00 */
[----:B------:R-:W-:Y:S02]  /*1c60*/  ISETP.NE.AND P4, PT, R18, RZ, PT ;  /* 0x000000ff1200720c */ /* 0x000fe40003f85270 */
[----:B-1----:R-:W-:-:S04]  /*1c70*/  @!P5 LEA R4, P0, R23, R2, 0x1 ;  /* 0x000000021704d211 */ /* 0x002fc800078008ff */
[----:B------:R-:W-:Y:S01]  /*1c80*/  @!P5 LEA.HI.X R5, R23, R3, R32, 0x1, P0 ;  /* 0x000000031705d211 */ /* 0x000fe200000f0c20 */
[----:B------:R-:W-:Y:S01]  /*1c90*/  IMAD.WIDE.U32 R2, R129, c[0x0][0x1e0], RZ ;  /* 0x0000780081027a25 */ /* 0x000fe200078e00ff */
[----:B------:R-:W-:Y:S02]  /*1ca0*/  ISETP.GE.AND P0, PT, R8, 0x1, PT ;  /* 0x000000010800780c */ /* 0x000fe40003f06270 */
[----:B------:R-:W-:Y:S01]  /*1cb0*/  ISETP.NE.AND P3, PT, R22, RZ, PT ;  /* 0x000000ff1600720c */ /* 0x000fe20003f65270 */
[----:B------:R1:W-:Y:S01]  /*1cc0*/  @!P5 LDGSTS.E.BYPASS.LTC128B.128 [R136+0xb100], [R4.64], !P6 ;  /* 0x0b1000000488dfae */ /* 0x0003e2000f101d48 */
[----:B------:R-:W-:Y:S01]  /*1cd0*/  IADD3 R0, R3, R0, RZ ;  /* 0x0000000003007210 */ /* 0x000fe20007ffe0ff */
[----:B------:R-:W-:Y:S01]  /*1ce0*/  IMAD.WIDE.U32 R2, R2, 0x60, R130 ;  /* 0x0000006002027825 */ /* 0x000fe200078e0082 */
[----:B------:R-:W-:Y:S01]  /*1cf0*/  ISETP.NE.AND P2, PT, R21, RZ, PT ;  /* 0x000000ff1500720c */ /* 0x000fe20003f45270 */
[----:B------:R-:W0:Y:S02]  /*1d00*/  LDGDEPBAR ;  /* 0x00000000000079af */ /* 0x000e240000000000 */
[----:B------:R-:W-:Y:S01]  /*1d10*/  IMAD R0, R0, 0x60, RZ ;  /* 0x0000006000007824 */ /* 0x000fe200078e02ff */
[----:B------:R-:W-:-:S03]  /*1d20*/  ISETP.GE.AND P6, PT, R8, 0x21, PT ;  /* 0x000000210800780c */ /* 0x000fc60003fc6270 */
[----:B------:R-:W-:Y:S01]  /*1d30*/  IMAD.IADD R0, R3, 0x1, R0 ;  /* 0x0000000103007824 */ /* 0x000fe200078e0200 */
[----:B------:R-:W-:Y:S01]  /*1d40*/  MOV R132, c[0x0][0x1e0] ;  /* 0x0000780000847a02 */ /* 0x000fe20000000f00 */
[----:B------:R-:W-:Y:S01]  /*1d50*/  IMAD.MOV.U32 R133, RZ, RZ, c[0x0][0x1e4] ;  /* 0x00007900ff857624 */ /* 0x000fe200078e00ff */
[----:B-1----:R-:W-:-:S04]  /*1d60*/  @P0 LEA R4, P5, R2, c[0x0][0x1c8], 0x1 ;  /* 0x0000720002040a11 */ /* 0x002fc800078a08ff */
[----:B------:R-:W-:Y:S02]  /*1d70*/  @P0 LEA.HI.X R5, R2, c[0x0][0x1cc], R0, 0x1, P5 ;  /* 0x0000730002050a11 */ /* 0x000fe400028f0c00 */
[----:B------:R-:W-:-:S03]  /*1d80*/  ISETP.GE.AND P5, PT, R8, 0x41, PT ;  /* 0x000000410800780c */ /* 0x000fc60003fa6270 */
[----:B------:R1:W-:Y:S04]  /*1d90*/  @P0 LDGSTS.E.BYPASS.LTC128B.128 [R136+0xc100], [R4.64], !P4 ;  /* 0x0c10000004880fae */ /* 0x0003e8000e101d48 */
[----:B------:R1:W-:Y:S04]  /*1da0*/  @P0 LDGSTS.E.BYPASS.LTC128B.128 [R136+0xf100], [R4.64+0x80], !P3 ;  /* 0x0f10008004880fae */ /* 0x0003e8000d901d48 */
[----:B------:R1:W-:Y:S01]  /*1db0*/  @P0 LDGSTS.E.BYPASS.LTC128B.128 [R136+0x12100], [R4.64+0x100], !P2 ;  /* 0x1210010004880fae */ /* 0x0003e2000d101d48 */
[C---:B------:R-:W-:Y:S01]  /*1dc0*/  @P6 LEA R3, P0, R132.reuse, R2, 0x5 ;  /* 0x0000000284036211 */ /* 0x040fe200078028ff */
[----:B---3--:R-:W-:Y:S01]  /*1dd0*/  IMAD.WIDE.U32 R6, R132, 0x40, RZ ;  /* 0x0000004084067825 */ /* 0x008fe200078e00ff */
[----:B------:R-:W-:-:S02]  /*1de0*/  SHF.L.U32 R9, R133, 0x6, RZ ;  /* 0x0000000685097819 */ /* 0x000fc400000006ff */
[----:B-1----:R-:W-:Y:S02]  /*1df0*/  @P6 LEA.HI.X R5, R132, R0, R133, 0x5, P0 ;  /* 0x0000000084056211 */ /* 0x002fe400000f2c85 */
[----:B------:R-:W-:-:S04]  /*1e00*/  @P6 LEA R4, P0, R3, c[0x0][0x1c8], 0x1 ;  /* 0x0000720003046a11 */ /* 0x000fc800078008ff */
[----:B------:R-:W-:Y:S02]  /*1e10*/  @P6 LEA.HI.X R5, R3, c[0x0][0x1cc], R5, 0x1, P0 ;  /* 0x0000730003056a11 */ /* 0x000fe400000f0c05 */
[----:B------:R-:W-:-:S03]  /*1e20*/  @P5 IADD3 R3, P0, R2, R6, RZ ;  /* 0x0000000602035210 */ /* 0x000fc60007f1e0ff */
[----:B------:R1:W-:Y:S01]  /*1e30*/  @P6 LDGSTS.E.BYPASS.LTC128B.128 [R136+0xd100], [R4.64], !P4 ;  /* 0x0d10000004886fae */ /* 0x0003e2000e101d48 */
[----:B------:R-:W-:Y:S02]  /*1e40*/  @P5 IADD3.X R9, R0, R7, R9, P0, !PT ;  /* 0x0000000700095210 */ /* 0x000fe400007fe409 */
[C---:B------:R-:W-:Y:S01]  /*1e50*/  @P5 LEA R2, P0, R3.reuse, c[0x0][0x1c8], 0x1 ;  /* 0x0000720003025a11 */ /* 0x040fe200078008ff */
[----:B------:R1:W-:Y:S03]  /*1e60*/  @P6 LDGSTS.E.BYPASS.LTC128B.128 [R136+0x10100], [R4.64+0x80], !P3 ;  /* 0x1010008004886fae */ /* 0x0003e6000d901d48 */
[----:B------:R-:W-:Y:S01]  /*1e70*/  @P5 LEA.HI.X R3, R3, c[0x0][0x1cc], R9, 0x1, P0 ;  /* 0x0000730003035a11 */ /* 0x000fe200000f0c09 */
[----:B------:R1:W-:Y:S04]  /*1e80*/  @P6 LDGSTS.E.BYPASS.LTC128B.128 [R136+0x13100], [R4.64+0x100], !P2 ;  /* 0x1310010004886fae */ /* 0x0003e8000d101d48 */
[----:B------:R3:W-:Y:S04]  /*1e90*/  @P5 LDGSTS.E.BYPASS.LTC128B.128 [R136+0xe100], [R2.64], !P4 ;  /* 0x0e10000002885fae */ /* 0x0007e8000e101d48 */
[----:B------:R3:W-:Y:S04]  /*1ea0*/  @P5 LDGSTS.E.BYPASS.LTC128B.128 [R136+0x11100], [R2.64+0x80], !P3 ;  /* 0x1110008002885fae */ /* 0x0007e8000d901d48 */
[----:B------:R3:W-:Y:S04]  /*1eb0*/  @P5 LDGSTS.E.BYPASS.LTC128B.128 [R136+0x14100], [R2.64+0x100], !P2 ;  /* 0x1410010002885fae */ /* 0x0007e8000d101d48 */
[----:B------:R-:W0:Y:S01]  /*1ec0*/  LDGDEPBAR ;  /* 0x00000000000079af */ /* 0x000e220000000000 */
[----:B------:R-:W-:-:S04]  /*1ed0*/  DEPBAR.LE SB0, 0x1 ;  /* 0x000080400000791a */ /* 0x000fc80000000000 */
[----:B------:R-:W-:Y:S01]  /*1ee0*/  BAR.SYNC.DEFER_BLOCKING 0x0 ;  /* 0x0000000000007b1d */ /* 0x000fe20000010000 */
[----:B------:R-:W-:Y:S02]  /*1ef0*/  IMAD R12, R12, c[0x0][0x208], RZ ;  /* 0x000082000c0c7a24 */ /* 0x000fe400078e02ff */
[----:B--2---:R-:W-:Y:S01]  /*1f00*/  IMAD.WIDE.U32 R10, R129, c[0x0][0x208], RZ ;  /* 0x00008200810a7a25 */ /* 0x004fe200078e00ff */
[----:B------:R-:W-:-:S03]  /*1f10*/  MOV R7, R28 ;  /* 0x0000001c00077202 */ /* 0x000fc60000000f00 */
[----:B------:R-:W-:Y:S02]  /*1f20*/  IMAD R12, R129, c[0x0][0x20c], R12 ;  /* 0x00008300810c7a24 */ /* 0x000fe400078e020c */
[----:B------:R-:W-:Y:S02]  /*1f30*/  IMAD.MOV.U32 R6, RZ, RZ, R26 ;  /* 0x000000ffff067224 */ /* 0x000fe400078e001a */
[----:B------:R-:W-:Y:S01]  /*1f40*/  IMAD.IADD R0, R11, 0x1, R12 ;  /* 0x000000010b007824 */ /* 0x000fe200078e020c */
[----:B------:R-:W-:Y:S04]  /*1f50*/  LDSM.16.M88.4 R156, [R250] ;  /* 0x00000000fa9c783b */ /* 0x000fe80000000200 */
[----:B------:R-:W-:Y:S04]  /*1f60*/  LDSM.16.M88.4 R160, [R251] ;  /* 0x00000000fba0783b */ /* 0x000fe80000000200 */
[----:B------:R-:W-:Y:S04]  /*1f70*/  LDSM.16.M88.4 R168, [R13] ;  /* 0x000000000da8783b */ /* 0x000fe80000000200 */
[----:B------:R-:W-:Y:S04]  /*1f80*/  LDSM.16.M88.4 R172, [R252] ;  /* 0x00000000fcac783b */ /* 0x000fe80000000200 */
[----:B------:R-:W-:Y:S04]  /*1f90*/  LDSM.16.M88.4 R176, [R250+0x4000] ;  /* 0x00400000fab0783b */ /* 0x000fe80000000200 */
[----:B------:R-:W-:Y:S04]  /*1fa0*/  LDSM.16.M88.4 R180, [R251+0x4000] ;  /* 0x00400000fbb4783b */ /* 0x000fe80000000200 */
[----:B------:R-:W-:Y:S04]  /*1fb0*/  LDSM.16.M88.4 R184, [R13+0x4000] ;  /* 0x004000000db8783b */ /* 0x000fe80000000200 */
[----:B------:R-:W-:Y:S04]  /*1fc0*/  LDSM.16.M88.4 R188, [R252+0x4000] ;  /* 0x00400000fcbc783b */ /* 0x000fe80000000200 */
[----:B------:R-:W-:Y:S04]  /*1fd0*/  LDSM.16.M88.4 R192, [R250+0x8000] ;  /* 0x00800000fac0783b */ /* 0x000fe80000000200 */
[----:B------:R-:W-:Y:S04]  /*1fe0*/  LDSM.16.M88.4 R196, [R251+0x8000] ;  /* 0x00800000fbc4783b */ /* 0x000fe80000000200 */
[----:B------:R-:W-:Y:S04]  /*1ff0*/  LDSM.16.M88.4 R200, [R13+0x8000] ;  /* 0x008000000dc8783b */ /* 0x000fe80000000200 */
[----:B------:R-:W-:Y:S04]  /*2000*/  LDSM.16.M88.4 R204, [R252+0x8000] ;  /* 0x00800000fccc783b */ /* 0x000fe80000000200 */
[----:B------:R-:W-:Y:S01]  /*2010*/  BAR.SYNC.DEFER_BLOCKING 0x0 ;  /* 0x0000000000007b1d */ /* 0x000fe20000010000 */
[----:B------:R-:W-:Y:S01]  /*2020*/  IMAD.WIDE.U32 R6, R10, 0x60, R6 ;  /* 0x000000600a067825 */ /* 0x000fe200078e0006 */
[----:B-1----:R-:W-:-:S03]  /*2030*/  MOV R5, c[0x0][0x208] ;  /* 0x0000820000057a02 */ /* 0x002fc60000000f00 */
[----:B------:R-:W-:Y:S02]  /*2040*/  IMAD R0, R0, 0x60, RZ ;  /* 0x0000006000007824 */ /* 0x000fe400078e02ff */
[----:B---3--:R-:W-:Y:S01]  /*2050*/  IMAD.MOV.U32 R3, RZ, RZ, 0x6 ;  /* 0x00000006ff037424 */ /* 0x008fe200078e00ff */
[C---:B------:R-:W-:Y:S01]  /*2060*/  LEA R2, P0, R6.reuse, c[0x0][0x1f8], 0x1 ;  /* 0x00007e0006027a11 */ /* 0x040fe200078008ff */
[----:B------:R-:W-:Y:S01]  /*2070*/  IMAD.SHL.U32 R4, R5, 0x40, RZ ;  /* 0x0000004005047824 */ /* 0x000fe200078e00ff */
[----:B------:R-:W-:Y:S02]  /*2080*/  IADD3 R0, R7, R0, RZ ;  /* 0x0000000007007210 */ /* 0x000fe40007ffe0ff */
[----:B------:R-:W-:Y:S02]  /*2090*/  SHF.L.U64.HI R5, R5, R3, c[0x0][0x20c] ;  /* 0x0000830005057619 */ /* 0x000fe40000010203 */
[----:B------:R-:W-:Y:S02]  /*20a0*/  LEA.HI.X R3, R6, c[0x0][0x1fc], R0, 0x1, P0 ;  /* 0x00007f0006037a11 */ /* 0x000fe400000f0c00 */
[----:B------:R-:W-:-:S02]  /*20b0*/  IADD3 R10, P5, P0, R4, 0x80, R2 ;  /* 0x00000080040a7810 */ /* 0x000fc400078be002 */
[----:B------:R-:W-:Y:S02]  /*20c0*/  LOP3.LUT R0, R20, 0x1, RZ, 0xc0, !PT ;  /* 0x0000000114007812 */ /* 0x000fe400078ec0ff */
[----:B------:R-:W-:Y:S01]  /*20d0*/  IADD3.X R11, R5, RZ, R3, P5, P0 ;  /* 0x000000ff050b7210 */ /* 0x000fe20002fe0403 */
[----:B------:R-:W-:-:S04]  /*20e0*/  DEPBAR.LE SB0, 0x0 ;  /* 0x000080000000791a */ /* 0x000fc80000000000 */
[----:B------:R-:W-:Y:S01]  /*20f0*/  BAR.SYNC.DEFER_BLOCKING 0x0 ;  /* 0x0000000000007b1d */ /* 0x000fe20000010000 */
[----:B------:R-:W-:-:S04]  /*2100*/  IADD3 R6, P5, P0, R4, 0x100, R2 ;  /* 0x0000010004067810 */ /* 0x000fc800078be002 */
[----:B------:R-:W-:Y:S02]  /*2110*/  IADD3.X R7, R5, RZ, R3, P5, P0 ;  /* 0x000000ff05077210 */ /* 0x000fe40002fe0403 */
[----:B------:R-:W-:-:S04]  /*2120*/  ISETP.NE.U32.AND P0, PT, R0, 0x1, PT ;  /* 0x000000010000780c */ /* 0x000fc80003f05070 */
[----:B------:R-:W-:Y:S02]  /*2130*/  ISETP.LT.OR P0, PT, R8, 0x1, P0 ;  /* 0x000000010800780c */ /* 0x000fe40000701670 */
[----:B------:R-:W-:Y:S01]  /*2140*/  LOP3.LUT P6, RZ, R20, 0x2, RZ, 0xc0, !PT ;  /* 0x0000000214ff7812 */ /* 0x000fe200078cc0ff */
[----:B-----5:R-:W1:Y:S04]  /*2150*/  LDSM.16.M88.4 R16, [R225] ;  /* 0x00000000e110783b */ /* 0x020e680000000200 */
[----:B------:R-:W2:Y:S04]  /*2160*/  LDSM.16.M88.4 R12, [R225+0x800] ;  /* 0x00080000e10c783b */ /* 0x000ea80000000200 */
[----:B------:R-:W-:Y:S04]  /*2170*/  LDSM.16.M88.4 R40, [R225+0x1000] ;  /* 0x00100000e128783b */ /* 0x000fe80000000200 */
[----:B------:R-:W3:Y:S04]  /*2180*/  LDSM.16.M88.4 R56, [R225+0x1800] ;  /* 0x00180000e138783b */ /* 0x000ee80000000200 */
[----:B------:R-:W-:Y:S04]  /*2190*/  LDSM.16.M88.4 R60, [R225+0x2000] ;  /* 0x00200000e13c783b */ /* 0x000fe80000000200 */
[----:B------:R-:W-:Y:S04]  /*21a0*/  LDSM.16.M88.4 R72, [R225+0x2800] ;  /* 0x00280000e148783b */ /* 0x000fe80000000200 */
[----:B------:R-:W4:Y:S04]  /*21b0*/  LDSM.16.M88.4 R48, [R231] ;  /* 0x00000000e730783b */ /* 0x000f280000000200 */
[----:B------:R-:W-:Y:S04]  /*21c0*/  LDSM.16.M88.4 R44, [R248] ;  /* 0x00000000f82c783b */ /* 0x000fe80000000200 */
[----:B------:R-:W-:Y:S04]  /*21d0*/  LDSM.16.M88.4 R52, [R247] ;  /* 0x00000000f734783b */ /* 0x000fe80000000200 */
[----:B------:R-:W5:Y:S04]  /*21e0*/  LDSM.16.M88.4 R64, [R246] ;  /* 0x00000000f640783b */ /* 0x000f680000000200 */
[----:B------:R-:W-:Y:S04]  /*21f0*/  LDSM.16.M88.4 R80, [R245] ;  /* 0x00000000f550783b */ /* 0x000fe80000000200 */
[----:B------:R-:W-:Y:S04]  /*2200*/  LDSM.16.M88.4 R108, [R244] ;  /* 0x00000000f46c783b */ /* 0x000fe80000000200 */
[----:B------:R-:W-:Y:S01]  /*2210*/  @!PT LDS RZ, [RZ] ;  /* 0x00000000fffff984 */ /* 0x000fe20000000800 */
[----:B------:R-:W-:Y:S01]  /*2220*/  @!PT LDS RZ, [RZ] ;  /* 0x00000000fffff984 */ /* 0x000fe20000000800 */
[----:B------:R-:W-:Y:S01]  /*2230*/  @!PT LDS RZ, [RZ] ;  /* 0x00000000fffff984 */ /* 0x000fe20000000800 */
[----:B------:R1:W-:Y:S01]  /*2240*/  LDGSTS.E.BYPASS.LTC128B.128 [R136+0x100], [R2.64], !P0 ;  /* 0x0010000002887fae */ /* 0x0003e2000c101d48 */
[----:B------:R-:W-:-:S02]  /*2250*/  ISETP.LT.OR P0, PT, R8, 0x1, !P6 ;  /* 0x000000010800780c */ /* 0x000fc40007701670 */
[----:B------:R-:W-:-:S11]  /*2260*/  LOP3.LUT P5, RZ, R20, 0x4, RZ, 0xc0, !PT ;  /* 0x0000000414ff7812 */ /* 0x000fd600078ac0ff */
[----:B------:R1:W-:Y:S01]  /*2270*/  LDGSTS.E.BYPASS.LTC128B.128 [R136+0x3100], [R2.64+0x80], !P0 ;  /* 0x0310008002887fae */ /* 0x0003e2000c101d48 */
[----:B------:R-:W-:-:S13]  /*2280*/  ISETP.LT.OR P0, PT, R8, 0x1, !P5 ;  /* 0x000000010800780c */ /* 0x000fda0006f01670 */
[----:B------:R1:W-:Y:S02]  /*2290*/  LDGSTS.E.BYPASS.LTC128B.128 [R136+0x6100], [R2.64+0x100], !P0 ;  /* 0x0610010002887fae */ /* 0x0003e4000c101d48 */
[----:B-1----:R-:W-:-:S05]  /*22a0*/  IADD3 R2, P0, R4, R2, RZ ;  /* 0x0000000204027210 */ /* 0x002fca0007f1e0ff */
[----:B------:R-:W-:Y:S01]  /*22b0*/  IMAD.X R3, R5, 0x1, R3, P0 ;  /* 0x0000000105037824 */ /* 0x000fe200000e0603 */
[----:B------:R-:W-:-:S04]  /*22c0*/  IADD3 R4, P0, R2, R4, RZ ;  /* 0x0000000402047210 */ /* 0x000fc80007f1e0ff */
[----:B------:R-:W-:Y:S02]  /*22d0*/  IADD3.X R5, R3, R5, RZ, P0, !PT ;  /* 0x0000000503057210 */ /* 0x000fe400007fe4ff */
[----:B------:R-:W-:-:S04]  /*22e0*/  ISETP.NE.U32.AND P0, PT, R0, 0x1, PT ;  /* 0x000000010000780c */ /* 0x000fc80003f05070 */
[----:B------:R-:W-:-:S13]  /*22f0*/  ISETP.LT.OR P0, PT, R8, 0x21, P0 ;  /* 0x000000210800780c */ /* 0x000fda0000701670 */
[----:B------:R1:W-:Y:S01]  /*2300*/  LDGSTS.E.BYPASS.LTC128B.128 [R136+0x1100], [R2.64], !P0 ;  /* 0x0110000002887fae */ /* 0x0003e2000c101d48 */
[----:B------:R-:W-:Y:S01]  /*2310*/  ISETP.LT.OR P0, PT, R8, 0x21, !P6 ;  /* 0x000000210800780c */ /* 0x000fe20007701670 */
[----:B------:R-:W-:Y:S01]  /*2320*/  HMMA.16816.F32 R36, R156, R16, RZ ;  /* 0x000000109c24723c */ /* 0x000fe200000018ff */
[----:B------:R-:W-:-:S11]  /*2330*/  MOV R134, R25 ;  /* 0x0000001900867202 */ /* 0x000fd60000000f00 */
[----:B------:R1:W-:Y:S01]  /*2340*/  LDGSTS.E.BYPASS.LTC128B.128 [R136+0x4100], [R10.64], !P0 ;  /* 0x041000000a887fae */ /* 0x0003e2000c101d48 */
[----:B------:R-:W-:Y:S01]  /*2350*/  ISETP.LT.OR P0, PT, R8, 0x21, !P5 ;  /* 0x000000210800780c */ /* 0x000fe20006f01670 */
[C---:B------:R-:W-:Y:S08]  /*2360*/  HMMA.16816.F32 R32, R156.reuse, R18, RZ ;  /* 0x000000129c20723c */ /* 0x040ff000000018ff */
[C---:B--2---:R-:W-:Y:S04]  /*2370*/  HMMA.16816.F32 R28, R156.reuse, R12, RZ ;  /* 0x0000000c9c1c723c */ /* 0x044fe800000018ff */
[----:B------:R2:W-:Y:S04]  /*2380*/  LDGSTS.E.BYPASS.LTC128B.128 [R136+0x7100], [R6.64], !P0 ;  /* 0x0710000006887fae */ /* 0x0005e8000c101d48 */
[----:B------:R-:W-:Y:S01]  /*2390*/  HMMA.16816.F32 R24, R156, R14, RZ ;  /* 0x0000000e9c18723c */ /* 0x000fe200000018ff */
[----:B------:R-:W-:-:S07]  /*23a0*/  ISETP.NE.U32.AND P0, PT, R0, 0x1, PT ;  /* 0x000000010000780c */ /* 0x000fce0003f05070 */
[----:B---3--:R-:W-:Y:S01]  /*23b0*/  HMMA.16816.F32 R12, R156, R56, RZ ;  /* 0x000000389c0c723c */ /* 0x008fe200000018ff */
[C---:B------:R-:W-:Y:S02]  /*23c0*/  ISETP.LT.OR P0, PT, R8.reuse, 0x41, P0 ;  /* 0x000000410800780c */ /* 0x040fe40000701670 */
[C---:B------:R-:W-:Y:S02]  /*23d0*/  ISETP.LT.OR P6, PT, R8.reuse, 0x41, !P6 ;  /* 0x000000410800780c */ /* 0x040fe400077c1670 */
[----:B------:R-:W-:-:S03]  /*23e0*/  ISETP.LT.OR P5, PT, R8, 0x41, !P5 ;  /* 0x000000410800780c */ /* 0x000fc60006fa1670 */
[C---:B------:R-:W-:Y:S06]  /*23f0*/  HMMA.16816.F32 R20, R156.reuse, R40, RZ ;  /* 0x000000289c14723c */ /* 0x040fec00000018ff */
[----:B------:R2:W-:Y:S02]  /*2400*/  LDGSTS.E.BYPASS.LTC128B.128 [R136+0x2100], [R4.64], !P0 ;  /* 0x0210000004887fae */ /* 0x0005e4000c101d48 */
[----:B------:R-:W-:Y:S02]  /*2410*/  HMMA.16816.F32 R16, R156, R42, RZ ;  /* 0x0000002a9c10723c */ /* 0x000fe400000018ff */
[----:B------:R2:W-:Y:S04]  /*2420*/  LDGSTS.E.BYPASS.LTC128B.128 [R136+0x5100], [R4.64+0x80], !P6 ;  /* 0x0510008004887fae */ /* 0x0005e8000f101d48 */
[----:B------:R2:W-:Y:S02]  /*2430*/  LDGSTS.E.BYPASS.LTC128B.128 [R136+0x8100], [R4.64+0x100], !P5 ;  /* 0x0810010004887fae */ /* 0x0005e4000e901d48 */
[C---:B----4-:R-:W-:Y:S02]  /*2440*/  HMMA.16816.F32 R104, R160.reuse, R48, R36 ;  /* 0x00000030a068723c */ /* 0x050fe40000001824 */
[----:B-1----:R-:W-:Y:S04]  /*2450*/  LDSM.16.M88.4 R8, [R229+0x800] ;  /* 0x00080000e508783b */ /* 0x002fe80000000200 */
[----:B------:R-:W-:Y:S02]  /*2460*/  LDSM.16.M88.4 R40, [R229+0x1800] ;  /* 0x00180000e528783b */ /* 0x000fe40000000200 */
[C---:B------:R-:W-:Y:S02]  /*2470*/  HMMA.16816.F32 R96, R160.reuse, R50, R32 ;  /* 0x00000032a060723c */ /* 0x040fe40000001820 */
[----:B------:R-:W-:Y:S04]  /*2480*/  LDSM.16.M88.4 R88, [R226] ;  /* 0x00000000e258783b */ /* 0x000fe80000000200 */
[----:B------:R-:W-:Y:S02]  /*2490*/  LDSM.16.M88.4 R92, [R229+0x2800] ;  /* 0x00280000e55c783b */ /* 0x000fe40000000200 */
[----:B-----5:R-:W-:Y:S02]  /*24a0*/  HMMA.16816.F32 R36, R160, R64, R12 ;  /* 0x00000040a024723c */ /* 0x020fe4000000180c */
[----:B------:R-:W1:Y:S04]  /*24b0*/  LDSM.16.M88.4 R12, [R229] ;  /* 0x00000000e50c783b */ /* 0x000e680000000200 */
[----:B------:R-:W-:Y:S02]  /*24c0*/  LDSM.16.M88.4 R100, [R229+0x2000] ;  /* 0x00200000e564783b */ /* 0x000fe40000000200 */
[----:B------:R-:W-:Y:S02]  /*24d0*/  HMMA.16816.F32 R32, R156, R58, RZ ;  /* 0x0000003a9c20723c */ /* 0x000fe400000018ff */
[----:B--2---:R-:W2:Y:S04]  /*24e0*/  LDSM.16.M88.4 R4, [R229+0x1000] ;  /* 0x00100000e504783b */ /* 0x004ea80000000200 */
[----:B------:R-:W-:Y:S02]  /*24f0*/  LDSM.16.M88.4 R112, [R242] ;  /* 0x00000000f270783b */ /* 0x000fe40000000200 */
[C---:B------:R-:W-:Y:S02]  /*2500*/  HMMA.16816.F32 R68, R160.reuse, R44, R28 ;  /* 0x0000002ca044723c */ /* 0x040fe4000000181c */
[----:B------:R-:W-:Y:S04]  /*2510*/  LDSM.16.M88.4 R120, [R226+0x3000] ;  /* 0x00300000e278783b */ /* 0x000fe80000000200 */
[----:B------:R-:W-:Y:S02]  /*2520*/  LDSM.16.M88.4 R116, [R225+0x6000] ;  /* 0x00600000e174783b */ /* 0x000fe40000000200 */
[C---:B------:R-:W-:Y:S02]  /*2530*/  HMMA.16816.F32 R84, R160.reuse, R46, R24 ;  /* 0x0000002ea054723c */ /* 0x040fe40000001818 */
[----:B------:R-:W-:Y:S04]  /*2540*/  LDSM.16.M88.4 R124, [R229+0x6000] ;  /* 0x00600000e57c783b */ /* 0x000fe80000000200 */
[----:B------:R-:W0:Y:S02]  /*2550*/  LDGDEPBAR ;  /* 0x00000000000079af */ /* 0x000e240000000000 */
[C---:B------:R-:W-:Y:S08]  /*2560*/  HMMA.16816.F32 R48, R160.reuse, R52, R20 ;  /* 0x00000034a030723c */ /* 0x040ff00000001814 */
[----:B------:R-:W-:Y:S08]  /*2570*/  HMMA.16816.F32 R44, R160, R54, R16 ;  /* 0x00000036a02c723c */ /* 0x000ff00000001810 */
[C---:B------:R-:W-:Y:S08]  /*2580*/  HMMA.16816.F32 R20, R156.reuse, R72, RZ ;  /* 0x000000489c14723c */ /* 0x040ff000000018ff */
[----:B------:R-:W-:Y:S08]  /*2590*/  HMMA.16816.F32 R16, R156, R74, RZ ;  /* 0x0000004a9c10723c */ /* 0x000ff000000018ff */
[----:B------:R-:W-:Y:S08]  /*25a0*/  HMMA.16816.F32 R32, R160, R66, R32 ;  /* 0x00000042a020723c */ /* 0x000ff00000001820 */
[C---:B------:R-:W-:Y:S08]  /*25b0*/  HMMA.16816.F32 R28, R156.reuse, R60, RZ ;  /* 0x0000003c9c1c723c */ /* 0x040ff000000018ff */
[----:B------:R-:W-:Y:S08]  /*25c0*/  HMMA.16816.F32 R24, R156, R62, RZ ;  /* 0x0000003e9c18723c */ /* 0x000ff000000018ff */
[C---:B-1----:R-:W-:Y:S01]  /*25d0*/  HMMA.16816.F32 R52, R168.reuse, R12, R104 ;  /* 0x0000000ca834723c */ /* 0x042fe20000001868 */
[----:B------:R-:W-:Y:S07]  /*25e0*/  LDSM.16.M88.4 R104, [R229+0x3800] ;  /* 0x00380000e568783b */ /* 0x000fee0000000200 */
[C---:B------:R-:W-:Y:S08]  /*25f0*/  HMMA.16816.F32 R68, R168.reuse, R8, R68 ;  /* 0x00000008a844723c */ /* 0x040ff00000001844 */
[----:B------:R-:W-:Y:S08]  /*2600*/  HMMA.16816.F32 R56, R168, R10, R84 ;  /* 0x0000000aa838723c */ /* 0x000ff00000001854 */
[C---:B------:R-:W-:Y:S01]  /*2610*/  HMMA.16816.F32 R76, R160.reuse, R108, R20 ;  /* 0x0000006ca04c723c */ /* 0x040fe20000001814 */
[----:B------:R-:W-:Y:S07]  /*2620*/  LDSM.16.M88.4 R20, [R226+0x1800] ;  /* 0x00180000e214783b */ /* 0x000fee0000000200 */
[----:B------:R-:W-:Y:S01]  /*2630*/  HMMA.16816.F32 R72, R160, R110, R16 ;  /* 0x0000006ea048723c */ /* 0x000fe20000001810 */
[----:B------:R-:W-:Y:S07]  /*2640*/  LDSM.16.M88.4 R108, [R226+0x3800] ;  /* 0x00380000e26c783b */ /* 0x000fee0000000200 */
[----:B------:R-:W-:Y:S01]  /*2650*/  HMMA.16816.F32 R8, R168, R42, R32 ;  /* 0x0000002aa808723c */ /* 0x000fe20000001820 */
[----:B------:R-:W1:Y:S07]  /*2660*/  LDSM.16.M88.4 R32, [R225+0x3000] ;  /* 0x00300000e120783b */ /* 0x000e6e0000000200 */
[C---:B------:R-:W-:Y:S01]  /*2670*/  HMMA.16816.F32 R64, R160.reuse, R80, R28 ;  /* 0x00000050a040723c */ /* 0x040fe2000000181c */
[----:B------:R-:W3:Y:S07]  /*2680*/  LDSM.16.M88.4 R28, [R226+0x800] ;  /* 0x00080000e21c783b */ /* 0x000eee0000000200 */
[----:B------:R-:W-:Y:S01]  /*2690*/  HMMA.16816.F32 R80, R160, R82, R24 ;  /* 0x00000052a050723c */ /* 0x000fe20000001818 */
[----:B------:R-:W4:Y:S07]  /*26a0*/  LDSM.16.M88.4 R24, [R226+0x1000] ;  /* 0x00100000e218783b */ /* 0x000f2e0000000200 */
[C---:B--2---:R-:W-:Y:S08]  /*26b0*/  HMMA.16816.F32 R48, R168.reuse, R4, R48 ;  /* 0x00000004a830723c */ /* 0x044ff00000001830 */
[----:B------:R-:W-:Y:S01]  /*26c0*/  HMMA.16816.F32 R16, R168, R6, R44 ;  /* 0x00000006a810723c */ /* 0x000fe2000000182c */
[----:B------:R-:W-:Y:S07]  /*26d0*/  LDSM.16.M88.4 R44, [R225+0x5000] ;  /* 0x00500000e12c783b */ /* 0x000fee0000000200 */
[----:B------:R-:W-:Y:S01]  /*26e0*/  HMMA.16816.F32 R4, R172, R88, R52 ;  /* 0x00000058ac04723c */ /* 0x000fe20000001834 */
[----:B------:R-:W-:Y:S07]  /*26f0*/  LDSM.16.M88.4 R52, [R225+0x5800] ;  /* 0x00580000e134783b */ /* 0x000fee0000000200 */
[C---:B------:R-:W-:Y:S08]  /*2700*/  HMMA.16816.F32 R60, R168.reuse, R14, R96 ;  /* 0x0000000ea83c723c */ /* 0x040ff00000001860 */
[C---:B------:R-:W-:Y:S08]  /*2710*/  HMMA.16816.F32 R12, R168.reuse, R40, R36 ;  /* 0x00000028a80c723c */ /* 0x040ff00000001824 */
[C---:B------:R-:W-:Y:S08]  /*2720*/  HMMA.16816.F32 R96, R168.reuse, R92, R76 ;  /* 0x0000005ca860723c */ /* 0x040ff0000000184c */
[C---:B------:R-:W-:Y:S01]  /*2730*/  HMMA.16816.F32 R72, R168.reuse, R94, R72 ;  /* 0x0000005ea848723c */ /* 0x040fe20000001848 */
[----:B------:R-:W2:Y:S07]  /*2740*/  LDSM.16.M88.4 R92, [R243] ;  /* 0x00000000f35c783b */ /* 0x000eae0000000200 */
[----:B------:R-:W-:Y:S01]  /*2750*/  HMMA.16816.F32 R40, R168, R100, R64 ;  /* 0x00000064a828723c */ /* 0x000fe20000001840 */
[----:B------:R-:W-:Y:S07]  /*2760*/  LDSM.16.M88.4 R64, [R226+0x2000] ;  /* 0x00200000e240783b */ /* 0x000fee0000000200 */
[----:B-1----:R-:W-:Y:S08]  /*2770*/  HMMA.16816.F32 R4, R176, R32, R4 ;  /* 0x00000020b004723c */ /* 0x002ff00000001804 */
[----:B------:R-:W-:Y:S08]  /*2780*/  HMMA.16816.F32 R100, R168, R102, R80 ;  /* 0x00000066a864723c */ /* 0x000ff00000001850 */
[C---:B------:R-:W-:Y:S01]  /*2790*/  HMMA.16816.F32 R36, R172.reuse, R90, R60 ;  /* 0x0000005aac24723c */ /* 0x040fe2000000183c */
[----:B------:R-:W-:Y:S07]  /*27a0*/  LDSM.16.M88.4 R60, [R229+0x3000] ;  /* 0x00300000e53c783b */ /* 0x000fee0000000200 */
[C---:B---3--:R-:W-:Y:S08]  /*27b0*/  HMMA.16816.F32 R80, R172.reuse, R30, R56 ;  /* 0x0000001eac50723c */ /* 0x048ff00000001838 */
[C---:B----4-:R-:W-:Y:S08]  /*27c0*/  HMMA.16816.F32 R56, R172.reuse, R24, R48 ;  /* 0x00000018ac38723c */ /* 0x050ff00000001830 */
[C---:B------:R-:W-:Y:S01]  /*27d0*/  HMMA.16816.F32 R24, R172.reuse, R26, R16 ;  /* 0x0000001aac18723c */ /* 0x040fe20000001810 */
[----:B------:R-:W1:Y:S07]  /*27e0*/  LDSM.16.M88.4 R16, [R225+0x3800] ;  /* 0x00380000e110783b */ /* 0x000e6e0000000200 */
[C---:B------:R-:W-:Y:S01]  /*27f0*/  HMMA.16816.F32 R88, R172.reuse, R20, R12 ;  /* 0x00000014ac58723c */ /* 0x040fe2000000180c */
[----:B------:R-:W-:Y:S07]  /*2800*/  LDSM.16.M88.4 R12, [R225+0x4000] ;  /* 0x00400000e10c783b */ /* 0x000fee0000000200 */
[C---:B------:R-:W-:Y:S01]  /*2810*/  HMMA.16816.F32 R84, R172.reuse, R22, R8 ;  /* 0x00000016ac54723c */ /* 0x040fe20000001808 */
[----:B------:R-:W3:Y:S07]  /*2820*/  LDSM.16.M88.4 R20, [R226+0x2800] ;  /* 0x00280000e214783b */ /* 0x000eee0000000200 */
[----:B------:R-:W-:Y:S08]  /*2830*/  HMMA.16816.F32 R68, R172, R28, R68 ;  /* 0x0000001cac44723c */ /* 0x000ff00000001844 */
[----:B--2---:R-:W-:Y:S08]  /*2840*/  HMMA.16816.F32 R4, R180, R92, R4 ;  /* 0x0000005cb404723c */ /* 0x004ff00000001804 */
[C---:B------:R-:W-:Y:S01]  /*2850*/  HMMA.16816.F32 R8, R176.reuse, R34, R36 ;  /* 0x00000022b008723c */ /* 0x040fe20000001824 */
[----:B------:R-:W2:Y:S07]  /*2860*/  LDSM.16.M88.4 R32, [R225+0x4800] ;  /* 0x00480000e120783b */ /* 0x000eae0000000200 */
[----:B-1----:R-:W-:Y:S08]  /*2870*/  HMMA.16816.F32 R28, R176, R16, R68 ;  /* 0x00000010b01c723c */ /* 0x002ff00000001844 */
[----:B------:R-:W-:Y:S08]  /*2880*/  HMMA.16816.F32 R4, R184, R60, R4 ;  /* 0x0000003cb804723c */ /* 0x000ff00000001804 */
[----:B---3--:R-:W-:Y:S08]  /*2890*/  HMMA.16816.F32 R36, R172, R22, R72 ;  /* 0x00000016ac24723c */ /* 0x008ff00000001848 */
[----:B------:R-:W-:Y:S08]  /*28a0*/  HMMA.16816.F32 R8, R180, R94, R8 ;  /* 0x0000005eb408723c */ /* 0x000ff00000001808 */
[C---:B------:R-:W-:Y:S08]  /*28b0*/  HMMA.16816.F32 R76, R172.reuse, R64, R40 ;  /* 0x00000040ac4c723c */ /* 0x040ff00000001828 */
[----:B------:R-:W-:Y:S01]  /*28c0*/  HMMA.16816.F32 R40, R172, R20, R96 ;  /* 0x00000014ac28723c */ /* 0x000fe20000001860 */
[----:B------:R-:W-:Y:S07]  /*28d0*/  LDSM.16.M88.4 R96, [R229+0x5800] ;  /* 0x00580000e560783b */ /* 0x000fee0000000200 */
[----:B------:R-:W-:Y:S08]  /*28e0*/  HMMA.16816.F32 R80, R176, R18, R80 ;  /* 0x00000012b050723c */ /* 0x000ff00000001850 */
[----:B------:R-:W-:Y:S01]  /*28f0*/  HMMA.16816.F32 R48, R172, R66, R100 ;  /* 0x00000042ac30723c */ /* 0x000fe20000001864 */
[----:B------:R-:W-:Y:S04]  /*2900*/  LDSM.16.M88.4 R64, [R240] ;  /* 0x00000000f040783b */ /* 0x000fe80000000200 */
[----:B------:R-:W-:Y:S03]  /*2910*/  LDSM.16.M88.4 R100, [R239] ;  /* 0x00000000ef64783b */ /* 0x000fe60000000200 */
[C---:B------:R-:W-:Y:S01]  /*2920*/  HMMA.16816.F32 R72, R176.reuse, R12, R56 ;  /* 0x0000000cb048723c */ /* 0x040fe20000001838 */
[----:B------:R-:W1:Y:S07]  /*2930*/  LDSM.16.M88.4 R56, [R241] ;  /* 0x00000000f138783b */ /* 0x000e6e0000000200 */
[----:B------:R-:W-:Y:S08]  /*2940*/  HMMA.16816.F32 R68, R176, R14, R24 ;  /* 0x0000000eb044723c */ /* 0x000ff00000001818 */
[----:B------:R-:W-:Y:S01]  /*2950*/  HMMA.16816.F32 R12, R180, R112, R28 ;  /* 0x00000070b40c723c */ /* 0x000fe2000000181c */
[----:B------:R-:W-:Y:S07]  /*2960*/  LDSM.16.M88.4 R28, [R229+0x5000] ;  /* 0x00500000e51c783b */ /* 0x000fee0000000200 */
[C---:B--2---:R-:W-:Y:S08]  /*2970*/  HMMA.16816.F32 R20, R176.reuse, R34, R84 ;  /* 0x00000022b014723c */ /* 0x044ff00000001854 */
[----:B------:R-:W-:Y:S01]  /*2980*/  HMMA.16816.F32 R84, R176, R54, R36 ;  /* 0x00000036b054723c */ /* 0x000fe20000001824 */
[----:B------:R-:W2:Y:S07]  /*2990*/  LDSM.16.M88.4 R36, [R238] ;  /* 0x00000000ee24783b */ /* 0x000eae0000000200 */
[----:B------:R-:W-:Y:S08]  /*29a0*/  HMMA.16816.F32 R4, R188, R120, R4 ;  /* 0x00000078bc04723c */ /* 0x000ff00000001804 */
[----:B------:R-:W-:Y:S08]  /*29b0*/  HMMA.16816.F32 R8, R184, R62, R8 ;  /* 0x0000003eb808723c */ /* 0x000ff00000001808 */
[C---:B------:R-:W-:Y:S01]  /*29c0*/  HMMA.16816.F32 R24, R176.reuse, R32, R88 ;  /* 0x00000020b018723c */ /* 0x040fe20000001858 */
[----:B------:R-:W-:Y:S07]  /*29d0*/  LDSM.16.M88.4 R32, [R229+0x4800] ;  /* 0x00480000e520783b */ /* 0x000fee0000000200 */
[----:B------:R-:W-:Y:S08]  /*29e0*/  HMMA.16816.F32 R88, R176, R52, R40 ;  /* 0x00000034b058723c */ /* 0x000ff00000001828 */
[----:B------:R-:W-:Y:S01]  /*29f0*/  HMMA.16816.F32 R40, R180, R114, R80 ;  /* 0x00000072b428723c */ /* 0x000fe20000001850 */
[----:B------:R-:W3:Y:S07]  /*2a00*/  LDSM.16.M88.4 R112, [R237] ;  /* 0x00000000ed70783b */ /* 0x000eee0000000200 */
[C---:B------:R-:W-:Y:S01]  /*2a10*/  HMMA.16816.F32 R16, R176.reuse, R44, R76 ;  /* 0x0000002cb010723c */ /* 0x040fe2000000184c */
[----:B------:R-:W4:Y:S07]  /*2a20*/  LDSM.16.M88.4 R76, [R229+0x4000] ;  /* 0x00400000e54c783b */ /* 0x000f2e0000000200 */
[----:B------:R-:W-:Y:S08]  /*2a30*/  HMMA.16816.F32 R92, R176, R46, R48 ;  /* 0x0000002eb05c723c */ /* 0x000ff00000001830 */
[----:B------:R-:W-:Y:S08]  /*2a40*/  HMMA.16816.F32 R12, R184, R104, R12 ;  /* 0x00000068b80c723c */ /* 0x000ff0000000180c */
[----:B------:R-:W-:Y:S08]  /*2a50*/  HMMA.16816.F32 R4, R192, R116, R4 ;  /* 0x00000074c004723c */ /* 0x000ff00000001804 */
[----:B------:R-:W-:Y:S01]  /*2a60*/  HMMA.16816.F32 R8, R188, R122, R8 ;  /* 0x0000007abc08723c */ /* 0x000fe20000001808 */
[----:B------:R-:W5:Y:S07]  /*2a70*/  LDSM.16.M88.4 R120, [R225+0x6800] ;  /* 0x00680000e178783b */ /* 0x000f6e0000000200 */
[C---:B-1----:R-:W-:Y:S01]  /*2a80*/  HMMA.16816.F32 R48, R180.reuse, R56, R72 ;  /* 0x00000038b430723c */ /* 0x042fe20000001848 */
[----:B------:R-:W-:Y:S07]  /*2a90*/  LDSM.16.M88.4 R72, [R226+0x4800] ;  /* 0x00480000e248783b */ /* 0x000fee0000000200 */
[C---:B------:R-:W-:Y:S08]  /*2aa0*/  HMMA.16816.F32 R52, R180.reuse, R66, R20 ;  /* 0x00000042b434723c */ /* 0x040ff00000001814 */
[C---:B------:R-:W-:Y:S08]  /*2ab0*/  HMMA.16816.F32 R44, R180.reuse, R100, R16 ;  /* 0x00000064b42c723c */ /* 0x040ff00000001810 */
[----:B--2---:R-:W-:Y:S08]  /*2ac0*/  HMMA.16816.F32 R20, R180, R36, R88 ;  /* 0x00000024b414723c */ /* 0x004ff00000001858 */
[----:B------:R-:W-:Y:S01]  /*2ad0*/  HMMA.16816.F32 R16, R184, R106, R40 ;  /* 0x0000006ab810723c */ /* 0x000fe20000001828 */
[----:B------:R-:W-:Y:S07]  /*2ae0*/  LDSM.16.M88.4 R104, [R226+0x6000] ;  /* 0x00600000e268783b */ /* 0x000fee0000000200 */
[C---:B------:R-:W-:Y:S01]  /*2af0*/  HMMA.16816.F32 R60, R180.reuse, R58, R68 ;  /* 0x0000003ab43c723c */ /* 0x040fe20000001844 */
[----:B------:R-:W-:Y:S07]  /*2b00*/  LDSM.16.M88.4 R68, [R225+0x7800] ;  /* 0x00780000e144783b */ /* 0x000fee0000000200 */
[C---:B------:R-:W-:Y:S01]  /*2b10*/  HMMA.16816.F32 R56, R180.reuse, R64, R24 ;  /* 0x00000040b438723c */ /* 0x040fe20000001818 */
[----:B------:R-:W1:Y:S07]  /*2b20*/  LDSM.16.M88.4 R64, [R226+0x4000] ;  /* 0x00400000e240783b */ /* 0x000e6e0000000200 */
[----:B------:R-:W-:Y:S01]  /*2b30*/  HMMA.16816.F32 R24, R180, R102, R92 ;  /* 0x00000066b418723c */ /* 0x000fe2000000185c */
[----:B------:R-:W-:Y:S04]  /*2b40*/  LDSM.16.M88.4 R100, [R236] ;  /* 0x00000000ec64783b */ /* 0x000fe80000000200 */
[----:B------:R-:W-:Y:S03]  /*2b50*/  LDSM.16.M88.4 R92, [R226+0x5800] ;  /* 0x00580000e25c783b */ /* 0x000fe60000000200 */
[----:B------:R-:W-:Y:S08]  /*2b60*/  HMMA.16816.F32 R12, R188, R108, R12 ;  /* 0x0000006cbc0c723c */ /* 0x000ff0000000180c */
[----:B---3--:R-:W-:Y:S08]  /*2b70*/  HMMA.16816.F32 R4, R196, R112, R4 ;  /* 0x00000070c404723c */ /* 0x008ff00000001804 */
[----:B------:R-:W-:Y:S08]  /*2b80*/  HMMA.16816.F32 R8, R192, R118, R8 ;  /* 0x00000076c008723c */ /* 0x000ff00000001808 */
[----:B------:R-:W-:Y:S01]  /*2b90*/  HMMA.16816.F32 R88, R180, R38, R84 ;  /* 0x00000026b458723c */ /* 0x000fe20000001854 */
[----:B------:R-:W2:Y:S07]  /*2ba0*/  LDSM.16.M88.4 R84, [R226+0x5000] ;  /* 0x00500000e254783b */ /* 0x000eae0000000200 */
[C---:B----4-:R-:W-:Y:S08]  /*2bb0*/  HMMA.16816.F32 R80, R184.reuse, R76, R48 ;  /* 0x0000004cb850723c */ /* 0x050ff00000001830 */
[----:B------:R-:W-:Y:S08]  /*2bc0*/  HMMA.16816.F32 R36, R184, R96, R20 ;  /* 0x00000060b824723c */ /* 0x000ff00000001814 */
[----:B------:R-:W-:Y:S08]  /*2bd0*/  HMMA.16816.F32 R20, R188, R110, R16 ;  /* 0x0000006ebc14723c */ /* 0x000ff00000001810 */
[C---:B------:R-:W-:Y:S01]  /*2be0*/  HMMA.16816.F32 R60, R184.reuse, R78, R60 ;  /* 0x0000004eb83c723c */ /* 0x040fe2000000183c */
[----:B------:R-:W-:Y:S07]  /*2bf0*/  LDSM.16.M88.4 R76, [R229+0x6800] ;  /* 0x00680000e54c783b */ /* 0x000fee0000000200 */
[C---:B------:R-:W-:Y:S08]  /*2c00*/  HMMA.16816.F32 R48, R184.reuse, R28, R44 ;  /* 0x0000001cb830723c */ /* 0x040ff0000000182c */
[----:B------:R-:W-:Y:S01]  /*2c10*/  HMMA.16816.F32 R40, R184, R30, R24 ;  /* 0x0000001eb828723c */ /* 0x000fe20000001818 */
[----:B------:R-:W3:Y:S07]  /*2c20*/  LDSM.16.M88.4 R28, [R225+0x7000] ;  /* 0x00700000e11c783b */ /* 0x000eee0000000200 */
[----:B-----5:R-:W-:Y:S08]  /*2c30*/  HMMA.16816.F32 R16, R192, R120, R12 ;  /* 0x00000078c010723c */ /* 0x020ff0000000180c */
[C---:B------:R-:W-:Y:S08]  /*2c40*/  HMMA.16816.F32 R56, R184.reuse, R32, R56 ;  /* 0x00000020b838723c */ /* 0x040ff00000001838 */
[----:B------:R-:W-:Y:S08]  /*2c50*/  HMMA.16816.F32 R52, R184, R34, R52 ;  /* 0x00000022b834723c */ /* 0x000ff00000001834 */
[----:B------:R-:W-:Y:S08]  /*2c60*/  HMMA.16816.F32 R4, R200, R124, R4 ;  /* 0x0000007cc804723c */ /* 0x000ff00000001804 */
[----:B------:R-:W-:Y:S08]  /*2c70*/  HMMA.16816.F32 R8, R196, R114, R8 ;  /* 0x00000072c408723c */ /* 0x000ff00000001808 */
[----:B-1----:R-:W-:Y:S08]  /*2c80*/  HMMA.16816.F32 R12, R188, R64, R80 ;  /* 0x00000040bc0c723c */ /* 0x002ff00000001850 */
[----:B------:R-:W-:Y:S08]  /*2c90*/  HMMA.16816.F32 R20, R192, R122, R20 ;  /* 0x0000007ac014723c */ /* 0x000ff00000001814 */
[C---:B------:R-:W-:Y:S08]  /*2ca0*/  HMMA.16816.F32 R32, R188.reuse, R66, R60 ;  /* 0x00000042bc20723c */ /* 0x040ff0000000183c */
[C---:B--2---:R-:W-:Y:S01]  /*2cb0*/  HMMA.16816.F32 R64, R188.reuse, R84, R48 ;  /* 0x00000054bc40723c */ /* 0x044fe20000001830 */
[----:B------:R-:W-:Y:S07]  /*2cc0*/  LDSM.16.M88.4 R48, [R225+0x8000] ;  /* 0x00800000e130783b */ /* 0x000fee0000000200 */
[----:B------:R-:W-:Y:S01]  /*2cd0*/  HMMA.16816.F32 R84, R188, R86, R40 ;  /* 0x00000056bc54723c */ /* 0x000fe20000001828 */
[----:B------:R-:W1:Y:S07]  /*2ce0*/  LDSM.16.M88.4 R40, [R235] ;  /* 0x00000000eb28783b */ /* 0x000e6e0000000200 */
[----:B------:R-:W-:Y:S08]  /*2cf0*/  HMMA.16816.F32 R16, R196, R100, R16 ;  /* 0x00000064c410723c */ /* 0x000ff00000001810 */
[C---:B------:R-:W-:Y:S08]  /*2d00*/  HMMA.16816.F32 R44, R188.reuse, R72, R56 ;  /* 0x00000048bc2c723c */ /* 0x040ff00000001838 */
[C---:B------:R-:W-:Y:S01]  /*2d10*/  HMMA.16816.F32 R60, R188.reuse, R74, R52 ;  /* 0x0000004abc3c723c */ /* 0x040fe20000001834 */
[----:B------:R-:W2:Y:S07]  /*2d20*/  LDSM.16.M88.4 R52, [R226+0x6800] ;  /* 0x00680000e234783b */ /* 0x000eae0000000200 */
[----:B------:R-:W-:Y:S08]  /*2d30*/  HMMA.16816.F32 R72, R188, R92, R36 ;  /* 0x0000005cbc48723c */ /* 0x000ff00000001824 */
[----:B------:R-:W-:Y:S08]  /*2d40*/  HMMA.16816.F32 R36, R204, R104, R4 ;  /* 0x00000068cc24723c */ /* 0x000ff00000001804 */
[----:B------:R-:W-:Y:S08]  /*2d50*/  HMMA.16816.F32 R4, R200, R126, R8 ;  /* 0x0000007ec804723c */ /* 0x000ff00000001808 */
[----:B---3--:R-:W-:Y:S08]  /*2d60*/  HMMA.16816.F32 R8, R192, R28, R12 ;  /* 0x0000001cc008723c */ /* 0x008ff0000000180c */
[----:B------:R-:W-:Y:S08]  /*2d70*/  HMMA.16816.F32 R20, R196, R102, R20 ;  /* 0x00000066c414723c */ /* 0x000ff00000001814 */
[----:B------:R-:W-:Y:S08]  /*2d80*/  HMMA.16816.F32 R24, R184, R98, R88 ;  /* 0x00000062b818723c */ /* 0x000ff00000001858 */
[----:B------:R-:W-:Y:S01]  /*2d90*/  HMMA.16816.F32 R32, R192, R30, R32 ;  /* 0x0000001ec020723c */ /* 0x000fe20000001820 */
[----:B------:R-:W3:Y:S07]  /*2da0*/  LDSM.16.M88.4 R28, [R229+0x7000] ;  /* 0x00700000e51c783b */ /* 0x000eee0000000200 */
[----:B------:R-:W-:Y:S01]  /*2db0*/  HMMA.16816.F32 R16, R200, R76, R16 ;  /* 0x0000004cc810723c */ /* 0x000fe20000001810 */
[----:B------:R-:W-:-:S07]  /*2dc0*/  FMUL.FTZ R0, R36, c[0x0][0x320] ;  /* 0x0000c80024007a20 */ /* 0x000fce0000410000 */
[----:B------:R-:W-:Y:S01]  /*2dd0*/  HMMA.16816.F32 R12, R204, R106, R4 ;  /* 0x0000006acc0c723c */ /* 0x000fe20000001804 */
[----:B------:R4:W2:Y:S07]  /*2de0*/  MUFU.TANH R91, R0 ;  /* 0x00000000005b7308 */ /* 0x0008ae0000002400 */
[----:B-1----:R-:W-:Y:S01]  /*2df0*/  HMMA.16816.F32 R8, R196, R40, R8 ;  /* 0x00000028c408723c */ /* 0x002fe20000001808 */
[----:B----4-:R-:W-:-:S07]  /*2e00*/  FMUL.FTZ R0, R37, c[0x0][0x320] ;  /* 0x0000c80025007a20 */ /* 0x010fce0000410000 */
[----:B------:R-:W-:Y:S01]  /*2e10*/  HMMA.16816.F32 R4, R200, R78, R20 ;  /* 0x0000004ec804723c */ /* 0x000fe20000001814 */
[----:B------:R1:W4:Y:S07]  /*2e20*/  MUFU.TANH R89, R0 ;  /* 0x0000000000597308 */ /* 0x00032e0000002400 */
[----:B------:R-:W-:Y:S01]  /*2e30*/  HMMA.16816.F32 R92, R188, R94, R24 ;  /* 0x0000005ebc5c723c */ /* 0x000fe20000001818 */
[----:B-1----:R-:W-:-:S07]  /*2e40*/  FMUL.FTZ R0, R38, c[0x0][0x320] ;  /* 0x0000c80026007a20 */ /* 0x002fce0000410000 */
[----:B------:R-:W-:Y:S01]  /*2e50*/  HMMA.16816.F32 R56, R192, R68, R44 ;  /* 0x00000044c038723c */ /* 0x000fe2000000182c */
[----:B------:R-:W-:Y:S01]  /*2e60*/  LDSM.16.M88.4 R44, [R226+0x7000] ;  /* 0x00700000e22c783b */ /* 0x000fe20000000200 */
[----:B------:R1:W1:Y:S06]  /*2e70*/  MUFU.TANH R96, R0 ;  /* 0x0000000000607308 */ /* 0x00026c0000002400 */
[----:B--2---:R-:W-:Y:S01]  /*2e80*/  HMMA.16816.F32 R24, R204, R52, R16 ;  /* 0x00000034cc18723c */ /* 0x004fe20000001810 */
[----:B-1----:R-:W-:Y:S02]  /*2e90*/  FMUL.FTZ R0, R39, c[0x0][0x320] ;  /* 0x0000c80027007a20 */ /* 0x002fe40000410000 */
[----:B------:R-:W1:Y:S02]  /*2ea0*/  LDSM.16.M88.4 R36, [R234] ;  /* 0x00000000ea24783b */ /* 0x000e640000000200 */
[----:B------:R2:W1:Y:S03]  /*2eb0*/  MUFU.TANH R90, R0 ;  /* 0x00000000005a7308 */ /* 0x0004660000002400 */
[----:B------:R-:W-:Y:S01]  /*2ec0*/  HMMA.16816.F32 R20, R196, R42, R32 ;  /* 0x0000002ac414723c */ /* 0x000fe20000001820 */
[----:B------:R-:W5:Y:S01]  /*2ed0*/  LDSM.16.M88.4 R40, [R229+0x7800] ;  /* 0x00780000e528783b */ /* 0x000f620000000200 */
[----:B--2---:R-:W-:-:S04]  /*2ee0*/  FMUL.FTZ R0, R12, c[0x0][0x320] ;  /* 0x0000c8000c007a20 */ /* 0x004fc80000410000 */
[----:B------:R2:W1:Y:S02]  /*2ef0*/  MUFU.TANH R82, R0 ;  /* 0x0000000000527308 */ /* 0x0004640000002400 */
[----:B---3--:R-:W-:Y:S01]  /*2f00*/  HMMA.16816.F32 R16, R200, R28, R8 ;  /* 0x0000001cc810723c */ /* 0x008fe20000001808 */
[----:B--2---:R-:W-:-:S05]  /*2f10*/  FMUL.FTZ R0, R13, c[0x0][0x320] ;  /* 0x0000c8000d007a20 */ /* 0x004fca0000410000 */
[----:B------:R2:W3:Y:S02]  /*2f20*/  MUFU.TANH R78, R0 ;  /* 0x00000000004e7308 */ /* 0x0004e40000002400 */
[----:B------:R-:W-:Y:S01]  /*2f30*/  HMMA.16816.F32 R4, R204, R54, R4 ;  /* 0x00000036cc04723c */ /* 0x000fe20000001804 */
[----:B--2---:R-:W-:-:S05]  /*2f40*/  FMUL.FTZ R0, R14, c[0x0][0x320] ;  /* 0x0000c8000e007a20 */ /* 0x004fca0000410000 */
[----:B------:R2:W1:Y:S02]  /*2f50*/  MUFU.TANH R88, R0 ;  /* 0x0000000000587308 */ /* 0x0004640000002400 */
[----:B--2---:R-:W-:-:S06]  /*2f60*/  FMUL.FTZ R0, R15, c[0x0][0x320] ;  /* 0x0000c8000f007a20 */ /* 0x004fcc0000410000 */
[----:B------:R2:W1:Y:S01]  /*2f70*/  MUFU.TANH R83, R0 ;  /* 0x0000000000537308 */ /* 0x0004620000002400 */
[----:B------:R-:W-:Y:S01]  /*2f80*/  HMMA.16816.F32 R8, R200, R30, R20 ;  /* 0x0000001ec808723c */ /* 0x000fe20000001814 */
[----:B------:R-:W3:Y:S01]  /*2f90*/  LDSM.16.M88.4 R28, [R233] ;  /* 0x00000000e91c783b */ /* 0x000ee20000000200 */
[----:B--2---:R-:W-:-:S05]  /*2fa0*/  FMUL.FTZ R0, R24, c[0x0][0x320] ;  /* 0x0000c80018007a20 */ /* 0x004fca0000410000 */
[----:B------:R2:W1:Y:S01]  /*2fb0*/  MUFU.TANH R77, R0 ;  /* 0x00000000004d7308 */ /* 0x0004620000002400 */
[----:B------:R-:W-:Y:S01]  /*2fc0*/  HMMA.16816.F32 R60, R192, R70, R60 ;  /* 0x00000046c03c723c */ /* 0x000fe2000000183c */
[----:B--2---:R-:W-:-:S06]  /*2fd0*/  FMUL.FTZ R0, R25, c[0x0][0x320] ;  /* 0x0000c80019007a20 */ /* 0x004fcc0000410000 */
[----:B------:R2:W2:Y:S01]  /*2fe0*/  MUFU.TANH R76, R0 ;  /* 0x00000000004c7308 */ /* 0x0004a20000002400 */
[----:B-1----:R-:W-:Y:S01]  /*2ff0*/  HMMA.16816.F32 R12, R196, R36, R56 ;  /* 0x00000024c40c723c */ /* 0x002fe20000001838 */
[----:B------:R-:W1:Y:S01]  /*3000*/  LDSM.16.M88.4 R56, [R225+0x8800] ;  /* 0x00880000e138783b */ /* 0x000e620000000200 */
[----:B--2---:R-:W-:-:S05]  /*3010*/  FMUL.FTZ R0, R26, c[0x0][0x320] ;  /* 0x0000c8001a007a20 */ /* 0x004fca0000410000 */
[----:B------:R2:W1:Y:S01]  /*3020*/  MUFU.TANH R81, R0 ;  /* 0x0000000000517308 */ /* 0x0004620000002400 */
[----:B------:R-:W-:Y:S01]  /*3030*/  HMMA.16816.F32 R64, R192, R48, R64 ;  /* 0x00000030c040723c */ /* 0x000fe20000001840 */
[----:B--2---:R-:W-:-:S07]  /*3040*/  FMUL.FTZ R0, R27, c[0x0][0x320] ;  /* 0x0000c8001b007a20 */ /* 0x004fce0000410000 */
[----:B------:R-:W-:Y:S01]  /*3050*/  HMMA.16816.F32 R24, R204, R44, R16 ;  /* 0x0000002ccc18723c */ /* 0x000fe20000001810 */
[----:B------:R2:W1:Y:S02]  /*3060*/  MUFU.TANH R80, R0 ;  /* 0x0000000000507308 */ /* 0x0004640000002400 */
[----:B--2---:R-:W-:-:S06]  /*3070*/  FMUL.FTZ R0, R4, c[0x0][0x320] ;  /* 0x0000c80004007a20 */ /* 0x004fcc0000410000 */
[----:B------:R2:W1:Y:S02]  /*3080*/  MUFU.TANH R69, R0 ;  /* 0x0000000000457308 */ /* 0x0004640000002400 */
[----:B--2---:R-:W-:-:S06]  /*3090*/  FMUL.FTZ R0, R5, c[0x0][0x320] ;  /* 0x0000c80005007a20 */ /* 0x004fcc0000410000 */
[----:B------:R2:W1:Y:S01]  /*30a0*/  MUFU.TANH R68, R0 ;  /* 0x0000000000447308 */ /* 0x0004620000002400 */
[----:B------:R-:W-:Y:S01]  /*30b0*/  HMMA.16816.F32 R20, R196, R38, R60 ;  /* 0x00000026c414723c */ /* 0x000fe2000000183c */
[----:B------:R-:W-:Y:S01]  /*30c0*/  LDSM.16.M88.4 R36, [R226+0x7800] ;  /* 0x00780000e224783b */ /* 0x000fe20000000200 */
[----:B--2---:R-:W-:-:S05]  /*30d0*/  FMUL.FTZ R0, R6, c[0x0][0x320] ;  /* 0x0000c80006007a20 */ /* 0x004fca0000410000 */
[----:B------:R2:W1:Y:S02]  /*30e0*/  MUFU.TANH R71, R0 ;  /* 0x0000000000477308 */ /* 0x0004640000002400 */
[----:B--2---:R-:W-:Y:S02]  /*30f0*/  FMUL.FTZ R0, R7, c[0x0][0x320] ;  /* 0x0000c80007007a20 */ /* 0x004fe40000410000 */
[----:B------:R-:W-:Y:S01]  /*3100*/  HMMA.16816.F32 R4, R204, R46, R8 ;  /* 0x0000002ecc04723c */ /* 0x000fe20000001808 */
[----:B------:R-:W2:Y:S03]  /*3110*/  LDSM.16.M88.4 R44, [R229+0x8000] ;  /* 0x00800000e52c783b */ /* 0x000ea60000000200 */
[----:B------:R1:W1:Y:S02]  /*3120*/  MUFU.TANH R70, R0 ;  /* 0x0000000000467308 */ /* 0x0002640000002400 */
[----:B-1----:R-:W-:-:S06]  /*3130*/  FMUL.FTZ R0, R24, c[0x0][0x320] ;  /* 0x0000c80018007a20 */ /* 0x002fcc0000410000 */
[----:B------:R1:W1:Y:S01]  /*3140*/  MUFU.TANH R62, R0 ;  /* 0x00000000003e7308 */ /* 0x0002620000002400 */
[----:B-----5:R-:W-:Y:S01]  /*3150*/  HMMA.16816.F32 R16, R200, R40, R12 ;  /* 0x00000028c810723c */ /* 0x020fe2000000180c */
[----:B-1----:R-:W-:-:S06]  /*3160*/  FMUL.FTZ R0, R25, c[0x0][0x320] ;  /* 0x0000c80019007a20 */ /* 0x002fcc0000410000 */
[----:B------:R1:W1:Y:S01]  /*3170*/  MUFU.TANH R61, R0 ;  /* 0x00000000003d7308 */ /* 0x0002620000002400 */
[----:B---3--:R-:W-:Y:S01]  /*3180*/  HMMA.16816.F32 R12, R196, R28, R64 ;  /* 0x0000001cc40c723c */ /* 0x008fe20000001840 */
[----:B-1----:R-:W-:-:S06]  /*3190*/  FMUL.FTZ R0, R26, c[0x0][0x320] ;  /* 0x0000c8001a007a20 */ /* 0x002fcc0000410000 */
[----:B------:R1:W3:Y:S01]  /*31a0*/  MUFU.TANH R65, R0 ;  /* 0x0000000000417308 */ /* 0x0002e20000002400 */
[----:B------:R-:W-:Y:S01]  /*31b0*/  HMMA.16816.F32 R32, R192, R50, R84 ;  /* 0x00000032c020723c */ /* 0x000fe20000001854 */
[----:B------:R-:W5:Y:S01]  /*31c0*/  LDSM.16.M88.4 R48, [R232] ;  /* 0x00000000e830783b */ /* 0x000f620000000200 */
[----:B-1----:R-:W-:-:S05]  /*31d0*/  FMUL.FTZ R0, R27, c[0x0][0x320] ;  /* 0x0000c8001b007a20 */ /* 0x002fca0000410000 */
[----:B------:R1:W1:Y:S01]  /*31e0*/  MUFU.TANH R64, R0 ;  /* 0x0000000000407308 */ /* 0x0002620000002400 */
[----:B------:R-:W-:Y:S01]  /*31f0*/  HMMA.16816.F32 R52, R192, R56, R72 ;  /* 0x00000038c034723c */ /* 0x000fe20000001848 */
[----:B-1----:R-:W-:-:S06]  /*3200*/  FMUL.FTZ R0, R4, c[0x0][0x320] ;  /* 0x0000c80004007a20 */ /* 0x002fcc0000410000 */
[----:B------:R1:W1:Y:S02]  /*3210*/  MUFU.TANH R57, R0 ;  /* 0x0000000000397308 */ /* 0x0002640000002400 */
[----:B-1----:R-:W-:-:S06]  /*3220*/  FMUL.FTZ R0, R5, c[0x0][0x320] ;  /* 0x0000c80005007a20 */ /* 0x002fcc0000410000 */
[----:B------:R1:W1:Y:S01]  /*3230*/  MUFU.TANH R56, R0 ;  /* 0x0000000000387308 */ /* 0x0002620000002400 */
[----:B------:R-:W-:Y:S01]  /*3240*/  HMMA.16816.F32 R24, R196, R30, R32 ;  /* 0x0000001ec418723c */ /* 0x000fe20000001820 */
[----:B------:R-:W2:Y:S04]  /*3250*/  LDSM.16.M88.4 R32, [R229+0x8800] ;  /* 0x00880000e520783b */ /* 0x000ea80000000200 */
[----:B------:R-:W2:Y:S01]  /*3260*/  LDSM.16.M88.4 R28, [R226+0x8800] ;  /* 0x00880000e21c783b */ /* 0x000ea20000000200 */
[----:B-1----:R-:W-:-:S04]  /*3270*/  FMUL.FTZ R0, R6, c[0x0][0x320] ;  /* 0x0000c80006007a20 */ /* 0x002fc80000410000 */
[----:B------:R1:W1:Y:S02]  /*3280*/  MUFU.TANH R63, R0 ;  /* 0x00000000003f7308 */ /* 0x0002640000002400 */
[----:B-1----:R-:W-:Y:S02]  /*3290*/  FMUL.FTZ R0, R7, c[0x0][0x320] ;  /* 0x0000c80007007a20 */ /* 0x002fe40000410000 */
[----:B------:R-:W-:Y:S08]  /*32a0*/  HMMA.16816.F32 R4, R192, R58, R92 ;  /* 0x0000003ac004723c */ /* 0x000ff0000000185c */
[C---:B------:R-:W-:Y:S01]  /*32b0*/  HMMA.16816.F32 R8, R200.reuse, R42, R20 ;  /* 0x0000002ac808723c */ /* 0x040fe20000001814 */
[----:B------:R-:W1:Y:S07]  /*32c0*/  LDSM.16.M88.4 R40, [R226+0x8000] ;  /* 0x00800000e228783b */ /* 0x000e6e0000000200 */
[----:B--2---:R-:W-:Y:S01]  /*32d0*/  HMMA.16816.F32 R24, R200, R46, R24 ;  /* 0x0000002ec818723c */ /* 0x004fe20000001818 */
[----:B------:R2:W1:Y:S01]  /*32e0*/  MUFU.TANH R60, R0 ;  /* 0x00000000003c7308 */ /* 0x0004620000002400 */
[----:B------:R-:W-:Y:S01]  /*32f0*/  ISETP.GT.AND P0, PT, R129, R134, PT ;  /* 0x000000868100720c */ /* 0x000fe20003f04270 */
[----:B------:R-:W-:-:S05]  /*3300*/  DEPBAR.LE SB0, 0x0 ;  /* 0x000080000000791a */ /* 0x000fca0000000000 */
[----:B------:R-:W-:Y:S08]  /*3310*/  HMMA.16816.F32 R20, R204, R36, R16 ;  /* 0x00000024cc14723c */ /* 0x000ff00000001810 */
[----:B------:R-:W-:Y:S08]  /*3320*/  HMMA.16816.F32 R16, R200, R44, R12 ;  /* 0x0000002cc810723c */ /* 0x000ff0000000180c */
[C---:B-----5:R-:W-:Y:S08]  /*3330*/  HMMA.16816.F32 R12, R196.reuse, R48, R52 ;  /* 0x00000030c40c723c */ /* 0x060ff00000001834 */
[----:B------:R-:W-:Y:S08]  /*3340*/  HMMA.16816.F32 R4, R196, R50, R4 ;  /* 0x00000032c404723c */ /* 0x000ff00000001804 */
[----:B------:R-:W-:Y:S08]  /*3350*/  HMMA.16816.F32 R8, R204, R38, R8 ;  /* 0x00000026cc08723c */ /* 0x000ff00000001808 */
[C---:B------:R-:W-:Y:S08]  /*3360*/  HMMA.16816.F32 R12, R200.reuse, R32, R12 ;  /* 0x00000020c80c723c */ /* 0x040ff0000000180c */
[----:B------:R-:W-:Y:S01]  /*3370*/  HMMA.16816.F32 R4, R200, R34, R4 ;  /* 0x00000022c804723c */ /* 0x000fe20000001804 */
[----:B------:R-:W-:-:S02]  /*3380*/  FMUL.FTZ R21, R21, c[0x0][0x320] ;  /* 0x0000c80015157a20 */ /* 0x000fc40000410000 */
[----:B------:R-:W-:Y:S02]  /*3390*/  FMUL.FTZ R22, R22, c[0x0][0x320] ;  /* 0x0000c80016167a20 */ /* 0x000fe40000410000 */
[----:B------:R-:W-:Y:S01]  /*33a0*/  FMUL.FTZ R23, R23, c[0x0][0x320] ;  /* 0x0000c80017177a20 */ /* 0x000fe20000410000 */
[----:B------:R-:W1:Y:S01]  /*33b0*/  MUFU.TANH R39, R21 ;  /* 0x0000001500277308 */ /* 0x000e620000002400 */
[----:B--2---:R-:W-:Y:S02]  /*33c0*/  FMUL.FTZ R0, R20, c[0x0][0x320] ;  /* 0x0000c80014007a20 */ /* 0x004fe40000410000 */
[----:B------:R-:W-:Y:S02]  /*33d0*/  FMUL.FTZ R8, R8, c[0x0][0x320] ;  /* 0x0000c80008087a20 */ /* 0x000fe40000410000 */
[----:B------:R-:W-:Y:S02]  /*33e0*/  FMUL.FTZ R9, R9, c[0x0][0x320] ;  /* 0x0000c80009097a20 */ /* 0x000fe40000410000 */
[----:B------:R-:W-:Y:S01]  /*33f0*/  FMUL.FTZ R10, R10, c[0x0][0x320] ;  /* 0x0000c8000a0a7a20 */ /* 0x000fe20000410000 */
[----:B------:R-:W2:Y:S01]  /*3400*/  MUFU.TANH R48, R22 ;  /* 0x0000001600307308 */ /* 0x000ea20000002400 */
[----:B------:R-:W-:-:S07]  /*3410*/  FMUL.FTZ R11, R11, c[0x0][0x320] ;  /* 0x0000c8000b0b7a20 */ /* 0x000fce0000410000 */
[----:B------:R1:W1:Y:S02]  /*3420*/  MUFU.TANH R45, R23 ;  /* 0x00000017002d7308 */ /* 0x0002640000002400 */
[C---:B------:R-:W-:Y:S06]  /*3430*/  HMMA.16816.F32 R4, R204.reuse, R30, R4 ;  /* 0x0000001ecc04723c */ /* 0x040fec0000001804 */
[----:B------:R-:W2:Y:S02]  /*3440*/  MUFU.TANH R37, R8 ;  /* 0x0000000800257308 */ /* 0x000ea40000002400 */
[C---:B-1----:R-:W-:Y:S06]  /*3450*/  HMMA.16816.F32 R20, R204.reuse, R40, R16 ;  /* 0x00000028cc14723c */ /* 0x042fec0000001810 */
[----:B------:R-:W1:Y:S02]  /*3460*/  MUFU.TANH R36, R9 ;  /* 0x0000000900247308 */ /* 0x000e640000002400 */
[C---:B------:R-:W-:Y:S06]  /*3470*/  HMMA.16816.F32 R16, R204.reuse, R42, R24 ;  /* 0x0000002acc10723c */ /* 0x040fec0000001818 */
[----:B------:R-:W1:Y:S08]  /*3480*/  MUFU.TANH R40, R10 ;  /* 0x0000000a00287308 */ /* 0x000e700000002400 */
[----:B------:R5:W1:Y:S02]  /*3490*/  MUFU.TANH R38, R11 ;  /* 0x0000000b00267308 */ /* 0x000a640000002400 */
[----:B-----5:R-:W-:Y:S01]  /*34a0*/  HMMA.16816.F32 R8, R204, R28, R12 ;  /* 0x0000001ccc08723c */ /* 0x020fe2000000180c */
[----:B------:R-:W-:-:S02]  /*34b0*/  FMUL.FTZ R21, R21, c[0x0][0x320] ;  /* 0x0000c80015157a20 */ /* 0x000fc40000410000 */
[----:B------:R-:W-:Y:S02]  /*34c0*/  FMUL.FTZ R20, R20, c[0x0][0x320] ;  /* 0x0000c80014147a20 */ /* 0x000fe40000410000 */
[----:B------:R-:W-:Y:S02]  /*34d0*/  FMUL.FTZ R22, R22, c[0x0][0x320] ;  /* 0x0000c80016167a20 */ /* 0x000fe40000410000 */
[----:B------:R-:W-:Y:S02]  /*34e0*/  FMUL.FTZ R23, R23, c[0x0][0x320] ;  /* 0x0000c80017177a20 */ /* 0x000fe40000410000 */
[----:B------:R-:W-:Y:S02]  /*34f0*/  FMUL.FTZ R16, R16, c[0x0][0x320] ;  /* 0x0000c80010107a20 */ /* 0x000fe40000410000 */
[----:B------:R-:W-:Y:S02]  /*3500*/  FMUL.FTZ R17, R17, c[0x0][0x320] ;  /* 0x0000c80011117a20 */ /* 0x000fe40000410000 */
        /* <DEDUP_REMOVED lines=9> */
[----:B------:R-:W-:Y:S01]  /*35a0*/  FMUL.FTZ R11, R11, c[0x0][0x320] ;  /* 0x0000c8000b0b7a20 */ /* 0x000fe20000410000 */
        /* <DEDUP_REMOVED lines=17> */
[----:B------:R-:W-:Y:S01]  /*36c0*/  BSSY B0, `(.L_x_837) ;  /* 0x0000024000007945 */ /* 0x000fe20003800000 */
[----:B------:R-:W-:Y:S06]  /*36d0*/  BAR.SYNC.DEFER_BLOCKING 0x0 ;  /* 0x0000000000007b1d */ /* 0x000fec0000010000 */
[----:B------:R-:W-:Y:S05]  /*36e0*/  @!P0 BRA `(.L_x_838) ;  /* 0x0000021000008947 */ /* 0x000fea0003800000 */
[----:B-1234-:R-:W-:Y:S01]  /*36f0*/  IADD3 R0, R135, -0x2, RZ ;  /* 0xfffffffe87007810 */ /* 0x01efe20007ffe0ff */
[C---:B------:R-:W-:Y:S01]  /*3700*/  IMAD.SHL.U32 R6, R132.reuse, 0x40, RZ ;  /* 0x0000004084067824 */ /* 0x040fe200078e00ff */
[----:B------:R-:W-:-:S02]  /*3710*/  SHF.L.U64.HI R7, R132, 0x6, R133 ;  /* 0x0000000684077819 */ /* 0x000fc40000010285 */
[----:B------:R-:W-:Y:S01]  /*3720*/  SHF.R.S32.HI R2, RZ, 0x1f, R0 ;  /* 0x0000001fff027819 */ /* 0x000fe20000011400 */
[----:B------:R-:W-:-:S04]  /*3730*/  IMAD.WIDE.U32 R4, R0, c[0x0][0x1e0], RZ ;  /* 0x0000780000047a25 */ /* 0x000fc800078e00ff */
[----:B------:R-:W-:-:S04]  /*3740*/  IMAD R2, R2, c[0x0][0x1e0], RZ ;  /* 0x0000780002027a24 */ /* 0x000fc800078e02ff */
[----:B------:R-:W-:-:S04]  /*3750*/  IMAD R0, R0, c[0x0][0x1e4], R2 ;  /* 0x0000790000007a24 */ /* 0x000fc800078e0202 */
[----:B------:R-:W-:Y:S02]  /*3760*/  IMAD.IADD R0, R5, 0x1, R0 ;  /* 0x0000000105007824 */ /* 0x000fe400078e0200 */
[----:B------:R-:W-:-:S04]  /*3770*/  IMAD.WIDE.U32 R4, R4, 0x60, R130 ;  /* 0x0000006004047825 */ /* 0x000fc800078e0082 */
[----:B------:R-:W-:Y:S01]  /*3780*/  IMAD R0, R0, 0x60, RZ ;  /* 0x0000006000007824 */ /* 0x000fe200078e02ff */
[----:B------:R-:W-:-:S03]  /*3790*/  LEA R2, P0, R4, c[0x0][0x1c8], 0x1 ;  /* 0x0000720004027a11 */ /* 0x000fc600078008ff */
[----:B------:R-:W-:Y:S01]  /*37a0*/  IMAD.IADD R0, R5, 0x1, R0 ;  /* 0x0000000105007824 */ /* 0x000fe200078e0200 */
[----:B------:R-:W-:-:S04]  /*37b0*/  IADD3 R10, P6, P5, R6, 0x80, R2 ;  /* 0x00000080060a7810 */ /* 0x000fc80007dde002 */
        /* <DEDUP_REMOVED lines=20> */
.L_x_838:
[----:B--234-:R-:W-:Y:S05]  /*3900*/  BSYNC B0 ;  /* 0x0000000000007941 */ /* 0x01cfea0003800000 */
.L_x_837:
[----:B-1----:R-:W2:Y:S04]  /*3910*/  LDL R0, [R1+0x68] ;  /* 0x0000680001007983 */ /* 0x002ea80000100800 */
[----:B------:R-:W3:Y:S01]  /*3920*/  LDL R5, [R1+0x24] ;  /* 0x0000240001057983 */ /* 0x000ee20000100800 */
[----:B------:R-:W-:-:S03]  /*3930*/  IMAD.MOV.U32 R98, RZ, RZ, R164 ;  /* 0x000000ffff627224 */ /* 0x000fc600078e00a4 */
[----:B------:R-:W-:Y:S04]  /*3940*/  STL [R1+0x80], R159 ;  /* 0x0000809f01007387 */ /* 0x000fe80000100800 */
[----:B------:R-:W-:Y:S04]  /*3950*/  STL [R1+0x7c], R158 ;  /* 0x00007c9e01007387 */ /* 0x000fe80000100800 */
[----:B------:R-:W-:Y:S04]  /*3960*/  STL [R1+0x78], R157 ;  /* 0x0000789d01007387 */ /* 0x000fe80000100800 */
[----:B------:R-:W-:Y:S04]  /*3970*/  STL [R1+0x74], R156 ;  /* 0x0000749c01007387 */ /* 0x000fe80000100800 */
[----:B------:R-:W0:Y:S01]  /*3980*/  LDGDEPBAR ;  /* 0x00000000000079af */ /* 0x000e220000000000 */
[----:B--2---:R-:W-:-:S04]  /*3990*/  IMAD.IADD R0, R0, 0x1, R98 ;  /* 0x0000000100007824 */ /* 0x004fc800078e0262 */
[----:B------:R-:W-:Y:S01]  /*39a0*/  @P1 IMAD.HI.U32 R2, R0, c[0x0][0x2c8], RZ ;  /* 0x0000b20000021a27 */ /* 0x000fe200078e00ff */
[----:B------:R1:W-:Y:S04]  /*39b0*/  STL [R1+0x14], R0 ;  /* 0x0000140001007387 */ /* 0x0003e80000100800 */
[----:B-1----:R-:W-:-:S05]  /*39c0*/  @P1 SHF.R.U32.HI R0, RZ, c[0x0][0x2cc], R2 ;  /* 0x0000b300ff001a19 */ /* 0x002fca0000011602 */
[----:B------:R-:W1:Y:S04]  /*39d0*/  SHFL.IDX PT, R2, R0, RZ, 0x1c1f ;  /* 0x001c1fff00027589 */ /* 0x000e6800000e0000 */
[----:B------:R2:W4:Y:S02]  /*39e0*/  SHFL.IDX PT, R4, R0, 0x1, 0x1c1f ;  /* 0x003c1f0000047f89 */ /* 0x00052400000e0000 */
[----:B--2---:R-:W-:-:S04]  /*39f0*/  IADD3 R0, R128, c[0x0][0x1d0], RZ ;  /* 0x0000740080007a10 */ /* 0x004fc80007ffe0ff */
[C---:B---3--:R-:W-:Y:S02]  /*3a00*/  IADD3 R3, -R5.reuse, 0x1, R0 ;  /* 0x0000000105037810 */ /* 0x048fe40007ffe100 */
[----:B------:R-:W-:Y:S02]  /*3a10*/  IADD3 R0, -R5, R0, RZ ;  /* 0x0000000005007210 */ /* 0x000fe40007ffe1ff */
[----:B------:R-:W-:-:S05]  /*3a20*/  IADD3 R3, R3, -c[0x0][0x168], RZ ;  /* 0x80005a0003037a10 */ /* 0x000fca0007ffe0ff */
[C---:B-1----:R-:W-:Y:S02]  /*3a30*/  IMAD.IADD R2, R3.reuse, 0x1, R2 ;  /* 0x0000000103027824 */ /* 0x042fe400078e0202 */
[----:B----4-:R-:W-:-:S03]  /*3a40*/  IMAD.IADD R3, R3, 0x1, R4 ;  /* 0x0000000103037824 */ /* 0x010fc600078e0204 */
[C---:B------:R-:W-:Y:S02]  /*3a50*/  IMNMX R2, R0.reuse, R2, PT ;  /* 0x0000000200027217 */ /* 0x040fe40003800200 */
[----:B------:R-:W-:Y:S02]  /*3a60*/  IMNMX R0, R0, R3, PT ;  /* 0x0000000300007217 */ /* 0x000fe40003800200 */
[C---:B------:R-:W-:Y:S02]  /*3a70*/  ISETP.GT.AND P6, PT, R2.reuse, RZ, PT ;  /* 0x000000ff0200720c */ /* 0x040fe40003fc4270 */
[C---:B------:R-:W-:Y:S02]  /*3a80*/  ISETP.GT.AND P5, PT, R2.reuse, 0x1, PT ;  /* 0x000000010200780c */ /* 0x040fe40003fa4270 */
[----:B------:R-:W-:Y:S02]  /*3a90*/  ISETP.GT.AND P0, PT, R2, 0x8, PT ;  /* 0x000000080200780c */ /* 0x000fe40003f04270 */
[----:B------:R-:W-:-:S02]  /*3aa0*/  FSEL R4, R91, -INF , P6 ;  /* 0xff8000005b047808 */ /* 0x000fc40003000000 */
[----:B------:R-:W-:Y:S02]  /*3ab0*/  FSEL R5, R89, -INF , P5 ;  /* 0xff80000059057808 */ /* 0x000fe40002800000 */
[C---:B------:R-:W-:Y:S02]  /*3ac0*/  ISETP.GT.AND P6, PT, R2.reuse, 0x9, PT ;  /* 0x000000090200780c */ /* 0x040fe40003fc4270 */
[----:B------:R-:W-:Y:S02]  /*3ad0*/  ISETP.GT.AND P5, PT, R2, 0x10, PT ;  /* 0x000000100200780c */ /* 0x000fe40003fa4270 */
[----:B------:R-:W-:Y:S02]  /*3ae0*/  FSEL R7, R82, -INF , P0 ;  /* 0xff80000052077808 */ /* 0x000fe40000000000 */
[----:B------:R-:W-:Y:S02]  /*3af0*/  FMNMX.FTZ R101, R4, R5, !PT ;  /* 0x0000000504657209 */ /* 0x000fe40007810000 */
[----:B------:R-:W-:-:S02]  /*3b00*/  ISETP.GT.AND P0, PT, R2, 0x11, PT ;  /* 0x000000110200780c */ /* 0x000fc40003f04270 */
[----:B------:R-:W-:Y:S02]  /*3b10*/  FSEL R8, R78, -INF , P6 ;  /* 0xff8000004e087808 */ /* 0x000fe40003000000 */
[----:B------:R-:W-:Y:S02]  /*3b20*/  FSEL R9, R77, -INF , P5 ;  /* 0xff8000004d097808 */ /* 0x000fe40002800000 */
[C---:B------:R-:W-:Y:S02]  /*3b30*/  ISETP.GT.AND P6, PT, R2.reuse, 0x18, PT ;  /* 0x000000180200780c */ /* 0x040fe40003fc4270 */
[----:B------:R-:W-:Y:S02]  /*3b40*/  ISETP.GT.AND P5, PT, R2, 0x19, PT ;  /* 0x000000190200780c */ /* 0x000fe40003fa4270 */
[----:B------:R-:W-:Y:S02]  /*3b50*/  FMNMX.FTZ R101, R7, R101, !PT ;  /* 0x0000006507657209 */ /* 0x000fe40007810000 */
[----:B------:R-:W-:-:S02]  /*3b60*/  FSEL R12, R76, -INF , P0 ;  /* 0xff8000004c0c7808 */ /* 0x000fc40000000000 */
[----:B------:R-:W-:Y:S02]  /*3b70*/  ISETP.GT.AND P0, PT, R2, 0x20, PT ;  /* 0x000000200200780c */ /* 0x000fe40003f04270 */
[----:B------:R-:W-:Y:S02]  /*3b80*/  FSEL R17, R69, -INF , P6 ;  /* 0xff80000045117808 */ /* 0x000fe40003000000 */
[----:B------:R-:W-:Y:S02]  /*3b90*/  FSEL R18, R68, -INF , P5 ;  /* 0xff80000044127808 */ /* 0x000fe40002800000 */
[C---:B------:R-:W-:Y:S02]  /*3ba0*/  ISETP.GT.AND P6, PT, R2.reuse, 0x21, PT ;  /* 0x000000210200780c */ /* 0x040fe40003fc4270 */
[----:B------:R-:W-:Y:S02]  /*3bb0*/  ISETP.GT.AND P5, PT, R2, 0x28, PT ;  /* 0x000000280200780c */ /* 0x000fe40003fa4270 */
[----:B------:R-:W-:-:S02]  /*3bc0*/  FMNMX.FTZ R101, R8, R101, !PT ;  /* 0x0000006508657209 */ /* 0x000fc40007810000 */
[----:B------:R-:W-:Y:S02]  /*3bd0*/  FSEL R76, R62, -INF , P0 ;  /* 0xff8000003e4c7808 */ /* 0x000fe40000000000 */
[C---:B------:R-:W-:Y:S02]  /*3be0*/  ISETP.GT.AND P0, PT, R2.reuse, 0x29, PT ;  /* 0x000000290200780c */ /* 0x040fe40003f04270 */
[----:B------:R-:W-:Y:S02]  /*3bf0*/  FSEL R78, R61, -INF , P6 ;  /* 0xff8000003d4e7808 */ /* 0x000fe40003000000 */
[----:B------:R-:W-:Y:S02]  /*3c00*/  FSEL R84, R57, -INF , P5 ;  /* 0xff80000039547808 */ /* 0x000fe40002800000 */
[C---:B------:R-:W-:Y:S02]  /*3c10*/  ISETP.GT.AND P6, PT, R2.reuse, 0x30, PT ;  /* 0x000000300200780c */ /* 0x040fe40003fc4270 */
[----:B------:R-:W-:-:S02]  /*3c20*/  ISETP.GT.AND P5, PT, R2, 0x31, PT ;  /* 0x000000310200780c */ /* 0x000fc40003fa4270 */
[----:B------:R-:W-:Y:S02]  /*3c30*/  FMNMX.FTZ R101, R9, R101, !PT ;  /* 0x0000006509657209 */ /* 0x000fe40007810000 */
[----:B------:R-:W-:Y:S02]  /*3c40*/  FSEL R79, R56, -INF , P0 ;  /* 0xff800000384f7808 */ /* 0x000fe40000000000 */
[----:B------:R-:W-:Y:S01]  /*3c50*/  ISETP.GT.AND P0, PT, R2, 0x38, PT ;  /* 0x000000380200780c */ /* 0x000fe20003f04270 */
[----:B------:R-:W-:Y:S01]  /*3c60*/  LDSM.16.MT88.4 R56, [R249] ;  /* 0x00000000f938783b */ /* 0x000fe20000004200 */
[----:B------:R-:W-:Y:S02]  /*3c70*/  FSEL R105, R44, -INF , P6 ;  /* 0xff8000002c697808 */ /* 0x000fe40003000000 */
[----:B------:R-:W-:Y:S02]  /*3c80*/  FSEL R85, R39, -INF , P5 ;  /* 0xff80000027557808 */ /* 0x000fe40002800000 */
[----:B------:R-:W-:-:S02]  /*3c90*/  FMNMX.FTZ R101, R12, R101, !PT ;  /* 0x000000650c657209 */ /* 0x000fc40007810000 */
[C---:B------:R-:W-:Y:S02]  /*3ca0*/  ISETP.GT.AND P6, PT, R2.reuse, 0x39, PT ;  /* 0x000000390200780c */ /* 0x040fe40003fc4270 */
[C---:B------:R-:W-:Y:S02]  /*3cb0*/  ISETP.GT.AND P5, PT, R2.reuse, 0x40, PT ;  /* 0x000000400200780c */ /* 0x040fe40003fa4270 */
[----:B------:R-:W-:Y:S02]  /*3cc0*/  FSEL R93, R37, -INF , P0 ;  /* 0xff800000255d7808 */ /* 0x000fe40000000000 */
[----:B------:R-:W-:Y:S02]  /*3cd0*/  FMNMX.FTZ R101, R17, R101, !PT ;  /* 0x0000006511657209 */ /* 0x000fe40007810000 */
[----:B------:R-:W-:Y:S02]  /*3ce0*/  ISETP.GT.AND P0, PT, R2, 0x41, PT ;  /* 0x000000410200780c */ /* 0x000fe40003f04270 */
[----:B------:R-:W-:-:S02]  /*3cf0*/  FSEL R86, R36, -INF , P6 ;  /* 0xff80000024567808 */ /* 0x000fc40003000000 */
[----:B------:R-:W-:Y:S02]  /*3d00*/  FSEL R92, R25, -INF , P5 ;  /* 0xff800000195c7808 */ /* 0x000fe40002800000 */
[C---:B------:R-:W-:Y:S02]  /*3d10*/  ISETP.GT.AND P6, PT, R2.reuse, 0x48, PT ;  /* 0x000000480200780c */ /* 0x040fe40003fc4270 */
[----:B------:R-:W-:Y:S02]  /*3d20*/  ISETP.GT.AND P5, PT, R2, 0x49, PT ;  /* 0x000000490200780c */ /* 0x000fe40003fa4270 */
[----:B------:R-:W-:Y:S02]  /*3d30*/  FMNMX.FTZ R101, R18, R101, !PT ;  /* 0x0000006512657209 */ /* 0x000fe40007810000 */
[----:B------:R-:W-:Y:S02]  /*3d40*/  FSEL R89, R24, -INF , P0 ;  /* 0xff80000018597808 */ /* 0x000fe40000000000 */
        /* <DEDUP_REMOVED lines=10> */
[C---:B------:R-:W-:Y:S02]  /*3df0*/  ISETP.GT.AND P6, PT, R0.reuse, RZ, PT ;  /* 0x000000ff0000720c */ /* 0x040fe40003fc4270 */
[----:B------:R-:W-:Y:S02]  /*3e00*/  ISETP.GT.AND P5, PT, R0, 0x1, PT ;  /* 0x000000010000780c */ /* 0x000fe40003fa4270 */
[----:B------:R-:W-:-:S02]  /*3e10*/  FMNMX.FTZ R101, R78, R101, !PT ;  /* 0x000000654e657209 */ /* 0x000fc40007810000 */
[----:B------:R-:W-:Y:S02]  /*3e20*/  FSEL R156, R13, -INF , P0 ;  /* 0xff8000000d9c7808 */ /* 0x000fe40000000000 */
[----:B------:R-:W-:Y:S02]  /*3e30*/  ISETP.GT.AND P0, PT, R0, 0x8, PT ;  /* 0x000000080000780c */ /* 0x000fe40003f04270 */
[----:B------:R-:W-:Y:S02]  /*3e40*/  FSEL R6, R96, -INF , P6 ;  /* 0xff80000060067808 */ /* 0x000fe40003000000 */
[----:B------:R-:W-:Y:S02]  /*3e50*/  FSEL R15, R90, -INF , P5 ;  /* 0xff8000005a0f7808 */ /* 0x000fe40002800000 */
[----:B------:R-:W-:Y:S02]  /*3e60*/  FMNMX.FTZ R101, R84, R101, !PT ;  /* 0x0000006554657209 */ /* 0x000fe40007810000 */
[----:B------:R-:W-:-:S02]  /*3e70*/  ISETP.GT.AND P5, PT, R0, 0x9, PT ;  /* 0x000000090000780c */ /* 0x000fc40003fa4270 */
[----:B------:R-:W-:Y:S02]  /*3e80*/  FSEL R14, R88, -INF , P0 ;  /* 0xff800000580e7808 */ /* 0x000fe40000000000 */
[----:B------:R-:W-:Y:S02]  /*3e90*/  FMNMX.FTZ R2, R6, R15, !PT ;  /* 0x0000000f06027209 */ /* 0x000fe40007810000 */
[----:B------:R-:W-:Y:S02]  /*3ea0*/  FMNMX.FTZ R101, R79, R101, !PT ;  /* 0x000000654f657209 */ /* 0x000fe40007810000 */
[----:B------:R-:W-:Y:S02]  /*3eb0*/  ISETP.GT.AND P0, PT, R0, 0x10, PT ;  /* 0x000000100000780c */ /* 0x000fe40003f04270 */
[----:B------:R-:W-:Y:S02]  /*3ec0*/  FSEL R13, R83, -INF , P5 ;  /* 0xff800000530d7808 */ /* 0x000fe40002800000 */
[----:B------:R-:W-:-:S02]  /*3ed0*/  FMNMX.FTZ R2, R14, R2, !PT ;  /* 0x000000020e027209 */ /* 0x000fc40007810000 */
[----:B------:R-:W-:Y:S02]  /*3ee0*/  FMNMX.FTZ R101, R105, R101, !PT ;  /* 0x0000006569657209 */ /* 0x000fe40007810000 */
[----:B------:R-:W-:Y:S02]  /*3ef0*/  ISETP.GT.AND P5, PT, R0, 0x11, PT ;  /* 0x000000110000780c */ /* 0x000fe40003fa4270 */
[----:B------:R-:W-:Y:S02]  /*3f00*/  FSEL R11, R81, -INF , P0 ;  /* 0xff800000510b7808 */ /* 0x000fe40000000000 */
[----:B------:R-:W-:Y:S02]  /*3f10*/  FMNMX.FTZ R2, R13, R2, !PT ;  /* 0x000000020d027209 */ /* 0x000fe40007810000 */
[----:B------:R-:W-:Y:S02]  /*3f20*/  FMNMX.FTZ R101, R85, R101, !PT ;  /* 0x0000006555657209 */ /* 0x000fe40007810000 */
[----:B------:R-:W-:-:S02]  /*3f30*/  MOV R83, R10 ;  /* 0x0000000a00537202 */ /* 0x000fc40000000f00 */
[----:B------:R-:W-:Y:S02]  /*3f40*/  ISETP.GT.AND P0, PT, R0, 0x18, PT ;  /* 0x000000180000780c */ /* 0x000fe40003f04270 */
[----:B------:R-:W-:Y:S01]  /*3f50*/  FSEL R10, R80, -INF , P5 ;  /* 0xff800000500a7808 */ /* 0x000fe20002800000 */
[----:B------:R-:W-:Y:S01]  /*3f60*/  IMAD.MOV.U32 R80, RZ, RZ, R19 ;  /* 0x000000ffff507224 */ /* 0x000fe200078e0013 */
        /* <DEDUP_REMOVED lines=10> */
[C---:B------:R-:W-:Y:S02]  /*4010*/  ISETP.GT.AND P5, PT, R0.reuse, 0x21, PT ;  /* 0x000000210000780c */ /* 0x040fe40003fa4270 */
[----:B------:R-:W-:Y:S02]  /*4020*/  FSEL R77, R65, -INF , P0 ;  /* 0xff800000414d7808 */ /* 0x000fe40000000000 */
[----:B------:R-:W-:Y:S02]  /*4030*/  FMNMX.FTZ R2, R19, R2, !PT ;  /* 0x0000000213027209 */ /* 0x000fe40007810000 */
[----:B------:R-:W-:Y:S02]  /*4040*/  FMNMX.FTZ R101, R89, R101, !PT ;  /* 0x0000006559657209 */ /* 0x000fe40007810000 */
[----:B------:R-:W-:Y:S02]  /*4050*/  ISETP.GT.AND P0, PT, R0, 0x28, PT ;  /* 0x000000280000780c */ /* 0x000fe40003f04270 */
[----:B------:R-:W-:-:S02]  /*4060*/  FSEL R71, R64, -INF , P5 ;  /* 0xff80000040477808 */ /* 0x000fc40002800000 */
[----:B------:R-:W-:Y:S01]  /*4070*/  FMNMX.FTZ R2, R77, R2, !PT ;  /* 0x000000024d027209 */ /* 0x000fe20007810000 */
[----:B------:R-:W-:Y:S01]  /*4080*/  LDSM.16.MT88.4 R64, [R227+0x3000] ;  /* 0x00300000e340783b */ /* 0x000fe20000004200 */
[----:B------:R-:W-:Y:S02]  /*4090*/  FMNMX.FTZ R101, R91, R101, !PT ;  /* 0x000000655b657209 */ /* 0x000fe40007810000 */
[----:B------:R-:W-:Y:S02]  /*40a0*/  ISETP.GT.AND P5, PT, R0, 0x29, PT ;  /* 0x000000290000780c */ /* 0x000fe40003fa4270 */
[----:B------:R-:W-:Y:S02]  /*40b0*/  FSEL R70, R63, -INF , P0 ;  /* 0xff8000003f467808 */ /* 0x000fe40000000000 */
[----:B------:R-:W-:Y:S02]  /*40c0*/  FMNMX.FTZ R2, R71, R2, !PT ;  /* 0x0000000247027209 */ /* 0x000fe40007810000 */
[----:B------:R-:W-:-:S02]  /*40d0*/  FMNMX.FTZ R101, R80, R101, !PT ;  /* 0x0000006550657209 */ /* 0x000fc40007810000 */
[----:B------:R-:W-:Y:S02]  /*40e0*/  ISETP.GT.AND P0, PT, R0, 0x30, PT ;  /* 0x000000300000780c */ /* 0x000fe40003f04270 */
        /* <DEDUP_REMOVED lines=10> */
[----:B------:R-:W-:Y:S01]  /*4190*/  FMNMX.FTZ R2, R215, R2, !PT ;  /* 0x00000002d7027209 */ /* 0x000fe20007810000 */
[----:B------:R-:W-:Y:S01]  /*41a0*/  LDSM.16.MT88.4 R44, [R227] ;  /* 0x00000000e32c783b */ /* 0x000fe20000004200 */
[----:B------:R-:W-:-:S02]  /*41b0*/  FMNMX.FTZ R101, R83, R101, !PT ;  /* 0x0000006553657209 */ /* 0x000fc40007810000 */
[----:B------:R-:W-:Y:S02]  /*41c0*/  ISETP.GT.AND P5, PT, R0, 0x39, PT ;  /* 0x000000390000780c */ /* 0x000fe40003fa4270 */
[----:B------:R-:W-:Y:S02]  /*41d0*/  FSEL R90, R40, -INF , P0 ;  /* 0xff800000285a7808 */ /* 0x000fe40000000000 */
[----:B------:R-:W-:Y:S01]  /*41e0*/  FMNMX.FTZ R2, R96, R2, !PT ;  /* 0x0000000260027209 */ /* 0x000fe20007810000 */
[----:B------:R-:W-:Y:S01]  /*41f0*/  LDSM.16.MT88.4 R40, [R227+0x800] ;  /* 0x00080000e328783b */ /* 0x000fe20000004200 */
[----:B------:R-:W-:Y:S02]  /*4200*/  FMNMX.FTZ R101, R156, R101, !PT ;  /* 0x000000659c657209 */ /* 0x000fe40007810000 */
[----:B------:R-:W-:Y:S02]  /*4210*/  ISETP.GT.AND P0, PT, R0, 0x40, PT ;  /* 0x000000400000780c */ /* 0x000fe40003f04270 */
[----:B------:R-:W-:Y:S01]  /*4220*/  FSEL R95, R38, -INF , P5 ;  /* 0xff800000265f7808 */ /* 0x000fe20002800000 */
[----:B------:R-:W1:Y:S01]  /*4230*/  SHFL.BFLY PT, R3, R101, 0x2, 0x1f ;  /* 0x0c401f0065037f89 */ /* 0x000e6200000e0000 */
[----:B------:R-:W-:-:S02]  /*4240*/  FMNMX.FTZ R2, R90, R2, !PT ;  /* 0x000000025a027209 */ /* 0x000fc40007810000 */
[C---:B------:R-:W-:Y:S01]  /*4250*/  ISETP.GT.AND P5, PT, R0.reuse, 0x41, PT ;  /* 0x000000410000780c */ /* 0x040fe20003fa4270 */
[----:B------:R-:W-:Y:S01]  /*4260*/  LDSM.16.MT88.4 R36, [R224+0x3000] ;  /* 0x00300000e024783b */ /* 0x000fe20000004200 */
[----:B------:R-:W-:Y:S02]  /*4270*/  FSEL R104, R33, -INF , P0 ;  /* 0xff80000021687808 */ /* 0x000fe40000000000 */
[----:B------:R-:W-:Y:S02]  /*4280*/  FMNMX.FTZ R2, R95, R2, !PT ;  /* 0x000000025f027209 */ /* 0x000fe40007810000 */
[----:B------:R-:W-:Y:S02]  /*4290*/  ISETP.GT.AND P0, PT, R0, 0x48, PT ;  /* 0x000000480000780c */ /* 0x000fe40003f04270 */
[----:B------:R-:W-:Y:S02]  /*42a0*/  FSEL R106, R32, -INF , P5 ;  /* 0xff800000206a7808 */ /* 0x000fe40002800000 */
[----:B------:R-:W-:Y:S01]  /*42b0*/  FMNMX.FTZ R2, R104, R2, !PT ;  /* 0x0000000268027209 */ /* 0x000fe20007810000 */
[----:B------:R-:W-:Y:S01]  /*42c0*/  LDSM.16.MT88.4 R32, [R230+0x800] ;  /* 0x00080000e620783b */ /* 0x000fe20000004200 */
[----:B------:R-:W-:-:S02]  /*42d0*/  ISETP.GT.AND P5, PT, R0, 0x49, PT ;  /* 0x000000490000780c */ /* 0x000fc40003fa4270 */
[----:B------:R-:W-:Y:S02]  /*42e0*/  FSEL R87, R29, -INF , P0 ;  /* 0xff8000001d577808 */ /* 0x000fe40000000000 */
[----:B------:R-:W-:Y:S02]  /*42f0*/  FMNMX.FTZ R2, R106, R2, !PT ;  /* 0x000000026a027209 */ /* 0x000fe40007810000 */
[----:B------:R-:W-:Y:S02]  /*4300*/  ISETP.GT.AND P0, PT, R0, 0x50, PT ;  /* 0x000000500000780c */ /* 0x000fe40003f04270 */
[----:B------:R-:W-:Y:S02]  /*4310*/  FSEL R99, R28, -INF , P5 ;  /* 0xff8000001c637808 */ /* 0x000fe40002800000 */
[----:B------:R-:W-:Y:S01]  /*4320*/  FMNMX.FTZ R2, R87, R2, !PT ;  /* 0x0000000257027209 */ /* 0x000fe20007810000 */
[----:B------:R-:W-:Y:S01]  /*4330*/  LDSM.16.MT88.4 R28, [R228] ;  /* 0x00000000e41c783b */ /* 0x000fe20000004200 */
[----:B------:R-:W-:-:S02]  /*4340*/  ISETP.GT.AND P5, PT, R0, 0x51, PT ;  /* 0x000000510000780c */ /* 0x000fc40003fa4270 */
[----:B------:R-:W-:Y:S02]  /*4350*/  FSEL R94, R27, -INF , P0 ;  /* 0xff8000001b5e7808 */ /* 0x000fe40000000000 */
[----:B------:R-:W-:Y:S02]  /*4360*/  FMNMX.FTZ R2, R99, R2, !PT ;  /* 0x0000000263027209 */ /* 0x000fe40007810000 */
[----:B------:R-:W-:Y:S02]  /*4370*/  ISETP.GT.AND P0, PT, R0, 0x58, PT ;  /* 0x000000580000780c */ /* 0x000fe40003f04270 */
[----:B------:R-:W-:Y:S02]  /*4380*/  FSEL R88, R26, -INF , P5 ;  /* 0xff8000001a587808 */ /* 0x000fe40002800000 */
[----:B------:R-:W-:Y:S01]  /*4390*/  FMNMX.FTZ R2, R94, R2, !PT ;  /* 0x000000025e027209 */ /* 0x000fe20007810000 */
[----:B------:R-:W-:Y:S01]  /*43a0*/  LDSM.16.MT88.4 R24, [R224+0x800] ;  /* 0x00080000e018783b */ /* 0x000fe20000004200 */
[----:B-1----:R-:W-:-:S02]  /*43b0*/  FMNMX.FTZ R101, R101, R3, !PT ;  /* 0x0000000365657209 */ /* 0x002fc40007810000 */
[----:B------:R-:W-:Y:S02]  /*43c0*/  ISETP.GT.AND P5, PT, R0, 0x59, PT ;  /* 0x000000590000780c */ /* 0x000fe40003fa4270 */
[----:B------:R-:W-:Y:S01]  /*43d0*/  FSEL R157, R23, -INF , P0 ;  /* 0xff800000179d7808 */ /* 0x000fe20000000000 */
[----:B------:R-:W1:Y:S01]  /*43e0*/  SHFL.BFLY PT, R0, R101, 0x1, 0x1f ;  /* 0x0c201f0065007f89 */ /* 0x000e6200000e0000 */
[----:B------:R-:W-:Y:S02]  /*43f0*/  FMNMX.FTZ R100, R88, R2, !PT ;  /* 0x0000000258647209 */ /* 0x000fe40007810000 */
[----:B------:R-:W-:Y:S02]  /*4400*/  FSEL R158, R22, -INF , P5 ;  /* 0xff800000169e7808 */ /* 0x000fe40002800000 */
[----:B------:R-:W-:-:S04]  /*4410*/  FMNMX.FTZ R100, R157, R100, !PT ;  /* 0x000000649d647209 */ /* 0x000fc80007810000 */
[----:B------:R-:W-:-:S05]  /*4420*/  FMNMX.FTZ R100, R158, R100, !PT ;  /* 0x000000649e647209 */ /* 0x000fca0007810000 */
[----:B------:R-:W2:Y:S01]  /*4430*/  SHFL.BFLY PT, R2, R100, 0x2, 0x1f ;  /* 0x0c401f0064027f89 */ /* 0x000ea200000e0000 */
[----:B-1----:R-:W-:-:S04]  /*4440*/  FMNMX.FTZ R101, R101, R0, !PT ;  /* 0x0000000065657209 */ /* 0x002fc80007810000 */
[C---:B------:R-:W-:Y:S01]  /*4450*/  FSETP.NEU.FTZ.AND P0, PT, R101.reuse, -INF , PT ;  /* 0xff8000006500780b */ /* 0x040fe20003f1d000 */
[----:B------:R-:W-:-:S05]  /*4460*/  FMUL.FTZ R0, R101, c[0x0][0x2d0] ;  /* 0x0000b40065007a20 */ /* 0x000fca0000410000 */
[----:B------:R-:W-:Y:S02]  /*4470*/  FSEL R0, R0, RZ, P0 ;  /* 0x000000ff00007208 */ /* 0x000fe40000000000 */
[----:B--2---:R-:W-:-:S03]  /*4480*/  FMNMX.FTZ R100, R100, R2, !PT ;  /* 0x0000000264647209 */ /* 0x004fc60007810000 */
[--C-:B------:R-:W-:Y:S02]  /*4490*/  FFMA.FTZ R2, R4, c[0x0][0x2d0], -R0.reuse ;  /* 0x0000b40004027a23 */ /* 0x100fe40000010800 */
[----:B------:R-:W1:Y:S02]  /*44a0*/  SHFL.BFLY PT, R3, R100, 0x1, 0x1f ;  /* 0x0c201f0064037f89 */ /* 0x000e6400000e0000 */
[----:B------:R2:W-:Y:S02]  /*44b0*/  MUFU.EX2 R63, R2 ;  /* 0x00000002003f7308 */ /* 0x0005e40000000800 */
[----:B--2---:R-:W-:-:S06]  /*44c0*/  FFMA.FTZ R2, R5, c[0x0][0x2d0], -R0 ;  /* 0x0000b40005027a23 */ /* 0x004fcc0000010800 */
[----:B------:R2:W3:Y:S01]  /*44d0*/  MUFU.EX2 R62, R2 ;  /* 0x00000002003e7308 */ /* 0x0004e20000000800 */
[----:B-1----:R-:W-:Y:S01]  /*44e0*/  FMNMX.FTZ R100, R100, R3, !PT ;  /* 0x0000000364647209 */ /* 0x002fe20007810000 */
[----:B------:R-:W-:-:S03]  /*44f0*/  FFMA.FTZ R3, R17, c[0x0][0x2d0], -R0 ;  /* 0x0000b40011037a23 */ /* 0x000fc60000010800 */
[----:B------:R-:W-:-:S03]  /*4500*/  FSETP.NEU.FTZ.AND P0, PT, R100, -INF , PT ;  /* 0xff8000006400780b */ /* 0x000fc60003f1d000 */
[----:B------:R1:W-:Y:S01]  /*4510*/  MUFU.EX2 R97, R3 ;  /* 0x0000000300617308 */ /* 0x0003e20000000800 */
[----:B--2---:R-:W-:-:S07]  /*4520*/  FFMA.FTZ R2, R7, c[0x0][0x2d0], -R0 ;  /* 0x0000b40007027a23 */ /* 0x004fce0000010800 */
[----:B------:R2:W-:Y:S01]  /*4530*/  MUFU.EX2 R68, R2 ;  /* 0x0000000200447308 */ /* 0x0005e20000000800 */
[----:B-1----:R-:W-:-:S07]  /*4540*/  FFMA.FTZ R3, R18, c[0x0][0x2d0], -R0 ;  /* 0x0000b40012037a23 */ /* 0x002fce0000010800 */
[----:B------:R-:W-:Y:S01]  /*4550*/  MUFU.EX2 R81, R3 ;  /* 0x0000000300517308 */ /* 0x000fe20000000800 */
[----:B--2---:R-:W-:Y:S01]  /*4560*/  FFMA.FTZ R2, R8, c[0x0][0x2d0], -R0 ;  /* 0x0000b40008027a23 */ /* 0x004fe20000010800 */
[----:B---3--:R-:W-:-:S06]  /*4570*/  F2FP.PACK_AB R8, R62, R63 ;  /* 0x0000003f3e08723e */ /* 0x008fcc00000000ff */
[----:B------:R1:W-:Y:S02]  /*4580*/  MUFU.EX2 R150, R2 ;  /* 0x0000000200967308 */ /* 0x0003e40000000800 */
[----:B-1----:R-:W-:-:S06]  /*4590*/  FFMA.FTZ R2, R9, c[0x0][0x2d0], -R0 ;  /* 0x0000b40009027a23 */ /* 0x002fcc0000010800 */
[----:B------:R1:W-:Y:S02]  /*45a0*/  MUFU.EX2 R151, R2 ;  /* 0x0000000200977308 */ /* 0x0003e40000000800 */
[----:B-1----:R-:W-:-:S06]  /*45b0*/  FFMA.FTZ R2, R12, c[0x0][0x2d0], -R0 ;  /* 0x0000b4000c027a23 */ /* 0x002fcc0000010800 */
[----:B------:R1:W-:Y:S02]  /*45c0*/  MUFU.EX2 R214, R2 ;  /* 0x0000000200d67308 */ /* 0x0003e40000000800 */
[----:B-1----:R-:W-:-:S05]  /*45d0*/  FMUL.FTZ R2, R100, c[0x0][0x2d0] ;  /* 0x0000b40064027a20 */ /* 0x002fca0000410000 */
[----:B------:R-:W-:-:S05]  /*45e0*/  FSEL R2, R2, RZ, P0 ;  /* 0x000000ff02027208 */ /* 0x000fca0000000000 */
[--C-:B------:R-:W-:Y:S02]  /*45f0*/  FFMA.FTZ R3, R6, c[0x0][0x2d0], -R2.reuse ;  /* 0x0000b40006037a23 */ /* 0x100fe40000010802 */
[----:B------:R-:W1:Y:S02]  /*4600*/  LDSM.16.MT88.4 R4, [R224] ;  /* 0x00000000e004783b */ /* 0x000e640000004200 */
[----:B------:R2:W-:Y:S02]  /*4610*/  MUFU.EX2 R61, R3 ;  /* 0x00000003003d7308 */ /* 0x0005e40000000800 */
[----:B--2---:R-:W-:-:S06]  /*4620*/  FFMA.FTZ R3, R15, c[0x0][0x2d0], -R2 ;  /* 0x0000b4000f037a23 */ /* 0x004fcc0000010802 */
        /* <DEDUP_REMOVED lines=9> */
[----:B--2---:R-:W-:Y:S01]  /*46c0*/  FFMA.FTZ R3, R10, c[0x0][0x2d0], -R2 ;  /* 0x0000b4000a037a23 */ /* 0x004fe20000010802 */
[----:B------:R-:W-:-:S05]  /*46d0*/  F2FP.PACK_AB R10, R150, R68 ;  /* 0x00000044960a723e */ /* 0x000fca00000000ff */
[----:B------:R2:W3:Y:S02]  /*46e0*/  MUFU.EX2 R149, R3 ;  /* 0x0000000300957308 */ /* 0x0004e40000000800 */
[C---:B-1----:R-:W-:Y:S07]  /*46f0*/  HMMA.16816.F32 R20, R8.reuse, R4, RZ ;  /* 0x000000040814723c */ /* 0x042fee00000018ff */
[----:B------:R-:W-:Y:S01]  /*4700*/  F2FP.PACK_AB R4, R214, R151 ;  /* 0x00000097d604723e */ /* 0x000fe200000000ff */
[----:B------:R-:W-:Y:S01]  /*4710*/  HMMA.16816.F32 R12, R8, R28, RZ ;  /* 0x0000001c080c723c */ /* 0x000fe200000018ff */
[----:B--2---:R-:W-:Y:S01]  /*4720*/  FFMA.FTZ R3, R16, c[0x0][0x2d0], -R2 ;  /* 0x0000b40010037a23 */ /* 0x004fe20000010802 */
[----:B---3--:R-:W-:-:S03]  /*4730*/  F2FP.PACK_AB R5, R149, R148 ;  /* 0x000000949505723e */ /* 0x008fc600000000ff */
[----:B------:R1:W-:Y:S03]  /*4740*/  MUFU.EX2 R159, R3 ;  /* 0x00000003009f7308 */ /* 0x0003e60000000800 */
[----:B------:R-:W-:Y:S01]  /*4750*/  HMMA.16816.F32 R28, R8, R30, RZ ;  /* 0x0000001e081c723c */ /* 0x000fe200000018ff */
[----:B-1----:R-:W-:-:S07]  /*4760*/  FFMA.FTZ R3, R19, c[0x0][0x2d0], -R2 ;  /* 0x0000b40013037a23 */ /* 0x002fce0000010802 */
[----:B------:R-:W-:Y:S01]  /*4770*/  HMMA.16816.F32 R16, R8, R6, RZ ;  /* 0x000000060810723c */ /* 0x000fe200000018ff */
[----:B------:R-:W1:Y:S06]  /*4780*/  MUFU.EX2 R212, R3 ;  /* 0x0000000300d47308 */ /* 0x000e6c0000000800 */
[----:B------:R-:W-:Y:S02]  /*4790*/  F2FP.PACK_AB R6, R81, R97 ;  /* 0x000000615106723e */ /* 0x000fe400000000ff */
[----:B-1----:R-:W-:Y:S01]  /*47a0*/  F2FP.PACK_AB R7, R212, R159 ;  /* 0x0000009fd407723e */ /* 0x002fe200000000ff */
[----:B------:R-:W-:-:S06]  /*47b0*/  FADD.FTZ R3, R63, R62 ;  /* 0x0000003e3f037221 */ /* 0x000fcc0000010000 */
[C---:B------:R-:W-:Y:S08]  /*47c0*/  HMMA.16816.F32 R52, R4.reuse, R24, R20 ;  /* 0x000000180434723c */ /* 0x040ff00000001814 */
[----:B------:R-:W-:Y:S08]  /*47d0*/  HMMA.16816.F32 R216, R4, R26, R16 ;  /* 0x0000001a04d8723c */ /* 0x000ff00000001810 */
[----:B------:R-:W-:Y:S08]  /*47e0*/  HMMA.16816.F32 R24, R8, R44, RZ ;  /* 0x0000002c0818723c */ /* 0x000ff000000018ff */
[----:B------:R-:W-:Y:S01]  /*47f0*/  IMAD.MOV.U32 R75, RZ, RZ, R52 ;  /* 0x000000ffff4b7224 */ /* 0x000fe200078e0034 */
[----:B------:R-:W-:Y:S01]  /*4800*/  MOV R74, R53 ;  /* 0x00000035004a7202 */ /* 0x000fe20000000f00 */
[----:B------:R-:W-:Y:S01]  /*4810*/  IMAD.MOV.U32 R73, RZ, RZ, R54 ;  /* 0x000000ffff497224 */ /* 0x000fe200078e0036 */
[----:B------:R-:W-:Y:S01]  /*4820*/  HMMA.16816.F32 R220, R4, R48, R12 ;  /* 0x0000003004dc723c */ /* 0x000fe2000000180c */
[----:B------:R-:W-:-:S02]  /*4830*/  IMAD.MOV.U32 R72, RZ, RZ, R55 ;  /* 0x000000ffff487224 */ /* 0x000fc400078e0037 */
[----:B------:R-:W1:Y:S05]  /*4840*/  LDSM.16.MT88.4 R52, [R228+0x3000] ;  /* 0x00300000e434783b */ /* 0x000e6a0000004200 */
[----:B------:R-:W-:Y:S01]  /*4850*/  HMMA.16816.F32 R152, R4, R50, R28 ;  /* 0x000000320498723c */ /* 0x000fe2000000181c */
[----:B------:R-:W2:Y:S07]  /*4860*/  LDSM.16.MT88.4 R48, [R224+0x3800] ;  /* 0x00380000e030783b */ /* 0x000eae0000004200 */
[C---:B------:R-:W-:Y:S01]  /*4870*/  HMMA.16816.F32 R20, R8.reuse, R46, RZ ;  /* 0x0000002e0814723c */ /* 0x040fe200000018ff */
[----:B------:R-:W3:Y:S07]  /*4880*/  LDSM.16.MT88.4 R44, [R228+0x3800] ;  /* 0x00380000e42c783b */ /* 0x000eee0000004200 */
[----:B------:R-:W-:Y:S08]  /*4890*/  HMMA.16816.F32 R16, R8, R56, RZ ;  /* 0x000000380810723c */ /* 0x000ff000000018ff */
[----:B------:R-:W-:Y:S08]  /*48a0*/  HMMA.16816.F32 R208, R4, R40, R24 ;  /* 0x0000002804d0723c */ /* 0x000ff00000001818 */
[C---:B------:R-:W-:Y:S08]  /*48b0*/  HMMA.16816.F32 R28, R8.reuse, R36, RZ ;  /* 0x00000024081c723c */ /* 0x040ff000000018ff */
[C---:B------:R-:W-:Y:S01]  /*48c0*/  HMMA.16816.F32 R24, R8.reuse, R38, RZ ;  /* 0x000000260818723c */ /* 0x040fe200000018ff */
[----:B------:R-:W4:Y:S07]  /*48d0*/  LDSM.16.MT88.4 R36, [R230+0x3000] ;  /* 0x00300000e624783b */ /* 0x000f2e0000004200 */
[----:B------:R-:W-:Y:S01]  /*48e0*/  HMMA.16816.F32 R12, R8, R58, RZ ;  /* 0x0000003a080c723c */ /* 0x000fe200000018ff */
[----:B------:R-:W3:Y:S07]  /*48f0*/  LDSM.16.MT88.4 R56, [R227+0x3800] ;  /* 0x00380000e338783b */ /* 0x000eee0000004200 */
[C---:B------:R-:W-:Y:S01]  /*4900*/  HMMA.16816.F32 R144, R4.reuse, R42, R20 ;  /* 0x0000002a0490723c */ /* 0x040fe20000001814 */
[----:B------:R-:W3:Y:S07]  /*4910*/  LDSM.16.MT88.4 R40, [R224+0x6000] ;  /* 0x00600000e028783b */ /* 0x000eee0000004200 */
[----:B------:R-:W-:Y:S08]  /*4920*/  HMMA.16816.F32 R164, R4, R32, R16 ;  /* 0x0000002004a4723c */ /* 0x000ff00000001810 */
[C---:B-1----:R-:W-:Y:S07]  /*4930*/  HMMA.16816.F32 R20, R8.reuse, R52, RZ ;  /* 0x000000340814723c */ /* 0x042fee00000018ff */
[----:B------:R-:W-:Y:S01]  /*4940*/  MOV R53, R106 ;  /* 0x0000006a00357202 */ /* 0x000fe20000000f00 */
[----:B------:R-:W-:Y:S01]  /*4950*/  HMMA.16816.F32 R16, R8, R54, RZ ;  /* 0x000000360810723c */ /* 0x000fe200000018ff */
[----:B------:R-:W-:-:S06]  /*4960*/  IMAD.MOV.U32 R52, RZ, RZ, R105 ;  /* 0x000000ffff347224 */ /* 0x000fcc00078e0069 */
[----:B------:R-:W-:Y:S01]  /*4970*/  IMAD.MOV.U32 R55, RZ, RZ, R104 ;  /* 0x000000ffff377224 */ /* 0x000fe200078e0068 */
[----:B--2---:R-:W-:Y:S01]  /*4980*/  HMMA.16816.F32 R136, R4, R48, R28 ;  /* 0x000000300488723c */ /* 0x004fe2000000181c */
[----:B------:R-:W1:Y:S01]  /*4990*/  LDSM.16.MT88.4 R28, [R230+0x3800] ;  /* 0x00380000e61c783b */ /* 0x000e620000004200 */
[----:B------:R-:W-:-:S05]  /*49a0*/  MOV R54, R99 ;  /* 0x0000006300367202 */ /* 0x000fca0000000f00 */
[----:B------:R-:W-:Y:S01]  /*49b0*/  IMAD.MOV.U32 R48, RZ, RZ, R82 ;  /* 0x000000ffff307224 */ /* 0x000fe200078e0052 */
[----:B------:R-:W-:Y:S01]  /*49c0*/  HMMA.16816.F32 R140, R4, R34, R12 ;  /* 0x00000022048c723c */ /* 0x000fe2000000180c */
[----:B------:R-:W2:Y:S01]  /*49d0*/  LDSM.16.MT88.4 R32, [R224+0x6800] ;  /* 0x00680000e020783b */ /* 0x000ea20000004200 */
[----:B------:R-:W-:Y:S01]  /*49e0*/  MOV R49, R213 ;  /* 0x000000d500317202 */ /* 0x000fe20000000f00 */
[----:B------:R-:W-:-:S05]  /*49f0*/  FADD.FTZ R213, R61, R60 ;  /* 0x0000003c3dd57221 */ /* 0x000fca0000010000 */
[----:B------:R-:W-:Y:S07]  /*4a00*/  HMMA.16816.F32 R12, R8, R64, RZ ;  /* 0x00000040080c723c */ /* 0x000fee00000018ff */
[----:B------:R-:W-:Y:S01]  /*4a10*/  MOV R65, R93 ;  /* 0x0000005d00417202 */ /* 0x000fe20000000f00 */
[----:B---3--:R-:W-:Y:S01]  /*4a20*/  HMMA.16816.F32 R124, R4, R44, R20 ;  /* 0x0000002c047c723c */ /* 0x008fe20000001814 */
[----:B------:R-:W-:-:S06]  /*4a30*/  IMAD.MOV.U32 R64, RZ, RZ, R97 ;  /* 0x000000ffff407224 */ /* 0x000fcc00078e0061 */
[----:B------:R-:W-:Y:S01]  /*4a40*/  IMAD.MOV.U32 R44, RZ, RZ, R135 ;  /* 0x000000ffff2c7224 */ /* 0x000fe200078e0087 */
[----:B------:R-:W-:Y:S01]  /*4a50*/  HMMA.16816.F32 R116, R4, R46, R16 ;  /* 0x0000002e0474723c */ /* 0x000fe20000001810 */
[----:B------:R-:W-:-:S06]  /*4a60*/  IMAD.MOV.U32 R45, RZ, RZ, R98 ;  /* 0x000000ffff2d7224 */ /* 0x000fcc00078e0062 */
[----:B------:R-:W-:Y:S01]  /*4a70*/  MOV R47, R134 ;  /* 0x00000086002f7202 */ /* 0x000fe20000000f00 */
[----:B----4-:R-:W-:Y:S01]  /*4a80*/  HMMA.16816.F32 R20, R8, R36, RZ ;  /* 0x000000240814723c */ /* 0x010fe200000018ff */
[----:B------:R-:W-:-:S07]  /*4a90*/  IMAD.MOV.U32 R46, RZ, RZ, R96 ;  /* 0x000000ffff2e7224 */ /* 0x000fce00078e0060 */
[----:B------:R-:W-:Y:S01]  /*4aa0*/  HMMA.16816.F32 R16, R8, R38, RZ ;  /* 0x000000260810723c */ /* 0x000fe200000018ff */
[----:B------:R-:W3:Y:S07]  /*4ab0*/  LDSM.16.MT88.4 R36, [R228+0x6000] ;  /* 0x00600000e424783b */ /* 0x000eee0000004200 */
[----:B------:R-:W-:Y:S07]  /*4ac0*/  HMMA.16816.F32 R132, R4, R56, R12 ;  /* 0x000000380484723c */ /* 0x000fee000000180c */
[----:B------:R-:W-:Y:S01]  /*4ad0*/  IMAD.MOV.U32 R57, RZ, RZ, R212 ;  /* 0x000000ffff397224 */ /* 0x000fe200078e00d4 */
[----:B------:R-:W-:Y:S01]  /*4ae0*/  HMMA.16816.F32 R12, R8, R40, RZ ;  /* 0x00000028080c723c */ /* 0x000fe200000018ff */
[----:B------:R-:W-:-:S02]  /*4af0*/  FADD.FTZ R212, R68, R3 ;  /* 0x0000000344d47221 */ /* 0x000fc40000010000 */
[----:B------:R-:W-:Y:S02]  /*4b00*/  FFMA.FTZ R3, R76, c[0x0][0x2d0], -R0 ;  /* 0x0000b4004c037a23 */ /* 0x000fe40000010800 */
[----:B------:R-:W-:Y:S02]  /*4b10*/  IMAD.MOV.U32 R56, RZ, RZ, R156 ;  /* 0x000000ffff387224 */ /* 0x000fe400078e009c */
[----:B------:R-:W-:Y:S01]  /*4b20*/  IMAD.MOV.U32 R41, RZ, RZ, R90 ;  /* 0x000000ffff297224 */ /* 0x000fe200078e005a */
[C---:B-1----:R-:W-:Y:S01]  /*4b30*/  HMMA.16816.F32 R128, R4.reuse, R28, R20 ;  /* 0x0000001c0480723c */ /* 0x042fe20000001814 */
[----:B------:R-:W1:Y:S01]  /*4b40*/  LDSM.16.MT88.4 R20, [R228+0x6800] ;  /* 0x00680000e414783b */ /* 0x000e620000004200 */
[----:B------:R4:W-:Y:S05]  /*4b50*/  MUFU.EX2 R76, R3 ;  /* 0x00000003004c7308 */ /* 0x0009ea0000000800 */
[----:B------:R-:W-:Y:S01]  /*4b60*/  IMAD.MOV.U32 R28, RZ, RZ, R75 ;  /* 0x000000ffff1c7224 */ /* 0x000fe200078e004b */
[----:B------:R-:W-:Y:S01]  /*4b70*/  HMMA.16816.F32 R120, R4, R50, R24 ;  /* 0x000000320478723c */ /* 0x000fe20000001818 */
[----:B------:R-:W-:-:S06]  /*4b80*/  IMAD.MOV.U32 R29, RZ, RZ, R74 ;  /* 0x000000ffff1d7224 */ /* 0x000fcc00078e004a */
[----:B------:R-:W-:Y:S01]  /*4b90*/  IMAD.MOV.U32 R51, RZ, RZ, R83 ;  /* 0x000000ffff337224 */ /* 0x000fe200078e0053 */
[----:B------:R-:W-:Y:S01]  /*4ba0*/  HMMA.16816.F32 R24, R8, R66, RZ ;  /* 0x000000420818723c */ /* 0x000fe200000018ff */
[----:B----4-:R-:W-:-:S04]  /*4bb0*/  FFMA.FTZ R3, R78, c[0x0][0x2d0], -R0 ;  /* 0x0000b4004e037a23 */ /* 0x010fc80000010800 */
[----:B------:R4:W1:Y:S02]  /*4bc0*/  MUFU.EX2 R78, R3 ;  /* 0x00000003004e7308 */ /* 0x0008640000000800 */
[----:B------:R-:W-:Y:S01]  /*4bd0*/  MOV R67, R95 ;  /* 0x0000005f00437202 */ /* 0x000fe20000000f00 */
[----:B--2---:R-:W-:Y:S01]  /*4be0*/  HMMA.16816.F32 R108, R4, R32, R12 ;  /* 0x00000020046c723c */ /* 0x004fe2000000180c */
[----:B------:R-:W-:-:S05]  /*4bf0*/  IMAD.MOV.U32 R66, RZ, RZ, R94 ;  /* 0x000000ffff427224 */ /* 0x000fca00078e005e */
[----:B------:R-:W-:Y:S01]  /*4c00*/  MOV R68, R66 ;  /* 0x0000004200447202 */ /* 0x000fe20000000f00 */
[----:B------:R-:W-:Y:S01]  /*4c10*/  IMAD.MOV.U32 R66, RZ, RZ, R44 ;  /* 0x000000ffff427224 */ /* 0x000fe200078e002c */
[----:B---3--:R-:W-:Y:S01]  /*4c20*/  HMMA.16816.F32 R12, R8, R36, RZ ;  /* 0x00000024080c723c */ /* 0x008fe200000018ff */
[----:B------:R-:W-:Y:S02]  /*4c30*/  IMAD.MOV.U32 R44, RZ, RZ, R52 ;  /* 0x000000ffff2c7224 */ /* 0x000fe400078e0034 */
[----:B----4-:R-:W-:-:S05]  /*4c40*/  FFMA.FTZ R3, R84, c[0x0][0x2d0], -R0 ;  /* 0x0000b40054037a23 */ /* 0x010fca0000010800 */
[C---:B------:R-:W-:Y:S07]  /*4c50*/  HMMA.16816.F32 R104, R4.reuse, R30, R16 ;  /* 0x0000001e0468723c */ /* 0x040fee0000001810 */
[----:B------:R-:W-:Y:S01]  /*4c60*/  MOV R30, R73 ;  /* 0x00000049001e7202 */ /* 0x000fe20000000f00 */
[----:B------:R-:W-:Y:S01]  /*4c70*/  HMMA.16816.F32 R112, R4, R58, R24 ;  /* 0x0000003a0470723c */ /* 0x000fe20000001818 */
[----:B------:R-:W2:Y:S01]  /*4c80*/  LDSM.16.MT88.4 R24, [R227+0x6000] ;  /* 0x00600000e318783b */ /* 0x000ea20000004200 */
[----:B------:R-:W-:-:S05]  /*4c90*/  IMAD.MOV.U32 R31, RZ, RZ, R72 ;  /* 0x000000ffff1f7224 */ /* 0x000fca00078e0048 */
[----:B------:R-:W-:Y:S01]  /*4ca0*/  MOV R59, R87 ;  /* 0x00000057003b7202 */ /* 0x000fe20000000f00 */
[----:B------:R-:W-:Y:S07]  /*4cb0*/  HMMA.16816.F32 R16, R8, R42, RZ ;  /* 0x0000002a0810723c */ /* 0x000fee00000018ff */
[----:B------:R-:W-:Y:S02]  /*4cc0*/  IMAD.MOV.U32 R42, RZ, RZ, R92 ;  /* 0x000000ffff2a7224 */ /* 0x000fe400078e005c */
[----:B-1----:R-:W-:Y:S01]  /*4cd0*/  HMMA.16816.F32 R92, R4, R20, R12 ;  /* 0x00000014045c723c */ /* 0x002fe2000000180c */
[----:B------:R-:W-:-:S06]  /*4ce0*/  IMAD.MOV.U32 R43, RZ, RZ, R88 ;  /* 0x000000ffff2b7224 */ /* 0x000fcc00078e0058 */
[----:B------:R-:W-:Y:S01]  /*4cf0*/  MOV R21, R89 ;  /* 0x0000005900157202 */ /* 0x000fe20000000f00 */
[----:B------:R-:W-:Y:S01]  /*4d00*/  HMMA.16816.F32 R12, R8, R38, RZ ;  /* 0x00000026080c723c */ /* 0x000fe200000018ff */
[----:B------:R-:W-:-:S07]  /*4d10*/  IMAD.MOV.U32 R20, RZ, RZ, R91 ;  /* 0x000000ffff147224 */ /* 0x000fce00078e005b */
[C---:B------:R-:W-:Y:S01]  /*4d20*/  HMMA.16816.F32 R96, R4.reuse, R34, R16 ;  /* 0x000000220460723c */ /* 0x040fe20000001810 */
[----:B------:R-:W1:Y:S11]  /*4d30*/  LDSM.16.MT88.4 R16, [R227+0x6800] ;  /* 0x00680000e310783b */ /* 0x000e760000004200 */
[----:B------:R-:W-:Y:S04]  /*4d40*/  @!UPT UIADD3 URZ, URZ, URZ, URZ ;  /* 0x0000003f3f3ff290 */ /* 0x000fe8000fffe03f */
[----:B------:R-:W-:Y:S07]  /*4d50*/  HMMA.16816.F32 R88, R4, R22, R12 ;  /* 0x000000160458723c */ /* 0x000fee000000180c */
[----:B------:R-:W-:Y:S01]  /*4d60*/  IMAD.MOV.U32 R23, RZ, RZ, R80 ;  /* 0x000000ffff177224 */ /* 0x000fe200078e0050 */
[----:B--2---:R-:W-:Y:S01]  /*4d70*/  HMMA.16816.F32 R12, R8, R24, RZ ;  /* 0x00000018080c723c */ /* 0x004fe200000018ff */
[----:B------:R-:W-:Y:S01]  /*4d80*/  MOV R22, R81 ;  /* 0x0000005100167202 */ /* 0x000fe20000000f00 */
[----:B------:R2:W-:Y:S05]  /*4d90*/  MUFU.EX2 R25, R3 ;  /* 0x0000000300197308 */ /* 0x0005ea0000000800 */
[----:B------:R-:W-:-:S02]  /*4da0*/  IMAD.MOV.U32 R24, RZ, RZ, R57 ;  /* 0x000000ffff187224 */ /* 0x000fc400078e0039 */
[----:B--2---:R-:W-:-:S04]  /*4db0*/  FFMA.FTZ R3, R79, c[0x0][0x2d0], -R0 ;  /* 0x0000b4004f037a23 */ /* 0x004fc80000010800 */
[----:B------:R2:W-:Y:S11]  /*4dc0*/  MUFU.EX2 R156, R3 ;  /* 0x00000003009c7308 */ /* 0x0005f60000000800 */
[----:B-1----:R-:W-:Y:S08]  /*4dd0*/  HMMA.16816.F32 R80, R4, R16, R12 ;  /* 0x000000100450723c */ /* 0x002ff0000000180c */
[----:B------:R-:W-:Y:S01]  /*4de0*/  HMMA.16816.F32 R12, R8, R26, RZ ;  /* 0x0000001a080c723c */ /* 0x000fe200000018ff */
[----:B--2---:R-:W-:-:S06]  /*4df0*/  FFMA.FTZ R3, R77, c[0x0][0x2d0], -R2 ;  /* 0x0000b4004d037a23 */ /* 0x004fcc0000010802 */
[----:B------:R-:W-:Y:S01]  /*4e00*/  MOV R27, R56 ;  /* 0x00000038001b7202 */ /* 0x000fe20000000f00 */
[----:B------:R-:W-:Y:S01]  /*4e10*/  IMAD.MOV.U32 R26, RZ, RZ, R59 ;  /* 0x000000ffff1a7224 */ /* 0x000fe200078e003b */
[----:B------:R1:W-:Y:S11]  /*4e20*/  MUFU.EX2 R77, R3 ;  /* 0x00000003004d7308 */ /* 0x0003f60000000800 */
[----:B------:R-:W-:Y:S04]  /*4e30*/  @!UPT UIADD3 URZ, URZ, URZ, URZ ;  /* 0x0000003f3f3ff290 */ /* 0x000fe8000fffe03f */
[----:B------:R-:W-:Y:S01]  /*4e40*/  HMMA.16816.F32 R72, R4, R18, R12 ;  /* 0x000000120448723c */ /* 0x000fe2000000180c */
[----:B------:R-:W2:Y:S01]  /*4e50*/  LDSM.16.MT88.4 R12, [R230+0x6000] ;  /* 0x00600000e60c783b */ /* 0x000ea20000004200 */
[----:B-1----:R-:W-:-:S04]  /*4e60*/  FFMA.FTZ R3, R71, c[0x0][0x2d0], -R2 ;  /* 0x0000b40047037a23 */ /* 0x002fc80000010802 */
[----:B------:R1:W3:Y:S02]  /*4e70*/  MUFU.EX2 R50, R3 ;  /* 0x0000000300327308 */ /* 0x0002e40000000800 */
[----:B-1----:R-:W-:-:S06]  /*4e80*/  FFMA.FTZ R3, R70, c[0x0][0x2d0], -R2 ;  /* 0x0000b40046037a23 */ /* 0x002fcc0000010802 */
[----:B------:R1:W-:Y:S01]  /*4e90*/  MUFU.EX2 R87, R3 ;  /* 0x0000000300577308 */ /* 0x0003e20000000800 */
[----:B--2---:R-:W-:Y:S01]  /*4ea0*/  HMMA.16816.F32 R16, R8, R12, RZ ;  /* 0x0000000c0810723c */ /* 0x004fe200000018ff */
[----:B-1----:R-:W-:-:S06]  /*4eb0*/  FFMA.FTZ R3, R69, c[0x0][0x2d0], -R2 ;  /* 0x0000b40045037a23 */ /* 0x002fcc0000010802 */
[----:B------:R1:W2:Y:S01]  /*4ec0*/  MUFU.EX2 R40, R3 ;  /* 0x0000000300287308 */ /* 0x0002a20000000800 */
[----:B------:R-:W-:Y:S01]  /*4ed0*/  HMMA.16816.F32 R8, R8, R14, RZ ;  /* 0x0000000e0808723c */ /* 0x000fe200000018ff */
[----:B------:R-:W4:Y:S01]  /*4ee0*/  LDSM.16.MT88.4 R12, [R230+0x6800] ;  /* 0x00680000e60c783b */ /* 0x000f220000004200 */
[----:B-1----:R-:W-:-:S05]  /*4ef0*/  MOV R3, R44 ;  /* 0x0000002c00037202 */ /* 0x002fca0000000f00 */
[----:B------:R-:W-:-:S09]  /*4f00*/  FFMA.FTZ R3, R3, c[0x0][0x2d0], -R0 ;  /* 0x0000b40003037a23 */ /* 0x000fd20000010800 */
[C---:B----4-:R-:W-:Y:S07]  /*4f10*/  HMMA.16816.F32 R36, R4.reuse, R12, R16 ;  /* 0x0000000c0424723c */ /* 0x050fee0000001810 */
[----:B------:R-:W-:Y:S01]  /*4f20*/  MOV R18, R23 ;  /* 0x0000001700127202 */ /* 0x000fe20000000f00 */
[----:B------:R-:W-:Y:S01]  /*4f30*/  HMMA.16816.F32 R12, R4, R14, R8 ;  /* 0x0000000e040c723c */ /* 0x000fe20000001808 */
[----:B------:R-:W1:Y:S01]  /*4f40*/  LDSM.16.MT88.4 R8, [R224+0x1000] ;  /* 0x00100000e008783b */ /* 0x000e620000004200 */
[----:B------:R-:W-:-:S02]  /*4f50*/  IMAD.MOV.U32 R23, RZ, RZ, R21 ;  /* 0x000000ffff177224 */ /* 0x000fc400078e0015 */
[----:B------:R-:W-:Y:S02]  /*4f60*/  IMAD.MOV.U32 R21, RZ, RZ, R43 ;  /* 0x000000ffff157224 */ /* 0x000fe400078e002b */
[----:B------:R-:W-:Y:S01]  /*4f70*/  IMAD.MOV.U32 R19, RZ, RZ, R41 ;  /* 0x000000ffff137224 */ /* 0x000fe200078e0029 */
[----:B------:R-:W-:Y:S01]  /*4f80*/  F2FP.PACK_AB R4, R78, R76 ;  /* 0x0000004c4e04723e */ /* 0x000fe200000000ff */
[----:B------:R-:W-:Y:S01]  /*4f90*/  IMAD.MOV.U32 R43, RZ, RZ, R46 ;  /* 0x000000ffff2b7224 */ /* 0x000fe200078e002e */
[----:B---3--:R-:W-:Y:S01]  /*4fa0*/  F2FP.PACK_AB R5, R50, R77 ;  /* 0x0000004d3205723e */ /* 0x008fe200000000ff */
[----:B------:R-:W-:Y:S01]  /*4fb0*/  IMAD.MOV.U32 R79, RZ, RZ, R23 ;  /* 0x000000ffff4f7224 */ /* 0x000fe200078e0017 */
[----:B------:R-:W-:Y:S02]  /*4fc0*/  F2FP.PACK_AB R6, R156, R25 ;  /* 0x000000199c06723e */ /* 0x000fe400000000ff */
[----:B--2---:R-:W-:Y:S02]  /*4fd0*/  F2FP.PACK_AB R7, R40, R87 ;  /* 0x000000572807723e */ /* 0x004fe400000000ff */
[----:B------:R-:W-:Y:S01]  /*4fe0*/  MOV R41, R47 ;  /* 0x0000002f00297202 */ /* 0x000fe20000000f00 */
[----:B------:R-:W-:Y:S01]  /*4ff0*/  IMAD.MOV.U32 R47, RZ, RZ, R55 ;  /* 0x000000ffff2f7224 */ /* 0x000fe200078e0037 */
[----:B------:R-:W-:-:S03]  /*5000*/  MOV R46, R54 ;  /* 0x00000036002e7202 */ /* 0x000fc60000000f00 */
[C---:B-1----:R-:W-:Y:S08]  /*5010*/  HMMA.16816.F32 R60, R4.reuse, R8, R28 ;  /* 0x00000008043c723c */ /* 0x042ff0000000181c */
[----:B------:R-:W-:Y:S01]  /*5020*/  HMMA.16816.F32 R32, R4, R10, R216 ;  /* 0x0000000a0420723c */ /* 0x000fe200000018d8 */
[----:B------:R-:W1:Y:S06]  /*5030*/  LDSM.16.MT88.4 R8, [R228+0x1000] ;  /* 0x00100000e408783b */ /* 0x000e6c0000004200 */
[----:B------:R-:W-:Y:S01]  /*5040*/  IMAD.MOV.U32 R219, RZ, RZ, R21 ;  /* 0x000000ffffdb7224 */ /* 0x000fe200078e0015 */
[----:B------:R-:W-:Y:S01]  /*5050*/  MOV R218, R68 ;  /* 0x0000004400da7202 */ /* 0x000fe20000000f00 */
[----:B------:R-:W-:-:S02]  /*5060*/  IMAD.MOV.U32 R216, RZ, RZ, R46 ;  /* 0x000000ffffd87224 */ /* 0x000fc400078e002e */
[----:B------:R-:W-:Y:S01]  /*5070*/  IMAD.MOV.U32 R217, RZ, RZ, R47 ;  /* 0x000000ffffd97224 */ /* 0x000fe200078e002f */
[C---:B-1----:R-:W-:Y:S07]  /*5080*/  HMMA.16816.F32 R56, R4.reuse, R8, R220 ;  /* 0x000000080438723c */ /* 0x042fee00000018dc */
[----:B------:R-:W-:Y:S01]  /*5090*/  MOV R221, R40 ;  /* 0x0000002800dd7202 */ /* 0x000fe20000000f00 */
[----:B------:R-:W-:Y:S01]  /*50a0*/  HMMA.16816.F32 R28, R4, R10, R152 ;  /* 0x0000000a041c723c */ /* 0x000fe20000001898 */
[----:B------:R-:W1:Y:S01]  /*50b0*/  LDSM.16.MT88.4 R8, [R227+0x1000] ;  /* 0x00100000e308783b */ /* 0x000e620000004200 */
[----:B------:R-:W-:-:S02]  /*50c0*/  IMAD.MOV.U32 R220, RZ, RZ, R41 ;  /* 0x000000ffffdc7224 */ /* 0x000fc400078e0029 */
[----:B------:R-:W-:Y:S02]  /*50d0*/  IMAD.MOV.U32 R222, RZ, RZ, R64 ;  /* 0x000000ffffde7224 */ /* 0x000fe400078e0040 */
[----:B------:R-:W-:Y:S02]  /*50e0*/  IMAD.MOV.U32 R223, RZ, RZ, R87 ;  /* 0x000000ffffdf7224 */ /* 0x000fe400078e0057 */
[----:B------:R-:W-:Y:S02]  /*50f0*/  IMAD.MOV.U32 R152, RZ, RZ, R22 ;  /* 0x000000ffff987224 */ /* 0x000fe400078e0016 */
[----:B------:R-:W-:Y:S01]  /*5100*/  IMAD.MOV.U32 R22, RZ, RZ, R20 ;  /* 0x000000ffff167224 */ /* 0x000fe200078e0014 */
[----:B------:R-:W-:Y:S01]  /*5110*/  MOV R20, R42 ;  /* 0x0000002a00147202 */ /* 0x000fe20000000f00 */
[----:B------:R-:W-:Y:S02]  /*5120*/  IMAD.MOV.U32 R42, RZ, RZ, R67 ;  /* 0x000000ffff2a7224 */ /* 0x000fe400078e0043 */
[----:B------:R-:W-:Y:S01]  /*5130*/  IMAD.MOV.U32 R67, RZ, RZ, R45 ;  /* 0x000000ffff437224 */ /* 0x000fe200078e002d */
[----:B------:R-:W-:Y:S01]  /*5140*/  MOV R45, R53 ;  /* 0x00000035002d7202 */ /* 0x000fe20000000f00 */
[----:B------:R-:W-:-:S03]  /*5150*/  IMAD.MOV.U32 R154, RZ, RZ, R66 ;  /* 0x000000ffff9a7224 */ /* 0x000fc600078e0042 */
[----:B------:R-:W-:Y:S01]  /*5160*/  MOV R155, R67 ;  /* 0x00000043009b7202 */ /* 0x000fe20000000f00 */
[----:B------:R-:W-:Y:S01]  /*5170*/  IMAD.MOV.U32 R153, RZ, RZ, R45 ;  /* 0x000000ffff997224 */ /* 0x000fe200078e002d */
[----:B-1----:R-:W-:Y:S07]  /*5180*/  HMMA.16816.F32 R52, R4, R8, R208 ;  /* 0x000000080434723c */ /* 0x002fee00000018d0 */
[----:B------:R-:W-:Y:S01]  /*5190*/  IMAD.MOV.U32 R211, RZ, RZ, R26 ;  /* 0x000000ffffd37224 */ /* 0x000fe200078e001a */
[----:B------:R-:W-:Y:S01]  /*51a0*/  MOV R209, R24 ;  /* 0x0000001800d17202 */ /* 0x000fe20000000f00 */
[----:B------:R-:W-:-:S02]  /*51b0*/  IMAD.MOV.U32 R210, RZ, RZ, R27 ;  /* 0x000000ffffd27224 */ /* 0x000fc400078e001b */
[----:B------:R-:W-:Y:S02]  /*51c0*/  IMAD.MOV.U32 R208, RZ, RZ, R25 ;  /* 0x000000ffffd07224 */ /* 0x000fe400078e0019 */
[----:B------:R-:W-:Y:S01]  /*51d0*/  HMMA.16816.F32 R24, R4, R10, R144 ;  /* 0x0000000a0418723c */ /* 0x000fe20000001890 */
[----:B------:R-:W1:Y:S06]  /*51e0*/  LDSM.16.MT88.4 R8, [R230+0x1000] ;  /* 0x00100000e608783b */ /* 0x000e6c0000004200 */
[----:B------:R-:W-:Y:S01]  /*51f0*/  IMAD.MOV.U32 R147, RZ, RZ, R50 ;  /* 0x000000ffff937224 */ /* 0x000fe200078e0032 */
[----:B------:R-:W-:Y:S01]  /*5200*/  MOV R146, R51 ;  /* 0x0000003300927202 */ /* 0x000fe20000000f00 */
[----:B------:R-:W-:-:S02]  /*5210*/  IMAD.MOV.U32 R145, RZ, RZ, R48 ;  /* 0x000000ffff917224 */ /* 0x000fc400078e0030 */
[----:B------:R-:W-:Y:S02]  /*5220*/  IMAD.MOV.U32 R144, RZ, RZ, R49 ;  /* 0x000000ffff907224 */ /* 0x000fe400078e0031 */
[C---:B-1----:R-:W-:Y:S07]  /*5230*/  HMMA.16816.F32 R48, R4.reuse, R8, R164 ;  /* 0x000000080430723c */ /* 0x042fee00000018a4 */
[----:B------:R-:W-:Y:S01]  /*5240*/  IMAD.MOV.U32 R166, RZ, RZ, R22 ;  /* 0x000000ffffa67224 */ /* 0x000fe200078e0016 */
[----:B------:R-:W-:Y:S01]  /*5250*/  MOV R164, R20 ;  /* 0x0000001400a47202 */ /* 0x000fe20000000f00 */
[----:B------:R-:W-:Y:S01]  /*5260*/  IMAD.MOV.U32 R165, RZ, RZ, R42 ;  /* 0x000000ffffa57224 */ /* 0x000fe200078e002a */
[----:B------:R-:W-:Y:S01]  /*5270*/  HMMA.16816.F32 R20, R4, R10, R140 ;  /* 0x0000000a0414723c */ /* 0x000fe2000000188c */
[----:B------:R-:W1:Y:S01]  /*5280*/  LDSM.16.MT88.4 R8, [R224+0x4000] ;  /* 0x00400000e008783b */ /* 0x000e620000004200 */
[----:B------:R-:W-:-:S05]  /*5290*/  MOV R167, R18 ;  /* 0x0000001200a77202 */ /* 0x000fca0000000f00 */
[----:B------:R-:W-:Y:S01]  /*52a0*/  IMAD.MOV.U32 R143, RZ, RZ, R19 ;  /* 0x000000ffff8f7224 */ /* 0x000fe200078e0013 */
[----:B------:R-:W-:Y:S01]  /*52b0*/  MOV R140, R65 ;  /* 0x00000041008c7202 */ /* 0x000fe20000000f00 */
[----:B------:R-:W-:Y:S02]  /*52c0*/  IMAD.MOV.U32 R142, RZ, RZ, R43 ;  /* 0x000000ffff8e7224 */ /* 0x000fe400078e002b */
[----:B------:R-:W-:Y:S01]  /*52d0*/  IMAD.MOV.U32 R141, RZ, RZ, R86 ;  /* 0x000000ffff8d7224 */ /* 0x000fe200078e0056 */
[C---:B-1----:R-:W-:Y:S07]  /*52e0*/  HMMA.16816.F32 R40, R4.reuse, R8, R136 ;  /* 0x000000080428723c */ /* 0x042fee0000001888 */
[----:B------:R-:W-:Y:S01]  /*52f0*/  MOV R139, R85 ;  /* 0x00000055008b7202 */ /* 0x000fe20000000f00 */
[----:B------:R-:W-:Y:S01]  /*5300*/  HMMA.16816.F32 R16, R4, R10, R120 ;  /* 0x0000000a0410723c */ /* 0x000fe20000001878 */
[----:B------:R-:W1:Y:S03]  /*5310*/  LDSM.16.MT88.4 R8, [R228+0x4000] ;  /* 0x00400000e408783b */ /* 0x000e660000004200 */
[----:B------:R-:W-:-:S02]  /*5320*/  IMAD.MOV.U32 R138, RZ, RZ, R139 ;  /* 0x000000ffff8a7224 */ /* 0x000fc400078e008b */
[----:B------:R-:W-:Y:S01]  /*5330*/  IMAD.MOV.U32 R139, RZ, RZ, R140 ;  /* 0x000000ffff8b7224 */ /* 0x000fe200078e008c */
[----:B------:R-:W-:Y:S01]  /*5340*/  MOV R140, R141 ;  /* 0x0000008d008c7202 */ /* 0x000fe20000000f00 */
[----:B------:R-:W-:Y:S02]  /*5350*/  IMAD.MOV.U32 R141, RZ, RZ, R142 ;  /* 0x000000ffff8d7224 */ /* 0x000fe400078e008e */
[----:B------:R-:W-:Y:S01]  /*5360*/  IMAD.MOV.U32 R142, RZ, RZ, R143 ;  /* 0x000000ffff8e7224 */ /* 0x000fe200078e008f */
[----:B------:R-:W-:Y:S01]  /*5370*/  MOV R143, R164 ;  /* 0x000000a4008f7202 */ /* 0x000fe20000000f00 */
[----:B------:R-:W-:Y:S02]  /*5380*/  IMAD.MOV.U32 R164, RZ, RZ, R166 ;  /* 0x000000ffffa47224 */ /* 0x000fe400078e00a6 */
[----:B------:R-:W-:Y:S01]  /*5390*/  IMAD.MOV.U32 R166, RZ, RZ, R167 ;  /* 0x000000ffffa67224 */ /* 0x000fe200078e00a7 */
[----:B------:R-:W-:Y:S01]  /*53a0*/  MOV R167, R144 ;  /* 0x0000009000a77202 */ /* 0x000fe20000000f00 */
        /* <DEDUP_REMOVED lines=9> */
[--C-:B------:R-:W-:Y:S01]  /*5440*/  FFMA.FTZ R79, R79, c[0x0][0x2d0], -R0.reuse ;  /* 0x0000b4004f4f7a23 */ /* 0x100fe20000010800 */
[----:B------:R2:W5:Y:S01]  /*5450*/  LDL.LU R159, [R1+0x80] ;  /* 0x00008000019f7983 */ /* 0x0005620000300800 */
[C---:B-1----:R-:W-:Y:S08]  /*5460*/  HMMA.16816.F32 R44, R4.reuse, R8, R124 ;  /* 0x00000008042c723c */ /* 0x042ff0000000187c */
[C---:B------:R-:W-:Y:S01]  /*5470*/  HMMA.16816.F32 R64, R4.reuse, R10, R116 ;  /* 0x0000000a0440723c */ /* 0x040fe20000001874 */
[----:B------:R-:W1:Y:S07]  /*5480*/  LDSM.16.MT88.4 R8, [R227+0x4000] ;  /* 0x00400000e308783b */ /* 0x000e6e0000004200 */
        /* <DEDUP_REMOVED lines=13> */
[----:B------:R-:W-:Y:S01]  /*5560*/  HMMA.16816.F32 R104, R4, R10, R72 ;  /* 0x0000000a0468723c */ /* 0x000fe20000001848 */
[----:B------:R-:W1:Y:S01]  /*5570*/  LDSM.16.MT88.4 R8, [R230+0x7000] ;  /* 0x00700000e608783b */ /* 0x000e620000004200 */
[----:B------:R3:W-:Y:S02]  /*5580*/  MUFU.EX2 R82, R3 ;  /* 0x0000000300527308 */ /* 0x0007e40000000800 */
[----:B---3--:R-:W-:-:S02]  /*5590*/  FFMA.FTZ R3, R138, c[0x0][0x2d0], -R0 ;  /* 0x0000b4008a037a23 */ /* 0x008fc40000010800 */
[----:B------:R-:W-:Y:S02]  /*55a0*/  IMAD.MOV.U32 R138, RZ, RZ, R139 ;  /* 0x000000ffff8a7224 */ /* 0x000fe400078e008b */
[----:B------:R-:W-:Y:S02]  /*55b0*/  IMAD.MOV.U32 R139, RZ, RZ, R140 ;  /* 0x000000ffff8b7224 */ /* 0x000fe400078e008c */
[----:B------:R3:W4:Y:S01]  /*55c0*/  MUFU.EX2 R81, R3 ;  /* 0x0000000300517308 */ /* 0x0007220000000800 */
[----:B------:R-:W-:Y:S01]  /*55d0*/  MOV R140, R141 ;  /* 0x0000008d008c7202 */ /* 0x000fe20000000f00 */
[----:B------:R-:W-:Y:S02]  /*55e0*/  IMAD.MOV.U32 R141, RZ, RZ, R142 ;  /* 0x000000ffff8d7224 */ /* 0x000fe400078e008e */
[----:B------:R-:W-:Y:S01]  /*55f0*/  IMAD.MOV.U32 R142, RZ, RZ, R143 ;  /* 0x000000ffff8e7224 */ /* 0x000fe200078e008f */
[----:B------:R-:W-:Y:S01]  /*5600*/  MOV R143, R164 ;  /* 0x000000a4008f7202 */ /* 0x000fe20000000f00 */
[----:B------:R-:W-:-:S02]  /*5610*/  IMAD.MOV.U32 R164, RZ, RZ, R166 ;  /* 0x000000ffffa47224 */ /* 0x000fc400078e00a6 */
[----:B------:R-:W-:Y:S01]  /*5620*/  IMAD.MOV.U32 R166, RZ, RZ, R167 ;  /* 0x000000ffffa67224 */ /* 0x000fe200078e00a7 */
[----:B------:R-:W-:Y:S01]  /*5630*/  MOV R167, R144 ;  /* 0x0000009000a77202 */ /* 0x000fe20000000f00 */
[----:B---3--:R-:W-:Y:S02]  /*5640*/  FFMA.FTZ R3, R138, c[0x0][0x2d0], -R0 ;  /* 0x0000b4008a037a23 */ /* 0x008fe40000010800 */
[----:B------:R-:W-:Y:S01]  /*5650*/  IMAD.MOV.U32 R138, RZ, RZ, R139 ;  /* 0x000000ffff8a7224 */ /* 0x000fe200078e008b */
[----:B------:R-:W-:Y:S01]  /*5660*/  MOV R139, R140 ;  /* 0x0000008c008b7202 */ /* 0x000fe20000000f00 */
[----:B------:R3:W-:Y:S01]  /*5670*/  MUFU.EX2 R89, R3 ;  /* 0x0000000300597308 */ /* 0x0007e20000000800 */
[----:B------:R-:W-:Y:S01]  /*5680*/  IMAD.MOV.U32 R140, RZ, RZ, R141 ;  /* 0x000000ffff8c7224 */ /* 0x000fe200078e008d */
[----:B-1----:R-:W-:Y:S01]  /*5690*/  HMMA.16816.F32 R36, R4, R8, R36 ;  /* 0x000000080424723c */ /* 0x002fe20000001824 */
[----:B------:R-:W-:Y:S01]  /*56a0*/  IMAD.MOV.U32 R141, RZ, RZ, R142 ;  /* 0x000000ffff8d7224 */ /* 0x000fe200078e008e */
[----:B------:R-:W-:Y:S01]  /*56b0*/  MOV R142, R143 ;  /* 0x0000008f008e7202 */ /* 0x000fe20000000f00 */
[----:B------:R-:W-:-:S02]  /*56c0*/  IMAD.MOV.U32 R144, RZ, RZ, R145 ;  /* 0x000000ffff907224 */ /* 0x000fc400078e0091 */
[----:B------:R-:W-:Y:S02]  /*56d0*/  IMAD.MOV.U32 R143, RZ, RZ, R164 ;  /* 0x000000ffff8f7224 */ /* 0x000fe400078e00a4 */
[----:B------:R-:W-:Y:S01]  /*56e0*/  IMAD.MOV.U32 R164, RZ, RZ, R166 ;  /* 0x000000ffffa47224 */ /* 0x000fe200078e00a6 */
[----:B------:R-:W-:Y:S01]  /*56f0*/  MOV R166, R167 ;  /* 0x000000a700a67202 */ /* 0x000fe20000000f00 */
[----:B------:R-:W-:Y:S01]  /*5700*/  HMMA.16816.F32 R92, R4, R10, R12 ;  /* 0x0000000a045c723c */ /* 0x000fe2000000180c */
[----:B---3--:R-:W-:Y:S01]  /*5710*/  FFMA.FTZ R3, R138, c[0x0][0x2d0], -R0 ;  /* 0x0000b4008a037a23 */ /* 0x008fe20000010800 */
[----:B------:R-:W1:Y:S01]  /*5720*/  LDSM.16.MT88.4 R8, [R224+0x1800] ;  /* 0x00180000e008783b */ /* 0x000e620000004200 */
[----:B------:R-:W-:Y:S02]  /*5730*/  IMAD.MOV.U32 R138, RZ, RZ, R139 ;  /* 0x000000ffff8a7224 */ /* 0x000fe400078e008b */
[----:B------:R3:W-:Y:S01]  /*5740*/  MUFU.EX2 R75, R3 ;  /* 0x00000003004b7308 */ /* 0x0007e20000000800 */
[----:B------:R-:W-:Y:S01]  /*5750*/  IMAD.MOV.U32 R139, RZ, RZ, R140 ;  /* 0x000000ffff8b7224 */ /* 0x000fe200078e008c */
[----:B------:R-:W-:Y:S01]  /*5760*/  MOV R140, R141 ;  /* 0x0000008d008c7202 */ /* 0x000fe20000000f00 */
[----:B------:R-:W-:-:S02]  /*5770*/  IMAD.MOV.U32 R167, RZ, RZ, R144 ;  /* 0x000000ffffa77224 */ /* 0x000fc400078e0090 */
[----:B------:R-:W-:Y:S02]  /*5780*/  IMAD.MOV.U32 R141, RZ, RZ, R142 ;  /* 0x000000ffff8d7224 */ /* 0x000fe400078e008e */
[----:B------:R-:W-:Y:S01]  /*5790*/  IMAD.MOV.U32 R142, RZ, RZ, R143 ;  /* 0x000000ffff8e7224 */ /* 0x000fe200078e008f */
[----:B------:R-:W-:Y:S01]  /*57a0*/  MOV R143, R164 ;  /* 0x000000a4008f7202 */ /* 0x000fe20000000f00 */
[----:B------:R-:W-:Y:S02]  /*57b0*/  IMAD.MOV.U32 R164, RZ, RZ, R166 ;  /* 0x000000ffffa47224 */ /* 0x000fe400078e00a6 */
[----:B---3--:R-:W-:-:S04]  /*57c0*/  FADD.FTZ R3, R102, R213 ;  /* 0x000000d566037221 */ /* 0x008fc80000010000 */
[----:B------:R-:W-:Y:S02]  /*57d0*/  FADD.FTZ R6, R103, R3 ;  /* 0x0000000367067221 */ /* 0x000fe40000010000 */
[----:B------:R-:W-:Y:S01]  /*57e0*/  FFMA.FTZ R3, R138, c[0x0][0x2d0], -R2 ;  /* 0x0000b4008a037a23 */ /* 0x000fe20000010802 */
[----:B------:R-:W-:Y:S01]  /*57f0*/  MOV R138, R139 ;  /* 0x0000008b008a7202 */ /* 0x000fe20000000f00 */
[----:B------:R-:W-:Y:S02]  /*5800*/  IMAD.MOV.U32 R145, RZ, RZ, R146 ;  /* 0x000000ffff917224 */ /* 0x000fe400078e0092 */
[----:B------:R-:W-:Y:S02]  /*5810*/  IMAD.MOV.U32 R166, RZ, RZ, R167 ;  /* 0x000000ffffa67224 */ /* 0x000fe400078e00a7 */
[----:B------:R-:W-:Y:S02]  /*5820*/  IMAD.MOV.U32 R139, RZ, RZ, R140 ;  /* 0x000000ffff8b7224 */ /* 0x000fe400078e008c */
[----:B------:R-:W-:Y:S01]  /*5830*/  IMAD.MOV.U32 R140, RZ, RZ, R141 ;  /* 0x000000ffff8c7224 */ /* 0x000fe200078e008d */
[----:B------:R-:W-:Y:S01]  /*5840*/  MOV R141, R142 ;  /* 0x0000008e008d7202 */ /* 0x000fe20000000f00 */
[----:B------:R-:W-:-:S02]  /*5850*/  IMAD.MOV.U32 R142, RZ, RZ, R143 ;  /* 0x000000ffff8e7224 */ /* 0x000fc400078e008f */
[----:B------:R-:W-:Y:S02]  /*5860*/  IMAD.MOV.U32 R144, RZ, RZ, R145 ;  /* 0x000000ffff907224 */ /* 0x000fe400078e0091 */
[----:B------:R-:W-:Y:S01]  /*5870*/  IMAD.MOV.U32 R143, RZ, RZ, R164 ;  /* 0x000000ffff8f7224 */ /* 0x000fe200078e00a4 */
[----:B------:R-:W-:Y:S01]  /*5880*/  MOV R164, R166 ;  /* 0x000000a600a47202 */ /* 0x000fe20000000f00 */
[----:B------:R-:W-:Y:S01]  /*5890*/  FFMA.FTZ R4, R215, c[0x0][0x2d0], -R2 ;  /* 0x0000b400d7047a23 */ /* 0x000fe20000010802 */
[----:B------:R3:W-:Y:S01]  /*58a0*/  MUFU.EX2 R166, R3 ;  /* 0x0000000300a67308 */ /* 0x0007e20000000800 */
[----:B------:R-:W-:Y:S02]  /*58b0*/  MOV R167, R144 ;  /* 0x0000009000a77202 */ /* 0x000fe40000000f00 */
[----:B------:R-:W-:Y:S01]  /*58c0*/  MOV R146, R147 ;  /* 0x0000009300927202 */ /* 0x000fe20000000f00 */
[----:B------:R-:W-:-:S04]  /*58d0*/  IMAD.MOV.U32 R147, RZ, RZ, R208 ;  /* 0x000000ffff937224 */ /* 0x000fc800078e00d0 */
[----:B------:R1:W-:Y:S01]  /*58e0*/  MUFU.EX2 R80, R4 ;  /* 0x0000000400507308 */ /* 0x0003e20000000800 */
[----:B------:R-:W-:Y:S02]  /*58f0*/  IMAD.MOV.U32 R208, RZ, RZ, R209 ;  /* 0x000000ffffd07224 */ /* 0x000fe400078e00d1 */
[----:B---3--:R-:W-:Y:S02]  /*5900*/  FFMA.FTZ R3, R138, c[0x0][0x2d0], -R2 ;  /* 0x0000b4008a037a23 */ /* 0x008fe40000010802 */
[----:B------:R-:W-:Y:S02]  /*5910*/  IMAD.MOV.U32 R138, RZ, RZ, R139 ;  /* 0x000000ffff8a7224 */ /* 0x000fe400078e008b */
[----:B------:R-:W-:Y:S01]  /*5920*/  IMAD.MOV.U32 R139, RZ, RZ, R140 ;  /* 0x000000ffff8b7224 */ /* 0x000fe200078e008c */
[----:B------:R-:W-:Y:S01]  /*5930*/  MOV R140, R141 ;  /* 0x0000008d008c7202 */ /* 0x000fe20000000f00 */
[----:B------:R-:W-:Y:S02]  /*5940*/  IMAD.MOV.U32 R141, RZ, RZ, R142 ;  /* 0x000000ffff8d7224 */ /* 0x000fe400078e008e */
[----:B-1----:R-:W-:-:S02]  /*5950*/  FFMA.FTZ R4, R165, c[0x0][0x2d0], -R2 ;  /* 0x0000b400a5047a23 */ /* 0x002fc40000010802 */
[----:B------:R-:W-:Y:S01]  /*5960*/  IMAD.MOV.U32 R142, RZ, RZ, R143 ;  /* 0x000000ffff8e7224 */ /* 0x000fe200078e008f */
[----:B------:R-:W-:Y:S01]  /*5970*/  MOV R143, R164 ;  /* 0x000000a4008f7202 */ /* 0x000fe20000000f00 */
[----:B------:R-:W-:Y:S01]  /*5980*/  IMAD.MOV.U32 R164, RZ, RZ, R167 ;  /* 0x000000ffffa47224 */ /* 0x000fe200078e00a7 */
[----:B------:R-:W-:Y:S01]  /*5990*/  MOV R209, R210 ;  /* 0x000000d200d17202 */ /* 0x000fe20000000f00 */
[----:B------:R-:W-:Y:S01]  /*59a0*/  MUFU.EX2 R167, R3 ;  /* 0x0000000300a77308 */ /* 0x000fe20000000800 */
[----:B------:R-:W-:Y:S01]  /*59b0*/  IMAD.MOV.U32 R210, RZ, RZ, R211 ;  /* 0x000000ffffd27224 */ /* 0x000fe200078e00d3 */
[----:B------:R-:W-:Y:S01]  /*59c0*/  MOV R145, R146 ;  /* 0x0000009200917202 */ /* 0x000fe20000000f00 */
[----:B------:R-:W-:Y:S01]  /*59d0*/  IMAD.MOV.U32 R211, RZ, RZ, R152 ;  /* 0x000000ffffd37224 */ /* 0x000fe200078e0098 */
[----:B------:R-:W-:Y:S01]  /*59e0*/  MOV R152, R153 ;  /* 0x0000009900987202 */ /* 0x000fe20000000f00 */
[----:B------:R-:W-:-:S03]  /*59f0*/  IMAD.MOV.U32 R146, RZ, RZ, R147 ;  /* 0x000000ffff927224 */ /* 0x000fc600078e0093 */
[----:B------:R4:W1:Y:S01]  /*5a00*/  MUFU.EX2 R165, R4 ;  /* 0x0000000400a57308 */ /* 0x0008620000000800 */
[----:B------:R-:W-:Y:S01]  /*5a10*/  IMAD.MOV.U32 R147, RZ, RZ, R208 ;  /* 0x000000ffff937224 */ /* 0x000fe200078e00d0 */
[----:B------:R-:W-:Y:S01]  /*5a20*/  MOV R208, R209 ;  /* 0x000000d100d07202 */ /* 0x000fe20000000f00 */
[----:B------:R-:W-:Y:S02]  /*5a30*/  IMAD.MOV.U32 R153, RZ, RZ, R158 ;  /* 0x000000ffff997224 */ /* 0x000fe400078e009e */
[----:B------:R-:W-:Y:S01]  /*5a40*/  IMAD.MOV.U32 R209, RZ, RZ, R210 ;  /* 0x000000ffffd17224 */ /* 0x000fe200078e00d2 */
[----:B------:R2:W5:Y:S01]  /*5a50*/  LDL.LU R158, [R1+0x7c] ;  /* 0x00007c00019e7983 */ /* 0x0005620000300800 */
[----:B------:R-:W-:Y:S01]  /*5a60*/  IMAD.MOV.U32 R210, RZ, RZ, R211 ;  /* 0x000000ffffd27224 */ /* 0x000fe200078e00d3 */
[----:B------:R-:W-:Y:S01]  /*5a70*/  MOV R211, R152 ;  /* 0x0000009800d37202 */ /* 0x000fe20000000f00 */
[----:B------:R-:W-:Y:S02]  /*5a80*/  IMAD.MOV.U32 R144, RZ, RZ, R145 ;  /* 0x000000ffff907224 */ /* 0x000fe400078e0091 */
[----:B------:R-:W-:Y:S01]  /*5a90*/  IMAD.MOV.U32 R145, RZ, RZ, R146 ;  /* 0x000000ffff917224 */ /* 0x000fe200078e0092 */
[----:B------:R-:W-:Y:S01]  /*5aa0*/  MOV R146, R147 ;  /* 0x0000009300927202 */ /* 0x000fe20000000f00 */
[----:B------:R-:W-:-:S02]  /*5ab0*/  FADD.FTZ R5, R150, R212 ;  /* 0x000000d496057221 */ /* 0x000fc40000010000 */
[----:B------:R-:W-:Y:S02]  /*5ac0*/  IMAD.MOV.U32 R152, RZ, RZ, R153 ;  /* 0x000000ffff987224 */ /* 0x000fe400078e0099 */
[----:B------:R-:W-:Y:S02]  /*5ad0*/  IMAD.MOV.U32 R153, RZ, RZ, R222 ;  /* 0x000000ffff997224 */ /* 0x000fe400078e00de */
[----:B------:R-:W-:Y:S01]  /*5ae0*/  IMAD.MOV.U32 R147, RZ, RZ, R208 ;  /* 0x000000ffff937224 */ /* 0x000fe200078e00d0 */
[----:B------:R-:W-:Y:S01]  /*5af0*/  MOV R222, R157 ;  /* 0x0000009d00de7202 */ /* 0x000fe20000000f00 */
[----:B------:R-:W-:Y:S01]  /*5b00*/  IMAD.MOV.U32 R208, RZ, RZ, R209 ;  /* 0x000000ffffd07224 */ /* 0x000fe200078e00d1 */
[----:B------:R-:W-:Y:S01]  /*5b10*/  MOV R209, R210 ;  /* 0x000000d200d17202 */ /* 0x000fe20000000f00 */
[----:B------:R-:W-:Y:S01]  /*5b20*/  FADD.FTZ R5, R151, R5 ;  /* 0x0000000597057221 */ /* 0x000fe20000010000 */
[----:B----4-:R-:W-:Y:S01]  /*5b30*/  F2FP.PACK_AB R4, R81, R82 ;  /* 0x000000525104723e */ /* 0x010fe200000000ff */
[----:B------:R-:W-:Y:S01]  /*5b40*/  IMAD.MOV.U32 R210, RZ, RZ, R211 ;  /* 0x000000ffffd27224 */ /* 0x000fe200078e00d3 */
[----:B-1----:R-:W-:Y:S01]  /*5b50*/  F2FP.PACK_AB R7, R165, R167 ;  /* 0x000000a7a507723e */ /* 0x002fe200000000ff */
[----:B------:R-:W-:Y:S01]  /*5b60*/  IMAD.MOV.U32 R211, RZ, RZ, R152 ;  /* 0x000000ffffd37224 */ /* 0x000fe200078e0098 */
[----:B------:R-:W-:Y:S01]  /*5b70*/  MOV R152, R153 ;  /* 0x0000009900987202 */ /* 0x000fe20000000f00 */
[----:B------:R-:W-:Y:S01]  /*5b80*/  FADD.FTZ R3, R148, R6 ;  /* 0x0000000694037221 */ /* 0x000fe20000010000 */
[----:B------:R-:W-:Y:S01]  /*5b90*/  F2FP.PACK_AB R6, R75, R89 ;  /* 0x000000594b06723e */ /* 0x000fe200000000ff */
[----:B------:R-:W-:Y:S01]  /*5ba0*/  FADD.FTZ R12, R214, R5 ;  /* 0x00000005d60c7221 */ /* 0x000fe20000010000 */
[----:B------:R-:W-:Y:S01]  /*5bb0*/  F2FP.PACK_AB R5, R166, R80 ;  /* 0x00000050a605723e */ /* 0x000fe200000000ff */
[----:B------:R-:W-:Y:S01]  /*5bc0*/  IMAD.MOV.U32 R153, RZ, RZ, R222 ;  /* 0x000000ffff997224 */ /* 0x000fe200078e00de */
[----:B------:R2:W5:Y:S01]  /*5bd0*/  LDL.LU R157, [R1+0x78] ;  /* 0x00007800019d7983 */ /* 0x0005620000300800 */
[--C-:B------:R-:W-:Y:S01]  /*5be0*/  FFMA.FTZ R83, R138, c[0x0][0x2d0], -R0.reuse ;  /* 0x0000b4008a537a23 */ /* 0x100fe20000010800 */
[----:B------:R-:W-:Y:S01]  /*5bf0*/  MOV R138, R144 ;  /* 0x00000090008a7202 */ /* 0x000fe20000000f00 */
[----:B------:R-:W-:-:S02]  /*5c00*/  FFMA.FTZ R14, R140, c[0x0][0x2d0], -R0 ;  /* 0x0000b4008c0e7a23 */ /* 0x000fc40000010800 */
[----:B------:R-:W-:Y:S02]  /*5c10*/  IMAD.MOV.U32 R144, RZ, RZ, R152 ;  /* 0x000000ffff907224 */ /* 0x000fe400078e0098 */
[--C-:B------:R-:W-:Y:S02]  /*5c20*/  FFMA.FTZ R15, R139, c[0x0][0x2d0], -R0.reuse ;  /* 0x0000b4008b0f7a23 */ /* 0x100fe40000010800 */
[----:B------:R-:W-:Y:S02]  /*5c30*/  IMAD.MOV.U32 R140, RZ, RZ, R147 ;  /* 0x000000ffff8c7224 */ /* 0x000fe400078e0093 */
[----:B------:R-:W-:Y:S01]  /*5c40*/  IMAD.MOV.U32 R152, RZ, RZ, R153 ;  /* 0x000000ffff987224 */ /* 0x000fe200078e0099 */
[----:B------:R-:W-:Y:S01]  /*5c50*/  MOV R153, R154 ;  /* 0x0000009a00997202 */ /* 0x000fe20000000f00 */
[----:B------:R-:W-:Y:S02]  /*5c60*/  IMAD.MOV.U32 R139, RZ, RZ, R145 ;  /* 0x000000ffff8b7224 */ /* 0x000fe400078e0091 */
[----:B------:R-:W-:-:S02]  /*5c70*/  FFMA.FTZ R88, R146, c[0x0][0x2d0], -R0 ;  /* 0x0000b40092587a23 */ /* 0x000fc40000010800 */
[----:B------:R-:W-:Y:S01]  /*5c80*/  IMAD.MOV.U32 R147, RZ, RZ, R155 ;  /* 0x000000ffff937224 */ /* 0x000fe200078e009b */
[----:B------:R-:W-:Y:S01]  /*5c90*/  MOV R155, R217 ;  /* 0x000000d9009b7202 */ /* 0x000fe20000000f00 */
[----:B------:R-:W-:Y:S01]  /*5ca0*/  IMAD.MOV.U32 R154, RZ, RZ, R216 ;  /* 0x000000ffff9a7224 */ /* 0x000fe200078e00d8 */
[----:B------:R-:W-:Y:S01]  /*5cb0*/  HMMA.16816.F32 R212, R4, R10, R32 ;  /* 0x0000000a04d4723c */ /* 0x000fe20000001820 */
[----:B------:R-:W-:Y:S02]  /*5cc0*/  IMAD.MOV.U32 R146, RZ, RZ, R218 ;  /* 0x000000ffff927224 */ /* 0x000fe400078e00da */
[----:B------:R-:W-:-:S05]  /*5cd0*/  IMAD.MOV.U32 R145, RZ, RZ, R219 ;  /* 0x000000ffff917224 */ /* 0x000fca00078e00db */
[----:B------:R-:W-:Y:S01]  /*5ce0*/  HMMA.16816.F32 R216, R4, R8, R60 ;  /* 0x0000000804d8723c */ /* 0x000fe2000000183c */
[----:B------:R-:W1:Y:S01]  /*5cf0*/  LDSM.16.MT88.4 R8, [R228+0x1800] ;  /* 0x00180000e408783b */ /* 0x000e620000004200 */
[----:B------:R-:W-:Y:S01]  /*5d00*/  IMAD.MOV.U32 R137, RZ, RZ, R164 ;  /* 0x000000ffff897224 */ /* 0x000fe200078e00a4 */
[----:B------:R-:W-:Y:S01]  /*5d10*/  MOV R164, R211 ;  /* 0x000000d300a47202 */ /* 0x000fe20000000f00 */
[--C-:B------:R-:W-:Y:S01]  /*5d20*/  FFMA.FTZ R74, R141, c[0x0][0x2d0], -R0.reuse ;  /* 0x0000b4008d4a7a23 */ /* 0x100fe20000010800 */
[----:B------:R-:W-:Y:S01]  /*5d30*/  MOV R141, R208 ;  /* 0x000000d0008d7202 */ /* 0x000fe20000000f00 */
[--C-:B------:R-:W-:Y:S02]  /*5d40*/  FFMA.FTZ R73, R142, c[0x0][0x2d0], -R0.reuse ;  /* 0x0000b4008e497a23 */ /* 0x100fe40000010800 */
[----:B------:R-:W-:Y:S02]  /*5d50*/  FFMA.FTZ R72, R143, c[0x0][0x2d0], -R0 ;  /* 0x0000b4008f487a23 */ /* 0x000fe40000010800 */
[----:B------:R-:W-:-:S02]  /*5d60*/  IMAD.MOV.U32 R61, RZ, RZ, R164 ;  /* 0x000000ffff3d7224 */ /* 0x000fc400078e00a4 */
[----:B------:R-:W-:Y:S02]  /*5d70*/  IMAD.MOV.U32 R142, RZ, RZ, R209 ;  /* 0x000000ffff8e7224 */ /* 0x000fe400078e00d1 */
[----:B------:R-:W-:Y:S02]  /*5d80*/  IMAD.MOV.U32 R143, RZ, RZ, R210 ;  /* 0x000000ffff8f7224 */ /* 0x000fe400078e00d2 */
[----:B------:R-:W-:Y:S02]  /*5d90*/  IMAD.MOV.U32 R164, RZ, RZ, R152 ;  /* 0x000000ffffa47224 */ /* 0x000fe400078e0098 */
[----:B------:R-:W-:Y:S02]  /*5da0*/  IMAD.MOV.U32 R62, RZ, RZ, R153 ;  /* 0x000000ffff3e7224 */ /* 0x000fe400078e0099 */
[----:B------:R-:W-:Y:S02]  /*5db0*/  IMAD.MOV.U32 R103, RZ, RZ, R154 ;  /* 0x000000ffff677224 */ /* 0x000fe400078e009a */
[----:B------:R-:W-:Y:S01]  /*5dc0*/  IMAD.MOV.U32 R0, RZ, RZ, R155 ;  /* 0x000000ffff007224 */ /* 0x000fe200078e009b */
[C---:B-1----:R-:W-:Y:S08]  /*5dd0*/  HMMA.16816.F32 R208, R4.reuse, R8, R56 ;  /* 0x0000000804d0723c */ /* 0x042ff00000001838 */
[----:B------:R-:W-:Y:S01]  /*5de0*/  HMMA.16816.F32 R152, R4, R10, R28 ;  /* 0x0000000a0498723c */ /* 0x000fe2000000181c */
[----:B------:R-:W1:Y:S01]  /*5df0*/  LDSM.16.MT88.4 R8, [R227+0x1800] ;  /* 0x00180000e308783b */ /* 0x000e620000004200 */
[----:B------:R-:W-:Y:S01]  /*5e00*/  FADD.FTZ R13, R149, R3 ;  /* 0x00000003950d7221 */ /* 0x000fe20000010000 */
[----:B------:R-:W-:Y:S01]  /*5e10*/  MOV R102, R142 ;  /* 0x0000008e00667202 */ /* 0x000fe20000000f00 */
[----:B------:R-:W-:-:S02]  /*5e20*/  IMAD.MOV.U32 R35, RZ, RZ, R140 ;  /* 0x000000ffff237224 */ /* 0x000fc400078e008c */
[----:B------:R-:W-:Y:S02]  /*5e30*/  IMAD.MOV.U32 R60, RZ, RZ, R141 ;  /* 0x000000ffff3c7224 */ /* 0x000fe400078e008d */
[----:B------:R-:W-:Y:S01]  /*5e40*/  IMAD.MOV.U32 R3, RZ, RZ, R143 ;  /* 0x000000ffff037224 */ /* 0x000fe200078e008f */
[C---:B-1----:R-:W-:Y:S08]  /*5e50*/  HMMA.16816.F32 R148, R4.reuse, R8, R52 ;  /* 0x000000080494723c */ /* 0x042ff00000001834 */
[----:B------:R-:W-:Y:S01]  /*5e60*/  HMMA.16816.F32 R140, R4, R10, R24 ;  /* 0x0000000a048c723c */ /* 0x000fe20000001818 */
[----:B------:R-:W1:Y:S01]  /*5e70*/  LDSM.16.MT88.4 R8, [R230+0x1800] ;  /* 0x00180000e608783b */ /* 0x000e620000004200 */
[----:B------:R-:W-:Y:S01]  /*5e80*/  MOV R34, R75 ;  /* 0x0000004b00227202 */ /* 0x000fe20000000f00 */
[----:B------:R-:W-:Y:S01]  /*5e90*/  IMAD.MOV.U32 R57, RZ, RZ, R138 ;  /* 0x000000ffff397224 */ /* 0x000fe200078e008a */
[----:B------:R-:W-:Y:S01]  /*5ea0*/  MOV R58, R137 ;  /* 0x00000089003a7202 */ /* 0x000fe20000000f00 */
[----:B------:R-:W-:Y:S01]  /*5eb0*/  IMAD.MOV.U32 R33, RZ, RZ, R139 ;  /* 0x000000ffff217224 */ /* 0x000fe200078e008b */
[----:B------:R-:W-:Y:S01]  /*5ec0*/  MOV R75, R144 ;  /* 0x00000090004b7202 */ /* 0x000fe20000000f00 */
[----:B------:R-:W-:Y:S01]  /*5ed0*/  IMAD.MOV.U32 R31, RZ, RZ, R145 ;  /* 0x000000ffff1f7224 */ /* 0x000fe200078e0091 */
[----:B------:R-:W-:Y:S01]  /*5ee0*/  MOV R29, R147 ;  /* 0x00000093001d7202 */ /* 0x000fe20000000f00 */
[----:B------:R-:W-:-:S02]  /*5ef0*/  IMAD.MOV.U32 R30, RZ, RZ, R146 ;  /* 0x000000ffff1e7224 */ /* 0x000fc400078e0092 */
[C---:B-1----:R-:W-:Y:S08]  /*5f00*/  HMMA.16816.F32 R144, R4.reuse, R8, R48 ;  /* 0x000000080490723c */ /* 0x042ff00000001830 */
[----:B------:R-:W-:Y:S01]  /*5f10*/  HMMA.16816.F32 R136, R4, R10, R20 ;  /* 0x0000000a0488723c */ /* 0x000fe20000001814 */
[----:B------:R-:W1:Y:S01]  /*5f20*/  LDSM.16.MT88.4 R8, [R224+0x4800] ;  /* 0x00480000e008783b */ /* 0x000e620000004200 */
[----:B------:R-:W-:-:S02]  /*5f30*/  MOV R63, R89 ;  /* 0x00000059003f7202 */ /* 0x000fc40000000f00 */
[----:B------:R-:W-:-:S04]  /*5f40*/  MOV R56, R88 ;  /* 0x0000005800387202 */ /* 0x000fc80000000f00 */
[C---:B-1----:R-:W-:Y:S08]  /*5f50*/  HMMA.16816.F32 R96, R4.reuse, R8, R40 ;  /* 0x000000080460723c */ /* 0x042ff00000001828 */
[----:B------:R-:W-:Y:S01]  /*5f60*/  HMMA.16816.F32 R88, R4, R10, R16 ;  /* 0x0000000a0458723c */ /* 0x000fe20000001810 */
[----:B------:R-:W1:Y:S01]  /*5f70*/  LDSM.16.MT88.4 R8, [R228+0x4800] ;  /* 0x00480000e408783b */ /* 0x000e620000004200 */
[----:B------:R-:W-:-:S05]  /*5f80*/  IMAD.MOV.U32 R59, RZ, RZ, R34 ;  /* 0x000000ffff3b7224 */ /* 0x000fca00078e0022 */
[----:B------:R-:W-:Y:S01]  /*5f90*/  IMAD.MOV.U32 R19, RZ, RZ, R33 ;  /* 0x000000ffff137224 */ /* 0x000fe200078e0021 */
[----:B------:R-:W-:Y:S01]  /*5fa0*/  MOV R18, R35 ;  /* 0x0000002300127202 */ /* 0x000fe20000000f00 */
[C---:B-1----:R-:W-:Y:S08]  /*5fb0*/  HMMA.16816.F32 R44, R4.reuse, R8, R44 ;  /* 0x00000008042c723c */ /* 0x042ff0000000182c */
[C---:B------:R-:W-:Y:S01]  /*5fc0*/  HMMA.16816.F32 R32, R4.reuse, R10, R64 ;  /* 0x0000000a0420723c */ /* 0x040fe20000001840 */
[----:B------:R-:W1:Y:S07]  /*5fd0*/  LDSM.16.MT88.4 R8, [R227+0x4800] ;  /* 0x00480000e308783b */ /* 0x000e6e0000004200 */
[C---:B-1----:R-:W-:Y:S08]  /*5fe0*/  HMMA.16816.F32 R132, R4.reuse, R8, R132 ;  /* 0x000000080484723c */ /* 0x042ff00000001884 */
[----:B------:R-:W-:Y:S01]  /*5ff0*/  HMMA.16816.F32 R68, R4, R10, R68 ;  /* 0x0000000a0444723c */ /* 0x000fe20000001844 */
[----:B------:R-:W1:Y:S01]  /*6000*/  LDSM.16.MT88.4 R8, [R230+0x4800] ;  /* 0x00480000e608783b */ /* 0x000e620000004200 */
[----:B------:R-:W-:Y:S01]  /*6010*/  IMAD.MOV.U32 R17, RZ, RZ, R60 ;  /* 0x000000ffff117224 */ /* 0x000fe200078e003c */
[----:B------:R-:W-:Y:S01]  /*6020*/  MOV R22, R62 ;  /* 0x0000003e00167202 */ /* 0x000fe20000000f00 */
[----:B------:R-:W-:-:S02]  /*6030*/  IMAD.MOV.U32 R23, RZ, RZ, R61 ;  /* 0x000000ffff177224 */ /* 0x000fc400078e003d */
[----:B------:R-:W-:Y:S02]  /*6040*/  IMAD.MOV.U32 R16, RZ, RZ, R63 ;  /* 0x000000ffff107224 */ /* 0x000fe400078e003f */
[C---:B-1----:R-:W-:Y:S08]  /*6050*/  HMMA.16816.F32 R60, R4.reuse, R8, R128 ;  /* 0x00000008043c723c */ /* 0x042ff00000001880 */
[----:B------:R-:W-:Y:S01]  /*6060*/  HMMA.16816.F32 R52, R4, R10, R84 ;  /* 0x0000000a0434723c */ /* 0x000fe20000001854 */
[----:B------:R-:W1:Y:S01]  /*6070*/  LDSM.16.MT88.4 R8, [R224+0x7800] ;  /* 0x00780000e008783b */ /* 0x000e620000004200 */
[----:B------:R-:W-:Y:S01]  /*6080*/  IMAD.MOV.U32 R131, RZ, RZ, R29 ;  /* 0x000000ffff837224 */ /* 0x000fe200078e001d */
[----:B------:R-:W-:Y:S01]  /*6090*/  MOV R21, R30 ;  /* 0x0000001e00157202 */ /* 0x000fe20000000f00 */
[----:B------:R-:W-:-:S04]  /*60a0*/  IMAD.MOV.U32 R20, RZ, RZ, R31 ;  /* 0x000000ffff147224 */ /* 0x000fc800078e001f */
[C---:B-1----:R-:W-:Y:S08]  /*60b0*/  HMMA.16816.F32 R40, R4.reuse, R8, R124 ;  /* 0x000000080428723c */ /* 0x042ff0000000187c */
[----:B------:R-:W-:Y:S01]  /*60c0*/  HMMA.16816.F32 R28, R4, R10, R112 ;  /* 0x0000000a041c723c */ /* 0x000fe20000001870 */
[----:B------:R-:W1:Y:S01]  /*60d0*/  LDSM.16.MT88.4 R8, [R228+0x7800] ;  /* 0x00780000e408783b */ /* 0x000e620000004200 */
[----:B------:R-:W-:Y:S01]  /*60e0*/  MOV R85, R74 ;  /* 0x0000004a00557202 */ /* 0x000fe20000000f00 */
[----:B------:R-:W-:Y:S01]  /*60f0*/  IMAD.MOV.U32 R86, RZ, RZ, R73 ;  /* 0x000000ffff567224 */ /* 0x000fe200078e0049 */
[----:B------:R-:W-:Y:S01]  /*6100*/  MOV R126, R75 ;  /* 0x0000004b007e7202 */ /* 0x000fe20000000f00 */
[----:B------:R-:W-:-:S03]  /*6110*/  IMAD.MOV.U32 R87, RZ, RZ, R72 ;  /* 0x000000ffff577224 */ /* 0x000fc600078e0048 */
[C---:B-1----:R-:W-:Y:S08]  /*6120*/  HMMA.16816.F32 R72, R4.reuse, R8, R120 ;  /* 0x000000080448723c */ /* 0x042ff00000001878 */
[----:B------:R-:W-:Y:S01]  /*6130*/  HMMA.16816.F32 R64, R4, R10, R108 ;  /* 0x0000000a0440723c */ /* 0x000fe2000000186c */
[----:B------:R-:W1:Y:S01]  /*6140*/  LDSM.16.MT88.4 R8, [R227+0x7800] ;  /* 0x00780000e308783b */ /* 0x000e620000004200 */
[----:B------:R-:W-:Y:S01]  /*6150*/  IMAD.MOV.U32 R128, RZ, RZ, R56 ;  /* 0x000000ffff807224 */ /* 0x000fe200078e0038 */
[----:B------:R-:W-:Y:S01]  /*6160*/  MOV R129, R57 ;  /* 0x0000003900817202 */ /* 0x000fe20000000f00 */
[----:B------:R-:W-:-:S02]  /*6170*/  IMAD.MOV.U32 R130, RZ, RZ, R58 ;  /* 0x000000ffff827224 */ /* 0x000fc400078e003a */
[----:B------:R-:W-:Y:S02]  /*6180*/  IMAD.MOV.U32 R84, RZ, RZ, R59 ;  /* 0x000000ffff547224 */ /* 0x000fe400078e003b */
[----:B------:R-:W-:Y:S01]  /*6190*/  FFMA.FTZ R0, R0, c[0x0][0x2d0], -R2 ;  /* 0x0000b40000007a23 */ /* 0x000fe20000010802 */
[C---:B-1----:R-:W-:Y:S08]  /*61a0*/  HMMA.16816.F32 R56, R4.reuse, R8, R116 ;  /* 0x000000080438723c */ /* 0x042ff00000001874 */
[----:B------:R-:W-:Y:S01]  /*61b0*/  HMMA.16816.F32 R48, R4, R10, R104 ;  /* 0x0000000a0430723c */ /* 0x000fe20000001868 */
[----:B------:R-:W1:Y:S01]  /*61c0*/  LDSM.16.MT88.4 R8, [R230+0x7800] ;  /* 0x00780000e608783b */ /* 0x000e620000004200 */
[----:B------:R-:W-:-:S02]  /*61d0*/  IMAD.MOV.U32 R127, RZ, RZ, R164 ;  /* 0x000000ffff7f7224 */ /* 0x000fc400078e00a4 */
[----:B------:R-:W-:Y:S02]  /*61e0*/  IMAD.MOV.U32 R125, RZ, RZ, R103 ;  /* 0x000000ffff7d7224 */ /* 0x000fe400078e0067 */
[----:B------:R3:W-:Y:S01]  /*61f0*/  MUFU.EX2 R103, R0 ;  /* 0x0000000000677308 */ /* 0x0007e20000000800 */
[----:B------:R-:W-:Y:S02]  /*6200*/  FFMA.FTZ R3, R3, c[0x0][0x2d0], -R2 ;  /* 0x0000b40003037a23 */ /* 0x000fe40000010802 */
[----:B---3--:R-:W-:Y:S01]  /*6210*/  FADD.FTZ R0, R126, R12 ;  /* 0x0000000c7e007221 */ /* 0x008fe20000010000 */
        /* <DEDUP_REMOVED lines=10> */
[C---:B-1----:R-:W-:Y:S01]  /*62c0*/  HMMA.16816.F32 R36, R4.reuse, R8, R36 ;  /* 0x000000080424723c */ /* 0x042fe20000001824 */
[----:B------:R-:W-:Y:S07]  /*62d0*/  MUFU.EX2 R107, R15 ;  /* 0x0000000f006b7308 */ /* 0x000fee0000000800 */
[----:B------:R-:W-:Y:S01]  /*62e0*/  HMMA.16816.F32 R24, R4, R10, R92 ;  /* 0x0000000a0418723c */ /* 0x000fe2000000185c */
[----:B------:R1:W-:Y:S01]  /*62f0*/  MUFU.EX2 R164, R14 ;  /* 0x0000000e00a47308 */ /* 0x0003e20000000800 */
[----:B------:R-:W-:Y:S05]  /*6300*/  LDSM.16.MT88.4 R8, [R227+0x2000] ;  /* 0x00200000e308783b */ /* 0x000fea0000004200 */
[----:B------:R-:W-:-:S02]  /*6310*/  FADD.FTZ R4, R102, R13 ;  /* 0x0000000d66047221 */ /* 0x000fc40000010000 */
[----:B------:R3:W4:Y:S02]  /*6320*/  MUFU.EX2 R102, R3 ;  /* 0x0000000300667308 */ /* 0x0007240000000800 */
[----:B------:R-:W-:Y:S01]  /*6330*/  FADD.FTZ R4, R19, R4 ;  /* 0x0000000413047221 */ /* 0x000fe20000010000 */
[----:B-1----:R-:W-:Y:S01]  /*6340*/  LDSM.16.MT88.4 R12, [R228+0x2000] ;  /* 0x00200000e40c783b */ /* 0x002fe20000004200 */
[----:B---3--:R-:W-:Y:S02]  /*6350*/  FADD.FTZ R3, R17, R0 ;  /* 0x0000000011037221 */ /* 0x008fe40000010000 */
[--C-:B------:R-:W-:Y:S02]  /*6360*/  FFMA.FTZ R0, R18, c[0x0][0x2d0], -R2.reuse ;  /* 0x0000b40012007a23 */ /* 0x100fe40000010802 */
[----:B------:R-:W1:Y:S02]  /*6370*/  LDSM.16.MT88.4 R16, [R224+0x2000] ;  /* 0x00200000e010783b */ /* 0x000e640000004200 */
[----:B------:R3:W-:Y:S08]  /*6380*/  MUFU.EX2 R104, R0 ;  /* 0x0000000000687308 */ /* 0x0007f00000000800 */
[----:B------:R-:W-:Y:S01]  /*6390*/  MUFU.EX2 R92, R83 ;  /* 0x00000053005c7308 */ /* 0x000fe20000000800 */
[----:B---3--:R-:W-:-:S07]  /*63a0*/  FFMA.FTZ R0, R125, c[0x0][0x2d0], -R2 ;  /* 0x0000b4007d007a23 */ /* 0x008fce0000010802 */
[----:B------:R-:W3:Y:S08]  /*63b0*/  MUFU.EX2 R106, R79 ;  /* 0x0000004f006a7308 */ /* 0x000ef00000000800 */
[----:B------:R-:W1:Y:S01]  /*63c0*/  MUFU.EX2 R105, R0 ;  /* 0x0000000000697308 */ /* 0x000e620000000800 */
[----:B------:R-:W-:Y:S01]  /*63d0*/  MOV R122, R128 ;  /* 0x00000080007a7202 */ /* 0x000fe20000000f00 */
[----:B------:R-:W-:-:S02]  /*63e0*/  IMAD.MOV.U32 R128, RZ, RZ, R129 ;  /* 0x000000ffff807224 */ /* 0x000fc400078e0081 */
[----:B------:R-:W-:Y:S01]  /*63f0*/  IMAD.MOV.U32 R129, RZ, RZ, R130 ;  /* 0x000000ffff817224 */ /* 0x000fe200078e0082 */
[----:B------:R-:W-:Y:S01]  /*6400*/  MOV R130, R131 ;  /* 0x0000008300827202 */ /* 0x000fe20000000f00 */
[----:B------:R-:W-:Y:S01]  /*6410*/  IMAD.MOV.U32 R131, RZ, RZ, R22 ;  /* 0x000000ffff837224 */ /* 0x000fe200078e0016 */
[----:B----4-:R-:W-:Y:S01]  /*6420*/  F2FP.PACK_AB R5, R102, R103 ;  /* 0x000000676605723e */ /* 0x010fe200000000ff */
[----:B------:R-:W-:Y:S01]  /*6430*/  FADD.FTZ R22, R77, R4 ;  /* 0x000000044d167221 */ /* 0x000fe20000010000 */
[----:B---3--:R-:W-:Y:S02]  /*6440*/  F2FP.PACK_AB R4, R106, R92 ;  /* 0x0000005c6a04723e */ /* 0x008fe400000000ff */
[----:B------:R-:W-:Y:S02]  /*6450*/  F2FP.PACK_AB R6, R164, R107 ;  /* 0x0000006ba406723e */ /* 0x000fe400000000ff */
[----:B-1----:R-:W-:Y:S01]  /*6460*/  F2FP.PACK_AB R7, R105, R104 ;  /* 0x000000686907723e */ /* 0x002fe200000000ff */
[----:B------:R-:W-:-:S02]  /*6470*/  FADD.FTZ R0, R76, R3 ;  /* 0x000000034c007221 */ /* 0x000fc40000010000 */
[--C-:B------:R-:W-:Y:S02]  /*6480*/  FFMA.FTZ R21, R21, c[0x0][0x2d0], -R2.reuse ;  /* 0x0000b40015157a23 */ /* 0x100fe40000010802 */
[--C-:B------:R-:W-:Y:S02]  /*6490*/  FFMA.FTZ R20, R20, c[0x0][0x2d0], -R2.reuse ;  /* 0x0000b40014147a23 */ /* 0x100fe40000010802 */
[--C-:B------:R-:W-:Y:S02]  /*64a0*/  FFMA.FTZ R3, R126, c[0x0][0x2d0], -R2.reuse ;  /* 0x0000b4007e037a23 */ /* 0x100fe40000010802 */
[----:B------:R-:W-:Y:S01]  /*64b0*/  FFMA.FTZ R23, R23, c[0x0][0x2d0], -R2 ;  /* 0x0000b40017177a23 */ /* 0x000fe20000010802 */
[----:B------:R-:W-:Y:S01]  /*64c0*/  MOV R113, R85 ;  /* 0x0000005500717202 */ /* 0x000fe20000000f00 */
[----:B------:R-:W-:Y:S01]  /*64d0*/  FADD.FTZ R2, R78, R0 ;  /* 0x000000004e027221 */ /* 0x000fe20000010000 */
[----:B------:R-:W-:Y:S01]  /*64e0*/  HMMA.16816.F32 R108, R4, R16, R216 ;  /* 0x00000010046c723c */ /* 0x000fe200000018d8 */
[----:B------:R-:W-:-:S02]  /*64f0*/  IMAD.MOV.U32 R112, RZ, RZ, R84 ;  /* 0x000000ffff707224 */ /* 0x000fc400078e0054 */
[----:B------:R-:W-:Y:S02]  /*6500*/  IMAD.MOV.U32 R114, RZ, RZ, R86 ;  /* 0x000000ffff727224 */ /* 0x000fe400078e0056 */
[----:B------:R-:W-:-:S03]  /*6510*/  IMAD.MOV.U32 R115, RZ, RZ, R87 ;  /* 0x000000ffff737224 */ /* 0x000fc600078e0057 */
[C---:B------:R-:W-:Y:S01]  /*6520*/  HMMA.16816.F32 R76, R4.reuse, R18, R212 ;  /* 0x00000012044c723c */ /* 0x040fe200000018d4 */
[----:B------:R-:W1:Y:S07]  /*6530*/  LDSM.16.MT88.4 R16, [R230+0x2000] ;  /* 0x00200000e610783b */ /* 0x000e6e0000004200 */
[C---:B------:R-:W-:Y:S08]  /*6540*/  HMMA.16816.F32 R116, R4.reuse, R12, R208 ;  /* 0x0000000c0474723c */ /* 0x040ff000000018d0 */
[C---:B------:R-:W-:Y:S01]  /*6550*/  HMMA.16816.F32 R84, R4.reuse, R14, R152 ;  /* 0x0000000e0454723c */ /* 0x040fe20000001898 */
[----:B------:R-:W3:Y:S07]  /*6560*/  LDSM.16.MT88.4 R12, [R224+0x5000] ;  /* 0x00500000e00c783b */ /* 0x000eee0000004200 */
[----:B------:R-:W-:Y:S01]  /*6570*/  HMMA.16816.F32 R140, R4, R10, R140 ;  /* 0x0000000a048c723c */ /* 0x000fe2000000188c */
[----:B------:R-:W-:-:S07]  /*6580*/  IMAD.MOV.U32 R123, RZ, RZ, R127 ;  /* 0x000000ffff7b7224 */ /* 0x000fce00078e007f */
[C---:B------:R-:W-:Y:S01]  /*6590*/  HMMA.16816.F32 R124, R4.reuse, R8, R148 ;  /* 0x00000008047c723c */ /* 0x040fe20000001894 */
[----:B------:R-:W4:Y:S01]  /*65a0*/  LDSM.16.MT88.4 R8, [R228+0x5000] ;  /* 0x00500000e408783b */ /* 0x000f220000004200 */
[----:B------:R-:W-:Y:S02]  /*65b0*/  IMAD.MOV.U32 R222, RZ, RZ, R156 ;  /* 0x000000ffffde7224 */ /* 0x000fe400078e009c */
[----:B------:R-:W-:Y:S01]  /*65c0*/  IMAD.MOV.U32 R95, RZ, RZ, R128 ;  /* 0x000000ffff5f7224 */ /* 0x000fe200078e0080 */
[----:B------:R-:W-:Y:S01]  /*65d0*/  MOV R128, R129 ;  /* 0x0000008100807202 */ /* 0x000fe20000000f00 */
[----:B------:R-:W-:Y:S01]  /*65e0*/  IMAD.MOV.U32 R129, RZ, RZ, R130 ;  /* 0x000000ffff817224 */ /* 0x000fe200078e0082 */
[----:B------:R-:W-:Y:S01]  /*65f0*/  MOV R0, R122 ;  /* 0x0000007a00007202 */ /* 0x000fe20000000f00 */
[----:B------:R-:W-:Y:S01]  /*6600*/  IMAD.MOV.U32 R121, RZ, RZ, R222 ;  /* 0x000000ffff797224 */ /* 0x000fe200078e00de */
[----:B------:R-:W-:Y:S01]  /*6610*/  MOV R130, R131 ;  /* 0x0000008300827202 */ /* 0x000fe20000000f00 */
[----:B------:R-:W-:Y:S01]  /*6620*/  IMAD.MOV.U32 R131, RZ, RZ, R220 ;  /* 0x000000ffff837224 */ /* 0x000fe200078e00dc */
[----:B------:R-:W-:Y:S01]  /*6630*/  MOV R122, R221 ;  /* 0x000000dd007a7202 */ /* 0x000fe20000000f00 */
[C---:B-1----:R-:W-:Y:S01]  /*6640*/  HMMA.16816.F32 R216, R4.reuse, R18, R136 ;  /* 0x0000001204d8723c */ /* 0x042fe20000001888 */
[----:B------:R-:W-:Y:S01]  /*6650*/  MOV R120, R223 ;  /* 0x000000df00787202 */ /* 0x000fe20000000f00 */
[----:B------:R-:W-:Y:S02]  /*6660*/  LDSM.16.MT88.4 R136, [R230+0x2800] ;  /* 0x00280000e688783b */ /* 0x000fe40000004200 */
[----:B------:R-:W-:Y:S01]  /*6670*/  MOV R153, R140 ;  /* 0x0000008c00997202 */ /* 0x000fe20000000f00 */
[----:B------:R-:W-:Y:S01]  /*6680*/  IMAD.MOV.U32 R152, RZ, RZ, R141 ;  /* 0x000000ffff987224 */ /* 0x000fe200078e008d */
[----:B------:R-:W-:Y:S01]  /*6690*/  MOV R94, R142 ;  /* 0x0000008e005e7202 */ /* 0x000fe20000000f00 */
[----:B------:R-:W-:Y:S01]  /*66a0*/  IMAD.MOV.U32 R93, RZ, RZ, R143 ;  /* 0x000000ffff5d7224 */ /* 0x000fe200078e008f */
[C---:B------:R-:W-:Y:S01]  /*66b0*/  HMMA.16816.F32 R220, R4.reuse, R16, R144 ;  /* 0x0000001004dc723c */ /* 0x040fe20000001890 */
[----:B------:R-:W1:Y:S04]  /*66c0*/  LDSM.16.MT88.4 R16, [R227+0x5000] ;  /* 0x00500000e310783b */ /* 0x000e680000004200 */
[----:B------:R2:W5:Y:S03]  /*66d0*/  LDL.LU R156, [R1+0x74] ;  /* 0x00007400019c7983 */ /* 0x0005660000300800 */
[C---:B---3--:R-:W-:Y:S08]  /*66e0*/  HMMA.16816.F32 R140, R4.reuse, R12, R96 ;  /* 0x0000000c048c723c */ /* 0x048ff00000001860 */
[C---:B------:R-:W-:Y:S01]  /*66f0*/  HMMA.16816.F32 R88, R4.reuse, R14, R88 ;  /* 0x0000000e0458723c */ /* 0x040fe20000001858 */
[----:B------:R-:W3:Y:S07]  /*6700*/  LDSM.16.MT88.4 R12, [R230+0x5000] ;  /* 0x00500000e60c783b */ /* 0x000eee0000004200 */
[C---:B----4-:R-:W-:Y:S08]  /*6710*/  HMMA.16816.F32 R148, R4.reuse, R8, R44 ;  /* 0x000000080494723c */ /* 0x050ff0000000182c */
[C---:B------:R-:W-:Y:S01]  /*6720*/  HMMA.16816.F32 R32, R4.reuse, R10, R32 ;  /* 0x0000000a0420723c */ /* 0x040fe20000001820 */
[----:B------:R-:W4:Y:S07]  /*6730*/  LDSM.16.MT88.4 R8, [R224+0x8000] ;  /* 0x00800000e008783b */ /* 0x000f2e0000004200 */
[C---:B-1----:R-:W-:Y:S08]  /*6740*/  HMMA.16816.F32 R44, R4.reuse, R16, R132 ;  /* 0x00000010042c723c */ /* 0x042ff00000001884 */
[C---:B------:R-:W-:Y:S08]  /*6750*/  HMMA.16816.F32 R68, R4.reuse, R18, R68 ;  /* 0x000000120444723c */ /* 0x040ff00000001844 */
[C---:B---3--:R-:W-:Y:S08]  /*6760*/  HMMA.16816.F32 R16, R4.reuse, R14, R52 ;  /* 0x0000000e0410723c */ /* 0x048ff00000001834 */
[C---:B------:R-:W-:Y:S01]  /*6770*/  HMMA.16816.F32 R60, R4.reuse, R12, R60 ;  /* 0x0000000c043c723c */ /* 0x040fe2000000183c */
[----:B------:R-:W1:Y:S07]  /*6780*/  LDSM.16.MT88.4 R12, [R227+0x8000] ;  /* 0x00800000e30c783b */ /* 0x000e6e0000004200 */
[----:B------:R-:W-:Y:S01]  /*6790*/  IMAD.MOV.U32 R98, RZ, RZ, R68 ;  /* 0x000000ffff627224 */ /* 0x000fe200078e0044 */
[----:B------:R-:W-:Y:S01]  /*67a0*/  MOV R97, R69 ;  /* 0x0000004500617202 */ /* 0x000fe20000000f00 */
[----:B------:R-:W-:Y:S01]  /*67b0*/  IMAD.MOV.U32 R96, RZ, RZ, R70 ;  /* 0x000000ffff607224 */ /* 0x000fe200078e0046 */
[----:B------:R-:W-:Y:S01]  /*67c0*/  MOV R83, R71 ;  /* 0x0000004700537202 */ /* 0x000fe20000000f00 */
[C---:B----4-:R-:W-:Y:S04]  /*67d0*/  HMMA.16816.F32 R212, R4.reuse, R10, R28 ;  /* 0x0000000a04d4723c */ /* 0x050fe8000000181c */
[----:B------:R-:W-:Y:S01]  /*67e0*/  IMAD.MOV.U32 R55, RZ, RZ, R16 ;  /* 0x000000ffff377224 */ /* 0x000fe200078e0010 */
[----:B------:R-:W-:Y:S01]  /*67f0*/  MOV R54, R17 ;  /* 0x0000001100367202 */ /* 0x000fe20000000f00 */
[----:B------:R-:W-:Y:S01]  /*6800*/  IMAD.MOV.U32 R53, RZ, RZ, R18 ;  /* 0x000000ffff357224 */ /* 0x000fe200078e0012 */
[----:B------:R-:W-:Y:S01]  /*6810*/  MOV R52, R19 ;  /* 0x0000001300347202 */ /* 0x000fe20000000f00 */
[----:B------:R-:W-:Y:S01]  /*6820*/  HMMA.16816.F32 R68, R4, R8, R40 ;  /* 0x000000080444723c */ /* 0x000fe20000001828 */
[----:B------:R-:W3:Y:S04]  /*6830*/  LDSM.16.MT88.4 R16, [R228+0x8000] ;  /* 0x00800000e410783b */ /* 0x000ee80000004200 */
[----:B------:R-:W4:Y:S01]  /*6840*/  LDSM.16.MT88.4 R8, [R230+0x8000] ;  /* 0x00800000e608783b */ /* 0x000f220000004200 */
[----:B------:R-:W-:Y:S01]  /*6850*/  IMAD.MOV.U32 R146, RZ, RZ, R0 ;  /* 0x000000ffff927224 */ /* 0x000fe200078e0000 */
[----:B------:R-:W-:Y:S01]  /*6860*/  MOV R0, R95 ;  /* 0x0000005f00007202 */ /* 0x000fe20000000f00 */
[----:B------:R-:W-:-:S04]  /*6870*/  IMAD.MOV.U32 R147, RZ, RZ, R120 ;  /* 0x000000ffff937224 */ /* 0x000fc800078e0078 */
[----:B------:R-:W-:-:S04]  /*6880*/  FADD.FTZ R0, R0, R22 ;  /* 0x0000001600007221 */ /* 0x000fc80000010000 */
[----:B------:R-:W-:Y:S01]  /*6890*/  FADD.FTZ R0, R147, R0 ;  /* 0x0000000093007221 */ /* 0x000fe20000010000 */
[C---:B-1----:R-:W-:Y:S01]  /*68a0*/  HMMA.16816.F32 R28, R4.reuse, R12, R56 ;  /* 0x0000000c041c723c */ /* 0x042fe20000001838 */
[----:B------:R-:W-:Y:S07]  /*68b0*/  LDSM.16.MT88.4 R56, [R227+0x5800] ;  /* 0x00580000e338783b */ /* 0x000fee0000004200 */
[C---:B------:R-:W-:Y:S08]  /*68c0*/  HMMA.16816.F32 R48, R4.reuse, R14, R48 ;  /* 0x0000000e0430723c */ /* 0x040ff00000001830 */
[C---:B---3--:R-:W-:Y:S08]  /*68d0*/  HMMA.16816.F32 R208, R4.reuse, R16, R72 ;  /* 0x0000001004d0723c */ /* 0x048ff00000001848 */
[C---:B------:R-:W-:Y:S08]  /*68e0*/  HMMA.16816.F32 R40, R4.reuse, R18, R64 ;  /* 0x000000120428723c */ /* 0x040ff00000001840 */
[C---:B----4-:R-:W-:Y:S08]  /*68f0*/  HMMA.16816.F32 R36, R4.reuse, R8, R36 ;  /* 0x000000080424723c */ /* 0x050ff00000001824 */
[----:B------:R-:W-:Y:S01]  /*6900*/  HMMA.16816.F32 R24, R4, R10, R24 ;  /* 0x0000000a0418723c */ /* 0x000fe20000001818 */
[----:B------:R1:W-:Y:S01]  /*6910*/  MUFU.EX2 R4, R3 ;  /* 0x0000000300047308 */ /* 0x0003e20000000800 */
[----:B------:R-:W-:Y:S01]  /*6920*/  MOV R154, R121 ;  /* 0x00000079009a7202 */ /* 0x000fe20000000f00 */
        /* <DEDUP_REMOVED lines=13> */
[----:B------:R-:W-:Y:S01]  /*6a00*/  LDSM.16.MT88.4 R64, [R230+0x5800] ;  /* 0x00580000e640783b */ /* 0x000fe20000004200 */
[----:B-1----:R-:W-:-:S03]  /*6a10*/  FADD.FTZ R3, R146, R2 ;  /* 0x0000000292037221 */ /* 0x002fc60000010000 */
[----:B------:R-:W1:Y:S01]  /*6a20*/  LDSM.16.MT88.4 R144, [R224+0x5800] ;  /* 0x00580000e090783b */ /* 0x000e620000004200 */
[----:B------:R-:W-:Y:S02]  /*6a30*/  FADD.FTZ R2, R155, R0 ;  /* 0x000000009b027221 */ /* 0x000fe40000010000 */
[----:B------:R-:W-:Y:S01]  /*6a40*/  FADD.FTZ R3, R154, R3 ;  /* 0x000000039a037221 */ /* 0x000fe20000010000 */
[----:B------:R-:W-:Y:S01]  /*6a50*/  MUFU.EX2 R8, R112 ;  /* 0x0000007000087308 */ /* 0x000fe20000000800 */
[----:B------:R-:W-:Y:S01]  /*6a60*/  FADD.FTZ R2, R80, R2 ;  /* 0x0000000250027221 */ /* 0x000fe20000010000 */
[----:B------:R-:W-:Y:S01]  /*6a70*/  MOV R93, R129 ;  /* 0x00000081005d7202 */ /* 0x000fe20000000f00 */
[----:B------:R-:W-:Y:S01]  /*6a80*/  FADD.FTZ R0, R82, R3 ;  /* 0x0000000352007221 */ /* 0x000fe20000010000 */
[----:B------:R-:W-:Y:S04]  /*6a90*/  LDSM.16.MT88.4 R72, [R224+0x8800] ;  /* 0x00880000e048783b */ /* 0x000fe80000004200 */
[----:B------:R-:W3:Y:S01]  /*6aa0*/  MUFU.EX2 R11, R113 ;  /* 0x00000071000b7308 */ /* 0x000ee20000000800 */
[----:B------:R-:W-:-:S07]  /*6ab0*/  FADD.FTZ R2, R166, R2 ;  /* 0x00000002a6027221 */ /* 0x000fce0000010000 */
[----:B------:R-:W-:Y:S01]  /*6ac0*/  MUFU.EX2 R10, R114 ;  /* 0x00000072000a7308 */ /* 0x000fe20000000800 */
[----:B------:R-:W-:-:S07]  /*6ad0*/  IMAD.MOV.U32 R94, RZ, RZ, R128 ;  /* 0x000000ffff5e7224 */ /* 0x000fce00078e0080 */
[----:B------:R-:W4:Y:S01]  /*6ae0*/  MUFU.EX2 R9, R115 ;  /* 0x0000007300097308 */ /* 0x000f220000000800 */
[----:B------:R-:W-:-:S07]  /*6af0*/  FADD.FTZ R0, R81, R0 ;  /* 0x0000000051007221 */ /* 0x000fce0000010000 */
[----:B------:R-:W-:Y:S08]  /*6b00*/  MUFU.EX2 R7, R21 ;  /* 0x0000001500077308 */ /* 0x000ff00000000800 */
[----:B------:R-:W1:Y:S08]  /*6b10*/  MUFU.EX2 R6, R20 ;  /* 0x0000001400067308 */ /* 0x000e700000000800 */
[----:B------:R-:W1:Y:S01]  /*6b20*/  MUFU.EX2 R5, R23 ;  /* 0x0000001700057308 */ /* 0x000e620000000800 */
[----:B------:R-:W-:Y:S01]  /*6b30*/  IMAD.MOV.U32 R15, RZ, RZ, R12 ;  /* 0x000000ffff0f7224 */ /* 0x000fe200078e000c */
[----:B------:R-:W-:Y:S01]  /*6b40*/  MOV R14, R13 ;  /* 0x0000000d000e7202 */ /* 0x000fe20000000f00 */
[----:B------:R-:W-:Y:S01]  /*6b50*/  FADD.FTZ R3, R167, R2 ;  /* 0x00000002a7037221 */ /* 0x000fe20000010000 */
[----:B---3--:R-:W-:Y:S01]  /*6b60*/  F2FP.PACK_AB R96, R11, R8 ;  /* 0x000000080b60723e */ /* 0x008fe200000000ff */
[----:B------:R-:W-:Y:S01]  /*6b70*/  FADD.FTZ R12, R93, R0 ;  /* 0x000000005d0c7221 */ /* 0x000fe20000010000 */
[----:B----4-:R-:W-:Y:S01]  /*6b80*/  F2FP.PACK_AB R98, R9, R10 ;  /* 0x0000000a0962723e */ /* 0x010fe200000000ff */
[----:B------:R-:W-:Y:S01]  /*6b90*/  @P1 IMAD.HI.U32 R13, R94, c[0x0][0x2c8], RZ ;  /* 0x0000b2005e0d1a27 */ /* 0x000fe200078e00ff */
[----:B------:R-:W3:Y:S03]  /*6ba0*/  LDSM.16.MT88.4 R112, [R224+0x2800] ;  /* 0x00280000e070783b */ /* 0x000ee60000004200 */
[----:B------:R-:W-:Y:S01]  /*6bb0*/  FADD.FTZ R3, R165, R3 ;  /* 0x00000003a5037221 */ /* 0x000fe20000010000 */
[----:B------:R-:W4:Y:S01]  /*6bc0*/  LDSM.16.MT88.4 R120, [R228+0x2800] ;  /* 0x00280000e478783b */ /* 0x000f220000004200 */
[----:B------:R-:W-:Y:S01]  /*6bd0*/  IMAD.MOV.U32 R0, RZ, RZ, R94 ;  /* 0x000000ffff007224 */ /* 0x000fe200078e005e */
[----:B------:R-:W-:Y:S01]  /*6be0*/  @P1 SHF.R.U32.HI R0, RZ, c[0x0][0x2cc], R13 ;  /* 0x0000b300ff001a19 */ /* 0x000fe2000001160d */
[----:B------:R-:W-:Y:S01]  /*6bf0*/  FADD.FTZ R2, R95, R12 ;  /* 0x0000000c5f027221 */ /* 0x000fe20000010000 */
[----:B------:R-:W-:Y:S01]  /*6c00*/  MOV R95, c[0x0][0x168] ;  /* 0x00005a00005f7a02 */ /* 0x000fe20000000f00 */
[----:B------:R-:W-:Y:S01]  /*6c10*/  FADD.FTZ R3, R103, R3 ;  /* 0x0000000367037221 */ /* 0x000fe20000010000 */
[----:B-1----:R-:W-:Y:S01]  /*6c20*/  F2FP.PACK_AB R97, R6, R7 ;  /* 0x000000070661723e */ /* 0x002fe200000000ff */
[----:B------:R-:W-:Y:S01]  /*6c30*/  FADD.FTZ R2, R92, R2 ;  /* 0x000000025c027221 */ /* 0x000fe20000010000 */
[----:B------:R-:W-:Y:S01]  /*6c40*/  F2FP.PACK_AB R99, R5, R4 ;  /* 0x000000040563723e */ /* 0x000fe200000000ff */
[----:B------:R-:W1:Y:S01]  /*6c50*/  LDSM.16.MT88.4 R128, [R227+0x2800] ;  /* 0x00280000e380783b */ /* 0x000e620000004200 */
[----:B------:R-:W-:Y:S01]  /*6c60*/  IADD3 R0, R0, c[0x0][0x1d0], -R95 ;  /* 0x0000740000007a10 */ /* 0x000fe20007ffe85f */
[----:B------:R-:W-:-:S02]  /*6c70*/  FADD.FTZ R3, R102, R3 ;  /* 0x0000000366037221 */ /* 0x000fc40000010000 */
[----:B------:R-:W-:Y:S01]  /*6c80*/  FADD.FTZ R2, R106, R2 ;  /* 0x000000026a027221 */ /* 0x000fe20000010000 */
[----:B------:R-:W-:Y:S01]  /*6c90*/  MOV R21, R54 ;  /* 0x0000003600157202 */ /* 0x000fe20000000f00 */
[----:B------:R-:W-:Y:S01]  /*6ca0*/  IMAD.MOV.U32 R20, RZ, RZ, R55 ;  /* 0x000000ffff147224 */ /* 0x000fe200078e0037 */
[----:B------:R-:W-:Y:S01]  /*6cb0*/  MOV R23, R52 ;  /* 0x0000003400177202 */ /* 0x000fe20000000f00 */
[C---:B------:R-:W-:Y:S01]  /*6cc0*/  HMMA.16816.F32 R140, R96.reuse, R144, R140 ;  /* 0x00000090608c723c */ /* 0x040fe2000000188c */
[----:B------:R-:W-:Y:S01]  /*6cd0*/  IMAD.HI R12, R0, 0x2aaaaaab, RZ ;  /* 0x2aaaaaab000c7827 */ /* 0x000fe200078e02ff */
[----:B------:R-:W1:Y:S03]  /*6ce0*/  LDSM.16.MT88.4 R152, [R228+0x5800] ;  /* 0x00580000e498783b */ /* 0x000e660000004200 */
[----:B------:R-:W-:Y:S01]  /*6cf0*/  FADD.FTZ R0, R104, R3 ;  /* 0x0000000368007221 */ /* 0x000fe20000010000 */
[----:B------:R-:W1:Y:S01]  /*6d00*/  LDSM.16.MT88.4 R80, [R228+0x8800] ;  /* 0x00880000e450783b */ /* 0x000e620000004200 */
[----:B------:R-:W-:Y:S01]  /*6d10*/  FADD.FTZ R2, R107, R2 ;  /* 0x000000026b027221 */ /* 0x000fe20000010000 */
[----:B------:R-:W-:Y:S02]  /*6d20*/  HMMA.16816.F32 R144, R96, R146, R88 ;  /* 0x000000926090723c */ /* 0x000fe40000001858 */
[----:B------:R-:W1:Y:S01]  /*6d30*/  LDSM.16.MT88.4 R88, [R227+0x8800] ;  /* 0x00880000e358783b */ /* 0x000e620000004200 */
[----:B------:R-:W-:-:S05]  /*6d40*/  FADD.FTZ R0, R105, R0 ;  /* 0x0000000069007221 */ /* 0x000fca0000010000 */
[----:B------:R-:W-:Y:S01]  /*6d50*/  HMMA.16816.F32 R52, R96, R56, R44 ;  /* 0x000000386034723c */ /* 0x000fe2000000182c */
[----:B------:R-:W-:Y:S01]  /*6d60*/  FADD.FTZ R2, R164, R2 ;  /* 0x00000002a4027221 */ /* 0x000fe20000010000 */
[----:B------:R-:W-:-:S06]  /*6d70*/  SHF.R.U32.HI R3, RZ, 0x1f, R12 ;  /* 0x0000001fff037819 */ /* 0x000fcc000001160c */
[----:B------:R-:W-:Y:S01]  /*6d80*/  HMMA.16816.F32 R56, R96, R58, R16 ;  /* 0x0000003a6038723c */ /* 0x000fe20000001810 */
[----:B------:R-:W1:Y:S01]  /*6d90*/  LDSM.16.MT88.4 R16, [R230+0x8800] ;  /* 0x00880000e610783b */ /* 0x000e620000004200 */
[----:B------:R-:W-:Y:S01]  /*6da0*/  FADD.FTZ R7, R7, R0 ;  /* 0x0000000007077221 */ /* 0x000fe20000010000 */
[----:B------:R-:W-:Y:S01]  /*6db0*/  LEA.HI.SX32 R3, R12, R3, 0x1c ;  /* 0x000000030c037211 */ /* 0x000fe200078fe2ff */
[----:B------:R-:W-:Y:S01]  /*6dc0*/  FADD.FTZ R8, R8, R2 ;  /* 0x0000000208087221 */ /* 0x000fe20000010000 */
[----:B------:R-:W-:Y:S01]  /*6dd0*/  IADD3 R13, R14, -0x2, RZ ;  /* 0xfffffffe0e0d7810 */ /* 0x000fe20007ffe0ff */
[----:B------:R-:W-:Y:S01]  /*6de0*/  FADD.FTZ R6, R6, R7 ;  /* 0x0000000706067221 */ /* 0x000fe20000010000 */
[----:B------:R-:W-:Y:S01]  /*6df0*/  IMNMX R0, R15, R3, !PT ;  /* 0x000000030f007217 */ /* 0x000fe20007800200 */
[----:B------:R-:W-:Y:S02]  /*6e00*/  FADD.FTZ R11, R11, R8 ;  /* 0x000000080b0b7221 */ /* 0x000fe40000010000 */
[----:B------:R-:W-:Y:S01]  /*6e10*/  FADD.FTZ R4, R4, R6 ;  /* 0x0000000604047221 */ /* 0x000fe20000010000 */
[----:B------:R-:W-:Y:S01]  /*6e20*/  STL [R1+0x8], R13 ;  /* 0x0000080d01007387 */ /* 0x000fe20000100800 */
[----:B------:R-:W-:Y:S01]  /*6e30*/  FADD.FTZ R10, R10, R11 ;  /* 0x0000000b0a0a7221 */ /* 0x000fe20000010000 */
[----:B------:R-:W-:-:S02]  /*6e40*/  ISETP.GE.AND P0, PT, R13, R0, PT ;  /* 0x000000000d00720c */ /* 0x000fc40003f06270 */
[----:B------:R2:W-:Y:S01]  /*6e50*/  STL [R1+0xc], R0 ;  /* 0x00000c0001007387 */ /* 0x0005e20000100800 */
[----:B------:R-:W-:Y:S01]  /*6e60*/  FADD.FTZ R2, R9, R10 ;  /* 0x0000000a09027221 */ /* 0x000fe20000010000 */
[----:B---3--:R-:W-:Y:S01]  /*6e70*/  HMMA.16816.F32 R108, R96, R112, R108 ;  /* 0x00000070606c723c */ /* 0x008fe2000000186c */
[----:B--2---:R-:W-:-:S05]  /*6e80*/  FADD.FTZ R0, R5, R4 ;  /* 0x0000000405007221 */ /* 0x004fca0000010000 */
[----:B------:R2:W-:Y:S04]  /*6e90*/  STL [R1+0x1c], R0 ;  /* 0x00001c0001007387 */ /* 0x0005e80000100800 */
[----:B------:R2:W-:Y:S01]  /*6ea0*/  STL [R1+0x18], R2 ;  /* 0x0000180201007387 */ /* 0x0005e20000100800 */
[C---:B----4-:R-:W-:Y:S08]  /*6eb0*/  HMMA.16816.F32 R116, R96.reuse, R120, R116 ;  /* 0x000000786074723c */ /* 0x050ff00000001874 */
[C---:B-1----:R-:W-:Y:S08]  /*6ec0*/  HMMA.16816.F32 R124, R96.reuse, R128, R124 ;  /* 0x00000080607c723c */ /* 0x042ff0000000187c */
        /* <DEDUP_REMOVED lines=18> */
[----:B--2---:R-:W2:Y:S01]  /*6ff0*/  LDL R15, [R1+0x14] ;  /* 0x00001400010f7983 */ /* 0x004ea20000100800 */
[----:B------:R-:W-:-:S02]  /*7000*/  MOV R104, R100 ;  /* 0x0000006400687202 */ /* 0x000fc40000000f00 */
[----:B------:R-:W-:Y:S02]  /*7010*/  MOV R103, R101 ;  /* 0x0000006500677202 */ /* 0x000fe40000000f00 */
[----:B------:R-:W-:Y:S01]  /*7020*/  MOV R218, R13 ;  /* 0x0000000d00da7202 */ /* 0x000fe20000000f00 */
[----:B--2---:R-:W-:-:S05]  /*7030*/  @P1 IMAD.HI.U32 R0, R15, c[0x0][0x2c8], RZ ;  /* 0x0000b2000f001a27 */ /* 0x004fca00078e00ff */
[----:B------:R-:W-:-:S05]  /*7040*/  @P1 SHF.R.U32.HI R0, RZ, c[0x0][0x2cc], R0 ;  /* 0x0000b300ff001a19 */ /* 0x000fca0000011600 */
[----:B------:R1:W-:Y:S02]  /*7050*/  @P1 STL [R1+0x10], R0 ;  /* 0x0000100001001387 */ /* 0x0003e40000100800 */
.L_x_840:
[----:B------:R-:W-:Y:S04]  /*7060*/  DEPBAR.LE SB0, 0x0 ;  /* 0x000080000000791a */ /* 0x000fe80000000000 */
[----:B------:R-:W-:Y:S01]  /*7070*/  WARPSYNC 0xffffffff ;  /* 0xffffffff00007948 */ /* 0x000fe20003800000 */
[----:B------:R-:W-:Y:S08]  /*7080*/  BAR.SYNC.DEFER_BLOCKING 0x0 ;  /* 0x0000000000007b1d */ /* 0x000ff00000010000 */
[----:B------:R-:W2:Y:S08]  /*7090*/  LDSM.16.M88.4 R8, [R225] ;  /* 0x00000000e108783b */ /* 0x000eb00000000200 */
[----:B------:R-:W3:Y:S04]  /*70a0*/  LDL R208, [R1+0x20] ;  /* 0x0000200001d07983 */ /* 0x000ee80000100800 */
[----:B------:R-:W4:Y:S08]  /*70b0*/  LDSM.16.M88.4 R16, [R225+0x800] ;  /* 0x00080000e110783b */ /* 0x000f300000000200 */
[----:B------:R-:W3:Y:S06]  /*70c0*/  LDL.64 R2, [R1+0x38] ;  /* 0x0000380001027983 */ /* 0x000eec0000100a00 */
[----:B------:R-:W3:Y:S04]  /*70d0*/  LDL R102, [R1+0x40] ;  /* 0x0000400001667983 */ /* 0x000ee80000100800 */
[----:B------:R-:W1:Y:S08]  /*70e0*/  LDSM.16.M88.4 R24, [R225+0x1000] ;  /* 0x00100000e118783b */ /* 0x000e700000000200 */
[----:B------:R-:W3:Y:S01]  /*70f0*/  LDL R209, [R1+0x4] ;  /* 0x0000040001d17983 */ /* 0x000ee20000100800 */
[C---:B--2--5:R-:W-:Y:S03]  /*7100*/  HMMA.16816.F32 R4, R156.reuse, R8, RZ ;  /* 0x000000089c04723c */ /* 0x064fe600000018ff */
[----:B------:R-:W2:Y:S05]  /*7110*/  LDSM.16.M88.4 R32, [R225+0x1800] ;  /* 0x00180000e120783b */ /* 0x000eaa0000000200 */
[C---:B------:R-:W-:Y:S03]  /*7120*/  HMMA.16816.F32 R8, R156.reuse, R10, RZ ;  /* 0x0000000a9c08723c */ /* 0x040fe600000018ff */
[----:B------:R-:W2:Y:S05]  /*7130*/  LDSM.16.M88.4 R40, [R225+0x2000] ;  /* 0x00200000e128783b */ /* 0x000eaa0000000200 */
[C---:B----4-:R-:W-:Y:S03]  /*7140*/  HMMA.16816.F32 R12, R156.reuse, R16, RZ ;  /* 0x000000109c0c723c */ /* 0x050fe600000018ff */
[----:B------:R-:W4:Y:S05]  /*7150*/  LDSM.16.M88.4 R48, [R225+0x2800] ;  /* 0x00280000e130783b */ /* 0x000f2a0000000200 */
[C---:B------:R-:W-:Y:S03]  /*7160*/  HMMA.16816.F32 R16, R156.reuse, R18, RZ ;  /* 0x000000129c10723c */ /* 0x040fe600000018ff */
[----:B------:R-:W4:Y:S05]  /*7170*/  LDSM.16.M88.4 R164, [R231] ;  /* 0x00000000e7a4783b */ /* 0x000f2a0000000200 */
[C---:B-1----:R-:W-:Y:S03]  /*7180*/  HMMA.16816.F32 R20, R156.reuse, R24, RZ ;  /* 0x000000189c14723c */ /* 0x042fe600000018ff */
[----:B------:R-:W3:Y:S04]  /*7190*/  LDL R213, [R1+0x10] ;  /* 0x0000100001d57983 */ /* 0x000ee80000100800 */
[----:B------:R-:W3:Y:S01]  /*71a0*/  LDL R212, [R1+0x24] ;  /* 0x0000240001d47983 */ /* 0x000ee20000100800 */
[C---:B------:R-:W-:Y:S08]  /*71b0*/  HMMA.16816.F32 R24, R156.reuse, R26, RZ ;  /* 0x0000001a9c18723c */ /* 0x040ff000000018ff */
[C---:B--2---:R-:W-:Y:S08]  /*71c0*/  HMMA.16816.F32 R28, R156.reuse, R32, RZ ;  /* 0x000000209c1c723c */ /* 0x044ff000000018ff */
[C---:B------:R-:W-:Y:S08]  /*71d0*/  HMMA.16816.F32 R32, R156.reuse, R34, RZ ;  /* 0x000000229c20723c */ /* 0x040ff000000018ff */
[C---:B------:R-:W-:Y:S08]  /*71e0*/  HMMA.16816.F32 R36, R156.reuse, R40, RZ ;  /* 0x000000289c24723c */ /* 0x040ff000000018ff */
[C---:B------:R-:W-:Y:S08]  /*71f0*/  HMMA.16816.F32 R40, R156.reuse, R42, RZ ;  /* 0x0000002a9c28723c */ /* 0x040ff000000018ff */
[C---:B----4-:R-:W-:Y:S08]  /*7200*/  HMMA.16816.F32 R44, R156.reuse, R48, RZ ;  /* 0x000000309c2c723c */ /* 0x050ff000000018ff */
[----:B------:R-:W-:Y:S08]  /*7210*/  HMMA.16816.F32 R48, R156, R50, RZ ;  /* 0x000000329c30723c */ /* 0x000ff000000018ff */
[C---:B------:R-:W-:Y:S08]  /*7220*/  HMMA.16816.F32 R4, R160.reuse, R164, R4 ;  /* 0x000000a4a004723c */ /* 0x040ff00000001804 */
[C---:B------:R-:W-:Y:S01]  /*7230*/  HMMA.16816.F32 R8, R160.reuse, R166, R8 ;  /* 0x000000a6a008723c */ /* 0x040fe20000001808 */
[----:B------:R-:W1:Y:S07]  /*7240*/  LDSM.16.M88.4 R164, [R248] ;  /* 0x00000000f8a4783b */ /* 0x000e6e0000000200 */
[C---:B-1----:R-:W-:Y:S08]  /*7250*/  HMMA.16816.F32 R12, R160.reuse, R164, R12 ;  /* 0x000000a4a00c723c */ /* 0x042ff0000000180c */
[C---:B------:R-:W-:Y:S01]  /*7260*/  HMMA.16816.F32 R16, R160.reuse, R166, R16 ;  /* 0x000000a6a010723c */ /* 0x040fe20000001810 */
[----:B------:R-:W1:Y:S07]  /*7270*/  LDSM.16.M88.4 R164, [R247] ;  /* 0x00000000f7a4783b */ /* 0x000e6e0000000200 */
[C---:B-1----:R-:W-:Y:S08]  /*7280*/  HMMA.16816.F32 R20, R160.reuse, R164, R20 ;  /* 0x000000a4a014723c */ /* 0x042ff00000001814 */
[C---:B------:R-:W-:Y:S01]  /*7290*/  HMMA.16816.F32 R24, R160.reuse, R166, R24 ;  /* 0x000000a6a018723c */ /* 0x040fe20000001818 */
[----:B------:R-:W1:Y:S07]  /*72a0*/  LDSM.16.M88.4 R164, [R246] ;  /* 0x00000000f6a4783b */ /* 0x000e6e0000000200 */
[C---:B-1----:R-:W-:Y:S08]  /*72b0*/  HMMA.16816.F32 R28, R160.reuse, R164, R28 ;  /* 0x000000a4a01c723c */ /* 0x042ff0000000181c */
[C---:B------:R-:W-:Y:S01]  /*72c0*/  HMMA.16816.F32 R32, R160.reuse, R166, R32 ;  /* 0x000000a6a020723c */ /* 0x040fe20000001820 */
[----:B------:R-:W1:Y:S02]  /*72d0*/  LDSM.16.M88.4 R164, [R245] ;  /* 0x00000000f5a4783b */ /* 0x000e640000000200 */
[----:B---3--:R-:W-:Y:S11]  /*72e0*/  ISETP.GT.AND P6, PT, R208, R218, PT ;  /* 0x000000dad000720c */ /* 0x008ff60003fc4270 */
[----:B------:R-:W-:Y:S02]  /*72f0*/  @!UPT UIADD3 URZ, URZ, URZ, URZ ;  /* 0x0000003f3f3ff290 */ /* 0x000fe4000fffe03f */
[----:B------:R-:W-:Y:S01]  /*7300*/  @!P6 SHF.R.S32.HI R0, RZ, 0x1f, R218 ;  /* 0x0000001fff00e819 */ /* 0x000fe200000114da */
[----:B------:R-:W-:Y:S04]  /*7310*/  @!P6 IMAD.WIDE.U32 R100, R218, c[0x0][0x208], RZ ;  /* 0x00008200da64ea25 */ /* 0x000fe800078e00ff */
[----:B------:R-:W-:Y:S02]  /*7320*/  @!P6 IMAD R0, R0, c[0x0][0x208], RZ ;  /* 0x000082000000ea24 */ /* 0x000fe400078e02ff */
[----:B------:R-:W-:Y:S02]  /*7330*/  @!P6 IMAD.MOV.U32 R3, RZ, RZ, R102 ;  /* 0x000000ffff03e224 */ /* 0x000fe400078e0066 */
[----:B------:R-:W-:Y:S01]  /*7340*/  @!P6 IMAD R0, R218, c[0x0][0x20c], R0 ;  /* 0x00008300da00ea24 */ /* 0x000fe200078e0200 */
[C---:B-1----:R-:W-:Y:S04]  /*7350*/  HMMA.16816.F32 R36, R160.reuse, R164, R36 ;  /* 0x000000a4a024723c */ /* 0x042fe80000001824 */
[----:B------:R-:W-:Y:S01]  /*7360*/  @!P6 IADD3 R0, R101, R0, RZ ;  /* 0x000000006500e210 */ /* 0x000fe20007ffe0ff */
[----:B------:R-:W-:Y:S03]  /*7370*/  @!P6 IMAD.WIDE.U32 R2, R100, 0x60, R2 ;  /* 0x000000606402e825 */ /* 0x000fe600078e0002 */
[C---:B------:R-:W-:Y:S01]  /*7380*/  HMMA.16816.F32 R40, R160.reuse, R166, R40 ;  /* 0x000000a6a028723c */ /* 0x040fe20000001828 */
[----:B------:R-:W1:Y:S03]  /*7390*/  LDSM.16.M88.4 R164, [R244] ;  /* 0x00000000f4a4783b */ /* 0x000e660000000200 */
[----:B------:R-:W-:Y:S05]  /*73a0*/  @!P6 IMAD R0, R0, 0x60, RZ ;  /* 0x000000600000e824 */ /* 0x000fea00078e02ff */
[----:B------:R-:W-:Y:S04]  /*73b0*/  @!P6 IADD3 R0, R3, R0, RZ ;  /* 0x000000000300e210 */ /* 0x000fe80007ffe0ff */
[C---:B------:R-:W-:Y:S01]  /*73c0*/  @!P6 SHF.L.U64.HI R100, R2.reuse, 0x1, R0 ;  /* 0x000000010264e819 */ /* 0x040fe20000010200 */
[----:B------:R-:W-:Y:S05]  /*73d0*/  @!P6 IMAD.SHL.U32 R0, R2, 0x2, RZ ;  /* 0x000000020200e824 */ /* 0x000fea00078e00ff */
[C---:B------:R-:W-:Y:S02]  /*73e0*/  @!P6 IADD3 R2, P0, R0.reuse, c[0x0][0x1f8], RZ ;  /* 0x00007e000002ea10 */ /* 0x040fe40007f1e0ff */
[----:B------:R-:W-:Y:S02]  /*73f0*/  @!P6 IADD3 R106, P5, R0, 0x80, RZ ;  /* 0x00000080006ae810 */ /* 0x000fe40007fbe0ff */
[----:B------:R-:W-:Y:S02]  /*7400*/  @!P6 IADD3.X R3, R100, c[0x0][0x1fc], RZ, P0, !PT ;  /* 0x00007f006403ea10 */ /* 0x000fe400007fe4ff */
[----:B------:R-:W-:Y:S03]  /*7410*/  @!P6 IADD3 R106, P0, R106, c[0x0][0x1f8], RZ ;  /* 0x00007e006a6aea10 */ /* 0x000fe60007f1e0ff */
[----:B------:R-:W-:Y:S01]  /*7420*/  @!PT LDS RZ, [RZ] ;  /* 0x00000000fffff984 */ /* 0x000fe20000000800 */
[----:B------:R-:W-:Y:S01]  /*7430*/  @!PT LDS RZ, [RZ] ;  /* 0x00000000fffff984 */ /* 0x000fe20000000800 */
[----:B------:R-:W-:Y:S01]  /*7440*/  @!PT LDS RZ, [RZ] ;  /* 0x00000000fffff984 */ /* 0x000fe20000000800 */
[----:B------:R2:W-:Y:S01]  /*7450*/  @!P6 LDGSTS.E.BYPASS.LTC128B.128 [R209+0x100], [R2.64], !P4 ;  /* 0x0010000002d1efae */ /* 0x0005e2000e101d48 */
[--C-:B------:R-:W-:Y:S02]  /*7460*/  @!P6 IADD3.X R107, RZ, c[0x0][0x1fc], R100.reuse, P0, P5 ;  /* 0x00007f00ff6bea10 */ /* 0x100fe400007ea464 */
[----:B------:R-:W-:Y:S05]  /*7470*/  @!P6 IADD3 R0, P5, R0, 0x100, RZ ;  /* 0x000001000000e810 */ /* 0x000fea0007fbe0ff */
[----:B------:R3:W-:Y:S01]  /*7480*/  @!P6 LDGSTS.E.BYPASS.LTC128B.128 [R209+0x3100], [R106.64], !P3 ;  /* 0x031000006ad1efae */ /* 0x0007e2000d901d48 */
[C---:B-1----:R-:W-:Y:S08]  /*7490*/  HMMA.16816.F32 R44, R160.reuse, R164, R44 ;  /* 0x000000a4a02c723c */ /* 0x042ff0000000182c */
[----:B------:R-:W-:Y:S04]  /*74a0*/  HMMA.16816.F32 R48, R160, R166, R48 ;  /* 0x000000a6a030723c */ /* 0x000fe80000001830 */
[----:B---3--:R-:W-:Y:S01]  /*74b0*/  @!P6 IADD3 R106, P0, R0, c[0x0][0x1f8], RZ ;  /* 0x00007e00006aea10 */ /* 0x008fe20007f1e0ff */
[----:B------:R-:W-:Y:S03]  /*74c0*/  @!P6 IMAD.MOV.U32 R0, RZ, RZ, 0x6 ;  /* 0x00000006ff00e424 */ /* 0x000fe600078e00ff */
[----:B------:R-:W-:Y:S04]  /*74d0*/  @!P6 IADD3.X R107, RZ, c[0x0][0x1fc], R100, P0, P5 ;  /* 0x00007f00ff6bea10 */ /* 0x000fe800007ea464 */
[----:B------:R-:W-:Y:S01]  /*74e0*/  @!P6 MOV R100, c[0x0][0x208] ;  /* 0x000082000064ea02 */ /* 0x000fe20000000f00 */
[----:B------:R1:W-:Y:S03]  /*74f0*/  @!P6 LDGSTS.E.BYPASS.LTC128B.128 [R209+0x6100], [R106.64], !P2 ;  /* 0x061000006ad1efae */ /* 0x0003e6000d101d48 */
[C---:B------:R-:W-:Y:S02]  /*7500*/  @!P6 SHF.L.U64.HI R0, R100.reuse, R0, c[0x0][0x20c] ;  /* 0x000083006400e619 */ /* 0x040fe40000010200 */
[----:B------:R-:W-:Y:S04]  /*7510*/  @!P6 SHF.L.U32 R100, R100, 0x6, RZ ;  /* 0x000000066464e819 */ /* 0x000fe800000006ff */
[----:B--2---:R-:W-:Y:S04]  /*7520*/  @!P6 IADD3 R2, P0, R2, R100, RZ ;  /* 0x000000640202e210 */ /* 0x004fe80007f1e0ff */
[----:B------:R-:W-:Y:S02]  /*7530*/  @!P6 IADD3.X R3, R3, R0, RZ, P0, !PT ;  /* 0x000000000303e210 */ /* 0x000fe400007fe4ff */
[----:B------:R-:W-:Y:S03]  /*7540*/  @!P6 IADD3 R100, P0, R100, R2, RZ ;  /* 0x000000026464e210 */ /* 0x000fe60007f1e0ff */
[----:B------:R2:W-:Y:S02]  /*7550*/  @!P6 LDGSTS.E.BYPASS.LTC128B.128 [R209+0x1100], [R2.64], !P4 ;  /* 0x0110000002d1efae */ /* 0x0005e4000e101d48 */
[----:B------:R-:W-:Y:S06]  /*7560*/  @!P6 IMAD.X R101, R0, 0x1, R3, P0 ;  /* 0x000000010065e824 */ /* 0x000fec00000e0603 */
[----:B------:R2:W-:Y:S08]  /*7570*/  @!P6 LDGSTS.E.BYPASS.LTC128B.128 [R209+0x4100], [R2.64+0x80], !P3 ;  /* 0x0410008002d1efae */ /* 0x0005f0000d901d48 */
[----:B------:R2:W-:Y:S08]  /*7580*/  @!P6 LDGSTS.E.BYPASS.LTC128B.128 [R209+0x7100], [R2.64+0x100], !P2 ;  /* 0x0710010002d1efae */ /* 0x0005f0000d101d48 */
[----:B------:R3:W-:Y:S08]  /*7590*/  @!P6 LDGSTS.E.BYPASS.LTC128B.128 [R209+0x2100], [R100.64], !P4 ;  /* 0x0210000064d1efae */ /* 0x0007f0000e101d48 */
[----:B------:R3:W-:Y:S08]  /*75a0*/  @!P6 LDGSTS.E.BYPASS.LTC128B.128 [R209+0x5100], [R100.64+0x80], !P3 ;  /* 0x0510008064d1efae */ /* 0x0007f0000d901d48 */
[----:B------:R3:W-:Y:S01]  /*75b0*/  @!P6 LDGSTS.E.BYPASS.LTC128B.128 [R209+0x8100], [R100.64+0x100], !P2 ;  /* 0x0810010064d1efae */ /* 0x0007e2000d101d48 */
[----:B--2---:R-:W-:Y:S07]  /*75c0*/  IMAD R3, R218, -0x60, RZ ;  /* 0xffffffa0da037824 */ /* 0x004fee00078e02ff */
[----:B------:R-:W2:Y:S01]  /*75d0*/  LDSM.16.M88.4 R164, [R229] ;  /* 0x00000000e5a4783b */ /* 0x000ea20000000200 */
[----:B------:R-:W-:Y:S04]  /*75e0*/  IADD3 R3, -R212, 0x1, R3 ;  /* 0x00000001d4037810 */ /* 0x000fe80007ffe103 */
[----:B------:R-:W-:Y:S03]  /*75f0*/  IADD3 R3, R3, c[0x0][0x1d0], RZ ;  /* 0x0000740003037a10 */ /* 0x000fe60007ffe0ff */
[----:B------:R-:W0:Y:S01]  /*7600*/  LDGDEPBAR ;  /* 0x00000000000079af */ /* 0x000e220000000000 */
[----:B------:R-:W-:Y:S07]  /*7610*/  IADD3 R3, R3, -c[0x0][0x168], RZ ;  /* 0x80005a0003037a10 */ /* 0x000fee0007ffe0ff */
[----:B------:R4:W3:Y:S01]  /*7620*/  LDL R2, [R1+0x14] ;  /* 0x0000140001027983 */ /* 0x0008e20000100800 */
[C---:B--2---:R-:W-:Y:S08]  /*7630*/  HMMA.16816.F32 R4, R168.reuse, R164, R4 ;  /* 0x000000a4a804723c */ /* 0x044ff00000001804 */
[C---:B------:R-:W-:Y:S01]  /*7640*/  HMMA.16816.F32 R8, R168.reuse, R166, R8 ;  /* 0x000000a6a808723c */ /* 0x040fe20000001808 */
[----:B------:R-:W2:Y:S07]  /*7650*/  LDSM.16.M88.4 R164, [R229+0x800] ;  /* 0x00080000e5a4783b */ /* 0x000eae0000000200 */
        /* <DEDUP_REMOVED lines=13> */
[----:B------:R-:W-:Y:S01]  /*7730*/  HMMA.16816.F32 R48, R168, R166, R48 ;  /* 0x000000a6a830723c */ /* 0x000fe20000001830 */
[----:B------:R-:W2:Y:S03]  /*7740*/  LDSM.16.M88.4 R164, [R226] ;  /* 0x00000000e2a4783b */ /* 0x000ea60000000200 */
[----:B---3--:R-:W-:Y:S05]  /*7750*/  @P1 MOV R2, R213 ;  /* 0x000000d500021202 */ /* 0x008fea0000000f00 */
[----:B------:R-:W3:Y:S04]  /*7760*/  LDL.LU R213, [R1+0x18] ;  /* 0x0000180001d57983 */ /* 0x000ee80000300800 */
[----:B------:R-:W1:Y:S01]  /*7770*/  SHFL.IDX PT, R0, R2, RZ, 0x1c1f ;  /* 0x001c1fff02007589 */ /* 0x000e6200000e0000 */
[C---:B--2---:R-:W-:Y:S08]  /*7780*/  HMMA.16816.F32 R4, R172.reuse, R164, R4 ;  /* 0x000000a4ac04723c */ /* 0x044ff00000001804 */
[C---:B------:R-:W-:Y:S01]  /*7790*/  HMMA.16816.F32 R8, R172.reuse, R166, R8 ;  /* 0x000000a6ac08723c */ /* 0x040fe20000001808 */
[----:B------:R-:W2:Y:S03]  /*77a0*/  LDSM.16.M88.4 R164, [R226+0x800] ;  /* 0x00080000e2a4783b */ /* 0x000ea60000000200 */
[----:B-1----:R-:W-:Y:S04]  /*77b0*/  IADD3 R0, R3, R0, RZ ;  /* 0x0000000003007210 */ /* 0x002fe80007ffe0ff */
[C---:B------:R-:W-:Y:S02]  /*77c0*/  ISETP.GT.AND P0, PT, R0.reuse, 0x8, PT ;  /* 0x000000080000780c */ /* 0x040fe40003f04270 */
[C---:B------:R-:W-:Y:S02]  /*77d0*/  ISETP.GT.AND P6, PT, R0.reuse, RZ, PT ;  /* 0x000000ff0000720c */ /* 0x040fe40003fc4270 */
[----:B------:R-:W-:Y:S01]  /*77e0*/  ISETP.GT.AND P5, PT, R0, 0x1, PT ;  /* 0x000000010000780c */ /* 0x000fe20003fa4270 */
[C---:B--2---:R-:W-:Y:S08]  /*77f0*/  HMMA.16816.F32 R12, R172.reuse, R164, R12 ;  /* 0x000000a4ac0c723c */ /* 0x044ff0000000180c */
[C---:B------:R-:W-:Y:S01]  /*7800*/  HMMA.16816.F32 R16, R172.reuse, R166, R16 ;  /* 0x000000a6ac10723c */ /* 0x040fe20000001810 */
[----:B------:R-:W1:Y:S07]  /*7810*/  LDSM.16.M88.4 R164, [R226+0x1000] ;  /* 0x00100000e2a4783b */ /* 0x000e6e0000000200 */
[C---:B-1----:R-:W-:Y:S08]  /*7820*/  HMMA.16816.F32 R20, R172.reuse, R164, R20 ;  /* 0x000000a4ac14723c */ /* 0x042ff00000001814 */
        /* <DEDUP_REMOVED lines=9> */
[----:B------:R-:W-:Y:S01]  /*78c0*/  HMMA.16816.F32 R48, R172, R166, R48 ;  /* 0x000000a6ac30723c */ /* 0x000fe20000001830 */
        /* <DEDUP_REMOVED lines=129> */
[----:B------:R-:W1:Y:S11]  /*80e0*/  LDSM.16.M88.4 R164, [R226+0x6800] ;  /* 0x00680000e2a4783b */ /* 0x000e760000000200 */
[----:B------:R-:W-:Y:S04]  /*80f0*/  @!UPT UIADD3 URZ, URZ, URZ, URZ ;  /* 0x0000003f3f3ff290 */ /* 0x000fe8000fffe03f */
        /* <DEDUP_REMOVED lines=9> */
[----:B------:R-:W2:Y:S01]  /*8190*/  MUFU.TANH R210, R5 ;  /* 0x0000000500d27308 */ /* 0x000ea20000002400 */
[C---:B-1----:R-:W-:Y:S09]  /*81a0*/  HMMA.16816.F32 R12, R204.reuse, R164, R12 ;  /* 0x000000a4cc0c723c */ /* 0x042ff2000000180c */
[----:B------:R-:W-:Y:S01]  /*81b0*/  MUFU.TANH R105, R6 ;  /* 0x0000000600697308 */ /* 0x000fe20000002400 */
[C---:B------:R-:W-:Y:S01]  /*81c0*/  HMMA.16816.F32 R16, R204.reuse, R166, R16 ;  /* 0x000000a6cc10723c */ /* 0x040fe20000001810 */
[----:B------:R-:W1:Y:S08]  /*81d0*/  LDSM.16.M88.4 R164, [R226+0x7000] ;  /* 0x00700000e2a4783b */ /* 0x000e700000000200 */
[----:B------:R3:W-:Y:S03]  /*81e0*/  MUFU.TANH R102, R7 ;  /* 0x0000000700667308 */ /* 0x0007e60000002400 */
[----:B--2---:R-:W-:Y:S02]  /*81f0*/  FSEL R210, R210, -INF , P5 ;  /* 0xff800000d2d27808 */ /* 0x004fe40002800000 */
[----:B------:R-:W-:Y:S05]  /*8200*/  ISETP.GT.AND P5, PT, R0, 0x10, PT ;  /* 0x000000100000780c */ /* 0x000fea0003fa4270 */
[----:B------:R-:W-:Y:S01]  /*8210*/  MUFU.TANH R11, R11 ;  /* 0x0000000b000b7308 */ /* 0x000fe20000002400 */
[----:B------:R-:W-:Y:S02]  /*8220*/  FMUL.FTZ R12, R12, c[0x0][0x320] ;  /* 0x0000c8000c0c7a20 */ /* 0x000fe40000410000 */
[----:B------:R-:W-:Y:S02]  /*8230*/  FMUL.FTZ R14, R14, c[0x0][0x320] ;  /* 0x0000c8000e0e7a20 */ /* 0x000fe40000410000 */
[----:B------:R-:W-:Y:S02]  /*8240*/  FMUL.FTZ R15, R15, c[0x0][0x320] ;  /* 0x0000c8000f0f7a20 */ /* 0x000fe40000410000 */
[----:B------:R-:W-:Y:S03]  /*8250*/  FMUL.FTZ R13, R13, c[0x0][0x320] ;  /* 0x0000c8000d0d7a20 */ /* 0x000fe60000410000 */
[----:B------:R-:W2:Y:S01]  /*8260*/  MUFU.TANH R211, R8 ;  /* 0x0000000800d37308 */ /* 0x000ea20000002400 */
[----:B------:R-:W-:Y:S02]  /*8270*/  FMUL.FTZ R16, R16, c[0x0][0x320] ;  /* 0x0000c80010107a20 */ /* 0x000fe40000410000 */
[----:B------:R-:W-:Y:S01]  /*8280*/  FMUL.FTZ R17, R17, c[0x0][0x320] ;  /* 0x0000c80011117a20 */ /* 0x000fe20000410000 */
[----:B---3--:R-:W-:Y:S01]  /*8290*/  LDSM.16.M88.4 R4, [R226+0x8800] ;  /* 0x00880000e204783b */ /* 0x008fe20000000200 */
[----:B------:R-:W-:Y:S02]  /*82a0*/  FMUL.FTZ R18, R18, c[0x0][0x320] ;  /* 0x0000c80012127a20 */ /* 0x000fe40000410000 */
[----:B------:R-:W-:Y:S03]  /*82b0*/  FMUL.FTZ R19, R19, c[0x0][0x320] ;  /* 0x0000c80013137a20 */ /* 0x000fe60000410000 */
[----:B------:R-:W3:Y:S01]  /*82c0*/  MUFU.TANH R12, R12 ;  /* 0x0000000c000c7308 */ /* 0x000ee20000002400 */
[C---:B-1----:R-:W-:Y:S09]  /*82d0*/  HMMA.16816.F32 R20, R204.reuse, R164, R20 ;  /* 0x000000a4cc14723c */ /* 0x042ff20000001814 */
[----:B------:R-:W-:Y:S03]  /*82e0*/  MUFU.TANH R16, R16 ;  /* 0x0000001000107308 */ /* 0x000fe60000002400 */
[----:B--2---:R-:W-:Y:S01]  /*82f0*/  FSEL R211, R211, -INF , P0 ;  /* 0xff800000d3d37808 */ /* 0x004fe20000000000 */
[C---:B------:R-:W-:Y:S01]  /*8300*/  HMMA.16816.F32 R24, R204.reuse, R166, R24 ;  /* 0x000000a6cc18723c */ /* 0x040fe20000001818 */
[----:B------:R-:W1:Y:S02]  /*8310*/  LDSM.16.M88.4 R164, [R226+0x7800] ;  /* 0x00780000e2a4783b */ /* 0x000e640000000200 */
[----:B------:R-:W-:Y:S03]  /*8320*/  ISETP.GT.AND P0, PT, R0, 0x11, PT ;  /* 0x000000110000780c */ /* 0x000fe60003f04270 */
[----:B------:R-:W2:Y:S01]  /*8330*/  MUFU.TANH R17, R17 ;  /* 0x0000001100117308 */ /* 0x000ea20000002400 */
[----:B---3--:R-:W-:Y:S02]  /*8340*/  FSEL R219, R12, -INF , P5 ;  /* 0xff8000000cdb7808 */ /* 0x008fe40002800000 */
[----:B------:R-:W-:Y:S07]  /*8350*/  ISETP.GT.AND P5, PT, R0, 0x19, PT ;  /* 0x000000190000780c */ /* 0x000fee0003fa4270 */
[----:B------:R-:W-:Y:S01]  /*8360*/  MUFU.TANH R10, R10 ;  /* 0x0000000a000a7308 */ /* 0x000fe20000002400 */
[----:B------:R-:W-:Y:S02]  /*8370*/  FMUL.FTZ R22, R22, c[0x0][0x320] ;  /* 0x0000c80016167a20 */ /* 0x000fe40000410000 */
[----:B------:R-:W-:Y:S02]  /*8380*/  FMUL.FTZ R23, R23, c[0x0][0x320] ;  /* 0x0000c80017177a20 */ /* 0x000fe40000410000 */
[----:B------:R-:W-:Y:S02]  /*8390*/  FMUL.FTZ R20, R20, c[0x0][0x320] ;  /* 0x0000c80014147a20 */ /* 0x000fe40000410000 */
[----:B------:R-:W-:Y:S03]  /*83a0*/  FMUL.FTZ R21, R21, c[0x0][0x320] ;  /* 0x0000c80015157a20 */ /* 0x000fe60000410000 */
[----:B------:R-:W-:Y:S01]  /*83b0*/  MUFU.TANH R22, R22 ;  /* 0x0000001600167308 */ /* 0x000fe20000002400 */
[----:B------:R-:W-:Y:S02]  /*83c0*/  FMUL.FTZ R27, R27, c[0x0][0x320] ;  /* 0x0000c8001b1b7a20 */ /* 0x000fe40000410000 */
[----:B------:R-:W-:Y:S01]  /*83d0*/  FMUL.FTZ R26, R26, c[0x0][0x320] ;  /* 0x0000c8001a1a7a20 */ /* 0x000fe20000410000 */
[----:B--2---:R-:W-:Y:S01]  /*83e0*/  FSEL R222, R17, -INF , P5 ;  /* 0xff80000011de7808 */ /* 0x004fe20002800000 */
[----:B------:R-:W-:Y:S01]  /*83f0*/  FMUL.FTZ R24, R24, c[0x0][0x320] ;  /* 0x0000c80018187a20 */ /* 0x000fe20000410000 */
[----:B------:R-:W-:Y:S01]  /*8400*/  ISETP.GT.AND P5, PT, R0, 0x28, PT ;  /* 0x000000280000780c */ /* 0x000fe20003fa4270 */
[----:B------:R-:W-:Y:S03]  /*8410*/  FMUL.FTZ R25, R25, c[0x0][0x320] ;  /* 0x0000c80019197a20 */ /* 0x000fe60000410000 */
[----:B------:R-:W-:Y:S01]  /*8420*/  MUFU.TANH R23, R23 ;  /* 0x0000001700177308 */ /* 0x000fe20000002400 */
[C---:B-1----:R-:W-:Y:S09]  /*8430*/  HMMA.16816.F32 R28, R204.reuse, R164, R28 ;  /* 0x000000a4cc1c723c */ /* 0x042ff2000000181c */
[----:B------:R-:W-:Y:S01]  /*8440*/  MUFU.TANH R27, R27 ;  /* 0x0000001b001b7308 */ /* 0x000fe20000002400 */
[C---:B------:R-:W-:Y:S01]  /*8450*/  HMMA.16816.F32 R32, R204.reuse, R166, R32 ;  /* 0x000000a6cc20723c */ /* 0x040fe20000001820 */
[----:B------:R-:W1:Y:S01]  /*8460*/  LDSM.16.M88.4 R164, [R226+0x8000] ;  /* 0x00800000e2a4783b */ /* 0x000e620000000200 */
[----:B------:R-:W-:Y:S07]  /*8470*/  DEPBAR.LE SB0, 0x0 ;  /* 0x000080000000791a */ /* 0x000fee0000000000 */
[----:B------:R-:W-:Y:S01]  /*8480*/  MUFU.TANH R14, R14 ;  /* 0x0000000e000e7308 */ /* 0x000fe20000002400 */
[----:B------:R-:W-:Y:S04]  /*8490*/  BAR.SYNC.DEFER_BLOCKING 0x0 ;  /* 0x0000000000007b1d */ /* 0x000fe80000010000 */
[----:B------:R-:W-:Y:S02]  /*84a0*/  FMUL.FTZ R30, R30, c[0x0][0x320] ;  /* 0x0000c8001e1e7a20 */ /* 0x000fe40000410000 */
[----:B------:R-:W-:Y:S02]  /*84b0*/  FMUL.FTZ R28, R28, c[0x0][0x320] ;  /* 0x0000c8001c1c7a20 */ /* 0x000fe40000410000 */
[----:B------:R-:W-:Y:S02]  /*84c0*/  FMUL.FTZ R29, R29, c[0x0][0x320] ;  /* 0x0000c8001d1d7a20 */ /* 0x000fe40000410000 */
[----:B------:R-:W-:Y:S04]  /*84d0*/  FMUL.FTZ R31, R31, c[0x0][0x320] ;  /* 0x0000c8001f1f7a20 */ /* 0x000fe80000410000 */
[----:B------:R-:W-:Y:S02]  /*84e0*/  FMUL.FTZ R35, R35, c[0x0][0x320] ;  /* 0x0000c80023237a20 */ /* 0x000fe40000410000 */
[----:B------:R-:W-:Y:S02]  /*84f0*/  FMUL.FTZ R32, R32, c[0x0][0x320] ;  /* 0x0000c80020207a20 */ /* 0x000fe40000410000 */
[----:B------:R-:W-:Y:S02]  /*8500*/  FMUL.FTZ R33, R33, c[0x0][0x320] ;  /* 0x0000c80021217a20 */ /* 0x000fe40000410000 */
[----:B------:R-:W-:Y:S04]  /*8510*/  FMUL.FTZ R34, R34, c[0x0][0x320] ;  /* 0x0000c80022227a20 */ /* 0x000fe80000410000 */
[----:B------:R-:W-:Y:S01]  /*8520*/  MUFU.TANH R33, R33 ;  /* 0x0000002100217308 */ /* 0x000fe20000002400 */
[C---:B-1----:R-:W-:Y:S09]  /*8530*/  HMMA.16816.F32 R36, R204.reuse, R164, R36 ;  /* 0x000000a4cc24723c */ /* 0x042ff20000001824 */
[----:B------:R-:W-:Y:S01]  /*8540*/  MUFU.TANH R35, R35 ;  /* 0x0000002300237308 */ /* 0x000fe20000002400 */
[C---:B------:R-:W-:Y:S09]  /*8550*/  HMMA.16816.F32 R40, R204.reuse, R166, R40 ;  /* 0x000000a6cc28723c */ /* 0x040ff20000001828 */
[----:B------:R-:W1:Y:S01]  /*8560*/  MUFU.TANH R9, R9 ;  /* 0x0000000900097308 */ /* 0x000e620000002400 */
[C---:B------:R-:W-:Y:S09]  /*8570*/  HMMA.16816.F32 R44, R204.reuse, R4, R44 ;  /* 0x00000004cc2c723c */ /* 0x040ff2000000182c */
[----:B------:R-:W2:Y:S01]  /*8580*/  MUFU.TANH R13, R13 ;  /* 0x0000000d000d7308 */ /* 0x000ea20000002400 */
[----:B------:R-:W-:Y:S03]  /*8590*/  HMMA.16816.F32 R48, R204, R6, R48 ;  /* 0x00000006cc30723c */ /* 0x000fe60000001830 */
[----:B------:R-:W-:Y:S01]  /*85a0*/  FSEL R5, R100, -INF , P6 ;  /* 0xff80000064057808 */ /* 0x000fe20003000000 */
[----:B------:R-:W-:Y:S01]  /*85b0*/  FMUL.FTZ R8, R37, c[0x0][0x320] ;  /* 0x0000c80025087a20 */ /* 0x000fe20000410000 */
[----:B------:R-:W-:Y:S01]  /*85c0*/  ISETP.GT.AND P6, PT, R0, 0x9, PT ;  /* 0x000000090000780c */ /* 0x000fe20003fc4270 */
[----:B------:R-:W-:Y:S01]  /*85d0*/  FMUL.FTZ R36, R36, c[0x0][0x320] ;  /* 0x0000c80024247a20 */ /* 0x000fe20000410000 */
[----:B------:R-:W-:Y:S02]  /*85e0*/  FMNMX.FTZ R101, R5, R103, !PT ;  /* 0x0000006705657209 */ /* 0x000fe40007810000 */
[----:B------:R-:W3:Y:S03]  /*85f0*/  MUFU.TANH R20, R20 ;  /* 0x0000001400147308 */ /* 0x000ee60000002400 */
[----:B------:R-:W-:Y:S01]  /*8600*/  FMNMX.FTZ R101, R210, R101, !PT ;  /* 0x00000065d2657209 */ /* 0x000fe20007810000 */
[----:B------:R-:W-:Y:S01]  /*8610*/  FMUL.FTZ R7, R40, c[0x0][0x320] ;  /* 0x0000c80028077a20 */ /* 0x000fe20000410000 */
[----:B-1----:R-:W-:Y:S01]  /*8620*/  FSEL R212, R9, -INF , P6 ;  /* 0xff80000009d47808 */ /* 0x002fe20003000000 */
[----:B------:R-:W-:Y:S01]  /*8630*/  FMUL.FTZ R6, R41, c[0x0][0x320] ;  /* 0x0000c80029067a20 */ /* 0x000fe20000410000 */
[----:B------:R-:W-:Y:S01]  /*8640*/  FMNMX.FTZ R101, R211, R101, !PT ;  /* 0x00000065d3657209 */ /* 0x000fe20007810000 */
[----:B------:R-:W-:Y:S01]  /*8650*/  FMUL.FTZ R4, R44, c[0x0][0x320] ;  /* 0x0000c8002c047a20 */ /* 0x000fe20000410000 */
[----:B------:R-:W-:Y:S01]  /*8660*/  ISETP.GT.AND P6, PT, R0, 0x18, PT ;  /* 0x000000180000780c */ /* 0x000fe20003fc4270 */
[----:B------:R-:W1:Y:S01]  /*8670*/  MUFU.TANH R21, R21 ;  /* 0x0000001500157308 */ /* 0x000e620000002400 */
[----:B------:R-:W-:Y:S01]  /*8680*/  FMNMX.FTZ R101, R212, R101, !PT ;  /* 0x00000065d4657209 */ /* 0x000fe20007810000 */
[----:B------:R-:W-:Y:S01]  /*8690*/  FMUL.FTZ R45, R45, c[0x0][0x320] ;  /* 0x0000c8002d2d7a20 */ /* 0x000fe20000410000 */
[----:B------:R-:W-:Y:S01]  /*86a0*/  FSEL R221, R16, -INF , P6 ;  /* 0xff80000010dd7808 */ /* 0x000fe20003000000 */
[----:B------:R-:W-:Y:S01]  /*86b0*/  FMUL.FTZ R42, R42, c[0x0][0x320] ;  /* 0x0000c8002a2a7a20 */ /* 0x000fe20000410000 */
[----:B--2---:R-:W-:Y:S01]  /*86c0*/  FSEL R220, R13, -INF , P0 ;  /* 0xff8000000ddc7808 */ /* 0x004fe20000000000 */
[----:B------:R-:W-:Y:S01]  /*86d0*/  FMUL.FTZ R48, R48, c[0x0][0x320] ;  /* 0x0000c80030307a20 */ /* 0x000fe20000410000 */
[----:B------:R-:W-:Y:S01]  /*86e0*/  FMNMX.FTZ R101, R219, R101, !PT ;  /* 0x00000065db657209 */ /* 0x000fe20007810000 */
[----:B------:R-:W-:Y:S01]  /*86f0*/  IMAD.MOV.U32 R40, RZ, RZ, R209 ;  /* 0x000000ffff287224 */ /* 0x000fe200078e00d1 */
[----:B------:R-:W-:Y:S01]  /*8700*/  ISETP.GT.AND P0, PT, R0, 0x20, PT ;  /* 0x000000200000780c */ /* 0x000fe20003f04270 */
[----:B------:R-:W2:Y:S01]  /*8710*/  MUFU.TANH R24, R24 ;  /* 0x0000001800187308 */ /* 0x000ea20000002400 */
[----:B------:R-:W-:Y:S01]  /*8720*/  FMNMX.FTZ R101, R220, R101, !PT ;  /* 0x00000065dc657209 */ /* 0x000fe20007810000 */
[----:B------:R-:W-:Y:S01]  /*8730*/  FMUL.FTZ R38, R38, c[0x0][0x320] ;  /* 0x0000c80026267a20 */ /* 0x000fe20000410000 */
[----:B------:R-:W-:Y:S01]  /*8740*/  ISETP.GT.AND P6, PT, R0, 0x21, PT ;  /* 0x000000210000780c */ /* 0x000fe20003fc4270 */
[----:B------:R-:W-:Y:S01]  /*8750*/  FMUL.FTZ R39, R39, c[0x0][0x320] ;  /* 0x0000c80027277a20 */ /* 0x000fe20000410000 */
[----:B------:R-:W-:Y:S01]  /*8760*/  FMNMX.FTZ R101, R221, R101, !PT ;  /* 0x00000065dd657209 */ /* 0x000fe20007810000 */
[----:B------:R-:W-:Y:S01]  /*8770*/  FMUL.FTZ R43, R43, c[0x0][0x320] ;  /* 0x0000c8002b2b7a20 */ /* 0x000fe20000410000 */
[----:B---3--:R-:W-:Y:S01]  /*8780*/  FSEL R20, R20, -INF , P0 ;  /* 0xff80000014147808 */ /* 0x008fe20000000000 */
[----:B------:R-:W-:Y:S01]  /*8790*/  FMUL.FTZ R51, R51, c[0x0][0x320] ;  /* 0x0000c80033337a20 */ /* 0x000fe20000410000 */
[----:B------:R-:W-:Y:S01]  /*87a0*/  FMNMX.FTZ R101, R222, R101, !PT ;  /* 0x00000065de657209 */ /* 0x000fe20007810000 */
[----:B------:R-:W3:Y:S01]  /*87b0*/  MUFU.TANH R25, R25 ;  /* 0x0000001900197308 */ /* 0x000ee20000002400 */
[----:B------:R-:W-:Y:S02]  /*87c0*/  ISETP.GT.AND P0, PT, R0, 0x29, PT ;  /* 0x000000290000780c */ /* 0x000fe40003f04270 */
[----:B------:R-:W-:Y:S02]  /*87d0*/  FMNMX.FTZ R101, R20, R101, !PT ;  /* 0x0000006514657209 */ /* 0x000fe40007810000 */
[----:B-1----:R-:W-:Y:S02]  /*87e0*/  FSEL R21, R21, -INF , P6 ;  /* 0xff80000015157808 */ /* 0x002fe40003000000 */
[----:B------:R-:W-:Y:S02]  /*87f0*/  ISETP.GT.AND P6, PT, R0, 0x30, PT ;  /* 0x000000300000780c */ /* 0x000fe40003fc4270 */
[----:B------:R-:W-:Y:S01]  /*8800*/  FMNMX.FTZ R101, R21, R101, !PT ;  /* 0x0000006515657209 */ /* 0x000fe20007810000 */
[----:B------:R-:W1:Y:S01]  /*8810*/  MUFU.TANH R28, R28 ;  /* 0x0000001c001c7308 */ /* 0x000e620000002400 */
[----:B--2---:R-:W-:Y:S02]  /*8820*/  FSEL R24, R24, -INF , P5 ;  /* 0xff80000018187808 */ /* 0x004fe40002800000 */
[----:B------:R-:W-:Y:S02]  /*8830*/  ISETP.GT.AND P5, PT, R0, 0x31, PT ;  /* 0x000000310000780c */ /* 0x000fe40003fa4270 */
[----:B------:R-:W-:Y:S05]  /*8840*/  FMNMX.FTZ R101, R24, R101, !PT ;  /* 0x0000006518657209 */ /* 0x000fea0007810000 */
[----:B------:R-:W2:Y:S01]  /*8850*/  MUFU.TANH R29, R29 ;  /* 0x0000001d001d7308 */ /* 0x000ea20000002400 */
[----:B---3--:R-:W-:Y:S02]  /*8860*/  FSEL R25, R25, -INF , P0 ;  /* 0xff80000019197808 */ /* 0x008fe40000000000 */
[----:B------:R-:W-:Y:S02]  /*8870*/  ISETP.GT.AND P0, PT, R0, 0x38, PT ;  /* 0x000000380000780c */ /* 0x000fe40003f04270 */
[----:B------:R-:W-:Y:S05]  /*8880*/  FMNMX.FTZ R101, R25, R101, !PT ;  /* 0x0000006519657209 */ /* 0x000fea0007810000 */
[----:B------:R-:W3:Y:S01]  /*8890*/  MUFU.TANH R32, R32 ;  /* 0x0000002000207308 */ /* 0x000ee20000002400 */
[----:B-1----:R-:W-:Y:S02]  /*88a0*/  FSEL R28, R28, -INF , P6 ;  /* 0xff8000001c1c7808 */ /* 0x002fe40003000000 */
[----:B------:R-:W-:Y:S02]  /*88b0*/  ISETP.GT.AND P6, PT, R0, 0x39, PT ;  /* 0x000000390000780c */ /* 0x000fe40003fc4270 */
[----:B------:R-:W-:Y:S05]  /*88c0*/  FMNMX.FTZ R101, R28, R101, !PT ;  /* 0x000000651c657209 */ /* 0x000fea0007810000 */
[----:B------:R-:W1:Y:S01]  /*88d0*/  MUFU.TANH R8, R8 ;  /* 0x0000000800087308 */ /* 0x000e620000002400 */
[----:B------:R-:W-:Y:S02]  /*88e0*/  FSEL R33, R33, -INF , P6 ;  /* 0xff80000021217808 */ /* 0x000fe40003000000 */
[C---:B------:R-:W-:Y:S02]  /*88f0*/  ISETP.GT.AND P6, PT, R0.reuse, 0x48, PT ;  /* 0x000000480000780c */ /* 0x040fe40003fc4270 */
[----:B--2---:R-:W-:Y:S02]  /*8900*/  FSEL R29, R29, -INF , P5 ;  /* 0xff8000001d1d7808 */ /* 0x004fe40002800000 */
[----:B------:R-:W-:Y:S02]  /*8910*/  ISETP.GT.AND P5, PT, R0, 0x40, PT ;  /* 0x000000400000780c */ /* 0x000fe40003fa4270 */
[----:B------:R-:W-:Y:S01]  /*8920*/  FMNMX.FTZ R101, R29, R101, !PT ;  /* 0x000000651d657209 */ /* 0x000fe20007810000 */
[----:B------:R-:W2:Y:S01]  /*8930*/  MUFU.TANH R36, R36 ;  /* 0x0000002400247308 */ /* 0x000ea20000002400 */
[----:B---3--:R-:W-:Y:S02]  /*8940*/  FSEL R32, R32, -INF , P0 ;  /* 0xff80000020207808 */ /* 0x008fe40000000000 */
[----:B------:R-:W-:Y:S02]  /*8950*/  ISETP.GT.AND P0, PT, R0, 0x41, PT ;  /* 0x000000410000780c */ /* 0x000fe40003f04270 */
[----:B------:R-:W-:Y:S05]  /*8960*/  FMNMX.FTZ R101, R32, R101, !PT ;  /* 0x0000006520657209 */ /* 0x000fea0007810000 */
[----:B------:R-:W3:Y:S01]  /*8970*/  MUFU.TANH R4, R4 ;  /* 0x0000000400047308 */ /* 0x000ee20000002400 */
[----:B------:R-:W-:Y:S02]  /*8980*/  FMNMX.FTZ R101, R33, R101, !PT ;  /* 0x0000006521657209 */ /* 0x000fe40007810000 */
[----:B-1----:R-:W-:Y:S02]  /*8990*/  FSEL R8, R8, -INF , P0 ;  /* 0xff80000008087808 */ /* 0x002fe40000000000 */
[----:B------:R-:W-:Y:S05]  /*89a0*/  ISETP.GT.AND P0, PT, R0, 0x50, PT ;  /* 0x000000500000780c */ /* 0x000fea0003f04270 */
[----:B------:R-:W1:Y:S01]  /*89b0*/  MUFU.TANH R7, R7 ;  /* 0x0000000700077308 */ /* 0x000e620000002400 */
[----:B--2---:R-:W-:Y:S02]  /*89c0*/  FSEL R36, R36, -INF , P5 ;  /* 0xff80000024247808 */ /* 0x004fe40002800000 */
[----:B------:R-:W-:Y:S02]  /*89d0*/  ISETP.GT.AND P5, PT, R0, 0x49, PT ;  /* 0x000000490000780c */ /* 0x000fe40003fa4270 */
[----:B------:R-:W-:Y:S05]  /*89e0*/  FMNMX.FTZ R101, R36, R101, !PT ;  /* 0x0000006524657209 */ /* 0x000fea0007810000 */
[----:B------:R-:W2:Y:S01]  /*89f0*/  MUFU.TANH R6, R6 ;  /* 0x0000000600067308 */ /* 0x000ea20000002400 */
[----:B------:R-:W-:Y:S02]  /*8a00*/  FMNMX.FTZ R101, R8, R101, !PT ;  /* 0x0000006508657209 */ /* 0x000fe40007810000 */
[----:B---3--:R-:W-:Y:S01]  /*8a10*/  FSEL R37, R4, -INF , P0 ;  /* 0xff80000004257808 */ /* 0x008fe20000000000 */
[----:B------:R-:W-:Y:S01]  /*8a20*/  FMUL.FTZ R4, R49, c[0x0][0x320] ;  /* 0x0000c80031047a20 */ /* 0x000fe20000410000 */
[----:B------:R-:W-:Y:S02]  /*8a30*/  ISETP.GT.AND P0, PT, R0, 0x59, PT ;  /* 0x000000590000780c */ /* 0x000fe40003f04270 */
[----:B------:R-:W-:Y:S03]  /*8a40*/  MOV R49, R37 ;  /* 0x0000002500317202 */ /* 0x000fe60000000f00 */
[----:B------:R-:W3:Y:S01]  /*8a50*/  MUFU.TANH R45, R45 ;  /* 0x0000002d002d7308 */ /* 0x000ee20000002400 */
[----:B------:R-:W-:Y:S02]  /*8a60*/  MOV R37, R208 ;  /* 0x000000d000257202 */ /* 0x000fe40000000f00 */
[----:B-1----:R-:W-:Y:S01]  /*8a70*/  FSEL R44, R7, -INF , P6 ;  /* 0xff800000072c7808 */ /* 0x002fe20003000000 */
[----:B------:R-:W-:Y:S01]  /*8a80*/  FMUL.FTZ R7, R46, c[0x0][0x320] ;  /* 0x0000c8002e077a20 */ /* 0x000fe20000410000 */
[----:B------:R-:W-:Y:S02]  /*8a90*/  ISETP.GT.AND P6, PT, R0, 0x51, PT ;  /* 0x000000510000780c */ /* 0x000fe40003fc4270 */
[----:B------:R-:W-:Y:S03]  /*8aa0*/  FMNMX.FTZ R101, R44, R101, !PT ;  /* 0x000000652c657209 */ /* 0x000fe60007810000 */
[----:B------:R-:W1:Y:S01]  /*8ab0*/  MUFU.TANH R48, R48 ;  /* 0x0000003000307308 */ /* 0x000e620000002400 */
[----:B--2---:R-:W-:Y:S02]  /*8ac0*/  FSEL R17, R6, -INF , P5 ;  /* 0xff80000006117808 */ /* 0x004fe40002800000 */
[----:B------:R-:W-:Y:S02]  /*8ad0*/  ISETP.GT.AND P5, PT, R0, 0x58, PT ;  /* 0x000000580000780c */ /* 0x000fe40003fa4270 */
[----:B------:R-:W2:Y:S01]  /*8ae0*/  SHFL.IDX PT, R0, R2, 0x1, 0x1c1f ;  /* 0x003c1f0002007f89 */ /* 0x000ea200000e0000 */
[----:B------:R-:W-:Y:S04]  /*8af0*/  FMNMX.FTZ R101, R17, R101, !PT ;  /* 0x0000006511657209 */ /* 0x000fe80007810000 */
[----:B------:R-:W4:Y:S01]  /*8b00*/  MUFU.TANH R4, R4 ;  /* 0x0000000400047308 */ /* 0x000f220000002400 */
[----:B------:R-:W-:Y:S02]  /*8b10*/  FMNMX.FTZ R101, R49, R101, !PT ;  /* 0x0000006531657209 */ /* 0x000fe40007810000 */
[----:B---3--:R-:W-:Y:S04]  /*8b20*/  FSEL R45, R45, -INF , P6 ;  /* 0xff8000002d2d7808 */ /* 0x008fe80003000000 */
[----:B------:R-:W-:Y:S03]  /*8b30*/  FMNMX.FTZ R101, R45, R101, !PT ;  /* 0x000000652d657209 */ /* 0x000fe60007810000 */
[----:B------:R-:W-:Y:S01]  /*8b40*/  MUFU.TANH R18, R18 ;  /* 0x0000001200127308 */ /* 0x000fe20000002400 */
[----:B-1----:R-:W-:Y:S04]  /*8b50*/  FSEL R48, R48, -INF , P5 ;  /* 0xff80000030307808 */ /* 0x002fe80002800000 */
[----:B------:R-:W-:Y:S05]  /*8b60*/  FMNMX.FTZ R101, R48, R101, !PT ;  /* 0x0000006530657209 */ /* 0x000fea0007810000 */
[----:B------:R-:W1:Y:S01]  /*8b70*/  MUFU.TANH R42, R42 ;  /* 0x0000002a002a7308 */ /* 0x000e620000002400 */
[----:B--2---:R-:W-:Y:S01]  /*8b80*/  IADD3 R0, R3, R0, RZ ;  /* 0x0000000003007210 */ /* 0x004fe20007ffe0ff */
[----:B------:R-:W-:Y:S01]  /*8b90*/  FMUL.FTZ R3, R50, c[0x0][0x320] ;  /* 0x0000c80032037a20 */ /* 0x000fe20000410000 */
[----:B----4-:R-:W-:Y:S02]  /*8ba0*/  FSEL R6, R4, -INF , P0 ;  /* 0xff80000004067808 */ /* 0x010fe40000000000 */
[----:B------:R-:W-:Y:S02]  /*8bb0*/  ISETP.GT.AND P0, PT, R0, RZ, PT ;  /* 0x000000ff0000720c */ /* 0x000fe40003f04270 */
[----:B------:R-:W-:Y:S02]  /*8bc0*/  FMNMX.FTZ R101, R6, R101, !PT ;  /* 0x0000006506657209 */ /* 0x000fe40007810000 */
[----:B------:R-:W-:Y:S01]  /*8bd0*/  FSEL R4, R105, -INF , P0 ;  /* 0xff80000069047808 */ /* 0x000fe20000000000 */
[----:B------:R-:W-:Y:S01]  /*8be0*/  IMAD.MOV.U32 R105, RZ, RZ, R6 ;  /* 0x000000ffff697224 */ /* 0x000fe200078e0006 */
[C---:B------:R-:W-:Y:S01]  /*8bf0*/  ISETP.GT.AND P6, PT, R0.reuse, 0x29, PT ;  /* 0x000000290000780c */ /* 0x040fe20003fc4270 */
[----:B------:R-:W-:Y:S01]  /*8c00*/  FMUL.FTZ R6, R47, c[0x0][0x320] ;  /* 0x0000c8002f067a20 */ /* 0x000fe20000410000 */
[----:B------:R-:W-:Y:S01]  /*8c10*/  ISETP.GT.AND P0, PT, R0, 0x8, PT ;  /* 0x000000080000780c */ /* 0x000fe20003f04270 */
[----:B------:R-:W2:Y:S01]  /*8c20*/  SHFL.BFLY PT, R2, R101, 0x2, 0x1f ;  /* 0x0c401f0065027f89 */ /* 0x000ea200000e0000 */
[----:B------:R-:W-:Y:S01]  /*8c30*/  FSEL R16, R27, -INF , P6 ;  /* 0xff8000001b107808 */ /* 0x000fe20003000000 */
[----:B------:R-:W-:Y:S01]  /*8c40*/  MUFU.TANH R15, R15 ;  /* 0x0000000f000f7308 */ /* 0x000fe20000002400 */
[----:B------:R-:W-:Y:S02]  /*8c50*/  FSEL R208, R10, -INF , P0 ;  /* 0xff8000000ad07808 */ /* 0x000fe40000000000 */
[C---:B------:R-:W-:Y:S02]  /*8c60*/  ISETP.GT.AND P6, PT, R0.reuse, 0x39, PT ;  /* 0x000000390000780c */ /* 0x040fe40003fc4270 */
[----:B------:R-:W-:Y:S02]  /*8c70*/  ISETP.GT.AND P0, PT, R0, 0x10, PT ;  /* 0x000000100000780c */ /* 0x000fe40003f04270 */
[----:B------:R-:W-:Y:S02]  /*8c80*/  FSEL R107, R35, -INF , P6 ;  /* 0xff800000236b7808 */ /* 0x000fe40003000000 */
[----:B------:R-:W-:Y:S01]  /*8c90*/  FSEL R215, R14, -INF , P0 ;  /* 0xff8000000ed77808 */ /* 0x000fe20000000000 */
[----:B------:R-:W3:Y:S01]  /*8ca0*/  MUFU.TANH R6, R6 ;  /* 0x0000000600067308 */ /* 0x000ee20000002400 */
[C---:B------:R-:W-:Y:S02]  /*8cb0*/  ISETP.GT.AND P6, PT, R0.reuse, 0x48, PT ;  /* 0x000000480000780c */ /* 0x040fe40003fc4270 */
[----:B------:R-:W-:Y:S02]  /*8cc0*/  ISETP.GT.AND P0, PT, R0, 0x18, PT ;  /* 0x000000180000780c */ /* 0x000fe40003f04270 */
[----:B-1----:R-:W-:Y:S02]  /*8cd0*/  FSEL R42, R42, -INF , P6 ;  /* 0xff8000002a2a7808 */ /* 0x002fe40003000000 */
[----:B------:R-:W-:Y:S02]  /*8ce0*/  ISETP.GT.AND P6, PT, R0, 0x51, PT ;  /* 0x000000510000780c */ /* 0x000fe40003fc4270 */
[----:B------:R-:W-:Y:S01]  /*8cf0*/  FSEL R216, R18, -INF , P0 ;  /* 0xff80000012d87808 */ /* 0x000fe20000000000 */
[----:B------:R-:W1:Y:S01]  /*8d00*/  MUFU.TANH R19, R19 ;  /* 0x0000001300137308 */ /* 0x000e620000002400 */
[C---:B------:R-:W-:Y:S02]  /*8d10*/  ISETP.GT.AND P0, PT, R0.reuse, 0x20, PT ;  /* 0x000000200000780c */ /* 0x040fe40003f04270 */
[----:B------:R-:W-:Y:S02]  /*8d20*/  ISETP.GT.AND P5, PT, R0, 0x1, PT ;  /* 0x000000010000780c */ /* 0x000fe40003fa4270 */
[----:B------:R-:W-:Y:S02]  /*8d30*/  FSEL R12, R22, -INF , P0 ;  /* 0xff800000160c7808 */ /* 0x000fe40000000000 */
[----:B------:R-:W-:Y:S02]  /*8d40*/  FSEL R167, R102, -INF , P5 ;  /* 0xff80000066a77808 */ /* 0x000fe40002800000 */
[----:B--2---:R-:W-:Y:S01]  /*8d50*/  FMNMX.FTZ R101, R101, R2, !PT ;  /* 0x0000000265657209 */ /* 0x004fe20007810000 */
[----:B------:R-:W2:Y:S01]  /*8d60*/  MUFU.TANH R26, R26 ;  /* 0x0000001a001a7308 */ /* 0x000ea20000002400 */
[----:B------:R-:W-:Y:S02]  /*8d70*/  FMNMX.FTZ R2, R4, R104, !PT ;  /* 0x0000006804027209 */ /* 0x000fe40007810000 */
[----:B------:R-:W-:Y:S02]  /*8d80*/  ISETP.GT.AND P5, PT, R0, 0x9, PT ;  /* 0x000000090000780c */ /* 0x000fe40003fa4270 */
[----:B---3--:R-:W-:Y:S02]  /*8d90*/  FSEL R22, R6, -INF , P6 ;  /* 0xff80000006167808 */ /* 0x008fe40003000000 */
[----:B------:R-:W3:Y:S01]  /*8da0*/  LDL.LU R6, [R1+0x1c] ;  /* 0x00001c0001067983 */ /* 0x000ee20000300800 */
[----:B------:R-:W-:Y:S02]  /*8db0*/  FMNMX.FTZ R2, R167, R2, !PT ;  /* 0x00000002a7027209 */ /* 0x000fe40007810000 */
[----:B------:R-:W-:Y:S01]  /*8dc0*/  FSEL R209, R11, -INF , P5 ;  /* 0xff8000000bd17808 */ /* 0x000fe20002800000 */
[----:B------:R-:W4:Y:S01]  /*8dd0*/  MUFU.TANH R30, R30 ;  /* 0x0000001e001e7308 */ /* 0x000f220000002400 */
[----:B------:R-:W-:Y:S01]  /*8de0*/  FMNMX.FTZ R2, R208, R2, !PT ;  /* 0x00000002d0027209 */ /* 0x000fe20007810000 */
[----:B------:R-:W-:Y:S01]  /*8df0*/  IMAD.MOV.U32 R11, RZ, RZ, R37 ;  /* 0x000000ffff0b7224 */ /* 0x000fe200078e0025 */
[C---:B------:R-:W-:Y:S02]  /*8e00*/  ISETP.GT.AND P5, PT, R0.reuse, 0x11, PT ;  /* 0x000000110000780c */ /* 0x040fe40003fa4270 */
[----:B------:R-:W-:Y:S02]  /*8e10*/  FMNMX.FTZ R2, R209, R2, !PT ;  /* 0x00000002d1027209 */ /* 0x000fe40007810000 */
[----:B------:R-:W-:Y:S02]  /*8e20*/  FSEL R214, R15, -INF , P5 ;  /* 0xff8000000fd67808 */ /* 0x000fe40002800000 */
[----:B------:R-:W-:Y:S01]  /*8e30*/  FMNMX.FTZ R2, R215, R2, !PT ;  /* 0x00000002d7027209 */ /* 0x000fe20007810000 */
[----:B------:R-:W4:Y:S01]  /*8e40*/  MUFU.TANH R31, R31 ;  /* 0x0000001f001f7308 */ /* 0x000f220000002400 */
[----:B------:R-:W-:Y:S02]  /*8e50*/  ISETP.GT.AND P5, PT, R0, 0x19, PT ;  /* 0x000000190000780c */ /* 0x000fe40003fa4270 */
[----:B------:R-:W-:Y:S02]  /*8e60*/  FMNMX.FTZ R2, R214, R2, !PT ;  /* 0x00000002d6027209 */ /* 0x000fe40007810000 */
[----:B-1----:R-:W-:Y:S02]  /*8e70*/  FSEL R217, R19, -INF , P5 ;  /* 0xff80000013d97808 */ /* 0x002fe40002800000 */
[----:B------:R-:W-:Y:S02]  /*8e80*/  FMNMX.FTZ R2, R216, R2, !PT ;  /* 0x00000002d8027209 */ /* 0x000fe40007810000 */
[----:B------:R-:W-:Y:S01]  /*8e90*/  ISETP.GT.AND P5, PT, R0, 0x21, PT ;  /* 0x000000210000780c */ /* 0x000fe20003fa4270 */
[----:B------:R-:W1:Y:S01]  /*8ea0*/  MUFU.TANH R34, R34 ;  /* 0x0000002200227308 */ /* 0x000e620000002400 */
[----:B------:R-:W-:Y:S02]  /*8eb0*/  FMNMX.FTZ R2, R217, R2, !PT ;  /* 0x00000002d9027209 */ /* 0x000fe40007810000 */
[----:B------:R-:W-:Y:S01]  /*8ec0*/  FSEL R223, R23, -INF , P5 ;  /* 0xff80000017df7808 */ /* 0x000fe20002800000 */
[----:B------:R-:W-:Y:S01]  /*8ed0*/  IMAD.MOV.U32 R23, RZ, RZ, R48 ;  /* 0x000000ffff177224 */ /* 0x000fe200078e0030 */
[----:B------:R-:W-:Y:S02]  /*8ee0*/  FMNMX.FTZ R2, R12, R2, !PT ;  /* 0x000000020c027209 */ /* 0x000fe40007810000 */
[----:B------:R-:W-:Y:S02]  /*8ef0*/  ISETP.GT.AND P0, PT, R0, 0x28, PT ;  /* 0x000000280000780c */ /* 0x000fe40003f04270 */
[----:B------:R-:W-:Y:S01]  /*8f00*/  FMNMX.FTZ R2, R223, R2, !PT ;  /* 0x00000002df027209 */ /* 0x000fe20007810000 */
[----:B------:R-:W1:Y:S01]  /*8f10*/  MUFU.TANH R38, R38 ;  /* 0x0000002600267308 */ /* 0x000e620000002400 */
[----:B--2---:R-:W-:Y:S02]  /*8f20*/  FSEL R9, R26, -INF , P0 ;  /* 0xff8000001a097808 */ /* 0x004fe40000000000 */
[----:B------:R-:W-:Y:S02]  /*8f30*/  ISETP.GT.AND P0, PT, R0, 0x30, PT ;  /* 0x000000300000780c */ /* 0x000fe40003f04270 */
[----:B------:R-:W-:Y:S02]  /*8f40*/  FMNMX.FTZ R2, R9, R2, !PT ;  /* 0x0000000209027209 */ /* 0x000fe40007810000 */
[----:B----4-:R-:W-:Y:S01]  /*8f50*/  FSEL R106, R30, -INF , P0 ;  /* 0xff8000001e6a7808 */ /* 0x010fe20000000000 */
[----:B------:R-:W-:Y:S01]  /*8f60*/  IMAD.MOV.U32 R30, RZ, RZ, R17 ;  /* 0x000000ffff1e7224 */ /* 0x000fe200078e0011 */
[----:B------:R-:W-:Y:S01]  /*8f70*/  FMNMX.FTZ R2, R16, R2, !PT ;  /* 0x0000000210027209 */ /* 0x000fe20007810000 */
[----:B------:R-:W2:Y:S01]  /*8f80*/  MUFU.TANH R39, R39 ;  /* 0x0000002700277308 */ /* 0x000ea20000002400 */
[----:B------:R-:W-:Y:S02]  /*8f90*/  ISETP.GT.AND P5, PT, R0, 0x31, PT ;  /* 0x000000310000780c */ /* 0x000fe40003fa4270 */
[----:B------:R-:W-:Y:S02]  /*8fa0*/  FMNMX.FTZ R2, R106, R2, !PT ;  /* 0x000000026a027209 */ /* 0x000fe40007810000 */
[----:B------:R-:W-:Y:S02]  /*8fb0*/  FSEL R13, R31, -INF , P5 ;  /* 0xff8000001f0d7808 */ /* 0x000fe40002800000 */
[----:B------:R-:W-:Y:S02]  /*8fc0*/  ISETP.GT.AND P0, PT, R0, 0x38, PT ;  /* 0x000000380000780c */ /* 0x000fe40003f04270 */
[----:B------:R-:W-:Y:S01]  /*8fd0*/  FMNMX.FTZ R2, R13, R2, !PT ;  /* 0x000000020d027209 */ /* 0x000fe20007810000 */
[----:B------:R-:W4:Y:S01]  /*8fe0*/  MUFU.TANH R43, R43 ;  /* 0x0000002b002b7308 */ /* 0x000f220000002400 */
[----:B-1----:R-:W-:Y:S01]  /*8ff0*/  FSEL R41, R34, -INF , P0 ;  /* 0xff80000022297808 */ /* 0x002fe20000000000 */
[----:B------:R-:W-:Y:S01]  /*9000*/  IMAD.MOV.U32 R34, RZ, RZ, R36 ;  /* 0x000000ffff227224 */ /* 0x000fe200078e0024 */
[----:B------:R-:W-:Y:S02]  /*9010*/  ISETP.GT.AND P5, PT, R0, 0x40, PT ;  /* 0x000000400000780c */ /* 0x000fe40003fa4270 */
[----:B------:R-:W-:Y:S02]  /*9020*/  FMNMX.FTZ R2, R41, R2, !PT ;  /* 0x0000000229027209 */ /* 0x000fe40007810000 */
[----:B------:R-:W-:Y:S02]  /*9030*/  FSEL R38, R38, -INF , P5 ;  /* 0xff80000026267808 */ /* 0x000fe40002800000 */
[----:B------:R-:W-:Y:S01]  /*9040*/  FMNMX.FTZ R2, R107, R2, !PT ;  /* 0x000000026b027209 */ /* 0x000fe20007810000 */
[----:B------:R-:W1:Y:S01]  /*9050*/  MUFU.TANH R7, R7 ;  /* 0x0000000700077308 */ /* 0x000e620000002400 */
[----:B------:R-:W-:Y:S02]  /*9060*/  ISETP.GT.AND P0, PT, R0, 0x41, PT ;  /* 0x000000410000780c */ /* 0x000fe40003f04270 */
[----:B------:R-:W-:Y:S02]  /*9070*/  FMNMX.FTZ R2, R38, R2, !PT ;  /* 0x0000000226027209 */ /* 0x000fe40007810000 */
[----:B--2---:R-:W-:Y:S02]  /*9080*/  FSEL R39, R39, -INF , P0 ;  /* 0xff80000027277808 */ /* 0x004fe40000000000 */
[C---:B------:R-:W-:Y:S02]  /*9090*/  ISETP.GT.AND P5, PT, R0.reuse, 0x49, PT ;  /* 0x000000490000780c */ /* 0x040fe40003fa4270 */
[----:B------:R-:W-:Y:S01]  /*90a0*/  ISETP.GT.AND P0, PT, R0, 0x50, PT ;  /* 0x000000500000780c */ /* 0x000fe20003f04270 */
[----:B------:R-:W2:Y:S01]  /*90b0*/  MUFU.TANH R3, R3 ;  /* 0x0000000300037308 */ /* 0x000ea20000002400 */
[----:B------:R-:W-:Y:S02]  /*90c0*/  FMNMX.FTZ R2, R39, R2, !PT ;  /* 0x0000000227027209 */ /* 0x000fe40007810000 */
[----:B------:R-:W-:Y:S02]  /*90d0*/  ISETP.GT.AND P6, PT, R218, R11, PT ;  /* 0x0000000bda00720c */ /* 0x000fe40003fc4270 */
[----:B----4-:R-:W-:Y:S01]  /*90e0*/  FSEL R18, R43, -INF , P5 ;  /* 0xff8000002b127808 */ /* 0x010fe20002800000 */
[----:B------:R-:W-:Y:S01]  /*90f0*/  IMAD.MOV.U32 R43, RZ, RZ, R12 ;  /* 0x000000ffff2b7224 */ /* 0x000fe200078e000c */
[C---:B------:R-:W-:Y:S02]  /*9100*/  ISETP.GT.AND P5, PT, R0.reuse, 0x58, PT ;  /* 0x000000580000780c */ /* 0x040fe40003fa4270 */
[----:B------:R-:W-:Y:S01]  /*9110*/  MOV R47, R105 ;  /* 0x00000069002f7202 */ /* 0x000fe20000000f00 */
[----:B------:R-:W4:Y:S01]  /*9120*/  MUFU.TANH R102, R51 ;  /* 0x0000003300667308 */ /* 0x000f220000002400 */
[----:B------:R-:W-:Y:S02]  /*9130*/  MOV R27, R49 ;  /* 0x00000031001b7202 */ /* 0x000fe40000000f00 */
[----:B------:R-:W-:Y:S02]  /*9140*/  MOV R31, R8 ;  /* 0x00000008001f7202 */ /* 0x000fe40000000f00 */
[----:B-1----:R-:W-:Y:S02]  /*9150*/  FSEL R19, R7, -INF , P0 ;  /* 0xff80000007137808 */ /* 0x002fe40000000000 */
[----:B------:R-:W-:Y:S02]  /*9160*/  ISETP.GT.AND P0, PT, R0, 0x59, PT ;  /* 0x000000590000780c */ /* 0x000fe40003f04270 */
[----:B------:R-:W-:Y:S02]  /*9170*/  FMNMX.FTZ R0, R42, R2, !PT ;  /* 0x000000022a007209 */ /* 0x000fe40007810000 */
[----:B------:R-:W1:Y:S01]  /*9180*/  SHFL.BFLY PT, R2, R101, 0x1, 0x1f ;  /* 0x0c201f0065027f89 */ /* 0x000e6200000e0000 */
[----:B------:R-:W-:Y:S02]  /*9190*/  MOV R35, R13 ;  /* 0x0000000d00237202 */ /* 0x000fe40000000f00 */
[----:B------:R-:W-:Y:S02]  /*91a0*/  FMNMX.FTZ R0, R18, R0, !PT ;  /* 0x0000000012007209 */ /* 0x000fe40007810000 */
[----:B--2---:R-:W-:Y:S02]  /*91b0*/  FSEL R46, R3, -INF , P5 ;  /* 0xff800000032e7808 */ /* 0x004fe40002800000 */
[----:B------:R-:W-:Y:S02]  /*91c0*/  FMNMX.FTZ R0, R19, R0, !PT ;  /* 0x0000000013007209 */ /* 0x000fe40007810000 */
[----:B------:R-:W-:Y:S02]  /*91d0*/  MOV R26, R45 ;  /* 0x0000002d001a7202 */ /* 0x000fe40000000f00 */
[----:B------:R-:W-:Y:S02]  /*91e0*/  FMNMX.FTZ R0, R22, R0, !PT ;  /* 0x0000000016007209 */ /* 0x000fe40007810000 */
[----:B----4-:R-:W-:Y:S02]  /*91f0*/  FSEL R102, R102, -INF , P0 ;  /* 0xff80000066667808 */ /* 0x010fe40000000000 */
[----:B------:R-:W-:Y:S02]  /*9200*/  FMNMX.FTZ R0, R46, R0, !PT ;  /* 0x000000002e007209 */ /* 0x000fe40007810000 */
[----:B------:R-:W-:Y:S02]  /*9210*/  MOV R51, R20 ;  /* 0x0000001400337202 */ /* 0x000fe40000000f00 */
[----:B------:R-:W-:Y:S02]  /*9220*/  FMNMX.FTZ R0, R102, R0, !PT ;  /* 0x0000000066007209 */ /* 0x000fe40007810000 */
[----:B------:R-:W-:Y:S02]  /*9230*/  MOV R50, R44 ;  /* 0x0000002c00327202 */ /* 0x000fe40000000f00 */
[----:B------:R-:W-:Y:S02]  /*9240*/  MOV R10, R33 ;  /* 0x00000021000a7202 */ /* 0x000fe40000000f00 */
[----:B-1----:R-:W-:Y:S02]  /*9250*/  FMNMX.FTZ R101, R101, R2, !PT ;  /* 0x0000000265657209 */ /* 0x002fe40007810000 */
[----:B------:R-:W1:Y:S01]  /*9260*/  SHFL.BFLY PT, R2, R0, 0x2, 0x1f ;  /* 0x0c401f0000027f89 */ /* 0x000e6200000e0000 */
[----:B------:R-:W-:Y:S02]  /*9270*/  MOV R105, R32 ;  /* 0x0000002000697202 */ /* 0x000fe40000000f00 */
[C---:B------:R-:W-:Y:S04]  /*9280*/  FSETP.NEU.FTZ.AND P0, PT, R101.reuse, -INF , PT ;  /* 0xff8000006500780b */ /* 0x040fe80003f1d000 */
[----:B------:R-:W-:Y:S02]  /*9290*/  FSEL R3, R101, RZ, P0 ;  /* 0x000000ff65037208 */ /* 0x000fe40000000000 */
[----:B-1----:R-:W-:Y:S03]  /*92a0*/  FMNMX.FTZ R0, R0, R2, !PT ;  /* 0x0000000200007209 */ /* 0x002fe60007810000 */
[----:B------:R-:W-:Y:S02]  /*92b0*/  FADD.FTZ R2, -R3, R103 ;  /* 0x0000006703027221 */ /* 0x000fe40000010100 */
[----:B------:R-:W-:Y:S01]  /*92c0*/  FMUL.FTZ R103, R101, c[0x0][0x2d0] ;  /* 0x0000b40065677a20 */ /* 0x000fe20000410000 */
[----:B------:R-:W1:Y:S04]  /*92d0*/  SHFL.BFLY PT, R3, R0, 0x1, 0x1f ;  /* 0x0c201f0000037f89 */ /* 0x000e6800000e0000 */
[----:B------:R-:W-:Y:S05]  /*92e0*/  FSEL R103, R103, RZ, P0 ;  /* 0x000000ff67677208 */ /* 0x000fea0000000000 */
[----:B------:R-:W-:Y:S04]  /*92f0*/  FFMA.FTZ R5, R5, c[0x0][0x2d0], -R103 ;  /* 0x0000b40005057a23 */ /* 0x000fe80000010867 */
[----:B------:R-:W-:Y:S01]  /*9300*/  MUFU.EX2 R166, R5 ;  /* 0x0000000500a67308 */ /* 0x000fe20000000800 */
[----:B-1----:R-:W-:Y:S01]  /*9310*/  FMNMX.FTZ R100, R0, R3, !PT ;  /* 0x0000000300647209 */ /* 0x002fe20007810000 */
[----:B------:R-:W-:Y:S03]  /*9320*/  FMUL.FTZ R0, R2, c[0x0][0x2d0] ;  /* 0x0000b40002007a20 */ /* 0x000fe60000410000 */
[C---:B------:R-:W-:Y:S05]  /*9330*/  FSETP.NEU.FTZ.AND P0, PT, R100.reuse, -INF , PT ;  /* 0xff8000006400780b */ /* 0x040fea0003f1d000 */
[----:B------:R1:W2:Y:S01]  /*9340*/  MUFU.EX2 R2, R0 ;  /* 0x0000000000027308 */ /* 0x0002a20000000800 */
[C---:B------:R-:W-:Y:S01]  /*9350*/  FMUL.FTZ R164, R100.reuse, c[0x0][0x2d0] ;  /* 0x0000b40064a47a20 */ /* 0x040fe20000410000 */
[----:B------:R-:W-:Y:S04]  /*9360*/  FSEL R3, R100, RZ, P0 ;  /* 0x000000ff64037208 */ /* 0x000fe80000000000 */
[----:B------:R-:W-:Y:S05]  /*9370*/  FSEL R164, R164, RZ, P0 ;  /* 0x000000ffa4a47208 */ /* 0x000fea0000000000 */
[----:B------:R-:W-:Y:S04]  /*9380*/  FFMA.FTZ R4, R4, c[0x0][0x2d0], -R164 ;  /* 0x0000b40004047a23 */ /* 0x000fe800000108a4 */
[----:B------:R4:W-:Y:S01]  /*9390*/  MUFU.EX2 R165, R4 ;  /* 0x0000000400a57308 */ /* 0x0009e20000000800 */
[----:B-1----:R-:W-:Y:S01]  /*93a0*/  FADD.FTZ R0, -R3, R104 ;  /* 0x0000006803007221 */ /* 0x002fe20000010100 */
[----:B------:R-:W-:Y:S01]  /*93b0*/  MOV R3, R16 ;  /* 0x0000001000037202 */ /* 0x000fe20000000f00 */
[----:B--2---:R-:W-:Y:S01]  /*93c0*/  FMUL.FTZ R5, R2, R109 ;  /* 0x0000006d02057220 */ /* 0x004fe20000410000 */
[----:B------:R-:W-:Y:S01]  /*93d0*/  MOV R109, R9 ;  /* 0x00000009006d7202 */ /* 0x000fe20000000f00 */
[----:B------:R-:W-:Y:S01]  /*93e0*/  FMUL.FTZ R0, R0, c[0x0][0x2d0] ;  /* 0x0000b40000007a20 */ /* 0x000fe20000410000 */
[----:B------:R-:W-:Y:S01]  /*93f0*/  MOV R104, R25 ;  /* 0x0000001900687202 */ /* 0x000fe20000000f00 */
[C---:B------:R-:W-:Y:S02]  /*9400*/  FMUL.FTZ R8, R2.reuse, R112 ;  /* 0x0000007002087220 */ /* 0x040fe40000410000 */
[C---:B------:R-:W-:Y:S01]  /*9410*/  FMUL.FTZ R9, R2.reuse, R113 ;  /* 0x0000007102097220 */ /* 0x040fe20000410000 */
[----:B------:R-:W-:Y:S01]  /*9420*/  MOV R113, R29 ;  /* 0x0000001d00717202 */ /* 0x000fe20000000f00 */
[----:B------:R-:W1:Y:S01]  /*9430*/  MUFU.EX2 R0, R0 ;  /* 0x0000000000007308 */ /* 0x000e620000000800 */
[C---:B------:R-:W-:Y:S02]  /*9440*/  FMUL.FTZ R13, R2.reuse, R117 ;  /* 0x00000075020d7220 */ /* 0x040fe40000410000 */
[C---:B------:R-:W-:Y:S01]  /*9450*/  FMUL.FTZ R16, R2.reuse, R120 ;  /* 0x0000007802107220 */ /* 0x040fe20000410000 */
[----:B------:R-:W-:Y:S01]  /*9460*/  MOV R120, R41 ;  /* 0x0000002900787202 */ /* 0x000fe20000000f00 */
[C---:B------:R-:W-:Y:S02]  /*9470*/  FMUL.FTZ R17, R2.reuse, R121 ;  /* 0x0000007902117220 */ /* 0x040fe40000410000 */
[----:B------:R-:W-:Y:S02]  /*9480*/  IMAD.MOV.U32 R121, RZ, RZ, R40 ;  /* 0x000000ffff797224 */ /* 0x000fe400078e0028 */
[----:B------:R-:W-:Y:S02]  /*9490*/  IMAD.MOV.U32 R112, RZ, RZ, R21 ;  /* 0x000000ffff707224 */ /* 0x000fe400078e0015 */
[----:B------:R-:W-:Y:S02]  /*94a0*/  IMAD.MOV.U32 R117, RZ, RZ, R28 ;  /* 0x000000ffff757224 */ /* 0x000fe400078e001c */
[C---:B------:R-:W-:Y:S02]  /*94b0*/  FFMA.FTZ R213, R2.reuse, R213, R166 ;  /* 0x000000d502d57223 */ /* 0x040fe400000100a6 */
[C---:B----4-:R-:W-:Y:S02]  /*94c0*/  FMUL.FTZ R4, R2.reuse, R108 ;  /* 0x0000006c02047220 */ /* 0x050fe40000410000 */
[C---:B------:R-:W-:Y:S01]  /*94d0*/  FMUL.FTZ R12, R2.reuse, R116 ;  /* 0x00000074020c7220 */ /* 0x040fe20000410000 */
[----:B------:R-:W-:Y:S01]  /*94e0*/  MOV R116, R24 ;  /* 0x0000001800747202 */ /* 0x000fe20000000f00 */
[C---:B------:R-:W-:Y:S02]  /*94f0*/  FMUL.FTZ R20, R2.reuse, R124 ;  /* 0x0000007c02147220 */ /* 0x040fe40000410000 */
[C---:B------:R-:W-:Y:S01]  /*9500*/  FMUL.FTZ R21, R2.reuse, R125 ;  /* 0x0000007d02157220 */ /* 0x040fe20000410000 */
[----:B------:R-:W-:Y:S01]  /*9510*/  MOV R125, R117 ;  /* 0x00000075007d7202 */ /* 0x000fe20000000f00 */
[----:B------:R-:W-:Y:S01]  /*9520*/  FMUL.FTZ R24, R2, R128 ;  /* 0x0000008002187220 */ /* 0x000fe20000410000 */
[----:B------:R-:W-:Y:S01]  /*9530*/  MOV R117, R109 ;  /* 0x0000006d00757202 */ /* 0x000fe20000000f00 */
[----:B-1----:R-:W-:Y:S01]  /*9540*/  FMUL.FTZ R11, R0, R115 ;  /* 0x00000073000b7220 */ /* 0x002fe20000410000 */
[----:B------:R-:W-:Y:S01]  /*9550*/  IADD3 R115, R218, -0x1, RZ ;  /* 0xffffffffda737810 */ /* 0x000fe20007ffe0ff */
[C---:B------:R-:W-:Y:S01]  /*9560*/  FMUL.FTZ R25, R2.reuse, R129 ;  /* 0x0000008102197220 */ /* 0x040fe20000410000 */
[----:B------:R-:W-:Y:S01]  /*9570*/  MOV R109, R51 ;  /* 0x00000033006d7202 */ /* 0x000fe20000000f00 */
        /* <DEDUP_REMOVED lines=8> */
[----:B------:R-:W-:Y:S01]  /*9600*/  IMAD.MOV.U32 R137, RZ, RZ, R19 ;  /* 0x000000ffff897224 */ /* 0x000fe200078e0013 */
[----:B------:R-:W-:Y:S01]  /*9610*/  MOV R124, R116 ;  /* 0x00000074007c7202 */ /* 0x000fe20000000f00 */
[C---:B------:R-:W-:Y:S02]  /*9620*/  FMUL.FTZ R36, R2.reuse, R140 ;  /* 0x0000008c02247220 */ /* 0x040fe40000410000 */
[C---:B------:R-:W-:Y:S01]  /*9630*/  FMUL.FTZ R37, R2.reuse, R141 ;  /* 0x0000008d02257220 */ /* 0x040fe20000410000 */
[----:B------:R-:W-:Y:S01]  /*9640*/  MOV R141, R10 ;  /* 0x0000000a008d7202 */ /* 0x000fe20000000f00 */
[----:B------:R-:W-:Y:S01]  /*9650*/  FMUL.FTZ R40, R2, R144 ;  /* 0x0000009002287220 */ /* 0x000fe20000410000 */
[----:B------:R-:W-:Y:S01]  /*9660*/  MOV R144, R18 ;  /* 0x0000001200907202 */ /* 0x000fe20000000f00 */
[----:B------:R-:W-:Y:S02]  /*9670*/  FMUL.FTZ R18, R0, R122 ;  /* 0x0000007a00127220 */ /* 0x000fe40000410000 */
[C---:B------:R-:W-:Y:S01]  /*9680*/  FMUL.FTZ R41, R2.reuse, R145 ;  /* 0x0000009102297220 */ /* 0x040fe20000410000 */
[----:B------:R-:W-:Y:S01]  /*9690*/  MOV R145, R42 ;  /* 0x0000002a00917202 */ /* 0x000fe20000000f00 */
[C---:B------:R-:W-:Y:S01]  /*96a0*/  FMUL.FTZ R44, R2.reuse, R148 ;  /* 0x00000094022c7220 */ /* 0x040fe20000410000 */
[----:B------:R-:W2:Y:S01]  /*96b0*/  LDL R122, [R1+0x28] ;  /* 0x00002800017a7983 */ /* 0x000ea20000100800 */
[C---:B------:R-:W-:Y:S01]  /*96c0*/  FMUL.FTZ R45, R2.reuse, R149 ;  /* 0x00000095022d7220 */ /* 0x040fe20000410000 */
[----:B------:R-:W-:Y:S01]  /*96d0*/  MOV R149, R50 ;  /* 0x0000003200957202 */ /* 0x000fe20000000f00 */
[C---:B------:R-:W-:Y:S02]  /*96e0*/  FMUL.FTZ R48, R2.reuse, R152 ;  /* 0x0000009802307220 */ /* 0x040fe40000410000 */
[----:B------:R-:W-:Y:S02]  /*96f0*/  IMAD.MOV.U32 R152, RZ, RZ, R47 ;  /* 0x000000ffff987224 */ /* 0x000fe400078e002f */
[----:B------:R-:W-:Y:S01]  /*9700*/  FMUL.FTZ R49, R2, R153 ;  /* 0x0000009902317220 */ /* 0x000fe20000410000 */
[----:B------:R-:W-:Y:S01]  /*9710*/  MOV R153, R23 ;  /* 0x0000001700997202 */ /* 0x000fe20000000f00 */
[----:B------:R-:W-:Y:S02]  /*9720*/  FMUL.FTZ R23, R0, R127 ;  /* 0x0000007f00177220 */ /* 0x000fe40000410000 */
        /* <DEDUP_REMOVED lines=12> */
[----:B------:R-:W-:Y:S02]  /*97f0*/  FMUL.FTZ R76, R2, R76 ;  /* 0x0000004c024c7220 */ /* 0x000fe40000410000 */
[----:B---3--:R-:W-:Y:S02]  /*9800*/  FFMA.FTZ R108, R0, R6, R165 ;  /* 0x00000006006c7223 */ /* 0x008fe400000100a5 */
        /* <DEDUP_REMOVED lines=11> */
[----:B------:R-:W-:Y:S01]  /*98c0*/  MOV R2, R30 ;  /* 0x0000001e00027202 */ /* 0x000fe20000000f00 */
[C---:B------:R-:W-:Y:S01]  /*98d0*/  FMUL.FTZ R6, R0.reuse, R110 ;  /* 0x0000006e00067220 */ /* 0x040fe20000410000 */
[----:B------:R-:W-:Y:S01]  /*98e0*/  MOV R110, R105 ;  /* 0x00000069006e7202 */ /* 0x000fe20000000f00 */
[C---:B------:R-:W-:Y:S01]  /*98f0*/  FMUL.FTZ R7, R0.reuse, R111 ;  /* 0x0000006f00077220 */ /* 0x040fe20000410000 */
[----:B------:R-:W-:Y:S01]  /*9900*/  MOV R111, R26 ;  /* 0x0000001a006f7202 */ /* 0x000fe20000000f00 */
[C---:B------:R-:W-:Y:S02]  /*9910*/  FMUL.FTZ R10, R0.reuse, R114 ;  /* 0x00000072000a7220 */ /* 0x040fe40000410000 */
[C---:B------:R-:W-:Y:S02]  /*9920*/  FMUL.FTZ R14, R0.reuse, R118 ;  /* 0x00000076000e7220 */ /* 0x040fe40000410000 */
[C---:B------:R-:W-:Y:S01]  /*9930*/  FMUL.FTZ R15, R0.reuse, R119 ;  /* 0x00000077000f7220 */ /* 0x040fe20000410000 */
[----:B------:R-:W-:Y:S01]  /*9940*/  MOV R119, R121 ;  /* 0x0000007900777202 */ /* 0x000fe20000000f00 */
[----:B------:R-:W-:Y:S01]  /*9950*/  IMAD.MOV.U32 R121, RZ, RZ, R113 ;  /* 0x000000ffff797224 */ /* 0x000fe200078e0071 */
[----:B------:R-:W-:Y:S01]  /*9960*/  MOV R113, R43 ;  /* 0x0000002b00717202 */ /* 0x000fe20000000f00 */
[----:B------:R-:W-:Y:S02]  /*9970*/  IMAD.MOV.U32 R133, RZ, RZ, R31 ;  /* 0x000000ffff857224 */ /* 0x000fe400078e001f */
        /* <DEDUP_REMOVED lines=8> */
[----:B------:R-:W-:Y:S01]  /*9a00*/  MOV R146, R141 ;  /* 0x0000008d00927202 */ /* 0x000fe20000000f00 */
        /* <DEDUP_REMOVED lines=29> */
[----:B------:R-:W-:Y:S01]  /*9be0*/  IMAD.MOV.U32 R140, RZ, RZ, R120 ;  /* 0x000000ffff8c7224 */ /* 0x000fe200078e0078 */
[----:B------:R-:W-:Y:S01]  /*9bf0*/  MOV R120, R112 ;  /* 0x0000007000787202 */ /* 0x000fe20000000f00 */
[----:B------:R-:W-:Y:S02]  /*9c00*/  IMAD.MOV.U32 R112, RZ, RZ, R35 ;  /* 0x000000ffff707224 */ /* 0x000fe400078e0023 */
[C---:B------:R-:W-:Y:S01]  /*9c10*/  FMUL.FTZ R35, R0.reuse, R139 ;  /* 0x0000008b00237220 */ /* 0x040fe20000410000 */
[----:B------:R-:W-:Y:S01]  /*9c20*/  MOV R154, R120 ;  /* 0x00000078009a7202 */ /* 0x000fe20000000f00 */
[----:B------:R-:W-:Y:S01]  /*9c30*/  IMAD.MOV.U32 R114, RZ, RZ, R27 ;  /* 0x000000ffff727224 */ /* 0x000fe200078e001b */
[----:B------:R-:W-:Y:S01]  /*9c40*/  MOV R126, R112 ;  /* 0x00000070007e7202 */ /* 0x000fe20000000f00 */
[C---:B------:R-:W-:Y:S02]  /*9c50*/  FMUL.FTZ R27, R0.reuse, R131 ;  /* 0x00000083001b7220 */ /* 0x040fe40000410000 */
[----:B------:R-:W-:Y:S02]  /*9c60*/  IMAD.MOV.U32 R148, RZ, RZ, R39 ;  /* 0x000000ffff947224 */ /* 0x000fe400078e0027 */
[----:B------:R-:W-:Y:S01]  /*9c70*/  FMUL.FTZ R39, R0, R143 ;  /* 0x0000008f00277220 */ /* 0x000fe20000410000 */
[----:B------:R-:W-:Y:S01]  /*9c80*/  @P6 SHF.R.S32.HI R0, RZ, 0x1f, R115 ;  /* 0x0000001fff006819 */ /* 0x000fe20000011473 */
[----:B------:R-:W-:Y:S01]  /*9c90*/  IMAD.MOV.U32 R118, RZ, RZ, R2 ;  /* 0x000000ffff767224 */ /* 0x000fe200078e0002 */
[----:B------:R-:W-:Y:S01]  /*9ca0*/  MOV R143, R110 ;  /* 0x0000006e008f7202 */ /* 0x000fe20000000f00 */
[----:B------:R-:W-:Y:S02]  /*9cb0*/  IMAD.MOV.U32 R116, RZ, RZ, R104 ;  /* 0x000000ffff747224 */ /* 0x000fe400078e0068 */
[----:B------:R-:W-:Y:S01]  /*9cc0*/  @P6 IMAD R0, R0, c[0x0][0x1e0], RZ ;  /* 0x0000780000006a24 */ /* 0x000fe200078e02ff */
[----:B------:R-:W-:Y:S01]  /*9cd0*/  MOV R139, R118 ;  /* 0x00000076008b7202 */ /* 0x000fe20000000f00 */
[C---:B------:R-:W-:Y:S01]  /*9ce0*/  @P6 IMAD.WIDE.U32 R104, R115.reuse, c[0x0][0x1e0], RZ ;  /* 0x0000780073686a25 */ /* 0x040fe200078e00ff */
[----:B------:R-:W-:Y:S03]  /*9cf0*/  MOV R141, R116 ;  /* 0x00000074008d7202 */ /* 0x000fe60000000f00 */
[----:B------:R-:W-:Y:S01]  /*9d00*/  @P6 IMAD R0, R115, c[0x0][0x1e4], R0 ;  /* 0x0000790073006a24 */ /* 0x000fe200078e0200 */
[----:B------:R-:W-:Y:S01]  /*9d10*/  MOV R115, R114 ;  /* 0x0000007200737202 */ /* 0x000fe20000000f00 */
[----:B------:R-:W-:Y:S01]  /*9d20*/  IMAD.MOV.U32 R127, RZ, RZ, R119 ;  /* 0x000000ffff7f7224 */ /* 0x000fe200078e0077 */
[----:B------:R-:W-:Y:S01]  /*9d30*/  MOV R114, R149 ;  /* 0x0000009500727202 */ /* 0x000fe20000000f00 */
[----:B------:R-:W-:Y:S01]  /*9d40*/  IMAD.MOV.U32 R123, RZ, RZ, R132 ;  /* 0x000000ffff7b7224 */ /* 0x000fe200078e0084 */
[----:B------:R-:W-:Y:S01]  /*9d50*/  MOV R149, R133 ;  /* 0x0000008500957202 */ /* 0x000fe20000000f00 */
[----:B------:R-:W-:Y:S01]  /*9d60*/  IMAD.MOV.U32 R133, RZ, RZ, R3 ;  /* 0x000000ffff857224 */ /* 0x000fe200078e0003 */
[----:B------:R-:W-:Y:S01]  /*9d70*/  @P6 IADD3 R0, R105, R0, RZ ;  /* 0x0000000069006210 */ /* 0x000fe20007ffe0ff */
[----:B------:R-:W2:Y:S01]  /*9d80*/  LDL.64 R2, [R1+0x30] ;  /* 0x0000300001027983 */ /* 0x000ea20000100a00 */
[----:B------:R-:W-:Y:S01]  /*9d90*/  IMAD.MOV.U32 R132, RZ, RZ, R107 ;  /* 0x000000ffff847224 */ /* 0x000fe200078e006b */
[----:B------:R-:W-:Y:S01]  /*9da0*/  MOV R119, R114 ;  /* 0x0000007200777202 */ /* 0x000fe20000000f00 */
[----:B------:R-:W-:Y:S01]  /*9db0*/  IMAD.MOV.U32 R134, RZ, RZ, R111 ;  /* 0x000000ffff867224 */ /* 0x000fe200078e006f */
[----:B------:R-:W-:Y:S01]  /*9dc0*/  MOV R131, R123 ;  /* 0x0000007b00837202 */ /* 0x000fe20000000f00 */
[----:B------:R-:W-:Y:S01]  /*9dd0*/  @P6 IMAD R0, R0, 0x60, RZ ;  /* 0x0000006000006824 */ /* 0x000fe200078e02ff */
[----:B------:R-:W-:Y:S01]  /*9de0*/  MOV R123, R113 ;  /* 0x00000071007b7202 */ /* 0x000fe20000000f00 */
[----:B------:R-:W-:Y:S01]  /*9df0*/  IMAD.MOV.U32 R130, RZ, RZ, R126 ;  /* 0x000000ffff827224 */ /* 0x000fe200078e007e */
[----:B------:R-:W-:Y:S01]  /*9e00*/  MOV R138, R115 ;  /* 0x00000073008a7202 */ /* 0x000fe20000000f00 */
[----:B------:R-:W-:Y:S01]  /*9e10*/  IMAD.MOV.U32 R126, RZ, RZ, R109 ;  /* 0x000000ffff7e7224 */ /* 0x000fe200078e006d */
[----:B------:R-:W-:Y:S01]  /*9e20*/  MOV R150, R133 ;  /* 0x0000008500967202 */ /* 0x000fe20000000f00 */
[----:B------:R-:W-:Y:S01]  /*9e30*/  IMAD.MOV.U32 R147, RZ, RZ, R140 ;  /* 0x000000ffff937224 */ /* 0x000fe200078e008c */
[----:B------:R-:W-:Y:S01]  /*9e40*/  MOV R140, R121 ;  /* 0x00000079008c7202 */ /* 0x000fe20000000f00 */
[----:B------:R-:W-:Y:S01]  /*9e50*/  FFMA.FTZ R112, R211, c[0x0][0x2d0], -R103 ;  /* 0x0000b400d3707a23 */ /* 0x000fe20000010867 */
[----:B------:R-:W-:Y:S01]  /*9e60*/  MOV R133, R125 ;  /* 0x0000007d00857202 */ /* 0x000fe20000000f00 */
[----:B------:R-:W-:Y:S02]  /*9e70*/  IMAD.MOV.U32 R142, RZ, RZ, R119 ;  /* 0x000000ffff8e7224 */ /* 0x000fe400078e0077 */
[----:B------:R-:W-:Y:S02]  /*9e80*/  IMAD.MOV.U32 R125, RZ, RZ, R117 ;  /* 0x000000ffff7d7224 */ /* 0x000fe400078e0075 */
[----:B------:R-:W-:Y:S01]  /*9e90*/  MUFU.EX2 R112, R112 ;  /* 0x0000007000707308 */ /* 0x000fe20000000800 */
[----:B------:R-:W-:Y:S02]  /*9ea0*/  IMAD.MOV.U32 R151, RZ, RZ, R124 ;  /* 0x000000ffff977224 */ /* 0x000fe400078e007c */
[----:B------:R-:W-:Y:S03]  /*9eb0*/  FFMA.FTZ R128, R128, c[0x0][0x2d0], -R164 ;  /* 0x0000b40080807a23 */ /* 0x000fe600000108a4 */
[----:B------:R-:W-:Y:S02]  /*9ec0*/  MOV R155, R151 ;  /* 0x00000097009b7202 */ /* 0x000fe40000000f00 */
[----:B------:R-:W-:Y:S01]  /*9ed0*/  MOV R151, R147 ;  /* 0x0000009300977202 */ /* 0x000fe20000000f00 */
[----:B------:R-:W-:Y:S01]  /*9ee0*/  IMAD.MOV.U32 R147, RZ, RZ, R143 ;  /* 0x000000ffff937224 */ /* 0x000fe200078e008f */
[----:B--2---:R-:W-:Y:S02]  /*9ef0*/  @P6 MOV R3, R122 ;  /* 0x0000007a00036202 */ /* 0x004fe40000000f00 */
[----:B------:R-:W-:Y:S02]  /*9f00*/  MOV R122, R149 ;  /* 0x00000095007a7202 */ /* 0x000fe40000000f00 */
[----:B------:R-:W-:Y:S01]  /*9f10*/  MOV R149, R129 ;  /* 0x0000008100957202 */ /* 0x000fe20000000f00 */
[----:B------:R-:W-:Y:S01]  /*9f20*/  @P6 IMAD.WIDE.U32 R2, R104, 0x60, R2 ;  /* 0x0000006068026825 */ /* 0x000fe200078e0002 */
[----:B------:R-:W-:Y:S02]  /*9f30*/  MOV R129, R106 ;  /* 0x0000006a00817202 */ /* 0x000fe40000000f00 */
[----:B------:R-:W-:Y:S02]  /*9f40*/  MOV R135, R122 ;  /* 0x0000007a00877202 */ /* 0x000fe40000000f00 */
[----:B------:R-:W-:Y:S02]  /*9f50*/  @P6 IADD3 R0, R3, R0, RZ ;  /* 0x0000000003006210 */ /* 0x000fe40007ffe0ff */
[----:B------:R-:W-:Y:S01]  /*9f60*/  MOV R143, R135 ;  /* 0x00000087008f7202 */ /* 0x000fe20000000f00 */
[----:B------:R-:W-:Y:S01]  /*9f70*/  IMAD.MOV.U32 R135, RZ, RZ, R130 ;  /* 0x000000ffff877224 */ /* 0x000fe200078e0082 */
[C---:B------:R-:W-:Y:S01]  /*9f80*/  @P6 SHF.L.U64.HI R104, R2.reuse, 0x1, R0 ;  /* 0x0000000102686819 */ /* 0x040fe20000010200 */
[----:B------:R-:W-:Y:S01]  /*9f90*/  @P6 IMAD.SHL.U32 R0, R2, 0x2, RZ ;  /* 0x0000000202006824 */ /* 0x000fe200078e00ff */
[----:B------:R-:W-:Y:S04]  /*9fa0*/  MOV R130, R125 ;  /* 0x0000007d00827202 */ /* 0x000fe80000000f00 */
[C---:B------:R-:W-:Y:S02]  /*9fb0*/  @P6 IADD3 R2, P0, R0.reuse, c[0x0][0x1c8], RZ ;  /* 0x0000720000026a10 */ /* 0x040fe40007f1e0ff */
[----:B------:R-:W-:Y:S02]  /*9fc0*/  @P6 IADD3 R106, P5, R0, 0x80, RZ ;  /* 0x00000080006a6810 */ /* 0x000fe40007fbe0ff */
[----:B------:R-:W-:Y:S02]  /*9fd0*/  @P6 IADD3.X R3, R104, c[0x0][0x1cc], RZ, P0, !PT ;  /* 0x0000730068036a10 */ /* 0x000fe400007fe4ff */
[----:B------:R-:W-:Y:S03]  /*9fe0*/  @P6 IADD3 R106, P0, R106, c[0x0][0x1c8], RZ ;  /* 0x000072006a6a6a10 */ /* 0x000fe60007f1e0ff */
[----:B------:R1:W-:Y:S01]  /*9ff0*/  @P6 LDGSTS.E.BYPASS.LTC128B.128 [R127+0xc100], [R2.64], !P4 ;  /* 0x0c100000027f6fae */ /* 0x0003e2000e101d48 */
[--C-:B------:R-:W-:Y:S02]  /*a000*/  @P6 IADD3.X R107, RZ, c[0x0][0x1cc], R104.reuse, P0, P5 ;  /* 0x00007300ff6b6a10 */ /* 0x100fe400007ea468 */
[----:B------:R-:W-:Y:S05]  /*a010*/  @P6 IADD3 R0, P5, R0, 0x100, RZ ;  /* 0x0000010000006810 */ /* 0x000fea0007fbe0ff */
[----:B------:R2:W-:Y:S02]  /*a020*/  @P6 LDGSTS.E.BYPASS.LTC128B.128 [R127+0xf100], [R106.64], !P3 ;  /* 0x0f1000006a7f6fae */ /* 0x0005e4000d901d48 */
[----:B--2---:R-:W-:Y:S01]  /*a030*/  @P6 IADD3 R106, P0, R0, c[0x0][0x1c8], RZ ;  /* 0x00007200006a6a10 */ /* 0x004fe20007f1e0ff */
[--C-:B------:R-:W-:Y:S03]  /*a040*/  FFMA.FTZ R0, R210, c[0x0][0x2d0], -R103.reuse ;  /* 0x0000b400d2007a23 */ /* 0x100fe60000010867 */
[----:B------:R-:W-:Y:S02]  /*a050*/  @P6 IADD3.X R107, RZ, c[0x0][0x1cc], R104, P0, P5 ;  /* 0x00007300ff6b6a10 */ /* 0x000fe400007ea468 */
[----:B------:R-:W-:Y:S01]  /*a060*/  @P6 MOV R104, 0x6 ;  /* 0x0000000600686802 */ /* 0x000fe20000000f00 */
[----:B------:R-:W2:Y:S02]  /*a070*/  MUFU.EX2 R0, R0 ;  /* 0x0000000000007308 */ /* 0x000ea40000000800 */
[----:B------:R3:W-:Y:S02]  /*a080*/  @P6 LDGSTS.E.BYPASS.LTC128B.128 [R127+0x12100], [R106.64], !P2 ;  /* 0x121000006a7f6fae */ /* 0x0007e4000d101d48 */
[----:B---3--:R-:W-:Y:S04]  /*a090*/  @P6 MOV R106, c[0x0][0x1e0] ;  /* 0x00007800006a6a02 */ /* 0x008fe80000000f00 */
[C---:B------:R-:W-:Y:S01]  /*a0a0*/  @P6 SHF.L.U64.HI R104, R106.reuse, R104, c[0x0][0x1e4] ;  /* 0x000079006a686619 */ /* 0x040fe20000010268 */
[----:B------:R-:W-:Y:S05]  /*a0b0*/  @P6 IMAD.SHL.U32 R106, R106, 0x40, RZ ;  /* 0x000000406a6a6824 */ /* 0x000fea00078e00ff */
[----:B-1----:R-:W-:Y:S04]  /*a0c0*/  @P6 IADD3 R2, P0, R2, R106, RZ ;  /* 0x0000006a02026210 */ /* 0x002fe80007f1e0ff */
[----:B------:R-:W-:Y:S02]  /*a0d0*/  @P6 IADD3.X R3, R104, R3, RZ, P0, !PT ;  /* 0x0000000368036210 */ /* 0x000fe400007fe4ff */
[----:B------:R-:W-:Y:S03]  /*a0e0*/  @P6 IADD3 R106, P0, R106, R2, RZ ;  /* 0x000000026a6a6210 */ /* 0x000fe60007f1e0ff */
[----:B------:R1:W-:Y:S01]  /*a0f0*/  @P6 LDGSTS.E.BYPASS.LTC128B.128 [R127+0xd100], [R2.64], !P4 ;  /* 0x0d100000027f6fae */ /* 0x0003e2000e101d48 */
[----:B------:R-:W-:Y:S02]  /*a100*/  @P6 IADD3.X R107, R104, R3, RZ, P0, !PT ;  /* 0x00000003686b6210 */ /* 0x000fe400007fe4ff */
[----:B--2---:R-:W-:Y:S01]  /*a110*/  F2FP.PACK_AB R104, R0, R166 ;  /* 0x000000a60068723e */ /* 0x004fe200000000ff */
[--C-:B------:R-:W-:Y:S04]  /*a120*/  FFMA.FTZ R166, R136, c[0x0][0x2d0], -R164.reuse ;  /* 0x0000b40088a67a23 */ /* 0x100fe800000108a4 */
[----:B------:R1:W-:Y:S02]  /*a130*/  @P6 LDGSTS.E.BYPASS.LTC128B.128 [R127+0x10100], [R2.64+0x80], !P3 ;  /* 0x10100080027f6fae */ /* 0x0003e4000d901d48 */
[----:B------:R-:W-:Y:S06]  /*a140*/  MUFU.EX2 R166, R166 ;  /* 0x000000a600a67308 */ /* 0x000fec0000000800 */
[----:B------:R1:W-:Y:S08]  /*a150*/  @P6 LDGSTS.E.BYPASS.LTC128B.128 [R127+0x13100], [R2.64+0x100], !P2 ;  /* 0x13100100027f6fae */ /* 0x0003f0000d101d48 */
[----:B------:R2:W-:Y:S08]  /*a160*/  @P6 LDGSTS.E.BYPASS.LTC128B.128 [R127+0xe100], [R106.64], !P4 ;  /* 0x0e1000006a7f6fae */ /* 0x0005f0000e101d48 */
[----:B------:R2:W-:Y:S08]  /*a170*/  @P6 LDGSTS.E.BYPASS.LTC128B.128 [R127+0x11100], [R106.64+0x80], !P3 ;  /* 0x111000806a7f6fae */ /* 0x0005f0000d901d48 */
[----:B------:R2:W-:Y:S01]  /*a180*/  @P6 LDGSTS.E.BYPASS.LTC128B.128 [R127+0x14100], [R106.64+0x100], !P2 ;  /* 0x141001006a7f6fae */ /* 0x0005e2000d101d48 */
[--C-:B-1----:R-:W-:Y:S02]  /*a190*/  FFMA.FTZ R2, R167, c[0x0][0x2d0], -R164.reuse ;  /* 0x0000b400a7027a23 */ /* 0x102fe400000108a4 */
[----:B------:R-:W-:Y:S05]  /*a1a0*/  FFMA.FTZ R3, R212, c[0x0][0x2d0], -R103 ;  /* 0x0000b400d4037a23 */ /* 0x000fea0000010867 */
[----:B------:R-:W0:Y:S01]  /*a1b0*/  LDGDEPBAR ;  /* 0x00000000000079af */ /* 0x000e220000000000 */
[----:B------:R-:W1:Y:S10]  /*a1c0*/  MUFU.EX2 R2, R2 ;  /* 0x0000000200027308 */ /* 0x000e740000000800 */
[----:B------:R3:W4:Y:S01]  /*a1d0*/  MUFU.EX2 R114, R3 ;  /* 0x0000000300727308 */ /* 0x0007220000000800 */
[----:B--2---:R-:W-:Y:S02]  /*a1e0*/  FADD.FTZ R106, R0, R213 ;  /* 0x000000d5006a7221 */ /* 0x004fe40000010000 */
[----:B------:R-:W-:Y:S02]  /*a1f0*/  FFMA.FTZ R0, R209, c[0x0][0x2d0], -R164 ;  /* 0x0000b400d1007a23 */ /* 0x000fe400000108a4 */
[----:B------:R-:W-:Y:S02]  /*a200*/  FADD.FTZ R115, R112, R106 ;  /* 0x0000006a70737221 */ /* 0x000fe40000010000 */
[C---:B-1----:R-:W-:Y:S03]  /*a210*/  FADD.FTZ R121, R2.reuse, R108 ;  /* 0x0000006c02797221 */ /* 0x042fe60000010000 */
[----:B------:R1:W-:Y:S01]  /*a220*/  MUFU.EX2 R113, R0 ;  /* 0x0000000000717308 */ /* 0x0003e20000000800 */
[----:B------:R-:W2:Y:S01]  /*a230*/  LDSM.16.MT88.4 R108, [R224] ;  /* 0x00000000e06c783b */ /* 0x000ea20000004200 */
[----:B------:R-:W-:Y:S01]  /*a240*/  F2FP.PACK_AB R105, R2, R165 ;  /* 0x000000a50269723e */ /* 0x000fe200000000ff */
[--C-:B------:R-:W-:Y:S02]  /*a250*/  FFMA.FTZ R2, R220, c[0x0][0x2d0], -R103.reuse ;  /* 0x0000b400dc027a23 */ /* 0x100fe40000010867 */
[--C-:B------:R-:W-:Y:S02]  /*a260*/  FFMA.FTZ R165, R153, c[0x0][0x2d0], -R103.reuse ;  /* 0x0000b40099a57a23 */ /* 0x100fe40000010867 */
[--C-:B---3--:R-:W-:Y:S01]  /*a270*/  FFMA.FTZ R3, R208, c[0x0][0x2d0], -R164.reuse ;  /* 0x0000b400d0037a23 */ /* 0x108fe200000108a4 */
[----:B----4-:R-:W-:Y:S02]  /*a280*/  F2FP.PACK_AB R106, R114, R112 ;  /* 0x00000070726a723e */ /* 0x010fe400000000ff */
[----:B------:R3:W-:Y:S01]  /*a290*/  MUFU.EX2 R119, R2 ;  /* 0x0000000200777308 */ /* 0x0007e20000000800 */
[--C-:B------:R-:W-:Y:S09]  /*a2a0*/  FFMA.FTZ R112, R216, c[0x0][0x2d0], -R164.reuse ;  /* 0x0000b400d8707a23 */ /* 0x100ff200000108a4 */
[----:B------:R-:W4:Y:S01]  /*a2b0*/  MUFU.EX2 R3, R3 ;  /* 0x0000000300037308 */ /* 0x000f220000000800 */
[----:B-1----:R-:W-:Y:S09]  /*a2c0*/  FFMA.FTZ R0, R219, c[0x0][0x2d0], -R103 ;  /* 0x0000b400db007a23 */ /* 0x002ff20000010867 */
[----:B------:R-:W-:Y:S01]  /*a2d0*/  MUFU.EX2 R120, R112 ;  /* 0x0000007000787308 */ /* 0x000fe20000000800 */
[--C-:B---3--:R-:W-:Y:S09]  /*a2e0*/  FFMA.FTZ R2, R215, c[0x0][0x2d0], -R164.reuse ;  /* 0x0000b400d7027a23 */ /* 0x108ff200000108a4 */
[----:B------:R1:W-:Y:S01]  /*a2f0*/  MUFU.EX2 R116, R2 ;  /* 0x0000000200747308 */ /* 0x0003e20000000800 */
[----:B----4-:R-:W-:Y:S01]  /*a300*/  F2FP.PACK_AB R107, R113, R3 ;  /* 0x00000003716b723e */ /* 0x010fe200000000ff */
[----:B------:R-:W-:Y:S04]  /*a310*/  FADD.FTZ R3, R3, R121 ;  /* 0x0000007903037221 */ /* 0x000fe80000010000 */
[----:B------:R-:W-:Y:S04]  /*a320*/  FADD.FTZ R122, R113, R3 ;  /* 0x00000003717a7221 */ /* 0x000fe80000010000 */
[----:B------:R-:W3:Y:S01]  /*a330*/  MUFU.EX2 R0, R0 ;  /* 0x0000000000007308 */ /* 0x000ee20000000800 */
[C---:B--2---:R-:W-:Y:S05]  /*a340*/  HMMA.16816.F32 R4, R104.reuse, R108, R4 ;  /* 0x0000006c6804723c */ /* 0x044fea0000001804 */
[--C-:B------:R-:W-:Y:S03]  /*a350*/  FFMA.FTZ R3, R130, c[0x0][0x2d0], -R164.reuse ;  /* 0x0000b40082037a23 */ /* 0x100fe600000108a4 */
[C---:B------:R-:W-:Y:S01]  /*a360*/  HMMA.16816.F32 R8, R104.reuse, R110, R8 ;  /* 0x0000006e6808723c */ /* 0x040fe20000001808 */
[----:B------:R-:W2:Y:S01]  /*a370*/  LDSM.16.MT88.4 R108, [R228] ;  /* 0x00000000e46c783b */ /* 0x000ea20000004200 */
[----:B------:R-:W-:Y:S02]  /*a380*/  MUFU.EX2 R130, R3 ;  /* 0x0000000300827308 */ /* 0x000fe40000000800 */
[--C-:B-1----:R-:W-:Y:S08]  /*a390*/  FFMA.FTZ R2, R214, c[0x0][0x2d0], -R164.reuse ;  /* 0x0000b400d6027a23 */ /* 0x102ff000000108a4 */
[----:B------:R1:W4:Y:S10]  /*a3a0*/  MUFU.EX2 R118, R2 ;  /* 0x0000000200767308 */ /* 0x0003340000000800 */
[----:B------:R-:W-:Y:S01]  /*a3b0*/  MUFU.EX2 R165, R165 ;  /* 0x000000a500a57308 */ /* 0x000fe20000000800 */
[--C-:B-1----:R-:W-:Y:S09]  /*a3c0*/  FFMA.FTZ R2, R221, c[0x0][0x2d0], -R103.reuse ;  /* 0x0000b400dd027a23 */ /* 0x102ff20000010867 */
[----:B------:R1:W-:Y:S01]  /*a3d0*/  MUFU.EX2 R117, R2 ;  /* 0x0000000200757308 */ /* 0x0003e20000000800 */
[C---:B--2---:R-:W-:Y:S08]  /*a3e0*/  HMMA.16816.F32 R12, R104.reuse, R108, R12 ;  /* 0x0000006c680c723c */ /* 0x044ff0000000180c */
[C---:B------:R-:W-:Y:S01]  /*a3f0*/  HMMA.16816.F32 R16, R104.reuse, R110, R16 ;  /* 0x0000006e6810723c */ /* 0x040fe20000001810 */
[----:B------:R-:W2:Y:S03]  /*a400*/  LDSM.16.MT88.4 R108, [R227] ;  /* 0x00000000e36c783b */ /* 0x000ea60000004200 */
[----:B-1----:R-:W-:Y:S01]  /*a410*/  FFMA.FTZ R2, R222, c[0x0][0x2d0], -R103 ;  /* 0x0000b400de027a23 */ /* 0x002fe20000010867 */
[----:B------:R-:W-:Y:S03]  /*a420*/  IADD3 R222, R218, -0x1, RZ ;  /* 0xffffffffdade7810 */ /* 0x000fe60007ffe0ff */
[----:B------:R1:W1:Y:S01]  /*a430*/  MUFU.EX2 R127, R2 ;  /* 0x00000002007f7308 */ /* 0x0002620000000800 */
[C---:B--2---:R-:W-:Y:S03]  /*a440*/  HMMA.16816.F32 R20, R104.reuse, R108, R20 ;  /* 0x0000006c6814723c */ /* 0x044fe60000001814 */
[----:B-1----:R-:W-:Y:S06]  /*a450*/  FFMA.FTZ R2, R217, c[0x0][0x2d0], -R164 ;  /* 0x0000b400d9027a23 */ /* 0x002fec00000108a4 */
[----:B------:R1:W2:Y:S01]  /*a460*/  MUFU.EX2 R124, R2 ;  /* 0x00000002007c7308 */ /* 0x0002a20000000800 */
[C---:B------:R-:W-:Y:S01]  /*a470*/  HMMA.16816.F32 R24, R104.reuse, R110, R24 ;  /* 0x0000006e6818723c */ /* 0x040fe20000001818 */
[----:B------:R-:W2:Y:S02]  /*a480*/  LDSM.16.MT88.4 R108, [R249] ;  /* 0x00000000f96c783b */ /* 0x000ea40000004200 */
[----:B-1----:R-:W-:Y:S06]  /*a490*/  FADD.FTZ R2, R114, R115 ;  /* 0x0000007372027221 */ /* 0x002fec0000010000 */
[----:B------:R-:W-:Y:S03]  /*a4a0*/  LDSM.16.MT88.4 R112, [R228+0x1000] ;  /* 0x00100000e470783b */ /* 0x000fe60000004200 */
[----:B---3--:R-:W-:Y:S02]  /*a4b0*/  FADD.FTZ R121, R0, R2 ;  /* 0x0000000200797221 */ /* 0x008fe40000010000 */
[----:B------:R-:W-:Y:S04]  /*a4c0*/  FADD.FTZ R2, R116, R122 ;  /* 0x0000007a74027221 */ /* 0x000fe80000010000 */
[----:B----4-:R-:W-:Y:S04]  /*a4d0*/  FADD.FTZ R2, R118, R2 ;  /* 0x0000000276027221 */ /* 0x010fe80000010000 */
[----:B------:R-:W-:Y:S01]  /*a4e0*/  FADD.FTZ R2, R120, R2 ;  /* 0x0000000278027221 */ /* 0x000fe20000010000 */
[C---:B--2---:R-:W-:Y:S08]  /*a4f0*/  HMMA.16816.F32 R28, R104.reuse, R108, R28 ;  /* 0x0000006c681c723c */ /* 0x044ff0000000181c */
        /* <DEDUP_REMOVED lines=25> */
[----:B------:R-:W1:Y:S06]  /*a690*/  LDSM.16.MT88.4 R108, [R224+0x800] ;  /* 0x00080000e06c783b */ /* 0x000e6c0000004200 */
[----:B------:R-:W-:Y:S01]  /*a6a0*/  F2FP.PACK_AB R104, R119, R0 ;  /* 0x000000007768723e */ /* 0x000fe200000000ff */
[--C-:B------:R-:W-:Y:S01]  /*a6b0*/  FFMA.FTZ R0, R126, c[0x0][0x2d0], -R103.reuse ;  /* 0x0000b4007e007a23 */ /* 0x100fe20000010867 */
[----:B------:R-:W-:Y:S03]  /*a6c0*/  F2FP.PACK_AB R105, R118, R116 ;  /* 0x000000747669723e */ /* 0x000fe600000000ff */
[----:B------:R-:W-:Y:S02]  /*a6d0*/  F2FP.PACK_AB R106, R127, R117 ;  /* 0x000000757f6a723e */ /* 0x000fe400000000ff */
[C---:B------:R-:W-:Y:S01]  /*a6e0*/  F2FP.PACK_AB R107, R124.reuse, R120 ;  /* 0x000000787c6b723e */ /* 0x040fe200000000ff */
[----:B------:R-:W-:Y:S01]  /*a6f0*/  FADD.FTZ R124, R124, R2 ;  /* 0x000000027c7c7221 */ /* 0x000fe20000010000 */
[----:B------:R-:W-:Y:S02]  /*a700*/  MOV R126, R123 ;  /* 0x0000007b007e7202 */ /* 0x000fe40000000f00 */
[----:B------:R2:W3:Y:S03]  /*a710*/  MUFU.EX2 R123, R0 ;  /* 0x00000000007b7308 */ /* 0x0004e60000000800 */
[C---:B-1----:R-:W-:Y:S03]  /*a720*/  HMMA.16816.F32 R4, R104.reuse, R108, R4 ;  /* 0x0000006c6804723c */ /* 0x042fe60000001804 */
[--C-:B--2---:R-:W-:Y:S02]  /*a730*/  FFMA.FTZ R0, R154, c[0x0][0x2d0], -R103.reuse ;  /* 0x0000b4009a007a23 */ /* 0x104fe40000010867 */
[----:B------:R-:W-:Y:S01]  /*a740*/  IMAD.MOV.U32 R154, RZ, RZ, R150 ;  /* 0x000000ffff9a7224 */ /* 0x000fe200078e0096 */
[----:B------:R-:W-:Y:S02]  /*a750*/  MOV R150, R146 ;  /* 0x0000009200967202 */ /* 0x000fe40000000f00 */
[C---:B------:R-:W-:Y:S01]  /*a760*/  HMMA.16816.F32 R8, R104.reuse, R110, R8 ;  /* 0x0000006e6808723c */ /* 0x040fe20000001808 */
[----:B------:R-:W1:Y:S03]  /*a770*/  LDSM.16.MT88.4 R108, [R228+0x800] ;  /* 0x00080000e46c783b */ /* 0x000e660000004200 */
[----:B------:R-:W-:Y:S02]  /*a780*/  MOV R146, R131 ;  /* 0x0000008300927202 */ /* 0x000fe40000000f00 */
[----:B------:R-:W-:Y:S02]  /*a790*/  MOV R131, R129 ;  /* 0x0000008100837202 */ /* 0x000fe40000000f00 */
[----:B------:R2:W4:Y:S04]  /*a7a0*/  MUFU.EX2 R129, R0 ;  /* 0x0000000000817308 */ /* 0x0005280000000800 */
[--C-:B--2---:R-:W-:Y:S06]  /*a7b0*/  FFMA.FTZ R0, R126, c[0x0][0x2d0], -R164.reuse ;  /* 0x0000b4007e007a23 */ /* 0x104fec00000108a4 */
[----:B------:R2:W-:Y:S01]  /*a7c0*/  MUFU.EX2 R125, R0 ;  /* 0x00000000007d7308 */ /* 0x0005e20000000800 */
[C---:B-1----:R-:W-:Y:S08]  /*a7d0*/  HMMA.16816.F32 R12, R104.reuse, R108, R12 ;  /* 0x0000006c680c723c */ /* 0x042ff0000000180c */
[C---:B------:R-:W-:Y:S01]  /*a7e0*/  HMMA.16816.F32 R16, R104.reuse, R110, R16 ;  /* 0x0000006e6810723c */ /* 0x040fe20000001810 */
[----:B------:R-:W1:Y:S03]  /*a7f0*/  LDSM.16.MT88.4 R108, [R227+0x800] ;  /* 0x00080000e36c783b */ /* 0x000e660000004200 */
[----:B--2---:R-:W-:Y:S05]  /*a800*/  FFMA.FTZ R0, R223, c[0x0][0x2d0], -R164 ;  /* 0x0000b400df007a23 */ /* 0x004fea00000108a4 */
[----:B------:R-:W2:Y:S01]  /*a810*/  LDL R223, [R1+0xc] ;  /* 0x00000c0001df7983 */ /* 0x000ea20000100800 */
[----:B------:R3:W-:Y:S02]  /*a820*/  MUFU.EX2 R126, R0 ;  /* 0x00000000007e7308 */ /* 0x0007e40000000800 */
[----:B---3--:R-:W-:Y:S01]  /*a830*/  FFMA.FTZ R0, R155, c[0x0][0x2d0], -R103 ;  /* 0x0000b4009b007a23 */ /* 0x008fe20000010867 */
[C---:B-1----:R-:W-:Y:S03]  /*a840*/  HMMA.16816.F32 R20, R104.reuse, R108, R20 ;  /* 0x0000006c6814723c */ /* 0x042fe60000001814 */
[----:B------:R-:W-:Y:S01]  /*a850*/  IMAD.MOV.U32 R155, RZ, RZ, R154 ;  /* 0x000000ffff9b7224 */ /* 0x000fe200078e009a */
[----:B------:R-:W-:Y:S02]  /*a860*/  MOV R154, R150 ;  /* 0x00000096009a7202 */ /* 0x000fe40000000f00 */
[----:B------:R-:W-:Y:S01]  /*a870*/  MOV R150, R147 ;  /* 0x0000009300967202 */ /* 0x000fe20000000f00 */
[----:B------:R-:W-:Y:S01]  /*a880*/  IMAD.MOV.U32 R147, RZ, RZ, R135 ;  /* 0x000000ffff937224 */ /* 0x000fe200078e0087 */
[C---:B------:R-:W-:Y:S01]  /*a890*/  HMMA.16816.F32 R24, R104.reuse, R110, R24 ;  /* 0x0000006e6818723c */ /* 0x040fe20000001818 */
[----:B------:R-:W1:Y:S03]  /*a8a0*/  LDSM.16.MT88.4 R108, [R230+0x800] ;  /* 0x00080000e66c783b */ /* 0x000e660000004200 */
[----:B------:R-:W-:Y:S02]  /*a8b0*/  MOV R135, R131 ;  /* 0x0000008300877202 */ /* 0x000fe40000000f00 */
[----:B------:R3:W1:Y:S02]  /*a8c0*/  MUFU.EX2 R131, R0 ;  /* 0x0000000000837308 */ /* 0x0006640000000800 */
[----:B---3--:R-:W-:Y:S08]  /*a8d0*/  FFMA.FTZ R0, R141, c[0x0][0x2d0], -R103 ;  /* 0x0000b4008d007a23 */ /* 0x008ff00000010867 */
[----:B------:R3:W3:Y:S01]  /*a8e0*/  MUFU.EX2 R141, R0 ;  /* 0x00000000008d7308 */ /* 0x0006e20000000800 */
[C---:B-1----:R-:W-:Y:S08]  /*a8f0*/  HMMA.16816.F32 R28, R104.reuse, R108, R28 ;  /* 0x0000006c681c723c */ /* 0x042ff0000000181c */
[C---:B------:R-:W-:Y:S01]  /*a900*/  HMMA.16816.F32 R32, R104.reuse, R110, R32 ;  /* 0x0000006e6820723c */ /* 0x040fe20000001820 */
[----:B------:R-:W1:Y:S03]  /*a910*/  LDSM.16.MT88.4 R108, [R224+0x3800] ;  /* 0x00380000e06c783b */ /* 0x000e660000004200 */
[----:B---3--:R-:W-:Y:S01]  /*a920*/  FFMA.FTZ R0, R155, c[0x0][0x2d0], -R164 ;  /* 0x0000b4009b007a23 */ /* 0x008fe200000108a4 */
[----:B------:R-:W-:Y:S01]  /*a930*/  MOV R155, R150 ;  /* 0x00000096009b7202 */ /* 0x000fe20000000f00 */
[----:B------:R-:W-:Y:S01]  /*a940*/  IMAD.MOV.U32 R150, RZ, RZ, R135 ;  /* 0x000000ffff967224 */ /* 0x000fe200078e0087 */
[----:B------:R-:W-:Y:S02]  /*a950*/  MOV R135, R140 ;  /* 0x0000008c00877202 */ /* 0x000fe40000000f00 */
[----:B------:R3:W-:Y:S03]  /*a960*/  MUFU.EX2 R140, R0 ;  /* 0x00000000008c7308 */ /* 0x0007e60000000800 */
[----:B---3--:R-:W-:Y:S01]  /*a970*/  FADD.FTZ R0, R119, R121 ;  /* 0x0000007977007221 */ /* 0x008fe20000010000 */
[C---:B-1----:R-:W-:Y:S03]  /*a980*/  HMMA.16816.F32 R36, R104.reuse, R108, R36 ;  /* 0x0000006c6824723c */ /* 0x042fe60000001824 */
[----:B------:R-:W-:Y:S02]  /*a990*/  FADD.FTZ R122, R117, R0 ;  /* 0x00000000757a7221 */ /* 0x000fe40000010000 */
[----:B------:R-:W-:Y:S01]  /*a9a0*/  LDSM.16.MT88.4 R116, [R228+0x1800] ;  /* 0x00180000e474783b */ /* 0x000fe20000004200 */
[--C-:B------:R-:W-:Y:S02]  /*a9b0*/  FFMA.FTZ R0, R133, c[0x0][0x2d0], -R103.reuse ;  /* 0x0000b40085007a23 */ /* 0x100fe40000010867 */
[C---:B------:R-:W-:Y:S02]  /*a9c0*/  HMMA.16816.F32 R40, R104.reuse, R110, R40 ;  /* 0x0000006e6828723c */ /* 0x040fe40000001828 */
[----:B------:R1:W3:Y:S02]  /*a9d0*/  MUFU.EX2 R133, R0 ;  /* 0x0000000000857308 */ /* 0x0002e40000000800 */
[----:B------:R-:W-:Y:S01]  /*a9e0*/  FADD.FTZ R122, R127, R122 ;  /* 0x0000007a7f7a7221 */ /* 0x000fe20000010000 */
[----:B------:R-:W3:Y:S03]  /*a9f0*/  LDSM.16.MT88.4 R108, [R228+0x3800] ;  /* 0x00380000e46c783b */ /* 0x000ee60000004200 */
[----:B------:R-:W-:Y:S04]  /*aa00*/  FADD.FTZ R2, R123, R122 ;  /* 0x0000007a7b027221 */ /* 0x000fe80000010000 */
[----:B----4-:R-:W-:Y:S04]  /*aa10*/  FADD.FTZ R2, R129, R2 ;  /* 0x0000000281027221 */ /* 0x010fe80000010000 */
[----:B------:R-:W-:Y:S04]  /*aa20*/  FADD.FTZ R2, R131, R2 ;  /* 0x0000000283027221 */ /* 0x000fe80000010000 */
[----:B------:R-:W-:Y:S02]  /*aa30*/  FADD.FTZ R2, R141, R2 ;  /* 0x000000028d027221 */ /* 0x000fe40000010000 */
[----:B-1----:R-:W-:Y:S02]  /*aa40*/  FFMA.FTZ R0, R135, c[0x0][0x2d0], -R103 ;  /* 0x0000b40087007a23 */ /* 0x002fe40000010867 */
[----:B---3--:R-:W-:Y:S02]  /*aa50*/  FADD.FTZ R2, R133, R2 ;  /* 0x0000000285027221 */ /* 0x008fe40000010000 */
[----:B------:R1:W3:Y:S01]  /*aa60*/  MUFU.EX2 R135, R0 ;  /* 0x0000000000877308 */ /* 0x0002e20000000800 */
[C---:B------:R-:W-:Y:S08]  /*aa70*/  HMMA.16816.F32 R44, R104.reuse, R108, R44 ;  /* 0x0000006c682c723c */ /* 0x040ff0000000182c */
[C---:B------:R-:W-:Y:S01]  /*aa80*/  HMMA.16816.F32 R48, R104.reuse, R110, R48 ;  /* 0x0000006e6830723c */ /* 0x040fe20000001830 */
[----:B------:R-:W4:Y:S03]  /*aa90*/  LDSM.16.MT88.4 R108, [R227+0x3800] ;  /* 0x00380000e36c783b */ /* 0x000f260000004200 */
[----:B-1----:R-:W-:Y:S01]  /*aaa0*/  FFMA.FTZ R0, R150, c[0x0][0x2d0], -R164 ;  /* 0x0000b40096007a23 */ /* 0x002fe200000108a4 */
[----:B------:R-:W-:Y:S01]  /*aab0*/  MOV R150, R132 ;  /* 0x0000008400967202 */ /* 0x000fe20000000f00 */
[----:B---3--:R-:W-:Y:S02]  /*aac0*/  FADD.FTZ R2, R135, R2 ;  /* 0x0000000287027221 */ /* 0x008fe40000010000 */
[----:B------:R1:W-:Y:S04]  /*aad0*/  MUFU.EX2 R132, R0 ;  /* 0x0000000000847308 */ /* 0x0003e80000000800 */
[----:B-1----:R-:W-:Y:S02]  /*aae0*/  FFMA.FTZ R0, R147, c[0x0][0x2d0], -R164 ;  /* 0x0000b40093007a23 */ /* 0x002fe400000108a4 */
[----:B------:R-:W-:Y:S01]  /*aaf0*/  IMAD.MOV.U32 R147, RZ, RZ, R146 ;  /* 0x000000ffff937224 */ /* 0x000fe200078e0092 */
[----:B------:R-:W-:Y:S02]  /*ab00*/  MOV R146, R143 ;  /* 0x0000008f00927202 */ /* 0x000fe40000000f00 */
[----:B------:R-:W-:Y:S01]  /*ab10*/  MOV R143, R142 ;  /* 0x0000008e008f7202 */ /* 0x000fe20000000f00 */
[----:B------:R-:W-:Y:S01]  /*ab20*/  IMAD.MOV.U32 R142, RZ, RZ, R139 ;  /* 0x000000ffff8e7224 */ /* 0x000fe200078e008b */
[----:B------:R-:W-:Y:S01]  /*ab30*/  MOV R139, R138 ;  /* 0x0000008a008b7202 */ /* 0x000fe20000000f00 */
[--C-:B------:R-:W-:Y:S01]  /*ab40*/  FFMA.FTZ R3, R146, c[0x0][0x2d0], -R103.reuse ;  /* 0x0000b40092037a23 */ /* 0x100fe20000010867 */
[C---:B----4-:R-:W-:Y:S03]  /*ab50*/  HMMA.16816.F32 R52, R104.reuse, R108, R52 ;  /* 0x0000006c6834723c */ /* 0x050fe60000001834 */
[----:B------:R-:W-:Y:S01]  /*ab60*/  MOV R138, R134 ;  /* 0x00000086008a7202 */ /* 0x000fe20000000f00 */
[--C-:B------:R-:W-:Y:S01]  /*ab70*/  FFMA.FTZ R120, R143, c[0x0][0x2d0], -R103.reuse ;  /* 0x0000b4008f787a23 */ /* 0x100fe20000010867 */
[----:B------:R1:W-:Y:S01]  /*ab80*/  MUFU.EX2 R134, R0 ;  /* 0x0000000000867308 */ /* 0x0003e20000000800 */
[--C-:B------:R-:W-:Y:S02]  /*ab90*/  FFMA.FTZ R121, R142, c[0x0][0x2d0], -R103.reuse ;  /* 0x0000b4008e797a23 */ /* 0x100fe40000010867 */
[C---:B------:R-:W-:Y:S01]  /*aba0*/  HMMA.16816.F32 R56, R104.reuse, R110, R56 ;  /* 0x0000006e6838723c */ /* 0x040fe20000001838 */
[----:B------:R-:W3:Y:S03]  /*abb0*/  LDSM.16.MT88.4 R108, [R230+0x3800] ;  /* 0x00380000e66c783b */ /* 0x000ee60000004200 */
[--C-:B------:R-:W-:Y:S02]  /*abc0*/  FFMA.FTZ R167, R139, c[0x0][0x2d0], -R103.reuse ;  /* 0x0000b4008ba77a23 */ /* 0x100fe40000010867 */
[--C-:B------:R-:W-:Y:S01]  /*abd0*/  FFMA.FTZ R208, R138, c[0x0][0x2d0], -R103.reuse ;  /* 0x0000b4008ad07a23 */ /* 0x100fe20000010867 */
[----:B------:R-:W-:Y:S10]  /*abe0*/  MUFU.EX2 R214, R120 ;  /* 0x0000007800d67308 */ /* 0x000ff40000000800 */
[----:B------:R-:W-:Y:S01]  /*abf0*/  MUFU.EX2 R211, R121 ;  /* 0x0000007900d37308 */ /* 0x000fe20000000800 */
[--C-:B-1----:R-:W-:Y:S09]  /*ac00*/  FFMA.FTZ R0, R155, c[0x0][0x2d0], -R103.reuse ;  /* 0x0000b4009b007a23 */ /* 0x102ff20000010867 */
[----:B------:R1:W4:Y:S10]  /*ac10*/  MUFU.EX2 R221, R0 ;  /* 0x0000000000dd7308 */ /* 0x0003340000000800 */
[----:B------:R2:W-:Y:S01]  /*ac20*/  MUFU.EX2 R215, R3 ;  /* 0x0000000300d77308 */ /* 0x0005e20000000800 */
[C---:B---3--:R-:W-:Y:S09]  /*ac30*/  HMMA.16816.F32 R60, R104.reuse, R108, R60 ;  /* 0x0000006c683c723c */ /* 0x048ff2000000183c */
[----:B------:R-:W-:Y:S01]  /*ac40*/  MUFU.EX2 R167, R167 ;  /* 0x000000a700a77308 */ /* 0x000fe20000000800 */
[C---:B------:R-:W-:Y:S01]  /*ac50*/  HMMA.16816.F32 R64, R104.reuse, R110, R64 ;  /* 0x0000006e6840723c */ /* 0x040fe20000001840 */
[----:B------:R-:W3:Y:S02]  /*ac60*/  LDSM.16.MT88.4 R108, [R224+0x6800] ;  /* 0x00680000e06c783b */ /* 0x000ee40000004200 */
[--C-:B-1----:R-:W-:Y:S02]  /*ac70*/  FFMA.FTZ R0, R154, c[0x0][0x2d0], -R103.reuse ;  /* 0x0000b4009a007a23 */ /* 0x102fe40000010867 */
[----:B----4-:R-:W-:Y:S04]  /*ac80*/  FADD.FTZ R2, R221, R2 ;  /* 0x00000002dd027221 */ /* 0x010fe80000010000 */
[----:B------:R1:W4:Y:S03]  /*ac90*/  MUFU.EX2 R220, R0 ;  /* 0x0000000000dc7308 */ /* 0x0003260000000800 */
[----:B--2---:R-:W-:Y:S02]  /*aca0*/  FFMA.FTZ R3, R137, c[0x0][0x2d0], -R164 ;  /* 0x0000b40089037a23 */ /* 0x004fe400000108a4 */
[----:B------:R-:W-:Y:S01]  /*acb0*/  LDSM.16.MT88.4 R136, [R230+0x2800] ;  /* 0x00280000e688783b */ /* 0x000fe20000004200 */
[----:B------:R-:W-:Y:S01]  /*acc0*/  ISETP.GT.AND P0, PT, R218, R223, PT ;  /* 0x000000dfda00720c */ /* 0x000fe20003f04270 */
[----:B------:R-:W-:Y:S03]  /*acd0*/  IMAD.MOV.U32 R218, RZ, RZ, R222 ;  /* 0x000000ffffda7224 */ /* 0x000fe600078e00de */
[----:B------:R-:W-:Y:S10]  /*ace0*/  MUFU.EX2 R208, R208 ;  /* 0x000000d000d07308 */ /* 0x000ff40000000800 */
[----:B------:R-:W-:Y:S01]  /*acf0*/  MUFU.EX2 R3, R3 ;  /* 0x0000000300037308 */ /* 0x000fe20000000800 */
[----:B-1----:R-:W-:Y:S02]  /*ad00*/  FFMA.FTZ R0, R151, c[0x0][0x2d0], -R164 ;  /* 0x0000b40097007a23 */ /* 0x002fe400000108a4 */
[----:B----4-:R-:W-:Y:S07]  /*ad10*/  FADD.FTZ R2, R220, R2 ;  /* 0x00000002dc027221 */ /* 0x010fee0000010000 */
[----:B------:R1:W-:Y:S01]  /*ad20*/  MUFU.EX2 R219, R0 ;  /* 0x0000000000db7308 */ /* 0x0003e20000000800 */
[C---:B---3--:R-:W-:Y:S08]  /*ad30*/  HMMA.16816.F32 R68, R104.reuse, R108, R68 ;  /* 0x0000006c6844723c */ /* 0x048ff00000001844 */
[C---:B------:R-:W-:Y:S01]  /*ad40*/  HMMA.16816.F32 R72, R104.reuse, R110, R72 ;  /* 0x0000006e6848723c */ /* 0x040fe20000001848 */
[----:B------:R-:W2:Y:S03]  /*ad50*/  LDSM.16.MT88.4 R108, [R228+0x6800] ;  /* 0x00680000e46c783b */ /* 0x000ea60000004200 */
[--C-:B-1----:R-:W-:Y:S04]  /*ad60*/  FFMA.FTZ R0, R150, c[0x0][0x2d0], -R164.reuse ;  /* 0x0000b40096007a23 */ /* 0x102fe800000108a4 */
[----:B------:R1:W-:Y:S01]  /*ad70*/  MUFU.EX2 R217, R0 ;  /* 0x0000000000d97308 */ /* 0x0003e20000000800 */
[C---:B--2---:R-:W-:Y:S03]  /*ad80*/  HMMA.16816.F32 R76, R104.reuse, R108, R76 ;  /* 0x0000006c684c723c */ /* 0x044fe6000000184c */
[--C-:B-1----:R-:W-:Y:S02]  /*ad90*/  FFMA.FTZ R0, R147, c[0x0][0x2d0], -R103.reuse ;  /* 0x0000b40093007a23 */ /* 0x102fe40000010867 */
[----:B------:R-:W-:Y:S02]  /*ada0*/  FFMA.FTZ R103, R152, c[0x0][0x2d0], -R103 ;  /* 0x0000b40098677a23 */ /* 0x000fe40000010867 */
[----:B------:R-:W-:Y:S01]  /*adb0*/  LDSM.16.MT88.4 R152, [R228+0x5800] ;  /* 0x00580000e498783b */ /* 0x000fe20000004200 */
[C---:B------:R-:W-:Y:S01]  /*adc0*/  HMMA.16816.F32 R80, R104.reuse, R110, R80 ;  /* 0x0000006e6850723c */ /* 0x040fe20000001850 */
[----:B------:R1:W2:Y:S06]  /*add0*/  MUFU.EX2 R216, R0 ;  /* 0x0000000000d87308 */ /* 0x0002ac0000000800 */
[----:B------:R-:W3:Y:S04]  /*ade0*/  LDSM.16.MT88.4 R108, [R227+0x6800] ;  /* 0x00680000e36c783b */ /* 0x000ee80000004200 */
[----:B------:R-:W-:Y:S01]  /*adf0*/  MUFU.EX2 R103, R103 ;  /* 0x0000006700677308 */ /* 0x000fe20000000800 */
[----:B-1----:R-:W-:Y:S02]  /*ae00*/  FFMA.FTZ R0, R149, c[0x0][0x2d0], -R164 ;  /* 0x0000b40095007a23 */ /* 0x002fe400000108a4 */
[----:B--2---:R-:W-:Y:S07]  /*ae10*/  FADD.FTZ R2, R216, R2 ;  /* 0x00000002d8027221 */ /* 0x004fee0000010000 */
[----:B------:R1:W2:Y:S01]  /*ae20*/  MUFU.EX2 R212, R0 ;  /* 0x0000000000d47308 */ /* 0x0002a20000000800 */
[----:B------:R-:W-:Y:S04]  /*ae30*/  FADD.FTZ R2, R215, R2 ;  /* 0x00000002d7027221 */ /* 0x000fe80000010000 */
[----:B------:R-:W-:Y:S04]  /*ae40*/  FADD.FTZ R2, R214, R2 ;  /* 0x00000002d6027221 */ /* 0x000fe80000010000 */
[----:B------:R-:W-:Y:S04]  /*ae50*/  FADD.FTZ R2, R211, R2 ;  /* 0x00000002d3027221 */ /* 0x000fe80000010000 */
[----:B------:R-:W-:Y:S01]  /*ae60*/  FADD.FTZ R2, R167, R2 ;  /* 0x00000002a7027221 */ /* 0x000fe20000010000 */
[C---:B---3--:R-:W-:Y:S03]  /*ae70*/  HMMA.16816.F32 R84, R104.reuse, R108, R84 ;  /* 0x0000006c6854723c */ /* 0x048fe60000001854 */
[--C-:B-1----:R-:W-:Y:S05]  /*ae80*/  FFMA.FTZ R0, R148, c[0x0][0x2d0], -R164.reuse ;  /* 0x0000b40094007a23 */ /* 0x102fea00000108a4 */
[C---:B------:R-:W-:Y:S01]  /*ae90*/  HMMA.16816.F32 R88, R104.reuse, R110, R88 ;  /* 0x0000006e6858723c */ /* 0x040fe20000001858 */
[----:B------:R-:W1:Y:S01]  /*aea0*/  LDSM.16.MT88.4 R108, [R230+0x6800] ;  /* 0x00680000e66c783b */ /* 0x000e620000004200 */
[----:B------:R3:W4:Y:S02]  /*aeb0*/  MUFU.EX2 R213, R0 ;  /* 0x0000000000d57308 */ /* 0x0007240000000800 */
[--C-:B---3--:R-:W-:Y:S08]  /*aec0*/  FFMA.FTZ R0, R145, c[0x0][0x2d0], -R164.reuse ;  /* 0x0000b40091007a23 */ /* 0x108ff000000108a4 */
[----:B------:R3:W2:Y:S01]  /*aed0*/  MUFU.EX2 R210, R0 ;  /* 0x0000000000d27308 */ /* 0x0006a20000000800 */
[C---:B-1----:R-:W-:Y:S08]  /*aee0*/  HMMA.16816.F32 R92, R104.reuse, R108, R92 ;  /* 0x0000006c685c723c */ /* 0x042ff0000000185c */
[----:B------:R-:W-:Y:S01]  /*aef0*/  HMMA.16816.F32 R96, R104, R110, R96 ;  /* 0x0000006e6860723c */ /* 0x000fe20000001860 */
[----:B------:R-:W1:Y:S03]  /*af00*/  LDSM.16.MT88.4 R108, [R224+0x1000] ;  /* 0x00100000e06c783b */ /* 0x000e660000004200 */
[--C-:B---3--:R-:W-:Y:S03]  /*af10*/  FFMA.FTZ R0, R144, c[0x0][0x2d0], -R164.reuse ;  /* 0x0000b40090007a23 */ /* 0x108fe600000108a4 */
[----:B------:R-:W-:Y:S01]  /*af20*/  F2FP.PACK_AB R104, R129, R123 ;  /* 0x0000007b8168723e */ /* 0x000fe200000000ff */
[----:B------:R-:W-:Y:S01]  /*af30*/  FFMA.FTZ R164, R102, c[0x0][0x2d0], -R164 ;  /* 0x0000b40066a47a23 */ /* 0x000fe200000108a4 */
[----:B------:R-:W-:Y:S01]  /*af40*/  F2FP.PACK_AB R105, R126, R125 ;  /* 0x0000007d7e69723e */ /* 0x000fe200000000ff */
[----:B------:R-:W-:Y:S01]  /*af50*/  LDSM.16.MT88.4 R120, [R227+0x2000] ;  /* 0x00200000e378783b */ /* 0x000fe20000004200 */
[----:B------:R-:W-:Y:S01]  /*af60*/  MUFU.EX2 R102, R128 ;  /* 0x0000008000667308 */ /* 0x000fe20000000800 */
[----:B------:R-:W-:Y:S02]  /*af70*/  F2FP.PACK_AB R106, R141, R131 ;  /* 0x000000838d6a723e */ /* 0x000fe400000000ff */
[----:B------:R-:W-:Y:S04]  /*af80*/  F2FP.PACK_AB R107, R140, R130 ;  /* 0x000000828c6b723e */ /* 0x000fe800000000ff */
[----:B------:R-:W-:Y:S03]  /*af90*/  LDSM.16.MT88.4 R144, [R224+0x5800] ;  /* 0x00580000e090783b */ /* 0x000fe60000004200 */
[----:B------:R3:W2:Y:S10]  /*afa0*/  MUFU.EX2 R209, R0 ;  /* 0x0000000000d17308 */ /* 0x0006b40000000800 */
[----:B------:R-:W2:Y:S01]  /*afb0*/  MUFU.EX2 R164, R164 ;  /* 0x000000a400a47308 */ /* 0x000ea20000000800 */
[C---:B-1----:R-:W-:Y:S03]  /*afc0*/  HMMA.16816.F32 R4, R104.reuse, R108, R4 ;  /* 0x0000006c6804723c */ /* 0x042fe60000001804 */
[----:B---3--:R-:W-:Y:S05]  /*afd0*/  FADD.FTZ R0, R125, R124 ;  /* 0x0000007c7d007221 */ /* 0x008fea0000010000 */
[C---:B------:R-:W-:Y:S01]  /*afe0*/  HMMA.16816.F32 R8, R104.reuse, R110, R8 ;  /* 0x0000006e6808723c */ /* 0x040fe20000001808 */
[----:B------:R-:W1:Y:S03]  /*aff0*/  LDSM.16.MT88.4 R108, [R227+0x1000] ;  /* 0x00100000e36c783b */ /* 0x000e660000004200 */
[----:B------:R-:W-:Y:S04]  /*b000*/  FADD.FTZ R0, R126, R0 ;  /* 0x000000007e007221 */ /* 0x000fe80000010000 */
[C---:B------:R-:W-:Y:S01]  /*b010*/  HMMA.16816.F32 R12, R104.reuse, R112, R12 ;  /* 0x00000070680c723c */ /* 0x040fe2000000180c */
[----:B------:R-:W-:Y:S03]  /*b020*/  LDSM.16.MT88.4 R124, [R228+0x5000] ;  /* 0x00500000e47c783b */ /* 0x000fe60000004200 */
[----:B------:R-:W-:Y:S04]  /*b030*/  FADD.FTZ R0, R130, R0 ;  /* 0x0000000082007221 */ /* 0x000fe80000010000 */
[C---:B------:R-:W-:Y:S01]  /*b040*/  HMMA.16816.F32 R16, R104.reuse, R114, R16 ;  /* 0x000000726810723c */ /* 0x040fe20000001810 */
[----:B------:R-:W3:Y:S03]  /*b050*/  LDSM.16.MT88.4 R112, [R230+0x1000] ;  /* 0x00100000e670783b */ /* 0x000ee60000004200 */
[----:B------:R-:W-:Y:S04]  /*b060*/  FADD.FTZ R0, R140, R0 ;  /* 0x000000008c007221 */ /* 0x000fe80000010000 */
[----:B------:R-:W-:Y:S01]  /*b070*/  FADD.FTZ R0, R132, R0 ;  /* 0x0000000084007221 */ /* 0x000fe20000010000 */
[----:B------:R-:W-:Y:S03]  /*b080*/  LDSM.16.MT88.4 R128, [R227+0x2800] ;  /* 0x00280000e380783b */ /* 0x000fe60000004200 */
[----:B------:R-:W-:Y:S04]  /*b090*/  FADD.FTZ R0, R134, R0 ;  /* 0x0000000086007221 */ /* 0x000fe80000010000 */
[----:B------:R-:W-:Y:S04]  /*b0a0*/  FADD.FTZ R0, R219, R0 ;  /* 0x00000000db007221 */ /* 0x000fe80000010000 */
[----:B------:R-:W-:Y:S04]  /*b0b0*/  FADD.FTZ R0, R217, R0 ;  /* 0x00000000d9007221 */ /* 0x000fe80000010000 */
[----:B--2---:R-:W-:Y:S01]  /*b0c0*/  FADD.FTZ R0, R212, R0 ;  /* 0x00000000d4007221 */ /* 0x004fe20000010000 */
[C---:B-1----:R-:W-:Y:S03]  /*b0d0*/  HMMA.16816.F32 R20, R104.reuse, R108, R20 ;  /* 0x0000006c6814723c */ /* 0x042fe60000001814 */
[----:B----4-:R-:W-:Y:S04]  /*b0e0*/  FADD.FTZ R0, R213, R0 ;  /* 0x00000000d5007221 */ /* 0x010fe80000010000 */
[----:B------:R-:W-:Y:S01]  /*b0f0*/  FADD.FTZ R0, R210, R0 ;  /* 0x00000000d2007221 */ /* 0x000fe20000010000 */
[C---:B------:R-:W-:Y:S01]  /*b100*/  HMMA.16816.F32 R24, R104.reuse, R110, R24 ;  /* 0x0000006e6818723c */ /* 0x040fe20000001818 */
[----:B------:R-:W1:Y:S03]  /*b110*/  LDSM.16.MT88.4 R108, [R224+0x4000] ;  /* 0x00400000e06c783b */ /* 0x000e660000004200 */
[----:B------:R-:W-:Y:S04]  /*b120*/  FADD.FTZ R0, R209, R0 ;  /* 0x00000000d1007221 */ /* 0x000fe80000010000 */
[C---:B---3--:R-:W-:Y:S08]  /*b130*/  HMMA.16816.F32 R28, R104.reuse, R112, R28 ;  /* 0x00000070681c723c */ /* 0x048ff0000000181c */
[C---:B------:R-:W-:Y:S01]  /*b140*/  HMMA.16816.F32 R32, R104.reuse, R114, R32 ;  /* 0x000000726820723c */ /* 0x040fe20000001820 */
[----:B------:R-:W2:Y:S07]  /*b150*/  LDSM.16.MT88.4 R112, [R228+0x4000] ;  /* 0x00400000e470783b */ /* 0x000eae0000004200 */
[C---:B-1----:R-:W-:Y:S08]  /*b160*/  HMMA.16816.F32 R36, R104.reuse, R108, R36 ;  /* 0x0000006c6824723c */ /* 0x042ff00000001824 */
[C---:B------:R-:W-:Y:S01]  /*b170*/  HMMA.16816.F32 R40, R104.reuse, R110, R40 ;  /* 0x0000006e6828723c */ /* 0x040fe20000001828 */
[----:B------:R-:W1:Y:S07]  /*b180*/  LDSM.16.MT88.4 R108, [R227+0x4000] ;  /* 0x00400000e36c783b */ /* 0x000e6e0000004200 */
[C---:B--2---:R-:W-:Y:S08]  /*b190*/  HMMA.16816.F32 R44, R104.reuse, R112, R44 ;  /* 0x00000070682c723c */ /* 0x044ff0000000182c */
        /* <DEDUP_REMOVED lines=18> */
[----:B------:R-:W-:Y:S01]  /*b2c0*/  HMMA.16816.F32 R96, R104, R114, R96 ;  /* 0x000000726860723c */ /* 0x000fe20000001860 */
[----:B------:R-:W2:Y:S06]  /*b2d0*/  LDSM.16.MT88.4 R112, [R227+0x1800] ;  /* 0x00180000e370783b */ /* 0x000eac0000004200 */
[----:B------:R-:W-:Y:S02]  /*b2e0*/  F2FP.PACK_AB R104, R135, R133 ;  /* 0x000000858768723e */ /* 0x000fe400000000ff */
[----:B------:R-:W-:Y:S03]  /*b2f0*/  F2FP.PACK_AB R105, R134, R132 ;  /* 0x000000848669723e */ /* 0x000fe600000000ff */
[----:B------:R-:W-:Y:S02]  /*b300*/  F2FP.PACK_AB R106, R220, R221 ;  /* 0x000000dddc6a723e */ /* 0x000fe400000000ff */
[----:B------:R-:W-:Y:S07]  /*b310*/  F2FP.PACK_AB R107, R217, R219 ;  /* 0x000000dbd96b723e */ /* 0x000fee00000000ff */
[C---:B-1----:R-:W-:Y:S08]  /*b320*/  HMMA.16816.F32 R4, R104.reuse, R108, R4 ;  /* 0x0000006c6804723c */ /* 0x042ff00000001804 */
[C---:B------:R-:W-:Y:S01]  /*b330*/  HMMA.16816.F32 R8, R104.reuse, R110, R8 ;  /* 0x0000006e6808723c */ /* 0x040fe20000001808 */
[----:B------:R-:W1:Y:S07]  /*b340*/  LDSM.16.MT88.4 R108, [R230+0x1800] ;  /* 0x00180000e66c783b */ /* 0x000e6e0000004200 */
[C---:B------:R-:W-:Y:S08]  /*b350*/  HMMA.16816.F32 R12, R104.reuse, R116, R12 ;  /* 0x00000074680c723c */ /* 0x040ff0000000180c */
[C---:B------:R-:W-:Y:S01]  /*b360*/  HMMA.16816.F32 R16, R104.reuse, R118, R16 ;  /* 0x000000766810723c */ /* 0x040fe20000001810 */
[----:B------:R-:W3:Y:S07]  /*b370*/  LDSM.16.MT88.4 R116, [R224+0x4800] ;  /* 0x00480000e074783b */ /* 0x000eee0000004200 */
[C---:B--2---:R-:W-:Y:S08]  /*b380*/  HMMA.16816.F32 R20, R104.reuse, R112, R20 ;  /* 0x000000706814723c */ /* 0x044ff00000001814 */
[C---:B------:R-:W-:Y:S01]  /*b390*/  HMMA.16816.F32 R24, R104.reuse, R114, R24 ;  /* 0x000000726818723c */ /* 0x040fe20000001818 */
[----:B------:R-:W2:Y:S07]  /*b3a0*/  LDSM.16.MT88.4 R112, [R228+0x4800] ;  /* 0x00480000e470783b */ /* 0x000eae0000004200 */
[C---:B-1----:R-:W-:Y:S08]  /*b3b0*/  HMMA.16816.F32 R28, R104.reuse, R108, R28 ;  /* 0x0000006c681c723c */ /* 0x042ff0000000181c */
[C---:B------:R-:W-:Y:S01]  /*b3c0*/  HMMA.16816.F32 R32, R104.reuse, R110, R32 ;  /* 0x0000006e6820723c */ /* 0x040fe20000001820 */
[----:B------:R-:W1:Y:S07]  /*b3d0*/  LDSM.16.MT88.4 R108, [R227+0x4800] ;  /* 0x00480000e36c783b */ /* 0x000e6e0000004200 */
[C---:B---3--:R-:W-:Y:S08]  /*b3e0*/  HMMA.16816.F32 R36, R104.reuse, R116, R36 ;  /* 0x000000746824723c */ /* 0x048ff00000001824 */
        /* <DEDUP_REMOVED lines=30> */
[C---:B---3--:R-:W-:Y:S08]  /*b5d0*/  HMMA.16816.F32 R12, R104.reuse, R116, R12 ;  /* 0x00000074680c723c */ /* 0x048ff0000000180c */
[C---:B------:R-:W-:Y:S01]  /*b5e0*/  HMMA.16816.F32 R16, R104.reuse, R118, R16 ;  /* 0x000000766810723c */ /* 0x040fe20000001810 */
[----:B------:R-:W3:Y:S07]  /*b5f0*/  LDSM.16.MT88.4 R116, [R227+0x5000] ;  /* 0x00500000e374783b */ /* 0x000eee0000004200 */
[C---:B------:R-:W-:Y:S08]  /*b600*/  HMMA.16816.F32 R20, R104.reuse, R120, R20 ;  /* 0x000000786814723c */ /* 0x040ff00000001814 */
[C---:B------:R-:W-:Y:S01]  /*b610*/  HMMA.16816.F32 R24, R104.reuse, R122, R24 ;  /* 0x0000007a6818723c */ /* 0x040fe20000001818 */
[----:B------:R-:W4:Y:S07]  /*b620*/  LDSM.16.MT88.4 R120, [R230+0x5000] ;  /* 0x00500000e678783b */ /* 0x000f2e0000004200 */
[C---:B--2---:R-:W-:Y:S08]  /*b630*/  HMMA.16816.F32 R28, R104.reuse, R112, R28 ;  /* 0x00000070681c723c */ /* 0x044ff0000000181c */
[C---:B------:R-:W-:Y:S01]  /*b640*/  HMMA.16816.F32 R32, R104.reuse, R114, R32 ;  /* 0x000000726820723c */ /* 0x040fe20000001820 */
[----:B------:R-:W-:Y:S07]  /*b650*/  LDSM.16.MT88.4 R112, [R228+0x8000] ;  /* 0x00800000e470783b */ /* 0x000fee0000004200 */
[C---:B-1----:R-:W-:Y:S08]  /*b660*/  HMMA.16816.F32 R36, R104.reuse, R108, R36 ;  /* 0x0000006c6824723c */ /* 0x042ff00000001824 */
        /* <DEDUP_REMOVED lines=9> */
[C---:B------:R-:W-:Y:S01]  /*b700*/  HMMA.16816.F32 R64, R104.reuse, R122, R64 ;  /* 0x0000007a6840723c */ /* 0x040fe20000001840 */
[----:B------:R-:W-:Y:S07]  /*b710*/  LDSM.16.MT88.4 R120, [R228+0x2800] ;  /* 0x00280000e478783b */ /* 0x000fee0000004200 */
[C---:B-1----:R-:W-:Y:S08]  /*b720*/  HMMA.16816.F32 R68, R104.reuse, R108, R68 ;  /* 0x0000006c6844723c */ /* 0x042ff00000001844 */
[C---:B------:R-:W-:Y:S08]  /*b730*/  HMMA.16816.F32 R72, R104.reuse, R110, R72 ;  /* 0x0000006e6848723c */ /* 0x040ff00000001848 */
[C---:B------:R-:W-:Y:S08]  /*b740*/  HMMA.16816.F32 R76, R104.reuse, R112, R76 ;  /* 0x00000070684c723c */ /* 0x040ff0000000184c */
[C---:B------:R-:W-:Y:S01]  /*b750*/  HMMA.16816.F32 R80, R104.reuse, R114, R80 ;  /* 0x000000726850723c */ /* 0x040fe20000001850 */
[----:B------:R-:W1:Y:S07]  /*b760*/  LDSM.16.MT88.4 R112, [R224+0x2800] ;  /* 0x00280000e070783b */ /* 0x000e6e0000004200 */
[C---:B--2---:R-:W-:Y:S08]  /*b770*/  HMMA.16816.F32 R84, R104.reuse, R124, R84 ;  /* 0x0000007c6854723c */ /* 0x044ff00000001854 */
[C---:B------:R-:W-:Y:S08]  /*b780*/  HMMA.16816.F32 R88, R104.reuse, R126, R88 ;  /* 0x0000007e6858723c */ /* 0x040ff00000001858 */
[C---:B---3--:R-:W-:Y:S08]  /*b790*/  HMMA.16816.F32 R92, R104.reuse, R116, R92 ;  /* 0x00000074685c723c */ /* 0x048ff0000000185c */
[----:B------:R-:W-:Y:S07]  /*b7a0*/  HMMA.16816.F32 R96, R104, R118, R96 ;  /* 0x000000766860723c */ /* 0x000fee0000001860 */
[----:B------:R-:W-:Y:S02]  /*b7b0*/  F2FP.PACK_AB R104, R208, R167 ;  /* 0x000000a7d068723e */ /* 0x000fe400000000ff */
[----:B------:R-:W-:Y:S03]  /*b7c0*/  F2FP.PACK_AB R105, R166, R3 ;  /* 0x00000003a669723e */ /* 0x000fe600000000ff */
[----:B------:R-:W-:Y:S01]  /*b7d0*/  F2FP.PACK_AB R106, R103, R165 ;  /* 0x000000a5676a723e */ /* 0x000fe200000000ff */
[----:B------:R-:W-:Y:S01]  /*b7e0*/  FADD.FTZ R3, R3, R0 ;  /* 0x0000000003037221 */ /* 0x000fe20000010000 */
[----:B------:R-:W-:Y:S01]  /*b7f0*/  F2FP.PACK_AB R107, R164, R102 ;  /* 0x00000066a46b723e */ /* 0x000fe200000000ff */
[----:B------:R-:W-:Y:S02]  /*b800*/  FADD.FTZ R0, R208, R2 ;  /* 0x00000002d0007221 */ /* 0x000fe40000010000 */
[----:B------:R-:W-:Y:S02]  /*b810*/  FADD.FTZ R3, R166, R3 ;  /* 0x00000003a6037221 */ /* 0x000fe40000010000 */
[----:B------:R-:W-:Y:S02]  /*b820*/  FADD.FTZ R2, R165, R0 ;  /* 0x00000000a5027221 */ /* 0x000fe40000010000 */
[C---:B-1----:R-:W-:Y:S01]  /*b830*/  HMMA.16816.F32 R108, R104.reuse, R112, R4 ;  /* 0x00000070686c723c */ /* 0x042fe20000001804 */
[----:B------:R-:W1:Y:S02]  /*b840*/  LDSM.16.MT88.4 R4, [R227+0x5800] ;  /* 0x00580000e304783b */ /* 0x000e640000004200 */
[----:B------:R-:W-:Y:S01]  /*b850*/  FADD.FTZ R2, R103, R2 ;  /* 0x0000000267027221 */ /* 0x000fe20000010000 */
[----:B------:R-:W-:Y:S01]  /*b860*/  MOV R103, R101 ;  /* 0x0000006500677202 */ /* 0x000fe20000000f00 */
[----:B------:R-:W-:Y:S03]  /*b870*/  FADD.FTZ R0, R102, R3 ;  /* 0x0000000366007221 */ /* 0x000fe60000010000 */
[C---:B------:R-:W-:Y:S01]  /*b880*/  HMMA.16816.F32 R112, R104.reuse, R114, R8 ;  /* 0x000000726870723c */ /* 0x040fe20000001808 */
[----:B------:R-:W2:Y:S03]  /*b890*/  LDSM.16.MT88.4 R8, [R230+0x5800] ;  /* 0x00580000e608783b */ /* 0x000ea60000004200 */
[----:B------:R-:W-:Y:S04]  /*b8a0*/  FADD.FTZ R0, R164, R0 ;  /* 0x00000000a4007221 */ /* 0x000fe80000010000 */
[C---:B------:R-:W-:Y:S01]  /*b8b0*/  HMMA.16816.F32 R116, R104.reuse, R120, R12 ;  /* 0x000000786874723c */ /* 0x040fe2000000180c */
[----:B------:R-:W3:Y:S07]  /*b8c0*/  LDSM.16.MT88.4 R12, [R224+0x8800] ;  /* 0x00880000e00c783b */ /* 0x000eee0000004200 */
[C---:B------:R-:W-:Y:S01]  /*b8d0*/  HMMA.16816.F32 R120, R104.reuse, R122, R16 ;  /* 0x0000007a6878723c */ /* 0x040fe20000001810 */
[----:B------:R-:W4:Y:S07]  /*b8e0*/  LDSM.16.MT88.4 R16, [R228+0x8800] ;  /* 0x00880000e410783b */ /* 0x000f2e0000004200 */
[C---:B------:R-:W-:Y:S01]  /*b8f0*/  HMMA.16816.F32 R124, R104.reuse, R128, R20 ;  /* 0x00000080687c723c */ /* 0x040fe20000001814 */
[----:B------:R-:W1:Y:S07]  /*b900*/  LDSM.16.MT88.4 R20, [R227+0x8800] ;  /* 0x00880000e314783b */ /* 0x000e6e0000004200 */
[C---:B------:R-:W-:Y:S01]  /*b910*/  HMMA.16816.F32 R128, R104.reuse, R130, R24 ;  /* 0x000000826880723c */ /* 0x040fe20000001818 */
[----:B------:R-:W1:Y:S07]  /*b920*/  LDSM.16.MT88.4 R24, [R230+0x8800] ;  /* 0x00880000e618783b */ /* 0x000e6e0000004200 */
[C---:B------:R-:W-:Y:S01]  /*b930*/  HMMA.16816.F32 R132, R104.reuse, R136, R28 ;  /* 0x000000886884723c */ /* 0x040fe2000000181c */
[----:B------:R1:W-:Y:S04]  /*b940*/  STL [R1+0x18], R2 ;  /* 0x0000180201007387 */ /* 0x0003e80000100800 */
[----:B------:R1:W-:Y:S03]  /*b950*/  STL [R1+0x8], R222 ;  /* 0x000008de01007387 */ /* 0x0003e60000100800 */
[C---:B------:R-:W-:Y:S01]  /*b960*/  HMMA.16816.F32 R136, R104.reuse, R138, R32 ;  /* 0x0000008a6888723c */ /* 0x040fe20000001820 */
[----:B------:R1:W-:Y:S07]  /*b970*/  STL [R1+0x1c], R0 ;  /* 0x00001c0001007387 */ /* 0x0003ee0000100800 */
[C---:B------:R-:W-:Y:S08]  /*b980*/  HMMA.16816.F32 R140, R104.reuse, R144, R36 ;  /* 0x00000090688c723c */ /* 0x040ff00000001824 */
[C---:B------:R-:W-:Y:S08]  /*b990*/  HMMA.16816.F32 R144, R104.reuse, R146, R40 ;  /* 0x000000926890723c */ /* 0x040ff00000001828 */
[C---:B------:R-:W-:Y:S08]  /*b9a0*/  HMMA.16816.F32 R148, R104.reuse, R152, R44 ;  /* 0x000000986894723c */ /* 0x040ff0000000182c */
[C---:B------:R-:W-:Y:S08]  /*b9b0*/  HMMA.16816.F32 R152, R104.reuse, R154, R48 ;  /* 0x0000009a6898723c */ /* 0x040ff00000001830 */
[C---:B-1----:R-:W-:Y:S08]  /*b9c0*/  HMMA.16816.F32 R52, R104.reuse, R4, R52 ;  /* 0x000000046834723c */ /* 0x042ff00000001834 */
[C---:B------:R-:W-:Y:S08]  /*b9d0*/  HMMA.16816.F32 R56, R104.reuse, R6, R56 ;  /* 0x000000066838723c */ /* 0x040ff00000001838 */
[C---:B--2---:R-:W-:Y:S08]  /*b9e0*/  HMMA.16816.F32 R60, R104.reuse, R8, R60 ;  /* 0x00000008683c723c */ /* 0x044ff0000000183c */
[C---:B------:R-:W-:Y:S08]  /*b9f0*/  HMMA.16816.F32 R64, R104.reuse, R10, R64 ;  /* 0x0000000a6840723c */ /* 0x040ff00000001840 */
[C---:B---3--:R-:W-:Y:S08]  /*ba00*/  HMMA.16816.F32 R68, R104.reuse, R12, R68 ;  /* 0x0000000c6844723c */ /* 0x048ff00000001844 */
[C---:B------:R-:W-:Y:S08]  /*ba10*/  HMMA.16816.F32 R72, R104.reuse, R14, R72 ;  /* 0x0000000e6848723c */ /* 0x040ff00000001848 */
[C---:B----4-:R-:W-:Y:S08]  /*ba20*/  HMMA.16816.F32 R76, R104.reuse, R16, R76 ;  /* 0x00000010684c723c */ /* 0x050ff0000000184c */
[C---:B------:R-:W-:Y:S08]  /*ba30*/  HMMA.16816.F32 R80, R104.reuse, R18, R80 ;  /* 0x000000126850723c */ /* 0x040ff00000001850 */
[C---:B------:R-:W-:Y:S08]  /*ba40*/  HMMA.16816.F32 R84, R104.reuse, R20, R84 ;  /* 0x000000146854723c */ /* 0x040ff00000001854 */
[C---:B------:R-:W-:Y:S08]  /*ba50*/  HMMA.16816.F32 R88, R104.reuse, R22, R88 ;  /* 0x000000166858723c */ /* 0x040ff00000001858 */
[C---:B------:R-:W-:Y:S08]  /*ba60*/  HMMA.16816.F32 R92, R104.reuse, R24, R92 ;  /* 0x00000018685c723c */ /* 0x040ff0000000185c */
[----:B------:R-:W-:Y:S07]  /*ba70*/  HMMA.16816.F32 R96, R104, R26, R96 ;  /* 0x0000001a6860723c */ /* 0x000fee0000001860 */
[----:B------:R-:W-:Y:S01]  /*ba80*/  MOV R104, R100 ;  /* 0x0000006400687202 */ /* 0x000fe20000000f00 */
[----:B------:R-:W-:-:S05]  /*ba90*/  @P0 BRA `(.L_x_840) ;  /* 0xffffb5c000000947 */ /* 0x000fca000383ffff */
.L_x_839:
[----:B--2---:R-:W2:Y:S04]  /*baa0*/  LDL R2, [R1+0x20] ;  /* 0x0000200001027983 */ /* 0x004ea80000100800 */
[----:B------:R-:W2:Y:S02]  /*bab0*/  LDL R0, [R1+0x8] ;  /* 0x0000080001007983 */ /* 0x000ea40000100800 */
[----:B--2---:R-:W-:-:S13]  /*bac0*/  ISETP.GE.AND P0, PT, R0, R2, PT ;  /* 0x000000020000720c */ /* 0x004fda0003f06270 */
[----:B------:R-:W-:Y:S05]  /*bad0*/  @!P0 BRA `(.L_x_841) ;  /* 0x000041b000008947 */ /* 0x000fea0003800000 */
[----:B------:R-:W-:Y:S02]  /*bae0*/  MOV R103, R100 ;  /* 0x0000006400677202 */ /* 0x000fe40000000f00 */
[----:B------:R-:W-:Y:S02]  /*baf0*/  MOV R102, R101 ;  /* 0x0000006500667202 */ /* 0x000fe40000000f00 */
.L_x_842:
[----:B-1----:R-:W2:Y:S01]  /*bb00*/  LDL.64 R2, [R1+0x38] ;  /* 0x0000380001027983 */ /* 0x002ea20000100a00 */
[----:B------:R-:W-:Y:S04]  /*bb10*/  DEPBAR.LE SB0, 0x0 ;  /* 0x000080000000791a */ /* 0x000fe80000000000 */
[----:B------:R-:W-:Y:S01]  /*bb20*/  WARPSYNC 0xffffffff ;  /* 0xffffffff00007948 */ /* 0x000fe20003800000 */
[----:B------:R-:W2:Y:S04]  /*bb30*/  LDL R22, [R1+0x40] ;  /* 0x0000400001167983 */ /* 0x000ea80000100800 */
[----:B------:R1:W-:Y:S04]  /*bb40*/  STL [R1+0xa4], R98 ;  /* 0x0000a46201007387 */ /* 0x0003e80000100800 */
[----:B------:R-:W-:Y:S08]  /*bb50*/  BAR.SYNC.DEFER_BLOCKING 0x0 ;  /* 0x0000000000007b1d */ /* 0x000ff00000010000 */
[----:B------:R-:W3:Y:S08]  /*bb60*/  LDSM.16.M88.4 R8, [R225] ;  /* 0x00000000e108783b */ /* 0x000ef00000000200 */
[----:B-1----:R-:W4:Y:S04]  /*bb70*/  LDL.LU R98, [R1+0x8] ;  /* 0x0000080001627983 */ /* 0x002f280000300800 */
[----:B------:R1:W-:Y:S04]  /*bb80*/  STL [R1+0xa0], R99 ;  /* 0x0000a06301007387 */ /* 0x0003e80000100800 */
[----:B-----5:R-:W-:Y:S04]  /*bb90*/  STL [R1+0x7c], R252 ;  /* 0x00007cfc01007387 */ /* 0x020fe80000100800 */
[----:B------:R1:W-:Y:S04]  /*bba0*/  STL [R1+0x78], R251 ;  /* 0x000078fb01007387 */ /* 0x0003e80000100800 */
[----:B------:R-:W-:Y:S04]  /*bbb0*/  STL [R1+0x74], R250 ;  /* 0x000074fa01007387 */ /* 0x000fe80000100800 */
[----:B------:R-:W1:Y:S08]  /*bbc0*/  LDSM.16.M88.4 R16, [R225+0x800] ;  /* 0x00080000e110783b */ /* 0x000e700000000200 */
[----:B------:R-:W2:Y:S01]  /*bbd0*/  LDSM.16.M88.4 R24, [R225+0x1000] ;  /* 0x00100000e118783b */ /* 0x000ea20000000200 */
[C---:B---3-5:R-:W-:Y:S07]  /*bbe0*/  HMMA.16816.F32 R4, R156.reuse, R8, RZ ;  /* 0x000000089c04723c */ /* 0x068fee00000018ff */
[----:B-1----:R-:W3:Y:S01]  /*bbf0*/  LDL R99, [R1+0x4] ;  /* 0x0000040001637983 */ /* 0x002ee20000100800 */
[----:B------:R-:W-:Y:S01]  /*bc00*/  MOV R251, 0x6 ;  /* 0x0000000600fb7802 */ /* 0x000fe20000000f00 */
[C---:B------:R-:W-:Y:S02]  /*bc10*/  HMMA.16816.F32 R8, R156.reuse, R10, RZ ;  /* 0x0000000a9c08723c */ /* 0x040fe400000018ff */
[----:B------:R-:W1:Y:S08]  /*bc20*/  LDSM.16.M88.4 R32, [R225+0x1800] ;  /* 0x00180000e120783b */ /* 0x000e700000000200 */
[----:B------:R-:W1:Y:S08]  /*bc30*/  LDSM.16.M88.4 R40, [R225+0x2000] ;  /* 0x00200000e128783b */ /* 0x000e700000000200 */
[----:B------:R-:W1:Y:S01]  /*bc40*/  LDSM.16.M88.4 R48, [R225+0x2800] ;  /* 0x00280000e130783b */ /* 0x000e620000000200 */
[C---:B------:R-:W-:Y:S07]  /*bc50*/  HMMA.16816.F32 R12, R156.reuse, R16, RZ ;  /* 0x000000109c0c723c */ /* 0x040fee00000018ff */
[----:B------:R-:W1:Y:S01]  /*bc60*/  LDSM.16.M88.4 R104, [R231] ;  /* 0x00000000e768783b */ /* 0x000e620000000200 */
[C---:B------:R-:W-:Y:S07]  /*bc70*/  HMMA.16816.F32 R16, R156.reuse, R18, RZ ;  /* 0x000000129c10723c */ /* 0x040fee00000018ff */
[----:B------:R-:W1:Y:S08]  /*bc80*/  LDSM.16.M88.4 R164, [R248] ;  /* 0x00000000f8a4783b */ /* 0x000e700000000200 */
[----:B------:R-:W1:Y:S08]  /*bc90*/  LDSM.16.M88.4 R208, [R247] ;  /* 0x00000000f7d0783b */ /* 0x000e700000000200 */
[----:B------:R-:W1:Y:S08]  /*bca0*/  LDSM.16.M88.4 R212, [R246] ;  /* 0x00000000f6d4783b */ /* 0x000e700000000200 */
[----:B------:R-:W1:Y:S08]  /*bcb0*/  LDSM.16.M88.4 R216, [R245] ;  /* 0x00000000f5d8783b */ /* 0x000e700000000200 */
[----:B------:R-:W1:Y:S08]  /*bcc0*/  LDSM.16.M88.4 R220, [R244] ;  /* 0x00000000f4dc783b */ /* 0x000e700000000200 */
[----:B------:R-:W-:Y:S04]  /*bcd0*/  STL [R1+0x80], R231 ;  /* 0x000080e701007387 */ /* 0x000fe80000100800 */
[----:B------:R-:W-:Y:S04]  /*bce0*/  STL [R1+0x84], R248 ;  /* 0x000084f801007387 */ /* 0x000fe80000100800 */
[----:B------:R-:W-:Y:S04]  /*bcf0*/  STL [R1+0x88], R247 ;  /* 0x000088f701007387 */ /* 0x000fe80000100800 */
[----:B------:R-:W-:Y:S04]  /*bd00*/  STL [R1+0x8c], R246 ;  /* 0x00008cf601007387 */ /* 0x000fe80000100800 */
[----:B------:R-:W-:Y:S04]  /*bd10*/  STL [R1+0x90], R245 ;  /* 0x000090f501007387 */ /* 0x000fe80000100800 */
[----:B------:R-:W-:Y:S04]  /*bd20*/  STL [R1+0x94], R244 ;  /* 0x000094f401007387 */ /* 0x000fe80000100800 */
[----:B------:R-:W-:Y:S04]  /*bd30*/  STL [R1+0x9c], R158 ;  /* 0x00009c9e01007387 */ /* 0x000fe80000100800 */
[----:B------:R-:W-:Y:S01]  /*bd40*/  STL [R1+0x98], R159 ;  /* 0x0000989f01007387 */ /* 0x000fe20000100800 */
[----:B--2---:R-:W-:Y:S02]  /*bd50*/  MOV R3, R22 ;  /* 0x0000001600037202 */ /* 0x004fe40000000f00 */
[----:B----4-:R-:W-:Y:S01]  /*bd60*/  SHF.R.S32.HI R0, RZ, 0x1f, R98 ;  /* 0x0000001fff007819 */ /* 0x010fe20000011462 */
[----:B------:R-:W-:Y:S04]  /*bd70*/  IMAD.WIDE.U32 R20, R98, c[0x0][0x208], RZ ;  /* 0x0000820062147a25 */ /* 0x000fe800078e00ff */
[----:B------:R-:W-:Y:S02]  /*bd80*/  IMAD R0, R0, c[0x0][0x208], RZ ;  /* 0x0000820000007a24 */ /* 0x000fe400078e02ff */
[----:B------:R-:W-:Y:S04]  /*bd90*/  IMAD.WIDE.U32 R2, R20, 0x60, R2 ;  /* 0x0000006014027825 */ /* 0x000fe800078e0002 */
[----:B------:R-:W-:Y:S05]  /*bda0*/  IMAD R0, R98, c[0x0][0x20c], R0 ;  /* 0x0000830062007a24 */ /* 0x000fea00078e0200 */
[----:B------:R-:W-:Y:S02]  /*bdb0*/  IADD3 R0, R21, R0, RZ ;  /* 0x0000000015007210 */ /* 0x000fe40007ffe0ff */
[C---:B------:R-:W-:Y:S03]  /*bdc0*/  HMMA.16816.F32 R20, R156.reuse, R24, RZ ;  /* 0x000000189c14723c */ /* 0x040fe600000018ff */
[----:B------:R-:W-:Y:S05]  /*bdd0*/  IMAD R0, R0, 0x60, RZ ;  /* 0x0000006000007824 */ /* 0x000fea00078e02ff */
[C---:B------:R-:W-:Y:S01]  /*bde0*/  HMMA.16816.F32 R24, R156.reuse, R26, RZ ;  /* 0x0000001a9c18723c */ /* 0x040fe200000018ff */
[----:B------:R-:W-:Y:S03]  /*bdf0*/  IADD3 R44, R3, R0, RZ ;  /* 0x00000000032c7210 */ /* 0x000fe60007ffe0ff */
[C---:B------:R-:W-:Y:S02]  /*be00*/  SHF.L.U32 R0, R2.reuse, 0x1, RZ ;  /* 0x0000000102007819 */ /* 0x040fe400000006ff */
[----:B------:R-:W-:Y:S02]  /*be10*/  SHF.L.U64.HI R44, R2, 0x1, R44 ;  /* 0x00000001022c7819 */ /* 0x000fe4000001022c */
[C---:B-1----:R-:W-:Y:S01]  /*be20*/  HMMA.16816.F32 R28, R156.reuse, R32, RZ ;  /* 0x000000209c1c723c */ /* 0x042fe200000018ff */
[C---:B------:R-:W-:Y:S03]  /*be30*/  IADD3 R2, P0, R0.reuse, c[0x0][0x1f8], RZ ;  /* 0x00007e0000027a10 */ /* 0x040fe60007f1e0ff */
[----:B------:R-:W-:Y:S02]  /*be40*/  IADD3 R36, P5, R0, 0x80, RZ ;  /* 0x0000008000247810 */ /* 0x000fe40007fbe0ff */
[----:B------:R-:W-:Y:S02]  /*be50*/  IADD3.X R3, R44, c[0x0][0x1fc], RZ, P0, !PT ;  /* 0x00007f002c037a10 */ /* 0x000fe400007fe4ff */
[C---:B------:R-:W-:Y:S01]  /*be60*/  HMMA.16816.F32 R32, R156.reuse, R34, RZ ;  /* 0x000000229c20723c */ /* 0x040fe200000018ff */
[----:B------:R-:W-:Y:S02]  /*be70*/  IADD3 R36, P1, R36, c[0x0][0x1f8], RZ ;  /* 0x00007e0024247a10 */ /* 0x000fe40007f3e0ff */
[----:B------:R-:W-:Y:S01]  /*be80*/  @!PT LDS RZ, [RZ] ;  /* 0x00000000fffff984 */ /* 0x000fe20000000800 */
[----:B------:R-:W-:Y:S01]  /*be90*/  @!PT LDS RZ, [RZ] ;  /* 0x00000000fffff984 */ /* 0x000fe20000000800 */
[----:B------:R-:W-:Y:S01]  /*bea0*/  @!PT LDS RZ, [RZ] ;  /* 0x00000000fffff984 */ /* 0x000fe20000000800 */
[----:B---3--:R1:W-:Y:S01]  /*beb0*/  LDGSTS.E.BYPASS.LTC128B.128 [R99+0x100], [R2.64], !P4 ;  /* 0x0010000002637fae */ /* 0x0083e2000e101d48 */
[----:B------:R-:W-:Y:S02]  /*bec0*/  IADD3 R0, P0, R0, 0x100, RZ ;  /* 0x0000010000007810 */ /* 0x000fe40007f1e0ff */
[--C-:B------:R-:W-:Y:S02]  /*bed0*/  IADD3.X R37, RZ, c[0x0][0x1fc], R44.reuse, P1, P5 ;  /* 0x00007f00ff257a10 */ /* 0x100fe40000fea42c */
[----:B------:R-:W-:Y:S03]  /*bee0*/  IADD3 R46, P1, R0, c[0x0][0x1f8], RZ ;  /* 0x00007e00002e7a10 */ /* 0x000fe60007f3e0ff */
[----:B------:R2:W-:Y:S01]  /*bef0*/  LDGSTS.E.BYPASS.LTC128B.128 [R99+0x3100], [R36.64], !P3 ;  /* 0x0310000024637fae */ /* 0x0005e2000d901d48 */
[----:B------:R-:W-:Y:S02]  /*bf00*/  IADD3.X R47, RZ, c[0x0][0x1fc], R44, P1, P0 ;  /* 0x00007f00ff2f7a10 */ /* 0x000fe40000fe042c */
[----:B------:R-:W-:Y:S04]  /*bf10*/  MOV R0, c[0x0][0x208] ;  /* 0x0000820000007a02 */ /* 0x000fe80000000f00 */
[C---:B------:R-:W-:Y:S01]  /*bf20*/  SHF.L.U32 R100, R0.reuse, 0x6, RZ ;  /* 0x0000000600647819 */ /* 0x040fe200000006ff */
[----:B------:R3:W-:Y:S01]  /*bf30*/  LDGSTS.E.BYPASS.LTC128B.128 [R99+0x6100], [R46.64], !P2 ;  /* 0x061000002e637fae */ /* 0x0007e2000d101d48 */
[----:B------:R-:W-:Y:S02]  /*bf40*/  SHF.L.U64.HI R0, R0, R251, c[0x0][0x20c] ;  /* 0x0000830000007619 */ /* 0x000fe400000102fb */
[----:B-1----:R-:W-:Y:S04]  /*bf50*/  IADD3 R2, P1, R2, R100, RZ ;  /* 0x0000006402027210 */ /* 0x002fe80007f3e0ff */
[----:B------:R-:W-:Y:S02]  /*bf60*/  IADD3.X R3, R3, R0, RZ, P1, !PT ;  /* 0x0000000003037210 */ /* 0x000fe40000ffe4ff */
[----:B------:R-:W-:Y:S01]  /*bf70*/  IADD3 R100, P0, R100, R2, RZ ;  /* 0x0000000264647210 */ /* 0x000fe20007f1e0ff */
[C---:B--2---:R-:W-:Y:S02]  /*bf80*/  HMMA.16816.F32 R36, R156.reuse, R40, RZ ;  /* 0x000000289c24723c */ /* 0x044fe400000018ff */
[----:B------:R1:W-:Y:S01]  /*bf90*/  LDGSTS.E.BYPASS.LTC128B.128 [R99+0x1100], [R2.64], !P4 ;  /* 0x0110000002637fae */ /* 0x0003e2000e101d48 */
[----:B------:R-:W-:Y:S05]  /*bfa0*/  IADD3.X R101, R0, R3, RZ, P0, !PT ;  /* 0x0000000300657210 */ /* 0x000fea00007fe4ff */
[C---:B------:R-:W-:Y:S02]  /*bfb0*/  HMMA.16816.F32 R40, R156.reuse, R42, RZ ;  /* 0x0000002a9c28723c */ /* 0x040fe400000018ff */
[----:B------:R1:W-:Y:S06]  /*bfc0*/  LDGSTS.E.BYPASS.LTC128B.128 [R99+0x4100], [R2.64+0x80], !P3 ;  /* 0x0410008002637fae */ /* 0x0003ec000d901d48 */
[C---:B---3--:R-:W-:Y:S02]  /*bfd0*/  HMMA.16816.F32 R44, R156.reuse, R48, RZ ;  /* 0x000000309c2c723c */ /* 0x048fe400000018ff */
[----:B------:R1:W-:Y:S06]  /*bfe0*/  LDGSTS.E.BYPASS.LTC128B.128 [R99+0x7100], [R2.64+0x100], !P2 ;  /* 0x0710010002637fae */ /* 0x0003ec000d101d48 */
[----:B------:R-:W-:Y:S02]  /*bff0*/  HMMA.16816.F32 R48, R156, R50, RZ ;  /* 0x000000329c30723c */ /* 0x000fe400000018ff */
[----:B------:R2:W-:Y:S06]  /*c000*/  LDGSTS.E.BYPASS.LTC128B.128 [R99+0x2100], [R100.64], !P4 ;  /* 0x0210000064637fae */ /* 0x0005ec000e101d48 */
[C---:B------:R-:W-:Y:S02]  /*c010*/  HMMA.16816.F32 R4, R160.reuse, R104, R4 ;  /* 0x00000068a004723c */ /* 0x040fe40000001804 */
[----:B------:R2:W-:Y:S06]  /*c020*/  LDGSTS.E.BYPASS.LTC128B.128 [R99+0x5100], [R100.64+0x80], !P3 ;  /* 0x0510008064637fae */ /* 0x0005ec000d901d48 */
[C---:B------:R-:W-:Y:S02]  /*c030*/  HMMA.16816.F32 R8, R160.reuse, R106, R8 ;  /* 0x0000006aa008723c */ /* 0x040fe40000001808 */
[----:B------:R2:W-:Y:S06]  /*c040*/  LDGSTS.E.BYPASS.LTC128B.128 [R99+0x8100], [R100.64+0x100], !P2 ;  /* 0x0810010064637fae */ /* 0x0005ec000d101d48 */
[C---:B------:R-:W-:Y:S02]  /*c050*/  HMMA.16816.F32 R12, R160.reuse, R164, R12 ;  /* 0x000000a4a00c723c */ /* 0x040fe4000000180c */
[----:B------:R-:W3:Y:S06]  /*c060*/  LDSM.16.M88.4 R104, [R229] ;  /* 0x00000000e568783b */ /* 0x000eec0000000200 */
[C---:B------:R-:W-:Y:S02]  /*c070*/  HMMA.16816.F32 R16, R160.reuse, R166, R16 ;  /* 0x000000a6a010723c */ /* 0x040fe40000001810 */
[----:B------:R-:W0:Y:S06]  /*c080*/  LDGDEPBAR ;  /* 0x00000000000079af */ /* 0x000e2c0000000000 */
[C---:B------:R-:W-:Y:S02]  /*c090*/  HMMA.16816.F32 R20, R160.reuse, R208, R20 ;  /* 0x000000d0a014723c */ /* 0x040fe40000001814 */
[----:B------:R-:W4:Y:S06]  /*c0a0*/  LDSM.16.M88.4 R164, [R229+0x800] ;  /* 0x00080000e5a4783b */ /* 0x000f2c0000000200 */
[C---:B------:R-:W-:Y:S02]  /*c0b0*/  HMMA.16816.F32 R24, R160.reuse, R210, R24 ;  /* 0x000000d2a018723c */ /* 0x040fe40000001818 */
[----:B------:R-:W1:Y:S06]  /*c0c0*/  LDSM.16.M88.4 R208, [R229+0x1000] ;  /* 0x00100000e5d0783b */ /* 0x000e6c0000000200 */
[C---:B------:R-:W-:Y:S08]  /*c0d0*/  HMMA.16816.F32 R28, R160.reuse, R212, R28 ;  /* 0x000000d4a01c723c */ /* 0x040ff0000000181c */
[C---:B------:R-:W-:Y:S01]  /*c0e0*/  HMMA.16816.F32 R32, R160.reuse, R214, R32 ;  /* 0x000000d6a020723c */ /* 0x040fe20000001820 */
[----:B------:R-:W1:Y:S07]  /*c0f0*/  LDSM.16.M88.4 R212, [R229+0x1800] ;  /* 0x00180000e5d4783b */ /* 0x000e6e0000000200 */
[C---:B------:R-:W-:Y:S08]  /*c100*/  HMMA.16816.F32 R36, R160.reuse, R216, R36 ;  /* 0x000000d8a024723c */ /* 0x040ff00000001824 */
[C---:B------:R-:W-:Y:S01]  /*c110*/  HMMA.16816.F32 R40, R160.reuse, R218, R40 ;  /* 0x000000daa028723c */ /* 0x040fe20000001828 */
[----:B------:R-:W1:Y:S07]  /*c120*/  LDSM.16.M88.4 R216, [R229+0x2000] ;  /* 0x00200000e5d8783b */ /* 0x000e6e0000000200 */
[C---:B------:R-:W-:Y:S08]  /*c130*/  HMMA.16816.F32 R44, R160.reuse, R220, R44 ;  /* 0x000000dca02c723c */ /* 0x040ff0000000182c */
[----:B------:R-:W-:Y:S01]  /*c140*/  HMMA.16816.F32 R48, R160, R222, R48 ;  /* 0x000000dea030723c */ /* 0x000fe20000001830 */
[----:B------:R-:W-:Y:S07]  /*c150*/  LDSM.16.M88.4 R220, [R226+0x800] ;  /* 0x00080000e2dc783b */ /* 0x000fee0000000200 */
[C---:B---3--:R-:W-:Y:S08]  /*c160*/  HMMA.16816.F32 R4, R168.reuse, R104, R4 ;  /* 0x00000068a804723c */ /* 0x048ff00000001804 */
[C---:B------:R-:W-:Y:S01]  /*c170*/  HMMA.16816.F32 R8, R168.reuse, R106, R8 ;  /* 0x0000006aa808723c */ /* 0x040fe20000001808 */
[----:B------:R-:W3:Y:S07]  /*c180*/  LDSM.16.M88.4 R104, [R229+0x2800] ;  /* 0x00280000e568783b */ /* 0x000eee0000000200 */
[C---:B----4-:R-:W-:Y:S08]  /*c190*/  HMMA.16816.F32 R12, R168.reuse, R164, R12 ;  /* 0x000000a4a80c723c */ /* 0x050ff0000000180c */
[C---:B------:R-:W-:Y:S01]  /*c1a0*/  HMMA.16816.F32 R16, R168.reuse, R166, R16 ;  /* 0x000000a6a810723c */ /* 0x040fe20000001810 */
[----:B------:R-:W4:Y:S07]  /*c1b0*/  LDSM.16.M88.4 R164, [R226] ;  /* 0x00000000e2a4783b */ /* 0x000f2e0000000200 */
[C---:B-1----:R-:W-:Y:S08]  /*c1c0*/  HMMA.16816.F32 R20, R168.reuse, R208, R20 ;  /* 0x000000d0a814723c */ /* 0x042ff00000001814 */
[C---:B------:R-:W-:Y:S01]  /*c1d0*/  HMMA.16816.F32 R24, R168.reuse, R210, R24 ;  /* 0x000000d2a818723c */ /* 0x040fe20000001818 */
[----:B------:R-:W1:Y:S07]  /*c1e0*/  LDSM.16.M88.4 R208, [R226+0x1000] ;  /* 0x00100000e2d0783b */ /* 0x000e6e0000000200 */
[C---:B------:R-:W-:Y:S08]  /*c1f0*/  HMMA.16816.F32 R28, R168.reuse, R212, R28 ;  /* 0x000000d4a81c723c */ /* 0x040ff0000000181c */
[C---:B------:R-:W-:Y:S01]  /*c200*/  HMMA.16816.F32 R32, R168.reuse, R214, R32 ;  /* 0x000000d6a820723c */ /* 0x040fe20000001820 */
[----:B------:R-:W1:Y:S07]  /*c210*/  LDSM.16.M88.4 R212, [R226+0x1800] ;  /* 0x00180000e2d4783b */ /* 0x000e6e0000000200 */
[C---:B------:R-:W-:Y:S08]  /*c220*/  HMMA.16816.F32 R36, R168.reuse, R216, R36 ;  /* 0x000000d8a824723c */ /* 0x040ff00000001824 */
[C---:B------:R-:W-:Y:S01]  /*c230*/  HMMA.16816.F32 R40, R168.reuse, R218, R40 ;  /* 0x000000daa828723c */ /* 0x040fe20000001828 */
[----:B------:R-:W1:Y:S07]  /*c240*/  LDSM.16.M88.4 R216, [R226+0x2000] ;  /* 0x00200000e2d8783b */ /* 0x000e6e0000000200 */
[C---:B---3--:R-:W-:Y:S08]  /*c250*/  HMMA.16816.F32 R44, R168.reuse, R104, R44 ;  /* 0x00000068a82c723c */ /* 0x048ff0000000182c */
[----:B------:R-:W-:Y:S01]  /*c260*/  HMMA.16816.F32 R48, R168, R106, R48 ;  /* 0x0000006aa830723c */ /* 0x000fe20000001830 */
[----:B------:R-:W3:Y:S07]  /*c270*/  LDSM.16.M88.4 R104, [R226+0x2800] ;  /* 0x00280000e268783b */ /* 0x000eee0000000200 */
[C---:B----4-:R-:W-:Y:S08]  /*c280*/  HMMA.16816.F32 R4, R172.reuse, R164, R4 ;  /* 0x000000a4ac04723c */ /* 0x050ff00000001804 */
[C---:B------:R-:W-:Y:S01]  /*c290*/  HMMA.16816.F32 R8, R172.reuse, R166, R8 ;  /* 0x000000a6ac08723c */ /* 0x040fe20000001808 */
[----:B------:R-:W4:Y:S07]  /*c2a0*/  LDSM.16.M88.4 R164, [R225+0x3000] ;  /* 0x00300000e1a4783b */ /* 0x000f2e0000000200 */
        /* <DEDUP_REMOVED lines=11> */
[----:B------:R-:W2:Y:S07]  /*c360*/  LDSM.16.M88.4 R216, [R225+0x4800] ;  /* 0x00480000e1d8783b */ /* 0x000eae0000000200 */
[C---:B---3--:R-:W-:Y:S08]  /*c370*/  HMMA.16816.F32 R44, R172.reuse, R104, R44 ;  /* 0x00000068ac2c723c */ /* 0x048ff0000000182c */
[----:B------:R-:W-:Y:S01]  /*c380*/  HMMA.16816.F32 R48, R172, R106, R48 ;  /* 0x0000006aac30723c */ /* 0x000fe20000001830 */
[----:B------:R-:W3:Y:S07]  /*c390*/  LDSM.16.M88.4 R104, [R225+0x5000] ;  /* 0x00500000e168783b */ /* 0x000eee0000000200 */
[C---:B----4-:R-:W-:Y:S08]  /*c3a0*/  HMMA.16816.F32 R4, R176.reuse, R164, R4 ;  /* 0x000000a4b004723c */ /* 0x050ff00000001804 */
        /* <DEDUP_REMOVED lines=8> */
[C---:B--2---:R-:W-:Y:S08]  /*c430*/  HMMA.16816.F32 R28, R176.reuse, R216, R28 ;  /* 0x000000d8b01c723c */ /* 0x044ff0000000181c */
[C---:B------:R-:W-:Y:S01]  /*c440*/  HMMA.16816.F32 R32, R176.reuse, R218, R32 ;  /* 0x000000dab020723c */ /* 0x040fe20000001820 */
[----:B------:R-:W-:Y:S07]  /*c450*/  LDSM.16.M88.4 R216, [R239] ;  /* 0x00000000efd8783b */ /* 0x000fee0000000200 */
[C---:B---3--:R-:W-:Y:S08]  /*c460*/  HMMA.16816.F32 R36, R176.reuse, R104, R36 ;  /* 0x00000068b024723c */ /* 0x048ff00000001824 */
[C---:B------:R-:W-:Y:S01]  /*c470*/  HMMA.16816.F32 R40, R176.reuse, R106, R40 ;  /* 0x0000006ab028723c */ /* 0x040fe20000001828 */
[----:B------:R-:W2:Y:S07]  /*c480*/  LDSM.16.M88.4 R104, [R240] ;  /* 0x00000000f068783b */ /* 0x000eae0000000200 */
[C---:B------:R-:W-:Y:S08]  /*c490*/  HMMA.16816.F32 R44, R176.reuse, R220, R44 ;  /* 0x000000dcb02c723c */ /* 0x040ff0000000182c */
[----:B------:R-:W-:Y:S01]  /*c4a0*/  HMMA.16816.F32 R48, R176, R222, R48 ;  /* 0x000000deb030723c */ /* 0x000fe20000001830 */
[----:B------:R-:W3:Y:S07]  /*c4b0*/  LDSM.16.M88.4 R220, [R238] ;  /* 0x00000000eedc783b */ /* 0x000eee0000000200 */
[C---:B----4-:R-:W-:Y:S08]  /*c4c0*/  HMMA.16816.F32 R4, R180.reuse, R164, R4 ;  /* 0x000000a4b404723c */ /* 0x050ff00000001804 */
[C---:B------:R-:W-:Y:S01]  /*c4d0*/  HMMA.16816.F32 R8, R180.reuse, R166, R8 ;  /* 0x000000a6b408723c */ /* 0x040fe20000001808 */
[----:B------:R-:W4:Y:S07]  /*c4e0*/  LDSM.16.M88.4 R164, [R229+0x3000] ;  /* 0x00300000e5a4783b */ /* 0x000f2e0000000200 */
        /* <DEDUP_REMOVED lines=11> */
[----:B------:R-:W2:Y:S07]  /*c5a0*/  LDSM.16.M88.4 R216, [R229+0x5000] ;  /* 0x00500000e5d8783b */ /* 0x000eae0000000200 */
[C---:B---3--:R-:W-:Y:S08]  /*c5b0*/  HMMA.16816.F32 R44, R180.reuse, R220, R44 ;  /* 0x000000dcb42c723c */ /* 0x048ff0000000182c */
[----:B------:R-:W-:Y:S01]  /*c5c0*/  HMMA.16816.F32 R48, R180, R222, R48 ;  /* 0x000000deb430723c */ /* 0x000fe20000001830 */
[----:B------:R-:W-:Y:S07]  /*c5d0*/  LDSM.16.M88.4 R220, [R226+0x4000] ;  /* 0x00400000e2dc783b */ /* 0x000fee0000000200 */
[C---:B----4-:R-:W-:Y:S08]  /*c5e0*/  HMMA.16816.F32 R4, R184.reuse, R164, R4 ;  /* 0x000000a4b804723c */ /* 0x050ff00000001804 */
[C---:B------:R-:W-:Y:S01]  /*c5f0*/  HMMA.16816.F32 R8, R184.reuse, R166, R8 ;  /* 0x000000a6b808723c */ /* 0x040fe20000001808 */
[----:B------:R-:W3:Y:S07]  /*c600*/  LDSM.16.M88.4 R164, [R229+0x5800] ;  /* 0x00580000e5a4783b */ /* 0x000eee0000000200 */
[C---:B-1----:R-:W-:Y:S08]  /*c610*/  HMMA.16816.F32 R12, R184.reuse, R208, R12 ;  /* 0x000000d0b80c723c */ /* 0x042ff0000000180c */
[C---:B------:R-:W-:Y:S01]  /*c620*/  HMMA.16816.F32 R16, R184.reuse, R210, R16 ;  /* 0x000000d2b810723c */ /* 0x040fe20000001810 */
        /* <DEDUP_REMOVED lines=18> */
[----:B------:R-:W3:Y:S07]  /*c750*/  LDSM.16.M88.4 R208, [R225+0x6800] ;  /* 0x00680000e1d0783b */ /* 0x000eee0000000200 */
[C---:B------:R-:W-:Y:S08]  /*c760*/  HMMA.16816.F32 R20, R188.reuse, R220, R20 ;  /* 0x000000dcbc14723c */ /* 0x040ff00000001814 */
[C---:B------:R-:W-:Y:S01]  /*c770*/  HMMA.16816.F32 R24, R188.reuse, R222, R24 ;  /* 0x000000debc18723c */ /* 0x040fe20000001818 */
[----:B------:R-:W3:Y:S07]  /*c780*/  LDSM.16.M88.4 R220, [R225+0x7000] ;  /* 0x00700000e1dc783b */ /* 0x000eee0000000200 */
[C---:B--2---:R-:W-:Y:S08]  /*c790*/  HMMA.16816.F32 R28, R188.reuse, R212, R28 ;  /* 0x000000d4bc1c723c */ /* 0x044ff0000000181c */
[C---:B------:R-:W-:Y:S01]  /*c7a0*/  HMMA.16816.F32 R32, R188.reuse, R214, R32 ;  /* 0x000000d6bc20723c */ /* 0x040fe20000001820 */
[----:B------:R-:W2:Y:S07]  /*c7b0*/  LDSM.16.M88.4 R212, [R225+0x7800] ;  /* 0x00780000e1d4783b */ /* 0x000eae0000000200 */
        /* <DEDUP_REMOVED lines=9> */
[C---:B---3--:R-:W-:Y:S08]  /*c850*/  HMMA.16816.F32 R12, R192.reuse, R208, R12 ;  /* 0x000000d0c00c723c */ /* 0x048ff0000000180c */
[C---:B------:R-:W-:Y:S01]  /*c860*/  HMMA.16816.F32 R16, R192.reuse, R210, R16 ;  /* 0x000000d2c010723c */ /* 0x040fe20000001810 */
[----:B------:R-:W3:Y:S07]  /*c870*/  LDSM.16.M88.4 R208, [R237] ;  /* 0x00000000edd0783b */ /* 0x000eee0000000200 */
[C---:B------:R-:W-:Y:S08]  /*c880*/  HMMA.16816.F32 R20, R192.reuse, R220, R20 ;  /* 0x000000dcc014723c */ /* 0x040ff00000001814 */
[C---:B------:R-:W-:Y:S01]  /*c890*/  HMMA.16816.F32 R24, R192.reuse, R222, R24 ;  /* 0x000000dec018723c */ /* 0x040fe20000001818 */
[----:B------:R-:W3:Y:S07]  /*c8a0*/  LDSM.16.M88.4 R220, [R235] ;  /* 0x00000000ebdc783b */ /* 0x000eee0000000200 */
[C---:B--2---:R-:W-:Y:S08]  /*c8b0*/  HMMA.16816.F32 R28, R192.reuse, R212, R28 ;  /* 0x000000d4c01c723c */ /* 0x044ff0000000181c */
[C---:B------:R-:W-:Y:S01]  /*c8c0*/  HMMA.16816.F32 R32, R192.reuse, R214, R32 ;  /* 0x000000d6c020723c */ /* 0x040fe20000001820 */
[----:B------:R-:W-:Y:S07]  /*c8d0*/  LDSM.16.M88.4 R212, [R229+0x6000] ;  /* 0x00600000e5d4783b */ /* 0x000fee0000000200 */
[C---:B-1----:R-:W-:Y:S08]  /*c8e0*/  HMMA.16816.F32 R36, R192.reuse, R104, R36 ;  /* 0x00000068c024723c */ /* 0x042ff00000001824 */
[C---:B------:R-:W-:Y:S01]  /*c8f0*/  HMMA.16816.F32 R40, R192.reuse, R106, R40 ;  /* 0x0000006ac028723c */ /* 0x040fe20000001828 */
[----:B------:R-:W1:Y:S07]  /*c900*/  LDSM.16.M88.4 R104, [R234] ;  /* 0x00000000ea68783b */ /* 0x000e6e0000000200 */
[C---:B----4-:R-:W-:Y:S08]  /*c910*/  HMMA.16816.F32 R44, R192.reuse, R164, R44 ;  /* 0x000000a4c02c723c */ /* 0x050ff0000000182c */
[----:B------:R-:W-:Y:S01]  /*c920*/  HMMA.16816.F32 R48, R192, R166, R48 ;  /* 0x000000a6c030723c */ /* 0x000fe20000001830 */
[----:B------:R-:W2:Y:S07]  /*c930*/  LDSM.16.M88.4 R164, [R233] ;  /* 0x00000000e9a4783b */ /* 0x000eae0000000200 */
[C---:B---3--:R-:W-:Y:S08]  /*c940*/  HMMA.16816.F32 R4, R196.reuse, R208, R4 ;  /* 0x000000d0c404723c */ /* 0x048ff00000001804 */
[C---:B------:R-:W-:Y:S01]  /*c950*/  HMMA.16816.F32 R8, R196.reuse, R210, R8 ;  /* 0x000000d2c408723c */ /* 0x040fe20000001808 */
[----:B------:R-:W3:Y:S07]  /*c960*/  LDSM.16.M88.4 R208, [R232] ;  /* 0x00000000e8d0783b */ /* 0x000eee0000000200 */
[C---:B------:R-:W-:Y:S08]  /*c970*/  HMMA.16816.F32 R12, R196.reuse, R216, R12 ;  /* 0x000000d8c40c723c */ /* 0x040ff0000000180c */
        /* <DEDUP_REMOVED lines=8> */
[C---:B--2---:R-:W-:Y:S08]  /*ca00*/  HMMA.16816.F32 R36, R196.reuse, R164, R36 ;  /* 0x000000a4c424723c */ /* 0x044ff00000001824 */
[C---:B------:R-:W-:Y:S01]  /*ca10*/  HMMA.16816.F32 R40, R196.reuse, R166, R40 ;  /* 0x000000a6c428723c */ /* 0x040fe20000001828 */
[----:B------:R-:W2:Y:S07]  /*ca20*/  LDSM.16.M88.4 R164, [R229+0x7800] ;  /* 0x00780000e5a4783b */ /* 0x000eae0000000200 */
[C---:B---3--:R-:W-:Y:S08]  /*ca30*/  HMMA.16816.F32 R44, R196.reuse, R208, R44 ;  /* 0x000000d0c42c723c */ /* 0x048ff0000000182c */
[----:B------:R-:W-:Y:S01]  /*ca40*/  HMMA.16816.F32 R48, R196, R210, R48 ;  /* 0x000000d2c430723c */ /* 0x000fe20000001830 */
[----:B------:R-:W3:Y:S07]  /*ca50*/  LDSM.16.M88.4 R208, [R229+0x8000] ;  /* 0x00800000e5d0783b */ /* 0x000eee0000000200 */
[C---:B------:R-:W-:Y:S08]  /*ca60*/  HMMA.16816.F32 R4, R200.reuse, R212, R4 ;  /* 0x000000d4c804723c */ /* 0x040ff00000001804 */
[C---:B------:R-:W-:Y:S01]  /*ca70*/  HMMA.16816.F32 R8, R200.reuse, R214, R8 ;  /* 0x000000d6c808723c */ /* 0x040fe20000001808 */
[----:B------:R-:W3:Y:S07]  /*ca80*/  LDSM.16.M88.4 R212, [R229+0x8800] ;  /* 0x00880000e5d4783b */ /* 0x000eee0000000200 */
[C---:B----4-:R-:W-:Y:S08]  /*ca90*/  HMMA.16816.F32 R12, R200.reuse, R216, R12 ;  /* 0x000000d8c80c723c */ /* 0x050ff0000000180c */
[C---:B------:R-:W-:Y:S08]  /*caa0*/  HMMA.16816.F32 R16, R200.reuse, R218, R16 ;  /* 0x000000dac810723c */ /* 0x040ff00000001810 */
[C---:B-1----:R-:W-:Y:S08]  /*cab0*/  HMMA.16816.F32 R20, R200.reuse, R104, R20 ;  /* 0x00000068c814723c */ /* 0x042ff00000001814 */
[C---:B------:R-:W-:Y:S01]  /*cac0*/  HMMA.16816.F32 R24, R200.reuse, R106, R24 ;  /* 0x0000006ac818723c */ /* 0x040fe20000001818 */
[----:B------:R-:W1:Y:S07]  /*cad0*/  LDSM.16.M88.4 R104, [R226+0x6800] ;  /* 0x00680000e268783b */ /* 0x000e6e0000000200 */
[C---:B--2---:R-:W-:Y:S08]  /*cae0*/  HMMA.16816.F32 R28, R200.reuse, R164, R28 ;  /* 0x000000a4c81c723c */ /* 0x044ff0000000181c */
[C---:B------:R-:W-:Y:S08]  /*caf0*/  HMMA.16816.F32 R32, R200.reuse, R166, R32 ;  /* 0x000000a6c820723c */ /* 0x040ff00000001820 */
[C---:B---3--:R-:W-:Y:S08]  /*cb00*/  HMMA.16816.F32 R36, R200.reuse, R208, R36 ;  /* 0x000000d0c824723c */ /* 0x048ff00000001824 */
[C---:B------:R-:W-:Y:S08]  /*cb10*/  HMMA.16816.F32 R40, R200.reuse, R210, R40 ;  /* 0x000000d2c828723c */ /* 0x040ff00000001828 */
[C---:B------:R-:W-:Y:S08]  /*cb20*/  HMMA.16816.F32 R44, R200.reuse, R212, R44 ;  /* 0x000000d4c82c723c */ /* 0x040ff0000000182c */
        /* <DEDUP_REMOVED lines=8> */
[----:B------:R-:W1:Y:S03]  /*cbb0*/  MUFU.TANH R164, R4 ;  /* 0x0000000400a47308 */ /* 0x000e660000002400 */
[----:B------:R-:W-:Y:S02]  /*cbc0*/  FMUL.FTZ R7, R7, c[0x0][0x320] ;  /* 0x0000c80007077a20 */ /* 0x000fe40000410000 */
[----:B------:R-:W-:Y:S02]  /*cbd0*/  FMUL.FTZ R8, R8, c[0x0][0x320] ;  /* 0x0000c80008087a20 */ /* 0x000fe40000410000 */
[----:B------:R-:W-:Y:S02]  /*cbe0*/  FMUL.FTZ R9, R9, c[0x0][0x320] ;  /* 0x0000c80009097a20 */ /* 0x000fe40000410000 */
[----:B------:R-:W-:Y:S01]  /*cbf0*/  FMUL.FTZ R10, R10, c[0x0][0x320] ;  /* 0x0000c8000a0a7a20 */ /* 0x000fe20000410000 */
[----:B------:R-:W2:Y:S01]  /*cc00*/  MUFU.TANH R167, R5 ;  /* 0x0000000500a77308 */ /* 0x000ea20000002400 */
[----:B------:R-:W-:Y:S02]  /*cc10*/  FMUL.FTZ R11, R11, c[0x0][0x320] ;  /* 0x0000c8000b0b7a20 */ /* 0x000fe40000410000 */
[----:B------:R-:W-:Y:S02]  /*cc20*/  FMUL.FTZ R12, R12, c[0x0][0x320] ;  /* 0x0000c8000c0c7a20 */ /* 0x000fe40000410000 */
[----:B------:R-:W-:Y:S02]  /*cc30*/  FMUL.FTZ R13, R13, c[0x0][0x320] ;  /* 0x0000c8000d0d7a20 */ /* 0x000fe40000410000 */
[----:B------:R-:W-:Y:S02]  /*cc40*/  FMUL.FTZ R14, R14, c[0x0][0x320] ;  /* 0x0000c8000e0e7a20 */ /* 0x000fe40000410000 */
[----:B------:R-:W-:Y:S01]  /*cc50*/  FMUL.FTZ R16, R16, c[0x0][0x320] ;  /* 0x0000c80010107a20 */ /* 0x000fe20000410000 */
[----:B------:R-:W3:Y:S01]  /*cc60*/  MUFU.TANH R210, R6 ;  /* 0x0000000600d27308 */ /* 0x000ee20000002400 */
[----:B------:R-:W-:Y:S02]  /*cc70*/  FMUL.FTZ R15, R15, c[0x0][0x320] ;  /* 0x0000c8000f0f7a20 */ /* 0x000fe40000410000 */
[----:B------:R-:W-:Y:S01]  /*cc80*/  FMUL.FTZ R17, R17, c[0x0][0x320] ;  /* 0x0000c80011117a20 */ /* 0x000fe20000410000 */
[----:B-1----:R-:W-:Y:S01]  /*cc90*/  FMNMX.FTZ R0, R164, R102, !PT ;  /* 0x00000066a4007209 */ /* 0x002fe20007810000 */
[----:B------:R-:W-:Y:S02]  /*cca0*/  FMUL.FTZ R18, R18, c[0x0][0x320] ;  /* 0x0000c80012127a20 */ /* 0x000fe40000410000 */
[----:B------:R-:W-:Y:S03]  /*ccb0*/  FMUL.FTZ R19, R19, c[0x0][0x320] ;  /* 0x0000c80013137a20 */ /* 0x000fe60000410000 */
[----:B------:R1:W4:Y:S01]  /*ccc0*/  MUFU.TANH R211, R7 ;  /* 0x0000000700d37308 */ /* 0x0003220000002400 */
[----:B--2---:R-:W-:Y:S09]  /*ccd0*/  FMNMX.FTZ R0, R167, R0, !PT ;  /* 0x00000000a7007209 */ /* 0x004ff20007810000 */
[----:B------:R-:W2:Y:S01]  /*cce0*/  MUFU.TANH R165, R8 ;  /* 0x0000000800a57308 */ /* 0x000ea20000002400 */
[----:B---3--:R-:W-:Y:S09]  /*ccf0*/  FMNMX.FTZ R2, R210, R103, !PT ;  /* 0x00000067d2027209 */ /* 0x008ff20007810000 */
[----:B------:R-:W3:Y:S01]  /*cd00*/  MUFU.TANH R166, R9 ;  /* 0x0000000900a67308 */ /* 0x000ee20000002400 */
[----:B-1----:R-:W1:Y:S01]  /*cd10*/  LDSM.16.M88.4 R4, [R226+0x7000] ;  /* 0x00700000e204783b */ /* 0x002e620000000200 */
[----:B----4-:R-:W-:Y:S08]  /*cd20*/  FMNMX.FTZ R2, R211, R2, !PT ;  /* 0x00000002d3027209 */ /* 0x010ff00007810000 */
[----:B------:R-:W4:Y:S01]  /*cd30*/  MUFU.TANH R208, R10 ;  /* 0x0000000a00d07308 */ /* 0x000f220000002400 */
[----:B--2---:R-:W-:Y:S09]  /*cd40*/  FMNMX.FTZ R0, R165, R0, !PT ;  /* 0x00000000a5007209 */ /* 0x004ff20007810000 */
[----:B------:R2:W1:Y:S01]  /*cd50*/  MUFU.TANH R209, R11 ;  /* 0x0000000b00d17308 */ /* 0x0004620000002400 */
[----:B---3--:R-:W-:Y:S09]  /*cd60*/  FMNMX.FTZ R0, R166, R0, !PT ;  /* 0x00000000a6007209 */ /* 0x008ff20007810000 */
[----:B------:R-:W3:Y:S01]  /*cd70*/  MUFU.TANH R106, R12 ;  /* 0x0000000c006a7308 */ /* 0x000ee20000002400 */
[----:B----4-:R-:W-:Y:S09]  /*cd80*/  FMNMX.FTZ R2, R208, R2, !PT ;  /* 0x00000002d0027209 */ /* 0x010ff20007810000 */
[----:B------:R-:W4:Y:S01]  /*cd90*/  MUFU.TANH R107, R13 ;  /* 0x0000000d006b7308 */ /* 0x000f220000002400 */
[C---:B-1----:R-:W-:Y:S01]  /*cda0*/  HMMA.16816.F32 R20, R204.reuse, R4, R20 ;  /* 0x00000004cc14723c */ /* 0x042fe20000001814 */
[----:B--2---:R-:W1:Y:S02]  /*cdb0*/  LDSM.16.M88.4 R8, [R226+0x7800] ;  /* 0x00780000e208783b */ /* 0x004e640000000200 */
[----:B------:R-:W-:Y:S06]  /*cdc0*/  FMNMX.FTZ R2, R209, R2, !PT ;  /* 0x00000002d1027209 */ /* 0x000fec0007810000 */
[----:B------:R-:W2:Y:S01]  /*cdd0*/  MUFU.TANH R212, R14 ;  /* 0x0000000e00d47308 */ /* 0x000ea20000002400 */
[C---:B------:R-:W-:Y:S01]  /*cde0*/  HMMA.16816.F32 R24, R204.reuse, R6, R24 ;  /* 0x00000006cc18723c */ /* 0x040fe20000001818 */
[----:B------:R-:W1:Y:S02]  /*cdf0*/  LDSM.16.M88.4 R4, [R226+0x8000] ;  /* 0x00800000e204783b */ /* 0x000e640000000200 */
[----:B---3--:R-:W-:Y:S06]  /*ce00*/  FMNMX.FTZ R0, R106, R0, !PT ;  /* 0x000000006a007209 */ /* 0x008fec0007810000 */
[----:B------:R-:W3:Y:S03]  /*ce10*/  MUFU.TANH R214, R16 ;  /* 0x0000001000d67308 */ /* 0x000ee60000002400 */
[----:B----4-:R-:W-:Y:S02]  /*ce20*/  FMNMX.FTZ R0, R107, R0, !PT ;  /* 0x000000006b007209 */ /* 0x010fe40007810000 */
[----:B------:R-:W-:Y:S05]  /*ce30*/  FMUL.FTZ R23, R23, c[0x0][0x320] ;  /* 0x0000c80017177a20 */ /* 0x000fea0000410000 */
[----:B------:R-:W4:Y:S01]  /*ce40*/  MUFU.TANH R213, R15 ;  /* 0x0000000f00d57308 */ /* 0x000f220000002400 */
[----:B------:R-:W-:Y:S02]  /*ce50*/  FMUL.FTZ R20, R20, c[0x0][0x320] ;  /* 0x0000c80014147a20 */ /* 0x000fe40000410000 */
[----:B------:R-:W-:Y:S01]  /*ce60*/  FMUL.FTZ R21, R21, c[0x0][0x320] ;  /* 0x0000c80015157a20 */ /* 0x000fe20000410000 */
[----:B--2---:R-:W-:Y:S01]  /*ce70*/  FMNMX.FTZ R2, R212, R2, !PT ;  /* 0x00000002d4027209 */ /* 0x004fe20007810000 */
[----:B------:R-:W-:Y:S02]  /*ce80*/  FMUL.FTZ R22, R22, c[0x0][0x320] ;  /* 0x0000c80016167a20 */ /* 0x000fe40000410000 */
[----:B------:R-:W-:Y:S02]  /*ce90*/  FMUL.FTZ R26, R26, c[0x0][0x320] ;  /* 0x0000c8001a1a7a20 */ /* 0x000fe40000410000 */
[----:B------:R-:W-:Y:S01]  /*cea0*/  FMUL.FTZ R24, R24, c[0x0][0x320] ;  /* 0x0000c80018187a20 */ /* 0x000fe20000410000 */
[----:B------:R-:W-:Y:S01]  /*ceb0*/  MUFU.TANH R222, R23 ;  /* 0x0000001700de7308 */ /* 0x000fe20000002400 */
[----:B------:R-:W-:Y:S02]  /*cec0*/  FMUL.FTZ R25, R25, c[0x0][0x320] ;  /* 0x0000c80019197a20 */ /* 0x000fe40000410000 */
[----:B------:R-:W-:Y:S01]  /*ced0*/  FMUL.FTZ R27, R27, c[0x0][0x320] ;  /* 0x0000c8001b1b7a20 */ /* 0x000fe20000410000 */
[----:B---3--:R-:W-:Y:S01]  /*cee0*/  FMNMX.FTZ R0, R214, R0, !PT ;  /* 0x00000000d6007209 */ /* 0x008fe20007810000 */
[C---:B-1----:R-:W-:Y:S05]  /*cef0*/  HMMA.16816.F32 R28, R204.reuse, R8, R28 ;  /* 0x00000008cc1c723c */ /* 0x042fea000000181c */
[----:B------:R-:W-:Y:S03]  /*cf00*/  MUFU.TANH R231, R27 ;  /* 0x0000001b00e77308 */ /* 0x000fe60000002400 */
[C---:B------:R-:W-:Y:S01]  /*cf10*/  HMMA.16816.F32 R32, R204.reuse, R10, R32 ;  /* 0x0000000acc20723c */ /* 0x040fe20000001820 */
[----:B------:R-:W1:Y:S01]  /*cf20*/  LDSM.16.M88.4 R8, [R226+0x8800] ;  /* 0x00880000e208783b */ /* 0x000e620000000200 */
[----:B------:R-:W-:Y:S04]  /*cf30*/  DEPBAR.LE SB0, 0x0 ;  /* 0x000080000000791a */ /* 0x000fe80000000000 */
[----:B----4-:R-:W-:Y:S01]  /*cf40*/  FMNMX.FTZ R2, R213, R2, !PT ;  /* 0x00000002d5027209 */ /* 0x010fe20007810000 */
[----:B------:R-:W2:Y:S01]  /*cf50*/  MUFU.TANH R216, R18 ;  /* 0x0000001200d87308 */ /* 0x000ea20000002400 */
[C---:B------:R-:W-:Y:S01]  /*cf60*/  HMMA.16816.F32 R36, R204.reuse, R4, R36 ;  /* 0x00000004cc24723c */ /* 0x040fe20000001824 */
[----:B------:R-:W3:Y:S08]  /*cf70*/  LDL R5, [R1+0x28] ;  /* 0x0000280001057983 */ /* 0x000ef00000100800 */
[----:B------:R-:W-:Y:S01]  /*cf80*/  MUFU.TANH R218, R20 ;  /* 0x0000001400da7308 */ /* 0x000fe20000002400 */
[C---:B------:R-:W-:Y:S01]  /*cf90*/  HMMA.16816.F32 R40, R204.reuse, R6, R40 ;  /* 0x00000006cc28723c */ /* 0x040fe20000001828 */
[----:B------:R-:W4:Y:S02]  /*cfa0*/  LDL R6, [R1+0x20] ;  /* 0x0000200001067983 */ /* 0x000f240000100800 */
[----:B------:R-:W-:Y:S02]  /*cfb0*/  FMUL.FTZ R28, R28, c[0x0][0x320] ;  /* 0x0000c8001c1c7a20 */ /* 0x000fe40000410000 */
[----:B------:R-:W-:Y:S02]  /*cfc0*/  FMUL.FTZ R29, R29, c[0x0][0x320] ;  /* 0x0000c8001d1d7a20 */ /* 0x000fe40000410000 */
[----:B------:R-:W-:Y:S02]  /*cfd0*/  FMUL.FTZ R30, R30, c[0x0][0x320] ;  /* 0x0000c8001e1e7a20 */ /* 0x000fe40000410000 */
[----:B------:R-:W-:Y:S01]  /*cfe0*/  MUFU.TANH R246, R28 ;  /* 0x0000001c00f67308 */ /* 0x000fe20000002400 */
[----:B------:R-:W-:Y:S02]  /*cff0*/  BAR.SYNC.DEFER_BLOCKING 0x0 ;  /* 0x0000000000007b1d */ /* 0x000fe40000010000 */
[----:B------:R-:W-:Y:S01]  /*d000*/  FMUL.FTZ R31, R31, c[0x0][0x320] ;  /* 0x0000c8001f1f7a20 */ /* 0x000fe20000410000 */
[----:B--2---:R-:W-:Y:S01]  /*d010*/  FMNMX.FTZ R2, R216, R2, !PT ;  /* 0x00000002d8027209 */ /* 0x004fe20007810000 */
[----:B------:R-:W-:Y:S02]  /*d020*/  FMUL.FTZ R36, R36, c[0x0][0x320] ;  /* 0x0000c80024247a20 */ /* 0x000fe40000410000 */
[----:B------:R-:W-:Y:S02]  /*d030*/  FMUL.FTZ R37, R37, c[0x0][0x320] ;  /* 0x0000c80025257a20 */ /* 0x000fe40000410000 */
[----:B------:R-:W-:Y:S02]  /*d040*/  FMUL.FTZ R38, R38, c[0x0][0x320] ;  /* 0x0000c80026267a20 */ /* 0x000fe40000410000 */
[----:B------:R-:W-:Y:S02]  /*d050*/  FMUL.FTZ R39, R39, c[0x0][0x320] ;  /* 0x0000c80027277a20 */ /* 0x000fe40000410000 */
[----:B------:R-:W-:Y:S01]  /*d060*/  FMUL.FTZ R33, R33, c[0x0][0x320] ;  /* 0x0000c80021217a20 */ /* 0x000fe20000410000 */
[C---:B-1----:R-:W-:Y:S03]  /*d070*/  HMMA.16816.F32 R44, R204.reuse, R8, R44 ;  /* 0x00000008cc2c723c */ /* 0x042fe6000000182c */
[----:B------:R-:W-:Y:S02]  /*d080*/  FMUL.FTZ R43, R43, c[0x0][0x320] ;  /* 0x0000c8002b2b7a20 */ /* 0x000fe40000410000 */
[----:B------:R-:W-:Y:S02]  /*d090*/  FMUL.FTZ R42, R42, c[0x0][0x320] ;  /* 0x0000c8002a2a7a20 */ /* 0x000fe40000410000 */
[----:B------:R-:W-:Y:S01]  /*d0a0*/  FMUL.FTZ R40, R40, c[0x0][0x320] ;  /* 0x0000c80028287a20 */ /* 0x000fe20000410000 */
[----:B------:R-:W-:Y:S04]  /*d0b0*/  HMMA.16816.F32 R48, R204, R10, R48 ;  /* 0x0000000acc30723c */ /* 0x000fe80000001830 */
[----:B------:R-:W-:Y:S01]  /*d0c0*/  FMUL.FTZ R35, R35, c[0x0][0x320] ;  /* 0x0000c80023237a20 */ /* 0x000fe20000410000 */
[----:B------:R-:W2:Y:S01]  /*d0d0*/  LDL.64 R8, [R1+0x30] ;  /* 0x0000300001087983 */ /* 0x000ea20000100a00 */
[----:B------:R-:W1:Y:S01]  /*d0e0*/  MUFU.TANH R215, R17 ;  /* 0x0000001100d77308 */ /* 0x000e620000002400 */
[----:B------:R-:W-:Y:S02]  /*d0f0*/  FMUL.FTZ R32, R32, c[0x0][0x320] ;  /* 0x0000c80020207a20 */ /* 0x000fe40000410000 */
[----:B------:R-:W-:Y:S03]  /*d100*/  FMUL.FTZ R34, R34, c[0x0][0x320] ;  /* 0x0000c80022227a20 */ /* 0x000fe60000410000 */
[----:B------:R-:W-:Y:S04]  /*d110*/  FMUL.FTZ R41, R41, c[0x0][0x320] ;  /* 0x0000c80029297a20 */ /* 0x000fe80000410000 */
[----:B------:R-:W1:Y:S01]  /*d120*/  MUFU.TANH R219, R21 ;  /* 0x0000001500db7308 */ /* 0x000e620000002400 */
[----:B------:R-:W-:Y:S02]  /*d130*/  FMUL.FTZ R44, R44, c[0x0][0x320] ;  /* 0x0000c8002c2c7a20 */ /* 0x000fe40000410000 */
[----:B------:R-:W-:Y:S02]  /*d140*/  FMUL.FTZ R45, R45, c[0x0][0x320] ;  /* 0x0000c8002d2d7a20 */ /* 0x000fe40000410000 */
[----:B------:R-:W-:Y:S02]  /*d150*/  FMUL.FTZ R46, R46, c[0x0][0x320] ;  /* 0x0000c8002e2e7a20 */ /* 0x000fe40000410000 */
[----:B------:R-:W-:Y:S02]  /*d160*/  FMUL.FTZ R47, R47, c[0x0][0x320] ;  /* 0x0000c8002f2f7a20 */ /* 0x000fe40000410000 */
[----:B------:R-:W-:Y:S01]  /*d170*/  FMUL.FTZ R48, R48, c[0x0][0x320] ;  /* 0x0000c80030307a20 */ /* 0x000fe20000410000 */
[----:B------:R-:W1:Y:S01]  /*d180*/  MUFU.TANH R217, R19 ;  /* 0x0000001300d97308 */ /* 0x000e620000002400 */
[----:B------:R-:W-:Y:S02]  /*d190*/  FMUL.FTZ R49, R49, c[0x0][0x320] ;  /* 0x0000c80031317a20 */ /* 0x000fe40000410000 */
[----:B------:R-:W-:Y:S01]  /*d1a0*/  FMUL.FTZ R50, R50, c[0x0][0x320] ;  /* 0x0000c80032327a20 */ /* 0x000fe20000410000 */
[----:B-1----:R-:W-:Y:S04]  /*d1b0*/  FMNMX.FTZ R0, R215, R0, !PT ;  /* 0x00000000d7007209 */ /* 0x002fe80007810000 */
[----:B------:R-:W-:Y:S02]  /*d1c0*/  FMNMX.FTZ R0, R218, R0, !PT ;  /* 0x00000000da007209 */ /* 0x000fe40007810000 */
[----:B------:R-:W1:Y:S02]  /*d1d0*/  MUFU.TANH R220, R22 ;  /* 0x0000001600dc7308 */ /* 0x000e640000002400 */
[----:B------:R-:W-:Y:S08]  /*d1e0*/  FMNMX.FTZ R0, R219, R0, !PT ;  /* 0x00000000db007209 */ /* 0x000ff00007810000 */
[----:B------:R-:W1:Y:S01]  /*d1f0*/  MUFU.TANH R221, R24 ;  /* 0x0000001800dd7308 */ /* 0x000e620000002400 */
[----:B------:R-:W-:Y:S09]  /*d200*/  FMNMX.FTZ R2, R217, R2, !PT ;  /* 0x00000002d9027209 */ /* 0x000ff20007810000 */
[----:B------:R1:W-:Y:S02]  /*d210*/  MUFU.TANH R244, R33 ;  /* 0x0000002100f47308 */ /* 0x0003e40000002400 */
[----:B-1----:R-:W-:Y:S04]  /*d220*/  FMNMX.FTZ R2, R220, R2, !PT ;  /* 0x00000002dc027209 */ /* 0x002fe80007810000 */
[----:B------:R-:W-:Y:S04]  /*d230*/  FMNMX.FTZ R2, R222, R2, !PT ;  /* 0x00000002de027209 */ /* 0x000fe80007810000 */
[----:B------:R-:W1:Y:S01]  /*d240*/  MUFU.TANH R223, R25 ;  /* 0x0000001900df7308 */ /* 0x000e620000002400 */
[----:B------:R-:W-:Y:S09]  /*d250*/  FMNMX.FTZ R0, R221, R0, !PT ;  /* 0x00000000dd007209 */ /* 0x000ff20007810000 */
[----:B------:R-:W1:Y:S01]  /*d260*/  MUFU.TANH R21, R26 ;  /* 0x0000001a00157308 */ /* 0x000e620000002400 */
[----:B------:R-:W-:Y:S09]  /*d270*/  MOV R33, R246 ;  /* 0x000000f600217202 */ /* 0x000ff20000000f00 */
[----:B------:R-:W-:Y:S01]  /*d280*/  MUFU.TANH R252, R35 ;  /* 0x0000002300fc7308 */ /* 0x000fe20000002400 */
[----:B-1----:R-:W-:Y:S04]  /*d290*/  FMNMX.FTZ R0, R223, R0, !PT ;  /* 0x00000000df007209 */ /* 0x002fe80007810000 */
[----:B------:R-:W-:Y:S05]  /*d2a0*/  FMNMX.FTZ R0, R33, R0, !PT ;  /* 0x0000000021007209 */ /* 0x000fea0007810000 */
[----:B------:R1:W-:Y:S01]  /*d2b0*/  MUFU.TANH R35, R48 ;  /* 0x0000003000237308 */ /* 0x0003e20000002400 */
[----:B------:R-:W-:Y:S09]  /*d2c0*/  FMNMX.FTZ R2, R21, R2, !PT ;  /* 0x0000000215027209 */ /* 0x000ff20007810000 */
[----:B------:R-:W1:Y:S10]  /*d2d0*/  MUFU.TANH R16, R29 ;  /* 0x0000001d00107308 */ /* 0x000e740000002400 */
[----:B------:R-:W1:Y:S02]  /*d2e0*/  MUFU.TANH R247, R30 ;  /* 0x0000001e00f77308 */ /* 0x000e640000002400 */
[----:B-1----:R-:W-:Y:S04]  /*d2f0*/  MOV R48, R231 ;  /* 0x000000e700307202 */ /* 0x002fe80000000f00 */
[----:B------:R-:W-:Y:S04]  /*d300*/  FMNMX.FTZ R2, R48, R2, !PT ;  /* 0x0000000230027209 */ /* 0x000fe80007810000 */
[----:B------:R1:W1:Y:S01]  /*d310*/  MUFU.TANH R17, R32 ;  /* 0x0000002000117308 */ /* 0x0002620000002400 */
[----:B------:R-:W-:Y:S09]  /*d320*/  FMNMX.FTZ R0, R16, R0, !PT ;  /* 0x0000000010007209 */ /* 0x000ff20007810000 */
[----:B------:R-:W1:Y:S10]  /*d330*/  MUFU.TANH R248, R31 ;  /* 0x0000001f00f87308 */ /* 0x000e740000002400 */
[----:B------:R1:W-:Y:S02]  /*d340*/  MUFU.TANH R13, R43 ;  /* 0x0000002b000d7308 */ /* 0x0003e40000002400 */
[----:B-1----:R-:W-:Y:S02]  /*d350*/  MOV R32, R247 ;  /* 0x000000f700207202 */ /* 0x002fe40000000f00 */
[----:B------:R-:W-:Y:S02]  /*d360*/  FMNMX.FTZ R0, R17, R0, !PT ;  /* 0x0000000011007209 */ /* 0x000fe40007810000 */
[----:B------:R-:W-:Y:S04]  /*d370*/  FMNMX.FTZ R2, R32, R2, !PT ;  /* 0x0000000220027209 */ /* 0x000fe80007810000 */
[----:B------:R1:W1:Y:S10]  /*d380*/  MUFU.TANH R250, R34 ;  /* 0x0000002200fa7308 */ /* 0x0002740000002400 */
[----:B------:R-:W1:Y:S01]  /*d390*/  MUFU.TANH R18, R36 ;  /* 0x0000002400127308 */ /* 0x000e620000002400 */
[----:B------:R-:W-:Y:S04]  /*d3a0*/  MOV R43, R244 ;  /* 0x000000f4002b7202 */ /* 0x000fe80000000f00 */
[----:B------:R-:W-:Y:S05]  /*d3b0*/  FMNMX.FTZ R0, R43, R0, !PT ;  /* 0x000000002b007209 */ /* 0x000fea0007810000 */
[----:B------:R-:W1:Y:S02]  /*d3c0*/  MUFU.TANH R245, R37 ;  /* 0x0000002500f57308 */ /* 0x000e640000002400 */
[----:B-1----:R-:W-:Y:S04]  /*d3d0*/  MOV R34, R248 ;  /* 0x000000f800227202 */ /* 0x002fe80000000f00 */
[----:B------:R-:W-:Y:S04]  /*d3e0*/  FMNMX.FTZ R2, R34, R2, !PT ;  /* 0x0000000222027209 */ /* 0x000fe80007810000 */
[----:B------:R1:W-:Y:S01]  /*d3f0*/  MUFU.TANH R14, R42 ;  /* 0x0000002a000e7308 */ /* 0x0003e20000002400 */
[----:B------:R-:W-:Y:S02]  /*d400*/  FMNMX.FTZ R2, R250, R2, !PT ;  /* 0x00000002fa027209 */ /* 0x000fe40007810000 */
[----:B------:R-:W-:Y:S02]  /*d410*/  FMNMX.FTZ R0, R18, R0, !PT ;  /* 0x0000000012007209 */ /* 0x000fe40007810000 */
[----:B------:R-:W-:Y:S05]  /*d420*/  FMNMX.FTZ R3, R252, R2, !PT ;  /* 0x00000002fc037209 */ /* 0x000fea0007810000 */
[----:B------:R-:W1:Y:S10]  /*d430*/  MUFU.TANH R19, R40 ;  /* 0x0000002800137308 */ /* 0x000e740000002400 */
[----:B------:R-:W1:Y:S02]  /*d440*/  MUFU.TANH R22, R38 ;  /* 0x0000002600167308 */ /* 0x000e640000002400 */
[----:B-1----:R-:W-:Y:S04]  /*d450*/  MOV R42, R245 ;  /* 0x000000f5002a7202 */ /* 0x002fe80000000f00 */
[----:B------:R-:W-:Y:S01]  /*d460*/  FMNMX.FTZ R2, R42, R0, !PT ;  /* 0x000000002a027209 */ /* 0x000fe20007810000 */
[----:B------:R-:W-:Y:S03]  /*d470*/  FMUL.FTZ R0, R51, c[0x0][0x320] ;  /* 0x0000c80033007a20 */ /* 0x000fe60000410000 */
[----:B------:R-:W1:Y:S01]  /*d480*/  MUFU.TANH R15, R41 ;  /* 0x00000029000f7308 */ /* 0x000e620000002400 */
[----:B------:R-:W-:Y:S02]  /*d490*/  MOV R51, R250 ;  /* 0x000000fa00337202 */ /* 0x000fe40000000f00 */
[----:B------:R-:W-:Y:S07]  /*d4a0*/  FMNMX.FTZ R2, R19, R2, !PT ;  /* 0x0000000213027209 */ /* 0x000fee0007810000 */
[----:B------:R1:W-:Y:S01]  /*d4b0*/  MUFU.TANH R104, R0 ;  /* 0x0000000000687308 */ /* 0x0003e20000002400 */
[----:B------:R-:W-:Y:S09]  /*d4c0*/  FMNMX.FTZ R3, R22, R3, !PT ;  /* 0x0000000316037209 */ /* 0x000ff20007810000 */
[----:B------:R-:W3:Y:S10]  /*d4d0*/  MUFU.TANH R20, R39 ;  /* 0x0000002700147308 */ /* 0x000ef40000002400 */
[----:B------:R-:W4:Y:S01]  /*d4e0*/  MUFU.TANH R41, R44 ;  /* 0x0000002c00297308 */ /* 0x000f220000002400 */
[----:B-1----:R-:W-:Y:S09]  /*d4f0*/  FMNMX.FTZ R0, R15, R2, !PT ;  /* 0x000000020f007209 */ /* 0x002ff20007810000 */
[----:B------:R-:W1:Y:S01]  /*d500*/  MUFU.TANH R40, R45 ;  /* 0x0000002d00287308 */ /* 0x000e620000002400 */
[----:B---3--:R-:W-:Y:S04]  /*d510*/  FMNMX.FTZ R3, R20, R3, !PT ;  /* 0x0000000314037209 */ /* 0x008fe80007810000 */
[----:B------:R-:W-:Y:S05]  /*d520*/  FMNMX.FTZ R2, R14, R3, !PT ;  /* 0x000000030e027209 */ /* 0x000fea0007810000 */
[----:B------:R-:W3:Y:S01]  /*d530*/  MUFU.TANH R159, R46 ;  /* 0x0000002e009f7308 */ /* 0x000ee20000002400 */
[----:B------:R-:W-:Y:S02]  /*d540*/  FMNMX.FTZ R2, R13, R2, !PT ;  /* 0x000000020d027209 */ /* 0x000fe40007810000 */
[----:B----4-:R-:W-:Y:S02]  /*d550*/  FMNMX.FTZ R0, R41, R0, !PT ;  /* 0x0000000029007209 */ /* 0x010fe40007810000 */
[C---:B------:R-:W-:Y:S02]  /*d560*/  ISETP.GT.AND P0, PT, R98.reuse, R6, PT ;  /* 0x000000066200720c */ /* 0x040fe40003f04270 */
[----:B------:R-:W-:Y:S03]  /*d570*/  IADD3 R98, R98, -0x1, RZ ;  /* 0xffffffff62627810 */ /* 0x000fe60007ffe0ff */
[----:B------:R-:W4:Y:S02]  /*d580*/  MUFU.TANH R158, R49 ;  /* 0x00000031009e7308 */ /* 0x000f240000002400 */
[----:B------:R-:W-:Y:S01]  /*d590*/  STL [R1+0x8], R98 ;  /* 0x0000086201007387 */ /* 0x000fe20000100800 */
[----:B-1----:R-:W-:Y:S04]  /*d5a0*/  FMNMX.FTZ R0, R40, R0, !PT ;  /* 0x0000000028007209 */ /* 0x002fe80007810000 */
[----:B------:R-:W-:Y:S01]  /*d5b0*/  FMNMX.FTZ R101, R35, R0, !PT ;  /* 0x0000000023657209 */ /* 0x000fe20007810000 */
[----:B------:R-:W-:Y:S02]  /*d5c0*/  @P0 IMAD.WIDE.U32 R6, R98, c[0x0][0x1e0], RZ ;  /* 0x0000780062060a25 */ /* 0x000fe400078e00ff */
[----:B------:R-:W1:Y:S01]  /*d5d0*/  MUFU.TANH R244, R47 ;  /* 0x0000002f00f47308 */ /* 0x000e620000002400 */
[----:B---3--:R-:W-:Y:S09]  /*d5e0*/  FMNMX.FTZ R2, R159, R2, !PT ;  /* 0x000000029f027209 */ /* 0x008ff20007810000 */
[----:B------:R-:W3:Y:S01]  /*d5f0*/  MUFU.TANH R105, R50 ;  /* 0x0000003200697308 */ /* 0x000ee20000002400 */
[----:B----4-:R-:W-:Y:S02]  /*d600*/  FMNMX.FTZ R101, R158, R101, !PT ;  /* 0x000000659e657209 */ /* 0x010fe40007810000 */
[----:B------:R-:W-:Y:S03]  /*d610*/  MOV R49, R21 ;  /* 0x0000001500317202 */ /* 0x000fe60000000f00 */
[----:B------:R-:W4:Y:S01]  /*d620*/  SHFL.BFLY PT, R3, R101, 0x2, 0x1f ;  /* 0x0c401f0065037f89 */ /* 0x000f2200000e0000 */
[----:B-1----:R-:W-:Y:S04]  /*d630*/  FMNMX.FTZ R0, R244, R2, !PT ;  /* 0x00000002f4007209 */ /* 0x002fe80007810000 */
[----:B---3--:R-:W-:Y:S02]  /*d640*/  FMNMX.FTZ R0, R105, R0, !PT ;  /* 0x0000000069007209 */ /* 0x008fe40007810000 */
[----:B------:R-:W-:Y:S02]  /*d650*/  MOV R50, R17 ;  /* 0x0000001100327202 */ /* 0x000fe40000000f00 */
[----:B------:R-:W-:Y:S05]  /*d660*/  FMNMX.FTZ R0, R104, R0, !PT ;  /* 0x0000000068007209 */ /* 0x000fea0007810000 */
[----:B------:R-:W1:Y:S01]  /*d670*/  SHFL.BFLY PT, R2, R0, 0x2, 0x1f ;  /* 0x0c401f0000027f89 */ /* 0x000e6200000e0000 */
[----:B----4-:R-:W-:Y:S07]  /*d680*/  FMNMX.FTZ R101, R101, R3, !PT ;  /* 0x0000000365657209 */ /* 0x010fee0007810000 */
[----:B------:R-:W3:Y:S01]  /*d690*/  SHFL.BFLY PT, R4, R101, 0x1, 0x1f ;  /* 0x0c201f0065047f89 */ /* 0x000ee200000e0000 */
[----:B-1----:R-:W-:Y:S07]  /*d6a0*/  FMNMX.FTZ R0, R0, R2, !PT ;  /* 0x0000000200007209 */ /* 0x002fee0007810000 */
[----:B------:R-:W1:Y:S01]  /*d6b0*/  SHFL.BFLY PT, R3, R0, 0x1, 0x1f ;  /* 0x0c201f0000037f89 */ /* 0x000e6200000e0000 */
[----:B---3--:R-:W-:Y:S05]  /*d6c0*/  FMNMX.FTZ R101, R101, R4, !PT ;  /* 0x0000000465657209 */ /* 0x008fea0007810000 */
[----:B------:R-:W-:Y:S01]  /*d6d0*/  FADD.FTZ R2, -R101, R102 ;  /* 0x0000006665027221 */ /* 0x000fe20000010100 */
[----:B------:R-:W-:Y:S02]  /*d6e0*/  MOV R102, R32 ;  /* 0x0000002000667202 */ /* 0x000fe40000000f00 */
[----:B-1----:R-:W-:Y:S01]  /*d6f0*/  FMNMX.FTZ R100, R0, R3, !PT ;  /* 0x0000000300647209 */ /* 0x002fe20007810000 */
[----:B------:R-:W-:Y:S01]  /*d700*/  FMUL.FTZ R0, R2, c[0x0][0x2d0] ;  /* 0x0000b40002007a20 */ /* 0x000fe20000410000 */
[----:B------:R-:W-:Y:S03]  /*d710*/  @P0 SHF.R.S32.HI R3, RZ, 0x1f, R98 ;  /* 0x0000001fff030819 */ /* 0x000fe60000011462 */
[----:B------:R1:W3:Y:S02]  /*d720*/  MUFU.EX2 R2, R0 ;  /* 0x0000000000027308 */ /* 0x0002e40000000800 */
[----:B------:R-:W-:Y:S04]  /*d730*/  @P0 IMAD R3, R3, c[0x0][0x1e0], RZ ;  /* 0x0000780003030a24 */ /* 0x000fe800078e02ff */
[----:B------:R-:W-:Y:S02]  /*d740*/  @P0 IMAD R3, R98, c[0x0][0x1e4], R3 ;  /* 0x0000790062030a24 */ /* 0x000fe400078e0203 */
[----:B------:R-:W3:Y:S03]  /*d750*/  LDL.LU R98, [R1+0xa4] ;  /* 0x0000a40001627983 */ /* 0x000ee60000300800 */
[----:B------:R-:W-:Y:S05]  /*d760*/  @P0 IADD3 R3, R7, R3, RZ ;  /* 0x0000000307030210 */ /* 0x000fea0007ffe0ff */
[----:B------:R-:W-:Y:S02]  /*d770*/  @P0 IMAD R3, R3, 0x60, RZ ;  /* 0x0000006003030824 */ /* 0x000fe400078e02ff */
[----:B-1----:R-:W-:Y:S02]  /*d780*/  FADD.FTZ R0, -R100, R103 ;  /* 0x0000006764007221 */ /* 0x002fe40000010100 */
[----:B------:R-:W-:Y:S02]  /*d790*/  FMUL.FTZ R103, R101, c[0x0][0x2d0] ;  /* 0x0000b40065677a20 */ /* 0x000fe40000410000 */
[----:B------:R-:W-:Y:S02]  /*d7a0*/  FMUL.FTZ R0, R0, c[0x0][0x2d0] ;  /* 0x0000b40000007a20 */ /* 0x000fe40000410000 */
[--C-:B------:R-:W-:Y:S01]  /*d7b0*/  FFMA.FTZ R4, R164, c[0x0][0x2d0], -R103.reuse ;  /* 0x0000b400a4047a23 */ /* 0x100fe20000010867 */
[----:B------:R-:W-:Y:S01]  /*d7c0*/  MOV R164, R22 ;  /* 0x0000001600a47202 */ /* 0x000fe20000000f00 */
[--C-:B------:R-:W-:Y:S01]  /*d7d0*/  FFMA.FTZ R7, R167, c[0x0][0x2d0], -R103.reuse ;  /* 0x0000b400a7077a23 */ /* 0x100fe20000010867 */
[----:B------:R-:W-:Y:S01]  /*d7e0*/  MOV R167, R14 ;  /* 0x0000000e00a77202 */ /* 0x000fe20000000f00 */
[----:B------:R1:W-:Y:S01]  /*d7f0*/  MUFU.EX2 R245, R4 ;  /* 0x0000000400f57308 */ /* 0x0003e20000000800 */
[----:B--2---:R-:W-:Y:S01]  /*d800*/  FFMA.FTZ R9, R166, c[0x0][0x2d0], -R103 ;  /* 0x0000b400a6097a23 */ /* 0x004fe20000010867 */
[----:B------:R-:W-:Y:S01]  /*d810*/  MOV R166, R13 ;  /* 0x0000000d00a67202 */ /* 0x000fe20000000f00 */
[C---:B---3--:R-:W-:Y:S02]  /*d820*/  FMUL.FTZ R17, R2.reuse, R121 ;  /* 0x0000007902117220 */ /* 0x048fe40000410000 */
[C---:B------:R-:W-:Y:S02]  /*d830*/  FMUL.FTZ R24, R2.reuse, R128 ;  /* 0x0000008002187220 */ /* 0x040fe40000410000 */
[C---:B------:R-:W-:Y:S01]  /*d840*/  FMUL.FTZ R25, R2.reuse, R129 ;  /* 0x0000008102197220 */ /* 0x040fe20000410000 */
[----:B------:R-:W-:Y:S01]  /*d850*/  MOV R129, R42 ;  /* 0x0000002a00817202 */ /* 0x000fe20000000f00 */
[C---:B------:R-:W-:Y:S01]  /*d860*/  FMUL.FTZ R32, R2.reuse, R136 ;  /* 0x0000008802207220 */ /* 0x040fe20000410000 */
[----:B------:R2:W-:Y:S01]  /*d870*/  MUFU.EX2 R247, R7 ;  /* 0x0000000700f77308 */ /* 0x0005e20000000800 */
[----:B------:R-:W-:Y:S01]  /*d880*/  MOV R136, R33 ;  /* 0x0000002100887202 */ /* 0x000fe20000000f00 */
[C---:B------:R-:W-:Y:S01]  /*d890*/  FMUL.FTZ R33, R2.reuse, R137 ;  /* 0x0000008902217220 */ /* 0x040fe20000410000 */
[----:B------:R-:W-:Y:S01]  /*d8a0*/  MOV R137, R43 ;  /* 0x0000002b00897202 */ /* 0x000fe20000000f00 */
[C---:B------:R-:W-:Y:S02]  /*d8b0*/  FMUL.FTZ R52, R2.reuse, R52 ;  /* 0x0000003402347220 */ /* 0x040fe40000410000 */
[C---:B------:R-:W-:Y:S02]  /*d8c0*/  FMUL.FTZ R53, R2.reuse, R53 ;  /* 0x0000003502357220 */ /* 0x040fe40000410000 */
[C---:B------:R-:W-:Y:S02]  /*d8d0*/  FMUL.FTZ R56, R2.reuse, R56 ;  /* 0x0000003802387220 */ /* 0x040fe40000410000 */
[----:B------:R-:W3:Y:S01]  /*d8e0*/  MUFU.EX2 R0, R0 ;  /* 0x0000000000007308 */ /* 0x000ee20000000800 */
[C---:B------:R-:W-:Y:S02]  /*d8f0*/  FMUL.FTZ R57, R2.reuse, R57 ;  /* 0x0000003902397220 */ /* 0x040fe40000410000 */
[C---:B------:R-:W-:Y:S01]  /*d900*/  FMUL.FTZ R60, R2.reuse, R60 ;  /* 0x0000003c023c7220 */ /* 0x040fe20000410000 */
[----:B-1----:R-:W-:Y:S01]  /*d910*/  @P0 MOV R4, R8 ;  /* 0x0000000800040202 */ /* 0x002fe20000000f00 */
[C---:B------:R-:W-:Y:S02]  /*d920*/  FMUL.FTZ R61, R2.reuse, R61 ;  /* 0x0000003d023d7220 */ /* 0x040fe40000410000 */
[----:B------:R-:W-:Y:S02]  /*d930*/  FMUL.FTZ R64, R2, R64 ;  /* 0x0000004002407220 */ /* 0x000fe40000410000 */
[----:B------:R-:W-:Y:S04]  /*d940*/  @P0 IMAD.WIDE.U32 R4, R6, 0x60, R4 ;  /* 0x0000006006040825 */ /* 0x000fe800078e0004 */
[C---:B------:R-:W-:Y:S01]  /*d950*/  FMUL.FTZ R65, R2.reuse, R65 ;  /* 0x0000004102417220 */ /* 0x040fe20000410000 */
[----:B------:R-:W-:Y:S01]  /*d960*/  @P0 IADD3 R6, R5, R3, RZ ;  /* 0x0000000305060210 */ /* 0x000fe20007ffe0ff */
[--C-:B------:R-:W-:Y:S01]  /*d970*/  FFMA.FTZ R5, R165, c[0x0][0x2d0], -R103.reuse ;  /* 0x0000b400a5057a23 */ /* 0x100fe20000010867 */
[----:B--2---:R-:W-:Y:S01]  /*d980*/  @P0 MOV R7, c[0x0][0x1e0] ;  /* 0x0000780000070a02 */ /* 0x004fe20000000f00 */
[----:B------:R-:W-:Y:S01]  /*d990*/  FMUL.FTZ R68, R2, R68 ;  /* 0x0000004402447220 */ /* 0x000fe20000410000 */
[----:B------:R-:W-:Y:S01]  /*d9a0*/  @P0 SHF.L.U32 R3, R4, 0x1, RZ ;  /* 0x0000000104030819 */ /* 0x000fe200000006ff */
[----:B------:R1:W-:Y:S01]  /*d9b0*/  MUFU.EX2 R231, R5 ;  /* 0x0000000500e77308 */ /* 0x0003e20000000800 */
[----:B------:R-:W-:Y:S01]  /*d9c0*/  @P0 SHF.L.U64.HI R12, R7, R251, c[0x0][0x1e4] ;  /* 0x00007900070c0619 */ /* 0x000fe200000102fb */
[----:B------:R-:W-:Y:S01]  /*d9d0*/  FMUL.FTZ R69, R2, R69 ;  /* 0x0000004502457220 */ /* 0x000fe20000410000 */
[----:B------:R-:W-:Y:S01]  /*d9e0*/  @P0 SHF.L.U64.HI R6, R4, 0x1, R6 ;  /* 0x0000000104060819 */ /* 0x000fe20000010206 */
[----:B------:R-:W-:Y:S01]  /*d9f0*/  FMUL.FTZ R72, R2, R72 ;  /* 0x0000004802487220 */ /* 0x000fe20000410000 */
[C---:B------:R-:W-:Y:S01]  /*da00*/  @P0 IADD3 R4, P6, R3.reuse, c[0x0][0x1c8], RZ ;  /* 0x0000720003040a10 */ /* 0x040fe20007fde0ff */
[C---:B---3--:R-:W-:Y:S01]  /*da10*/  FMUL.FTZ R26, R0.reuse, R130 ;  /* 0x00000082001a7220 */ /* 0x048fe20000410000 */
[----:B------:R-:W-:Y:S01]  /*da20*/  @P0 IADD3 R10, P5, R3, 0x80, RZ ;  /* 0x00000080030a0810 */ /* 0x000fe20007fbe0ff */
[----:B------:R-:W-:Y:S01]  /*da30*/  FMUL.FTZ R27, R0, R131 ;  /* 0x00000083001b7220 */ /* 0x000fe20000410000 */
[----:B------:R-:W-:Y:S01]  /*da40*/  @P0 SHF.L.U32 R7, R7, 0x6, RZ ;  /* 0x0000000607070819 */ /* 0x000fe200000006ff */
[----:B------:R2:W-:Y:S01]  /*da50*/  MUFU.EX2 R251, R9 ;  /* 0x0000000900fb7308 */ /* 0x0005e20000000800 */
[----:B------:R-:W-:Y:S01]  /*da60*/  @P0 IADD3 R10, P1, R10, c[0x0][0x1c8], RZ ;  /* 0x000072000a0a0a10 */ /* 0x000fe20007f3e0ff */
[C---:B------:R-:W-:Y:S01]  /*da70*/  FMUL.FTZ R42, R0.reuse, R146 ;  /* 0x00000092002a7220 */ /* 0x040fe20000410000 */
[----:B------:R-:W-:Y:S01]  /*da80*/  MOV R165, R20 ;  /* 0x0000001400a57202 */ /* 0x000fe20000000f00 */
[C---:B------:R-:W-:Y:S01]  /*da90*/  FMUL.FTZ R43, R0.reuse, R147 ;  /* 0x00000093002b7220 */ /* 0x040fe20000410000 */
[--C-:B------:R-:W-:Y:S01]  /*daa0*/  @P0 IADD3.X R11, RZ, c[0x0][0x1cc], R6.reuse, P1, P5 ;  /* 0x00007300ff0b0a10 */ /* 0x100fe20000fea406 */
[----:B------:R-:W-:Y:S01]  /*dab0*/  FMUL.FTZ R54, R0, R54 ;  /* 0x0000003600367220 */ /* 0x000fe20000410000 */
[----:B------:R-:W-:Y:S01]  /*dac0*/  MOV R146, R102 ;  /* 0x0000006600927202 */ /* 0x000fe20000000f00 */
[----:B------:R-:W-:Y:S01]  /*dad0*/  FFMA.FTZ R102, R106, c[0x0][0x2d0], -R103 ;  /* 0x0000b4006a667a23 */ /* 0x000fe20000010867 */
[----:B------:R-:W-:Y:S01]  /*dae0*/  MOV R147, R48 ;  /* 0x0000003000937202 */ /* 0x000fe20000000f00 */
[C---:B------:R-:W-:Y:S01]  /*daf0*/  FMUL.FTZ R48, R2.reuse, R152 ;  /* 0x0000009802307220 */ /* 0x040fe20000410000 */
[----:B------:R-:W-:Y:S01]  /*db00*/  MOV R152, R49 ;  /* 0x0000003100987202 */ /* 0x000fe20000000f00 */
[----:B------:R-:W-:Y:S01]  /*db10*/  FMUL.FTZ R49, R2, R153 ;  /* 0x0000009902317220 */ /* 0x000fe20000410000 */
[----:B-1----:R-:W-:Y:S01]  /*db20*/  @P0 IADD3.X R5, R6, c[0x0][0x1cc], RZ, P6, !PT ;  /* 0x0000730006050a10 */ /* 0x002fe200037fe4ff */
[C---:B------:R-:W-:Y:S01]  /*db30*/  FMUL.FTZ R55, R0.reuse, R55 ;  /* 0x0000003700377220 */ /* 0x040fe20000410000 */
[----:B------:R-:W-:Y:S01]  /*db40*/  @P0 IADD3 R3, P6, R3, 0x100, RZ ;  /* 0x0000010003030810 */ /* 0x000fe20007fde0ff */
[----:B------:R-:W-:Y:S02]  /*db50*/  FMUL.FTZ R58, R0, R58 ;  /* 0x0000003a003a7220 */ /* 0x000fe40000410000 */
[----:B------:R1:W-:Y:S01]  /*db60*/  @P0 LDGSTS.E.BYPASS.LTC128B.128 [R99+0xc100], [R4.64], !P4 ;  /* 0x0c10000004630fae */ /* 0x0003e2000e101d48 */
[----:B------:R-:W-:Y:S01]  /*db70*/  @P0 IADD3 R8, P5, R3, c[0x0][0x1c8], RZ ;  /* 0x0000720003080a10 */ /* 0x000fe20007fbe0ff */
[----:B------:R-:W-:Y:S02]  /*db80*/  FMUL.FTZ R3, R100, c[0x0][0x2d0] ;  /* 0x0000b40064037a20 */ /* 0x000fe40000410000 */
[----:B------:R-:W-:Y:S02]  /*db90*/  FMUL.FTZ R59, R0, R59 ;  /* 0x0000003b003b7220 */ /* 0x000fe40000410000 */
[--C-:B--2---:R-:W-:Y:S01]  /*dba0*/  FFMA.FTZ R9, R210, c[0x0][0x2d0], -R3.reuse ;  /* 0x0000b400d2097a23 */ /* 0x104fe20000010803 */
[----:B------:R-:W-:Y:S01]  /*dbb0*/  MOV R210, R19 ;  /* 0x0000001300d27202 */ /* 0x000fe20000000f00 */
[----:B------:R2:W-:Y:S01]  /*dbc0*/  @P0 LDGSTS.E.BYPASS.LTC128B.128 [R99+0xf100], [R10.64], !P3 ;  /* 0x0f1000000a630fae */ /* 0x0005e2000d901d48 */
[C---:B------:R-:W-:Y:S01]  /*dbd0*/  FMUL.FTZ R19, R0.reuse, R123 ;  /* 0x0000007b00137220 */ /* 0x040fe20000410000 */
[----:B------:R3:W-:Y:S01]  /*dbe0*/  MUFU.EX2 R246, R9 ;  /* 0x0000000900f67308 */ /* 0x0007e20000000800 */
[----:B------:R-:W-:Y:S01]  /*dbf0*/  MOV R128, R210 ;  /* 0x000000d200807202 */ /* 0x000fe20000000f00 */
[----:B------:R-:W-:Y:S01]  /*dc00*/  FMUL.FTZ R62, R0, R62 ;  /* 0x0000003e003e7220 */ /* 0x000fe20000410000 */
[----:B------:R-:W-:Y:S01]  /*dc10*/  MOV R210, R41 ;  /* 0x0000002900d27202 */ /* 0x000fe20000000f00 */
[----:B------:R-:W-:Y:S02]  /*dc20*/  FMUL.FTZ R41, R2, R145 ;  /* 0x0000009102297220 */ /* 0x000fe40000410000 */
[C---:B------:R-:W-:Y:S02]  /*dc30*/  FMUL.FTZ R63, R0.reuse, R63 ;  /* 0x0000003f003f7220 */ /* 0x040fe40000410000 */
[C---:B------:R-:W-:Y:S02]  /*dc40*/  FMUL.FTZ R66, R0.reuse, R66 ;  /* 0x0000004200427220 */ /* 0x040fe40000410000 */
[C---:B------:R-:W-:Y:S02]  /*dc50*/  FMUL.FTZ R67, R0.reuse, R67 ;  /* 0x0000004300437220 */ /* 0x040fe40000410000 */
[C---:B------:R-:W-:Y:S02]  /*dc60*/  FMUL.FTZ R70, R0.reuse, R70 ;  /* 0x0000004600467220 */ /* 0x040fe40000410000 */
[----:B------:R-:W-:Y:S02]  /*dc70*/  FMUL.FTZ R71, R0, R71 ;  /* 0x0000004700477220 */ /* 0x000fe40000410000 */
[----:B------:R-:W-:Y:S01]  /*dc80*/  FMUL.FTZ R73, R2, R73 ;  /* 0x0000004902497220 */ /* 0x000fe20000410000 */
[----:B-1----:R-:W-:Y:S01]  /*dc90*/  @P0 IADD3 R4, P1, R4, R7, RZ ;  /* 0x0000000704040210 */ /* 0x002fe20007f3e0ff */
[C---:B------:R-:W-:Y:S02]  /*dca0*/  FMUL.FTZ R74, R0.reuse, R74 ;  /* 0x0000004a004a7220 */ /* 0x040fe40000410000 */
[----:B------:R-:W-:Y:S01]  /*dcb0*/  FMUL.FTZ R75, R0, R75 ;  /* 0x0000004b004b7220 */ /* 0x000fe20000410000 */
[----:B------:R-:W-:Y:S01]  /*dcc0*/  @P0 IADD3.X R5, R5, R12, RZ, P1, !PT ;  /* 0x0000000c05050210 */ /* 0x000fe20000ffe4ff */
[----:B------:R-:W-:Y:S01]  /*dcd0*/  FMUL.FTZ R76, R2, R76 ;  /* 0x0000004c024c7220 */ /* 0x000fe20000410000 */
[----:B---3--:R-:W-:Y:S01]  /*dce0*/  @P0 IADD3.X R9, RZ, c[0x0][0x1cc], R6, P5, P6 ;  /* 0x00007300ff090a10 */ /* 0x008fe20002fec406 */
[--C-:B--2---:R-:W-:Y:S01]  /*dcf0*/  FFMA.FTZ R10, R211, c[0x0][0x2d0], -R3.reuse ;  /* 0x0000b400d30a7a23 */ /* 0x104fe20000010803 */
[----:B------:R-:W-:Y:S01]  /*dd00*/  @P0 IADD3 R6, P5, R7, R4, RZ ;  /* 0x0000000407060210 */ /* 0x000fe20007fbe0ff */
[----:B------:R-:W-:Y:S01]  /*dd10*/  FMUL.FTZ R11, R0, R115 ;  /* 0x00000073000b7220 */ /* 0x000fe20000410000 */
[----:B------:R-:W-:Y:S01]  /*dd20*/  MOV R211, R15 ;  /* 0x0000000f00d37202 */ /* 0x000fe20000000f00 */
[----:B------:R1:W-:Y:S01]  /*dd30*/  @P0 LDGSTS.E.BYPASS.LTC128B.128 [R99+0x12100], [R8.64], !P2 ;  /* 0x1210000008630fae */ /* 0x0003e2000d101d48 */
[----:B------:R-:W-:Y:S01]  /*dd40*/  @P0 IADD3.X R7, R12, R5, RZ, P5, !PT ;  /* 0x000000050c070210 */ /* 0x000fe20002ffe4ff */
[----:B------:R2:W3:Y:S01]  /*dd50*/  MUFU.EX2 R248, R10 ;  /* 0x0000000a00f87308 */ /* 0x0004e20000000800 */
[----:B------:R-:W-:Y:S02]  /*dd60*/  FMUL.FTZ R77, R2, R77 ;  /* 0x0000004d024d7220 */ /* 0x000fe40000410000 */
[C---:B------:R-:W-:Y:S02]  /*dd70*/  FMUL.FTZ R78, R0.reuse, R78 ;  /* 0x0000004e004e7220 */ /* 0x040fe40000410000 */
[----:B------:R-:W-:Y:S01]  /*dd80*/  FMUL.FTZ R79, R0, R79 ;  /* 0x0000004f004f7220 */ /* 0x000fe20000410000 */
[----:B------:R3:W-:Y:S01]  /*dd90*/  @P0 LDGSTS.E.BYPASS.LTC128B.128 [R99+0xd100], [R4.64], !P4 ;  /* 0x0d10000004630fae */ /* 0x0007e2000e101d48 */
        /* <DEDUP_REMOVED lines=9> */
[----:B------:R3:W-:Y:S01]  /*de30*/  @P0 LDGSTS.E.BYPASS.LTC128B.128 [R99+0x13100], [R4.64+0x100], !P2 ;  /* 0x1310010004630fae */ /* 0x0007e2000d101d48 */
[C---:B------:R-:W-:Y:S02]  /*de40*/  FMUL.FTZ R88, R2.reuse, R88 ;  /* 0x0000005802587220 */ /* 0x040fe40000410000 */
[C---:B-1----:R-:W-:Y:S02]  /*de50*/  FMUL.FTZ R8, R2.reuse, R112 ;  /* 0x0000007002087220 */ /* 0x042fe40000410000 */
[----:B------:R-:W-:Y:S02]  /*de60*/  FMUL.FTZ R9, R2, R113 ;  /* 0x0000007102097220 */ /* 0x000fe40000410000 */
[----:B--2---:R-:W-:Y:S01]  /*de70*/  FMUL.FTZ R10, R0, R114 ;  /* 0x00000072000a7220 */ /* 0x004fe20000410000 */
[----:B------:R1:W-:Y:S01]  /*de80*/  @P0 LDGSTS.E.BYPASS.LTC128B.128 [R99+0xe100], [R6.64], !P4 ;  /* 0x0e10000006630fae */ /* 0x0003e2000e101d48 */
[----:B------:R-:W-:Y:S02]  /*de90*/  FMUL.FTZ R89, R2, R89 ;  /* 0x0000005902597220 */ /* 0x000fe40000410000 */
[C---:B------:R-:W-:Y:S02]  /*dea0*/  FMUL.FTZ R90, R0.reuse, R90 ;  /* 0x0000005a005a7220 */ /* 0x040fe40000410000 */
[----:B------:R-:W-:Y:S02]  /*deb0*/  FMUL.FTZ R91, R0, R91 ;  /* 0x0000005b005b7220 */ /* 0x000fe40000410000 */
[C---:B------:R-:W-:Y:S01]  /*dec0*/  FMUL.FTZ R92, R2.reuse, R92 ;  /* 0x0000005c025c7220 */ /* 0x040fe20000410000 */
[----:B------:R1:W-:Y:S01]  /*ded0*/  @P0 LDGSTS.E.BYPASS.LTC128B.128 [R99+0x11100], [R6.64+0x80], !P3 ;  /* 0x1110008006630fae */ /* 0x0003e2000d901d48 */
[----:B------:R-:W-:Y:S02]  /*dee0*/  FMUL.FTZ R93, R2, R93 ;  /* 0x0000005d025d7220 */ /* 0x000fe40000410000 */
[C---:B------:R-:W-:Y:S02]  /*def0*/  FMUL.FTZ R94, R0.reuse, R94 ;  /* 0x0000005e005e7220 */ /* 0x040fe40000410000 */
[----:B------:R-:W-:Y:S02]  /*df00*/  FMUL.FTZ R95, R0, R95 ;  /* 0x0000005f005f7220 */ /* 0x000fe40000410000 */
[C---:B------:R-:W-:Y:S01]  /*df10*/  FMUL.FTZ R96, R2.reuse, R96 ;  /* 0x0000006002607220 */ /* 0x040fe20000410000 */
[----:B------:R1:W-:Y:S01]  /*df20*/  @P0 LDGSTS.E.BYPASS.LTC128B.128 [R99+0x14100], [R6.64+0x100], !P2 ;  /* 0x1410010006630fae */ /* 0x0003e2000d101d48 */
[----:B------:R-:W-:Y:S02]  /*df30*/  FMUL.FTZ R97, R2, R97 ;  /* 0x0000006102617220 */ /* 0x000fe40000410000 */
[--C-:B---3--:R-:W-:Y:S01]  /*df40*/  FFMA.FTZ R4, R208, c[0x0][0x2d0], -R3.reuse ;  /* 0x0000b400d0047a23 */ /* 0x108fe20000010803 */
[----:B------:R-:W-:Y:S01]  /*df50*/  MOV R208, R252 ;  /* 0x000000fc00d07202 */ /* 0x000fe20000000f00 */
[----:B------:R-:W-:Y:S01]  /*df60*/  FMUL.FTZ R5, R2, R109 ;  /* 0x0000006d02057220 */ /* 0x000fe20000410000 */
[----:B------:R-:W-:Y:S01]  /*df70*/  F2FP.PACK_AB R109, R248, R246 ;  /* 0x000000f6f86d723e */ /* 0x000fe200000000ff */
[----:B------:R2:W-:Y:S01]  /*df80*/  MUFU.EX2 R252, R4 ;  /* 0x0000000400fc7308 */ /* 0x0005e20000000800 */
[----:B------:R-:W3:Y:S01]  /*df90*/  LDSM.16.MT88.4 R12, [R224] ;  /* 0x00000000e00c783b */ /* 0x000ee20000004200 */
[----:B------:R-:W-:Y:S02]  /*dfa0*/  MOV R131, R208 ;  /* 0x000000d000837202 */ /* 0x000fe40000000f00 */
[----:B------:R-:W-:Y:S02]  /*dfb0*/  MOV R208, R165 ;  /* 0x000000a500d07202 */ /* 0x000fe40000000f00 */
[----:B------:R-:W-:Y:S01]  /*dfc0*/  MOV R165, R40 ;  /* 0x0000002800a57202 */ /* 0x000fe20000000f00 */
[----:B------:R-:W-:Y:S02]  /*dfd0*/  FMUL.FTZ R40, R2, R144 ;  /* 0x0000009002287220 */ /* 0x000fe40000410000 */
[----:B------:R-:W3:Y:S08]  /*dfe0*/  LDSM.16.MT88.4 R20, [R228] ;  /* 0x00000000e414783b */ /* 0x000ef00000004200 */
[----:B------:R-:W3:Y:S01]  /*dff0*/  LDSM.16.MT88.4 R28, [R227] ;  /* 0x00000000e31c783b */ /* 0x000ee20000004200 */
[C---:B-1----:R-:W-:Y:S01]  /*e000*/  FMUL.FTZ R6, R0.reuse, R110 ;  /* 0x0000006e00067220 */ /* 0x042fe20000410000 */
[----:B------:R-:W-:Y:S01]  /*e010*/  F2FP.PACK_AB R110, R251, R231 ;  /* 0x000000e7fb6e723e */ /* 0x000fe200000000ff */
[C---:B------:R-:W-:Y:S02]  /*e020*/  FMUL.FTZ R7, R0.reuse, R111 ;  /* 0x0000006f00077220 */ /* 0x040fe40000410000 */
[----:B--2---:R-:W-:Y:S01]  /*e030*/  FFMA.FTZ R4, R209, c[0x0][0x2d0], -R3 ;  /* 0x0000b400d1047a23 */ /* 0x004fe20000010803 */
[----:B------:R-:W-:Y:S01]  /*e040*/  MOV R209, R18 ;  /* 0x0000001200d17202 */ /* 0x000fe20000000f00 */
[C---:B------:R-:W-:Y:S01]  /*e050*/  FMUL.FTZ R18, R0.reuse, R122 ;  /* 0x0000007a00127220 */ /* 0x040fe20000410000 */
[----:B------:R-:W1:Y:S01]  /*e060*/  LDSM.16.MT88.4 R36, [R249] ;  /* 0x00000000f924783b */ /* 0x000e620000004200 */
[----:B------:R-:W2:Y:S01]  /*e070*/  MUFU.EX2 R250, R4 ;  /* 0x0000000400fa7308 */ /* 0x000ea20000000800 */
[----:B------:R-:W-:Y:S02]  /*e080*/  MOV R130, R209 ;  /* 0x000000d100827202 */ /* 0x000fe40000000f00 */
[----:B------:R-:W-:Y:S02]  /*e090*/  MOV R209, R164 ;  /* 0x000000a400d17202 */ /* 0x000fe40000000f00 */
[----:B------:R-:W-:Y:S01]  /*e0a0*/  MOV R164, R35 ;  /* 0x0000002300a47202 */ /* 0x000fe20000000f00 */
[C---:B------:R-:W-:Y:S01]  /*e0b0*/  FMUL.FTZ R35, R0.reuse, R139 ;  /* 0x0000008b00237220 */ /* 0x040fe20000410000 */
[----:B------:R-:W1:Y:S01]  /*e0c0*/  LDSM.16.MT88.4 R44, [R224+0x3000] ;  /* 0x00300000e02c783b */ /* 0x000e620000004200 */
[----:B------:R-:W-:Y:S01]  /*e0d0*/  MOV R139, R50 ;  /* 0x00000032008b7202 */ /* 0x000fe20000000f00 */
[----:B------:R-:W-:Y:S06]  /*e0e0*/  FMUL.FTZ R50, R0, R154 ;  /* 0x0000009a00327220 */ /* 0x000fec0000410000 */
[----:B------:R-:W4:Y:S04]  /*e0f0*/  LDL.LU R99, [R1+0xa0] ;  /* 0x0000a00001637983 */ /* 0x000f280000300800 */
[----:B------:R-:W1:Y:S01]  /*e100*/  LDSM.16.MT88.4 R112, [R228+0x3000] ;  /* 0x00300000e470783b */ /* 0x000e620000004200 */
[----:B--2---:R-:W-:Y:S01]  /*e110*/  F2FP.PACK_AB R111, R250, R252 ;  /* 0x000000fcfa6f723e */ /* 0x004fe200000000ff */
[C---:B------:R-:W-:Y:S01]  /*e120*/  FMUL.FTZ R4, R2.reuse, R108 ;  /* 0x0000006c02047220 */ /* 0x040fe20000410000 */
[----:B------:R-:W-:Y:S05]  /*e130*/  F2FP.PACK_AB R108, R247, R245 ;  /* 0x000000f5f76c723e */ /* 0x000fea00000000ff */
[----:B------:R-:W2:Y:S04]  /*e140*/  LDL.LU R106, [R1+0x18] ;  /* 0x00001800016a7983 */ /* 0x000ea80000300800 */
[----:B------:R-:W0:Y:S01]  /*e150*/  LDGDEPBAR ;  /* 0x00000000000079af */ /* 0x000e220000000000 */
[C---:B---3--:R-:W-:Y:S07]  /*e160*/  HMMA.16816.F32 R4, R108.reuse, R12, R4 ;  /* 0x0000000c6c04723c */ /* 0x048fee0000001804 */
[C---:B------:R-:W-:Y:S01]  /*e170*/  FMUL.FTZ R13, R2.reuse, R117 ;  /* 0x00000075020d7220 */ /* 0x040fe20000410000 */
[C---:B------:R-:W-:Y:S04]  /*e180*/  HMMA.16816.F32 R8, R108.reuse, R14, R8 ;  /* 0x0000000e6c08723c */ /* 0x040fe80000001808 */
[C---:B------:R-:W-:Y:S01]  /*e190*/  FMUL.FTZ R12, R2.reuse, R116 ;  /* 0x00000074020c7220 */ /* 0x040fe20000410000 */
[----:B------:R-:W-:Y:S01]  /*e1a0*/  MOV R116, R16 ;  /* 0x0000001000747202 */ /* 0x000fe20000000f00 */
[----:B------:R-:W-:Y:S02]  /*e1b0*/  FMUL.FTZ R16, R2, R120 ;  /* 0x0000007802107220 */ /* 0x000fe40000410000 */
[C---:B------:R-:W-:Y:S01]  /*e1c0*/  FMUL.FTZ R14, R0.reuse, R118 ;  /* 0x00000076000e7220 */ /* 0x040fe20000410000 */
[----:B------:R-:W-:Y:S03]  /*e1d0*/  LDSM.16.MT88.4 R120, [R230+0x3000] ;  /* 0x00300000e678783b */ /* 0x000fe60000004200 */
[----:B------:R-:W-:Y:S07]  /*e1e0*/  FMUL.FTZ R15, R0, R119 ;  /* 0x00000077000f7220 */ /* 0x000fee0000410000 */
[C---:B------:R-:W-:Y:S07]  /*e1f0*/  HMMA.16816.F32 R12, R108.reuse, R20, R12 ;  /* 0x000000146c0c723c */ /* 0x040fee000000180c */
[C---:B------:R-:W-:Y:S01]  /*e200*/  FMUL.FTZ R20, R2.reuse, R124 ;  /* 0x0000007c02147220 */ /* 0x040fe20000410000 */
[C---:B------:R-:W-:Y:S04]  /*e210*/  HMMA.16816.F32 R16, R108.reuse, R22, R16 ;  /* 0x000000166c10723c */ /* 0x040fe80000001810 */
[----:B------:R-:W-:Y:S03]  /*e220*/  FMUL.FTZ R21, R2, R125 ;  /* 0x0000007d02157220 */ /* 0x000fe60000410000 */
[C---:B------:R-:W-:Y:S02]  /*e230*/  FMUL.FTZ R22, R0.reuse, R126 ;  /* 0x0000007e00167220 */ /* 0x040fe40000410000 */
[C---:B------:R-:W-:Y:S02]  /*e240*/  FMUL.FTZ R23, R0.reuse, R127 ;  /* 0x0000007f00177220 */ /* 0x040fe40000410000 */
[----:B------:R-:W-:Y:S05]  /*e250*/  LDSM.16.MT88.4 R124, [R227+0x800] ;  /* 0x00080000e37c783b */ /* 0x000fea0000004200 */
[C---:B------:R-:W-:Y:S03]  /*e260*/  HMMA.16816.F32 R20, R108.reuse, R28, R20 ;  /* 0x0000001c6c14723c */ /* 0x040fe60000001814 */
[----:B------:R-:W-:Y:S04]  /*e270*/  FMUL.FTZ R98, R0, R98 ;  /* 0x0000006200627220 */ /* 0x000fe80000410000 */
[C---:B------:R-:W-:Y:S01]  /*e280*/  FMUL.FTZ R28, R2.reuse, R132 ;  /* 0x00000084021c7220 */ /* 0x040fe20000410000 */
[C---:B------:R-:W-:Y:S04]  /*e290*/  HMMA.16816.F32 R24, R108.reuse, R30, R24 ;  /* 0x0000001e6c18723c */ /* 0x040fe80000001818 */
[----:B------:R-:W-:Y:S01]  /*e2a0*/  FMUL.FTZ R29, R2, R133 ;  /* 0x00000085021d7220 */ /* 0x000fe20000410000 */
[----:B------:R-:W-:Y:S02]  /*e2b0*/  MOV R132, R221 ;  /* 0x000000dd00847202 */ /* 0x000fe40000000f00 */
[C---:B------:R-:W-:Y:S01]  /*e2c0*/  FMUL.FTZ R30, R0.reuse, R134 ;  /* 0x00000086001e7220 */ /* 0x040fe20000410000 */
[----:B------:R-:W-:Y:S01]  /*e2d0*/  MOV R134, R51 ;  /* 0x0000003300867202 */ /* 0x000fe20000000f00 */
[C---:B------:R-:W-:Y:S03]  /*e2e0*/  FMUL.FTZ R31, R0.reuse, R135 ;  /* 0x00000087001f7220 */ /* 0x040fe60000410000 */
[----:B------:R-:W-:Y:S01]  /*e2f0*/  MOV R51, R34 ;  /* 0x0000002200337202 */ /* 0x000fe20000000f00 */
[C---:B------:R-:W-:Y:S01]  /*e300*/  FMUL.FTZ R34, R0.reuse, R138 ;  /* 0x0000008a00227220 */ /* 0x040fe20000410000 */
[----:B------:R-:W-:Y:S02]  /*e310*/  MOV R138, R116 ;  /* 0x00000074008a7202 */ /* 0x000fe40000000f00 */
[C---:B-1----:R-:W-:Y:S01]  /*e320*/  HMMA.16816.F32 R28, R108.reuse, R36, R28 ;  /* 0x000000246c1c723c */ /* 0x042fe2000000181c */
[----:B------:R-:W1:Y:S02]  /*e330*/  LDSM.16.MT88.4 R116, [R227+0x3000] ;  /* 0x00300000e374783b */ /* 0x000e640000004200 */
[----:B------:R-:W-:Y:S01]  /*e340*/  MOV R145, R51 ;  /* 0x0000003300917202 */ /* 0x000fe20000000f00 */
[----:B------:R-:W-:Y:S03]  /*e350*/  FMUL.FTZ R51, R0, R155 ;  /* 0x0000009b00337220 */ /* 0x000fe60000410000 */
[C---:B------:R-:W-:Y:S01]  /*e360*/  FMUL.FTZ R36, R2.reuse, R140 ;  /* 0x0000008c02247220 */ /* 0x040fe20000410000 */
[C---:B------:R-:W-:Y:S04]  /*e370*/  HMMA.16816.F32 R32, R108.reuse, R38, R32 ;  /* 0x000000266c20723c */ /* 0x040fe80000001820 */
[----:B------:R-:W-:Y:S03]  /*e380*/  FMUL.FTZ R37, R2, R141 ;  /* 0x0000008d02257220 */ /* 0x000fe60000410000 */
[C---:B------:R-:W-:Y:S02]  /*e390*/  FMUL.FTZ R38, R0.reuse, R142 ;  /* 0x0000008e00267220 */ /* 0x040fe40000410000 */
[----:B------:R-:W-:Y:S07]  /*e3a0*/  FMUL.FTZ R39, R0, R143 ;  /* 0x0000008f00277220 */ /* 0x000fee0000410000 */
[C---:B------:R-:W-:Y:S07]  /*e3b0*/  HMMA.16816.F32 R36, R108.reuse, R44, R36 ;  /* 0x0000002c6c24723c */ /* 0x040fee0000001824 */
[C---:B------:R-:W-:Y:S01]  /*e3c0*/  FMUL.FTZ R44, R2.reuse, R148 ;  /* 0x00000094022c7220 */ /* 0x040fe20000410000 */
[C---:B------:R-:W-:Y:S01]  /*e3d0*/  HMMA.16816.F32 R40, R108.reuse, R46, R40 ;  /* 0x0000002e6c28723c */ /* 0x040fe20000001828 */
[----:B------:R3:W-:Y:S03]  /*e3e0*/  MUFU.EX2 R148, R102 ;  /* 0x0000006600947308 */ /* 0x0007e60000000800 */
[----:B------:R-:W-:Y:S03]  /*e3f0*/  FMUL.FTZ R45, R2, R149 ;  /* 0x00000095022d7220 */ /* 0x000fe60000410000 */
[C---:B------:R-:W-:Y:S02]  /*e400*/  FMUL.FTZ R47, R0.reuse, R151 ;  /* 0x00000097002f7220 */ /* 0x040fe40000410000 */
[----:B------:R-:W-:Y:S07]  /*e410*/  FMUL.FTZ R46, R0, R150 ;  /* 0x00000096002e7220 */ /* 0x000fee0000410000 */
[C---:B------:R-:W-:Y:S08]  /*e420*/  HMMA.16816.F32 R44, R108.reuse, R112, R44 ;  /* 0x000000706c2c723c */ /* 0x040ff0000000182c */
[C---:B------:R-:W-:Y:S01]  /*e430*/  HMMA.16816.F32 R48, R108.reuse, R114, R48 ;  /* 0x000000726c30723c */ /* 0x040fe20000001830 */
[----:B------:R-:W1:Y:S03]  /*e440*/  LDSM.16.MT88.4 R112, [R224+0x6000] ;  /* 0x00600000e070783b */ /* 0x000e660000004200 */
[----:B---3--:R-:W-:Y:S04]  /*e450*/  FFMA.FTZ R102, R107, c[0x0][0x2d0], -R103 ;  /* 0x0000b4006b667a23 */ /* 0x008fe80000010867 */
[C---:B-1----:R-:W-:Y:S01]  /*e460*/  HMMA.16816.F32 R52, R108.reuse, R116, R52 ;  /* 0x000000746c34723c */ /* 0x042fe20000001834 */
[----:B------:R1:W3:Y:S07]  /*e470*/  MUFU.EX2 R142, R102 ;  /* 0x00000066008e7308 */ /* 0x0002ee0000000800 */
[C---:B------:R-:W-:Y:S01]  /*e480*/  HMMA.16816.F32 R56, R108.reuse, R118, R56 ;  /* 0x000000766c38723c */ /* 0x040fe20000001838 */
[----:B------:R-:W3:Y:S07]  /*e490*/  LDSM.16.MT88.4 R116, [R228+0x6000] ;  /* 0x00600000e474783b */ /* 0x000eee0000004200 */
[C---:B------:R-:W-:Y:S08]  /*e4a0*/  HMMA.16816.F32 R60, R108.reuse, R120, R60 ;  /* 0x000000786c3c723c */ /* 0x040ff0000000183c */
[C---:B------:R-:W-:Y:S01]  /*e4b0*/  HMMA.16816.F32 R64, R108.reuse, R122, R64 ;  /* 0x0000007a6c40723c */ /* 0x040fe20000001840 */
[----:B------:R-:W3:Y:S03]  /*e4c0*/  LDSM.16.MT88.4 R120, [R227+0x6000] ;  /* 0x00600000e378783b */ /* 0x000ee60000004200 */
[--C-:B-1----:R-:W-:Y:S04]  /*e4d0*/  FFMA.FTZ R102, R212, c[0x0][0x2d0], -R3.reuse ;  /* 0x0000b400d4667a23 */ /* 0x102fe80000010803 */
[----:B------:R1:W-:Y:S01]  /*e4e0*/  MUFU.EX2 R143, R102 ;  /* 0x00000066008f7308 */ /* 0x0003e20000000800 */
[C---:B------:R-:W-:Y:S08]  /*e4f0*/  HMMA.16816.F32 R68, R108.reuse, R112, R68 ;  /* 0x000000706c44723c */ /* 0x040ff00000001844 */
[C---:B------:R-:W-:Y:S01]  /*e500*/  HMMA.16816.F32 R72, R108.reuse, R114, R72 ;  /* 0x000000726c48723c */ /* 0x040fe20000001848 */
[----:B------:R-:W3:Y:S07]  /*e510*/  LDSM.16.MT88.4 R112, [R230+0x6000] ;  /* 0x00600000e670783b */ /* 0x000eee0000004200 */
[C---:B---3--:R-:W-:Y:S04]  /*e520*/  HMMA.16816.F32 R76, R108.reuse, R116, R76 ;  /* 0x000000746c4c723c */ /* 0x048fe8000000184c */
[----:B-1----:R-:W-:Y:S04]  /*e530*/  FFMA.FTZ R102, R213, c[0x0][0x2d0], -R3 ;  /* 0x0000b400d5667a23 */ /* 0x002fe80000010803 */
[C---:B------:R-:W-:Y:S01]  /*e540*/  HMMA.16816.F32 R80, R108.reuse, R118, R80 ;  /* 0x000000766c50723c */ /* 0x040fe20000001850 */
[----:B------:R-:W1:Y:S01]  /*e550*/  LDSM.16.MT88.4 R116, [R224+0x800] ;  /* 0x00080000e074783b */ /* 0x000e620000004200 */
[----:B------:R3:W1:Y:S06]  /*e560*/  MUFU.EX2 R141, R102 ;  /* 0x00000066008d7308 */ /* 0x00066c0000000800 */
[C---:B------:R-:W-:Y:S08]  /*e570*/  HMMA.16816.F32 R84, R108.reuse, R120, R84 ;  /* 0x000000786c54723c */ /* 0x040ff00000001854 */
[C---:B------:R-:W-:Y:S01]  /*e580*/  HMMA.16816.F32 R88, R108.reuse, R122, R88 ;  /* 0x0000007a6c58723c */ /* 0x040fe20000001858 */
[----:B------:R-:W1:Y:S07]  /*e590*/  LDSM.16.MT88.4 R120, [R228+0x800] ;  /* 0x00080000e478783b */ /* 0x000e6e0000004200 */
[C---:B------:R-:W-:Y:S04]  /*e5a0*/  HMMA.16816.F32 R92, R108.reuse, R112, R92 ;  /* 0x000000706c5c723c */ /* 0x040fe8000000185c */
[--C-:B---3--:R-:W-:Y:S04]  /*e5b0*/  FFMA.FTZ R102, R214, c[0x0][0x2d0], -R103.reuse ;  /* 0x0000b400d6667a23 */ /* 0x108fe80000010867 */
[----:B------:R3:W-:Y:S04]  /*e5c0*/  MUFU.EX2 R140, R102 ;  /* 0x00000066008c7308 */ /* 0x0007e80000000800 */
[----:B---3--:R-:W-:Y:S06]  /*e5d0*/  FFMA.FTZ R102, R215, c[0x0][0x2d0], -R103 ;  /* 0x0000b400d7667a23 */ /* 0x008fec0000010867 */
[----:B------:R3:W1:Y:S02]  /*e5e0*/  MUFU.EX2 R151, R102 ;  /* 0x0000006600977308 */ /* 0x0006640000000800 */
[----:B---3--:R-:W-:Y:S02]  /*e5f0*/  FFMA.FTZ R102, R216, c[0x0][0x2d0], -R3 ;  /* 0x0000b400d8667a23 */ /* 0x008fe40000010803 */
[----:B----4-:R-:W-:Y:S06]  /*e600*/  FMUL.FTZ R99, R0, R99 ;  /* 0x0000006300637220 */ /* 0x010fec0000410000 */
[----:B------:R3:W-:Y:S01]  /*e610*/  MUFU.EX2 R144, R102 ;  /* 0x0000006600907308 */ /* 0x0007e20000000800 */
[----:B------:R-:W-:Y:S01]  /*e620*/  HMMA.16816.F32 R96, R108, R114, R96 ;  /* 0x000000726c60723c */ /* 0x000fe20000001860 */
[----:B------:R-:W4:Y:S02]  /*e630*/  LDSM.16.MT88.4 R112, [R230+0x800] ;  /* 0x00080000e670783b */ /* 0x000f240000004200 */
[----:B--2---:R-:W-:Y:S04]  /*e640*/  FFMA.FTZ R2, R2, R106, R245 ;  /* 0x0000006a02027223 */ /* 0x004fe800000100f5 */
[----:B------:R-:W-:Y:S02]  /*e650*/  F2FP.PACK_AB R108, R142, R148 ;  /* 0x000000948e6c723e */ /* 0x000fe400000000ff */
[----:B-1----:R-:W-:Y:S03]  /*e660*/  F2FP.PACK_AB R109, R141, R143 ;  /* 0x0000008f8d6d723e */ /* 0x002fe600000000ff */
[----:B------:R-:W-:Y:S01]  /*e670*/  F2FP.PACK_AB R110, R151, R140 ;  /* 0x0000008c976e723e */ /* 0x000fe200000000ff */
[----:B------:R-:W-:Y:S04]  /*e680*/  FADD.FTZ R2, R247, R2 ;  /* 0x00000002f7027221 */ /* 0x000fe80000010000 */
[----:B------:R-:W-:Y:S02]  /*e690*/  FADD.FTZ R2, R231, R2 ;  /* 0x00000002e7027221 */ /* 0x000fe40000010000 */
[----:B---3--:R-:W-:Y:S02]  /*e6a0*/  FFMA.FTZ R102, R217, c[0x0][0x2d0], -R3 ;  /* 0x0000b400d9667a23 */ /* 0x008fe40000010803 */
[----:B------:R-:W-:Y:S02]  /*e6b0*/  FADD.FTZ R2, R251, R2 ;  /* 0x00000002fb027221 */ /* 0x000fe40000010000 */
[----:B------:R1:W2:Y:S02]  /*e6c0*/  MUFU.EX2 R150, R102 ;  /* 0x0000006600967308 */ /* 0x0002a40000000800 */
[--C-:B-1----:R-:W-:Y:S01]  /*e6d0*/  FFMA.FTZ R102, R218, c[0x0][0x2d0], -R103.reuse ;  /* 0x0000b400da667a23 */ /* 0x102fe20000010867 */
[----:B--2---:R-:W-:Y:S07]  /*e6e0*/  F2FP.PACK_AB R111, R150, R144 ;  /* 0x00000090966f723e */ /* 0x004fee00000000ff */
[----:B------:R1:W-:Y:S01]  /*e6f0*/  MUFU.EX2 R149, R102 ;  /* 0x0000006600957308 */ /* 0x0003e20000000800 */
[C---:B------:R-:W-:Y:S08]  /*e700*/  HMMA.16816.F32 R4, R108.reuse, R116, R4 ;  /* 0x000000746c04723c */ /* 0x040ff00000001804 */
[C---:B------:R-:W-:Y:S01]  /*e710*/  HMMA.16816.F32 R8, R108.reuse, R118, R8 ;  /* 0x000000766c08723c */ /* 0x040fe20000001808 */
[----:B------:R-:W2:Y:S07]  /*e720*/  LDSM.16.MT88.4 R116, [R224+0x3800] ;  /* 0x00380000e074783b */ /* 0x000eae0000004200 */
[C---:B------:R-:W-:Y:S04]  /*e730*/  HMMA.16816.F32 R12, R108.reuse, R120, R12 ;  /* 0x000000786c0c723c */ /* 0x040fe8000000180c */
[----:B-1----:R-:W-:Y:S04]  /*e740*/  FFMA.FTZ R102, R219, c[0x0][0x2d0], -R103 ;  /* 0x0000b400db667a23 */ /* 0x002fe80000010867 */
[C---:B------:R-:W-:Y:S01]  /*e750*/  HMMA.16816.F32 R16, R108.reuse, R122, R16 ;  /* 0x0000007a6c10723c */ /* 0x040fe20000001810 */
[----:B------:R1:W3:Y:S01]  /*e760*/  MUFU.EX2 R135, R102 ;  /* 0x0000006600877308 */ /* 0x0002e20000000800 */
[----:B------:R-:W3:Y:S06]  /*e770*/  LDSM.16.MT88.4 R120, [R228+0x3800] ;  /* 0x00380000e478783b */ /* 0x000eec0000004200 */
[C---:B------:R-:W-:Y:S08]  /*e780*/  HMMA.16816.F32 R20, R108.reuse, R124, R20 ;  /* 0x0000007c6c14723c */ /* 0x040ff00000001814 */
[C---:B------:R-:W-:Y:S01]  /*e790*/  HMMA.16816.F32 R24, R108.reuse, R126, R24 ;  /* 0x0000007e6c18723c */ /* 0x040fe20000001818 */
[----:B------:R-:W3:Y:S07]  /*e7a0*/  LDSM.16.MT88.4 R124, [R227+0x3800] ;  /* 0x00380000e37c783b */ /* 0x000eee0000004200 */
[C---:B----4-:R-:W-:Y:S04]  /*e7b0*/  HMMA.16816.F32 R28, R108.reuse, R112, R28 ;  /* 0x000000706c1c723c */ /* 0x050fe8000000181c */
[--C-:B-1----:R-:W-:Y:S04]  /*e7c0*/  FFMA.FTZ R102, R220, c[0x0][0x2d0], -R3.reuse ;  /* 0x0000b400dc667a23 */ /* 0x102fe80000010803 */
[C---:B------:R-:W-:Y:S01]  /*e7d0*/  HMMA.16816.F32 R32, R108.reuse, R114, R32 ;  /* 0x000000726c20723c */ /* 0x040fe20000001820 */
[----:B------:R1:W-:Y:S01]  /*e7e0*/  MUFU.EX2 R221, R102 ;  /* 0x0000006600dd7308 */ /* 0x0003e20000000800 */
[----:B------:R-:W4:Y:S06]  /*e7f0*/  LDSM.16.MT88.4 R112, [R230+0x3800] ;  /* 0x00380000e670783b */ /* 0x000f2c0000004200 */
[C---:B--2---:R-:W-:Y:S08]  /*e800*/  HMMA.16816.F32 R36, R108.reuse, R116, R36 ;  /* 0x000000746c24723c */ /* 0x044ff00000001824 */
[C---:B------:R-:W-:Y:S01]  /*e810*/  HMMA.16816.F32 R40, R108.reuse, R118, R40 ;  /* 0x000000766c28723c */ /* 0x040fe20000001828 */
[----:B------:R-:W2:Y:S07]  /*e820*/  LDSM.16.MT88.4 R116, [R224+0x6800] ;  /* 0x00680000e074783b */ /* 0x000eae0000004200 */
[C---:B---3--:R-:W-:Y:S04]  /*e830*/  HMMA.16816.F32 R44, R108.reuse, R120, R44 ;  /* 0x000000786c2c723c */ /* 0x048fe8000000182c */
        /* <DEDUP_REMOVED lines=19> */
[----:B------:R-:W2:Y:S06]  /*e970*/  LDSM.16.MT88.4 R120, [R228+0x1000] ;  /* 0x00100000e478783b */ /* 0x000eac0000004200 */
[C---:B------:R-:W-:Y:S08]  /*e980*/  HMMA.16816.F32 R84, R108.reuse, R124, R84 ;  /* 0x0000007c6c54723c */ /* 0x040ff00000001854 */
[C---:B------:R-:W-:Y:S01]  /*e990*/  HMMA.16816.F32 R88, R108.reuse, R126, R88 ;  /* 0x0000007e6c58723c */ /* 0x040fe20000001858 */
[----:B------:R-:W2:Y:S07]  /*e9a0*/  LDSM.16.MT88.4 R124, [R227+0x1000] ;  /* 0x00100000e37c783b */ /* 0x000eae0000004200 */
[C---:B----4-:R-:W-:Y:S04]  /*e9b0*/  HMMA.16816.F32 R92, R108.reuse, R112, R92 ;  /* 0x000000706c5c723c */ /* 0x050fe8000000185c */
[--C-:B-1----:R-:W-:Y:S02]  /*e9c0*/  FFMA.FTZ R102, R152, c[0x0][0x2d0], -R3.reuse ;  /* 0x0000b40098667a23 */ /* 0x102fe40000010803 */
[----:B------:R-:W-:Y:S02]  /*e9d0*/  LDSM.16.MT88.4 R152, [R228+0x5800] ;  /* 0x00580000e498783b */ /* 0x000fe40000004200 */
[----:B------:R-:W-:Y:S01]  /*e9e0*/  HMMA.16816.F32 R96, R108, R114, R96 ;  /* 0x000000726c60723c */ /* 0x000fe20000001860 */
[----:B------:R1:W-:Y:S05]  /*e9f0*/  MUFU.EX2 R219, R102 ;  /* 0x0000006600db7308 */ /* 0x0003ea0000000800 */
[----:B------:R-:W4:Y:S01]  /*ea00*/  LDSM.16.MT88.4 R112, [R230+0x1000] ;  /* 0x00100000e670783b */ /* 0x000f220000004200 */
[----:B------:R-:W-:Y:S02]  /*ea10*/  F2FP.PACK_AB R108, R135, R149 ;  /* 0x00000095876c723e */ /* 0x000fe400000000ff */
[----:B------:R-:W-:Y:S03]  /*ea20*/  F2FP.PACK_AB R109, R220, R221 ;  /* 0x000000dddc6d723e */ /* 0x000fe600000000ff */
[----:B---3--:R-:W-:Y:S01]  /*ea30*/  F2FP.PACK_AB R110, R133, R132 ;  /* 0x00000084856e723e */ /* 0x008fe200000000ff */
[----:B-1----:R-:W-:Y:S04]  /*ea40*/  FFMA.FTZ R102, R147, c[0x0][0x2d0], -R3 ;  /* 0x0000b40093667a23 */ /* 0x002fe80000010803 */
[----:B------:R1:W3:Y:S02]  /*ea50*/  MUFU.EX2 R218, R102 ;  /* 0x0000006600da7308 */ /* 0x0002e40000000800 */
[--C-:B-1----:R-:W-:Y:S01]  /*ea60*/  FFMA.FTZ R102, R136, c[0x0][0x2d0], -R103.reuse ;  /* 0x0000b40088667a23 */ /* 0x102fe20000010867 */
[----:B------:R-:W-:Y:S02]  /*ea70*/  MOV R136, R134 ;  /* 0x0000008600887202 */ /* 0x000fe40000000f00 */
[----:B---3--:R-:W-:Y:S05]  /*ea80*/  F2FP.PACK_AB R111, R218, R219 ;  /* 0x000000dbda6f723e */ /* 0x008fea00000000ff */
[----:B------:R1:W-:Y:S02]  /*ea90*/  MUFU.EX2 R134, R102 ;  /* 0x0000006600867308 */ /* 0x0003e40000000800 */
[C---:B--2---:R-:W-:Y:S08]  /*eaa0*/  HMMA.16816.F32 R4, R108.reuse, R116, R4 ;  /* 0x000000746c04723c */ /* 0x044ff00000001804 */
        /* <DEDUP_REMOVED lines=43> */
[--C-:B-1----:R-:W-:Y:S04]  /*ed60*/  FFMA.FTZ R102, R136, c[0x0][0x2d0], -R3.reuse ;  /* 0x0000b40088667a23 */ /* 0x102fe80000010803 */
[----:B------:R-:W-:Y:S01]  /*ed70*/  HMMA.16816.F32 R96, R108, R114, R96 ;  /* 0x000000726c60723c */ /* 0x000fe20000001860 */
[----:B------:R1:W-:Y:S01]  /*ed80*/  MUFU.EX2 R214, R102 ;  /* 0x0000006600d67308 */ /* 0x0003e20000000800 */
[----:B------:R-:W4:Y:S05]  /*ed90*/  LDSM.16.MT88.4 R112, [R230+0x1800] ;  /* 0x00180000e670783b */ /* 0x000f2a0000004200 */
[----:B------:R-:W-:Y:S02]  /*eda0*/  F2FP.PACK_AB R108, R138, R134 ;  /* 0x000000868a6c723e */ /* 0x000fe400000000ff */
[----:B------:R-:W-:Y:S03]  /*edb0*/  F2FP.PACK_AB R109, R216, R217 ;  /* 0x000000d9d86d723e */ /* 0x000fe600000000ff */
[----:B---3--:R-:W-:Y:S01]  /*edc0*/  F2FP.PACK_AB R110, R137, R139 ;  /* 0x0000008b896e723e */ /* 0x008fe200000000ff */
[----:B-1----:R-:W-:Y:S04]  /*edd0*/  FFMA.FTZ R102, R131, c[0x0][0x2d0], -R3 ;  /* 0x0000b40083667a23 */ /* 0x002fe80000010803 */
[----:B------:R1:W3:Y:S02]  /*ede0*/  MUFU.EX2 R213, R102 ;  /* 0x0000006600d57308 */ /* 0x0002e40000000800 */
[--C-:B-1----:R-:W-:Y:S01]  /*edf0*/  FFMA.FTZ R102, R130, c[0x0][0x2d0], -R103.reuse ;  /* 0x0000b40082667a23 */ /* 0x102fe20000010867 */
[----:B---3--:R-:W-:Y:S07]  /*ee00*/  F2FP.PACK_AB R111, R213, R214 ;  /* 0x000000d6d56f723e */ /* 0x008fee00000000ff */
[----:B------:R1:W-:Y:S01]  /*ee10*/  MUFU.EX2 R136, R102 ;  /* 0x0000006600887308 */ /* 0x0003e20000000800 */
[C---:B--2---:R-:W-:Y:S08]  /*ee20*/  HMMA.16816.F32 R4, R108.reuse, R116, R4 ;  /* 0x000000746c04723c */ /* 0x044ff00000001804 */
[C---:B------:R-:W-:Y:S01]  /*ee30*/  HMMA.16816.F32 R8, R108.reuse, R118, R8 ;  /* 0x000000766c08723c */ /* 0x040fe20000001808 */
[----:B------:R-:W2:Y:S07]  /*ee40*/  LDSM.16.MT88.4 R116, [R224+0x4800] ;  /* 0x00480000e074783b */ /* 0x000eae0000004200 */
[C---:B------:R-:W-:Y:S04]  /*ee50*/  HMMA.16816.F32 R12, R108.reuse, R120, R12 ;  /* 0x000000786c0c723c */ /* 0x040fe8000000180c */
[----:B-1----:R-:W-:Y:S04]  /*ee60*/  FFMA.FTZ R102, R129, c[0x0][0x2d0], -R103 ;  /* 0x0000b40081667a23 */ /* 0x002fe80000010867 */
[C---:B------:R-:W-:Y:S01]  /*ee70*/  HMMA.16816.F32 R16, R108.reuse, R122, R16 ;  /* 0x0000007a6c10723c */ /* 0x040fe20000001810 */
[----:B------:R1:W-:Y:S01]  /*ee80*/  MUFU.EX2 R130, R102 ;  /* 0x0000006600827308 */ /* 0x0003e20000000800 */
        /* <DEDUP_REMOVED lines=21> */
[--C-:B-1----:R-:W-:Y:S02]  /*efe0*/  FFMA.FTZ R102, R128, c[0x0][0x2d0], -R103.reuse ;  /* 0x0000b40080667a23 */ /* 0x102fe40000010867 */
[----:B------:R-:W-:Y:S02]  /*eff0*/  FFMA.FTZ R128, R165, c[0x0][0x2d0], -R103 ;  /* 0x0000b400a5807a23 */ /* 0x000fe40000010867 */
[C---:B------:R-:W-:Y:S01]  /*f000*/  HMMA.16816.F32 R64, R108.reuse, R114, R64 ;  /* 0x000000726c40723c */ /* 0x040fe20000001840 */
[----:B------:R1:W-:Y:S01]  /*f010*/  MUFU.EX2 R223, R102 ;  /* 0x0000006600df7308 */ /* 0x0003e20000000800 */
[----:B------:R-:W4:Y:S02]  /*f020*/  LDSM.16.MT88.4 R112, [R230+0x7800] ;  /* 0x00780000e670783b */ /* 0x000f240000004200 */
[----:B------:R-:W-:Y:S04]  /*f030*/  FFMA.FTZ R165, R244, c[0x0][0x2d0], -R3 ;  /* 0x0000b400f4a57a23 */ /* 0x000fe80000010803 */
[C---:B--2---:R-:W-:Y:S03]  /*f040*/  HMMA.16816.F32 R68, R108.reuse, R116, R68 ;  /* 0x000000746c44723c */ /* 0x044fe60000001844 */
[----:B------:R-:W-:Y:S05]  /*f050*/  MUFU.EX2 R212, R128 ;  /* 0x0000008000d47308 */ /* 0x000fea0000000800 */
[C---:B------:R-:W-:Y:S01]  /*f060*/  HMMA.16816.F32 R72, R108.reuse, R118, R72 ;  /* 0x000000766c48723c */ /* 0x040fe20000001848 */
[----:B------:R-:W2:Y:S04]  /*f070*/  LDSM.16.MT88.4 R116, [R224+0x2000] ;  /* 0x00200000e074783b */ /* 0x000ea80000004200 */
[----:B------:R-:W-:Y:S03]  /*f080*/  MUFU.EX2 R165, R165 ;  /* 0x000000a500a57308 */ /* 0x000fe60000000800 */
[C---:B---3--:R-:W-:Y:S04]  /*f090*/  HMMA.16816.F32 R76, R108.reuse, R120, R76 ;  /* 0x000000786c4c723c */ /* 0x048fe8000000184c */
[--C-:B-1----:R-:W-:Y:S02]  /*f0a0*/  FFMA.FTZ R102, R211, c[0x0][0x2d0], -R103.reuse ;  /* 0x0000b400d3667a23 */ /* 0x102fe40000010867 */
[----:B------:R-:W-:Y:S02]  /*f0b0*/  FFMA.FTZ R211, R164, c[0x0][0x2d0], -R103 ;  /* 0x0000b400a4d37a23 */ /* 0x000fe40000010867 */
[C---:B------:R-:W-:Y:S01]  /*f0c0*/  HMMA.16816.F32 R80, R108.reuse, R122, R80 ;  /* 0x0000007a6c50723c */ /* 0x040fe20000001850 */
[----:B------:R1:W3:Y:S01]  /*f0d0*/  MUFU.EX2 R222, R102 ;  /* 0x0000006600de7308 */ /* 0x0002e20000000800 */
[----:B------:R-:W2:Y:S02]  /*f0e0*/  LDSM.16.MT88.4 R120, [R228+0x2000] ;  /* 0x00200000e478783b */ /* 0x000ea40000004200 */
[--C-:B------:R-:W-:Y:S04]  /*f0f0*/  FFMA.FTZ R164, R159, c[0x0][0x2d0], -R3.reuse ;  /* 0x0000b4009fa47a23 */ /* 0x100fe80000010803 */
[C---:B------:R-:W-:Y:S03]  /*f100*/  HMMA.16816.F32 R84, R108.reuse, R124, R84 ;  /* 0x0000007c6c54723c */ /* 0x040fe60000001854 */
[----:B------:R-:W-:Y:S05]  /*f110*/  MUFU.EX2 R164, R164 ;  /* 0x000000a400a47308 */ /* 0x000fea0000000800 */
[C---:B------:R-:W-:Y:S01]  /*f120*/  HMMA.16816.F32 R88, R108.reuse, R126, R88 ;  /* 0x0000007e6c58723c */ /* 0x040fe20000001858 */
[----:B------:R-:W2:Y:S04]  /*f130*/  LDSM.16.MT88.4 R124, [R227+0x2000] ;  /* 0x00200000e37c783b */ /* 0x000ea80000004200 */
[----:B------:R-:W-:Y:S03]  /*f140*/  MUFU.EX2 R211, R211 ;  /* 0x000000d300d37308 */ /* 0x000fe60000000800 */
[C---:B----4-:R-:W-:Y:S04]  /*f150*/  HMMA.16816.F32 R92, R108.reuse, R112, R92 ;  /* 0x000000706c5c723c */ /* 0x050fe8000000185c */
[--C-:B-1----:R-:W-:Y:S01]  /*f160*/  FFMA.FTZ R102, R167, c[0x0][0x2d0], -R3.reuse ;  /* 0x0000b400a7667a23 */ /* 0x102fe20000010803 */
[----:B---3--:R-:W-:Y:S03]  /*f170*/  F2FP.PACK_AB R106, R222, R223 ;  /* 0x000000dfde6a723e */ /* 0x008fe600000000ff */
[----:B------:R-:W-:Y:S01]  /*f180*/  HMMA.16816.F32 R96, R108, R114, R96 ;  /* 0x000000726c60723c */ /* 0x000fe20000001860 */
[----:B------:R1:W-:Y:S01]  /*f190*/  MUFU.EX2 R167, R102 ;  /* 0x0000006600a77308 */ /* 0x0003e20000000800 */
[----:B------:R-:W3:Y:S08]  /*f1a0*/  LDSM.16.MT88.4 R108, [R230+0x2000] ;  /* 0x00200000e66c783b */ /* 0x000ef00000004200 */
[----:B------:R-:W4:Y:S02]  /*f1b0*/  LDSM.16.MT88.4 R112, [R224+0x5000] ;  /* 0x00500000e070783b */ /* 0x000f240000004200 */
[----:B-1----:R-:W-:Y:S04]  /*f1c0*/  FFMA.FTZ R102, R166, c[0x0][0x2d0], -R3 ;  /* 0x0000b400a6667a23 */ /* 0x002fe80000010803 */
[----:B------:R1:W1:Y:S02]  /*f1d0*/  MUFU.EX2 R166, R102 ;  /* 0x0000006600a67308 */ /* 0x0002640000000800 */
[--C-:B-1----:R-:W-:Y:S01]  /*f1e0*/  FFMA.FTZ R102, R210, c[0x0][0x2d0], -R103.reuse ;  /* 0x0000b400d2667a23 */ /* 0x102fe20000010867 */
[----:B------:R-:W-:Y:S01]  /*f1f0*/  F2FP.PACK_AB R107, R166, R167 ;  /* 0x000000a7a66b723e */ /* 0x000fe200000000ff */
[----:B------:R-:W-:Y:S02]  /*f200*/  FFMA.FTZ R210, R158, c[0x0][0x2d0], -R103 ;  /* 0x0000b4009ed27a23 */ /* 0x000fe40000010867 */
[----:B------:R1:W5:Y:S01]  /*f210*/  LDL.LU R158, [R1+0x9c] ;  /* 0x00009c00019e7983 */ /* 0x0003620000300800 */
[--C-:B------:R-:W-:Y:S01]  /*f220*/  FFMA.FTZ R103, R105, c[0x0][0x2d0], -R3.reuse ;  /* 0x0000b40069677a23 */ /* 0x100fe20000010803 */
[----:B------:R-:W-:Y:S01]  /*f230*/  F2FP.PACK_AB R105, R208, R209 ;  /* 0x000000d1d069723e */ /* 0x000fe200000000ff */
[----:B------:R-:W-:Y:S01]  /*f240*/  FFMA.FTZ R3, R104, c[0x0][0x2d0], -R3 ;  /* 0x0000b40068037a23 */ /* 0x000fe20000010803 */
[----:B------:R1:W5:Y:S01]  /*f250*/  LDL.LU R159, [R1+0x98] ;  /* 0x00009800019f7983 */ /* 0x0003620000300800 */
[----:B------:R-:W-:Y:S01]  /*f260*/  F2FP.PACK_AB R104, R130, R136 ;  /* 0x000000888268723e */ /* 0x000fe200000000ff */
[----:B------:R-:W-:Y:S02]  /*f270*/  MUFU.EX2 R210, R210 ;  /* 0x000000d200d27308 */ /* 0x000fe40000000800 */
[----:B------:R1:W5:Y:S04]  /*f280*/  LDL.LU R244, [R1+0x94] ;  /* 0x0000940001f47983 */ /* 0x0003680000300800 */
[C---:B--2---:R-:W-:Y:S01]  /*f290*/  HMMA.16816.F32 R4, R104.reuse, R116, R4 ;  /* 0x000000746804723c */ /* 0x044fe20000001804 */
[----:B------:R1:W5:Y:S03]  /*f2a0*/  LDL.LU R245, [R1+0x90] ;  /* 0x0000900001f57983 */ /* 0x0003660000300800 */
[----:B------:R-:W3:Y:S01]  /*f2b0*/  MUFU.EX2 R215, R102 ;  /* 0x0000006600d77308 */ /* 0x000ee20000000800 */
[----:B------:R-:W2:Y:S03]  /*f2c0*/  LDL.LU R129, [R1+0x1c] ;  /* 0x00001c0001817983 */ /* 0x000ea60000300800 */
[C---:B------:R-:W-:Y:S01]  /*f2d0*/  HMMA.16816.F32 R8, R104.reuse, R118, R8 ;  /* 0x000000766808723c */ /* 0x040fe20000001808 */
[----:B------:R-:W1:Y:S05]  /*f2e0*/  LDSM.16.MT88.4 R116, [R228+0x5000] ;  /* 0x00500000e474783b */ /* 0x000e6a0000004200 */
[----:B------:R3:W-:Y:S02]  /*f2f0*/  MUFU.EX2 R102, R3 ;  /* 0x0000000300667308 */ /* 0x0007e40000000800 */
[C---:B------:R-:W-:Y:S08]  /*f300*/  HMMA.16816.F32 R12, R104.reuse, R120, R12 ;  /* 0x00000078680c723c */ /* 0x040ff0000000180c */
[C---:B------:R-:W-:Y:S01]  /*f310*/  HMMA.16816.F32 R16, R104.reuse, R122, R16 ;  /* 0x0000007a6810723c */ /* 0x040fe20000001810 */
[----:B------:R-:W1:Y:S01]  /*f320*/  LDSM.16.MT88.4 R120, [R227+0x5000] ;  /* 0x00500000e378783b */ /* 0x000e620000004200 */
[----:B------:R-:W1:Y:S06]  /*f330*/  MUFU.EX2 R103, R103 ;  /* 0x0000006700677308 */ /* 0x000e6c0000000800 */
[C---:B------:R-:W-:Y:S04]  /*f340*/  HMMA.16816.F32 R20, R104.reuse, R124, R20 ;  /* 0x0000007c6814723c */ /* 0x040fe80000001814 */
[----:B---3--:R-:W-:Y:S04]  /*f350*/  MOV R3, R130 ;  /* 0x0000008200037202 */ /* 0x008fe80000000f00 */
[C---:B------:R-:W-:Y:S01]  /*f360*/  HMMA.16816.F32 R24, R104.reuse, R126, R24 ;  /* 0x0000007e6818723c */ /* 0x040fe20000001818 */
[----:B------:R-:W3:Y:S07]  /*f370*/  LDSM.16.MT88.4 R124, [R230+0x5000] ;  /* 0x00500000e67c783b */ /* 0x000eee0000004200 */
[C---:B------:R-:W-:Y:S08]  /*f380*/  HMMA.16816.F32 R28, R104.reuse, R108, R28 ;  /* 0x0000006c681c723c */ /* 0x040ff0000000181c */
[C---:B------:R-:W-:Y:S01]  /*f390*/  HMMA.16816.F32 R32, R104.reuse, R110, R32 ;  /* 0x0000006e6820723c */ /* 0x040fe20000001820 */
[----:B------:R-:W3:Y:S07]  /*f3a0*/  LDSM.16.MT88.4 R108, [R224+0x8000] ;  /* 0x00800000e06c783b */ /* 0x000eee0000004200 */
[C---:B----4-:R-:W-:Y:S08]  /*f3b0*/  HMMA.16816.F32 R36, R104.reuse, R112, R36 ;  /* 0x000000706824723c */ /* 0x050ff00000001824 */
[C---:B------:R-:W-:Y:S01]  /*f3c0*/  HMMA.16816.F32 R40, R104.reuse, R114, R40 ;  /* 0x000000726828723c */ /* 0x040fe20000001828 */
[----:B------:R-:W4:Y:S07]  /*f3d0*/  LDSM.16.MT88.4 R112, [R228+0x8000] ;  /* 0x00800000e470783b */ /* 0x000f2e0000004200 */
[C---:B-1----:R-:W-:Y:S08]  /*f3e0*/  HMMA.16816.F32 R44, R104.reuse, R116, R44 ;  /* 0x00000074682c723c */ /* 0x042ff0000000182c */
[C---:B------:R-:W-:Y:S01]  /*f3f0*/  HMMA.16816.F32 R48, R104.reuse, R118, R48 ;  /* 0x000000766830723c */ /* 0x040fe20000001830 */
[----:B------:R-:W1:Y:S07]  /*f400*/  LDSM.16.MT88.4 R116, [R227+0x8000] ;  /* 0x00800000e374783b */ /* 0x000e6e0000004200 */
[C---:B------:R-:W-:Y:S08]  /*f410*/  HMMA.16816.F32 R52, R104.reuse, R120, R52 ;  /* 0x000000786834723c */ /* 0x040ff00000001834 */
[C---:B------:R-:W-:Y:S01]  /*f420*/  HMMA.16816.F32 R56, R104.reuse, R122, R56 ;  /* 0x0000007a6838723c */ /* 0x040fe20000001838 */
[----:B------:R-:W1:Y:S07]  /*f430*/  LDSM.16.MT88.4 R120, [R230+0x8000] ;  /* 0x00800000e678783b */ /* 0x000e6e0000004200 */
[C---:B---3--:R-:W-:Y:S08]  /*f440*/  HMMA.16816.F32 R60, R104.reuse, R124, R60 ;  /* 0x0000007c683c723c */ /* 0x048ff0000000183c */
[C---:B------:R-:W-:Y:S01]  /*f450*/  HMMA.16816.F32 R64, R104.reuse, R126, R64 ;  /* 0x0000007e6840723c */ /* 0x040fe20000001840 */
[----:B------:R-:W-:Y:S07]  /*f460*/  LDSM.16.MT88.4 R124, [R228+0x2800] ;  /* 0x00280000e47c783b */ /* 0x000fee0000004200 */
[C---:B------:R-:W-:Y:S08]  /*f470*/  HMMA.16816.F32 R68, R104.reuse, R108, R68 ;  /* 0x0000006c6844723c */ /* 0x040ff00000001844 */
[C---:B------:R-:W-:Y:S08]  /*f480*/  HMMA.16816.F32 R72, R104.reuse, R110, R72 ;  /* 0x0000006e6848723c */ /* 0x040ff00000001848 */
[C---:B----4-:R-:W-:Y:S08]  /*f490*/  HMMA.16816.F32 R76, R104.reuse, R112, R76 ;  /* 0x00000070684c723c */ /* 0x050ff0000000184c */
[C---:B------:R-:W-:Y:S01]  /*f4a0*/  HMMA.16816.F32 R80, R104.reuse, R114, R80 ;  /* 0x000000726850723c */ /* 0x040fe20000001850 */
[----:B------:R-:W3:Y:S07]  /*f4b0*/  LDSM.16.MT88.4 R112, [R224+0x2800] ;  /* 0x00280000e070783b */ /* 0x000eee0000004200 */
[C---:B-1----:R-:W-:Y:S08]  /*f4c0*/  HMMA.16816.F32 R84, R104.reuse, R116, R84 ;  /* 0x000000746854723c */ /* 0x042ff00000001854 */
[C---:B------:R-:W-:Y:S08]  /*f4d0*/  HMMA.16816.F32 R88, R104.reuse, R118, R88 ;  /* 0x000000766858723c */ /* 0x040ff00000001858 */
[C---:B------:R-:W-:Y:S07]  /*f4e0*/  HMMA.16816.F32 R92, R104.reuse, R120, R92 ;  /* 0x00000078685c723c */ /* 0x040fee000000185c */
[----:B------:R-:W-:Y:S01]  /*f4f0*/  MOV R120, R139 ;  /* 0x0000008b00787202 */ /* 0x000fe20000000f00 */
[----:B------:R-:W-:Y:S04]  /*f500*/  HMMA.16816.F32 R96, R104, R122, R96 ;  /* 0x0000007a6860723c */ /* 0x000fe80000001860 */
[----:B------:R-:W-:Y:S03]  /*f510*/  MOV R121, R138 ;  /* 0x0000008a00797202 */ /* 0x000fe60000000f00 */
[----:B------:R-:W-:Y:S02]  /*f520*/  F2FP.PACK_AB R104, R212, R215 ;  /* 0x000000d7d468723e */ /* 0x000fe400000000ff */
[----:B------:R-:W-:Y:S03]  /*f530*/  F2FP.PACK_AB R105, R165, R164 ;  /* 0x000000a4a569723e */ /* 0x000fe600000000ff */
[----:B------:R-:W-:Y:S02]  /*f540*/  F2FP.PACK_AB R106, R210, R211 ;  /* 0x000000d3d26a723e */ /* 0x000fe400000000ff */
[----:B------:R-:W-:Y:S02]  /*f550*/  F2FP.PACK_AB R107, R102, R103 ;  /* 0x00000067666b723e */ /* 0x000fe400000000ff */
[----:B------:R-:W-:Y:S02]  /*f560*/  MOV R122, R137 ;  /* 0x00000089007a7202 */ /* 0x000fe40000000f00 */
[----:B------:R-:W-:Y:S02]  /*f570*/  MOV R123, R136 ;  /* 0x00000088007b7202 */ /* 0x000fe40000000f00 */
[----:B------:R-:W-:Y:S01]  /*f580*/  LDSM.16.MT88.4 R136, [R230+0x2800] ;  /* 0x00280000e688783b */ /* 0x000fe20000004200 */
[C---:B---3--:R-:W-:Y:S07]  /*f590*/  HMMA.16816.F32 R108, R104.reuse, R112, R4 ;  /* 0x00000070686c723c */ /* 0x048fee0000001804 */
[----:B------:R-:W-:Y:S01]  /*f5a0*/  LDSM.16.MT88.4 R4, [R227+0x5800] ;  /* 0x00580000e304783b */ /* 0x000fe20000004200 */
[C---:B------:R-:W-:Y:S07]  /*f5b0*/  HMMA.16816.F32 R112, R104.reuse, R114, R8 ;  /* 0x000000726870723c */ /* 0x040fee0000001808 */
[----:B------:R-:W-:Y:S01]  /*f5c0*/  MOV R11, R144 ;  /* 0x00000090000b7202 */ /* 0x000fe20000000f00 */
[C---:B------:R-:W-:Y:S01]  /*f5d0*/  HMMA.16816.F32 R116, R104.reuse, R124, R12 ;  /* 0x0000007c6874723c */ /* 0x040fe2000000180c */
[----:B------:R-:W-:Y:S06]  /*f5e0*/  LDSM.16.MT88.4 R144, [R224+0x5800] ;  /* 0x00580000e090783b */ /* 0x000fec0000004200 */
[----:B------:R-:W-:Y:S02]  /*f5f0*/  MOV R12, R122 ;  /* 0x0000007a000c7202 */ /* 0x000fe40000000f00 */
[----:B------:R-:W-:Y:S03]  /*f600*/  MOV R13, R123 ;  /* 0x0000007b000d7202 */ /* 0x000fe60000000f00 */
[----:B------:R-:W-:Y:S02]  /*f610*/  MOV R14, R120 ;  /* 0x00000078000e7202 */ /* 0x000fe40000000f00 */
[----:B------:R-:W-:Y:S02]  /*f620*/  MOV R15, R121 ;  /* 0x00000079000f7202 */ /* 0x000fe40000000f00 */
[C---:B------:R-:W-:Y:S03]  /*f630*/  HMMA.16816.F32 R120, R104.reuse, R126, R16 ;  /* 0x0000007e6878723c */ /* 0x040fe60000001810 */
[----:B------:R-:W-:Y:S02]  /*f640*/  MOV R125, R11 ;  /* 0x0000000b007d7202 */ /* 0x000fe40000000f00 */
[----:B------:R-:W-:Y:S02]  /*f650*/  LDSM.16.MT88.4 R8, [R230+0x5800] ;  /* 0x00580000e608783b */ /* 0x000fe40000004200 */
[----:B------:R-:W-:Y:S01]  /*f660*/  MOV R19, R125 ;  /* 0x0000007d00137202 */ /* 0x000fe20000000f00 */
[----:B--2---:R-:W-:Y:S05]  /*f670*/  FFMA.FTZ R0, R0, R129, R246 ;  /* 0x0000008100007223 */ /* 0x004fea00000100f6 */
[----:B------:R1:W5:Y:S01]  /*f680*/  LDL.LU R246, [R1+0x8c] ;  /* 0x00008c0001f67983 */ /* 0x0003620000300800 */
[----:B------:R-:W-:Y:S03]  /*f690*/  FADD.FTZ R0, R248, R0 ;  /* 0x00000000f8007221 */ /* 0x000fe60000010000 */
[----:B------:R1:W5:Y:S01]  /*f6a0*/  LDL.LU R247, [R1+0x88] ;  /* 0x0000880001f77983 */ /* 0x0003620000300800 */
[----:B------:R-:W-:Y:S03]  /*f6b0*/  FADD.FTZ R0, R252, R0 ;  /* 0x00000000fc007221 */ /* 0x000fe60000010000 */
[----:B------:R1:W5:Y:S01]  /*f6c0*/  LDL.LU R248, [R1+0x84] ;  /* 0x0000840001f87983 */ /* 0x0003620000300800 */
[----:B------:R-:W-:Y:S03]  /*f6d0*/  FADD.FTZ R0, R250, R0 ;  /* 0x00000000fa007221 */ /* 0x000fe60000010000 */
[----:B------:R1:W5:Y:S04]  /*f6e0*/  LDL.LU R231, [R1+0x80] ;  /* 0x0000800001e77983 */ /* 0x0003680000300800 */
[----:B------:R1:W5:Y:S04]  /*f6f0*/  LDL.LU R252, [R1+0x7c] ;  /* 0x00007c0001fc7983 */ /* 0x0003680000300800 */
[----:B------:R1:W5:Y:S04]  /*f700*/  LDL.LU R251, [R1+0x78] ;  /* 0x0000780001fb7983 */ /* 0x0003680000300800 */
[----:B------:R1:W5:Y:S04]  /*f710*/  LDL.LU R250, [R1+0x74] ;  /* 0x0000740001fa7983 */ /* 0x0003680000300800 */
[----:B------:R-:W2:Y:S02]  /*f720*/  LDSM.16.MT88.4 R128, [R227+0x2800] ;  /* 0x00280000e380783b */ /* 0x000ea40000004200 */
[C---:B--2---:R-:W-:Y:S07]  /*f730*/  HMMA.16816.F32 R124, R104.reuse, R128, R20 ;  /* 0x00000080687c723c */ /* 0x044fee0000001814 */
[----:B------:R-:W-:Y:S01]  /*f740*/  MOV R22, R12 ;  /* 0x0000000c00167202 */ /* 0x000fe20000000f00 */
[C---:B------:R-:W-:Y:S04]  /*f750*/  HMMA.16816.F32 R128, R104.reuse, R130, R24 ;  /* 0x000000826880723c */ /* 0x040fe80000001818 */
[----:B------:R-:W-:Y:S02]  /*f760*/  MOV R23, R13 ;  /* 0x0000000d00177202 */ /* 0x000fe40000000f00 */
[----:B------:R-:W-:Y:S02]  /*f770*/  MOV R21, R14 ;  /* 0x0000000e00157202 */ /* 0x000fe40000000f00 */
[----:B------:R-:W-:Y:S04]  /*f780*/  MOV R24, R135 ;  /* 0x0000008700187202 */ /* 0x000fe80000000f00 */
[----:B------:R-:W-:Y:S02]  /*f790*/  MOV R27, R134 ;  /* 0x00000086001b7202 */ /* 0x000fe40000000f00 */
[----:B------:R-:W-:Y:S02]  /*f7a0*/  MOV R26, R133 ;  /* 0x00000085001a7202 */ /* 0x000fe40000000f00 */
[----:B------:R-:W-:Y:S02]  /*f7b0*/  MOV R25, R132 ;  /* 0x0000008400197202 */ /* 0x000fe40000000f00 */
[C---:B------:R-:W-:Y:S03]  /*f7c0*/  HMMA.16816.F32 R132, R104.reuse, R136, R28 ;  /* 0x000000886884723c */ /* 0x040fe6000000181c */
[----:B------:R-:W-:Y:S02]  /*f7d0*/  MOV R20, R15 ;  /* 0x0000000f00147202 */ /* 0x000fe40000000f00 */
[----:B------:R-:W2:Y:S02]  /*f7e0*/  LDSM.16.MT88.4 R12, [R224+0x8800] ;  /* 0x00880000e00c783b */ /* 0x000ea40000004200 */
[----:B------:R-:W-:Y:S01]  /*f7f0*/  MOV R28, R19 ;  /* 0x00000013001c7202 */ /* 0x000fe20000000f00 */
[C---:B------:R-:W-:Y:S04]  /*f800*/  HMMA.16816.F32 R136, R104.reuse, R138, R32 ;  /* 0x0000008a6888723c */ /* 0x040fe80000001820 */
[----:B------:R-:W-:Y:S01]  /*f810*/  MOV R29, R151 ;  /* 0x00000097001d7202 */ /* 0x000fe20000000f00 */
[----:B------:R-:W3:Y:S01]  /*f820*/  LDSM.16.MT88.4 R16, [R228+0x8800] ;  /* 0x00880000e410783b */ /* 0x000ee20000004200 */
[----:B------:R-:W-:Y:S02]  /*f830*/  MOV R30, R150 ;  /* 0x00000096001e7202 */ /* 0x000fe40000000f00 */
[----:B------:R-:W-:Y:S04]  /*f840*/  MOV R32, R143 ;  /* 0x0000008f00207202 */ /* 0x000fe80000000f00 */
[----:B------:R-:W-:Y:S01]  /*f850*/  MOV R33, R142 ;  /* 0x0000008e00217202 */ /* 0x000fe20000000f00 */
[----:B------:R-:W-:Y:S01]  /*f860*/  FADD.FTZ R0, R32, R0 ;  /* 0x0000000020007221 */ /* 0x000fe20000010000 */
[----:B------:R-:W-:Y:S02]  /*f870*/  MOV R34, R141 ;  /* 0x0000008d00227202 */ /* 0x000fe40000000f00 */
[----:B------:R-:W-:Y:S02]  /*f880*/  MOV R35, R140 ;  /* 0x0000008c00237202 */ /* 0x000fe40000000f00 */
[C---:B------:R-:W-:Y:S03]  /*f890*/  HMMA.16816.F32 R140, R104.reuse, R144, R36 ;  /* 0x00000090688c723c */ /* 0x040fe60000001824 */
[----:B------:R-:W-:Y:S01]  /*f8a0*/  MOV R31, R149 ;  /* 0x00000095001f7202 */ /* 0x000fe20000000f00 */
[----:B------:R-:W-:Y:S03]  /*f8b0*/  FADD.FTZ R0, R34, R0 ;  /* 0x0000000022007221 */ /* 0x000fe60000010000 */
        /* <DEDUP_REMOVED lines=13> */
[C---:B------:R-:W-:Y:S01]  /*f990*/  HMMA.16816.F32 R56, R104.reuse, R6, R56 ;  /* 0x000000066838723c */ /* 0x040fe20000001838 */
[----:B------:R-:W4:Y:S03]  /*f9a0*/  LDSM.16.MT88.4 R4, [R227+0x8800] ;  /* 0x00880000e304783b */ /* 0x000f260000004200 */
[----:B------:R-:W-:Y:S02]  /*f9b0*/  FADD.FTZ R0, R219, R0 ;  /* 0x00000000db007221 */ /* 0x000fe40000010000 */
[----:B------:R-:W-:Y:S02]  /*f9c0*/  FADD.FTZ R2, R31, R2 ;  /* 0x000000021f027221 */ /* 0x000fe40000010000 */
[C---:B------:R-:W-:Y:S04]  /*f9d0*/  HMMA.16816.F32 R60, R104.reuse, R8, R60 ;  /* 0x00000008683c723c */ /* 0x040fe8000000183c */
[----:B------:R-:W-:Y:S02]  /*f9e0*/  FADD.FTZ R2, R24, R2 ;  /* 0x0000000218027221 */ /* 0x000fe40000010000 */
[----:B------:R-:W-:Y:S02]  /*f9f0*/  FADD.FTZ R0, R218, R0 ;  /* 0x00000000da007221 */ /* 0x000fe40000010000 */
[C---:B------:R-:W-:Y:S01]  /*fa00*/  HMMA.16816.F32 R64, R104.reuse, R10, R64 ;  /* 0x0000000a6840723c */ /* 0x040fe20000001840 */
[----:B------:R-:W1:Y:S03]  /*fa10*/  LDSM.16.MT88.4 R8, [R230+0x8800] ;  /* 0x00880000e608783b */ /* 0x000e660000004200 */
[----:B------:R-:W-:Y:S02]  /*fa20*/  FADD.FTZ R2, R25, R2 ;  /* 0x0000000219027221 */ /* 0x000fe40000010000 */
[----:B------:R-:W-:Y:S02]  /*fa30*/  FADD.FTZ R0, R217, R0 ;  /* 0x00000000d9007221 */ /* 0x000fe40000010000 */
[C---:B--2---:R-:W-:Y:S04]  /*fa40*/  HMMA.16816.F32 R68, R104.reuse, R12, R68 ;  /* 0x0000000c6844723c */ /* 0x044fe80000001844 */
[----:B------:R-:W-:Y:S02]  /*fa50*/  FADD.FTZ R2, R26, R2 ;  /* 0x000000021a027221 */ /* 0x000fe40000010000 */
[----:B------:R-:W-:Y:S02]  /*fa60*/  FADD.FTZ R0, R216, R0 ;  /* 0x00000000d8007221 */ /* 0x000fe40000010000 */
[C---:B------:R-:W-:Y:S04]  /*fa70*/  HMMA.16816.F32 R72, R104.reuse, R14, R72 ;  /* 0x0000000e6848723c */ /* 0x040fe80000001848 */
[----:B------:R-:W-:Y:S02]  /*fa80*/  FADD.FTZ R2, R27, R2 ;  /* 0x000000021b027221 */ /* 0x000fe40000010000 */
[----:B------:R-:W-:Y:S02]  /*fa90*/  FADD.FTZ R0, R214, R0 ;  /* 0x00000000d6007221 */ /* 0x000fe40000010000 */
[C---:B---3--:R-:W-:Y:S04]  /*faa0*/  HMMA.16816.F32 R76, R104.reuse, R16, R76 ;  /* 0x00000010684c723c */ /* 0x048fe8000000184c */
[----:B------:R-:W-:Y:S02]  /*fab0*/  FADD.FTZ R2, R20, R2 ;  /* 0x0000000214027221 */ /* 0x000fe40000010000 */
[----:B------:R-:W-:Y:S02]  /*fac0*/  FADD.FTZ R0, R213, R0 ;  /* 0x00000000d5007221 */ /* 0x000fe40000010000 */
[C---:B------:R-:W-:Y:S04]  /*fad0*/  HMMA.16816.F32 R80, R104.reuse, R18, R80 ;  /* 0x000000126850723c */ /* 0x040fe80000001850 */
[----:B------:R-:W-:Y:S02]  /*fae0*/  FADD.FTZ R2, R21, R2 ;  /* 0x0000000215027221 */ /* 0x000fe40000010000 */
[----:B------:R-:W-:Y:S02]  /*faf0*/  FADD.FTZ R0, R209, R0 ;  /* 0x00000000d1007221 */ /* 0x000fe40000010000 */
[C---:B----4-:R-:W-:Y:S04]  /*fb00*/  HMMA.16816.F32 R84, R104.reuse, R4, R84 ;  /* 0x000000046854723c */ /* 0x050fe80000001854 */
[----:B------:R-:W-:Y:S02]  /*fb10*/  FADD.FTZ R2, R22, R2 ;  /* 0x0000000216027221 */ /* 0x000fe40000010000 */
[----:B------:R-:W-:Y:S02]  /*fb20*/  FADD.FTZ R0, R208, R0 ;  /* 0x00000000d0007221 */ /* 0x000fe40000010000 */
[----:B------:R-:W-:Y:S01]  /*fb30*/  FADD.FTZ R2, R23, R2 ;  /* 0x0000000217027221 */ /* 0x000fe20000010000 */
[C---:B------:R-:W-:Y:S03]  /*fb40*/  HMMA.16816.F32 R88, R104.reuse, R6, R88 ;  /* 0x000000066858723c */ /* 0x040fe60000001858 */
[----:B------:R-:W-:Y:S02]  /*fb50*/  FADD.FTZ R2, R3, R2 ;  /* 0x0000000203027221 */ /* 0x000fe40000010000 */
[----:B------:R-:W-:Y:S02]  /*fb60*/  FADD.FTZ R0, R167, R0 ;  /* 0x00000000a7007221 */ /* 0x000fe40000010000 */
[----:B------:R-:W-:Y:S01]  /*fb70*/  FADD.FTZ R2, R223, R2 ;  /* 0x00000002df027221 */ /* 0x000fe20000010000 */
[C---:B-1----:R-:W-:Y:S04]  /*fb80*/  HMMA.16816.F32 R92, R104.reuse, R8, R92 ;  /* 0x00000008685c723c */ /* 0x042fe8000000185c */
        /* <DEDUP_REMOVED lines=16> */
.L_x_841:
[----:B------:R-:W-:Y:S02]  /*fc90*/  MOV R7, 0x1f ;  /* 0x0000001f00077802 */ /* 0x000fe40000000f00 */
[----:B------:R-:W-:Y:S01]  /*fca0*/  MOV R6, 0xffffffff ;  /* 0xffffffff00067802 */ /* 0x000fe20000000f00 */
[----:B------:R-:W-:Y:S05]  /*fcb0*/  BRA.DIV ~URZ, `(.L_x_843) ;  /* 0x000023327f007947 */ /* 0x000fea000b800000 */
[----:B-1----:R-:W2:Y:S04]  /*fcc0*/  LDL R2, [R1+0x18] ;  /* 0x0000180001027983 */ /* 0x002ea80000100800 */
[----:B--2---:R1:W2:Y:S02]  /*fcd0*/  SHFL.BFLY PT, R0, R2, 0x2, 0x1f ;  /* 0x0c401f0002007f89 */ /* 0x0042a400000e0000 */
.L_x_857:
[----:B-1----:R-:W3:Y:S02]  /*fce0*/  LDL.LU R2, [R1+0x18] ;  /* 0x0000180001027983 */ /* 0x002ee40000300800 */
[----:B--23--:R-:W-:Y:S01]  /*fcf0*/  FADD.FTZ R0, R0, R2 ;  /* 0x0000000200007221 */ /* 0x00cfe20000010000 */
[----:B------:R-:W-:Y:S05]  /*fd00*/  BRA.DIV ~URZ, `(.L_x_844) ;  /* 0x000023427f007947 */ /* 0x000fea000b800000 */
[----:B------:R-:W2:Y:S04]  /*fd10*/  LDL.LU R5, [R1+0x1c] ;  /* 0x00001c0001057983 */ /* 0x000ea80000300800 */
[----:B------:R-:W1:Y:S02]  /*fd20*/  SHFL.BFLY PT, R2, R0, 0x1, 0x1f ;  /* 0x0c201f0000027f89 */ /* 0x000e6400000e0000 */
[----:B-1----:R-:W-:-:S02]  /*fd30*/  FADD.FTZ R0, R0, R2 ;  /* 0x0000000200007221 */ /* 0x002fc40000010000 */
[----:B--2---:R-:W1:Y:S02]  /*fd40*/  SHFL.BFLY PT, R4, R5, 0x2, 0x1f ;  /* 0x0c401f0005047f89 */ /* 0x004e6400000e0000 */
[----:B-1----:R-:W-:-:S05]  /*fd50*/  FADD.FTZ R4, R4, R5 ;  /* 0x0000000504047221 */ /* 0x002fca0000010000 */
[----:B------:R1:W2:Y:S02]  /*fd60*/  SHFL.BFLY PT, R3, R4, 0x1, 0x1f ;  /* 0x0c201f0004037f89 */ /* 0x0002a400000e0000 */
.L_x_858:
[----:B------:R-:W-:Y:S01]  /*fd70*/  FSETP.NE.FTZ.AND P1, PT, R0, RZ, PT ;  /* 0x000000ff0000720b */ /* 0x000fe20003f35000 */
[----:B--2---:R-:W-:Y:S01]  /*fd80*/  FADD.FTZ R3, R3, R4 ;  /* 0x0000000403037221 */ /* 0x004fe20000010000 */
[----:B------:R-:W-:Y:S02]  /*fd90*/  MOV R2, RZ ;  /* 0x000000ff00027202 */ /* 0x000fe40000000f00 */
[----:B------:R-:W-:Y:S02]  /*fda0*/  MOV R16, 0xff800000 ;  /* 0xff80000000107802 */ /* 0x000fe40000000f00 */
[----:B------:R-:W-:Y:S02]  /*fdb0*/  FSETP.NE.FTZ.AND P0, PT, R3, RZ, PT ;  /* 0x000000ff0300720b */ /* 0x000fe40003f15000 */
[----:B------:R-:W-:-:S05]  /*fdc0*/  MOV R15, 0xff800000 ;  /* 0xff800000000f7802 */ /* 0x000fca0000000f00 */
[----:B------:R-:W2:Y:S01]  /*fdd0*/  @P1 MUFU.RCP R2, R0 ;  /* 0x0000000000021308 */ /* 0x000ea20000001000 */
[----:B-1----:R-:W-:-:S05]  /*fde0*/  @P1 MOV R4, 0x3f317218 ;  /* 0x3f31721800041802 */ /* 0x002fca0000000f00 */
[----:B------:R-:W-:Y:S02]  /*fdf0*/  @P1 FMUL.FTZ R4, R4, c[0x0][0x2d0] ;  /* 0x0000b40004041a20 */ /* 0x000fe40000410000 */
[----:B------:R1:W3:Y:S01]  /*fe00*/  @P1 MUFU.LG2 R5, R0 ;  /* 0x0000000000051308 */ /* 0x0002e20000000c00 */
[C---:B--2---:R-:W-:Y:S02]  /*fe10*/  FMUL.FTZ R108, R2.reuse, R108 ;  /* 0x0000006c026c7220 */ /* 0x044fe40000410000 */
[C---:B------:R-:W-:Y:S02]  /*fe20*/  FMUL.FTZ R109, R2.reuse, R109 ;  /* 0x0000006d026d7220 */ /* 0x040fe40000410000 */
[C---:B------:R-:W-:Y:S02]  /*fe30*/  FMUL.FTZ R112, R2.reuse, R112 ;  /* 0x0000007002707220 */ /* 0x040fe40000410000 */
[C---:B------:R-:W-:Y:S01]  /*fe40*/  FMUL.FTZ R113, R2.reuse, R113 ;  /* 0x0000007102717220 */ /* 0x040fe20000410000 */
[----:B-1----:R-:W-:Y:S01]  /*fe50*/  MOV R0, RZ ;  /* 0x000000ff00007202 */ /* 0x002fe20000000f00 */
[----:B------:R-:W-:-:S02]  /*fe60*/  FMUL.FTZ R116, R2, R116 ;  /* 0x0000007402747220 */ /* 0x000fc40000410000 */
[C---:B------:R-:W-:Y:S02]  /*fe70*/  FMUL.FTZ R117, R2.reuse, R117 ;  /* 0x0000007502757220 */ /* 0x040fe40000410000 */
[C---:B------:R-:W-:Y:S01]  /*fe80*/  FMUL.FTZ R120, R2.reuse, R120 ;  /* 0x0000007802787220 */ /* 0x040fe20000410000 */
[----:B------:R-:W1:Y:S01]  /*fe90*/  @P0 MUFU.RCP R0, R3 ;  /* 0x0000000300000308 */ /* 0x000e620000001000 */
        /* <DEDUP_REMOVED lines=40> */
[----:B------:R-:W-:Y:S02]  /*10120*/  FMUL.FTZ R97, R2, R97 ;  /* 0x0000006102617220 */ /* 0x000fe40000410000 */
[----:B------:R2:W4:Y:S01]  /*10130*/  @P0 MUFU.LG2 R2, R3 ;  /* 0x0000000300020308 */ /* 0x0005220000000c00 */
[----:B---3--:R-:W-:Y:S02]  /*10140*/  @P1 FMUL.FTZ R5, R5, 0.69314718246459960938 ;  /* 0x3f31721805051820 */ /* 0x008fe40000410000 */
[----:B-1----:R-:W-:Y:S02]  /*10150*/  FMUL.FTZ R110, R0, R110 ;  /* 0x0000006e006e7220 */ /* 0x002fe40000410000 */
[----:B------:R-:W-:Y:S01]  /*10160*/  @P1 FFMA.FTZ R16, R4, R101, R5 ;  /* 0x0000006504101223 */ /* 0x000fe20000010005 */
[----:B------:R-:W-:Y:S01]  /*10170*/  MOV R4, 0x1 ;  /* 0x0000000100047802 */ /* 0x000fe20000000f00 */
[C---:B------:R-:W-:Y:S02]  /*10180*/  FMUL.FTZ R111, R0.reuse, R111 ;  /* 0x0000006f006f7220 */ /* 0x040fe40000410000 */
[----:B------:R-:W-:-:S02]  /*10190*/  FMUL.FTZ R114, R0, R114 ;  /* 0x0000007200727220 */ /* 0x000fc40000410000 */
[C---:B------:R-:W-:Y:S02]  /*101a0*/  FMUL.FTZ R115, R0.reuse, R115 ;  /* 0x0000007300737220 */ /* 0x040fe40000410000 */
[C---:B------:R-:W-:Y:S02]  /*101b0*/  FMUL.FTZ R118, R0.reuse, R118 ;  /* 0x0000007600767220 */ /* 0x040fe40000410000 */
[----:B------:R-:W-:Y:S01]  /*101c0*/  FMUL.FTZ R119, R0, R119 ;  /* 0x0000007700777220 */ /* 0x000fe20000410000 */
[----:B--2---:R-:W-:Y:S01]  /*101d0*/  @P0 MOV R3, 0x3f317218 ;  /* 0x3f31721800030802 */ /* 0x004fe20000000f00 */
[----:B----4-:R-:W-:Y:S02]  /*101e0*/  @P0 FMUL.FTZ R2, R2, 0.69314718246459960938 ;  /* 0x3f31721802020820 */ /* 0x010fe40000410000 */
[----:B------:R-:W-:Y:S02]  /*101f0*/  FMUL.FTZ R122, R0, R122 ;  /* 0x0000007a007a7220 */ /* 0x000fe40000410000 */
[----:B------:R-:W-:-:S02]  /*10200*/  @P0 FMUL.FTZ R3, R3, c[0x0][0x2d0] ;  /* 0x0000b40003030a20 */ /* 0x000fc40000410000 */
        /* <DEDUP_REMOVED lines=41> */
[----:B------:R-:W-:Y:S01]  /*104a0*/  PRMT R0, R4, 0x7610, R0 ;  /* 0x0000761004007816 */ /* 0x000fe20000000000 */
[----:B------:R-:W-:-:S02]  /*104b0*/  @P0 FFMA.FTZ R15, R3, R100, R2 ;  /* 0x00000064030f0223 */ /* 0x000fc40000010002 */
.L_x_836:
[----:B--2---:R2:W5:Y:S01]  /*104c0*/  LDL R7, [R1+0x5c] ;  /* 0x00005c0001077983 */ /* 0x0045620000100800 */
        /* <DEDUP_REMOVED lines=17> */
[----:B------:R2:W-:Y:S02]  /*105e0*/  STL [R1+0x5c], R7 ;  /* 0x00005c0701007387 */ /* 0x0005e40000100800 */
.L_x_846:
[----:B--2---:R-:W-:Y:S05]  /*105f0*/  BSYNC B0 ;  /* 0x0000000000007941 */ /* 0x004fea0003800000 */
.L_x_845:
[----:B------:R-:W-:Y:S01]  /*10600*/  PRMT R0, R0, 0x9910, RZ ;  /* 0x0000991000007816 */ /* 0x000fe200000000ff */
[----:B------:R-:W-:Y:S01]  /*10610*/  BSSY B1, `(.L_x_847) ;  /* 0x000018a000017945 */ /* 0x000fe20003800000 */
[----:B-----5:R-:W-:Y:S01]  /*10620*/  IMAD.MOV.U32 R57, RZ, RZ, R7 ;  /* 0x000000ffff397224 */ /* 0x020fe200078e0007 */
[----:B------:R-:W-:Y:S01]  /*10630*/  MOV R101, 0x1f ;  /* 0x0000001f00657802 */ /* 0x000fe20000000f00 */
[----:B------:R-:W-:Y:S01]  /*10640*/  IMAD.MOV.U32 R106, RZ, RZ, RZ ;  /* 0x000000ffff6a7224 */ /* 0x000fe200078e00ff */
[----:B------:R-:W-:Y:S01]  /*10650*/  ISETP.NE.AND P0, PT, R0, RZ, PT ;  /* 0x000000ff0000720c */ /* 0x000fe20003f05270 */
[----:B------:R-:W-:-:S12]  /*10660*/  IMAD.MOV.U32 R100, RZ, RZ, -0x1 ;  /* 0xffffffffff647424 */ /* 0x000fd800078e00ff */
[----:B------:R-:W-:Y:S05]  /*10670*/  @!P0 BRA `(.L_x_848) ;  /* 0x0000157000008947 */ /* 0x000fea0003800000 */
[----:B------:R-:W-:Y:S01]  /*10680*/  WARPSYNC 0xffffffff ;  /* 0xffffffff00007948 */ /* 0x000fe20003800000 */
[----:B------:R-:W-:Y:S06]  /*10690*/  BAR.SYNC.DEFER_BLOCKING 0x1, 0x100 ;  /* 0x0044000000007b1d */ /* 0x000fec0000010000 */
[----:B------:R-:W-:Y:S05]  /*106a0*/  BRA.CONV ~URZ, `(.L_x_849) ;  /* 0x000000537f007947 */ /* 0x000fea000b800000 */
[----:B------:R-:W-:Y:S02]  /*106b0*/  SHF.R.S32.HI R0, RZ, 0x1f, R6 ;  /* 0x0000001fff007819 */ /* 0x000fe40000011406 */
[----:B------:R-:W-:Y:S02]  /*106c0*/  MOV R2, 0x10700 ;  /* 0x0001070000027802 */ /* 0x000fe40000000f00 */
[----:B------:R-:W-:-:S04]  /*106d0*/  LEA.HI R0, R0, R6, RZ, 0x7 ;  /* 0x0000000600007211 */ /* 0x000fc800078f38ff */
[----:B------:R-:W-:Y:S02]  /*106e0*/  SHF.R.S32.HI R0, RZ, 0x7, R0 ;  /* 0x00000007ff007819 */ /* 0x000fe40000011400 */
[----:B-1----:R-:W-:Y:S05]  /*106f0*/  CALL.REL.NOINC `($__internal_17_$__cuda_sm70_shflsync_idx_p) ;  /* 0x00001af000007944 */ /* 0x002fea0003c00000 */
.L_x_849:
[----:B------:R-:W3:Y:S04]  /*10700*/  LDL R8, [R1+0x68] ;  /* 0x0000680001087983 */ /* 0x000ee80000100800 */
[----:B------:R-:W4:Y:S04]  /*10710*/  LDL.LU R5, [R1+0x44] ;  /* 0x0000440001057983 */ /* 0x000f280000300800 */
[----:B-1----:R-:W5:Y:S04]  /*10720*/  LDL.LU R11, [R1+0x48] ;  /* 0x00004800010b7983 */ /* 0x002f680000300800 */
[----:B--2---:R-:W2:Y:S04]  /*10730*/  LDL.LU R17, [R1+0x4c] ;  /* 0x00004c0001117983 */ /* 0x004ea80000300800 */
[----:B------:R-:W3:Y:S01]  /*10740*/  LDL.LU R19, [R1+0x58] ;  /* 0x0000580001137983 */ /* 0x000ee20000300800 */
[----:B------:R-:W-:-:S03]  /*10750*/  IMAD.MOV.U32 R3, RZ, RZ, 0x1 ;  /* 0x00000001ff037424 */ /* 0x000fc600078e00ff */
[----:B------:R-:W2:Y:S02]  /*10760*/  LDL R18, [R1+0x6c] ;  /* 0x00006c0001127983 */ /* 0x000ea40000100800 */
[----:B------:R-:W-:Y:S02]  /*10770*/  ISETP.NE.AND P1, PT, R3, c[0x0][0x4e8], PT ;  /* 0x00013a0003007a0c */ /* 0x000fe40003f25270 */
[----:B------:R-:W2:Y:S04]  /*10780*/  LDL R107, [R1+0x24] ;  /* 0x00002400016b7983 */ /* 0x000ea80000100800 */
[----:B------:R-:W1:Y:S01]  /*10790*/  S2R R20, SR_TID.X ;  /* 0x0000000000147919 */ /* 0x000e620000002100 */
[----:B------:R-:W-:Y:S02]  /*107a0*/  ULDC UR5, c[0x0][0x4e8] ;  /* 0x00013a0000057ab9 */ /* 0x000fe40000000800 */
[----:B------:R-:W-:-:S02]  /*107b0*/  ULDC UR4, c[0x0][0x388] ;  /* 0x0000e20000047ab9 */ /* 0x000fc40000000800 */
[----:B------:R-:W-:Y:S01]  /*107c0*/  UIMAD UR4, UR5, UR4, URZ ;  /* 0x00000004050472a4 */ /* 0x000fe2000f8e023f */
[----:B------:R-:W-:Y:S01]  /*107d0*/  BSSY B0, `(.L_x_850) ;  /* 0x00000dd000007945 */ /* 0x000fe20003800000 */
[----:B----4-:R-:W-:Y:S01]  /*107e0*/  SHF.R.S32.HI R0, RZ, 0x1f, R5 ;  /* 0x0000001fff007819 */ /* 0x010fe20000011405 */
[----:B------:R-:W-:-:S04]  /*107f0*/  IMAD.WIDE.U32 R6, R5, c[0x0][0x4d0], RZ ;  /* 0x0001340005067a25 */ /* 0x000fc800078e00ff */
[C---:B------:R-:W-:Y:S02]  /*10800*/  IMAD R2, R0.reuse, c[0x0][0x4d0], RZ ;  /* 0x0001340000027a24 */ /* 0x040fe400078e02ff */
[----:B------:R-:W-:Y:S02]  /*10810*/  IMAD R4, R0, c[0x0][0x438], RZ ;  /* 0x00010e0000047a24 */ /* 0x000fe400078e02ff */
[----:B------:R-:W-:Y:S01]  /*10820*/  IMAD R3, R5, c[0x0][0x4d4], R2 ;  /* 0x0001350005037a24 */ /* 0x000fe200078e0202 */
[----:B-----5:R-:W-:Y:S01]  /*10830*/  SHF.R.S32.HI R2, RZ, 0x1f, R11 ;  /* 0x0000001fff027819 */ /* 0x020fe2000001140b */
[----:B---3--:R-:W-:Y:S02]  /*10840*/  IMAD.IADD R0, R8, 0x1, R19 ;  /* 0x0000000108007824 */ /* 0x008fe400078e0213 */
[----:B------:R-:W-:Y:S02]  /*10850*/  IMAD.IADD R7, R7, 0x1, R3 ;  /* 0x0000000107077824 */ /* 0x000fe400078e0203 */
[----:B------:R-:W-:-:S02]  /*10860*/  IMAD R9, R2, c[0x0][0x4d8], RZ ;  /* 0x0001360002097a24 */ /* 0x000fc400078e02ff */
[----:B------:R-:W-:-:S04]  /*10870*/  @P1 IMAD.HI.U32 R10, R0, c[0x0][0x4ec], RZ ;  /* 0x00013b00000a1a27 */ /* 0x000fc800078e00ff */
[----:B------:R-:W-:Y:S02]  /*10880*/  IMAD R8, R5, c[0x0][0x43c], R4 ;  /* 0x00010f0005087a24 */ /* 0x000fe400078e0204 */
[----:B------:R-:W-:Y:S01]  /*10890*/  IMAD.MOV.U32 R3, RZ, RZ, R0 ;  /* 0x000000ffff037224 */ /* 0x000fe200078e0000 */
[----:B------:R-:W-:Y:S01]  /*108a0*/  @P1 SHF.R.U32.HI R3, RZ, c[0x0][0x4f0], R10 ;  /* 0x00013c00ff031a19 */ /* 0x000fe2000001160a */
[C---:B------:R-:W-:Y:S02]  /*108b0*/  IMAD R9, R11.reuse, c[0x0][0x4dc], R9 ;  /* 0x000137000b097a24 */ /* 0x040fe400078e0209 */
[----:B------:R-:W-:-:S04]  /*108c0*/  IMAD.WIDE.U32 R6, R11, c[0x0][0x4d8], R6 ;  /* 0x000136000b067a25 */ /* 0x000fc800078e0006 */
[----:B------:R-:W-:-:S04]  /*108d0*/  IMAD.WIDE.U32 R4, R5, c[0x0][0x438], RZ ;  /* 0x00010e0005047a25 */ /* 0x000fc800078e00ff */
[----:B------:R-:W-:Y:S01]  /*108e0*/  IMAD.IADD R7, R7, 0x1, R9 ;  /* 0x0000000107077824 */ /* 0x000fe200078e0209 */
[----:B--2---:R-:W-:Y:S01]  /*108f0*/  SHF.R.S32.HI R9, RZ, 0x1f, R17 ;  /* 0x0000001fff097819 */ /* 0x004fe20000011411 */
[----:B------:R-:W-:Y:S02]  /*10900*/  IMAD.IADD R5, R5, 0x1, R8 ;  /* 0x0000000105057824 */ /* 0x000fe400078e0208 */
[----:B------:R-:W-:Y:S02]  /*10910*/  IMAD.MOV R8, RZ, RZ, -R3 ;  /* 0x000000ffff087224 */ /* 0x000fe400078e0a03 */
[----:B------:R-:W-:Y:S02]  /*10920*/  IMAD R2, R2, c[0x0][0x440], RZ ;  /* 0x0001100002027a24 */ /* 0x000fe400078e02ff */
[----:B------:R-:W-:Y:S02]  /*10930*/  IMAD R10, R9, c[0x0][0x4e0], RZ ;  /* 0x00013800090a7a24 */ /* 0x000fe400078e02ff */
[----:B------:R-:W-:-:S02]  /*10940*/  IMAD R8, R8, c[0x0][0x4e8], R0 ;  /* 0x00013a0008087a24 */ /* 0x000fc400078e0200 */
[----:B------:R-:W-:Y:S01]  /*10950*/  IMAD.WIDE.U32 R6, R17, c[0x0][0x4e0], R6 ;  /* 0x0001380011067a25 */ /* 0x000fe200078e0006 */
[----:B------:R-:W-:-:S03]  /*10960*/  SHF.R.S32.HI R12, RZ, 0x1f, R3 ;  /* 0x0000001fff0c7819 */ /* 0x000fc60000011403 */
[C---:B------:R-:W-:Y:S02]  /*10970*/  IMAD R14, R11.reuse, c[0x0][0x444], R2 ;  /* 0x000111000b0e7a24 */ /* 0x040fe400078e0202 */
[----:B------:R-:W-:Y:S01]  /*10980*/  IMAD.WIDE.U32 R4, R11, c[0x0][0x440], R4 ;  /* 0x000110000b047a25 */ /* 0x000fe200078e0004 */
[----:B------:R-:W-:Y:S02]  /*10990*/  SHF.R.S32.HI R13, RZ, 0x1f, R8 ;  /* 0x0000001fff0d7819 */ /* 0x000fe40000011408 */
[----:B------:R-:W-:Y:S01]  /*109a0*/  IADD3 R6, P0, R3, R6, RZ ;  /* 0x0000000603067210 */ /* 0x000fe20007f1e0ff */
[----:B------:R-:W-:Y:S02]  /*109b0*/  IMAD R11, R17, c[0x0][0x4e4], R10 ;  /* 0x00013900110b7a24 */ /* 0x000fe400078e020a */
[----:B------:R-:W-:-:S03]  /*109c0*/  @P1 IMAD.HI.U32 R10, R0, c[0x0][0x4ec], RZ ;  /* 0x00013b00000a1a27 */ /* 0x000fc600078e00ff */
[----:B------:R-:W-:Y:S01]  /*109d0*/  IADD3.X R7, R12, R7, R11, P0, !PT ;  /* 0x000000070c077210 */ /* 0x000fe200007fe40b */
[----:B------:R-:W-:Y:S02]  /*109e0*/  IMAD R9, R9, c[0x0][0x448], RZ ;  /* 0x0001120009097a24 */ /* 0x000fe400078e02ff */
[----:B------:R-:W-:Y:S01]  /*109f0*/  IMAD.MOV.U32 R2, RZ, RZ, R0 ;  /* 0x000000ffff027224 */ /* 0x000fe200078e0000 */
[----:B------:R-:W-:Y:S01]  /*10a00*/  @P1 SHF.R.U32.HI R2, RZ, c[0x0][0x4f0], R10 ;  /* 0x00013c00ff021a19 */ /* 0x000fe2000001160a */
[----:B------:R-:W-:Y:S02]  /*10a10*/  IMAD.IADD R5, R5, 0x1, R14 ;  /* 0x0000000105057824 */ /* 0x000fe400078e020e */
[----:B------:R-:W-:Y:S02]  /*10a20*/  IMAD R3, R13, c[0x0][0x4c8], RZ ;  /* 0x000132000d037a24 */ /* 0x000fe400078e02ff */
[C---:B------:R-:W-:Y:S02]  /*10a30*/  IMAD R10, R17.reuse, c[0x0][0x44c], R9 ;  /* 0x00011300110a7a24 */ /* 0x040fe400078e0209 */
[----:B------:R-:W-:Y:S01]  /*10a40*/  IMAD.WIDE.U32 R4, R17, c[0x0][0x448], R4 ;  /* 0x0001120011047a25 */ /* 0x000fe200078e0004 */
[----:B-1----:R-:W-:-:S03]  /*10a50*/  SHF.R.S32.HI R17, RZ, 0x1f, R20 ;  /* 0x0000001fff117819 */ /* 0x002fc60000011414 */
[C---:B------:R-:W-:Y:S02]  /*10a60*/  IMAD R9, R8.reuse, c[0x0][0x4cc], R3 ;  /* 0x0001330008097a24 */ /* 0x040fe400078e0203 */
[----:B------:R-:W-:Y:S01]  /*10a70*/  IMAD.WIDE.U32 R6, R8, c[0x0][0x4c8], R6 ;  /* 0x0001320008067a25 */ /* 0x000fe200078e0006 */
[----:B------:R-:W-:-:S03]  /*10a80*/  SHF.R.S32.HI R8, RZ, 0x1f, R2 ;  /* 0x0000001fff087819 */ /* 0x000fc60000011402 */
[----:B------:R-:W-:Y:S02]  /*10a90*/  IMAD.MOV R3, RZ, RZ, -R2 ;  /* 0x000000ffff037224 */ /* 0x000fe400078e0a02 */
[----:B------:R-:W-:Y:S01]  /*10aa0*/  IMAD.IADD R5, R5, 0x1, R10 ;  /* 0x0000000105057824 */ /* 0x000fe200078e020a */
[----:B------:R-:W-:Y:S01]  /*10ab0*/  LEA R10, P0, R6, c[0x0][0x4a8], 0x2 ;  /* 0x00012a00060a7a11 */ /* 0x000fe200078010ff */
[----:B------:R-:W-:Y:S01]  /*10ac0*/  IMAD.IADD R9, R7, 0x1, R9 ;  /* 0x0000000107097824 */ /* 0x000fe200078e0209 */
[----:B------:R-:W-:Y:S01]  /*10ad0*/  LEA.HI R17, R17, R20, RZ, 0x5 ;  /* 0x0000001411117211 */ /* 0x000fe200078f28ff */
[----:B------:R-:W-:Y:S02]  /*10ae0*/  IMAD R7, R3, c[0x0][0x4e8], R0 ;  /* 0x00013a0003077a24 */ /* 0x000fe400078e0200 */
[----:B------:R-:W-:Y:S01]  /*10af0*/  IMAD R0, R8, c[0x0][0x430], RZ ;  /* 0x00010c0008007a24 */ /* 0x000fe200078e02ff */
[----:B------:R-:W-:Y:S02]  /*10b00*/  LEA.HI.X R6, R6, c[0x0][0x4ac], R9, 0x2, P0 ;  /* 0x00012b0006067a11 */ /* 0x000fe400000f1409 */
[----:B------:R-:W-:Y:S01]  /*10b10*/  LOP3.LUT R17, R17, 0xffffffe0, RZ, 0xc0, !PT ;  /* 0xffffffe011117812 */ /* 0x000fe200078ec0ff */
[----:B------:R-:W-:-:S02]  /*10b20*/  IMAD R0, R2, c[0x0][0x434], R0 ;  /* 0x00010d0002007a24 */ /* 0x000fc400078e0200 */
[----:B------:R-:W-:Y:S01]  /*10b30*/  IMAD.WIDE.U32 R2, R2, c[0x0][0x430], R4 ;  /* 0x00010c0002027a25 */ /* 0x000fe200078e0004 */
[----:B------:R-:W-:Y:S04]  /*10b40*/  SHFL.IDX PT, R8, R10, RZ, 0x1c1f ;  /* 0x001c1fff0a087589 */ /* 0x000fe800000e0000 */
[----:B------:R-:W1:Y:S01]  /*10b50*/  SHFL.IDX PT, R9, R6, RZ, 0x1c1f ;  /* 0x001c1fff06097589 */ /* 0x000e6200000e0000 */
[----:B------:R-:W-:Y:S02]  /*10b60*/  IMAD.IADD R17, R20, 0x1, -R17 ;  /* 0x0000000114117824 */ /* 0x000fe400078e0a11 */
[----:B------:R-:W-:Y:S01]  /*10b70*/  IMAD.IADD R3, R3, 0x1, R0 ;  /* 0x0000000103037824 */ /* 0x000fe200078e0200 */
[----:B------:R-:W-:Y:S01]  /*10b80*/  SHFL.IDX PT, R4, R10, 0x1, 0x1c1f ;  /* 0x003c1f000a047f89 */ /* 0x000fe200000e0000 */
[----:B------:R-:W-:-:S03]  /*10b90*/  IMAD.IADD R0, R18, 0x1, R19 ;  /* 0x0000000112007824 */ /* 0x000fc600078e0213 */
[----:B------:R2:W3:Y:S01]  /*10ba0*/  SHFL.IDX PT, R5, R6, 0x1, 0x1c1f ;  /* 0x003c1f0006057f89 */ /* 0x0004e200000e0000 */
[----:B------:R-:W-:Y:S01]  /*10bb0*/  LOP3.LUT P3, RZ, R17, 0x3, RZ, 0xc0, !PT ;  /* 0x0000000311ff7812 */ /* 0x000fe2000786c0ff */
[----:B------:R-:W-:-:S03]  /*10bc0*/  IMAD.WIDE.U32 R2, R7, c[0x0][0x428], R2 ;  /* 0x00010a0007027a25 */ /* 0x000fc600078e0002 */
[C---:B------:R-:W-:Y:S02]  /*10bd0*/  ISETP.GE.OR P4, PT, R0.reuse, UR4, P3 ;  /* 0x0000000400007c0c */ /* 0x040fe40009f86670 */
[----:B------:R-:W-:Y:S02]  /*10be0*/  ISETP.GE.AND P1, PT, R0, UR4, PT ;  /* 0x0000000400007c0c */ /* 0x000fe4000bf26270 */
[----:B--2---:R-:W-:-:S05]  /*10bf0*/  SHF.R.S32.HI R6, RZ, 0x1f, R7 ;  /* 0x0000001fff067819 */ /* 0x004fca0000011407 */
[----:B------:R-:W-:Y:S01]  /*10c00*/  IMAD R10, R6, c[0x0][0x428], RZ ;  /* 0x00010a00060a7a24 */ /* 0x000fe200078e02ff */
[----:B------:R-:W-:-:S03]  /*10c10*/  IADD3 R6, R0, 0x8, RZ ;  /* 0x0000000800067810 */ /* 0x000fc60007ffe0ff */
[----:B------:R-:W-:Y:S01]  /*10c20*/  IMAD R10, R7, c[0x0][0x42c], R10 ;  /* 0x00010b00070a7a24 */ /* 0x000fe200078e020a */
[----:B------:R-:W-:Y:S02]  /*10c30*/  ISETP.GE.OR P3, PT, R6, UR4, P3 ;  /* 0x0000000406007c0c */ /* 0x000fe40009f66670 */
[----:B------:R-:W-:Y:S01]  /*10c40*/  LEA R37, P2, R2, c[0x0][0x400], 0x2 ;  /* 0x0001000002257a11 */ /* 0x000fe200078410ff */
[----:B------:R-:W-:Y:S01]  /*10c50*/  IMAD.IADD R3, R3, 0x1, R10 ;  /* 0x0000000103037824 */ /* 0x000fe200078e020a */
[----:B-1----:R1:W-:Y:S01]  /*10c60*/  @!P4 ST.E [R8.64], R16 ;  /* 0x000000100800c985 */ /* 0x0023e2000c101908 */
[----:B------:R-:W-:-:S03]  /*10c70*/  ISETP.GE.AND P0, PT, R6, UR4, PT ;  /* 0x0000000406007c0c */ /* 0x000fc6000bf06270 */
[----:B------:R-:W-:Y:S02]  /*10c80*/  LEA.HI.X R32, R2, c[0x0][0x404], R3, 0x2, P2 ;  /* 0x0001010002207a11 */ /* 0x000fe400010f1403 */
[C---:B------:R-:W-:Y:S01]  /*10c90*/  IADD3 R25, R107.reuse, 0x8, RZ ;  /* 0x000000086b197810 */ /* 0x040fe20007ffe0ff */
[----:B------:R-:W2:Y:S01]  /*10ca0*/  SHFL.IDX PT, R2, R37, RZ, 0x1c1f ;  /* 0x001c1fff25027589 */ /* 0x000ea200000e0000 */
[C---:B------:R-:W-:Y:S02]  /*10cb0*/  IADD3 R24, R107.reuse, 0x10, RZ ;  /* 0x000000106b187810 */ /* 0x040fe40007ffe0ff */
[C---:B------:R-:W-:Y:S01]  /*10cc0*/  IADD3 R23, R107.reuse, 0x18, RZ ;  /* 0x000000186b177810 */ /* 0x040fe20007ffe0ff */
[----:B---3--:R3:W-:Y:S01]  /*10cd0*/  @!P3 ST.E [R4.64], R15 ;  /* 0x0000000f0400b985 */ /* 0x0087e2000c101908 */
[C---:B------:R-:W-:Y:S02]  /*10ce0*/  IADD3 R22, R107.reuse, 0x20, RZ ;  /* 0x000000206b167810 */ /* 0x040fe40007ffe0ff */
[C---:B------:R-:W-:Y:S01]  /*10cf0*/  IADD3 R21, R107.reuse, 0x28, RZ ;  /* 0x000000286b157810 */ /* 0x040fe20007ffe0ff */
[----:B------:R4:W2:Y:S01]  /*10d00*/  SHFL.IDX PT, R3, R32, RZ, 0x1c1f ;  /* 0x001c1fff20037589 */ /* 0x0008a200000e0000 */
[----:B------:R-:W-:-:S02]  /*10d10*/  IADD3 R20, R107, 0x30, RZ ;  /* 0x000000306b147810 */ /* 0x000fc40007ffe0ff */
[C---:B------:R-:W-:Y:S02]  /*10d20*/  IADD3 R19, R107.reuse, 0x38, RZ ;  /* 0x000000386b137810 */ /* 0x040fe40007ffe0ff */
        /* <DEDUP_REMOVED lines=9> */
[C---:B---3--:R-:W-:Y:S02]  /*10dc0*/  IADD3 R15, R107.reuse, 0x58, RZ ;  /* 0x000000586b0f7810 */ /* 0x048fe40007ffe0ff */
        /* <DEDUP_REMOVED lines=30> */
[----:B--2-4-:R-:W-:Y:S02]  /*10fb0*/  ISETP.GE.AND P5, PT, R107, c[0x0][0x3c8], PT ;  /* 0x0000f2006b007a0c */ /* 0x014fe40003fa6270 */
[----:B------:R-:W-:Y:S02]  /*10fc0*/  ISETP.GE.AND P1, PT, R25, c[0x0][0x3c8], PT ;  /* 0x0000f20019007a0c */ /* 0x000fe40003f26270 */
[----:B------:R-:W-:-:S02]  /*10fd0*/  ISETP.GE.AND P4, PT, R24, c[0x0][0x3c8], PT ;  /* 0x0000f20018007a0c */ /* 0x000fc40003f86270 */
[----:B------:R-:W-:-:S07]  /*10fe0*/  ISETP.GE.AND P2, PT, R23, c[0x0][0x3c8], PT ;  /* 0x0000f20017007a0c */ /* 0x000fce0003f46270 */
[----:B------:R-:W-:Y:S02]  /*10ff0*/  @!P5 IMAD.WIDE R28, R107, 0x4, R2 ;  /* 0x000000046b1cd825 */ /* 0x000fe400078e0202 */
[----:B------:R-:W-:-:S03]  /*11000*/  @!P1 LEA R26, P3, R25, R2, 0x2 ;  /* 0x00000002191a9211 */ /* 0x000fc600078610ff */
[----:B------:R1:W-:Y:S01]  /*11010*/  @!P5 ST.E.64 [R28.64], R108 ;  /* 0x0000006c1c00d985 */ /* 0x0003e2000c101b08 */
[----:B------:R-:W-:Y:S02]  /*11020*/  @!P1 LEA.HI.X R27, R25, R3, R33, 0x2, P3 ;  /* 0x00000003191b9211 */ /* 0x000fe400018f1421 */
[----:B------:R-:W-:-:S03]  /*11030*/  ISETP.GE.AND P5, PT, R22, c[0x0][0x3c8], PT ;  /* 0x0000f20016007a0c */ /* 0x000fc60003fa6270 */
[----:B------:R2:W-:Y:S01]  /*11040*/  @!P1 ST.E.64 [R26.64], R112 ;  /* 0x000000701a009985 */ /* 0x0005e2000c101b08 */
[----:B------:R-:W-:Y:S02]  /*11050*/  ISETP.GE.AND P1, PT, R21, c[0x0][0x3c8], PT ;  /* 0x0000f20015007a0c */ /* 0x000fe40003f26270 */
[----:B-1----:R-:W-:-:S04]  /*11060*/  @!P4 LEA R28, P3, R24, R2, 0x2 ;  /* 0x00000002181cc211 */ /* 0x002fc800078610ff */
[----:B------:R-:W-:Y:S02]  /*11070*/  @!P4 LEA.HI.X R29, R24, R3, R34, 0x2, P3 ;  /* 0x00000003181dc211 */ /* 0x000fe400018f1422 */
[----:B--2---:R-:W-:-:S03]  /*11080*/  @!P2 LEA R26, P3, R23, R2, 0x2 ;  /* 0x00000002171aa211 */ /* 0x004fc600078610ff */
        /* <DEDUP_REMOVED lines=60> */
[----:B-1----:R-:W-:-:S04]  /*11450*/  @!P3 LEA R28, P4, R8, R2, 0x2 ;  /* 0x00000002081cb211 */ /* 0x002fc800078810ff */
[-C--:B------:R-:W-:Y:S02]  /*11460*/  @!P3 LEA.HI.X R29, R8, R3.reuse, R52, 0x2, P4 ;  /* 0x00000003081db211 */ /* 0x080fe400020f1434 */
[-C--:B--2---:R-:W-:Y:S02]  /*11470*/  @!P2 LEA R26, P1, R7, R2.reuse, 0x2 ;  /* 0x00000002071aa211 */ /* 0x084fe400078210ff */
[----:B------:R-:W-:Y:S01]  /*11480*/  ISETP.GE.AND P4, PT, R5, c[0x0][0x3c8], PT ;  /* 0x0000f20005007a0c */ /* 0x000fe20003f86270 */
[----:B------:R1:W-:Y:S01]  /*11490*/  @!P3 ST.E.64 [R28.64], R76 ;  /* 0x0000004c1c00b985 */ /* 0x0003e2000c101b08 */
[----:B------:R-:W-:Y:S02]  /*114a0*/  @!P2 LEA.HI.X R27, R7, R3, R51, 0x2, P1 ;  /* 0x00000003071ba211 */ /* 0x000fe400008f1433 */
[----:B------:R-:W-:Y:S02]  /*114b0*/  ISETP.GE.AND P3, PT, R4, c[0x0][0x3c8], PT ;  /* 0x0000f20004007a0c */ /* 0x000fe40003f66270 */
[----:B------:R-:W-:Y:S01]  /*114c0*/  @!P5 LEA R30, P1, R6, R2, 0x2 ;  /* 0x00000002061ed211 */ /* 0x000fe200078210ff */
[----:B------:R2:W-:Y:S01]  /*114d0*/  @!P2 ST.E.64 [R26.64], R80 ;  /* 0x000000501a00a985 */ /* 0x0005e2000c101b08 */
[----:B------:R-:W-:-:S02]  /*114e0*/  ISETP.GE.AND P2, PT, R0, c[0x0][0x3c8], PT ;  /* 0x0000f20000007a0c */ /* 0x000fc40003f46270 */
[----:B------:R-:W-:-:S05]  /*114f0*/  @!P5 LEA.HI.X R31, R6, R3, R53, 0x2, P1 ;  /* 0x00000003061fd211 */ /* 0x000fca00008f1435 */
[----:B------:R3:W-:Y:S01]  /*11500*/  @!P5 ST.E.64 [R30.64], R84 ;  /* 0x000000541e00d985 */ /* 0x0007e2000c101b08 */
[----:B-1----:R-:W-:-:S04]  /*11510*/  @!P4 LEA R28, P1, R5, R2, 0x2 ;  /* 0x00000002051cc211 */ /* 0x002fc800078210ff */
[----:B------:R-:W-:Y:S02]  /*11520*/  @!P4 LEA.HI.X R29, R5, R3, R54, 0x2, P1 ;  /* 0x00000003051dc211 */ /* 0x000fe400008f1436 */
[----:B--2---:R-:W-:-:S03]  /*11530*/  @!P3 LEA R26, P1, R4, R2, 0x2 ;  /* 0x00000002041ab211 */ /* 0x004fc600078210ff */
[----:B------:R3:W-:Y:S01]  /*11540*/  @!P4 ST.E.64 [R28.64], R88 ;  /* 0x000000581c00c985 */ /* 0x0007e2000c101b08 */
[----:B------:R-:W-:Y:S02]  /*11550*/  @!P3 LEA.HI.X R27, R4, R3, R55, 0x2, P1 ;  /* 0x00000003041bb211 */ /* 0x000fe400008f1437 */
[----:B------:R-:W-:-:S03]  /*11560*/  @!P2 LEA R2, P1, R0, R2, 0x2 ;  /* 0x000000020002a211 */ /* 0x000fc600078210ff */
[----:B------:R3:W-:Y:S01]  /*11570*/  @!P3 ST.E.64 [R26.64], R92 ;  /* 0x0000005c1a00b985 */ /* 0x0007e2000c101b08 */
[----:B------:R-:W-:-:S05]  /*11580*/  @!P2 LEA.HI.X R3, R0, R3, R56, 0x2, P1 ;  /* 0x000000030003a211 */ /* 0x000fca00008f1438 */
[----:B------:R3:W-:Y:S04]  /*11590*/  @!P2 ST.E.64 [R2.64], R96 ;  /* 0x000000600200a985 */ /* 0x0007e8000c101b08 */
.L_x_851:
[----:B--2-4-:R-:W-:Y:S05]  /*115a0*/  BSYNC B0 ;  /* 0x0000000000007941 */ /* 0x014fea0003800000 */
.L_x_850:
[----:B---3--:R1:W2:Y:S04]  /*115b0*/  SHFL.IDX PT, R3, R32, 0x1, 0x1c1f ;  /* 0x003c1f0020037f89 */ /* 0x0082a800000e0000 */
[----:B------:R1:W3:Y:S01]  /*115c0*/  SHFL.IDX PT, R2, R37, 0x1, 0x1c1f ;  /* 0x003c1f0025027f89 */ /* 0x0002e200000e0000 */
[----:B------:R-:W-:Y:S05]  /*115d0*/  @P0 BRA `(.L_x_852) ;  /* 0x000008d000000947 */ /* 0x000fea0003800000 */
[----:B------:R-:W-:Y:S02]  /*115e0*/  ISETP.GE.AND P1, PT, R25, c[0x0][0x3c8], PT ;  /* 0x0000f20019007a0c */ /* 0x000fe40003f26270 */
[----:B------:R-:W-:Y:S02]  /*115f0*/  ISETP.GE.AND P4, PT, R107, c[0x0][0x3c8], PT ;  /* 0x0000f2006b007a0c */ /* 0x000fe40003f86270 */
[----:B------:R-:W-:Y:S02]  /*11600*/  ISETP.GE.AND P0, PT, R24, c[0x0][0x3c8], PT ;  /* 0x0000f20018007a0c */ /* 0x000fe40003f06270 */
[----:B------:R-:W-:-:S02]  /*11610*/  ISETP.GE.AND P3, PT, R23, c[0x0][0x3c8], PT ;  /* 0x0000f20017007a0c */ /* 0x000fc40003f66270 */
[----:B------:R-:W-:-:S05]  /*11620*/  ISETP.GE.AND P2, PT, R22, c[0x0][0x3c8], PT ;  /* 0x0000f20016007a0c */ /* 0x000fca0003f46270 */
[----:B---3--:R-:W-:Y:S02]  /*11630*/  @!P1 LEA R28, P5, R25, R2, 0x2 ;  /* 0x00000002191c9211 */ /* 0x008fe400078a10ff */
[----:B--2---:R-:W-:Y:S02]  /*11640*/  @!P4 IMAD.WIDE R26, R107, 0x4, R2 ;  /* 0x000000046b1ac825 */ /* 0x004fe400078e0202 */
[----:B------:R-:W-:-:S03]  /*11650*/  @!P1 LEA.HI.X R29, R25, R3, R33, 0x2, P5 ;  /* 0x00000003191d9211 */ /* 0x000fc600028f1421 */
[----:B------:R2:W-:Y:S01]  /*11660*/  @!P4 ST.E.64 [R26.64], R110 ;  /* 0x0000006e1a00c985 */ /* 0x0005e2000c101b08 */
[----:B------:R-:W-:-:S03]  /*11670*/  ISETP.GE.AND P4, PT, R21, c[0x0][0x3c8], PT ;  /* 0x0000f20015007a0c */ /* 0x000fc60003f86270 */
[----:B------:R3:W-:Y:S01]  /*11680*/  @!P1 ST.E.64 [R28.64], R114 ;  /* 0x000000721c009985 */ /* 0x0007e2000c101b08 */
[CC--:B--2---:R-:W-:Y:S02]  /*11690*/  @!P0 LEA R26, P5, R24.reuse, R2.reuse, 0x2 ;  /* 0x00000002181a8211 */ /* 0x0c4fe400078a10ff */
[CC--:B---3--:R-:W-:Y:S02]  /*116a0*/  @!P3 LEA R28, P1, R23.reuse, R2.reuse, 0x2 ;  /* 0x00000002171cb211 */ /* 0x0c8fe400078210ff */
[-C--:B------:R-:W-:Y:S02]  /*116b0*/  @!P0 LEA.HI.X R27, R24, R3.reuse, R34, 0x2, P5 ;  /* 0x00000003181b8211 */ /* 0x080fe400028f1422 */
[----:B------:R-:W-:Y:S02]  /*116c0*/  @!P3 LEA.HI.X R29, R23, R3, R36, 0x2, P1 ;  /* 0x00000003171db211 */ /* 0x000fe400008f1424 */
[----:B------:R-:W-:Y:S01]  /*116d0*/  ISETP.GE.AND P1, PT, R20, c[0x0][0x3c8], PT ;  /* 0x0000f20014007a0c */ /* 0x000fe20003f26270 */
[----:B------:R2:W-:Y:S01]  /*116e0*/  @!P0 ST.E.64 [R26.64], R118 ;  /* 0x000000761a008985 */ /* 0x0005e2000c101b08 */
[----:B------:R-:W-:-:S02]  /*116f0*/  @!P2 LEA R30, P5, R22, R2, 0x2 ;  /* 0x00000002161ea211 */ /* 0x000fc400078a10ff */
[----:B------:R-:W-:Y:S01]  /*11700*/  ISETP.GE.AND P0, PT, R19, c[0x0][0x3c8], PT ;  /* 0x0000f20013007a0c */ /* 0x000fe20003f06270 */
[----:B------:R-:W-:Y:S01]  /*11710*/  @!P3 ST.E.64 [R28.64], R122 ;  /* 0x0000007a1c00b985 */ /* 0x000fe2000c101b08 */
[----:B------:R-:W-:Y:S02]  /*11720*/  @!P2 LEA.HI.X R31, R22, R3, R35, 0x2, P5 ;  /* 0x00000003161fa211 */ /* 0x000fe400028f1423 */
[----:B------:R-:W-:-:S03]  /*11730*/  ISETP.GE.AND P3, PT, R18, c[0x0][0x3c8], PT ;  /* 0x0000f20012007a0c */ /* 0x000fc60003f66270 */
[----:B------:R-:W-:Y:S01]  /*11740*/  @!P2 ST.E.64 [R30.64], R126 ;  /* 0x0000007e1e00a985 */ /* 0x000fe2000c101b08 */
[----:B------:R-:W-:Y:S02]  /*11750*/  ISETP.GE.AND P2, PT, R17, c[0x0][0x3c8], PT ;  /* 0x0000f20011007a0c */ /* 0x000fe40003f46270 */
[----:B--2---:R-:W-:-:S04]  /*11760*/  @!P4 LEA R26, P5, R21, R2, 0x2 ;  /* 0x00000002151ac211 */ /* 0x004fc800078a10ff */
[----:B------:R-:W-:Y:S02]  /*11770*/  @!P4 LEA.HI.X R27, R21, R3, R38, 0x2, P5 ;  /* 0x00000003151bc211 */ /* 0x000fe400028f1426 */
[----:B------:R-:W-:-:S03]  /*11780*/  @!P1 LEA R24, P5, R20, R2, 0x2 ;  /* 0x0000000214189211 */ /* 0x000fc600078a10ff */
[----:B------:R-:W-:Y:S01]  /*11790*/  @!P4 ST.E.64 [R26.64], R130 ;  /* 0x000000821a00c985 */ /* 0x000fe2000c101b08 */
[-C--:B------:R-:W-:Y:S02]  /*117a0*/  @!P1 LEA.HI.X R25, R20, R3.reuse, R39, 0x2, P5 ;  /* 0x0000000314199211 */ /* 0x080fe400028f1427 */
[CC--:B------:R-:W-:Y:S02]  /*117b0*/  @!P0 LEA R20, P5, R19.reuse, R2.reuse, 0x2 ;  /* 0x0000000213148211 */ /* 0x0c0fe400078a10ff */
[----:B------:R-:W-:Y:S01]  /*117c0*/  ISETP.GE.AND P4, PT, R14, c[0x0][0x3c8], PT ;  /* 0x0000f2000e007a0c */ /* 0x000fe20003f86270 */
[----:B------:R-:W-:Y:S01]  /*117d0*/  @!P1 ST.E.64 [R24.64], R134 ;  /* 0x0000008618009985 */ /* 0x000fe2000c101b08 */
[----:B------:R-:W-:Y:S02]  /*117e0*/  @!P0 LEA.HI.X R21, R19, R3, R40, 0x2, P5 ;  /* 0x0000000313158211 */ /* 0x000fe400028f1428 */
[----:B------:R-:W-:Y:S02]  /*117f0*/  @!P3 LEA R22, P5, R18, R2, 0x2 ;  /* 0x000000021216b211 */ /* 0x000fe400078a10ff */
[----:B------:R-:W-:Y:S01]  /*11800*/  ISETP.GE.AND P1, PT, R16, c[0x0][0x3c8], PT ;  /* 0x0000f20010007a0c */ /* 0x000fe20003f26270 */
[----:B------:R2:W-:Y:S01]  /*11810*/  @!P0 ST.E.64 [R20.64], R138 ;  /* 0x0000008a14008985 */ /* 0x0005e2000c101b08 */
[----:B------:R-:W-:-:S02]  /*11820*/  ISETP.GE.AND P0, PT, R15, c[0x0][0x3c8], PT ;  /* 0x0000f2000f007a0c */ /* 0x000fc40003f06270 */
[----:B------:R-:W-:-:S05]  /*11830*/  @!P3 LEA.HI.X R23, R18, R3, R41, 0x2, P5 ;  /* 0x000000031217b211 */ /* 0x000fca00028f1429 */
[----:B------:R3:W-:Y:S01]  /*11840*/  @!P3 ST.E.64 [R22.64], R142 ;  /* 0x0000008e1600b985 */ /* 0x0007e2000c101b08 */
[----:B------:R-:W-:Y:S02]  /*11850*/  ISETP.GE.AND P3, PT, R13, c[0x0][0x3c8], PT ;  /* 0x0000f2000d007a0c */ /* 0x000fe40003f66270 */
[----:B--2---:R-:W-:-:S04]  /*11860*/  @!P2 LEA R20, P5, R17, R2, 0x2 ;  /* 0x000000021114a211 */ /* 0x004fc800078a10ff */
[----:B------:R-:W-:Y:S02]  /*11870*/  @!P2 LEA.HI.X R21, R17, R3, R42, 0x2, P5 ;  /* 0x000000031115a211 */ /* 0x000fe400028f142a */
[----:B------:R-:W-:-:S03]  /*11880*/  @!P1 LEA R18, P5, R16, R2, 0x2 ;  /* 0x0000000210129211 */ /* 0x000fc600078a10ff */
[----:B------:R2:W-:Y:S01]  /*11890*/  @!P2 ST.E.64 [R20.64], R146 ;  /* 0x000000921400a985 */ /* 0x0005e2000c101b08 */
[----:B------:R-:W-:Y:S02]  /*118a0*/  @!P1 LEA.HI.X R19, R16, R3, R43, 0x2, P5 ;  /* 0x0000000310139211 */ /* 0x000fe400028f142b */
[----:B---3--:R-:W-:-:S03]  /*118b0*/  @!P4 LEA R22, P5, R14, R2, 0x2 ;  /* 0x000000020e16c211 */ /* 0x008fc600078a10ff */
[----:B------:R3:W-:Y:S01]  /*118c0*/  @!P1 ST.E.64 [R18.64], R150 ;  /* 0x0000009612009985 */ /* 0x0007e2000c101b08 */
[----:B------:R-:W-:Y:S02]  /*118d0*/  ISETP.GE.AND P1, PT, R11, c[0x0][0x3c8], PT ;  /* 0x0000f2000b007a0c */ /* 0x000fe40003f26270 */
[----:B------:R-:W-:Y:S02]  /*118e0*/  @!P4 LEA.HI.X R23, R14, R3, R44, 0x2, P5 ;  /* 0x000000030e17c211 */ /* 0x000fe400028f142c */
[----:B--2---:R-:W-:-:S04]  /*118f0*/  @!P0 LEA R20, P2, R15, R2, 0x2 ;  /* 0x000000020f148211 */ /* 0x004fc800078410ff */
[-C--:B------:R-:W-:Y:S02]  /*11900*/  @!P0 LEA.HI.X R21, R15, R3.reuse, R45, 0x2, P2 ;  /* 0x000000030f158211 */ /* 0x080fe400010f142d */
[----:B------:R-:W-:Y:S02]  /*11910*/  ISETP.GE.AND P2, PT, R12, c[0x0][0x3c8], PT ;  /* 0x0000f2000c007a0c */ /* 0x000fe40003f46270 */
[C---:B---3--:R-:W-:Y:S01]  /*11920*/  @!P3 LEA R18, P5, R13.reuse, R2, 0x2 ;  /* 0x000000020d12b211 */ /* 0x048fe200078a10ff */
[----:B------:R-:W-:Y:S01]  /*11930*/  @!P0 ST.E.64 [R20.64], R154 ;  /* 0x0000009a14008985 */ /* 0x000fe2000c101b08 */
[----:B------:R-:W-:Y:S02]  /*11940*/  ISETP.GE.AND P0, PT, R10, c[0x0][0x3c8], PT ;  /* 0x0000f2000a007a0c */ /* 0x000fe40003f06270 */
[----:B------:R-:W-:Y:S01]  /*11950*/  @!P3 LEA.HI.X R19, R13, R3, R46, 0x2, P5 ;  /* 0x000000030d13b211 */ /* 0x000fe200028f142e */
[----:B------:R-:W-:Y:S04]  /*11960*/  @!P4 ST.E.64 [R22.64], R104 ;  /* 0x000000681600c985 */ /* 0x000fe8000c101b08 */
[----:B------:R-:W-:Y:S01]  /*11970*/  @!P3 ST.E.64 [R18.64], R58 ;  /* 0x0000003a1200b985 */ /* 0x000fe2000c101b08 */
[----:B------:R-:W-:-:S02]  /*11980*/  ISETP.GE.AND P3, PT, R7, c[0x0][0x3c8], PT ;  /* 0x0000f20007007a0c */ /* 0x000fc40003f66270 */
[----:B------:R-:W-:-:S04]  /*11990*/  @!P2 LEA R16, P5, R12, R2, 0x2 ;  /* 0x000000020c10a211 */ /* 0x000fc800078a10ff */
[-C--:B------:R-:W-:Y:S02]  /*119a0*/  @!P2 LEA.HI.X R17, R12, R3.reuse, R47, 0x2, P5 ;  /* 0x000000030c11a211 */ /* 0x080fe400028f142f */
[CC--:B------:R-:W-:Y:S02]  /*119b0*/  @!P1 LEA R14, P5, R11.reuse, R2.reuse, 0x2 ;  /* 0x000000020b0e9211 */ /* 0x0c0fe400078a10ff */
[C---:B------:R-:W-:Y:S01]  /*119c0*/  @!P0 LEA R12, P4, R10.reuse, R2, 0x2 ;  /* 0x000000020a0c8211 */ /* 0x040fe200078810ff */
[----:B------:R-:W-:Y:S01]  /*119d0*/  @!P2 ST.E.64 [R16.64], R62 ;  /* 0x0000003e1000a985 */ /* 0x000fe2000c101b08 */
[-C--:B------:R-:W-:Y:S02]  /*119e0*/  @!P1 LEA.HI.X R15, R11, R3.reuse, R48, 0x2, P5 ;  /* 0x000000030b0f9211 */ /* 0x080fe400028f1430 */
[----:B------:R-:W-:Y:S02]  /*119f0*/  ISETP.GE.AND P5, PT, R9, c[0x0][0x3c8], PT ;  /* 0x0000f20009007a0c */ /* 0x000fe40003fa6270 */
[----:B------:R-:W-:Y:S01]  /*11a00*/  @!P0 LEA.HI.X R13, R10, R3, R49, 0x2, P4 ;  /* 0x000000030a0d8211 */ /* 0x000fe200020f1431 */
[----:B------:R2:W-:Y:S01]  /*11a10*/  @!P1 ST.E.64 [R14.64], R66 ;  /* 0x000000420e009985 */ /* 0x0005e2000c101b08 */
[----:B------:R-:W-:-:S02]  /*11a20*/  ISETP.GE.AND P4, PT, R8, c[0x0][0x3c8], PT ;  /* 0x0000f20008007a0c */ /* 0x000fc40003f86270 */
[----:B------:R-:W-:Y:S01]  /*11a30*/  ISETP.GE.AND P2, PT, R6, c[0x0][0x3c8], PT ;  /* 0x0000f20006007a0c */ /* 0x000fe20003f46270 */
[----:B------:R3:W-:Y:S06]  /*11a40*/  @!P0 ST.E.64 [R12.64], R70 ;  /* 0x000000460c008985 */ /* 0x0007ec000c101b08 */
[----:B------:R-:W-:-:S04]  /*11a50*/  @!P5 LEA R10, P1, R9, R2, 0x2 ;  /* 0x00000002090ad211 */ /* 0x000fc800078210ff */
[----:B------:R-:W-:Y:S02]  /*11a60*/  @!P5 LEA.HI.X R11, R9, R3, R50, 0x2, P1 ;  /* 0x00000003090bd211 */ /* 0x000fe400008f1432 */
[----:B------:R-:W-:-:S03]  /*11a70*/  ISETP.GE.AND P1, PT, R5, c[0x0][0x3c8], PT ;  /* 0x0000f20005007a0c */ /* 0x000fc60003f26270 */
[----:B------:R4:W-:Y:S01]  /*11a80*/  @!P5 ST.E.64 [R10.64], R74 ;  /* 0x0000004a0a00d985 */ /* 0x0009e2000c101b08 */
[CC--:B--2---:R-:W-:Y:S02]  /*11a90*/  @!P4 LEA R14, P0, R8.reuse, R2.reuse, 0x2 ;  /* 0x00000002080ec211 */ /* 0x0c4fe400078010ff */
[CC--:B---3--:R-:W-:Y:S02]  /*11aa0*/  @!P3 LEA R12, P5, R7.reuse, R2.reuse, 0x2 ;  /* 0x00000002070cb211 */ /* 0x0c8fe400078a10ff */
[-C--:B------:R-:W-:Y:S02]  /*11ab0*/  @!P4 LEA.HI.X R15, R8, R3.reuse, R52, 0x2, P0 ;  /* 0x00000003080fc211 */ /* 0x080fe400000f1434 */
[----:B------:R-:W-:Y:S02]  /*11ac0*/  ISETP.GE.AND P0, PT, R4, c[0x0][0x3c8], PT ;  /* 0x0000f20004007a0c */ /* 0x000fe40003f06270 */
[----:B------:R-:W-:Y:S01]  /*11ad0*/  @!P3 LEA.HI.X R13, R7, R3, R51, 0x2, P5 ;  /* 0x00000003070db211 */ /* 0x000fe200028f1433 */
[----:B------:R2:W-:Y:S04]  /*11ae0*/  @!P4 ST.E.64 [R14.64], R78 ;  /* 0x0000004e0e00c985 */ /* 0x0005e8000c101b08 */
[----:B------:R2:W-:Y:S01]  /*11af0*/  @!P3 ST.E.64 [R12.64], R82 ;  /* 0x000000520c00b985 */ /* 0x0005e2000c101b08 */
[----:B----4-:R-:W-:-:S04]  /*11b00*/  @!P2 LEA R10, P5, R6, R2, 0x2 ;  /* 0x00000002060aa211 */ /* 0x010fc800078a10ff */
[----:B------:R-:W-:Y:S02]  /*11b10*/  @!P2 LEA.HI.X R11, R6, R3, R53, 0x2, P5 ;  /* 0x00000003060ba211 */ /* 0x000fe400028f1435 */
[----:B------:R-:W-:-:S03]  /*11b20*/  @!P1 LEA R8, P5, R5, R2, 0x2 ;  /* 0x0000000205089211 */ /* 0x000fc600078a10ff */
[----:B------:R2:W-:Y:S01]  /*11b30*/  @!P2 ST.E.64 [R10.64], R86 ;  /* 0x000000560a00a985 */ /* 0x0005e2000c101b08 */
[----:B------:R-:W-:Y:S02]  /*11b40*/  @!P1 LEA.HI.X R9, R5, R3, R54, 0x2, P5 ;  /* 0x0000000305099211 */ /* 0x000fe400028f1436 */
[----:B------:R-:W-:-:S03]  /*11b50*/  @!P0 LEA R6, P5, R4, R2, 0x2 ;  /* 0x0000000204068211 */ /* 0x000fc600078a10ff */
[----:B------:R2:W-:Y:S01]  /*11b60*/  @!P1 ST.E.64 [R8.64], R90 ;  /* 0x0000005a08009985 */ /* 0x0005e2000c101b08 */
[----:B------:R-:W-:-:S05]  /*11b70*/  @!P0 LEA.HI.X R7, R4, R3, R55, 0x2, P5 ;  /* 0x0000000304078211 */ /* 0x000fca00028f1437 */
[----:B------:R2:W-:Y:S01]  /*11b80*/  @!P0 ST.E.64 [R6.64], R94 ;  /* 0x0000005e06008985 */ /* 0x0005e2000c101b08 */
[----:B------:R-:W-:-:S13]  /*11b90*/  ISETP.GE.AND P0, PT, R0, c[0x0][0x3c8], PT ;  /* 0x0000f20000007a0c */ /* 0x000fda0003f06270 */
[----:B------:R-:W-:Y:S05]  /*11ba0*/  @P0 BRA `(.L_x_852) ;  /* 0x0000030000000947 */ /* 0x000fea0003800000 */
[----:B------:R-:W-:-:S04]  /*11bb0*/  LEA R2, P0, R0, R2, 0x2 ;  /* 0x0000000200027211 */ /* 0x000fc800078010ff */
[----:B------:R-:W-:-:S05]  /*11bc0*/  LEA.HI.X R3, R0, R3, R56, 0x2, P0 ;  /* 0x0000000300037211 */ /* 0x000fca00000f1438 */
[----:B------:R3:W-:Y:S01]  /*11bd0*/  ST.E.64 [R2.64], R98 ;  /* 0x0000006202007985 */ /* 0x0007e2000c101b08 */
[----:B------:R-:W-:Y:S05]  /*11be0*/  BRA `(.L_x_852) ;  /* 0x000002c000007947 */ /* 0x000fea0003800000 */
.L_x_848:
[----:B------:R-:W2:Y:S02]  /*11bf0*/  S2R R4, SR_TID.X ;  /* 0x0000000000047919 */ /* 0x000ea40000002100 */
[----:B--2---:R-:W-:-:S13]  /*11c00*/  ISETP.GT.AND P0, PT, R4, 0x7f, PT ;  /* 0x0000007f0400780c */ /* 0x004fda0003f04270 */
[----:B------:R-:W-:Y:S05]  /*11c10*/  @P0 BRA `(.L_x_852) ;  /* 0x0000029000000947 */ /* 0x000fea0003800000 */
[----:B------:R-:W2:Y:S01]  /*11c20*/  LDL.LU R3, [R1+0x58] ;  /* 0x0000580001037983 */ /* 0x000ea20000300800 */
[----:B------:R-:W-:-:S05]  /*11c30*/  MOV R2, c[0x0][0x4e8] ;  /* 0x00013a0000027a02 */ /* 0x000fca0000000f00 */
[----:B------:R-:W-:Y:S01]  /*11c40*/  IMAD R0, R2, c[0x0][0x388], RZ ;  /* 0x0000e20002007a24 */ /* 0x000fe200078e02ff */
[----:B--2---:R-:W-:-:S04]  /*11c50*/  IADD3 R4, R3, R4, RZ ;  /* 0x0000000403047210 */ /* 0x004fc80007ffe0ff */
[----:B------:R-:W-:-:S13]  /*11c60*/  ISETP.GE.AND P0, PT, R4, R0, PT ;  /* 0x000000000400720c */ /* 0x000fda0003f06270 */
[----:B------:R-:W-:Y:S05]  /*11c70*/  @P0 BRA `(.L_x_852) ;  /* 0x0000023000000947 */ /* 0x000fea0003800000 */
[----:B------:R-:W2:Y:S04]  /*11c80*/  LDL.LU R3, [R1+0x44] ;  /* 0x0000440001037983 */ /* 0x000ea80000300800 */
[----:B------:R-:W3:Y:S04]  /*11c90*/  LDL.LU R9, [R1+0x48] ;  /* 0x0000480001097983 */ /* 0x000ee80000300800 */
[----:B------:R-:W4:Y:S01]  /*11ca0*/  LDL.LU R8, [R1+0x4c] ;  /* 0x00004c0001087983 */ /* 0x000f220000300800 */
[----:B------:R-:W-:-:S13]  /*11cb0*/  ISETP.NE.AND P0, PT, R2, 0x1, PT ;  /* 0x000000010200780c */ /* 0x000fda0003f05270 */
[----:B------:R-:W-:Y:S01]  /*11cc0*/  @P0 IMAD.HI.U32 R7, R4, c[0x0][0x4ec], RZ ;  /* 0x00013b0004070a27 */ /* 0x000fe200078e00ff */
[----:B--2---:R-:W-:Y:S02]  /*11cd0*/  SHF.R.S32.HI R0, RZ, 0x1f, R3 ;  /* 0x0000001fff007819 */ /* 0x004fe40000011403 */
[----:B---3--:R-:W-:-:S03]  /*11ce0*/  SHF.R.S32.HI R6, RZ, 0x1f, R9 ;  /* 0x0000001fff067819 */ /* 0x008fc60000011409 */
[----:B------:R-:W-:-:S04]  /*11cf0*/  IMAD R0, R0, c[0x0][0x4d0], RZ ;  /* 0x0001340000007a24 */ /* 0x000fc800078e02ff */
[C---:B------:R-:W-:Y:S01]  /*11d00*/  IMAD R5, R3.reuse, c[0x0][0x4d4], R0 ;  /* 0x0001350003057a24 */ /* 0x040fe200078e0200 */
[----:B------:R-:W-:Y:S01]  /*11d10*/  MOV R0, R4 ;  /* 0x0000000400007202 */ /* 0x000fe20000000f00 */
[----:B------:R-:W-:Y:S01]  /*11d20*/  IMAD.WIDE.U32 R2, R3, c[0x0][0x4d0], RZ ;  /* 0x0001340003027a25 */ /* 0x000fe200078e00ff */
[----:B------:R-:W-:-:S03]  /*11d30*/  @P0 SHF.R.U32.HI R0, RZ, c[0x0][0x4f0], R7 ;  /* 0x00013c00ff000a19 */ /* 0x000fc60000011607 */
[----:B------:R-:W-:Y:S01]  /*11d40*/  IMAD R6, R6, c[0x0][0x4d8], RZ ;  /* 0x0001360006067a24 */ /* 0x000fe200078e02ff */
[----:B------:R-:W-:Y:S02]  /*11d50*/  IADD3 R3, R3, R5, RZ ;  /* 0x0000000503037210 */ /* 0x000fe40007ffe0ff */
[----:B----4-:R-:W-:Y:S01]  /*11d60*/  SHF.R.S32.HI R5, RZ, 0x1f, R8 ;  /* 0x0000001fff057819 */ /* 0x010fe20000011408 */
[C---:B------:R-:W-:Y:S01]  /*11d70*/  IMAD R7, R9.reuse, c[0x0][0x4dc], R6 ;  /* 0x0001370009077a24 */ /* 0x040fe200078e0206 */
[----:B------:R-:W-:Y:S01]  /*11d80*/  IADD3 R6, -R0, RZ, RZ ;  /* 0x000000ff00067210 */ /* 0x000fe20007ffe1ff */
[----:B------:R-:W-:-:S04]  /*11d90*/  IMAD.WIDE.U32 R2, R9, c[0x0][0x4d8], R2 ;  /* 0x0001360009027a25 */ /* 0x000fc800078e0002 */
[----:B------:R-:W-:Y:S01]  /*11da0*/  IMAD R5, R5, c[0x0][0x4e0], RZ ;  /* 0x0001380005057a24 */ /* 0x000fe200078e02ff */
[----:B------:R-:W-:Y:S01]  /*11db0*/  IADD3 R3, R3, R7, RZ ;  /* 0x0000000703037210 */ /* 0x000fe20007ffe0ff */
[----:B------:R-:W-:Y:S01]  /*11dc0*/  IMAD R4, R6, c[0x0][0x4e8], R4 ;  /* 0x00013a0006047a24 */ /* 0x000fe200078e0204 */
[----:B------:R-:W-:Y:S01]  /*11dd0*/  SHF.R.S32.HI R7, RZ, 0x1f, R0 ;  /* 0x0000001fff077819 */ /* 0x000fe20000011400 */
[C---:B------:R-:W-:Y:S02]  /*11de0*/  IMAD R6, R8.reuse, c[0x0][0x4e4], R5 ;  /* 0x0001390008067a24 */ /* 0x040fe400078e0205 */
[----:B------:R-:W-:Y:S01]  /*11df0*/  IMAD.WIDE.U32 R2, R8, c[0x0][0x4e0], R2 ;  /* 0x0001380008027a25 */ /* 0x000fe200078e0002 */
[----:B------:R-:W-:-:S04]  /*11e00*/  SHF.R.S32.HI R5, RZ, 0x1f, R4 ;  /* 0x0000001fff057819 */ /* 0x000fc80000011404 */
[----:B------:R-:W-:Y:S01]  /*11e10*/  IADD3 R2, P0, R0, R2, RZ ;  /* 0x0000000200027210 */ /* 0x000fe20007f1e0ff */
[----:B------:R-:W-:-:S03]  /*11e20*/  IMAD R0, R5, c[0x0][0x4c8], RZ ;  /* 0x0001320005007a24 */ /* 0x000fc600078e02ff */
[----:B------:R-:W-:Y:S01]  /*11e30*/  IADD3.X R3, R7, R3, R6, P0, !PT ;  /* 0x0000000307037210 */ /* 0x000fe200007fe406 */
[----:B------:R-:W-:-:S04]  /*11e40*/  IMAD R0, R4, c[0x0][0x4cc], R0 ;  /* 0x0001330004007a24 */ /* 0x000fc800078e0200 */
[----:B------:R-:W-:-:S05]  /*11e50*/  IMAD.WIDE.U32 R2, R4, c[0x0][0x4c8], R2 ;  /* 0x0001320004027a25 */ /* 0x000fca00078e0002 */
[----:B------:R-:W-:Y:S02]  /*11e60*/  IADD3 R0, R3, R0, RZ ;  /* 0x0000000003007210 */ /* 0x000fe40007ffe0ff */
[----:B------:R-:W-:-:S04]  /*11e70*/  LEA R4, P0, R2, c[0x0][0x4a8], 0x2 ;  /* 0x00012a0002047a11 */ /* 0x000fc800078010ff */
[----:B------:R-:W-:Y:S02]  /*11e80*/  LEA.HI.X R5, R2, c[0x0][0x4ac], R0, 0x2, P0 ;  /* 0x00012b0002057a11 */ /* 0x000fe400000f1400 */
[----:B------:R-:W-:-:S05]  /*11e90*/  MOV R0, 0xff800000 ;  /* 0xff80000000007802 */ /* 0x000fca0000000f00 */
[----:B------:R2:W-:Y:S02]  /*11ea0*/  STG.E [R4.64], R0 ;  /* 0x0000000004007986 */ /* 0x0005e4000c101908 */
.L_x_852:
[----:B------:R-:W-:Y:S05]  /*11eb0*/  BSYNC B1 ;  /* 0x0000000000017941 */ /* 0x000fea0003800000 */
.L_x_847:
[----:B------:R-:W-:-:S13]  /*11ec0*/  ISETP.NE.AND P0, PT, RZ, UR6, PT ;  /* 0x00000006ff007c0c */ /* 0x000fda000bf05270 */
[----:B------:R-:W-:Y:S01]  /*11ed0*/  @P0 WARPSYNC 0xffffffff ;  /* 0xffffffff00000948 */ /* 0x000fe20003800000 */
[----:B------:R-:W-:Y:S06]  /*11ee0*/  @P0 BAR.SYNC.DEFER_BLOCKING 0x5, 0x100 ;  /* 0x0144000000000b1d */ /* 0x000fec0000010000 */
[----:B--2---:R-:W2:Y:S04]  /*11ef0*/  @P0 LDS R0, [0x15100] ;  /* 0x01510000ff000984 */ /* 0x004ea80000000800 */
[----:B--2---:R2:W-:Y:S04]  /*11f00*/  @P0 STL [R1+0x5c], R0 ;  /* 0x00005c0001000387 */ /* 0x0045e80000100800 */
[----:B------:R-:W-:Y:S06]  /*11f10*/  @P0 BAR.ARV 0x4, 0x100 ;  /* 0x0104000000000b1d */ /* 0x000fec0000002000 */
[----:B------:R-:W-:Y:S05]  /*11f20*/  @P0 BRA `(.L_x_853) ;  /* 0x0000007000000947 */ /* 0x000fea0003800000 */
[----:B------:R-:W-:Y:S05]  /*11f30*/  BRA.DIV ~URZ, `(.L_x_854) ;  /* 0x000002227f007947 */ /* 0x000fea000b800000 */
[----:B--2---:R2:W4:Y:S02]  /*11f40*/  SHFL.IDX PT, R0, R57, RZ, 0x1f ;  /* 0x00001fff39007589 */ /* 0x00452400000e0000 */
.L_x_859:
[----:B------:R-:W-:Y:S01]  /*11f50*/  WARPSYNC 0xffffffff ;  /* 0xffffffff00007948 */ /* 0x000fe20003800000 */
[----:B------:R-:W-:Y:S06]  /*11f60*/  BAR.SYNC.DEFER_BLOCKING 0x4, 0x100 ;  /* 0x0104000000007b1d */ /* 0x000fec0000010000 */
[----:B----4-:R4:W-:Y:S04]  /*11f70*/  STL [R1+0x5c], R0 ;  /* 0x00005c0001007387 */ /* 0x0109e80000100800 */
[----:B------:R4:W-:Y:S04]  /*11f80*/  @!P6 STS [0x15100], R57 ;  /* 0x01510039ff00e388 */ /* 0x0009e80000000800 */
[----:B------:R-:W-:Y:S06]  /*11f90*/  BAR.ARV 0x5, 0x100 ;  /* 0x0144000000007b1d */ /* 0x000fec0000002000 */
.L_x_853:
[----:B--2-4-:R-:W2:Y:S02]  /*11fa0*/  LDL R0, [R1+0x5c] ;  /* 0x00005c0001007983 */ /* 0x014ea40000100800 */
[----:B--2---:R-:W-:-:S13]  /*11fb0*/  ISETP.GE.AND P0, PT, R0, c[0x0][0x538], PT ;  /* 0x00014e0000007a0c */ /* 0x004fda0003f06270 */
[----:B-1-3--:R-:W-:Y:S01]  /*11fc0*/  @P0 CALL.REL.NOINC `(.L_x_855) ;  /* 0x0000001000000944 */ /* 0x00afe20003c00000 */
[----:B------:R-:W-:Y:S05]  /*11fd0*/  BRA `(.L_x_856) ;  /* 0xfffee87000007947 */ /* 0x000fea000383ffff */
.L_x_855:
[----:B------:R-:W-:Y:S05]  /*11fe0*/  EXIT ;  /* 0x000000000000794d */ /* 0x000fea0003800000 */
.L_x_843:
[----:B-1----:R1:W5:Y:S01]  /*11ff0*/  LDL R2, [R1+0x18] ;  /* 0x0000180001027983 */ /* 0x0023620000100800 */
[----:B------:R-:W-:Y:S02]  /*12000*/  MOV R5, 0x2 ;  /* 0x0000000200057802 */ /* 0x000fe40000000f00 */
[----:B------:R-:W-:Y:S02]  /*12010*/  MOV R3, 0x12030 ;  /* 0x0001203000037802 */ /* 0x000fe40000000f00 */
[----:B-1---5:R-:W-:Y:S05]  /*12020*/  CALL.REL.NOINC `($__internal_16_$__cuda_sm70_shflsync_bfly_p) ;  /* 0x0000017000007944 */ /* 0x022fea0003c00000 */
[----:B------:R-:W-:Y:S01]  /*12030*/  MOV R0, R5 ;  /* 0x0000000500007202 */ /* 0x000fe20000000f00 */
[----:B------:R-:W-:Y:S05]  /*12040*/  BRA `(.L_x_857) ;  /* 0xffffdc9000007947 */ /* 0x000fea000383ffff */
.L_x_844:
[----:B------:R-:W-:Y:S01]  /*12050*/  IMAD.MOV.U32 R2, RZ, RZ, R0 ;  /* 0x000000ffff027224 */ /* 0x000fe200078e0000 */
[----:B------:R-:W-:Y:S02]  /*12060*/  MOV R5, 0x1 ;  /* 0x0000000100057802 */ /* 0x000fe40000000f00 */
[----:B------:R-:W-:Y:S02]  /*12070*/  MOV R3, 0x12090 ;  /* 0x0001209000037802 */ /* 0x000fe40000000f00 */
[----:B-----5:R-:W-:Y:S05]  /*12080*/  CALL.REL.NOINC `($__internal_16_$__cuda_sm70_shflsync_bfly_p) ;  /* 0x0000011000007944 */ /* 0x020fea0003c00000 */
[----:B------:R1:W5:Y:S01]  /*12090*/  LDL R2, [R1+0x1c] ;  /* 0x00001c0001027983 */ /* 0x0003620000100800 */
[----:B------:R-:W-:Y:S01]  /*120a0*/  FADD.FTZ R0, R0, R5 ;  /* 0x0000000500007221 */ /* 0x000fe20000010000 */
[----:B------:R-:W-:Y:S02]  /*120b0*/  MOV R5, 0x2 ;  /* 0x0000000200057802 */ /* 0x000fe40000000f00 */
[----:B------:R-:W-:-:S02]  /*120c0*/  MOV R3, 0x120e0 ;  /* 0x000120e000037802 */ /* 0x000fc40000000f00 */
[----:B-1---5:R-:W-:Y:S05]  /*120d0*/  CALL.REL.NOINC `($__internal_16_$__cuda_sm70_shflsync_bfly_p) ;  /* 0x000000c000007944 */ /* 0x022fea0003c00000 */
[----:B------:R-:W2:Y:S01]  /*120e0*/  LDL.LU R2, [R1+0x1c] ;  /* 0x00001c0001027983 */ /* 0x000ea20000300800 */
[----:B------:R-:W-:Y:S01]  /*120f0*/  MOV R3, 0x12140 ;  /* 0x0001214000037802 */ /* 0x000fe20000000f00 */
[----:B--2---:R-:W-:Y:S01]  /*12100*/  FADD.FTZ R4, R2, R5 ;  /* 0x0000000502047221 */ /* 0x004fe20000010000 */
[----:B------:R-:W-:-:S04]  /*12110*/  MOV R5, 0x1 ;  /* 0x0000000100057802 */ /* 0x000fc80000000f00 */
[----:B------:R-:W-:Y:S02]  /*12120*/  MOV R2, R4 ;  /* 0x0000000400027202 */ /* 0x000fe40000000f00 */
[----:B------:R-:W-:Y:S05]  /*12130*/  CALL.REL.NOINC `($__internal_16_$__cuda_sm70_shflsync_bfly_p) ;  /* 0x0000006000007944 */ /* 0x000fea0003c00000 */
[----:B------:R-:W-:Y:S01]  /*12140*/  MOV R3, R5 ;  /* 0x0000000500037202 */ /* 0x000fe20000000f00 */
[----:B------:R-:W-:Y:S05]  /*12150*/  BRA `(.L_x_858) ;  /* 0xffffdc1000007947 */ /* 0x000fea000383ffff */
.L_x_854:
[----:B--2---:R-:W-:Y:S02]  /*12160*/  MOV R0, R57 ;  /* 0x0000003900007202 */ /* 0x004fe40000000f00 */
[----:B---3--:R-:W-:Y:S02]  /*12170*/  MOV R2, 0x12190 ;  /* 0x0001219000027802 */ /* 0x008fe40000000f00 */
[----:B-1----:R-:W-:Y:S05]  /*12180*/  CALL.REL.NOINC `($__internal_17_$__cuda_sm70_shflsync_idx_p) ;  /* 0x0000006000007944 */ /* 0x002fea0003c00000 */
[----:B-12---:R-:W-:Y:S05]  /*12190*/  BRA `(.L_x_859) ;  /* 0xfffffdb000007947 */ /* 0x006fea000383ffff */
        .weak           $__internal_16_$__cuda_sm70_shflsync_bfly_p
        .type           $__internal_16_$__cuda_sm70_shflsync_bfly_p,@function
        .size           $__internal_16_$__cuda_sm70_shflsync_bfly_p,($__internal_17_$__cuda_sm70_shflsync_idx_p - $__internal_16_$__cuda_sm70_shflsync_bfly_p)
$__internal_16_$__cuda_sm70_shflsync_bfly_p:
[----:B------:R-:W-:Y:S04]  /*121a0*/  WARPSYNC R6 ;  /* 0x0000000600007348 */ /* 0x000fe80003800000 */
[----:B------:R1:W2:Y:S02]  /*121b0*/  SHFL.BFLY PT, R5, R2, R5, R7 ;  /* 0x0c00000502057389 */ /* 0x0002a400000e0007 */
[----:B-1----:R-:W-:Y:S02]  /*121c0*/  MOV R2, R3 ;  /* 0x0000000300027202 */ /* 0x002fe40000000f00 */
[----:B------:R-:W-:-:S04]  /*121d0*/  MOV R3, 0x0 ;  /* 0x0000000000037802 */ /* 0x000fc80000000f00 */
[----:B--2---:R-:W-:Y:S05]  /*121e0*/  RET.REL.NODEC R2 `(_ZN7cutlass13device_kernelIN5flash19enable_sm80_to_sm89INS1_16FlashAttnFwdSm80INS1_25CollectiveMainloopFwdSm80ILi8ELi1ELb1EN4cute5tupleIJNS5_1CILi128EEENS7_ILi96EEENS7_ILi192EEEEEELi192ENS_6half_tEfNS_4arch4Sm80ELb1ELb0ELb1ELb0ELb0ELb0ELb1ELb1EEENS1_21CollectiveEpilogueFwdINS6_IJS8_SA_S9_EEENS6_IJNS7_ILi1EEESI_SI_EEESC_SE_Li256ELb0ELb1ELb1ELb0EEENS1_30DynamicPersistentTileSchedulerILi256ELi256ELb1ELb1ELb0EEEEEEEEEvNT_6ParamsE) ;  /* 0xfffede1002007950 */ /* 0x004fea0003c3ffff */
        .weak           $__internal_17_$__cuda_sm70_shflsync_idx_p
        .type           $__internal_17_$__cuda_sm70_shflsync_idx_p,@function
        .size           $__internal_17_$__cuda_sm70_shflsync_idx_p,(.L_x_4926 - $__internal_17_$__cuda_sm70_shflsync_idx_p)
$__internal_17_$__cuda_sm70_shflsync_idx_p:
[----:B------:R-:W-:Y:S01]  /*121f0*/  MOV R3, 0x0 ;  /* 0x0000000000037802 */ /* 0x000fe20000000f00 */
[----:B------:R-:W-:Y:S04]  /*12200*/  WARPSYNC R100 ;  /* 0x0000006400007348 */ /* 0x000fe80003800000 */
[----:B------:R1:W2:Y:S01]  /*12210*/  SHFL.IDX PT, R0, R0, R106, R101 ;  /* 0x0000006a00007389 */ /* 0x0002a200000e0065 */
[----:B------:R-:W-:Y:S05]  /*12220*/  RET.REL.NODEC R2 `(_ZN7cutlass13device_kernelIN5flash19enable_sm80_to_sm89INS1_16FlashAttnFwdSm80INS1_25CollectiveMainloopFwdSm80ILi8ELi1ELb1EN4cute5tupleIJNS5_1CILi128EEENS7_ILi96EEENS7_ILi192EEEEEELi192ENS_6half_tEfNS_4arch4Sm80ELb1ELb0ELb1ELb0ELb0ELb0ELb1ELb1EEENS1_21CollectiveEpilogueFwdINS6_IJS8_SA_S9_EEENS6_IJNS7_ILi1EEESI_SI_EEESC_SE_Li256ELb0ELb1ELb1ELb0EEENS1_30DynamicPersistentTileSchedulerILi256ELi256ELb1ELb1ELb0EEEEEEEEEvNT_6ParamsE) ;  /* 0xfffeddd002007950 */ /* 0x000fea0003c3ffff */
.L_x_860:
        /* <DEDUP_REMOVED lines=13> */
.L_x_4926:


//--------------------- .text._ZN7cutlass13device_kernelIN5flash19enable_sm80_to_sm89INS1_16FlashAttnFwdSm80INS1_25CollectiveMainloopFwdSm80ILi8ELi1ELb0EN4cute5tupleIJNS5_1CILi128EEENS7_ILi64EEENS7_ILi192EEEEEELi192ENS_6half_tEfNS_4arch4Sm80ELb1ELb0ELb1ELb1ELb0ELb0ELb1ELb1EEENS1_21CollectiveEpilogueFwdINS6_IJS8_SA_S9_EEENS6_IJNS7_ILi1EEESI_SI_EEESC_SE_Li256ELb1ELb1ELb1ELb0EEENS1_36VarlenDynamicPersistentTileSchedulerILi128ELi64ELi256ELi256ELb1ELb1ELb0ELb1ELb1ELb1EEEEEEEEEvNT_6ParamsE --------------------------
	.section	.text._ZN7cutlass13device_kernelIN5flash19enable_sm80_to_sm89INS1_16FlashAttnFwdSm80INS1_25CollectiveMainloopFwdSm80ILi8ELi1ELb0EN4cute5tupleIJNS5_1CILi128EEENS7_ILi64EEENS7_ILi192EEEEEELi192ENS_6half_tEfNS_4arch4Sm80ELb1ELb0ELb1ELb1ELb0ELb0ELb1ELb1EEENS1_21CollectiveEpilogueFwdINS6_IJS8_SA_S9_EEENS6_IJNS7_ILi1EEESI_SI_EEESC_SE_Li256ELb1ELb1ELb1ELb0EEENS1_36VarlenDynamicPersistentTileSchedulerILi128ELi64ELi256ELi256ELb1ELb1ELb0ELb1ELb1ELb1EEEEEEEEEvNT_6ParamsE,"ax",@progbits
	.sectioninfo	@"SHI_REGISTERS=255"
	.align	128
.text._ZN7cutlass13device_kernelIN5flash19enable_sm80_to_sm89INS1_16FlashAttnFwdSm80INS1_25CollectiveMainloopFwdSm80ILi8ELi1ELb0EN4cute5tupleIJNS5_1CILi128EEENS7_ILi64EEENS7_ILi192EEEEEELi192ENS_6half_tEfNS_4arch4Sm80ELb1ELb0ELb1ELb1ELb0ELb0ELb1ELb1EEENS1_21CollectiveEpilogueFwdINS6_IJS8_SA_S9_EEENS6_IJNS7_ILi1EEESI_SI_EEESC_SE_Li256ELb1ELb1ELb1ELb0EEENS1_36VarlenDynamicPersistentTileSchedulerILi128ELi64ELi256ELi256ELb1ELb1ELb0ELb1ELb1ELb1EEEEEEEEEvNT_6ParamsE:
        .type           _ZN7cutlass13device_kernelIN5flash19enable_sm80_to_sm89INS1_16FlashAttnFwdSm80INS1_25CollectiveMainloopFwdSm80ILi8ELi1ELb0EN4cute5tupleIJNS5_1CILi128EEENS7_ILi64EEENS7_ILi192EEEEEELi192ENS_6half_tEfNS_4arch4Sm80ELb1ELb0ELb1ELb1ELb0ELb0ELb1ELb1EEENS1_21CollectiveEpilogueFwdINS6_IJS8_SA_S9_EEENS6_IJNS7_ILi1EEESI_SI_EEESC_SE_Li256ELb1ELb1ELb1ELb0EEENS1_36VarlenDynamicPersistentTileSchedulerILi128ELi64ELi256ELi256ELb1ELb1ELb0ELb1ELb1ELb1EEEEEEEEEvNT_6ParamsE,@function
        .size           _ZN7cutlass13device_kernelIN5flash19enable_sm80_to_sm89INS1_16FlashAttnFwdSm80INS1_25CollectiveMainloopFwdSm80ILi8ELi1ELb0EN4cute5tupleIJNS5_1CILi128EEENS7_ILi64EEENS7_ILi192EEEEEELi192ENS_6half_tEfNS_4arch4Sm80ELb1ELb0ELb1ELb1ELb0ELb0ELb1ELb1EEENS1_21CollectiveEpilogueFwdINS6_IJS8_SA_S9_EEENS6_IJNS7_ILi1EEESI_SI_EEESC_SE_Li256ELb1ELb1ELb1ELb0EEENS1_36VarlenDynamicPersistentTileSchedulerILi128ELi64ELi256ELi256ELb1ELb1ELb0ELb1ELb1ELb1EEEEEEEEEvNT_6ParamsE,(.L_x_4929 - _ZN7cutlass13device_kernelIN5flash19enable_sm80_to_sm89INS1_16FlashAttnFwdSm80INS1_25CollectiveMainloopFwdSm80ILi8ELi1ELb0EN4cute5tupleIJNS5_1CILi128EEENS7_ILi64EEENS7_ILi192EEEEEELi192ENS_6half_tEfNS_4arch4Sm80ELb1ELb0ELb1ELb1ELb0ELb0ELb1ELb1EEENS1_21CollectiveEpilogueFwdINS6_IJS8_SA_S9_EEENS6_IJNS7_ILi1EEESI_SI_EEESC_SE_Li256ELb1ELb1ELb1ELb0EEENS1_36VarlenDynamicPersistentTileSchedulerILi128ELi64ELi256ELi256ELb1ELb1ELb0ELb1ELb1ELb1EEEEEEEEEvNT_6ParamsE)
        .other          _ZN7cutlass13device_kernelIN5flash19enable_sm80_to_sm89INS1_16FlashAttnFwdSm80INS1_25CollectiveMainloopFwdSm80ILi8ELi1ELb0EN4cute5tupleIJNS5_1CILi128EEENS7_ILi64EEENS7_ILi192EEEEEELi192ENS_6half_tEfNS_4arch4Sm80ELb1ELb0ELb1ELb1ELb0ELb0ELb1ELb1EEENS1_21CollectiveEpilogueFwdINS6_IJS8_SA_S9_EEENS6_IJNS7_ILi1EEESI_SI_EEESC_SE_Li256ELb1ELb1ELb1ELb0EEENS1_36VarlenDynamicPersistentTileSchedulerILi128ELi64ELi256ELi256ELb1ELb1ELb0ELb1ELb1ELb1EEEEEEEEEvNT_6ParamsE,@"STO_CUDA_ENTRY STV_DEFAULT"
_ZN7cutlass13device_kernelIN5flash19enable_sm80_to_sm89INS1_16FlashAttnFwdSm80INS1_25CollectiveMainloopFwdSm80ILi8ELi1ELb0EN4cute5tupleIJNS5_1CILi128EEENS7_ILi64EEENS7_ILi192EEEEEELi192ENS_6half_tEfNS_4arch4Sm80ELb1ELb0ELb1ELb1ELb0ELb0ELb1ELb1EEENS1_21CollectiveEpilogueFwdINS6_IJS8_SA_S9_EEENS6_IJNS7_ILi1EEESI_SI_EEESC_SE_Li256ELb1ELb1ELb1ELb0EEENS1_36VarlenDynamicPersistentTileSchedulerILi128ELi64ELi256ELi256ELb1ELb1ELb0ELb1ELb1ELb1EEEEEEEEEvNT_6ParamsE:
        /* <DEDUP_REMOVED lines=52> */
.L_x_866:
        /* <DEDUP_REMOVED lines=16> */
.L_x_963:
        /* <DEDUP_REMOVED lines=16> */
.L_x_964:
[----:B---3--:R-:W-:-:S05]  /*0540*/  IMAD R0, R0, c[0x0][0x538], RZ ;  /* 0x00014e0000007a24 */ /* 0x008fca00078e02ff */
[----:B------:R-:W-:-:S04]  /*0550*/  IADD3 R7, R0, R7, RZ ;  /* 0x0000000700077210 */ /* 0x000fc80007ffe0ff */
[----:B------:R-:W-:-:S13]  /*0560*/  ISETP.GT.AND P0, PT, R7, UR4, PT ;  /* 0x0000000407007c0c */ /* 0x000fda000bf04270 */
[----:B-12---:R-:W-:Y:S05]  /*0570*/  @!P0 BRA `(.L_x_866) ;  /* 0xfffffdc000008947 */ /* 0x006fea000383ffff */
.L_x_862:
[----:B--2---:R-:W-:-:S05]  /*0580*/  IADD3 R232, -R0, R7, RZ ;  /* 0x0000000700e87210 */ /* 0x004fca0007ffe1ff */
[----:B------:R-:W-:-:S05]  /*0590*/  IMAD R0, R4, c[0x0][0x538], R232 ;  /* 0x00014e0004007a24 */ /* 0x000fca00078e02e8 */
[----:B------:R-:W-:Y:S01]  /*05a0*/  ISETP.GT.AND P0, PT, R0, UR4, PT ;  /* 0x0000000400007c0c */ /* 0x000fe2000bf04270 */
[----:B------:R-:W-:-:S12]  /*05b0*/  BRA.DIV ~URZ, `(.L_x_867) ;  /* 0x000107127f007947 */ /* 0x000fd8000b800000 */
[----:B------:R-:W-:-:S04]  /*05c0*/  VOTE.ANY R10, PT, !P0 ;  /* 0x00000000000a7806 */ /* 0x000fc800040e0100 */
.L_x_965:
[----:B------:R-:W1:Y:S02]  /*05d0*/  POPC R7, R10 ;  /* 0x0000000a00077309 */ /* 0x000e640000000000 */
[----:B-1----:R-:W-:Y:S01]  /*05e0*/  IADD3 R235, R7, R6, RZ ;  /* 0x0000000607eb7210 */ /* 0x002fe20007ffe0ff */
[----:B------:R-:W-:Y:S05]  /*05f0*/  BRA.DIV ~URZ, `(.L_x_868) ;  /* 0x000107227f007947 */ /* 0x000fea000b800000 */
[----:B------:R1:W2:Y:S01]  /*0600*/  SHFL.IDX PT, R233, R9, R7, 0x1f ;  /* 0x00001f0709e97589 */ /* 0x0002a200000e0000 */
[----:B------:R-:W-:-:S03]  /*0610*/  MOV R6, RZ ;  /* 0x000000ff00067202 */ /* 0x000fc60000000f00 */
[----:B------:R1:W3:Y:S04]  /*0620*/  SHFL.IDX PT, R9, R8, R7, 0x1f ;  /* 0x00001f0708097589 */ /* 0x0002e800000e0000 */
.L_x_966:
[----:B------:R-:W-:Y:S01]  /*0630*/  ISETP.NE.AND P0, PT, R10, RZ, PT ;  /* 0x000000ff0a00720c */ /* 0x000fe20003f05270 */
[----:B------:R-:W-:-:S12]  /*0640*/  BSSY B0, `(.L_x_869) ;  /* 0x0000005000007945 */ /* 0x000fd80003800000 */
[----:B------:R-:W-:Y:S05]  /*0650*/  @!P0 BRA `(.L_x_870) ;  /* 0x0000003000008947 */ /* 0x000fea0003800000 */
[----:B------:R-:W-:Y:S01]  /*0660*/  IADD3 R3, R7, -0x1, RZ ;  /* 0xffffffff07037810 */ /* 0x000fe20007ffe0ff */
[----:B------:R-:W-:Y:S05]  /*0670*/  BRA.DIV ~URZ, `(.L_x_871) ;  /* 0x000107827f007947 */ /* 0x000fea000b800000 */
[----:B------:R4:W1:Y:S02]  /*0680*/  SHFL.IDX PT, R6, R4, R3, 0x1f ;  /* 0x00001f0304067589 */ /* 0x00086400000e0000 */
.L_x_870:
[----:B------:R-:W-:Y:S05]  /*0690*/  BSYNC B0 ;  /* 0x0000000000007941 */ /* 0x000fea0003800000 */
.L_x_869:
        /* <DEDUP_REMOVED lines=67> */
.L_x_873:
        /* <DEDUP_REMOVED lines=68> */
.L_x_874:
[----:B------:R-:W-:Y:S05]  /*0f10*/  BSYNC B0 ;  /* 0x0000000000007941 */ /* 0x000fea0003800000 */
.L_x_872:
[----:B------:R-:W-:-:S04]  /*0f20*/  LOP3.LUT R0, RZ, R0, RZ, 0x33, !PT ;  /* 0x00000000ff007212 */ /* 0x000fc800078e33ff */
[----:B------:R-:W-:Y:S01]  /*0f30*/  IADD3 R233, R0, R233, RZ ;  /* 0x000000e900e97210 */ /* 0x000fe20007ffe0ff */
[----:B------:R-:W-:Y:S05]  /*0f40*/  BRA `(.L_x_875) ;  /* 0x0000004000007947 */ /* 0x000fea0003800000 */
.L_x_863:
[----:B--2---:R-:W-:Y:S01]  /*0f50*/  IMAD.MOV.U32 R233, RZ, RZ, RZ ;  /* 0x000000ffffe97224 */ /* 0x004fe200078e00ff */
[----:B------:R-:W-:Y:S01]  /*0f60*/  MOV R234, RZ ;  /* 0x000000ff00ea7202 */ /* 0x000fe20000000f00 */
[----:B------:R-:W-:Y:S01]  /*0f70*/  IMAD.U32 R232, RZ, RZ, UR4 ;  /* 0x00000004ffe87e24 */ /* 0x000fe2000f8e00ff */
[----:B------:R-:W-:Y:S02]  /*0f80*/  MOV R235, c[0x0][0x53c] ;  /* 0x00014f0000eb7a02 */ /* 0x000fe40000000f00 */
.L_x_875:
[----:B------:R-:W-:Y:S01]  /*0f90*/  ISETP.NE.AND P0, PT, R12, RZ, PT ;  /* 0x000000ff0c00720c */ /* 0x000fe20003f05270 */
[----:B------:R-:W-:-:S12]  /*0fa0*/  WARPSYNC 0xffffffff ;  /* 0xffffffff00007948 */ /* 0x000fd80003800000 */
[----:B------:R1:W-:Y:S04]  /*0fb0*/  @!P0 STS.128 [0x18100], R232 ;  /* 0x018100e8ff008388 */ /* 0x0003e80000000c00 */
[----:B------:R-:W-:Y:S06]  /*0fc0*/  BAR.ARV 0x5, 0x100 ;  /* 0x0144000000007b1d */ /* 0x000fec0000002000 */
.L_x_861:
        /* <DEDUP_REMOVED lines=70> */
[----:B------:R-:W-:Y:S01]  /*1430*/  IADD3 R238, R236, 0x40, RZ ;  /* 0x00000040ecee7810 */ /* 0x000fe20007ffe0ff */
[----:B------:R-:W-:Y:S01]  /*1440*/  IMAD.MOV.U32 R13, RZ, RZ, 0x20 ;  /* 0x00000020ff0d7424 */ /* 0x000fe200078e00ff */
[----:B------:R-:W-:Y:S01]  /*1450*/  LOP3.LUT R3, R3, 0xfffffe00, RZ, 0xc0, !PT ;  /* 0xfffffe0003037812 */ /* 0x000fe200078ec0ff */
[----:B------:R-:W-:Y:S01]  /*1460*/  IMAD.IADD R8, R5, 0x1, R2 ;  /* 0x0000000105087824 */ /* 0x000fe200078e0202 */
[----:B------:R-:W-:-:S02]  /*1470*/  LOP3.LUT R0, R0, 0x1ffffffe, RZ, 0xc0, !PT ;  /* 0x1ffffffe00007812 */ /* 0x000fc400078ec0ff */
        /* <DEDUP_REMOVED lines=9> */
[----:B------:R-:W-:Y:S01]  /*1510*/  IMAD R9, R9, 0x8, R16 ;  /* 0x0000000809097824 */ /* 0x000fe200078e0210 */
[----:B------:R-:W-:-:S02]  /*1520*/  SHF.R.S32.HI R7, RZ, 0x1f, R238 ;  /* 0x0000001fff077819 */ /* 0x000fc400000114ee */
[----:B------:R-:W-:Y:S02]  /*1530*/  SHF.R.S32.HI R6, RZ, 0x1f, R239 ;  /* 0x0000001fff067819 */ /* 0x000fe400000114ef */
[C---:B------:R-:W-:Y:S01]  /*1540*/  LOP3.LUT P6, RZ, R11.reuse, 0x2, RZ, 0xc0, !PT ;  /* 0x000000020bff7812 */ /* 0x040fe200078cc0ff */
[----:B------:R2:W-:Y:S01]  /*1550*/  STL [R1+0x14], R7 ;  /* 0x0000140701007387 */ /* 0x0005e20000100800 */
[----:B------:R-:W-:Y:S01]  /*1560*/  LOP3.LUT P5, RZ, R11, 0x4, RZ, 0xc0, !PT ;  /* 0x000000040bff7812 */ /* 0x000fe200078ac0ff */
[----:B------:R-:W-:Y:S01]  /*1570*/  IMAD.MOV.U32 R11, RZ, RZ, 0x40 ;  /* 0x00000040ff0b7424 */ /* 0x000fe200078e00ff */
[----:B------:R-:W-:Y:S01]  /*1580*/  LOP3.LUT P3, RZ, R10, 0x4, RZ, 0xc0, !PT ;  /* 0x000000040aff7812 */ /* 0x000fe2000786c0ff */
[----:B------:R3:W-:Y:S01]  /*1590*/  STL [R1+0x10], R6 ;  /* 0x0000100601007387 */ /* 0x0007e20000100800 */
[----:B------:R-:W-:Y:S02]  /*15a0*/  LEA R184, R0, 0x6100, 0x1 ;  /* 0x0000610000b87811 */ /* 0x000fe400078e08ff */
[C---:B------:R-:W-:Y:S01]  /*15b0*/  SEL R2, R11.reuse, 0xffffffc0, !P3 ;  /* 0xffffffc00b027807 */ /* 0x040fe20005800000 */
[----:B------:R4:W-:Y:S01]  /*15c0*/  STL [R1+0x4], R9 ;  /* 0x0000040901007387 */ /* 0x0009e20000100800 */
        /* <DEDUP_REMOVED lines=19> */
[----:B----4-:R-:W-:Y:S01]  /*1700*/  IADD3 R9, R229, 0xb8, RZ ;  /* 0x000000b8e5097810 */ /* 0x010fe20007ffe0ff */
        /* <DEDUP_REMOVED lines=33> */
.L_x_962:
        /* <DEDUP_REMOVED lines=12> */
[C---:B------:R-:W-:Y:S02]  /*19e0*/  @P2 LEA R2, P0, R243.reuse, c[0x0][0x370], 0x2 ;  /* 0x0000dc00f3022a11 */ /* 0x040fe400078010ff */
[C---:B------:R-:W-:Y:S01]  /*19f0*/  LEA R4, P4, R243.reuse, c[0x0][0x348], 0x2 ;  /* 0x0000d200f3047a11 */ /* 0x040fe200078810ff */
[----:B------:R1:W-:Y:S01]  /*1a00*/  STL [R1+0xc], R18 ;  /* 0x00000c1201007387 */ /* 0x0003e20000100800 */
[----:B------:R-:W-:Y:S02]  /*1a10*/  @P2 LEA.HI.X R3, R243, c[0x0][0x374], R18, 0x2, P0 ;  /* 0x0000dd00f3032a11 */ /* 0x000fe400000f1412 */
[----:B------:R-:W-:-:S03]  /*1a20*/  ISETP.NE.U32.AND P0, PT, RZ, c[0x0][0x350], PT ;  /* 0x0000d400ff007a0c */ /* 0x000fc60003f05070 */
[----:B------:R2:W5:Y:S01]  /*1a30*/  @P2 LDG.E R9, [R2.64] ;  /* 0x0000000602092981 */ /* 0x000562000c1e1900 */
[----:B------:R-:W-:Y:S02]  /*1a40*/  ISETP.NE.AND.EX P0, PT, RZ, c[0x0][0x354], PT, P0 ;  /* 0x0000d500ff007a0c */ /* 0x000fe40003f05300 */
[C---:B------:R-:W-:Y:S02]  /*1a50*/  @P5 LEA R6, P2, R243.reuse, c[0x0][0x360], 0x2 ;  /* 0x0000d800f3065a11 */ /* 0x040fe400078410ff */
[C-C-:B------:R-:W-:Y:S02]  /*1a60*/  LEA.HI.X R5, R243.reuse, c[0x0][0x34c], R18.reuse, 0x2, P4 ;  /* 0x0000d300f3057a11 */ /* 0x140fe400020f1412 */
[----:B------:R-:W-:-:S03]  /*1a70*/  @P5 LEA.HI.X R7, R243, c[0x0][0x364], R18, 0x2, P2 ;  /* 0x0000d900f3075a11 */ /* 0x000fc600010f1412 */
[----:B------:R1:W5:Y:S04]  /*1a80*/  @P1 LDG.E R8, [R4.64] ;  /* 0x0000000604081981 */ /* 0x000368000c1e1900 */
[----:B------:R1:W5:Y:S01]  /*1a90*/  @P5 LDG.E R231, [R6.64] ;  /* 0x0000000606e75981 */ /* 0x000362000c1e1900 */
[----:B--2---:R-:W-:-:S04]  /*1aa0*/  LEA R2, P3, R243, c[0x0][0x350], 0x2 ;  /* 0x0000d400f3027a11 */ /* 0x004fc800078610ff */
[----:B------:R-:W-:-:S05]  /*1ab0*/  LEA.HI.X R3, R243, c[0x0][0x354], R18, 0x2, P3 ;  /* 0x0000d500f3037a11 */ /* 0x000fca00018f1412 */
[----:B------:R1:W5:Y:S01]  /*1ac0*/  @P0 LDG.E R10, [R2.64] ;  /* 0x00000006020a0981 */ /* 0x000362000c1e1900 */
[----:B------:R-:W-:-:S05]  /*1ad0*/  LOP3.LUT R19, R234, 0xffff, RZ, 0xc0, !PT ;  /* 0x0000ffffea137812 */ /* 0x000fca00078ec0ff */
[----:B------:R1:W-:Y:S01]  /*1ae0*/  STL [R1], R19 ;  /* 0x0000001301007387 */ /* 0x0003e20000100800 */
[----:B------:R-:W-:Y:S01]  /*1af0*/  YIELD ;  /* 0x0000000000007946 */ /* 0x000fe20003800000 */
[----:B------:R-:W-:Y:S05]  /*1b00*/  @P5 BRA `(.L_x_876) ;  /* 0x0000005000005947 */ /* 0x000fea0003800000 */
[----:B-----5:R-:W-:Y:S01]  /*1b10*/  MOV R231, c[0x0][0x168] ;  /* 0x00005a0000e77a02 */ /* 0x020fe20000000f00 */
[----:B------:R-:W-:Y:S05]  /*1b20*/  @!P1 BRA `(.L_x_876) ;  /* 0x0000003000009947 */ /* 0x000fea0003800000 */
[----:B-1----:R-:W2:Y:S04]  /*1b30*/  LDG.E R6, [R4.64] ;  /* 0x0000000604067981 */ /* 0x002ea8000c1e1900 */
[----:B------:R-:W2:Y:S02]  /*1b40*/  LDG.E R0, [R4.64+0x4] ;  /* 0x0000040604007981 */ /* 0x000ea4000c1e1900 */
[----:B--2---:R-:W-:Y:S02]  /*1b50*/  IADD3 R231, -R6, R0, RZ ;  /* 0x0000000006e77210 */ /* 0x004fe40007ffe1ff */
.L_x_876:
[----:B------:R-:W-:-:S04]  /*1b60*/  ISETP.NE.U32.AND P2, PT, RZ, c[0x0][0x368], PT ;  /* 0x0000da00ff007a0c */ /* 0x000fc80003f45070 */
[----:B------:R-:W-:-:S13]  /*1b70*/  ISETP.NE.AND.EX P2, PT, RZ, c[0x0][0x36c], PT, P2 ;  /* 0x0000db00ff007a0c */ /* 0x000fda0003f45320 */
[----:B------:R-:W-:Y:S05]  /*1b80*/  @!P2 BRA `(.L_x_877) ;  /* 0x000000400000a947 */ /* 0x000fea0003800000 */
[----:B-1----:R-:W-:-:S04]  /*1b90*/  LEA R2, P2, R243, c[0x0][0x368], 0x2 ;  /* 0x0000da00f3027a11 */ /* 0x002fc800078410ff */
[----:B------:R-:W-:-:S05]  /*1ba0*/  LEA.HI.X R3, R243, c[0x0][0x36c], R18, 0x2, P2 ;  /* 0x0000db00f3037a11 */ /* 0x000fca00010f1412 */
[----:B------:R1:W5:Y:S01]  /*1bb0*/  LDG.E R0, [R2.64] ;  /* 0x0000000602007981 */ /* 0x000362000c1e1900 */
[----:B------:R-:W-:Y:S05]  /*1bc0*/  BRA `(.L_x_878) ;  /* 0x0000005000007947 */ /* 0x000fea0003800000 */
.L_x_877:
[----:B------:R-:W-:Y:S01]  /*1bd0*/  MOV R0, c[0x0][0x1d0] ;  /* 0x0000740000007a02 */ /* 0x000fe20000000f00 */
[----:B------:R-:W-:Y:S05]  /*1be0*/  @!P0 BRA `(.L_x_878) ;  /* 0x0000003000008947 */ /* 0x000fea0003800000 */
[----:B-1----:R-:W2:Y:S04]  /*1bf0*/  LDG.E R4, [R2.64] ;  /* 0x0000000602047981 */ /* 0x002ea8000c1e1900 */
[----:B------:R-:W2:Y:S02]  /*1c00*/  LDG.E R0, [R2.64+0x4] ;  /* 0x0000040602007981 */ /* 0x000ea4000c1e1900 */
[----:B--2---:R-:W-:Y:S02]  /*1c10*/  IADD3 R0, -R4, R0, RZ ;  /* 0x0000000004007210 */ /* 0x004fe40007ffe1ff */
.L_x_878:
[----:B-1----:R-:W-:Y:S01]  /*1c20*/  IMAD.MOV.U32 R2, RZ, RZ, c[0x0][0x2c4] ;  /* 0x0000b100ff027624 */ /* 0x002fe200078e00ff */
[----:B------:R-:W-:Y:S01]  /*1c30*/  BSSY B0, `(.L_x_879) ;  /* 0x000003c000007945 */ /* 0x000fe20003800000 */
[----:B------:R-:W-:-:S02]  /*1c40*/  IMAD.SHL.U32 R233, R233, 0x80, RZ ;  /* 0x00000080e9e97824 */ /* 0x000fc400078e00ff */
[--C-:B-----5:R-:W-:Y:S01]  /*1c50*/  IMAD.IADD R230, R0, 0x1, -R9.reuse ;  /* 0x0000000100e67824 */ /* 0x120fe200078e0a09 */
[----:B------:R-:W-:Y:S01]  /*1c60*/  ISETP.NE.AND P2, PT, R2, 0x1, PT ;  /* 0x000000010200780c */ /* 0x000fe20003f45270 */
[----:B------:R-:W-:Y:S01]  /*1c70*/  IMAD.IADD R12, R10, 0x1, R9 ;  /* 0x000000010a0c7824 */ /* 0x000fe200078e0209 */
[----:B------:R-:W-:Y:S02]  /*1c80*/  IADD3 R2, R233, 0x7f, RZ ;  /* 0x0000007fe9027810 */ /* 0x000fe40007ffe0ff */
[----:B------:R-:W-:-:S03]  /*1c90*/  IADD3 R3, R230, 0x40, -R231 ;  /* 0x00000040e6037810 */ /* 0x000fc60007ffe8e7 */
[----:B------:R-:W-:-:S06]  /*1ca0*/  IMAD.MOV.U32 R0, RZ, RZ, R2 ;  /* 0x000000ffff007224 */ /* 0x000fcc00078e0002 */
[----:B------:R-:W-:Y:S01]  /*1cb0*/  @P2 IMAD.HI.U32 R4, R2, c[0x0][0x2c8], RZ ;  /* 0x0000b20002042a27 */ /* 0x000fe200078e00ff */
[----:B------:R-:W-:-:S04]  /*1cc0*/  IADD3 R2, R230, 0x3f, RZ ;  /* 0x0000003fe6027810 */ /* 0x000fc80007ffe0ff */
[----:B------:R-:W-:-:S05]  /*1cd0*/  @P2 SHF.R.U32.HI R0, RZ, c[0x0][0x2cc], R4 ;  /* 0x0000b300ff002a19 */ /* 0x000fca0000011604 */
[----:B------:R-:W-:Y:S01]  /*1ce0*/  IMAD.IADD R0, R3, 0x1, R0 ;  /* 0x0000000103007824 */ /* 0x000fe200078e0200 */
[----:B------:R-:W-:-:S04]  /*1cf0*/  SHF.R.S32.HI R3, RZ, 0x1f, R2 ;  /* 0x0000001fff037819 */ /* 0x000fc80000011402 */
[----:B------:R-:W-:Y:S02]  /*1d00*/  SHF.R.S32.HI R4, RZ, 0x1f, R0 ;  /* 0x0000001fff047819 */ /* 0x000fe40000011400 */
[----:B------:R-:W-:Y:S02]  /*1d10*/  LEA.HI R2, R3, R2, RZ, 0x6 ;  /* 0x0000000203027211 */ /* 0x000fe400078f30ff */
[----:B------:R-:W-:Y:S02]  /*1d20*/  LEA.HI R0, R4, R0, RZ, 0x6 ;  /* 0x0000000004007211 */ /* 0x000fe400078f30ff */
[----:B------:R-:W-:Y:S02]  /*1d30*/  SHF.R.S32.HI R2, RZ, 0x6, R2 ;  /* 0x00000006ff027819 */ /* 0x000fe40000011402 */
[----:B------:R-:W-:Y:S02]  /*1d40*/  SHF.R.S32.HI R0, RZ, 0x6, R0 ;  /* 0x00000006ff007819 */ /* 0x000fe40000011400 */
[----:B------:R-:W-:-:S02]  /*1d50*/  LOP3.LUT R3, R234, 0xff000000, RZ, 0xc0, !PT ;  /* 0xff000000ea037812 */ /* 0x000fc400078ec0ff */
[----:B------:R-:W-:Y:S01]  /*1d60*/  IMNMX R6, R2, R0, PT ;  /* 0x0000000002067217 */ /* 0x000fe20003800200 */
[----:B------:R-:W-:Y:S01]  /*1d70*/  IMAD.MOV.U32 R2, RZ, RZ, RZ ;  /* 0x000000ffff027224 */ /* 0x000fe200078e00ff */
[----:B------:R-:W-:Y:S02]  /*1d80*/  LOP3.LUT R4, R234, 0xff0000, RZ, 0xc0, !PT ;  /* 0x00ff0000ea047812 */ /* 0x000fe400078ec0ff */
[----:B------:R-:W-:Y:S02]  /*1d90*/  SHF.R.U32.HI R0, RZ, 0x8, R3 ;  /* 0x00000008ff007819 */ /* 0x000fe40000011603 */
[----:B------:R-:W-:Y:S02]  /*1da0*/  ISETP.GE.AND P3, PT, R6, 0x1, PT ;  /* 0x000000010600780c */ /* 0x000fe40003f66270 */
[----:B------:R-:W-:-:S04]  /*1db0*/  LEA.HI R0, R4, R0, RZ, 0x10 ;  /* 0x0000000004007211 */ /* 0x000fc800078f80ff */
        /* <DEDUP_REMOVED lines=35> */
.L_x_880:
[----:B------:R-:W-:Y:S05]  /*1ff0*/  BSYNC B0 ;  /* 0x0000000000007941 */ /* 0x000fea0003800000 */
.L_x_879:
        /* <DEDUP_REMOVED lines=62> */
[----:B------:R-:W-:Y:S01]  /*23e0*/  SHF.R.S32.HI R6, RZ, 0x1f, R12 ;  /* 0x0000001fff067819 */ /* 0x000fe2000001140c */
[----:B------:R-:W5:Y:S01]  /*23f0*/  S2R R7, SR_TID.X ;  /* 0x0000000000077919 */ /* 0x000f620000002100 */
[----:B------:R-:W-:Y:S01]  /*2400*/  ISETP.GE.AND P5, PT, R236, c[0x0][0x1d4], PT ;  /* 0x00007500ec007a0c */ /* 0x000fe20003fa6270 */
[----:B------:R-:W-:Y:S01]  /*2410*/  IMAD R0, R0, c[0x0][0x178], RZ ;  /* 0x00005e0000007a24 */ /* 0x000fe200078e02ff */
[----:B------:R-:W-:Y:S02]  /*2420*/  ISETP.GE.AND P6, PT, R239, c[0x0][0x198], PT ;  /* 0x00006600ef007a0c */ /* 0x000fe40003fc6270 */
[----:B------:R-:W-:Y:S01]  /*2430*/  IADD3 R68, R17, -0x1, RZ ;  /* 0xffffffff11447810 */ /* 0x000fe20007ffe0ff */
[----:B------:R-:W-:-:S02]  /*2440*/  IMAD R0, R8, c[0x0][0x17c], R0 ;  /* 0x00005f0008007a24 */ /* 0x000fc400078e0200 */
[----:B---3--:R-:W-:Y:S01]  /*2450*/  IMAD.WIDE.U32 R2, R8, c[0x0][0x178], RZ ;  /* 0x00005e0008027a25 */ /* 0x008fe200078e00ff */
[----:B------:R-:W-:Y:S02]  /*2460*/  SEL R8, R18, RZ, !P1 ;  /* 0x000000ff12087207 */ /* 0x000fe40004800000 */
[----:B-----5:R-:W-:Y:S01]  /*2470*/  SHF.R.S32.HI R16, RZ, 0x1f, R7 ;  /* 0x0000001fff107819 */ /* 0x020fe20000011407 */
[----:B------:R-:W-:Y:S02]  /*2480*/  IMAD.IADD R3, R3, 0x1, R0 ;  /* 0x0000000103037824 */ /* 0x000fe400078e0200 */
[----:B------:R-:W-:Y:S01]  /*2490*/  IMAD R9, R8, c[0x0][0x1c0], RZ ;  /* 0x0000700008097a24 */ /* 0x000fe200078e02ff */
[----:B------:R-:W-:-:S04]  /*24a0*/  LEA.HI R16, R16, R7, RZ, 0x3 ;  /* 0x0000000710107211 */ /* 0x000fc800078f18ff */
[----:B------:R-:W-:Y:S01]  /*24b0*/  SHF.R.S32.HI R16, RZ, 0x3, R16 ;  /* 0x00000003ff107819 */ /* 0x000fe20000011410 */
[----:B--2---:R-:W-:Y:S02]  /*24c0*/  IMAD.IADD R10, R4, 0x1, R233 ;  /* 0x00000001040a7824 */ /* 0x004fe400078e02e9 */
[----:B-1----:R-:W-:Y:S01]  /*24d0*/  IMAD.WIDE.U32 R4, R19, c[0x0][0x1b8], R2 ;  /* 0x00006e0013047a25 */ /* 0x002fe200078e0002 */
[----:B------:R-:W-:Y:S02]  /*24e0*/  IADD3 R2, P4, R16, R12, RZ ;  /* 0x0000000c10027210 */ /* 0x000fe40007f9e0ff */
[----:B------:R-:W-:Y:S01]  /*24f0*/  MOV R0, R10 ;  /* 0x0000000a00007202 */ /* 0x000fe20000000f00 */
[----:B------:R-:W-:Y:S01]  /*2500*/  @P2 IMAD.HI.U32 R7, R10, c[0x0][0x2c8], RZ ;  /* 0x0000b2000a072a27 */ /* 0x000fe200078e00ff */
[----:B------:R-:W-:Y:S02]  /*2510*/  SEL R3, R243, RZ, !P1 ;  /* 0x000000fff3037207 */ /* 0x000fe40004800000 */
[----:B------:R-:W-:Y:S01]  /*2520*/  LEA.HI.X.SX32 R8, R16, R6, 0x1, P4 ;  /* 0x0000000610087211 */ /* 0x000fe200020f0eff */
[----:B------:R-:W-:Y:S01]  /*2530*/  IMAD R5, R19, c[0x0][0x1bc], R5 ;  /* 0x00006f0013057a24 */ /* 0x000fe200078e0205 */
[----:B------:R-:W-:Y:S01]  /*2540*/  @P2 SHF.R.U32.HI R0, RZ, c[0x0][0x2cc], R7 ;  /* 0x0000b300ff002a19 */ /* 0x000fe20000011607 */
[C---:B------:R-:W-:Y:S01]  /*2550*/  IMAD R12, R3.reuse, c[0x0][0x1c4], R9 ;  /* 0x00007100030c7a24 */ /* 0x040fe200078e0209 */
[----:B------:R-:W-:Y:S01]  /*2560*/  ISETP.GE.AND P4, PT, R238, c[0x0][0x1d4], PT ;  /* 0x00007500ee007a0c */ /* 0x000fe20003f86270 */
[----:B------:R-:W-:Y:S01]  /*2570*/  IMAD.WIDE.U32 R4, R3, c[0x0][0x1c0], R4 ;  /* 0x0000700003047a25 */ /* 0x000fe200078e0004 */
[----:B------:R-:W-:-:S03]  /*2580*/  SHF.R.S32.HI R11, RZ, 0x1f, R0 ;  /* 0x0000001fff0b7819 */ /* 0x000fc60000011400 */
[C---:B------:R-:W-:Y:S02]  /*2590*/  IMAD R15, R8.reuse, c[0x0][0x1e0], RZ ;  /* 0x00007800080f7a24 */ /* 0x040fe400078e02ff */
[----:B------:R-:W-:Y:S02]  /*25a0*/  IMAD R14, R8, c[0x0][0x208], RZ ;  /* 0x00008200080e7a24 */ /* 0x000fe400078e02ff */
[----:B------:R-:W-:Y:S02]  /*25b0*/  IMAD.IADD R3, R5, 0x1, R12 ;  /* 0x0000000105037824 */ /* 0x000fe400078e020c */
[----:B------:R-:W-:-:S04]  /*25c0*/  IMAD.WIDE.U32 R6, R2, c[0x0][0x1e0], R236 ;  /* 0x0000780002067a25 */ /* 0x000fc800078e00ec */
[----:B------:R-:W-:-:S04]  /*25d0*/  IMAD.WIDE.U32 R8, R2, c[0x0][0x208], R236 ;  /* 0x0000820002087a25 */ /* 0x000fc800078e00ec */
[C---:B------:R-:W-:Y:S02]  /*25e0*/  IMAD R12, R2.reuse, c[0x0][0x1e4], R15 ;  /* 0x00007900020c7a24 */ /* 0x040fe400078e020f */
[----:B------:R-:W-:Y:S02]  /*25f0*/  IMAD R14, R2, c[0x0][0x20c], R14 ;  /* 0x00008300020e7a24 */ /* 0x000fe400078e020e */
[----:B------:R-:W-:Y:S01]  /*2600*/  IMAD R5, R11, c[0x0][0x1b0], RZ ;  /* 0x00006c000b057a24 */ /* 0x000fe200078e02ff */
[C---:B------:R-:W-:Y:S01]  /*2610*/  IADD3 R11, -R0.reuse, RZ, RZ ;  /* 0x000000ff000b7210 */ /* 0x040fe20007ffe1ff */
[----:B------:R-:W-:Y:S01]  /*2620*/  IMAD.MOV.U32 R2, RZ, RZ, R4 ;  /* 0x000000ffff027224 */ /* 0x000fe200078e0004 */
[----:B------:R-:W-:Y:S01]  /*2630*/  IADD3 R7, R7, R12, RZ ;  /* 0x0000000c07077210 */ /* 0x000fe20007ffe0ff */
[C---:B------:R-:W-:Y:S01]  /*2640*/  IMAD R4, R0.reuse, c[0x0][0x1b4], R5 ;  /* 0x00006d0000047a24 */ /* 0x040fe200078e0205 */
[----:B------:R-:W-:Y:S01]  /*2650*/  SEL R12, RZ, 0x1, P5 ;  /* 0x00000001ff0c7807 */ /* 0x000fe20002800000 */
[----:B------:R-:W-:-:S04]  /*2660*/  IMAD.WIDE.U32 R2, R0, c[0x0][0x1b0], R2 ;  /* 0x00006c0000027a25 */ /* 0x000fc800078e0002 */
[----:B------:R-:W-:Y:S01]  /*2670*/  IMAD R0, R11, c[0x0][0x2c4], R10 ;  /* 0x0000b1000b007a24 */ /* 0x000fe200078e020a */
[----:B------:R-:W-:Y:S01]  /*2680*/  IADD3 R3, R3, R4, RZ ;  /* 0x0000000403037210 */ /* 0x000fe20007ffe0ff */
[----:B------:R-:W-:Y:S01]  /*2690*/  IMAD.MOV.U32 R4, RZ, RZ, R8 ;  /* 0x000000ffff047224 */ /* 0x000fe200078e0008 */
[----:B------:R-:W-:Y:S01]  /*26a0*/  SEL R8, RZ, 0xffffffff, P4 ;  /* 0xffffffffff087807 */ /* 0x000fe20002000000 */
[----:B------:R-:W-:Y:S01]  /*26b0*/  IMAD.IADD R5, R9, 0x1, R14 ;  /* 0x0000000109057824 */ /* 0x000fe200078e020e */
[----:B------:R-:W-:Y:S02]  /*26c0*/  SHF.R.S32.HI R10, RZ, 0x1f, R0 ;  /* 0x0000001fff0a7819 */ /* 0x000fe40000011400 */
[----:B------:R-:W-:Y:S01]  /*26d0*/  SHF.L.U32 R11, R8, 0x1, RZ ;  /* 0x00000001080b7819 */ /* 0x000fe200000006ff */
[----:B------:R-:W-:-:S03]  /*26e0*/  IMAD.WIDE.U32 R8, R19, c[0x0][0x1e8], R6 ;  /* 0x00007a0013087a25 */ /* 0x000fc600078e0006 */
[----:B------:R-:W-:Y:S01]  /*26f0*/  LOP3.LUT R15, R11, 0x2, R12, 0xe2, !PT ;  /* 0x000000020b0f7812 */ /* 0x000fe200078ee20c */
[----:B------:R-:W-:Y:S02]  /*2700*/  IMAD R10, R10, c[0x0][0x1a8], RZ ;  /* 0x00006a000a0a7a24 */ /* 0x000fe400078e02ff */
[----:B------:R-:W-:-:S04]  /*2710*/  IMAD.WIDE.U32 R6, R0, c[0x0][0x1a8], R2 ;  /* 0x00006a0000067a25 */ /* 0x000fc800078e0002 */
[----:B------:R-:W-:Y:S01]  /*2720*/  IMAD R10, R0, c[0x0][0x1ac], R10 ;  /* 0x00006b00000a7a24 */ /* 0x000fe200078e020a */
[----:B----4-:R-:W-:Y:S01]  /*2730*/  @P3 SHF.R.S32.HI R0, RZ, 0x1f, R13 ;  /* 0x0000001fff003819 */ /* 0x010fe2000001140d */
[----:B------:R-:W-:Y:S01]  /*2740*/  @!P3 IMAD.MOV.U32 R0, RZ, RZ, R18 ;  /* 0x000000ffff00b224 */ /* 0x000fe200078e0012 */
[C---:B------:R-:W-:Y:S01]  /*2750*/  LEA R14, P1, R6.reuse, c[0x0][0x160], 0x1 ;  /* 0x00005800060e7a11 */ /* 0x040fe200078208ff */
[----:B------:R-:W-:Y:S01]  /*2760*/  IMAD.IADD R7, R7, 0x1, R10 ;  /* 0x0000000107077824 */ /* 0x000fe200078e020a */
[----:B------:R-:W-:Y:S01]  /*2770*/  @!P3 MOV R13, R243 ;  /* 0x000000f3000db202 */ /* 0x000fe20000000f00 */
[C---:B------:R-:W-:Y:S01]  /*2780*/  IMAD.WIDE.U32 R2, R19.reuse, c[0x0][0x210], R4 ;  /* 0x0000840013027a25 */ /* 0x040fe200078e0004 */
[----:B------:R-:W-:Y:S02]  /*2790*/  MOV R4, R8 ;  /* 0x0000000800047202 */ /* 0x000fe40000000f00 */
[----:B------:R-:W-:Y:S01]  /*27a0*/  LEA.HI.X R11, R6, c[0x0][0x164], R7, 0x1, P1 ;  /* 0x00005900060b7a11 */ /* 0x000fe200008f0c07 */
[C---:B------:R-:W-:Y:S01]  /*27b0*/  IMAD R5, R19.reuse, c[0x0][0x1ec], R9 ;  /* 0x00007b0013057a24 */ /* 0x040fe200078e0209 */
[----:B------:R-:W-:Y:S01]  /*27c0*/  SEL R6, R0, RZ, !P0 ;  /* 0x000000ff00067207 */ /* 0x000fe20004000000 */
[----:B------:R-:W-:Y:S01]  /*27d0*/  IMAD R3, R19, c[0x0][0x214], R3 ;  /* 0x0000850013037a24 */ /* 0x000fe200078e0203 */
[----:B------:R-:W-:Y:S01]  /*27e0*/  SEL R0, R13, RZ, !P0 ;  /* 0x000000ff0d007207 */ /* 0x000fe20004000000 */
[----:B------:R-:W-:Y:S01]  /*27f0*/  IMAD.IADD R9, R16, 0x1, R233 ;  /* 0x0000000110097824 */ /* 0x000fe200078e02e9 */
[----:B------:R-:W-:Y:S01]  /*2800*/  ISETP.GE.AND P3, PT, R239, c[0x0][0x1d4], PT ;  /* 0x00007500ef007a0c */ /* 0x000fe20003f66270 */
[----:B------:R-:W-:Y:S01]  /*2810*/  IMAD R8, R6, c[0x0][0x1f0], RZ ;  /* 0x00007c0006087a24 */ /* 0x000fe200078e02ff */
[----:B------:R-:W-:Y:S01]  /*2820*/  ISETP.GE.AND P1, PT, R236, c[0x0][0x198], PT ;  /* 0x00006600ec007a0c */ /* 0x000fe20003f26270 */
[----:B------:R-:W-:Y:S01]  /*2830*/  IMAD R7, R6, c[0x0][0x218], RZ ;  /* 0x0000860006077a24 */ /* 0x000fe200078e02ff */
[----:B------:R-:W-:Y:S01]  /*2840*/  ISETP.GE.AND P0, PT, R238, c[0x0][0x198], PT ;  /* 0x00006600ee007a0c */ /* 0x000fe20003f06270 */
[C---:B------:R-:W-:Y:S01]  /*2850*/  IMAD R8, R0.reuse, c[0x0][0x1f4], R8 ;  /* 0x00007d0000087a24 */ /* 0x040fe200078e0208 */
[----:B------:R-:W-:Y:S01]  /*2860*/  SEL R6, RZ, 0x4, P3 ;  /* 0x00000004ff067807 */ /* 0x000fe20001800000 */
[C---:B------:R-:W-:Y:S01]  /*2870*/  IMAD R7, R0.reuse, c[0x0][0x21c], R7 ;  /* 0x0000870000077a24 */ /* 0x040fe200078e0207 */
[----:B------:R-:W-:Y:S01]  /*2880*/  P2R R13, PR, RZ, 0x2 ;  /* 0x00000002ff0d7803 */ /* 0x000fe20000000000 */
[----:B------:R-:W-:Y:S01]  /*2890*/  IMAD.WIDE.U32 R220, R0, c[0x0][0x1f0], R4 ;  /* 0x00007c0000dc7a25 */ /* 0x000fe200078e0004 */
[----:B------:R-:W-:-:S02]  /*28a0*/  P2R R12, PR, RZ, 0x1 ;  /* 0x00000001ff0c7803 */ /* 0x000fc40000000000 */
[----:B------:R-:W-:Y:S01]  /*28b0*/  LOP3.LUT R15, R15, R6, RZ, 0xfc, !PT ;  /* 0x000000060f0f7212 */ /* 0x000fe200078efcff */
[----:B------:R-:W-:Y:S01]  /*28c0*/  IMAD.WIDE.U32 R222, R0, c[0x0][0x218], R2 ;  /* 0x0000860000de7a25 */ /* 0x000fe200078e0002 */
[----:B------:R-:W-:-:S04]  /*28d0*/  IADD3 R219, R221, R8, RZ ;  /* 0x00000008dddb7210 */ /* 0x000fc80007ffe0ff */
[----:B------:R-:W-:Y:S01]  /*28e0*/  IADD3 R224, R223, R7, RZ ;  /* 0x00000007dfe07210 */ /* 0x000fe20007ffe0ff */
[----:B------:R-:W-:Y:S05]  /*28f0*/  BRA.DIV ~URZ, `(.L_x_882) ;  /* 0x0000e5627f007947 */ /* 0x000fea000b800000 */
[----:B------:R1:W2:Y:S02]  /*2900*/  SHFL.IDX PT, R8, R11, RZ, 0x181f ;  /* 0x00181fff0b087589 */ /* 0x0002a400000e0000 */
.L_x_967:
[----:B------:R-:W-:Y:S05]  /*2910*/  BRA.DIV ~URZ, `(.L_x_883) ;  /* 0x0000e5b27f007947 */ /* 0x000fea000b800000 */
[----:B------:R3:W4:Y:S02]  /*2920*/  SHFL.IDX PT, R0, R14, RZ, 0x181f ;  /* 0x00181fff0e007589 */ /* 0x00072400000e0000 */
.L_x_968:
[----:B------:R-:W-:Y:S01]  /*2930*/  IMAD R10, R231, c[0x0][0x2c4], RZ ;  /* 0x0000b100e70a7a24 */ /* 0x000fe200078e02ff */
[----:B------:R-:W-:Y:S04]  /*2940*/  BSSY B0, `(.L_x_884) ;  /* 0x0000013000007945 */ /* 0x000fe80003800000 */
[----:B------:R-:W-:-:S13]  /*2950*/  ISETP.GE.AND P0, PT, R9, R10, PT ;  /* 0x0000000a0900720c */ /* 0x000fda0003f06270 */
[----:B------:R-:W-:Y:S05]  /*2960*/  @P0 BRA `(.L_x_885) ;  /* 0x0000010000000947 */ /* 0x000fea0003800000 */
[----:B------:R-:W5:Y:S04]  /*2970*/  LDL R2, [R1+0x14] ;  /* 0x0000140001027983 */ /* 0x000f680000100800 */
[----:B---3--:R-:W3:Y:S01]  /*2980*/  LDL R16, [R1+0x10] ;  /* 0x0000100001107983 */ /* 0x008ee20000100800 */
[----:B----4-:R-:W-:Y:S02]  /*2990*/  LEA R6, P0, R236, R0, 0x1 ;  /* 0x00000000ec067211 */ /* 0x010fe400078008ff */
[----:B------:R-:W-:Y:S02]  /*29a0*/  ISETP.NE.AND P1, PT, R12, RZ, PT ;  /* 0x000000ff0c00720c */ /* 0x000fe40003f25270 */
[----:B--2---:R-:W-:Y:S02]  /*29b0*/  LEA.HI.X R7, R236, R8, R237, 0x1, P0 ;  /* 0x00000008ec077211 */ /* 0x004fe400000f0ced */
[----:B------:R-:W-:-:S04]  /*29c0*/  LEA R4, P0, R238, R0, 0x1 ;  /* 0x00000000ee047211 */ /* 0x000fc800078008ff */
[----:B-----5:R-:W-:Y:S02]  /*29d0*/  LEA.HI.X R5, R238, R8, R2, 0x1, P0 ;  /* 0x00000008ee057211 */ /* 0x020fe400000f0c02 */
[----:B------:R-:W-:-:S04]  /*29e0*/  LEA R2, P0, R239, R0, 0x1 ;  /* 0x00000000ef027211 */ /* 0x000fc800078008ff */
[----:B---3--:R-:W-:Y:S02]  /*29f0*/  LEA.HI.X R3, R239, R8, R16, 0x1, P0 ;  /* 0x00000008ef037211 */ /* 0x008fe400000f0c10 */
[----:B------:R-:W-:-:S13]  /*2a00*/  ISETP.NE.AND P0, PT, R13, RZ, PT ;  /* 0x000000ff0d00720c */ /* 0x000fda0003f05270 */
[----:B------:R-:W-:Y:S01]  /*2a10*/  @!PT LDS RZ, [RZ] ;  /* 0x00000000fffff984 */ /* 0x000fe20000000800 */
[----:B------:R-:W-:Y:S01]  /*2a20*/  @!PT LDS RZ, [RZ] ;  /* 0x00000000fffff984 */ /* 0x000fe20000000800 */
[----:B------:R-:W-:Y:S01]  /*2a30*/  @!PT LDS RZ, [RZ] ;  /* 0x00000000fffff984 */ /* 0x000fe20000000800 */
[----:B------:R2:W-:Y:S04]  /*2a40*/  LDGSTS.E.BYPASS.LTC128B.128 [R207+0xc100], [R6.64], !P0 ;  /* 0x0c10000006cf7fae */ /* 0x0005e8000c101d46 */
[----:B------:R2:W-:Y:S04]  /*2a50*/  LDGSTS.E.BYPASS.LTC128B.128 [R207+0x10100], [R4.64], !P1 ;  /* 0x1010000004cf7fae */ /* 0x0005e8000c901d46 */
[----:B------:R2:W-:Y:S02]  /*2a60*/  LDGSTS.E.BYPASS.LTC128B.128 [R207+0x14100], [R2.64], !P6 ;  /* 0x1410000002cf7fae */ /* 0x0005e4000f101d46 */
.L_x_885:
[----:B------:R-:W-:Y:S05]  /*2a70*/  BSYNC B0 ;  /* 0x0000000000007941 */ /* 0x000fea0003800000 */
.L_x_884:
[----:B------:R-:W-:Y:S05]  /*2a80*/  BRA.DIV ~URZ, `(.L_x_886) ;  /* 0x0000e4a27f007947 */ /* 0x000fea000b800000 */
[----:B--2---:R2:W1:Y:S04]  /*2a90*/  SHFL.IDX PT, R8, R11, 0x1, 0x181f ;  /* 0x00381f000b087f89 */ /* 0x00446800000e0000 */
[----:B----4-:R2:W4:Y:S02]  /*2aa0*/  SHFL.IDX PT, R0, R14, 0x1, 0x181f ;  /* 0x00381f000e007f89 */ /* 0x01052400000e0000 */
.L_x_969:
[----:B------:R-:W-:Y:S01]  /*2ab0*/  IADD3 R2, R9, 0x20, RZ ;  /* 0x0000002009027810 */ /* 0x000fe20007ffe0ff */
[----:B------:R-:W-:Y:S03]  /*2ac0*/  BSSY B0, `(.L_x_887) ;  /* 0x0000013000007945 */ /* 0x000fe60003800000 */
[----:B------:R-:W-:-:S13]  /*2ad0*/  ISETP.GE.AND P0, PT, R2, R10, PT ;  /* 0x0000000a0200720c */ /* 0x000fda0003f06270 */
[----:B------:R-:W-:Y:S05]  /*2ae0*/  @P0 BRA `(.L_x_888) ;  /* 0x0000010000000947 */ /* 0x000fea0003800000 */
[----:B------:R-:W5:Y:S04]  /*2af0*/  LDL R3, [R1+0x14] ;  /* 0x0000140001037983 */ /* 0x000f680000100800 */
[----:B--2---:R-:W2:Y:S01]  /*2b00*/  LDL R16, [R1+0x10] ;  /* 0x0000100001107983 */ /* 0x004ea20000100800 */
[----:B----4-:R-:W-:Y:S02]  /*2b10*/  LEA R6, P0, R236, R0, 0x1 ;  /* 0x00000000ec067211 */ /* 0x010fe400078008ff */
[----:B------:R-:W-:Y:S02]  /*2b20*/  ISETP.NE.AND P1, PT, R12, RZ, PT ;  /* 0x000000ff0c00720c */ /* 0x000fe40003f25270 */
[----:B-1----:R-:W-:Y:S02]  /*2b30*/  LEA.HI.X R7, R236, R8, R237, 0x1, P0 ;  /* 0x00000008ec077211 */ /* 0x002fe400000f0ced */
[----:B------:R-:W-:-:S04]  /*2b40*/  LEA R4, P0, R238, R0, 0x1 ;  /* 0x00000000ee047211 */ /* 0x000fc800078008ff */
[----:B-----5:R-:W-:Y:S02]  /*2b50*/  LEA.HI.X R5, R238, R8, R3, 0x1, P0 ;  /* 0x00000008ee057211 */ /* 0x020fe400000f0c03 */
[----:B------:R-:W-:-:S04]  /*2b60*/  LEA R2, P0, R239, R0, 0x1 ;  /* 0x00000000ef027211 */ /* 0x000fc800078008ff */
[----:B--2---:R-:W-:Y:S02]  /*2b70*/  LEA.HI.X R3, R239, R8, R16, 0x1, P0 ;  /* 0x00000008ef037211 */ /* 0x004fe400000f0c10 */
[----:B------:R-:W-:-:S13]  /*2b80*/  ISETP.NE.AND P0, PT, R13, RZ, PT ;  /* 0x000000ff0d00720c */ /* 0x000fda0003f05270 */
[----:B------:R-:W-:Y:S01]  /*2b90*/  @!PT LDS RZ, [RZ] ;  /* 0x00000000fffff984 */ /* 0x000fe20000000800 */
[----:B------:R-:W-:Y:S01]  /*2ba0*/  @!PT LDS RZ, [RZ] ;  /* 0x00000000fffff984 */ /* 0x000fe20000000800 */
[----:B------:R-:W-:Y:S01]  /*2bb0*/  @!PT LDS RZ, [RZ] ;  /* 0x00000000fffff984 */ /* 0x000fe20000000800 */
[----:B------:R1:W-:Y:S04]  /*2bc0*/  LDGSTS.E.BYPASS.LTC128B.128 [R207+0xd100], [R6.64], !P0 ;  /* 0x0d10000006cf7fae */ /* 0x0003e8000c101d46 */
[----:B------:R1:W-:Y:S04]  /*2bd0*/  LDGSTS.E.BYPASS.LTC128B.128 [R207+0x11100], [R4.64], !P1 ;  /* 0x1110000004cf7fae */ /* 0x0003e8000c901d46 */
[----:B------:R1:W-:Y:S02]  /*2be0*/  LDGSTS.E.BYPASS.LTC128B.128 [R207+0x15100], [R2.64], !P6 ;  /* 0x1510000002cf7fae */ /* 0x0003e4000f101d46 */
.L_x_888:
[----:B------:R-:W-:Y:S05]  /*2bf0*/  BSYNC B0 ;  /* 0x0000000000007941 */ /* 0x000fea0003800000 */
.L_x_887:
[----:B------:R-:W-:Y:S05]  /*2c00*/  BRA.DIV ~URZ, `(.L_x_889) ;  /* 0x0000e3e27f007947 */ /* 0x000fea000b800000 */
[----:B-1----:R1:W2:Y:S02]  /*2c10*/  SHFL.IDX PT, R8, R11, 0x2, 0x181f ;  /* 0x00581f000b087f89 */ /* 0x0022a400000e0000 */
.L_x_970:
[----:B------:R-:W-:Y:S05]  /*2c20*/  BRA.DIV ~URZ, `(.L_x_890) ;  /* 0x0000e4327f007947 */ /* 0x000fea000b800000 */
[----:B----4-:R4:W1:Y:S02]  /*2c30*/  SHFL.IDX PT, R0, R14, 0x2, 0x181f ;  /* 0x00581f000e007f89 */ /* 0x01086400000e0000 */
.L_x_971:
[----:B------:R-:W-:Y:S01]  /*2c40*/  IADD3 R2, R9, 0x40, RZ ;  /* 0x0000004009027810 */ /* 0x000fe20007ffe0ff */
[----:B------:R-:W-:Y:S03]  /*2c50*/  BSSY B0, `(.L_x_891) ;  /* 0x0000013000007945 */ /* 0x000fe60003800000 */
[----:B------:R-:W-:-:S13]  /*2c60*/  ISETP.GE.AND P0, PT, R2, R10, PT ;  /* 0x0000000a0200720c */ /* 0x000fda0003f06270 */
[----:B------:R-:W-:Y:S05]  /*2c70*/  @P0 BRA `(.L_x_892) ;  /* 0x0000010000000947 */ /* 0x000fea0003800000 */
[----:B------:R-:W5:Y:S04]  /*2c80*/  LDL R3, [R1+0x14] ;  /* 0x0000140001037983 */ /* 0x000f680000100800 */
[----:B---3--:R-:W3:Y:S01]  /*2c90*/  LDL R16, [R1+0x10] ;  /* 0x0000100001107983 */ /* 0x008ee20000100800 */
[----:B-1----:R-:W-:Y:S02]  /*2ca0*/  LEA R6, P0, R236, R0, 0x1 ;  /* 0x00000000ec067211 */ /* 0x002fe400078008ff */
        /* <DEDUP_REMOVED lines=13> */
.L_x_892:
[----:B------:R-:W-:Y:S05]  /*2d80*/  BSYNC B0 ;  /* 0x0000000000007941 */ /* 0x000fea0003800000 */
.L_x_891:
[----:B------:R-:W-:Y:S05]  /*2d90*/  BRA.DIV ~URZ, `(.L_x_893) ;  /* 0x0000e3227f007947 */ /* 0x000fea000b800000 */
[----:B-1----:R1:W3:Y:S04]  /*2da0*/  SHFL.IDX PT, R6, R11, 0x3, 0x181f ;  /* 0x00781f000b067f89 */ /* 0x0022e800000e0000 */
[----:B------:R1:W4:Y:S02]  /*2db0*/  SHFL.IDX PT, R0, R14, 0x3, 0x181f ;  /* 0x00781f000e007f89 */ /* 0x00032400000e0000 */
.L_x_972:
[----:B--2---:R-:W2:Y:S04]  /*2dc0*/  LDL R8, [R1+0x14] ;  /* 0x0000140001087983 */ /* 0x004ea80000100800 */
[----:B----4-:R-:W4:Y:S01]  /*2dd0*/  LDL R16, [R1+0x10] ;  /* 0x0000100001107983 */ /* 0x010f220000100800 */
[----:B------:R-:W-:Y:S01]  /*2de0*/  IADD3 R2, R9, 0x60, RZ ;  /* 0x0000006009027810 */ /* 0x000fe20007ffe0ff */
[----:B------:R-:W-:Y:S01]  /*2df0*/  IMAD R100, R68, -0x40, R230 ;  /* 0xffffffc044647824 */ /* 0x000fe200078e02e6 */
[----:B-1-3--:R-:W-:Y:S01]  /*2e00*/  P2R R14, PR, RZ, 0x4 ;  /* 0x00000004ff0e7803 */ /* 0x00afe20000000000 */
[----:B------:R-:W1:Y:S01]  /*2e10*/  S2R R7, SR_TID.X ;  /* 0x0000000000077919 */ /* 0x000e620000002100 */
[----:B------:R-:W-:-:S02]  /*2e20*/  ISETP.GE.AND P1, PT, R2, R10, PT ;  /* 0x0000000a0200720c */ /* 0x000fc40003f26270 */
[----:B------:R-:W-:Y:S01]  /*2e30*/  ISETP.NE.AND P2, PT, R12, RZ, PT ;  /* 0x000000ff0c00720c */ /* 0x000fe20003f45270 */
[----:B------:R3:W5:Y:S10]  /*2e40*/  LDL R208, [R1+0x8] ;  /* 0x0000080001d07983 */ /* 0x0007740000100800 */
[----:B------:R-:W-:-:S04]  /*2e50*/  @!P1 LEA R4, P0, R236, R0, 0x1 ;  /* 0x00000000ec049211 */ /* 0x000fc800078008ff */
[----:B------:R-:W-:Y:S02]  /*2e60*/  @!P1 LEA.HI.X R5, R236, R6, R237, 0x1, P0 ;  /* 0x00000006ec059211 */ /* 0x000fe400000f0ced */
[----:B------:R-:W-:Y:S02]  /*2e70*/  @!P1 LEA R2, P0, R238, R0, 0x1 ;  /* 0x00000000ee029211 */ /* 0x000fe400078008ff */
[----:B-1----:R-:W-:-:S04]  /*2e80*/  SHF.R.S32.HI R11, RZ, 0x1f, R7 ;  /* 0x0000001fff0b7819 */ /* 0x002fc80000011407 */
[----:B------:R-:W-:Y:S02]  /*2e90*/  LEA.HI R11, R11, R7, RZ, 0x3 ;  /* 0x000000070b0b7211 */ /* 0x000fe400078f18ff */
[----:B------:R-:W-:Y:S02]  /*2ea0*/  SHF.R.S32.HI R7, RZ, 0x1f, R68 ;  /* 0x0000001fff077819 */ /* 0x000fe40000011444 */
[----:B------:R-:W-:Y:S02]  /*2eb0*/  SHF.R.S32.HI R11, RZ, 0x3, R11 ;  /* 0x00000003ff0b7819 */ /* 0x000fe4000001140b */
[----:B--2---:R-:W-:Y:S01]  /*2ec0*/  @!P1 LEA.HI.X R3, R238, R6, R8, 0x1, P0 ;  /* 0x00000006ee039211 */ /* 0x004fe200000f0c08 */
[----:B------:R-:W-:Y:S01]  /*2ed0*/  IMAD R8, R7, c[0x0][0x1e0], RZ ;  /* 0x0000780007087a24 */ /* 0x000fe200078e02ff */
[----:B------:R-:W-:-:S13]  /*2ee0*/  ISETP.NE.AND P0, PT, R13, RZ, PT ;  /* 0x000000ff0d00720c */ /* 0x000fda0003f05270 */
[----:B------:R-:W-:Y:S01]  /*2ef0*/  @!PT LDS RZ, [RZ] ;  /* 0x00000000fffff984 */ /* 0x000fe20000000800 */
[----:B------:R-:W-:Y:S01]  /*2f00*/  @!PT LDS RZ, [RZ] ;  /* 0x00000000fffff984 */ /* 0x000fe20000000800 */
[----:B------:R-:W-:Y:S01]  /*2f10*/  @!PT LDS RZ, [RZ] ;  /* 0x00000000fffff984 */ /* 0x000fe20000000800 */
[----:B------:R1:W-:Y:S04]  /*2f20*/  @!P1 LDGSTS.E.BYPASS.LTC128B.128 [R207+0xf100], [R4.64], !P0 ;  /* 0x0f10000004cf9fae */ /* 0x0003e8000c101d46 */
[----:B------:R2:W-:Y:S01]  /*2f30*/  @!P1 LDGSTS.E.BYPASS.LTC128B.128 [R207+0x13100], [R2.64], !P2 ;  /* 0x1310000002cf9fae */ /* 0x0005e2000d101d46 */
[----:B-1----:R-:W-:Y:S01]  /*2f40*/  IMAD.IADD R4, R230, 0x1, -R11 ;  /* 0x00000001e6047824 */ /* 0x002fe200078e0a0b */
[----:B--2---:R-:W-:-:S03]  /*2f50*/  @!P1 LEA R2, P0, R239, R0, 0x1 ;  /* 0x00000000ef029211 */ /* 0x004fc600078008ff */
[C---:B------:R-:W-:Y:S02]  /*2f60*/  IMAD R0, R68.reuse, -0x40, R4 ;  /* 0xffffffc044007824 */ /* 0x040fe400078e0204 */
[----:B------:R-:W-:Y:S01]  /*2f70*/  IMAD.WIDE.U32 R4, R68, c[0x0][0x1e0], RZ ;  /* 0x0000780044047a25 */ /* 0x000fe200078e00ff */
[----:B----4-:R-:W-:Y:S02]  /*2f80*/  @!P1 LEA.HI.X R3, R239, R6, R16, 0x1, P0 ;  /* 0x00000006ef039211 */ /* 0x010fe400000f0c10 */
[----:B------:R-:W-:Y:S01]  /*2f90*/  ISETP.GE.AND P0, PT, R0, 0x1, PT ;  /* 0x000000010000780c */ /* 0x000fe20003f06270 */
[----:B------:R-:W-:Y:S02]  /*2fa0*/  IMAD R6, R68, c[0x0][0x1e4], R8 ;  /* 0x0000790044067a24 */ /* 0x000fe400078e0208 */
[----:B------:R1:W-:Y:S01]  /*2fb0*/  @!P1 LDGSTS.E.BYPASS.LTC128B.128 [R207+0x17100], [R2.64], !P6 ;  /* 0x1710000002cf9fae */ /* 0x0003e2000f101d46 */
[----:B------:R-:W-:Y:S02]  /*2fc0*/  ISETP.GE.AND P6, PT, R0, 0x21, PT ;  /* 0x000000210000780c */ /* 0x000fe40003fc6270 */
[----:B------:R-:W-:Y:S01]  /*2fd0*/  LEA R0, P1, R4, R220, 0x6 ;  /* 0x000000dc04007211 */ /* 0x000fe200078230ff */
[----:B------:R-:W0:Y:S01]  /*2fe0*/  LDGDEPBAR ;  /* 0x00000000000079af */ /* 0x000e220000000000 */
[----:B------:R-:W-:Y:S03]  /*2ff0*/  WARPSYNC 0xffffffff ;  /* 0xffffffff00007948 */ /* 0x000fe60003800000 */
[----:B------:R-:W-:Y:S01]  /*3000*/  BAR.SYNC.DEFER_BLOCKING 0x0 ;  /* 0x0000000000007b1d */ /* 0x000fe20000010000 */
[----:B-1----:R-:W-:Y:S01]  /*3010*/  IMAD.IADD R2, R5, 0x1, R6 ;  /* 0x0000000105027824 */ /* 0x002fe200078e0206 */
[----:B------:R-:W-:-:S04]  /*3020*/  MOV R3, 0x20 ;  /* 0x0000002000037802 */ /* 0x000fc80000000f00 */
[----:B------:R-:W-:Y:S01]  /*3030*/  LEA.HI.X R2, R4, R219, R2, 0x6, P1 ;  /* 0x000000db04027211 */ /* 0x000fe200008f3402 */
[----:B------:R-:W-:Y:S01]  /*3040*/  IMAD.WIDE.U32 R8, R3, c[0x0][0x1e0], RZ ;  /* 0x0000780003087a25 */ /* 0x000fe200078e00ff */
[----:B------:R-:W-:-:S03]  /*3050*/  @P0 LEA R4, P1, R0, c[0x0][0x1c8], 0x1 ;  /* 0x0000720000040a11 */ /* 0x000fc600078208ff */
[----:B------:R-:W-:Y:S01]  /*3060*/  IMAD R3, R3, c[0x0][0x1e4], RZ ;  /* 0x0000790003037a24 */ /* 0x000fe200078e02ff */
[C---:B------:R-:W-:Y:S02]  /*3070*/  @P0 LEA.HI.X R5, R0.reuse, c[0x0][0x1cc], R2, 0x1, P1 ;  /* 0x0000730000050a11 */ /* 0x040fe400008f0c02 */
[----:B------:R-:W-:-:S03]  /*3080*/  @P6 IADD3 R0, P1, R0, R8, RZ ;  /* 0x0000000800006210 */ /* 0x000fc60007f3e0ff */
[----:B------:R-:W-:Y:S01]  /*3090*/  @!PT LDS RZ, [RZ] ;  /* 0x00000000fffff984 */ /* 0x000fe20000000800 */
[----:B------:R-:W-:Y:S01]  /*30a0*/  @!PT LDS RZ, [RZ] ;  /* 0x00000000fffff984 */ /* 0x000fe20000000800 */
[----:B------:R-:W-:Y:S01]  /*30b0*/  @!PT LDS RZ, [RZ] ;  /* 0x00000000fffff984 */ /* 0x000fe20000000800 */
[----:B------:R1:W-:Y:S01]  /*30c0*/  @P0 LDGSTS.E.BYPASS.LTC128B.128 [R207+0x6100], [R4.64], !P5 ;  /* 0x0610000004cf0fae */ /* 0x0003e2000e901d46 */
[----:B------:R-:W-:Y:S02]  /*30d0*/  @P6 IADD3.X R3, R2, R9, R3, P1, !PT ;  /* 0x0000000902036210 */ /* 0x000fe40000ffe403 */
[C---:B------:R-:W-:Y:S01]  /*30e0*/  @P6 LEA R2, P1, R0.reuse, c[0x0][0x1c8], 0x1 ;  /* 0x0000720000026a11 */ /* 0x040fe200078208ff */
[----:B------:R1:W-:Y:S03]  /*30f0*/  @P0 LDGSTS.E.BYPASS.LTC128B.128 [R207+0x8100], [R4.64+0x80], !P4 ;  /* 0x0810008004cf0fae */ /* 0x0003e6000e101d46 */
[----:B------:R-:W-:Y:S01]  /*3100*/  @P6 LEA.HI.X R3, R0, c[0x0][0x1cc], R3, 0x1, P1 ;  /* 0x0000730000036a11 */ /* 0x000fe200008f0c03 */
[----:B------:R1:W-:Y:S01]  /*3110*/  @P0 LDGSTS.E.BYPASS.LTC128B.128 [R207+0xa100], [R4.64+0x100], !P3 ;  /* 0x0a10010004cf0fae */ /* 0x0003e2000d901d46 */
[----:B------:R-:W-:-:S03]  /*3120*/  IMAD R0, R7, c[0x0][0x208], RZ ;  /* 0x0000820007007a24 */ /* 0x000fc600078e02ff */
[----:B------:R2:W-:Y:S01]  /*3130*/  @P6 LDGSTS.E.BYPASS.LTC128B.128 [R207+0x7100], [R2.64], !P5 ;  /* 0x0710000002cf6fae */ /* 0x0005e2000e901d46 */
[----:B------:R-:W-:-:S03]  /*3140*/  IMAD R6, R68, c[0x0][0x20c], R0 ;  /* 0x0000830044067a24 */ /* 0x000fc600078e0200 */
[----:B------:R2:W-:Y:S04]  /*3150*/  @P6 LDGSTS.E.BYPASS.LTC128B.128 [R207+0x9100], [R2.64+0x80], !P4 ;  /* 0x0910008002cf6fae */ /* 0x0005e8000e101d46 */
[----:B------:R2:W-:Y:S04]  /*3160*/  @P6 LDGSTS.E.BYPASS.LTC128B.128 [R207+0xb100], [R2.64+0x100], !P3 ;  /* 0x0b10010002cf6fae */ /* 0x0005e8000d901d46 */
[----:B------:R-:W0:Y:S01]  /*3170*/  LDGDEPBAR ;  /* 0x00000000000079af */ /* 0x000e220000000000 */
[----:B-1----:R-:W-:-:S05]  /*3180*/  IMAD.WIDE.U32 R4, R68, c[0x0][0x208], RZ ;  /* 0x0000820044047a25 */ /* 0x002fca00078e00ff */
[----:B------:R-:W-:Y:S02]  /*3190*/  LEA R0, P1, R4, R222, 0x6 ;  /* 0x000000de04007211 */ /* 0x000fe400078230ff */
[----:B--2---:R-:W-:Y:S01]  /*31a0*/  IADD3 R3, R5, R6, RZ ;  /* 0x0000000605037210 */ /* 0x004fe20007ffe0ff */
[----:B------:R-:W-:-:S04]  /*31b0*/  DEPBAR.LE SB0, 0x1 ;  /* 0x000080400000791a */ /* 0x000fc80000000000 */
[----:B------:R-:W-:-:S04]  /*31c0*/  DEPBAR.LE SB0, 0x0 ;  /* 0x000080000000791a */ /* 0x000fc80000000000 */
[----:B------:R-:W-:Y:S01]  /*31d0*/  BAR.SYNC.DEFER_BLOCKING 0x0 ;  /* 0x0000000000007b1d */ /* 0x000fe20000010000 */
[----:B------:R-:W-:Y:S01]  /*31e0*/  LEA R2, P0, R0, c[0x0][0x1f8], 0x1 ;  /* 0x00007e0000027a11 */ /* 0x000fe200078008ff */
[----:B------:R-:W-:Y:S01]  /*31f0*/  IMAD.MOV.U32 R5, RZ, RZ, c[0x0][0x208] ;  /* 0x00008200ff057624 */ /* 0x000fe200078e00ff */
[----:B------:R-:W-:Y:S02]  /*3200*/  LEA.HI.X R3, R4, R224, R3, 0x6, P1 ;  /* 0x000000e004037211 */ /* 0x000fe400008f3403 */
[----:B------:R-:W-:Y:S02]  /*3210*/  LOP3.LUT R4, R15, 0x1, RZ, 0xc0, !PT ;  /* 0x000000010f047812 */ /* 0x000fe400078ec0ff */
[----:B------:R-:W-:Y:S01]  /*3220*/  LEA.HI.X R3, R0, c[0x0][0x1fc], R3, 0x1, P0 ;  /* 0x00007f0000037a11 */ /* 0x000fe200000f0c03 */
[----:B------:R-:W-:Y:S01]  /*3230*/  IMAD.IADD R0, R100, 0x1, -R11 ;  /* 0x0000000164007824 */ /* 0x000fe200078e0a0b */
[----:B------:R-:W-:Y:S02]  /*3240*/  MOV R6, c[0x0][0x20c] ;  /* 0x0000830000067a02 */ /* 0x000fe40000000f00 */
[----:B------:R-:W-:-:S02]  /*3250*/  LEA R12, P0, R5, R2, 0x6 ;  /* 0x00000002050c7211 */ /* 0x000fc400078030ff */
[----:B------:R-:W-:Y:S02]  /*3260*/  ISETP.NE.U32.AND P6, PT, R4, 0x1, PT ;  /* 0x000000010400780c */ /* 0x000fe40003fc5070 */
[----:B------:R-:W-:Y:S02]  /*3270*/  LEA.HI.X R13, R5, R3, R6, 0x6, P0 ;  /* 0x00000003050d7211 */ /* 0x000fe400000f3406 */
[----:B------:R-:W-:Y:S01]  /*3280*/  ISETP.LT.OR P0, PT, R0, 0x1, P6 ;  /* 0x000000010000780c */ /* 0x000fe20003701670 */
[----:B------:R-:W-:Y:S04]  /*3290*/  LDSM.16.M88.4 R8, [R191] ;  /* 0x00000000bf08783b */ /* 0x000fe80000000200 */
[----:B------:R-:W1:Y:S01]  /*32a0*/  LDSM.16.M88.4 R20, [R184] ;  /* 0x00000000b814783b */ /* 0x000e620000000200 */
[----:B------:R-:W-:-:S03]  /*32b0*/  LOP3.LUT P1, RZ, R15, 0x2, RZ, 0xc0, !PT ;  /* 0x000000020fff7812 */ /* 0x000fc6000782c0ff */
[----:B------:R-:W2:Y:S04]  /*32c0*/  LDSM.16.M88.4 R16, [R184+0x800] ;  /* 0x00080000b810783b */ /* 0x000ea80000000200 */
[----:B------:R-:W4:Y:S04]  /*32d0*/  LDSM.16.M88.4 R24, [R184+0x1000] ;  /* 0x00100000b818783b */ /* 0x000f280000000200 */
[----:B------:R-:W1:Y:S04]  /*32e0*/  LDSM.16.M88.4 R32, [R184+0x1800] ;  /* 0x00180000b820783b */ /* 0x000e680000000200 */
[----:B------:R-:W-:Y:S04]  /*32f0*/  LDSM.16.M88.4 R4, [R192] ;  /* 0x00000000c004783b */ /* 0x000fe80000000200 */
[----:B------:R-:W2:Y:S04]  /*3300*/  LDSM.16.M88.4 R48, [R195] ;  /* 0x00000000c330783b */ /* 0x000ea80000000200 */
[----:B------:R-:W2:Y:S04]  /*3310*/  LDSM.16.M88.4 R56, [R206] ;  /* 0x00000000ce38783b */ /* 0x000ea80000000200 */
[----:B------:R-:W2:Y:S04]  /*3320*/  LDSM.16.M88.4 R60, [R205] ;  /* 0x00000000cd3c783b */ /* 0x000ea80000000200 */
[----:B------:R-:W2:Y:S04]  /*3330*/  LDSM.16.M88.4 R76, [R204] ;  /* 0x00000000cc4c783b */ /* 0x000ea80000000200 */
        /* <DEDUP_REMOVED lines=11> */
[C---:B-1----:R-:W-:Y:S08]  /*33f0*/  HMMA.16816.F32 R28, R8.reuse, R20, RZ ;  /* 0x00000014081c723c */ /* 0x042ff000000018ff */
[C---:B------:R-:W-:Y:S02]  /*3400*/  HMMA.16816.F32 R36, R8.reuse, R22, RZ ;  /* 0x000000160824723c */ /* 0x040fe400000018ff */
[----:B------:R3:W-:Y:S04]  /*3410*/  LDGSTS.E.BYPASS.LTC128B.128 [R207+0x4100], [R2.64+0x100], !P2 ;  /* 0x0410010002cf7fae */ /* 0x0007e8000d101d46 */
[----:B------:R1:W-:Y:S02]  /*3420*/  LDGSTS.E.BYPASS.LTC128B.128 [R207+0x1100], [R12.64], !P6 ;  /* 0x011000000ccf7fae */ /* 0x0003e4000f101d46 */
[C---:B--2---:R-:W-:Y:S02]  /*3430*/  HMMA.16816.F32 R40, R8.reuse, R16, RZ ;  /* 0x000000100828723c */ /* 0x044fe400000018ff */
[----:B------:R1:W-:Y:S04]  /*3440*/  LDGSTS.E.BYPASS.LTC128B.128 [R207+0x3100], [R12.64+0x80], !P1 ;  /* 0x031000800ccf7fae */ /* 0x0003e8000c901d46 */
[----:B------:R1:W-:Y:S02]  /*3450*/  LDGSTS.E.BYPASS.LTC128B.128 [R207+0x5100], [R12.64+0x100], !P0 ;  /* 0x051001000ccf7fae */ /* 0x0003e4000c101d46 */
[C---:B------:R-:W-:Y:S02]  /*3460*/  HMMA.16816.F32 R16, R8.reuse, R18, RZ ;  /* 0x000000120810723c */ /* 0x040fe400000018ff */
[----:B------:R-:W-:Y:S04]  /*3470*/  LDSM.16.M88.4 R20, [R194] ;  /* 0x00000000c214783b */ /* 0x000fe80000000200 */
[----:B------:R-:W2:Y:S02]  /*3480*/  LDSM.16.M88.4 R64, [R190] ;  /* 0x00000000be40783b */ /* 0x000ea40000000200 */
[----:B----4-:R-:W-:Y:S02]  /*3490*/  HMMA.16816.F32 R44, R8, R24, RZ ;  /* 0x00000018082c723c */ /* 0x010fe400000018ff */
[----:B------:R-:W4:Y:S01]  /*34a0*/  LDSM.16.M88.4 R72, [R190+0x800] ;  /* 0x00080000be48783b */ /* 0x000f220000000200 */
[----:B------:R-:W-:-:S03]  /*34b0*/  ISETP.NE.AND P2, PT, R14, RZ, PT ;  /* 0x000000ff0e00720c */ /* 0x000fc60003f45270 */
[----:B------:R-:W2:Y:S02]  /*34c0*/  LDSM.16.M88.4 R84, [R190+0x1000] ;  /* 0x00100000be54783b */ /* 0x000ea40000000200 */
[C---:B------:R-:W-:Y:S02]  /*34d0*/  HMMA.16816.F32 R24, R8.reuse, R26, RZ ;  /* 0x0000001a0818723c */ /* 0x040fe400000018ff */
[----:B------:R-:W-:Y:S04]  /*34e0*/  LDSM.16.M88.4 R80, [R187+0x800] ;  /* 0x00080000bb50783b */ /* 0x000fe80000000200 */
[----:B------:R-:W-:Y:S02]  /*34f0*/  LDSM.16.M88.4 R92, [R187+0x1000] ;  /* 0x00100000bb5c783b */ /* 0x000fe40000000200 */
[C---:B------:R-:W-:Y:S02]  /*3500*/  HMMA.16816.F32 R52, R8.reuse, R32, RZ ;  /* 0x000000200834723c */ /* 0x040fe400000018ff */
[----:B------:R-:W-:Y:S04]  /*3510*/  LDSM.16.M88.4 R88, [R184+0x3000] ;  /* 0x00300000b858783b */ /* 0x000fe80000000200 */
[----:B------:R-:W0:Y:S02]  /*3520*/  LDGDEPBAR ;  /* 0x00000000000079af */ /* 0x000e240000000000 */
[----:B-1----:R-:W-:Y:S08]  /*3530*/  HMMA.16816.F32 R12, R8, R34, RZ ;  /* 0x00000022080c723c */ /* 0x002ff000000018ff */
[C---:B------:R-:W-:Y:S08]  /*3540*/  HMMA.16816.F32 R8, R4.reuse, R48, R28 ;  /* 0x000000300408723c */ /* 0x040ff0000000181c */
[C---:B------:R-:W-:Y:S01]  /*3550*/  HMMA.16816.F32 R28, R4.reuse, R50, R36 ;  /* 0x00000032041c723c */ /* 0x040fe20000001824 */
[----:B------:R-:W1:Y:S07]  /*3560*/  LDSM.16.M88.4 R48, [R190+0x1800] ;  /* 0x00180000be30783b */ /* 0x000e6e0000000200 */
[C---:B------:R-:W-:Y:S08]  /*3570*/  HMMA.16816.F32 R32, R4.reuse, R56, R40 ;  /* 0x000000380420723c */ /* 0x040ff00000001828 */
[C---:B------:R-:W-:Y:S01]  /*3580*/  HMMA.16816.F32 R36, R4.reuse, R58, R16 ;  /* 0x0000003a0424723c */ /* 0x040fe20000001810 */
[----:B------:R-:W-:Y:S04]  /*3590*/  LDSM.16.M88.4 R16, [R193] ;  /* 0x00000000c110783b */ /* 0x000fe80000000200 */
[----:B------:R-:W1:Y:S03]  /*35a0*/  LDSM.16.M88.4 R56, [R187] ;  /* 0x00000000bb38783b */ /* 0x000e660000000200 */
[C---:B------:R-:W-:Y:S08]  /*35b0*/  HMMA.16816.F32 R40, R4.reuse, R60, R44 ;  /* 0x0000003c0428723c */ /* 0x040ff0000000182c */
[C---:B------:R-:W-:Y:S01]  /*35c0*/  HMMA.16816.F32 R44, R4.reuse, R62, R24 ;  /* 0x0000003e042c723c */ /* 0x040fe20000001818 */
[----:B------:R-:W1:Y:S07]  /*35d0*/  LDSM.16.M88.4 R60, [R187+0x1800] ;  /* 0x00180000bb3c783b */ /* 0x000e6e0000000200 */
[C---:B------:R-:W-:Y:S08]  /*35e0*/  HMMA.16816.F32 R52, R4.reuse, R76, R52 ;  /* 0x0000004c0434723c */ /* 0x040ff00000001834 */
[----:B------:R-:W-:Y:S01]  /*35f0*/  HMMA.16816.F32 R24, R4, R78, R12 ;  /* 0x0000004e0418723c */ /* 0x000fe2000000180c */
[----:B------:R-:W-:Y:S04]  /*3600*/  LDSM.16.M88.4 R12, [R191+0x4000] ;  /* 0x00400000bf0c783b */ /* 0x000fe80000000200 */
[----:B------:R-:W-:Y:S03]  /*3610*/  LDSM.16.M88.4 R76, [R184+0x2800] ;  /* 0x00280000b84c783b */ /* 0x000fe60000000200 */
[C---:B--2---:R-:W-:Y:S08]  /*3620*/  HMMA.16816.F32 R8, R20.reuse, R64, R8 ;  /* 0x000000401408723c */ /* 0x044ff00000001808 */
[C---:B------:R-:W-:Y:S01]  /*3630*/  HMMA.16816.F32 R4, R20.reuse, R66, R28 ;  /* 0x000000421404723c */ /* 0x040fe2000000181c */
[----:B------:R-:W-:Y:S07]  /*3640*/  LDSM.16.M88.4 R64, [R203] ;  /* 0x00000000cb40783b */ /* 0x000fee0000000200 */
[C---:B----4-:R-:W-:Y:S08]  /*3650*/  HMMA.16816.F32 R32, R20.reuse, R72, R32 ;  /* 0x000000481420723c */ /* 0x050ff00000001820 */
[C---:B------:R-:W-:Y:S01]  /*3660*/  HMMA.16816.F32 R36, R20.reuse, R74, R36 ;  /* 0x0000004a1424723c */ /* 0x040fe20000001824 */
[----:B------:R-:W2:Y:S07]  /*3670*/  LDSM.16.M88.4 R72, [R184+0x2000] ;  /* 0x00200000b848783b */ /* 0x000eae0000000200 */
[C---:B------:R-:W-:Y:S08]  /*3680*/  HMMA.16816.F32 R40, R20.reuse, R84, R40 ;  /* 0x000000541428723c */ /* 0x040ff00000001828 */
[C---:B------:R-:W-:Y:S01]  /*3690*/  HMMA.16816.F32 R44, R20.reuse, R86, R44 ;  /* 0x00000056142c723c */ /* 0x040fe2000000182c */
[----:B------:R-:W-:Y:S07]  /*36a0*/  LDSM.16.M88.4 R84, [R190+0x2800] ;  /* 0x00280000be54783b */ /* 0x000fee0000000200 */
[C---:B-1----:R-:W-:Y:S08]  /*36b0*/  HMMA.16816.F32 R52, R20.reuse, R48, R52 ;  /* 0x000000301434723c */ /* 0x042ff00000001834 */
[----:B------:R-:W-:Y:S08]  /*36c0*/  HMMA.16816.F32 R28, R20, R50, R24 ;  /* 0x00000032141c723c */ /* 0x000ff00000001818 */
[C---:B------:R-:W-:Y:S01]  /*36d0*/  HMMA.16816.F32 R24, R16.reuse, R56, R8 ;  /* 0x000000381018723c */ /* 0x040fe20000001808 */
[----:B------:R-:W-:Y:S07]  /*36e0*/  LDSM.16.M88.4 R8, [R192+0x4000] ;  /* 0x00400000c008783b */ /* 0x000fee0000000200 */
[C---:B------:R-:W-:Y:S01]  /*36f0*/  HMMA.16816.F32 R20, R16.reuse, R58, R4 ;  /* 0x0000003a1014723c */ /* 0x040fe20000001804 */
[----:B------:R-:W1:Y:S07]  /*3700*/  LDSM.16.M88.4 R56, [R184+0x3800] ;  /* 0x00380000b838783b */ /* 0x000e6e0000000200 */
[C---:B------:R-:W-:Y:S08]  /*3710*/  HMMA.16816.F32 R4, R16.reuse, R80, R32 ;  /* 0x000000501004723c */ /* 0x040ff00000001820 */
[C---:B------:R-:W-:Y:S01]  /*3720*/  HMMA.16816.F32 R36, R16.reuse, R82, R36 ;  /* 0x000000521024723c */ /* 0x040fe20000001824 */
[----:B------:R-:W4:Y:S07]  /*3730*/  LDSM.16.M88.4 R80, [R202] ;  /* 0x00000000ca50783b */ /* 0x000f2e0000000200 */
[C---:B------:R-:W-:Y:S08]  /*3740*/  HMMA.16816.F32 R40, R16.reuse, R92, R40 ;  /* 0x0000005c1028723c */ /* 0x040ff00000001828 */
[C---:B------:R-:W-:Y:S01]  /*3750*/  HMMA.16816.F32 R44, R16.reuse, R94, R44 ;  /* 0x0000005e102c723c */ /* 0x040fe2000000182c */
[----:B------:R-:W1:Y:S07]  /*3760*/  LDSM.16.M88.4 R92, [R201] ;  /* 0x00000000c95c783b */ /* 0x000e6e0000000200 */
[C---:B------:R-:W-:Y:S08]  /*3770*/  HMMA.16816.F32 R52, R16.reuse, R60, R52 ;  /* 0x0000003c1034723c */ /* 0x040ff00000001834 */
[----:B------:R-:W-:Y:S01]  /*3780*/  HMMA.16816.F32 R32, R16, R62, R28 ;  /* 0x0000003e1020723c */ /* 0x000fe2000000181c */
[----:B------:R-:W1:Y:S07]  /*3790*/  LDSM.16.M88.4 R60, [R200] ;  /* 0x00000000c83c783b */ /* 0x000e6e0000000200 */
[C---:B--2---:R-:W-:Y:S08]  /*37a0*/  HMMA.16816.F32 R28, R12.reuse, R72, R24 ;  /* 0x000000480c1c723c */ /* 0x044ff00000001818 */
[C---:B------:R-:W-:Y:S01]  /*37b0*/  HMMA.16816.F32 R24, R12.reuse, R74, R20 ;  /* 0x0000004a0c18723c */ /* 0x040fe20000001814 */
[----:B------:R-:W-:Y:S07]  /*37c0*/  LDSM.16.M88.4 R72, [R187+0x2000] ;  /* 0x00200000bb48783b */ /* 0x000fee0000000200 */
[C---:B------:R-:W-:Y:S01]  /*37d0*/  HMMA.16816.F32 R20, R12.reuse, R76, R4 ;  /* 0x0000004c0c14723c */ /* 0x040fe20000001804 */
[----:B------:R-:W-:Y:S07]  /*37e0*/  LDSM.16.M88.4 R4, [R194+0x4000] ;  /* 0x00400000c204783b */ /* 0x000fee0000000200 */
[C---:B------:R-:W-:Y:S01]  /*37f0*/  HMMA.16816.F32 R16, R12.reuse, R78, R36 ;  /* 0x0000004e0c10723c */ /* 0x040fe20000001824 */
[----:B------:R-:W2:Y:S07]  /*3800*/  LDSM.16.M88.4 R76, [R190+0x2000] ;  /* 0x00200000be4c783b */ /* 0x000eae0000000200 */
[C---:B------:R-:W-:Y:S08]  /*3810*/  HMMA.16816.F32 R40, R12.reuse, R88, R40 ;  /* 0x000000580c28723c */ /* 0x040ff00000001828 */
[C---:B------:R-:W-:Y:S01]  /*3820*/  HMMA.16816.F32 R48, R12.reuse, R90, R44 ;  /* 0x0000005a0c30723c */ /* 0x040fe2000000182c */
[----:B------:R-:W2:Y:S07]  /*3830*/  LDSM.16.M88.4 R88, [R190+0x3000] ;  /* 0x00300000be58783b */ /* 0x000eae0000000200 */
[C---:B-1----:R-:W-:Y:S08]  /*3840*/  HMMA.16816.F32 R44, R12.reuse, R56, R52 ;  /* 0x000000380c2c723c */ /* 0x042ff00000001834 */
[----:B------:R-:W-:Y:S08]  /*3850*/  HMMA.16816.F32 R36, R12, R58, R32 ;  /* 0x0000003a0c24723c */ /* 0x000ff00000001820 */
[C---:B------:R-:W-:Y:S08]  /*3860*/  HMMA.16816.F32 R32, R8.reuse, R64, R28 ;  /* 0x000000400820723c */ /* 0x040ff0000000181c */
[C---:B------:R-:W-:Y:S01]  /*3870*/  HMMA.16816.F32 R28, R8.reuse, R66, R24 ;  /* 0x00000042081c723c */ /* 0x040fe20000001818 */
[----:B------:R-:W1:Y:S07]  /*3880*/  LDSM.16.M88.4 R64, [R190+0x3800] ;  /* 0x00380000be40783b */ /* 0x000e6e0000000200 */
[C---:B----4-:R-:W-:Y:S01]  /*3890*/  HMMA.16816.F32 R24, R8.reuse, R80, R20 ;  /* 0x000000500818723c */ /* 0x050fe20000001814 */
[----:B------:R-:W4:Y:S07]  /*38a0*/  LDSM.16.M88.4 R20, [R193+0x4000] ;  /* 0x00400000c114783b */ /* 0x000f2e0000000200 */
[C---:B------:R-:W-:Y:S01]  /*38b0*/  HMMA.16816.F32 R16, R8.reuse, R82, R16 ;  /* 0x000000520810723c */ /* 0x040fe20000001810 */
[----:B------:R-:W1:Y:S07]  /*38c0*/  LDSM.16.M88.4 R80, [R187+0x2800] ;  /* 0x00280000bb50783b */ /* 0x000e6e0000000200 */
[C---:B------:R-:W-:Y:S01]  /*38d0*/  HMMA.16816.F32 R12, R8.reuse, R92, R40 ;  /* 0x0000005c080c723c */ /* 0x040fe20000001828 */
[----:B------:R-:W-:Y:S07]  /*38e0*/  LDSM.16.M88.4 R40, [R187+0x3000] ;  /* 0x00300000bb28783b */ /* 0x000fee0000000200 */
[C---:B------:R-:W-:Y:S08]  /*38f0*/  HMMA.16816.F32 R56, R8.reuse, R94, R48 ;  /* 0x0000005e0838723c */ /* 0x040ff00000001830 */
[C---:B------:R-:W-:Y:S08]  /*3900*/  HMMA.16816.F32 R48, R8.reuse, R60, R44 ;  /* 0x0000003c0830723c */ /* 0x040ff0000000182c */
        /* <DEDUP_REMOVED lines=8> */
[C---:B------:R-:W-:Y:S01]  /*3990*/  HMMA.16816.F32 R8, R4.reuse, R90, R56 ;  /* 0x0000005a0408723c */ /* 0x040fe20000001838 */
[----:B------:R-:W2:Y:S04]  /*39a0*/  LDSM.16.M88.4 R88, [R187+0x3800] ;  /* 0x00380000bb58783b */ /* 0x000ea80000000200 */
[----:B------:R-:W-:Y:S03]  /*39b0*/  LDSM.16.M88.4 R56, [R187+0x4000] ;  /* 0x00400000bb38783b */ /* 0x000fe60000000200 */
[C---:B------:R-:W-:Y:S01]  /*39c0*/  HMMA.16816.F32 R28, R4.reuse, R78, R28 ;  /* 0x0000004e041c723c */ /* 0x040fe2000000181c */
[----:B------:R-:W-:Y:S07]  /*39d0*/  LDSM.16.M88.4 R76, [R184+0x5800] ;  /* 0x00580000b84c783b */ /* 0x000fee0000000200 */
[C---:B-1----:R-:W-:Y:S08]  /*39e0*/  HMMA.16816.F32 R48, R4.reuse, R64, R48 ;  /* 0x000000400430723c */ /* 0x042ff00000001830 */
[----:B------:R-:W-:Y:S01]  /*39f0*/  HMMA.16816.F32 R96, R4, R66, R44 ;  /* 0x000000420460723c */ /* 0x000fe2000000182c */
[----:B------:R-:W-:Y:S04]  /*3a00*/  LDSM.16.M88.4 R64, [R198] ;  /* 0x00000000c640783b */ /* 0x000fe80000000200 */
[----:B------:R-:W-:Y:S03]  /*3a10*/  LDSM.16.M88.4 R44, [R184+0x5000] ;  /* 0x00500000b82c783b */ /* 0x000fe60000000200 */
[C---:B----4-:R-:W-:Y:S01]  /*3a20*/  HMMA.16816.F32 R4, R20.reuse, R72, R36 ;  /* 0x000000481404723c */ /* 0x050fe20000001824 */
[----:B------:R-:W1:Y:S07]  /*3a30*/  LDSM.16.M88.4 R36, [R199] ;  /* 0x00000000c724783b */ /* 0x000e6e0000000200 */
[C---:B------:R-:W-:Y:S08]  /*3a40*/  HMMA.16816.F32 R28, R20.reuse, R74, R28 ;  /* 0x0000004a141c723c */ /* 0x040ff0000000181c */
[----:B------:R-:W-:Y:S01]  /*3a50*/  HMMA.16816.F32 R72, R20, R82, R52 ;  /* 0x000000521448723c */ /* 0x000fe20000001834 */
[----:B------:R-:W4:Y:S07]  /*3a60*/  LDSM.16.M88.4 R52, [R184+0x4800] ;  /* 0x00480000b834783b */ /* 0x000f2e0000000200 */
[----:B--2---:R-:W-:Y:S08]  /*3a70*/  HMMA.16816.F32 R4, R16, R60, R4 ;  /* 0x0000003c1004723c */ /* 0x004ff00000001804 */
[C---:B------:R-:W-:Y:S08]  /*3a80*/  HMMA.16816.F32 R32, R20.reuse, R80, R32 ;  /* 0x000000501420723c */ /* 0x040ff00000001820 */
[C---:B------:R-:W-:Y:S01]  /*3a90*/  HMMA.16816.F32 R80, R20.reuse, R42, R8 ;  /* 0x0000002a1450723c */ /* 0x040fe20000001808 */
[----:B------:R-:W-:Y:S07]  /*3aa0*/  LDSM.16.M88.4 R8, [R194+0x8000] ;  /* 0x00800000c208783b */ /* 0x000fee0000000200 */
[----:B------:R-:W-:Y:S01]  /*3ab0*/  HMMA.16816.F32 R92, R20, R88, R48 ;  /* 0x00000058145c723c */ /* 0x000fe20000001830 */
[----:B------:R-:W2:Y:S07]  /*3ac0*/  LDSM.16.M88.4 R48, [R190+0x4000] ;  /* 0x00400000be30783b */ /* 0x000eae0000000200 */
[----:B------:R-:W-:Y:S01]  /*3ad0*/  HMMA.16816.F32 R28, R16, R62, R28 ;  /* 0x0000003e101c723c */ /* 0x000fe2000000181c */
[----:B------:R-:W-:Y:S07]  /*3ae0*/  LDSM.16.M88.4 R60, [R190+0x4800] ;  /* 0x00480000be3c783b */ /* 0x000fee0000000200 */
[----:B------:R-:W-:Y:S08]  /*3af0*/  HMMA.16816.F32 R84, R20, R40, R24 ;  /* 0x000000281454723c */ /* 0x000ff00000001818 */
[C---:B-1----:R-:W-:Y:S01]  /*3b00*/  HMMA.16816.F32 R24, R12.reuse, R36, R4 ;  /* 0x000000240c18723c */ /* 0x042fe20000001804 */
[----:B------:R-:W1:Y:S07]  /*3b10*/  LDSM.16.M88.4 R4, [R193+0x8000] ;  /* 0x00800000c104783b */ /* 0x000e6e0000000200 */
[----:B------:R-:W-:Y:S08]  /*3b20*/  HMMA.16816.F32 R28, R12, R38, R28 ;  /* 0x000000260c1c723c */ /* 0x000ff0000000181c */
[----:B----4-:R-:W-:Y:S08]  /*3b30*/  HMMA.16816.F32 R32, R16, R52, R32 ;  /* 0x000000341020723c */ /* 0x010ff00000001820 */
[----:B--2---:R-:W-:Y:S08]  /*3b40*/  HMMA.16816.F32 R24, R8, R48, R24 ;  /* 0x000000300818723c */ /* 0x004ff00000001818 */
[----:B------:R-:W-:Y:S01]  /*3b50*/  HMMA.16816.F32 R40, R16, R54, R72 ;  /* 0x000000361028723c */ /* 0x000fe20000001848 */
[----:B------:R-:W2:Y:S04]  /*3b60*/  LDSM.16.M88.4 R72, [R197] ;  /* 0x00000000c548783b */ /* 0x000ea80000000200 */
[----:B------:R-:W4:Y:S03]  /*3b70*/  LDSM.16.M88.4 R52, [R187+0x4800] ;  /* 0x00480000bb34783b */ /* 0x000f260000000200 */
        /* <DEDUP_REMOVED lines=13> */
[----:B---3--:R-:W-:-:S07]  /*3c50*/  FMUL.FTZ R0, R49, c[0x0][0x320] ;  /* 0x0000c80031007a20 */ /* 0x008fce0000410000 */
[----:B------:R-:W-:Y:S01]  /*3c60*/  HMMA.16816.F32 R20, R8, R62, R32 ;  /* 0x0000003e0814723c */ /* 0x000fe20000001820 */
[----:B------:R-:W2:Y:S07]  /*3c70*/  LDSM.16.M88.4 R60, [R196] ;  /* 0x00000000c43c783b */ /* 0x000eae0000000200 */
[----:B------:R-:W-:Y:S01]  /*3c80*/  HMMA.16816.F32 R64, R16, R76, R92 ;  /* 0x0000004c1040723c */ /* 0x000fe2000000185c */
[----:B------:R3:W1:Y:S07]  /*3c90*/  MUFU.TANH R76, R0 ;  /* 0x00000000004c7308 */ /* 0x00066e0000002400 */
[----:B----4-:R-:W-:Y:S01]  /*3ca0*/  HMMA.16816.F32 R36, R4, R52, R36 ;  /* 0x000000340424723c */ /* 0x010fe20000001824 */
[----:B---3--:R-:W-:-:S04]  /*3cb0*/  FMUL.FTZ R0, R50, c[0x0][0x320] ;  /* 0x0000c80032007a20 */ /* 0x008fc80000410000 */
        /* <DEDUP_REMOVED lines=103> */
.L_x_895:
[----:B--234-:R-:W-:Y:S05]  /*4330*/  BSYNC B0 ;  /* 0x0000000000007941 */ /* 0x01cfea0003800000 */
.L_x_894:
[----:B-1----:R-:W2:Y:S01]  /*4340*/  LDL R0, [R1+0x4] ;  /* 0x0000040001007983 */ /* 0x002ea20000100800 */
[----:B------:R-:W-:-:S03]  /*4350*/  IMAD.IADD R3, R100, 0x1, -R229 ;  /* 0x0000000164037824 */ /* 0x000fc600078e0ae5 */
[----:B------:R-:W-:Y:S04]  /*4360*/  LDSM.16.MT88.4 R28, [R185] ;  /* 0x00000000b91c783b */ /* 0x000fe80000004200 */
[----:B------:R-:W-:Y:S04]  /*4370*/  LDSM.16.MT88.4 R32, [R189+0x2000] ;  /* 0x00200000bd20783b */ /* 0x000fe80000004200 */
[----:B------:R-:W0:Y:S01]  /*4380*/  LDGDEPBAR ;  /* 0x00000000000079af */ /* 0x000e220000000000 */
[----:B--2---:R-:W-:-:S04]  /*4390*/  IMAD.IADD R0, R0, 0x1, R233 ;  /* 0x0000000100007824 */ /* 0x004fc800078e02e9 */
[----:B------:R-:W-:-:S05]  /*43a0*/  @P2 IMAD.HI.U32 R2, R0, c[0x0][0x2c8], RZ ;  /* 0x0000b20000022a27 */ /* 0x000fca00078e00ff */
[----:B------:R-:W-:-:S05]  /*43b0*/  @P2 SHF.R.U32.HI R0, RZ, c[0x0][0x2cc], R2 ;  /* 0x0000b300ff002a19 */ /* 0x000fca0000011602 */
[----:B------:R-:W1:Y:S04]  /*43c0*/  SHFL.IDX PT, R2, R0, RZ, 0x1c1f ;  /* 0x001c1fff00027589 */ /* 0x000e6800000e0000 */
[----:B------:R2:W3:Y:S02]  /*43d0*/  SHFL.IDX PT, R4, R0, 0x1, 0x1c1f ;  /* 0x003c1f0000047f89 */ /* 0x0004e400000e0000 */
[----:B--2---:R-:W-:-:S04]  /*43e0*/  IMAD.MOV.U32 R0, RZ, RZ, -0x40 ;  /* 0xffffffc0ff007424 */ /* 0x004fc800078e00ff */
[----:B------:R-:W-:-:S05]  /*43f0*/  IMAD R0, R68, R0, 0x1 ;  /* 0x0000000144007424 */ /* 0x000fca00078e0200 */
[----:B------:R-:W-:-:S05]  /*4400*/  IADD3 R0, -R229, R0, R230 ;  /* 0x00000000e5007210 */ /* 0x000fca0007ffe1e6 */
[----:B------:R-:W-:-:S04]  /*4410*/  IMAD.IADD R0, R0, 0x1, -R231 ;  /* 0x0000000100007824 */ /* 0x000fc800078e0ae7 */
[C---:B-1----:R-:W-:Y:S02]  /*4420*/  IMAD.IADD R2, R0.reuse, 0x1, R2 ;  /* 0x0000000100027824 */ /* 0x042fe400078e0202 */
[----:B---3--:R-:W-:-:S03]  /*4430*/  IMAD.IADD R0, R0, 0x1, R4 ;  /* 0x0000000100007824 */ /* 0x008fc600078e0204 */
[C---:B------:R-:W-:Y:S02]  /*4440*/  IMNMX R2, R3.reuse, R2, PT ;  /* 0x0000000203027217 */ /* 0x040fe40003800200 */
[----:B------:R-:W-:Y:S02]  /*4450*/  IMNMX R0, R3, R0, PT ;  /* 0x0000000003007217 */ /* 0x000fe40003800200 */
[C---:B------:R-:W-:Y:S02]  /*4460*/  ISETP.GT.AND P0, PT, R2.reuse, RZ, PT ;  /* 0x000000ff0200720c */ /* 0x040fe40003f04270 */
[C---:B------:R-:W-:Y:S02]  /*4470*/  ISETP.GT.AND P6, PT, R2.reuse, 0x1, PT ;  /* 0x000000010200780c */ /* 0x040fe40003fc4270 */
[----:B------:R-:W-:Y:S02]  /*4480*/  ISETP.GT.AND P1, PT, R2, 0x8, PT ;  /* 0x000000080200780c */ /* 0x000fe40003f24270 */
[----:B------:R-:W-:-:S02]  /*4490*/  FSEL R6, R80, -INF , P0 ;  /* 0xff80000050067808 */ /* 0x000fc40000000000 */
[----:B------:R-:W-:Y:S02]  /*44a0*/  ISETP.GT.AND P0, PT, R2, 0x9, PT ;  /* 0x000000090200780c */ /* 0x000fe40003f04270 */
[----:B------:R-:W-:Y:S02]  /*44b0*/  FSEL R7, R76, -INF , P6 ;  /* 0xff8000004c077808 */ /* 0x000fe40003000000 */
[----:B------:R-:W-:Y:S02]  /*44c0*/  FSEL R11, R70, -INF , P1 ;  /* 0xff800000460b7808 */ /* 0x000fe40000800000 */
        /* <DEDUP_REMOVED lines=9> */
[----:B------:R-:W-:Y:S02]  /*4560*/  FMNMX.FTZ R3, R6, R7, !PT ;  /* 0x0000000706037209 */ /* 0x000fe40007810000 */
[C---:B------:R-:W-:Y:S02]  /*4570*/  ISETP.GT.AND P0, PT, R2.reuse, 0x21, PT ;  /* 0x000000210200780c */ /* 0x040fe40003f04270 */
[----:B------:R-:W-:Y:S02]  /*4580*/  FSEL R43, R43, -INF , P6 ;  /* 0xff8000002b2b7808 */ /* 0x000fe40003000000 */
[----:B------:R-:W-:Y:S02]  /*4590*/  FSEL R102, R25, -INF , P1 ;  /* 0xff80000019667808 */ /* 0x000fe40000800000 */
[C---:B------:R-:W-:Y:S02]  /*45a0*/  ISETP.GT.AND P6, PT, R2.reuse, 0x28, PT ;  /* 0x000000280200780c */ /* 0x040fe40003fc4270 */
[----:B------:R-:W-:-:S02]  /*45b0*/  ISETP.GT.AND P1, PT, R2, 0x29, PT ;  /* 0x000000290200780c */ /* 0x000fc40003f24270 */
[----:B------:R-:W-:Y:S02]  /*45c0*/  FMNMX.FTZ R3, R11, R3, !PT ;  /* 0x000000030b037209 */ /* 0x000fe40007810000 */
[----:B------:R-:W-:Y:S02]  /*45d0*/  FSEL R116, R24, -INF , P0 ;  /* 0xff80000018747808 */ /* 0x000fe40000000000 */
[----:B------:R-:W-:Y:S02]  /*45e0*/  ISETP.GT.AND P0, PT, R2, 0x30, PT ;  /* 0x000000300200780c */ /* 0x000fe40003f04270 */
[----:B------:R-:W-:Y:S02]  /*45f0*/  FSEL R124, R18, -INF , P6 ;  /* 0xff800000127c7808 */ /* 0x000fe40003000000 */
[----:B------:R-:W-:Y:S02]  /*4600*/  FSEL R125, R17, -INF , P1 ;  /* 0xff800000117d7808 */ /* 0x000fe40000800000 */
[----:B------:R-:W-:-:S02]  /*4610*/  ISETP.GT.AND P6, PT, R2, 0x31, PT ;  /* 0x000000310200780c */ /* 0x000fc40003fc4270 */
[----:B------:R-:W-:Y:S02]  /*4620*/  ISETP.GT.AND P1, PT, R2, 0x38, PT ;  /* 0x000000380200780c */ /* 0x000fe40003f24270 */
[----:B------:R-:W-:Y:S02]  /*4630*/  FMNMX.FTZ R3, R12, R3, !PT ;  /* 0x000000030c037209 */ /* 0x000fe40007810000 */
[----:B------:R-:W-:Y:S02]  /*4640*/  FSEL R127, R16, -INF , P0 ;  /* 0xff800000107f7808 */ /* 0x000fe40000000000 */
[----:B------:R-:W-:Y:S02]  /*4650*/  ISETP.GT.AND P0, PT, R2, 0x39, PT ;  /* 0x000000390200780c */ /* 0x000fe40003f04270 */
[----:B------:R-:W-:Y:S02]  /*4660*/  FSEL R228, R10, -INF , P6 ;  /* 0xff8000000ae47808 */ /* 0x000fe40003000000 */
[----:B------:R-:W-:-:S02]  /*4670*/  FSEL R240, R9, -INF , P1 ;  /* 0xff80000009f07808 */ /* 0x000fc40000800000 */
[C---:B------:R-:W-:Y:S02]  /*4680*/  ISETP.GT.AND P6, PT, R0.reuse, RZ, PT ;  /* 0x000000ff0000720c */ /* 0x040fe40003fc4270 */
[----:B------:R-:W-:Y:S02]  /*4690*/  ISETP.GT.AND P1, PT, R0, 0x1, PT ;  /* 0x000000010000780c */ /* 0x000fe40003f24270 */
[----:B------:R-:W-:Y:S02]  /*46a0*/  FMNMX.FTZ R3, R37, R3, !PT ;  /* 0x0000000325037209 */ /* 0x000fe40007810000 */
[----:B------:R-:W-:Y:S02]  /*46b0*/  FSEL R241, R8, -INF , P0 ;  /* 0xff80000008f17808 */ /* 0x000fe40000000000 */
[----:B------:R-:W-:Y:S02]  /*46c0*/  ISETP.GT.AND P0, PT, R0, 0x8, PT ;  /* 0x000000080000780c */ /* 0x000fe40003f04270 */
[----:B------:R-:W-:-:S02]  /*46d0*/  FSEL R8, R73, -INF , P6 ;  /* 0xff80000049087808 */ /* 0x000fc40003000000 */
[----:B------:R-:W-:Y:S02]  /*46e0*/  FSEL R10, R72, -INF , P1 ;  /* 0xff800000480a7808 */ /* 0x000fe40000800000 */
        /* <DEDUP_REMOVED lines=31> */
[----:B------:R-:W-:Y:S01]  /*48e0*/  FMNMX.FTZ R2, R103, R2, !PT ;  /* 0x0000000267027209 */ /* 0x000fe20007810000 */
[----:B------:R-:W-:Y:S01]  /*48f0*/  LDSM.16.MT88.4 R24, [R186] ;  /* 0x00000000ba18783b */ /* 0x000fe20000004200 */
        /* <DEDUP_REMOVED lines=10> */
[----:B------:R-:W-:Y:S01]  /*49a0*/  FSEL R126, R20, -INF , P0 ;  /* 0xff800000147e7808 */ /* 0x000fe20000000000 */
[----:B------:R-:W1:Y:S01]  /*49b0*/  SHFL.BFLY PT, R5, R3, 0x2, 0x1f ;  /* 0x0c401f0003057f89 */ /* 0x000e6200000e0000 */
[----:B------:R-:W-:Y:S02]  /*49c0*/  FMNMX.FTZ R2, R117, R2, !PT ;  /* 0x0000000275027209 */ /* 0x000fe40007810000 */
[----:B------:R-:W-:Y:S01]  /*49d0*/  ISETP.GT.AND P0, PT, R0, 0x38, PT ;  /* 0x000000380000780c */ /* 0x000fe20003f04270 */
[----:B------:R-:W-:Y:S01]  /*49e0*/  LDSM.16.MT88.4 R20, [R189] ;  /* 0x00000000bd14783b */ /* 0x000fe20000004200 */
[----:B------:R-:W-:Y:S02]  /*49f0*/  FSEL R227, R19, -INF , P1 ;  /* 0xff80000013e37808 */ /* 0x000fe40000800000 */
[----:B------:R-:W-:Y:S01]  /*4a00*/  FMNMX.FTZ R2, R126, R2, !PT ;  /* 0x000000027e027209 */ /* 0x000fe20007810000 */
[----:B------:R-:W-:Y:S01]  /*4a10*/  LDSM.16.MT88.4 R16, [R188] ;  /* 0x00000000bc10783b */ /* 0x000fe20000004200 */
[----:B------:R-:W-:-:S02]  /*4a20*/  ISETP.GT.AND P1, PT, R0, 0x39, PT ;  /* 0x000000390000780c */ /* 0x000fc40003f24270 */
[----:B------:R-:W-:Y:S02]  /*4a30*/  FSEL R226, R15, -INF , P0 ;  /* 0xff8000000fe27808 */ /* 0x000fe40000000000 */
[----:B------:R-:W-:Y:S02]  /*4a40*/  FMNMX.FTZ R2, R227, R2, !PT ;  /* 0x00000002e3027209 */ /* 0x000fe40007810000 */
[----:B------:R-:W-:Y:S02]  /*4a50*/  FSEL R234, R14, -INF , P1 ;  /* 0xff8000000eea7808 */ /* 0x000fe40000800000 */
[----:B------:R-:W-:-:S04]  /*4a60*/  FMNMX.FTZ R2, R226, R2, !PT ;  /* 0x00000002e2027209 */ /* 0x000fc80007810000 */
[----:B------:R-:W-:Y:S02]  /*4a70*/  FMNMX.FTZ R2, R234, R2, !PT ;  /* 0x00000002ea027209 */ /* 0x000fe40007810000 */
[----:B-1----:R-:W-:-:S03]  /*4a80*/  FMNMX.FTZ R0, R3, R5, !PT ;  /* 0x0000000503007209 */ /* 0x002fc60007810000 */
[----:B------:R-:W1:Y:S04]  /*4a90*/  SHFL.BFLY PT, R4, R2, 0x2, 0x1f ;  /* 0x0c401f0002047f89 */ /* 0x000e6800000e0000 */
[----:B------:R-:W2:Y:S01]  /*4aa0*/  SHFL.BFLY PT, R5, R0, 0x1, 0x1f ;  /* 0x0c201f0000057f89 */ /* 0x000ea200000e0000 */
[----:B-1----:R-:W-:Y:S02]  /*4ab0*/  FMNMX.FTZ R3, R2, R4, !PT ;  /* 0x0000000402037209 */ /* 0x002fe40007810000 */
[----:B--2---:R-:W-:-:S03]  /*4ac0*/  FMNMX.FTZ R101, R0, R5, !PT ;  /* 0x0000000500657209 */ /* 0x004fc60007810000 */
[----:B------:R-:W1:Y:S01]  /*4ad0*/  SHFL.BFLY PT, R4, R3, 0x1, 0x1f ;  /* 0x0c201f0003047f89 */ /* 0x000e6200000e0000 */
[C---:B------:R-:W-:Y:S01]  /*4ae0*/  FSETP.NEU.FTZ.AND P0, PT, R101.reuse, -INF , PT ;  /* 0xff8000006500780b */ /* 0x040fe20003f1d000 */
[----:B------:R-:W-:-:S05]  /*4af0*/  FMUL.FTZ R2, R101, c[0x0][0x2d0] ;  /* 0x0000b40065027a20 */ /* 0x000fca0000410000 */
[----:B------:R-:W-:-:S05]  /*4b00*/  FSEL R2, R2, RZ, P0 ;  /* 0x000000ff02027208 */ /* 0x000fca0000000000 */
[----:B------:R-:W-:-:S04]  /*4b10*/  FFMA.FTZ R0, R6, c[0x0][0x2d0], -R2 ;  /* 0x0000b40006007a23 */ /* 0x000fc80000010802 */
[----:B------:R2:W-:Y:S01]  /*4b20*/  MUFU.EX2 R213, R0 ;  /* 0x0000000000d57308 */ /* 0x0005e20000000800 */
[----:B-1----:R-:W-:Y:S01]  /*4b30*/  FMNMX.FTZ R100, R3, R4, !PT ;  /* 0x0000000403647209 */ /* 0x002fe20007810000 */
[----:B------:R-:W-:-:S03]  /*4b40*/  FFMA.FTZ R3, R11, c[0x0][0x2d0], -R2 ;  /* 0x0000b4000b037a23 */ /* 0x000fc60000010802 */
[----:B------:R-:W-:-:S03]  /*4b50*/  FSETP.NEU.FTZ.AND P0, PT, R100, -INF , PT ;  /* 0xff8000006400780b */ /* 0x000fc60003f1d000 */
[----:B------:R1:W-:Y:S01]  /*4b60*/  MUFU.EX2 R211, R3 ;  /* 0x0000000300d37308 */ /* 0x0003e20000000800 */
[----:B--2---:R-:W-:-:S07]  /*4b70*/  FFMA.FTZ R0, R7, c[0x0][0x2d0], -R2 ;  /* 0x0000b40007007a23 */ /* 0x004fce0000010802 */
[----:B------:R2:W3:Y:S01]  /*4b80*/  MUFU.EX2 R214, R0 ;  /* 0x0000000000d67308 */ /* 0x0004e20000000800 */
[----:B-1----:R-:W-:-:S07]  /*4b90*/  FFMA.FTZ R3, R12, c[0x0][0x2d0], -R2 ;  /* 0x0000b4000c037a23 */ /* 0x002fce0000010802 */
[----:B------:R1:W4:Y:S01]  /*4ba0*/  MUFU.EX2 R210, R3 ;  /* 0x0000000300d27308 */ /* 0x0003220000000800 */
[----:B--2---:R-:W-:Y:S01]  /*4bb0*/  FMUL.FTZ R0, R100, c[0x0][0x2d0] ;  /* 0x0000b40064007a20 */ /* 0x004fe20000410000 */
[----:B---3--:R-:W-:-:S04]  /*4bc0*/  F2FP.PACK_AB R4, R214, R213 ;  /* 0x000000d5d604723e */ /* 0x008fc800000000ff */
[----:B------:R-:W-:-:S05]  /*4bd0*/  FSEL R0, R0, RZ, P0 ;  /* 0x000000ff00007208 */ /* 0x000fca0000000000 */
[----:B-1----:R-:W-:Y:S01]  /*4be0*/  FFMA.FTZ R3, R8, c[0x0][0x2d0], -R0 ;  /* 0x0000b40008037a23 */ /* 0x002fe20000010800 */
[----:B----4-:R-:W-:-:S03]  /*4bf0*/  F2FP.PACK_AB R6, R210, R211 ;  /* 0x000000d3d206723e */ /* 0x010fc600000000ff */
[----:B------:R1:W-:Y:S02]  /*4c00*/  MUFU.EX2 R212, R3 ;  /* 0x0000000300d47308 */ /* 0x0003e40000000800 */
[----:B-1----:R-:W-:-:S06]  /*4c10*/  FFMA.FTZ R3, R10, c[0x0][0x2d0], -R0 ;  /* 0x0000b4000a037a23 */ /* 0x002fcc0000010800 */
[----:B------:R1:W2:Y:S02]  /*4c20*/  MUFU.EX2 R252, R3 ;  /* 0x0000000300fc7308 */ /* 0x0002a40000000800 */
[--C-:B-1----:R-:W-:Y:S01]  /*4c30*/  FFMA.FTZ R3, R9, c[0x0][0x2d0], -R0.reuse ;  /* 0x0000b40009037a23 */ /* 0x102fe20000010800 */
[----:B--2---:R-:W-:Y:S01]  /*4c40*/  F2FP.PACK_AB R5, R252, R212 ;  /* 0x000000d4fc05723e */ /* 0x004fe200000000ff */
[----:B------:R-:W-:Y:S04]  /*4c50*/  LDSM.16.MT88.4 R8, [R186+0x2000] ;  /* 0x00200000ba08783b */ /* 0x000fe80000004200 */
[----:B------:R1:W-:Y:S02]  /*4c60*/  MUFU.EX2 R251, R3 ;  /* 0x0000000300fb7308 */ /* 0x0003e40000000800 */
[----:B-1----:R-:W-:-:S02]  /*4c70*/  FFMA.FTZ R3, R13, c[0x0][0x2d0], -R0 ;  /* 0x0000b4000d037a23 */ /* 0x002fc40000010800 */
        /* <DEDUP_REMOVED lines=12> */
[----:B------:R-:W3:Y:S07]  /*4d40*/  LDSM.16.MT88.4 R16, [R186+0x4000] ;  /* 0x00400000ba10783b */ /* 0x000eee0000004200 */
[----:B------:R-:W-:Y:S01]  /*4d50*/  HMMA.16816.F32 R104, R4, R20, RZ ;  /* 0x000000140468723c */ /* 0x000fe200000018ff */
[----:B--2---:R-:W-:-:S04]  /*4d60*/  FFMA.FTZ R3, R40, c[0x0][0x2d0], -R2 ;  /* 0x0000b40028037a23 */ /* 0x004fc80000010802 */
[----:B------:R2:W-:Y:S03]  /*4d70*/  MUFU.EX2 R247, R3 ;  /* 0x0000000300f77308 */ /* 0x0005e60000000800 */
[C---:B------:R-:W-:Y:S01]  /*4d80*/  HMMA.16816.F32 R88, R4.reuse, R22, RZ ;  /* 0x000000160458723c */ /* 0x040fe200000018ff */
[----:B------:R-:W3:Y:S07]  /*4d90*/  LDSM.16.MT88.4 R20, [R185+0x4000] ;  /* 0x00400000b914783b */ /* 0x000eee0000004200 */
[----:B-1----:R-:W-:Y:S01]  /*4da0*/  HMMA.16816.F32 R68, R4, R12, RZ ;  /* 0x0000000c0444723c */ /* 0x002fe200000018ff */
[----:B--2---:R-:W-:-:S07]  /*4db0*/  FFMA.FTZ R3, R43, c[0x0][0x2d0], -R2 ;  /* 0x0000b4002b037a23 */ /* 0x004fce0000010802 */
[C---:B------:R-:W-:Y:S01]  /*4dc0*/  HMMA.16816.F32 R64, R4.reuse, R14, RZ ;  /* 0x0000000e0440723c */ /* 0x040fe200000018ff */
[----:B------:R-:W1:Y:S01]  /*4dd0*/  LDSM.16.MT88.4 R12, [R189+0x4000] ;  /* 0x00400000bd0c783b */ /* 0x000e620000004200 */
[----:B------:R2:W-:Y:S06]  /*4de0*/  MUFU.EX2 R250, R3 ;  /* 0x0000000300fa7308 */ /* 0x0005ec0000000800 */
[C---:B------:R-:W-:Y:S08]  /*4df0*/  HMMA.16816.F32 R60, R4.reuse, R8, RZ ;  /* 0x00000008043c723c */ /* 0x040ff000000018ff */
[----:B------:R-:W-:Y:S01]  /*4e00*/  HMMA.16816.F32 R52, R4, R10, RZ ;  /* 0x0000000a0434723c */ /* 0x000fe200000018ff */
[----:B------:R-:W1:Y:S01]  /*4e10*/  LDSM.16.MT88.4 R8, [R188+0x4000] ;  /* 0x00400000bc08783b */ /* 0x000e620000004200 */
[----:B--2---:R-:W-:-:S04]  /*4e20*/  FFMA.FTZ R3, R36, c[0x0][0x2d0], -R0 ;  /* 0x0000b40024037a23 */ /* 0x004fc80000010800 */
[----:B------:R2:W-:Y:S02]  /*4e30*/  MUFU.EX2 R242, R3 ;  /* 0x0000000300f27308 */ /* 0x0005e40000000800 */
[C---:B------:R-:W-:Y:S08]  /*4e40*/  HMMA.16816.F32 R76, R4.reuse, R24, RZ ;  /* 0x00000018044c723c */ /* 0x040ff000000018ff */
[----:B------:R-:W-:Y:S01]  /*4e50*/  HMMA.16816.F32 R92, R4, R26, RZ ;  /* 0x0000001a045c723c */ /* 0x000fe200000018ff */
[----:B------:R-:W1:Y:S01]  /*4e60*/  LDSM.16.MT88.4 R24, [R189+0x800] ;  /* 0x00080000bd18783b */ /* 0x000e620000004200 */
[----:B--2---:R-:W-:-:S06]  /*4e70*/  FFMA.FTZ R3, R41, c[0x0][0x2d0], -R0 ;  /* 0x0000b40029037a23 */ /* 0x004fcc0000010800 */
[C---:B---3--:R-:W-:Y:S01]  /*4e80*/  HMMA.16816.F32 R44, R4.reuse, R28, RZ ;  /* 0x0000001c042c723c */ /* 0x048fe200000018ff */
[----:B------:R2:W3:Y:S07]  /*4e90*/  MUFU.EX2 R245, R3 ;  /* 0x0000000300f57308 */ /* 0x0004ee0000000800 */
[C---:B------:R-:W-:Y:S01]  /*4ea0*/  HMMA.16816.F32 R108, R4.reuse, R30, RZ ;  /* 0x0000001e046c723c */ /* 0x040fe200000018ff */
[----:B------:R-:W1:Y:S07]  /*4eb0*/  LDSM.16.MT88.4 R28, [R186+0x800] ;  /* 0x00080000ba1c783b */ /* 0x000e6e0000004200 */
[----:B------:R-:W-:Y:S01]  /*4ec0*/  HMMA.16816.F32 R56, R4, R32, RZ ;  /* 0x000000200438723c */ /* 0x000fe200000018ff */
[----:B--2---:R-:W-:-:S04]  /*4ed0*/  FFMA.FTZ R3, R39, c[0x0][0x2d0], -R0 ;  /* 0x0000b40027037a23 */ /* 0x004fc80000010800 */
[----:B------:R2:W-:Y:S03]  /*4ee0*/  MUFU.EX2 R244, R3 ;  /* 0x0000000300f47308 */ /* 0x0005e60000000800 */
[C---:B------:R-:W-:Y:S01]  /*4ef0*/  HMMA.16816.F32 R48, R4.reuse, R34, RZ ;  /* 0x000000220430723c */ /* 0x040fe200000018ff */
[----:B------:R-:W3:Y:S07]  /*4f00*/  LDSM.16.MT88.4 R32, [R185+0x800] ;  /* 0x00080000b920783b */ /* 0x000eee0000004200 */
[----:B------:R-:W-:Y:S01]  /*4f10*/  HMMA.16816.F32 R36, R4, R16, RZ ;  /* 0x000000100424723c */ /* 0x000fe200000018ff */
[----:B--2---:R-:W-:-:S07]  /*4f20*/  FFMA.FTZ R3, R42, c[0x0][0x2d0], -R0 ;  /* 0x0000b4002a037a23 */ /* 0x004fce0000010800 */
[C---:B------:R-:W-:Y:S01]  /*4f30*/  HMMA.16816.F32 R128, R4.reuse, R18, RZ ;  /* 0x000000120480723c */ /* 0x040fe200000018ff */
[----:B------:R-:W2:Y:S01]  /*4f40*/  LDSM.16.MT88.4 R16, [R185+0x2800] ;  /* 0x00280000b910783b */ /* 0x000ea20000004200 */
[----:B------:R1:W1:Y:S06]  /*4f50*/  MUFU.EX2 R246, R3 ;  /* 0x0000000300f67308 */ /* 0x00026c0000000800 */
[C---:B------:R-:W-:Y:S08]  /*4f60*/  HMMA.16816.F32 R112, R4.reuse, R20, RZ ;  /* 0x000000140470723c */ /* 0x040ff000000018ff */
[----:B------:R-:W-:Y:S01]  /*4f70*/  HMMA.16816.F32 R120, R4, R22, RZ ;  /* 0x000000160478723c */ /* 0x000fe200000018ff */
[----:B------:R-:W2:Y:S01]  /*4f80*/  LDSM.16.MT88.4 R20, [R188+0x800] ;  /* 0x00080000bc14783b */ /* 0x000ea20000004200 */
[----:B-1----:R-:W-:-:S04]  /*4f90*/  FFMA.FTZ R3, R102, c[0x0][0x2d0], -R2 ;  /* 0x0000b40066037a23 */ /* 0x002fc80000010802 */
[----:B------:R1:W-:Y:S02]  /*4fa0*/  MUFU.EX2 R218, R3 ;  /* 0x0000000300da7308 */ /* 0x0003e40000000800 */
[C---:B------:R-:W-:Y:S08]  /*4fb0*/  HMMA.16816.F32 R132, R4.reuse, R12, RZ ;  /* 0x0000000c0484723c */ /* 0x040ff000000018ff */
[----:B------:R-:W-:Y:S01]  /*4fc0*/  HMMA.16816.F32 R144, R4, R14, RZ ;  /* 0x0000000e0490723c */ /* 0x000fe200000018ff */
[----:B------:R-:W2:Y:S01]  /*4fd0*/  LDSM.16.MT88.4 R12, [R186+0x2800] ;  /* 0x00280000ba0c783b */ /* 0x000ea20000004200 */
[----:B-1----:R-:W-:-:S06]  /*4fe0*/  FFMA.FTZ R3, R116, c[0x0][0x2d0], -R2 ;  /* 0x0000b40074037a23 */ /* 0x002fcc0000010802 */
[C---:B------:R-:W-:Y:S01]  /*4ff0*/  HMMA.16816.F32 R148, R4.reuse, R8, RZ ;  /* 0x000000080494723c */ /* 0x040fe200000018ff */
[----:B------:R-:W-:Y:S01]  /*5000*/  IMAD.MOV.U32 R116, RZ, RZ, R214 ;  /* 0x000000ffff747224 */ /* 0x000fe200078e00d6 */
[----:B------:R1:W1:Y:S06]  /*5010*/  MUFU.EX2 R217, R3 ;  /* 0x0000000300d97308 */ /* 0x00026c0000000800 */
[----:B------:R-:W-:Y:S01]  /*5020*/  HMMA.16816.F32 R140, R4, R10, RZ ;  /* 0x0000000a048c723c */ /* 0x000fe200000018ff */
[----:B------:R-:W2:Y:S06]  /*5030*/  LDSM.16.MT88.4 R8, [R189+0x2800] ;  /* 0x00280000bd08783b */ /* 0x000eac0000004200 */
[----:B----4-:R-:W-:-:S02]  /*5040*/  F2FP.PACK_AB R4, R249, R248 ;  /* 0x000000f8f904723e */ /* 0x010fc400000000ff */
[----:B---3--:R-:W-:Y:S01]  /*5050*/  F2FP.PACK_AB R5, R245, R242 ;  /* 0x000000f2f505723e */ /* 0x008fe200000000ff */
[--C-:B-1----:R-:W-:Y:S01]  /*5060*/  FFMA.FTZ R3, R124, c[0x0][0x2d0], -R2.reuse ;  /* 0x0000b4007c037a23 */ /* 0x102fe20000010802 */
[----:B------:R-:W-:Y:S01]  /*5070*/  F2FP.PACK_AB R6, R250, R247 ;  /* 0x000000f7fa06723e */ /* 0x000fe200000000ff */
[----:B------:R-:W-:Y:S01]  /*5080*/  IMAD.MOV.U32 R124, RZ, RZ, R209 ;  /* 0x000000ffff7c7224 */ /* 0x000fe200078e00d1 */
[----:B------:R-:W-:Y:S01]  /*5090*/  F2FP.PACK_AB R7, R246, R244 ;  /* 0x000000f4f607723e */ /* 0x000fe200000000ff */
[----:B------:R1:W-:Y:S06]  /*50a0*/  MUFU.EX2 R216, R3 ;  /* 0x0000000300d87308 */ /* 0x0003ec0000000800 */
[C---:B------:R-:W-:Y:S08]  /*50b0*/  HMMA.16816.F32 R172, R4.reuse, R24, R104 ;  /* 0x0000001804ac723c */ /* 0x040ff00000001868 */
[----:B------:R-:W-:Y:S01]  /*50c0*/  HMMA.16816.F32 R164, R4, R26, R88 ;  /* 0x0000001a04a4723c */ /* 0x000fe20000001858 */
[----:B------:R-:W3:Y:S01]  /*50d0*/  LDSM.16.MT88.4 R24, [R185+0x4800] ;  /* 0x00480000b918783b */ /* 0x000ee20000004200 */
[----:B-1----:R-:W-:-:S02]  /*50e0*/  FFMA.FTZ R3, R125, c[0x0][0x2d0], -R2 ;  /* 0x0000b4007d037a23 */ /* 0x002fc40000010802 */
[----:B-----5:R-:W-:Y:S02]  /*50f0*/  IMAD.MOV.U32 R125, RZ, RZ, R208 ;  /* 0x000000ffff7d7224 */ /* 0x020fe400078e00d0 */
[----:B------:R1:W-:Y:S02]  /*5100*/  MUFU.EX2 R215, R3 ;  /* 0x0000000300d77308 */ /* 0x0003e40000000800 */
[C---:B------:R-:W-:Y:S08]  /*5110*/  HMMA.16816.F32 R176, R4.reuse, R28, R76 ;  /* 0x0000001c04b0723c */ /* 0x040ff0000000184c */
[----:B------:R-:W-:Y:S01]  /*5120*/  HMMA.16816.F32 R180, R4, R30, R92 ;  /* 0x0000001e04b4723c */ /* 0x000fe2000000185c */
[----:B------:R-:W4:Y:S01]  /*5130*/  LDSM.16.MT88.4 R28, [R188+0x2800] ;  /* 0x00280000bc1c783b */ /* 0x000f220000004200 */
[----:B-1----:R-:W-:-:S06]  /*5140*/  FFMA.FTZ R3, R103, c[0x0][0x2d0], -R0 ;  /* 0x0000b40067037a23 */ /* 0x002fcc0000010800 */
[C---:B------:R-:W-:Y:S01]  /*5150*/  HMMA.16816.F32 R168, R4.reuse, R34, R96 ;  /* 0x0000002204a8723c */ /* 0x040fe20000001860 */
[----:B------:R1:W-:Y:S07]  /*5160*/  MUFU.EX2 R214, R3 ;  /* 0x0000000300d67308 */ /* 0x0003ee0000000800 */
[C---:B--2---:R-:W-:Y:S08]  /*5170*/  HMMA.16816.F32 R136, R4.reuse, R16, R68 ;  /* 0x000000100488723c */ /* 0x044ff00000001844 */
[----:B------:R-:W-:Y:S01]  /*5180*/  HMMA.16816.F32 R96, R4, R18, R64 ;  /* 0x000000120460723c */ /* 0x000fe20000001840 */
[----:B------:R-:W2:Y:S01]  /*5190*/  LDSM.16.MT88.4 R16, [R186+0x4800] ;  /* 0x00480000ba10783b */ /* 0x000ea20000004200 */
[----:B-1----:R-:W-:-:S06]  /*51a0*/  FFMA.FTZ R3, R118, c[0x0][0x2d0], -R0 ;  /* 0x0000b40076037a23 */ /* 0x002fcc0000010800 */
[C---:B------:R-:W-:Y:S08]  /*51b0*/  HMMA.16816.F32 R160, R4.reuse, R20, R72 ;  /* 0x0000001404a0723c */ /* 0x040ff00000001848 */
[C---:B------:R-:W-:Y:S08]  /*51c0*/  HMMA.16816.F32 R92, R4.reuse, R12, R60 ;  /* 0x0000000c045c723c */ /* 0x040ff0000000183c */
[C---:B------:R-:W-:Y:S01]  /*51d0*/  HMMA.16816.F32 R88, R4.reuse, R14, R52 ;  /* 0x0000000e0458723c */ /* 0x040fe20000001834 */
[----:B------:R-:W1:Y:S07]  /*51e0*/  LDSM.16.MT88.4 R12, [R189+0x4800] ;  /* 0x00480000bd0c783b */ /* 0x000e6e0000004200 */
[C---:B------:R-:W-:Y:S08]  /*51f0*/  HMMA.16816.F32 R76, R4.reuse, R8, R56 ;  /* 0x00000008044c723c */ /* 0x040ff00000001838 */
[C---:B------:R-:W-:Y:S01]  /*5200*/  HMMA.16816.F32 R72, R4.reuse, R10, R48 ;  /* 0x0000000a0448723c */ /* 0x040fe20000001830 */
[----:B------:R-:W1:Y:S07]  /*5210*/  LDSM.16.MT88.4 R8, [R188+0x4800] ;  /* 0x00480000bc08783b */ /* 0x000e6e0000004200 */
[C---:B---3--:R-:W-:Y:S08]  /*5220*/  HMMA.16816.F32 R56, R4.reuse, R24, R112 ;  /* 0x000000180438723c */ /* 0x048ff00000001870 */
[C---:B------:R-:W-:Y:S01]  /*5230*/  HMMA.16816.F32 R48, R4.reuse, R26, R120 ;  /* 0x0000001a0430723c */ /* 0x040fe20000001878 */
[----:B------:R-:W3:Y:S07]  /*5240*/  LDSM.16.MT88.4 R24, [R185+0x1000] ;  /* 0x00100000b918783b */ /* 0x000eee0000004200 */
[C---:B----4-:R-:W-:Y:S07]  /*5250*/  HMMA.16816.F32 R40, R4.reuse, R30, R108 ;  /* 0x0000001e0428723c */ /* 0x050fee000000186c */
[----:B------:R-:W-:Y:S01]  /*5260*/  IMAD.MOV.U32 R111, RZ, RZ, R213 ;  /* 0x000000ffff6f7224 */ /* 0x000fe200078e00d5 */
[----:B------:R-:W-:Y:S01]  /*5270*/  HMMA.16816.F32 R152, R4, R22, R84 ;  /* 0x000000160498723c */ /* 0x000fe20000001854 */
[----:B------:R4:W1:Y:S01]  /*5280*/  MUFU.EX2 R213, R3 ;  /* 0x0000000300d57308 */ /* 0x0008620000000800 */
[----:B------:R-:W-:Y:S01]  /*5290*/  IMAD.MOV.U32 R110, RZ, RZ, R212 ;  /* 0x000000ffff6e7224 */ /* 0x000fe200078e00d4 */
[----:B------:R-:W3:Y:S01]  /*52a0*/  LDSM.16.MT88.4 R20, [R189+0x1000] ;  /* 0x00100000bd14783b */ /* 0x000ee20000004200 */
[----:B------:R-:W-:-:S02]  /*52b0*/  IMAD.MOV.U32 R109, RZ, RZ, R211 ;  /* 0x000000ffff6d7224 */ /* 0x000fc400078e00d3 */
[----:B------:R-:W-:Y:S02]  /*52c0*/  IMAD.MOV.U32 R108, RZ, RZ, R210 ;  /* 0x000000ffff6c7224 */ /* 0x000fe400078e00d2 */
[C---:B------:R-:W-:Y:S01]  /*52d0*/  HMMA.16816.F32 R156, R4.reuse, R32, R80 ;  /* 0x00000020049c723c */ /* 0x040fe20000001850 */
[----:B------:R-:W3:Y:S07]  /*52e0*/  LDSM.16.MT88.4 R32, [R186+0x1000] ;  /* 0x00100000ba20783b */ /* 0x000eee0000004200 */
[----:B--2---:R-:W-:Y:S01]  /*52f0*/  HMMA.16816.F32 R68, R4, R16, R36 ;  /* 0x000000100444723c */ /* 0x004fe20000001824 */
[----:B----4-:R-:W-:-:S04]  /*5300*/  FFMA.FTZ R3, R119, c[0x0][0x2d0], -R0 ;  /* 0x0000b40077037a23 */ /* 0x010fc80000010800 */
[----:B------:R2:W-:Y:S03]  /*5310*/  MUFU.EX2 R212, R3 ;  /* 0x0000000300d47308 */ /* 0x0005e60000000800 */
[C---:B------:R-:W-:Y:S01]  /*5320*/  HMMA.16816.F32 R80, R4.reuse, R18, R128 ;  /* 0x000000120450723c */ /* 0x040fe20000001880 */
[----:B------:R-:W4:Y:S07]  /*5330*/  LDSM.16.MT88.4 R16, [R188+0x1000] ;  /* 0x00100000bc10783b */ /* 0x000f2e0000004200 */
[----:B------:R-:W-:Y:S01]  /*5340*/  HMMA.16816.F32 R44, R4, R28, R44 ;  /* 0x0000001c042c723c */ /* 0x000fe2000000182c */
[----:B------:R-:W-:Y:S01]  /*5350*/  LDSM.16.MT88.4 R28, [R188+0x3000] ;  /* 0x00300000bc1c783b */ /* 0x000fe20000004200 */
[----:B--2---:R-:W-:-:S06]  /*5360*/  FFMA.FTZ R3, R117, c[0x0][0x2d0], -R0 ;  /* 0x0000b40075037a23 */ /* 0x004fcc0000010800 */
[C---:B-1----:R-:W-:Y:S01]  /*5370*/  HMMA.16816.F32 R84, R4.reuse, R12, R132 ;  /* 0x0000000c0454723c */ /* 0x042fe20000001884 */
[----:B------:R1:W2:Y:S01]  /*5380*/  MUFU.EX2 R103, R3 ;  /* 0x0000000300677308 */ /* 0x0002a20000000800 */
[----:B------:R-:W-:Y:S06]  /*5390*/  LDSM.16.MT88.4 R132, [R188+0x1800] ;  /* 0x00180000bc84783b */ /* 0x000fec0000004200 */
[C---:B------:R-:W-:Y:S01]  /*53a0*/  HMMA.16816.F32 R64, R4.reuse, R14, R144 ;  /* 0x0000000e0440723c */ /* 0x040fe20000001890 */
[----:B------:R-:W4:Y:S07]  /*53b0*/  LDSM.16.MT88.4 R12, [R185+0x3000] ;  /* 0x00300000b90c783b */ /* 0x000f2e0000004200 */
[----:B------:R-:W-:Y:S01]  /*53c0*/  HMMA.16816.F32 R52, R4, R8, R148 ;  /* 0x000000080434723c */ /* 0x000fe20000001894 */
[----:B-1----:R-:W-:-:S04]  /*53d0*/  FFMA.FTZ R3, R127, c[0x0][0x2d0], -R2 ;  /* 0x0000b4007f037a23 */ /* 0x002fc80000010802 */
[----:B------:R1:W-:Y:S03]  /*53e0*/  MUFU.EX2 R102, R3 ;  /* 0x0000000300667308 */ /* 0x0003e60000000800 */
[----:B------:R-:W-:Y:S01]  /*53f0*/  HMMA.16816.F32 R36, R4, R10, R140 ;  /* 0x0000000a0424723c */ /* 0x000fe2000000188c */
[----:B------:R-:W-:Y:S06]  /*5400*/  LDSM.16.MT88.4 R8, [R186+0x3000] ;  /* 0x00300000ba08783b */ /* 0x000fec0000004200 */
[----:B------:R-:W-:-:S02]  /*5410*/  F2FP.PACK_AB R4, R217, R218 ;  /* 0x000000dad904723e */ /* 0x000fc400000000ff */
[----:B------:R-:W-:Y:S02]  /*5420*/  F2FP.PACK_AB R5, R213, R214 ;  /* 0x000000d6d505723e */ /* 0x000fe400000000ff */
[----:B------:R-:W-:Y:S02]  /*5430*/  F2FP.PACK_AB R6, R215, R216 ;  /* 0x000000d8d706723e */ /* 0x000fe400000000ff */
[----:B--2---:R-:W-:Y:S01]  /*5440*/  F2FP.PACK_AB R7, R103, R212 ;  /* 0x000000d46707723e */ /* 0x004fe200000000ff */
[----:B-1----:R-:W-:Y:S02]  /*5450*/  FFMA.FTZ R3, R228, c[0x0][0x2d0], -R2 ;  /* 0x0000b400e4037a23 */ /* 0x002fe40000010802 */
[----:B------:R-:W-:-:S04]  /*5460*/  IMAD.MOV.U32 R228, RZ, RZ, R124 ;  /* 0x000000ffffe47224 */ /* 0x000fc800078e007c */
[C---:B---3--:R-:W-:Y:S08]  /*5470*/  HMMA.16816.F32 R104, R4.reuse, R24, R156 ;  /* 0x000000180468723c */ /* 0x048ff0000000189c */
[C---:B------:R-:W-:Y:S01]  /*5480*/  HMMA.16816.F32 R60, R4.reuse, R26, R168 ;  /* 0x0000001a043c723c */ /* 0x040fe200000018a8 */
[----:B------:R-:W1:Y:S07]  /*5490*/  LDSM.16.MT88.4 R24, [R189+0x3000] ;  /* 0x00300000bd18783b */ /* 0x000e6e0000004200 */
[C---:B------:R-:W-:Y:S08]  /*54a0*/  HMMA.16816.F32 R120, R4.reuse, R20, R172 ;  /* 0x000000140478723c */ /* 0x040ff000000018ac */
[C---:B------:R-:W-:Y:S01]  /*54b0*/  HMMA.16816.F32 R128, R4.reuse, R22, R164 ;  /* 0x000000160480723c */ /* 0x040fe200000018a4 */
[----:B------:R-:W2:Y:S07]  /*54c0*/  LDSM.16.MT88.4 R20, [R185+0x5000] ;  /* 0x00500000b914783b */ /* 0x000eae0000004200 */
[C---:B------:R-:W-:Y:S08]  /*54d0*/  HMMA.16816.F32 R112, R4.reuse, R32, R176 ;  /* 0x000000200470723c */ /* 0x040ff000000018b0 */
[C---:B------:R-:W-:Y:S08]  /*54e0*/  HMMA.16816.F32 R32, R4.reuse, R34, R180 ;  /* 0x000000220420723c */ /* 0x040ff000000018b4 */
[C---:B----4-:R-:W-:Y:S08]  /*54f0*/  HMMA.16816.F32 R208, R4.reuse, R16, R160 ;  /* 0x0000001004d0723c */ /* 0x050ff000000018a0 */
[C---:B------:R-:W-:Y:S01]  /*5500*/  HMMA.16816.F32 R180, R4.reuse, R18, R152 ;  /* 0x0000001204b4723c */ /* 0x040fe20000001898 */
[----:B------:R-:W3:Y:S07]  /*5510*/  LDSM.16.MT88.4 R16, [R186+0x5000] ;  /* 0x00500000ba10783b */ /* 0x000eee0000004200 */
[C---:B------:R-:W-:Y:S08]  /*5520*/  HMMA.16816.F32 R172, R4.reuse, R12, R136 ;  /* 0x0000000c04ac723c */ /* 0x040ff00000001888 */
[C---:B------:R-:W-:Y:S01]  /*5530*/  HMMA.16816.F32 R176, R4.reuse, R14, R96 ;  /* 0x0000000e04b0723c */ /* 0x040fe20000001860 */
[----:B------:R-:W4:Y:S07]  /*5540*/  LDSM.16.MT88.4 R12, [R189+0x5000] ;  /* 0x00500000bd0c783b */ /* 0x000f2e0000004200 */
[C---:B-1----:R-:W-:Y:S01]  /*5550*/  HMMA.16816.F32 R156, R4.reuse, R26, R72 ;  /* 0x0000001a049c723c */ /* 0x042fe20000001848 */
[----:B------:R1:W1:Y:S01]  /*5560*/  MUFU.EX2 R26, R3 ;  /* 0x00000003001a7308 */ /* 0x0002620000000800 */
[----:B------:R-:W-:Y:S05]  /*5570*/  LDSM.16.MT88.4 R72, [R185+0x5800] ;  /* 0x00580000b948783b */ /* 0x000fea0000004200 */
[----:B------:R-:W-:Y:S01]  /*5580*/  IMAD.MOV.U32 R27, RZ, RZ, R125 ;  /* 0x000000ffff1b7224 */ /* 0x000fe200078e007d */
[C---:B------:R-:W-:Y:S08]  /*5590*/  HMMA.16816.F32 R168, R4.reuse, R8, R92 ;  /* 0x0000000804a8723c */ /* 0x040ff0000000185c */
[C---:B------:R-:W-:Y:S01]  /*55a0*/  HMMA.16816.F32 R164, R4.reuse, R10, R88 ;  /* 0x0000000a04a4723c */ /* 0x040fe20000001858 */
[--C-:B-1----:R-:W-:Y:S01]  /*55b0*/  FFMA.FTZ R3, R240, c[0x0][0x2d0], -R2.reuse ;  /* 0x0000b400f0037a23 */ /* 0x102fe20000010802 */
[----:B------:R-:W1:Y:S01]  /*55c0*/  LDSM.16.MT88.4 R8, [R188+0x5000] ;  /* 0x00500000bc08783b */ /* 0x000e620000004200 */
[----:B------:R-:W-:Y:S01]  /*55d0*/  FFMA.FTZ R2, R241, c[0x0][0x2d0], -R2 ;  /* 0x0000b400f1027a23 */ /* 0x000fe20000010802 */
[----:B------:R-:W-:Y:S01]  /*55e0*/  F2FP.PACK_AB R96, R26, R102 ;  /* 0x000000661a60723e */ /* 0x000fe200000000ff */
[----:B------:R-:W-:Y:S01]  /*55f0*/  IMAD.MOV.U32 R241, RZ, RZ, R110 ;  /* 0x000000fffff17224 */ /* 0x000fe200078e006e */
[----:B------:R-:W-:Y:S01]  /*5600*/  LDSM.16.MT88.4 R88, [R189+0x5800] ;  /* 0x00580000bd58783b */ /* 0x000fe20000004200 */
[----:B------:R-:W-:Y:S01]  /*5610*/  IMAD.MOV.U32 R240, RZ, RZ, R108 ;  /* 0x000000fffff07224 */ /* 0x000fe200078e006c */
[C---:B------:R-:W-:Y:S01]  /*5620*/  HMMA.16816.F32 R160, R4.reuse, R24, R76 ;  /* 0x0000001804a0723c */ /* 0x040fe2000000184c */
[----:B------:R3:W-:Y:S07]  /*5630*/  MUFU.EX2 R24, R2 ;  /* 0x0000000200187308 */ /* 0x0007ee0000000800 */
[C---:B--2---:R-:W-:Y:S01]  /*5640*/  HMMA.16816.F32 R136, R4.reuse, R20, R56 ;  /* 0x000000140488723c */ /* 0x044fe20000001838 */
[----:B------:R2:W2:Y:S01]  /*5650*/  MUFU.EX2 R25, R3 ;  /* 0x0000000300197308 */ /* 0x0004a20000000800 */
[----:B------:R-:W-:Y:S06]  /*5660*/  LDSM.16.MT88.4 R56, [R189+0x3800] ;  /* 0x00380000bd38783b */ /* 0x000fec0000004200 */
[----:B------:R-:W-:Y:S01]  /*5670*/  HMMA.16816.F32 R152, R4, R28, R44 ;  /* 0x0000001c0498723c */ /* 0x000fe2000000182c */
[----:B---3--:R-:W-:-:S02]  /*5680*/  FFMA.FTZ R2, R126, c[0x0][0x2d0], -R0 ;  /* 0x0000b4007e027a23 */ /* 0x008fc40000010800 */
[----:B------:R-:W3:Y:S02]  /*5690*/  LDSM.16.MT88.4 R124, [R189+0x1800] ;  /* 0x00180000bd7c783b */ /* 0x000ee40000004200 */
[----:B------:R1:W-:Y:S03]  /*56a0*/  MUFU.EX2 R21, R2 ;  /* 0x0000000200157308 */ /* 0x0003e60000000800 */
[----:B------:R-:W-:Y:S01]  /*56b0*/  HMMA.16816.F32 R140, R4, R30, R40 ;  /* 0x0000001e048c723c */ /* 0x000fe20000001828 */
[----:B--2---:R-:W-:Y:S01]  /*56c0*/  IMAD.MOV.U32 R3, RZ, RZ, R109 ;  /* 0x000000ffff037224 */ /* 0x004fe200078e006d */
[----:B------:R-:W-:Y:S01]  /*56d0*/  LDSM.16.MT88.4 R40, [R185+0x3800] ;  /* 0x00380000b928783b */ /* 0x000fe20000004200 */
[----:B------:R-:W-:-:S05]  /*56e0*/  F2FP.PACK_AB R98, R24, R25 ;  /* 0x000000191862723e */ /* 0x000fca00000000ff */
[----:B------:R-:W-:Y:S01]  /*56f0*/  HMMA.16816.F32 R28, R4, R22, R48 ;  /* 0x00000016041c723c */ /* 0x000fe20000001830 */
[----:B------:R-:W-:Y:S01]  /*5700*/  LDSM.16.MT88.4 R48, [R186+0x3800] ;  /* 0x00380000ba30783b */ /* 0x000fe20000004200 */
[----:B-1----:R-:W-:-:S05]  /*5710*/  FFMA.FTZ R2, R227, c[0x0][0x2d0], -R0 ;  /* 0x0000b400e3027a23 */ /* 0x002fca0000010800 */
[----:B------:R-:W-:Y:S01]  /*5720*/  IMAD.MOV.U32 R23, RZ, RZ, R111 ;  /* 0x000000ffff177224 */ /* 0x000fe200078e006f */
[C---:B------:R-:W-:Y:S01]  /*5730*/  HMMA.16816.F32 R76, R4.reuse, R16, R68 ;  /* 0x00000010044c723c */ /* 0x040fe20000001844 */
[----:B------:R1:W2:Y:S01]  /*5740*/  MUFU.EX2 R20, R2 ;  /* 0x0000000200147308 */ /* 0x0002a20000000800 */
[----:B------:R-:W-:Y:S01]  /*5750*/  IMAD.MOV.U32 R22, RZ, RZ, R116 ;  /* 0x000000ffff167224 */ /* 0x000fe200078e0074 */
[----:B------:R-:W3:Y:S04]  /*5760*/  LDSM.16.MT88.4 R108, [R185+0x1800] ;  /* 0x00180000b96c783b */ /* 0x000ee80000004200 */
[----:B------:R-:W-:Y:S01]  /*5770*/  LDSM.16.MT88.4 R116, [R186+0x1800] ;  /* 0x00180000ba74783b */ /* 0x000fe20000004200 */
[C---:B------:R-:W-:Y:S03]  /*5780*/  HMMA.16816.F32 R92, R4.reuse, R18, R80 ;  /* 0x00000012045c723c */ /* 0x040fe60000001850 */
[----:B------:R-:W3:Y:S05]  /*5790*/  LDSM.16.MT88.4 R80, [R186+0x5800] ;  /* 0x00580000ba50783b */ /* 0x000eea0000004200 */
[----:B----4-:R-:W-:Y:S01]  /*57a0*/  HMMA.16816.F32 R84, R4, R12, R84 ;  /* 0x0000000c0454723c */ /* 0x010fe20000001854 */
[--C-:B-1----:R-:W-:Y:S01]  /*57b0*/  FFMA.FTZ R2, R226, c[0x0][0x2d0], -R0.reuse ;  /* 0x0000b400e2027a23 */ /* 0x102fe20000010800 */
[----:B--2---:R-:W-:Y:S01]  /*57c0*/  F2FP.PACK_AB R97, R20, R21 ;  /* 0x000000151461723e */ /* 0x004fe200000000ff */
[----:B------:R-:W-:-:S02]  /*57d0*/  FFMA.FTZ R0, R234, c[0x0][0x2d0], -R0 ;  /* 0x0000b400ea007a23 */ /* 0x000fc40000010800 */
[----:B------:R1:W-:Y:S03]  /*57e0*/  MUFU.EX2 R17, R2 ;  /* 0x0000000200117308 */ /* 0x0003e60000000800 */
[C---:B------:R-:W-:Y:S01]  /*57f0*/  HMMA.16816.F32 R12, R4.reuse, R14, R64 ;  /* 0x0000000e040c723c */ /* 0x040fe20000001840 */
[----:B------:R-:W2:Y:S04]  /*5800*/  LDSM.16.MT88.4 R64, [R188+0x3800] ;  /* 0x00380000bc40783b */ /* 0x000ea80000004200 */
[----:B------:R4:W4:Y:S03]  /*5810*/  MUFU.EX2 R16, R0 ;  /* 0x0000000000107308 */ /* 0x0009260000000800 */
[----:B------:R-:W-:Y:S01]  /*5820*/  HMMA.16816.F32 R148, R4, R8, R52 ;  /* 0x000000080494723c */ /* 0x000fe20000001834 */
[----:B-1----:R-:W-:-:S07]  /*5830*/  FADD.FTZ R2, R23, R22 ;  /* 0x0000001617027221 */ /* 0x002fce0000010000 */
[----:B------:R-:W-:Y:S01]  /*5840*/  HMMA.16816.F32 R144, R4, R10, R36 ;  /* 0x0000000a0490723c */ /* 0x000fe20000001824 */
[----:B------:R-:W-:Y:S01]  /*5850*/  FADD.FTZ R2, R3, R2 ;  /* 0x0000000203027221 */ /* 0x000fe20000010000 */
[----:B------:R-:W1:Y:S01]  /*5860*/  LDSM.16.MT88.4 R8, [R188+0x5800] ;  /* 0x00580000bc08783b */ /* 0x000e620000004200 */
[----:B----4-:R-:W-:Y:S01]  /*5870*/  FADD.FTZ R0, R241, R252 ;  /* 0x000000fcf1007221 */ /* 0x010fe20000010000 */
[----:B------:R-:W-:Y:S01]  /*5880*/  F2FP.PACK_AB R99, R16, R17 ;  /* 0x000000111063723e */ /* 0x000fe200000000ff */
[----:B------:R-:W-:Y:S02]  /*5890*/  FADD.FTZ R2, R240, R2 ;  /* 0x00000002f0027221 */ /* 0x000fe40000010000 */
[----:B------:R-:W-:Y:S02]  /*58a0*/  FADD.FTZ R0, R251, R0 ;  /* 0x00000000fb007221 */ /* 0x000fe40000010000 */
[----:B------:R-:W-:Y:S02]  /*58b0*/  FADD.FTZ R2, R248, R2 ;  /* 0x00000002f8027221 */ /* 0x000fe40000010000 */
[----:B------:R-:W-:Y:S01]  /*58c0*/  FADD.FTZ R0, R228, R0 ;  /* 0x00000000e4007221 */ /* 0x000fe20000010000 */
[----:B---3--:R-:W-:Y:S01]  /*58d0*/  HMMA.16816.F32 R120, R96, R124, R120 ;  /* 0x0000007c6078723c */ /* 0x008fe20000001878 */
[----:B------:R-:W-:-:S02]  /*58e0*/  FADD.FTZ R3, R249, R2 ;  /* 0x00000002f9037221 */ /* 0x000fc40000010000 */
[----:B------:R-:W-:Y:S02]  /*58f0*/  FADD.FTZ R0, R242, R0 ;  /* 0x00000000f2007221 */ /* 0x000fe40000010000 */
[----:B------:R-:W-:Y:S02]  /*5900*/  FADD.FTZ R3, R247, R3 ;  /* 0x00000003f7037221 */ /* 0x000fe40000010000 */
[----:B------:R-:W-:Y:S01]  /*5910*/  FADD.FTZ R2, R245, R0 ;  /* 0x00000000f5027221 */ /* 0x000fe20000010000 */
[----:B------:R-:W-:Y:S01]  /*5920*/  HMMA.16816.F32 R124, R96, R126, R128 ;  /* 0x0000007e607c723c */ /* 0x000fe20000001880 */
[----:B------:R-:W-:-:S04]  /*5930*/  @P2 IMAD.HI.U32 R4, R233, c[0x0][0x2c8], RZ ;  /* 0x0000b200e9042a27 */ /* 0x000fc800078e00ff */
[----:B------:R-:W-:Y:S02]  /*5940*/  FADD.FTZ R2, R244, R2 ;  /* 0x00000002f4027221 */ /* 0x000fe40000010000 */
[----:B------:R-:W-:Y:S01]  /*5950*/  IMAD.MOV.U32 R0, RZ, RZ, R233 ;  /* 0x000000ffff007224 */ /* 0x000fe200078e00e9 */
[----:B------:R-:W-:Y:S01]  /*5960*/  @P2 SHF.R.U32.HI R0, RZ, c[0x0][0x2cc], R4 ;  /* 0x0000b300ff002a19 */ /* 0x000fe20000011604 */
[----:B------:R-:W-:Y:S01]  /*5970*/  FADD.FTZ R3, R250, R3 ;  /* 0x00000003fa037221 */ /* 0x000fe20000010000 */
[C---:B------:R-:W-:Y:S01]  /*5980*/  HMMA.16816.F32 R128, R96.reuse, R132, R208 ;  /* 0x000000846080723c */ /* 0x040fe200000018d0 */
[----:B------:R-:W-:Y:S01]  /*5990*/  FADD.FTZ R2, R246, R2 ;  /* 0x00000002f6027221 */ /* 0x000fe20000010000 */
[----:B------:R-:W-:Y:S01]  /*59a0*/  IADD3 R0, R0, R230, -R231 ;  /* 0x000000e600007210 */ /* 0x000fe20007ffe8e7 */
[----:B------:R-:W-:Y:S02]  /*59b0*/  FADD.FTZ R3, R218, R3 ;  /* 0x00000003da037221 */ /* 0x000fe40000010000 */
[----:B------:R-:W-:Y:S01]  /*59c0*/  FADD.FTZ R2, R214, R2 ;  /* 0x00000002d6027221 */ /* 0x000fe20000010000 */
[----:B------:R-:W-:Y:S01]  /*59d0*/  SHF.R.S32.HI R4, RZ, 0x1f, R0 ;  /* 0x0000001fff047819 */ /* 0x000fe20000011400 */
[----:B------:R-:W-:Y:S01]  /*59e0*/  FADD.FTZ R3, R217, R3 ;  /* 0x00000003d9037221 */ /* 0x000fe20000010000 */
[----:B------:R-:W-:Y:S01]  /*59f0*/  IADD3 R208, R27, -0x2, RZ ;  /* 0xfffffffe1bd07810 */ /* 0x000fe20007ffe0ff */
[----:B------:R-:W-:Y:S01]  /*5a00*/  FADD.FTZ R2, R213, R2 ;  /* 0x00000002d5027221 */ /* 0x000fe20000010000 */
[----:B------:R-:W-:Y:S01]  /*5a10*/  LEA.HI R4, R4, R0, RZ, 0x6 ;  /* 0x0000000004047211 */ /* 0x000fe200078f30ff */
[----:B------:R-:W-:Y:S01]  /*5a20*/  FADD.FTZ R3, R216, R3 ;  /* 0x00000003d8037221 */ /* 0x000fe20000010000 */
[----:B------:R-:W-:Y:S01]  /*5a30*/  HMMA.16816.F32 R104, R96, R108, R104 ;  /* 0x0000006c6068723c */ /* 0x000fe20000001868 */
[----:B------:R-:W-:-:S02]  /*5a40*/  FADD.FTZ R0, R212, R2 ;  /* 0x00000002d4007221 */ /* 0x000fc40000010000 */
[----:B------:R-:W-:Y:S01]  /*5a50*/  FADD.FTZ R2, R215, R3 ;  /* 0x00000003d7027221 */ /* 0x000fe20000010000 */
[----:B------:R-:W-:Y:S01]  /*5a60*/  SHF.R.S32.HI R3, RZ, 0x6, R4 ;  /* 0x00000006ff037819 */ /* 0x000fe20000011404 */
[----:B------:R-:W-:Y:S02]  /*5a70*/  FADD.FTZ R0, R103, R0 ;  /* 0x0000000067007221 */ /* 0x000fe40000010000 */
[----:B------:R-:W-:Y:S01]  /*5a80*/  FADD.FTZ R2, R102, R2 ;  /* 0x0000000266027221 */ /* 0x000fe20000010000 */
[----:B------:R-:W-:Y:S01]  /*5a90*/  IMNMX R228, R225, R3, !PT ;  /* 0x00000003e1e47217 */ /* 0x000fe20007800200 */
[----:B------:R-:W-:Y:S01]  /*5aa0*/  FADD.FTZ R0, R21, R0 ;  /* 0x0000000015007221 */ /* 0x000fe20000010000 */
[----:B------:R-:W-:Y:S01]  /*5ab0*/  HMMA.16816.F32 R108, R96, R110, R60 ;  /* 0x0000006e606c723c */ /* 0x000fe2000000183c */
[----:B------:R-:W-:Y:S01]  /*5ac0*/  FADD.FTZ R2, R26, R2 ;  /* 0x000000021a027221 */ /* 0x000fe20000010000 */
[----:B------:R-:W-:Y:S01]  /*5ad0*/  ISETP.GE.AND P0, PT, R208, R228, PT ;  /* 0x000000e4d000720c */ /* 0x000fe20003f06270 */
[----:B------:R-:W-:-:S02]  /*5ae0*/  FADD.FTZ R0, R20, R0 ;  /* 0x0000000014007221 */ /* 0x000fc40000010000 */
[----:B------:R-:W-:Y:S02]  /*5af0*/  FADD.FTZ R2, R25, R2 ;  /* 0x0000000219027221 */ /* 0x000fe40000010000 */
[----:B------:R-:W-:Y:S01]  /*5b00*/  FADD.FTZ R0, R17, R0 ;  /* 0x0000000011007221 */ /* 0x000fe20000010000 */
[----:B------:R-:W-:Y:S01]  /*5b10*/  HMMA.16816.F32 R76, R96, R80, R76 ;  /* 0x00000050604c723c */ /* 0x000fe2000000184c */
[----:B------:R-:W-:Y:S02]  /*5b20*/  FADD.FTZ R226, R24, R2 ;  /* 0x0000000218e27221 */ /* 0x000fe40000010000 */
[----:B------:R-:W-:-:S05]  /*5b30*/  FADD.FTZ R227, R16, R0 ;  /* 0x0000000010e37221 */ /* 0x000fca0000010000 */
[C---:B------:R-:W-:Y:S08]  /*5b40*/  HMMA.16816.F32 R112, R96.reuse, R116, R112 ;  /* 0x000000746070723c */ /* 0x040ff00000001870 */
[C---:B------:R-:W-:Y:S08]  /*5b50*/  HMMA.16816.F32 R36, R96.reuse, R40, R172 ;  /* 0x000000286024723c */ /* 0x040ff000000018ac */
[C---:B------:R-:W-:Y:S08]  /*5b60*/  HMMA.16816.F32 R44, R96.reuse, R48, R168 ;  /* 0x00000030602c723c */ /* 0x040ff000000018a8 */
[C---:B------:R-:W-:Y:S08]  /*5b70*/  HMMA.16816.F32 R52, R96.reuse, R56, R160 ;  /* 0x000000386034723c */ /* 0x040ff000000018a0 */
        /* <DEDUP_REMOVED lines=12> */
[C---:B-1----:R-:W-:Y:S08]  /*5c40*/  HMMA.16816.F32 R92, R96.reuse, R8, R148 ;  /* 0x00000008605c723c */ /* 0x042ff00000001894 */
[----:B------:R-:W-:Y:S01]  /*5c50*/  HMMA.16816.F32 R96, R96, R10, R144 ;  /* 0x0000000a6060723c */ /* 0x000fe20000001890 */
[----:B------:R-:W-:Y:S01]  /*5c60*/  @!UPT UIADD3 URZ, URZ, URZ, URZ ;  /* 0x0000003f3f3ff290 */ /* 0x000fe2000fffe03f */
[----:B------:R-:W-:Y:S11]  /*5c70*/  @!P0 BRA `(.L_x_896) ;  /* 0x000032d000008947 */ /* 0x000ff60003800000 */
[----:B------:R-:W-:Y:S02]  /*5c80*/  MOV R102, R100 ;  /* 0x0000006400667202 */ /* 0x000fe40000000f00 */
[----:B------:R-:W-:-:S02]  /*5c90*/  MOV R3, R101 ;  /* 0x0000006500037202 */ /* 0x000fc40000000f00 */
[----:B------:R-:W-:-:S07]  /*5ca0*/  MOV R180, R208 ;  /* 0x000000d000b47202 */ /* 0x000fce0000000f00 */
.L_x_897:
[----:B------:R-:W-:Y:S04]  /*5cb0*/  DEPBAR.LE SB0, 0x0 ;  /* 0x000080000000791a */ /* 0x000fe80000000000 */
[----:B------:R-:W-:Y:S01]  /*5cc0*/  WARPSYNC 0xffffffff ;  /* 0xffffffff00007948 */ /* 0x000fe20003800000 */
[----:B------:R-:W-:Y:S01]  /*5cd0*/  BAR.SYNC.DEFER_BLOCKING 0x0 ;  /* 0x0000000000007b1d */ /* 0x000fe20000010000 */
[----:B------:R-:W-:Y:S02]  /*5ce0*/  ISETP.GT.AND P6, PT, R225, R180, PT ;  /* 0x000000b4e100720c */ /* 0x000fe40003fc4270 */
[C---:B------:R-:W-:Y:S11]  /*5cf0*/  IADD3 R208, R180.reuse, -0x1, RZ ;  /* 0xffffffffb4d07810 */ /* 0x040ff60007ffe0ff */
[----:B------:R-:W-:Y:S01]  /*5d00*/  @!P6 SHF.R.S32.HI R0, RZ, 0x1f, R180 ;  /* 0x0000001fff00e819 */ /* 0x000fe200000114b4 */
[----:B------:R-:W-:Y:S01]  /*5d10*/  @!P6 IMAD.WIDE.U32 R4, R180, c[0x0][0x208], RZ ;  /* 0x00008200b404ea25 */ /* 0x000fe200078e00ff */
[----:B------:R-:W-:Y:S03]  /*5d20*/  @!P6 MOV R6, c[0x0][0x208] ;  /* 0x000082000006ea02 */ /* 0x000fe60000000f00 */
[----:B------:R-:W-:Y:S04]  /*5d30*/  @!P6 IMAD R0, R0, c[0x0][0x208], RZ ;  /* 0x000082000000ea24 */ /* 0x000fe800078e02ff */
[----:B------:R-:W-:Y:S01]  /*5d40*/  @!P6 IMAD R0, R180, c[0x0][0x20c], R0 ;  /* 0x00008300b400ea24 */ /* 0x000fe200078e0200 */
[----:B------:R-:W-:Y:S04]  /*5d50*/  LDSM.16.M88.4 R32, [R191] ;  /* 0x00000000bf20783b */ /* 0x000fe80000000200 */
[----:B------:R-:W-:Y:S02]  /*5d60*/  @!P6 IADD3 R2, R5, R0, RZ ;  /* 0x000000000502e210 */ /* 0x000fe40007ffe0ff */
[C---:B------:R-:W-:Y:S02]  /*5d70*/  @!P6 SHF.L.U32 R0, R4.reuse, 0x6, RZ ;  /* 0x000000060400e819 */ /* 0x040fe400000006ff */
[----:B------:R-:W1:Y:S01]  /*5d80*/  LDSM.16.M88.4 R8, [R184] ;  /* 0x00000000b808783b */ /* 0x000e620000000200 */
[----:B------:R-:W-:Y:S02]  /*5d90*/  @!P6 SHF.L.U64.HI R2, R4, 0x6, R2 ;  /* 0x000000060402e819 */ /* 0x000fe40000010202 */
[----:B------:R-:W-:Y:S02]  /*5da0*/  @!P6 IADD3 R4, P0, R0, R222, RZ ;  /* 0x000000de0004e210 */ /* 0x000fe40007f1e0ff */
[----:B------:R-:W-:Y:S02]  /*5db0*/  @!P6 MOV R5, c[0x0][0x20c] ;  /* 0x000083000005ea02 */ /* 0x000fe40000000f00 */
[C---:B------:R-:W-:Y:S01]  /*5dc0*/  @!P6 LEA R12, P1, R6.reuse, R0, 0x5 ;  /* 0x00000000060ce211 */ /* 0x040fe200078228ff */
[----:B------:R-:W2:Y:S03]  /*5dd0*/  LDSM.16.M88.4 R16, [R184+0x800] ;  /* 0x00080000b810783b */ /* 0x000ea60000000200 */
[----:B------:R-:W-:Y:S02]  /*5de0*/  @!P6 LEA.HI.X R13, R6, R2, R5, 0x5, P1 ;  /* 0x00000002060de211 */ /* 0x000fe400008f2c05 */
[-C--:B------:R-:W-:Y:S02]  /*5df0*/  @!P6 IADD3.X R5, R2, R224.reuse, RZ, P0, !PT ;  /* 0x000000e00205e210 */ /* 0x080fe400007fe4ff */
[----:B------:R-:W-:Y:S01]  /*5e00*/  @!P6 LEA R162, P0, R4, c[0x0][0x1f8], 0x1 ;  /* 0x00007e0004a2ea11 */ /* 0x000fe200078008ff */
[----:B------:R-:W3:Y:S01]  /*5e10*/  LDSM.16.M88.4 R24, [R184+0x1000] ;  /* 0x00100000b818783b */ /* 0x000ee20000000200 */
[----:B------:R-:W-:Y:S02]  /*5e20*/  @!P6 IADD3 R14, P1, R222, 0x40, RZ ;  /* 0x00000040de0ee810 */ /* 0x000fe40007f3e0ff */
[----:B------:R-:W-:Y:S02]  /*5e30*/  @!P6 LEA.HI.X R163, R4, c[0x0][0x1fc], R5, 0x1, P0 ;  /* 0x00007f0004a3ea11 */ /* 0x000fe400000f0c05 */
[----:B------:R-:W-:Y:S02]  /*5e40*/  @!P6 IADD3.X R21, RZ, R224, RZ, P1, !PT ;  /* 0x000000e0ff15e210 */ /* 0x000fe40000ffe4ff */
[----:B------:R-:W-:Y:S01]  /*5e50*/  @!P6 IADD3 R15, P1, R0, R14, RZ ;  /* 0x0000000e000fe210 */ /* 0x000fe20007f3e0ff */
[----:B------:R-:W4:Y:S01]  /*5e60*/  LDSM.16.M88.4 R136, [R184+0x1800] ;  /* 0x00180000b888783b */ /* 0x000f220000000200 */
[----:B------:R-:W-:Y:S02]  /*5e70*/  @!P6 IADD3 R20, P0, R222, 0x80, RZ ;  /* 0x00000080de14e810 */ /* 0x000fe40007f1e0ff */
[----:B------:R-:W-:Y:S02]  /*5e80*/  @!P6 IADD3.X R28, R2, R21, RZ, P1, !PT ;  /* 0x00000015021ce210 */ /* 0x000fe40000ffe4ff */
[C---:B------:R-:W-:Y:S02]  /*5e90*/  @!P6 LEA R164, P1, R15.reuse, c[0x0][0x1f8], 0x1 ;  /* 0x00007e000fa4ea11 */ /* 0x040fe400078208ff */
[----:B------:R-:W-:Y:S01]  /*5ea0*/  @!P6 IADD3.X R23, RZ, R224, RZ, P0, !PT ;  /* 0x000000e0ff17e210 */ /* 0x000fe200007fe4ff */
[----:B------:R-:W-:Y:S01]  /*5eb0*/  LDSM.16.M88.4 R140, [R192] ;  /* 0x00000000c08c783b */ /* 0x000fe20000000200 */
[----:B------:R-:W-:Y:S02]  /*5ec0*/  @!P6 IADD3 R22, P0, R0, R20, RZ ;  /* 0x000000140016e210 */ /* 0x000fe40007f1e0ff */
[----:B------:R-:W-:Y:S02]  /*5ed0*/  @!P6 LEA.HI.X R165, R15, c[0x0][0x1fc], R28, 0x1, P1 ;  /* 0x00007f000fa5ea11 */ /* 0x000fe400008f0c1c */
[----:B------:R-:W-:Y:S02]  /*5ee0*/  @!P6 IADD3 R29, P1, R12, R14, RZ ;  /* 0x0000000e0c1de210 */ /* 0x000fe40007f3e0ff */
[----:B------:R-:W-:Y:S01]  /*5ef0*/  @!P6 IADD3.X R14, R2, R23, RZ, P0, !PT ;  /* 0x00000017020ee210 */ /* 0x000fe200007fe4ff */
[C---:B-1----:R-:W-:Y:S01]  /*5f00*/  HMMA.16816.F32 R4, R32.reuse, R8, RZ ;  /* 0x000000082004723c */ /* 0x042fe200000018ff */
[----:B------:R-:W1:Y:S02]  /*5f10*/  LDSM.16.M88.4 R144, [R195] ;  /* 0x00000000c390783b */ /* 0x000e640000000200 */
[----:B------:R-:W-:Y:S02]  /*5f20*/  @!P6 IADD3 R2, P0, R12, R20, RZ ;  /* 0x000000140c02e210 */ /* 0x000fe40007f1e0ff */
[C---:B------:R-:W-:Y:S02]  /*5f30*/  @!P6 IADD3.X R21, R13.reuse, R21, RZ, P1, !PT ;  /* 0x000000150d15e210 */ /* 0x040fe40000ffe4ff */
[C---:B------:R-:W-:Y:S01]  /*5f40*/  @!P6 IADD3.X R23, R13.reuse, R23, RZ, P0, !PT ;  /* 0x000000170d17e210 */ /* 0x040fe200007fe4ff */
[C---:B------:R-:W-:Y:S01]  /*5f50*/  HMMA.16816.F32 R8, R32.reuse, R10, RZ ;  /* 0x0000000a2008723c */ /* 0x040fe200000018ff */
[----:B------:R-:W5:Y:S03]  /*5f60*/  LDSM.16.M88.4 R148, [R206] ;  /* 0x00000000ce94783b */ /* 0x000f660000000200 */
[----:B------:R-:W-:Y:S02]  /*5f70*/  @!P6 LEA R160, P0, R22, c[0x0][0x1f8], 0x1 ;  /* 0x00007e0016a0ea11 */ /* 0x000fe400078008ff */
[----:B------:R-:W-:Y:S02]  /*5f80*/  @!P6 IADD3 R0, P1, R12, R222, RZ ;  /* 0x000000de0c00e210 */ /* 0x000fe40007f3e0ff */
[----:B------:R-:W-:Y:S01]  /*5f90*/  @!P6 LEA.HI.X R161, R22, c[0x0][0x1fc], R14, 0x1, P0 ;  /* 0x00007f0016a1ea11 */ /* 0x000fe200000f0c0e */
[----:B------:R-:W1:Y:S03]  /*5fa0*/  LDSM.16.M88.4 R152, [R205] ;  /* 0x00000000cd98783b */ /* 0x000e660000000200 */
[----:B------:R-:W-:Y:S02]  /*5fb0*/  @!P6 IADD3.X R13, R13, R224, RZ, P1, !PT ;  /* 0x000000e00d0de210 */ /* 0x000fe40000ffe4ff */
[----:B------:R-:W-:Y:S02]  /*5fc0*/  @!P6 LEA R100, P1, R0, c[0x0][0x1f8], 0x1 ;  /* 0x00007e000064ea11 */ /* 0x000fe400078208ff */
[----:B------:R-:W-:Y:S01]  /*5fd0*/  @!P6 LEA R28, P0, R2, c[0x0][0x1f8], 0x1 ;  /* 0x00007e00021cea11 */ /* 0x000fe200078008ff */
[----:B------:R-:W1:Y:S01]  /*5fe0*/  LDSM.16.M88.4 R156, [R204] ;  /* 0x00000000cc9c783b */ /* 0x000e620000000200 */
[----:B------:R-:W-:Y:S02]  /*5ff0*/  @!P6 LEA.HI.X R101, R0, c[0x0][0x1fc], R13, 0x1, P1 ;  /* 0x00007f000065ea11 */ /* 0x000fe400008f0c0d */
[C---:B--2---:R-:W-:Y:S01]  /*6000*/  HMMA.16816.F32 R12, R32.reuse, R16, RZ ;  /* 0x00000010200c723c */ /* 0x044fe200000018ff */
[C---:B------:R-:W-:Y:S04]  /*6010*/  @!P6 LEA R30, P1, R29.reuse, c[0x0][0x1f8], 0x1 ;  /* 0x00007e001d1eea11 */ /* 0x040fe800078208ff */
[----:B------:R-:W-:Y:S01]  /*6020*/  @!PT LDS RZ, [RZ] ;  /* 0x00000000fffff984 */ /* 0x000fe20000000800 */
[----:B------:R-:W-:Y:S01]  /*6030*/  @!PT LDS RZ, [RZ] ;  /* 0x00000000fffff984 */ /* 0x000fe20000000800 */
[----:B------:R-:W-:Y:S01]  /*6040*/  @!PT LDS RZ, [RZ] ;  /* 0x00000000fffff984 */ /* 0x000fe20000000800 */
[----:B------:R2:W-:Y:S01]  /*6050*/  @!P6 LDGSTS.E.BYPASS.LTC128B.128 [R207+0x100], [R162.64], !P5 ;  /* 0x00100000a2cfefae */ /* 0x0005e2000e901d46 */
[----:B------:R-:W-:Y:S02]  /*6060*/  @!P6 LEA.HI.X R31, R29, c[0x0][0x1fc], R21, 0x1, P1 ;  /* 0x00007f001d1fea11 */ /* 0x000fe400008f0c15 */
[C---:B------:R-:W-:Y:S01]  /*6070*/  HMMA.16816.F32 R16, R32.reuse, R18, RZ ;  /* 0x000000122010723c */ /* 0x040fe200000018ff */
[----:B------:R-:W-:Y:S04]  /*6080*/  @!P6 LEA.HI.X R29, R2, c[0x0][0x1fc], R23, 0x1, P0 ;  /* 0x00007f00021dea11 */ /* 0x000fe800000f0c17 */
[----:B------:R1:W-:Y:S03]  /*6090*/  @!P6 LDGSTS.E.BYPASS.LTC128B.128 [R207+0x2100], [R164.64], !P4 ;  /* 0x02100000a4cfefae */ /* 0x0003e6000e101d46 */
[C---:B---3--:R-:W-:Y:S05]  /*60a0*/  HMMA.16816.F32 R20, R32.reuse, R24, RZ ;  /* 0x000000182014723c */ /* 0x048fea00000018ff */
[----:B------:R2:W-:Y:S03]  /*60b0*/  @!P6 LDGSTS.E.BYPASS.LTC128B.128 [R207+0x4100], [R160.64], !P3 ;  /* 0x04100000a0cfefae */ /* 0x0005e6000d901d46 */
[C---:B------:R-:W-:Y:S05]  /*60c0*/  HMMA.16816.F32 R24, R32.reuse, R26, RZ ;  /* 0x0000001a2018723c */ /* 0x040fea00000018ff */
[----:B------:R3:W-:Y:S08]  /*60d0*/  @!P6 LDGSTS.E.BYPASS.LTC128B.128 [R207+0x1100], [R100.64], !P5 ;  /* 0x0110000064cfefae */ /* 0x0007f0000e901d46 */
[----:B------:R4:W-:Y:S08]  /*60e0*/  @!P6 LDGSTS.E.BYPASS.LTC128B.128 [R207+0x3100], [R30.64], !P4 ;  /* 0x031000001ecfefae */ /* 0x0009f0000e101d46 */
[----:B------:R4:W-:Y:S08]  /*60f0*/  @!P6 LDGSTS.E.BYPASS.LTC128B.128 [R207+0x5100], [R28.64], !P3 ;  /* 0x051000001ccfefae */ /* 0x0009f0000d901d46 */
[----:B--2---:R-:W-:Y:S08]  /*6100*/  LDSM.16.M88.4 R160, [R194] ;  /* 0x00000000c2a0783b */ /* 0x004ff00000000200 */
[----:B------:R-:W0:Y:S08]  /*6110*/  LDGDEPBAR ;  /* 0x00000000000079af */ /* 0x000e300000000000 */
[----:B-1----:R-:W1:Y:S01]  /*6120*/  LDSM.16.M88.4 R164, [R190] ;  /* 0x00000000bea4783b */ /* 0x002e620000000200 */
[C---:B----4-:R-:W-:Y:S07]  /*6130*/  HMMA.16816.F32 R28, R32.reuse, R136, RZ ;  /* 0x00000088201c723c */ /* 0x050fee00000018ff */
[----:B------:R-:W2:Y:S01]  /*6140*/  LDSM.16.M88.4 R168, [R190+0x800] ;  /* 0x00080000bea8783b */ /* 0x000ea20000000200 */
[----:B------:R-:W-:Y:S07]  /*6150*/  HMMA.16816.F32 R32, R32, R138, RZ ;  /* 0x0000008a2020723c */ /* 0x000fee00000018ff */
[----:B------:R-:W4:Y:S01]  /*6160*/  LDSM.16.M88.4 R136, [R190+0x1000] ;  /* 0x00100000be88783b */ /* 0x000f220000000200 */
[C---:B------:R-:W-:Y:S07]  /*6170*/  HMMA.16816.F32 R4, R140.reuse, R144, R4 ;  /* 0x000000908c04723c */ /* 0x040fee0000001804 */
[----:B------:R-:W-:Y:S01]  /*6180*/  LDSM.16.M88.4 R172, [R191+0x4000] ;  /* 0x00400000bfac783b */ /* 0x000fe20000000200 */
[C---:B------:R-:W-:Y:S07]  /*6190*/  HMMA.16816.F32 R8, R140.reuse, R146, R8 ;  /* 0x000000928c08723c */ /* 0x040fee0000001808 */
[----:B------:R-:W1:Y:S01]  /*61a0*/  LDSM.16.M88.4 R144, [R190+0x1800] ;  /* 0x00180000be90783b */ /* 0x000e620000000200 */
[C---:B-----5:R-:W-:Y:S07]  /*61b0*/  HMMA.16816.F32 R12, R140.reuse, R148, R12 ;  /* 0x000000948c0c723c */ /* 0x060fee000000180c */
[----:B------:R-:W-:Y:S01]  /*61c0*/  LDSM.16.M88.4 R176, [R184+0x2000] ;  /* 0x00200000b8b0783b */ /* 0x000fe20000000200 */
[C---:B------:R-:W-:Y:S07]  /*61d0*/  HMMA.16816.F32 R16, R140.reuse, R150, R16 ;  /* 0x000000968c10723c */ /* 0x040fee0000001810 */
[----:B------:R-:W-:Y:S01]  /*61e0*/  LDSM.16.M88.4 R148, [R193] ;  /* 0x00000000c194783b */ /* 0x000fe20000000200 */
[C---:B------:R-:W-:Y:S07]  /*61f0*/  HMMA.16816.F32 R20, R140.reuse, R152, R20 ;  /* 0x000000988c14723c */ /* 0x040fee0000001814 */
[----:B------:R-:W5:Y:S01]  /*6200*/  LDL R181, [R1+0x4] ;  /* 0x0000040001b57983 */ /* 0x000f620000100800 */
[C---:B------:R-:W-:Y:S03]  /*6210*/  HMMA.16816.F32 R24, R140.reuse, R154, R24 ;  /* 0x0000009a8c18723c */ /* 0x040fe60000001818 */
[----:B------:R-:W3:Y:S05]  /*6220*/  LDSM.16.M88.4 R152, [R187] ;  /* 0x00000000bb98783b */ /* 0x000eea0000000200 */
[C---:B------:R-:W-:Y:S08]  /*6230*/  HMMA.16816.F32 R28, R140.reuse, R156, R28 ;  /* 0x0000009c8c1c723c */ /* 0x040ff0000000181c */
[----:B------:R-:W-:Y:S01]  /*6240*/  HMMA.16816.F32 R32, R140, R158, R32 ;  /* 0x0000009e8c20723c */ /* 0x000fe20000001820 */
[----:B------:R-:W3:Y:S07]  /*6250*/  LDSM.16.M88.4 R140, [R187+0x800] ;  /* 0x00080000bb8c783b */ /* 0x000eee0000000200 */
[C---:B-1----:R-:W-:Y:S01]  /*6260*/  HMMA.16816.F32 R4, R160.reuse, R164, R4 ;  /* 0x000000a4a004723c */ /* 0x042fe20000001804 */
[----:B------:R-:W1:Y:S07]  /*6270*/  LDSM.16.M88.4 R156, [R187+0x1000] ;  /* 0x00100000bb9c783b */ /* 0x000e6e0000000200 */
[C---:B------:R-:W-:Y:S01]  /*6280*/  HMMA.16816.F32 R8, R160.reuse, R166, R8 ;  /* 0x000000a6a008723c */ /* 0x040fe20000001808 */
[----:B------:R-:W1:Y:S07]  /*6290*/  LDSM.16.M88.4 R164, [R187+0x1800] ;  /* 0x00180000bba4783b */ /* 0x000e6e0000000200 */
[C---:B--2---:R-:W-:Y:S08]  /*62a0*/  HMMA.16816.F32 R12, R160.reuse, R168, R12 ;  /* 0x000000a8a00c723c */ /* 0x044ff0000000180c */
[C---:B------:R-:W-:Y:S01]  /*62b0*/  HMMA.16816.F32 R16, R160.reuse, R170, R16 ;  /* 0x000000aaa010723c */ /* 0x040fe20000001810 */
[----:B------:R-:W-:Y:S07]  /*62c0*/  LDSM.16.M88.4 R168, [R191+0x8000] ;  /* 0x00800000bfa8783b */ /* 0x000fee0000000200 */
[C---:B----4-:R-:W-:Y:S08]  /*62d0*/  HMMA.16816.F32 R20, R160.reuse, R136, R20 ;  /* 0x00000088a014723c */ /* 0x050ff00000001814 */
[C---:B------:R-:W-:Y:S01]  /*62e0*/  HMMA.16816.F32 R24, R160.reuse, R138, R24 ;  /* 0x0000008aa018723c */ /* 0x040fe20000001818 */
[----:B------:R-:W2:Y:S07]  /*62f0*/  LDSM.16.M88.4 R136, [R184+0x2800] ;  /* 0x00280000b888783b */ /* 0x000eae0000000200 */
[C---:B------:R-:W-:Y:S08]  /*6300*/  HMMA.16816.F32 R28, R160.reuse, R144, R28 ;  /* 0x00000090a01c723c */ /* 0x040ff0000000181c */
[----:B------:R-:W-:Y:S01]  /*6310*/  HMMA.16816.F32 R32, R160, R146, R32 ;  /* 0x00000092a020723c */ /* 0x000fe20000001820 */
[----:B------:R-:W4:Y:S07]  /*6320*/  LDSM.16.M88.4 R144, [R184+0x3000] ;  /* 0x00300000b890783b */ /* 0x000f2e0000000200 */
[C---:B---3--:R-:W-:Y:S01]  /*6330*/  HMMA.16816.F32 R4, R148.reuse, R152, R4 ;  /* 0x000000989404723c */ /* 0x048fe20000001804 */
[----:B------:R-:W-:Y:S07]  /*6340*/  LDSM.16.M88.4 R160, [R201] ;  /* 0x00000000c9a0783b */ /* 0x000fee0000000200 */
[C---:B------:R-:W-:Y:S01]  /*6350*/  HMMA.16816.F32 R8, R148.reuse, R154, R8 ;  /* 0x0000009a9408723c */ /* 0x040fe20000001808 */
[----:B------:R-:W-:Y:S07]  /*6360*/  LDSM.16.M88.4 R152, [R203] ;  /* 0x00000000cb98783b */ /* 0x000fee0000000200 */
[C---:B------:R-:W-:Y:S08]  /*6370*/  HMMA.16816.F32 R12, R148.reuse, R140, R12 ;  /* 0x0000008c940c723c */ /* 0x040ff0000000180c */
[C---:B------:R-:W-:Y:S01]  /*6380*/  HMMA.16816.F32 R16, R148.reuse, R142, R16 ;  /* 0x0000008e9410723c */ /* 0x040fe20000001810 */
[----:B------:R-:W3:Y:S07]  /*6390*/  LDSM.16.M88.4 R140, [R184+0x3800] ;  /* 0x00380000b88c783b */ /* 0x000eee0000000200 */
[C---:B-1----:R-:W-:Y:S08]  /*63a0*/  HMMA.16816.F32 R20, R148.reuse, R156, R20 ;  /* 0x0000009c9414723c */ /* 0x042ff00000001814 */
[C---:B------:R-:W-:Y:S01]  /*63b0*/  HMMA.16816.F32 R24, R148.reuse, R158, R24 ;  /* 0x0000009e9418723c */ /* 0x040fe20000001818 */
[----:B------:R-:W-:Y:S07]  /*63c0*/  LDSM.16.M88.4 R156, [R202] ;  /* 0x00000000ca9c783b */ /* 0x000fee0000000200 */
[C---:B------:R-:W-:Y:S08]  /*63d0*/  HMMA.16816.F32 R28, R148.reuse, R164, R28 ;  /* 0x000000a4941c723c */ /* 0x040ff0000000181c */
[----:B------:R-:W-:Y:S01]  /*63e0*/  HMMA.16816.F32 R32, R148, R166, R32 ;  /* 0x000000a69420723c */ /* 0x000fe20000001820 */
[----:B------:R-:W1:Y:S07]  /*63f0*/  LDSM.16.M88.4 R148, [R192+0x4000] ;  /* 0x00400000c094783b */ /* 0x000e6e0000000200 */
[C---:B------:R-:W-:Y:S01]  /*6400*/  HMMA.16816.F32 R4, R172.reuse, R176, R4 ;  /* 0x000000b0ac04723c */ /* 0x040fe20000001804 */
[----:B------:R-:W-:Y:S07]  /*6410*/  LDSM.16.M88.4 R164, [R190+0x2000] ;  /* 0x00200000bea4783b */ /* 0x000fee0000000200 */
[C---:B------:R-:W-:Y:S01]  /*6420*/  HMMA.16816.F32 R8, R172.reuse, R178, R8 ;  /* 0x000000b2ac08723c */ /* 0x040fe20000001808 */
[----:B------:R-:W-:Y:S07]  /*6430*/  LDSM.16.M88.4 R176, [R184+0x4800] ;  /* 0x00480000b8b0783b */ /* 0x000fee0000000200 */
[C---:B--2---:R-:W-:Y:S08]  /*6440*/  HMMA.16816.F32 R12, R172.reuse, R136, R12 ;  /* 0x00000088ac0c723c */ /* 0x044ff0000000180c */
[C---:B------:R-:W-:Y:S01]  /*6450*/  HMMA.16816.F32 R16, R172.reuse, R138, R16 ;  /* 0x0000008aac10723c */ /* 0x040fe20000001810 */
[----:B------:R-:W2:Y:S07]  /*6460*/  LDSM.16.M88.4 R136, [R200] ;  /* 0x00000000c888783b */ /* 0x000eae0000000200 */
[C---:B----4-:R-:W-:Y:S08]  /*6470*/  HMMA.16816.F32 R20, R172.reuse, R144, R20 ;  /* 0x00000090ac14723c */ /* 0x050ff00000001814 */
[C---:B------:R-:W-:Y:S01]  /*6480*/  HMMA.16816.F32 R24, R172.reuse, R146, R24 ;  /* 0x00000092ac18723c */ /* 0x040fe20000001818 */
[----:B------:R-:W4:Y:S07]  /*6490*/  LDSM.16.M88.4 R144, [R194+0x4000] ;  /* 0x00400000c290783b */ /* 0x000f2e0000000200 */
[C---:B---3--:R-:W-:Y:S08]  /*64a0*/  HMMA.16816.F32 R28, R172.reuse, R140, R28 ;  /* 0x0000008cac1c723c */ /* 0x048ff0000000181c */
[----:B------:R-:W-:Y:S01]  /*64b0*/  HMMA.16816.F32 R32, R172, R142, R32 ;  /* 0x0000008eac20723c */ /* 0x000fe20000001820 */
[----:B------:R-:W3:Y:S07]  /*64c0*/  LDSM.16.M88.4 R140, [R190+0x2800] ;  /* 0x00280000be8c783b */ /* 0x000eee0000000200 */
[C---:B-1----:R-:W-:Y:S01]  /*64d0*/  HMMA.16816.F32 R4, R148.reuse, R152, R4 ;  /* 0x000000989404723c */ /* 0x042fe20000001804 */
[----:B------:R-:W-:Y:S07]  /*64e0*/  LDSM.16.M88.4 R172, [R184+0x4000] ;  /* 0x00400000b8ac783b */ /* 0x000fee0000000200 */
[C---:B------:R-:W-:Y:S01]  /*64f0*/  HMMA.16816.F32 R8, R148.reuse, R154, R8 ;  /* 0x0000009a9408723c */ /* 0x040fe20000001808 */
[----:B------:R-:W1:Y:S07]  /*6500*/  LDSM.16.M88.4 R152, [R190+0x3000] ;  /* 0x00300000be98783b */ /* 0x000e6e0000000200 */
[C---:B------:R-:W-:Y:S08]  /*6510*/  HMMA.16816.F32 R12, R148.reuse, R156, R12 ;  /* 0x0000009c940c723c */ /* 0x040ff0000000180c */
[C---:B------:R-:W-:Y:S01]  /*6520*/  HMMA.16816.F32 R16, R148.reuse, R158, R16 ;  /* 0x0000009e9410723c */ /* 0x040fe20000001810 */
[----:B------:R-:W-:Y:S07]  /*6530*/  LDSM.16.M88.4 R156, [R187+0x2000] ;  /* 0x00200000bb9c783b */ /* 0x000fee0000000200 */
[C---:B------:R-:W-:Y:S08]  /*6540*/  HMMA.16816.F32 R20, R148.reuse, R160, R20 ;  /* 0x000000a09414723c */ /* 0x040ff00000001814 */
[C---:B------:R-:W-:Y:S01]  /*6550*/  HMMA.16816.F32 R24, R148.reuse, R162, R24 ;  /* 0x000000a29418723c */ /* 0x040fe20000001818 */
[----:B------:R-:W-:Y:S07]  /*6560*/  LDSM.16.M88.4 R160, [R187+0x2800] ;  /* 0x00280000bba0783b */ /* 0x000fee0000000200 */
[C---:B--2---:R-:W-:Y:S08]  /*6570*/  HMMA.16816.F32 R28, R148.reuse, R136, R28 ;  /* 0x00000088941c723c */ /* 0x044ff0000000181c */
[----:B------:R-:W-:Y:S01]  /*6580*/  HMMA.16816.F32 R32, R148, R138, R32 ;  /* 0x0000008a9420723c */ /* 0x000fe20000001820 */
[----:B------:R-:W2:Y:S07]  /*6590*/  LDSM.16.M88.4 R136, [R190+0x3800] ;  /* 0x00380000be88783b */ /* 0x000eae0000000200 */
[C---:B----4-:R-:W-:Y:S01]  /*65a0*/  HMMA.16816.F32 R4, R144.reuse, R164, R4 ;  /* 0x000000a49004723c */ /* 0x050fe20000001804 */
[----:B------:R-:W4:Y:S07]  /*65b0*/  LDSM.16.M88.4 R148, [R193+0x4000] ;  /* 0x00400000c194783b */ /* 0x000f2e0000000200 */
[C---:B------:R-:W-:Y:S01]  /*65c0*/  HMMA.16816.F32 R8, R144.reuse, R166, R8 ;  /* 0x000000a69008723c */ /* 0x040fe20000001808 */
[----:B------:R-:W4:Y:S07]  /*65d0*/  LDSM.16.M88.4 R164, [R187+0x3000] ;  /* 0x00300000bba4783b */ /* 0x000f2e0000000200 */
[C---:B---3--:R-:W-:Y:S08]  /*65e0*/  HMMA.16816.F32 R12, R144.reuse, R140, R12 ;  /* 0x0000008c900c723c */ /* 0x048ff0000000180c */
[C---:B------:R-:W-:Y:S01]  /*65f0*/  HMMA.16816.F32 R16, R144.reuse, R142, R16 ;  /* 0x0000008e9010723c */ /* 0x040fe20000001810 */
[----:B------:R-:W3:Y:S07]  /*6600*/  LDSM.16.M88.4 R140, [R187+0x3800] ;  /* 0x00380000bb8c783b */ /* 0x000eee0000000200 */
[C---:B-1----:R-:W-:Y:S08]  /*6610*/  HMMA.16816.F32 R20, R144.reuse, R152, R20 ;  /* 0x000000989014723c */ /* 0x042ff00000001814 */
[C---:B------:R-:W-:Y:S01]  /*6620*/  HMMA.16816.F32 R24, R144.reuse, R154, R24 ;  /* 0x0000009a9018723c */ /* 0x040fe20000001818 */
[----:B------:R-:W-:Y:S07]  /*6630*/  LDSM.16.M88.4 R152, [R192+0x8000] ;  /* 0x00800000c098783b */ /* 0x000fee0000000200 */
[C---:B--2---:R-:W-:Y:S08]  /*6640*/  HMMA.16816.F32 R28, R144.reuse, R136, R28 ;  /* 0x00000088901c723c */ /* 0x044ff0000000181c */
[----:B------:R-:W-:Y:S01]  /*6650*/  HMMA.16816.F32 R32, R144, R138, R32 ;  /* 0x0000008a9020723c */ /* 0x000fe20000001820 */
[----:B------:R-:W1:Y:S07]  /*6660*/  LDSM.16.M88.4 R136, [R184+0x5000] ;  /* 0x00500000b888783b */ /* 0x000e6e0000000200 */
[C---:B----4-:R-:W-:Y:S01]  /*6670*/  HMMA.16816.F32 R4, R148.reuse, R156, R4 ;  /* 0x0000009c9404723c */ /* 0x050fe20000001804 */
[----:B------:R-:W2:Y:S07]  /*6680*/  LDSM.16.M88.4 R144, [R184+0x5800] ;  /* 0x00580000b890783b */ /* 0x000eae0000000200 */
[C---:B------:R-:W-:Y:S01]  /*6690*/  HMMA.16816.F32 R8, R148.reuse, R158, R8 ;  /* 0x0000009e9408723c */ /* 0x040fe20000001808 */
[----:B------:R-:W4:Y:S07]  /*66a0*/  LDSM.16.M88.4 R156, [R199] ;  /* 0x00000000c79c783b */ /* 0x000f2e0000000200 */
[C---:B------:R-:W-:Y:S08]  /*66b0*/  HMMA.16816.F32 R12, R148.reuse, R160, R12 ;  /* 0x000000a0940c723c */ /* 0x040ff0000000180c */
[C---:B------:R-:W-:Y:S01]  /*66c0*/  HMMA.16816.F32 R16, R148.reuse, R162, R16 ;  /* 0x000000a29410723c */ /* 0x040fe20000001810 */
[----:B------:R-:W1:Y:S07]  /*66d0*/  LDSM.16.M88.4 R160, [R198] ;  /* 0x00000000c6a0783b */ /* 0x000e6e0000000200 */
[C---:B------:R-:W-:Y:S08]  /*66e0*/  HMMA.16816.F32 R20, R148.reuse, R164, R20 ;  /* 0x000000a49414723c */ /* 0x040ff00000001814 */
[C---:B------:R-:W-:Y:S01]  /*66f0*/  HMMA.16816.F32 R24, R148.reuse, R166, R24 ;  /* 0x000000a69418723c */ /* 0x040fe20000001818 */
[----:B------:R-:W-:Y:S07]  /*6700*/  LDSM.16.M88.4 R164, [R194+0x8000] ;  /* 0x00800000c2a4783b */ /* 0x000fee0000000200 */
[C---:B---3--:R-:W-:Y:S08]  /*6710*/  HMMA.16816.F32 R28, R148.reuse, R140, R28 ;  /* 0x0000008c941c723c */ /* 0x048ff0000000181c */
[----:B------:R-:W-:Y:S01]  /*6720*/  HMMA.16816.F32 R32, R148, R142, R32 ;  /* 0x0000008e9420723c */ /* 0x000fe20000001820 */
[----:B------:R-:W3:Y:S07]  /*6730*/  LDSM.16.M88.4 R140, [R197] ;  /* 0x00000000c58c783b */ /* 0x000eee0000000200 */
[C---:B------:R-:W-:Y:S01]  /*6740*/  HMMA.16816.F32 R4, R168.reuse, R172, R4 ;  /* 0x000000aca804723c */ /* 0x040fe20000001804 */
[----:B------:R-:W2:Y:S07]  /*6750*/  LDSM.16.M88.4 R148, [R196] ;  /* 0x00000000c494783b */ /* 0x000eae0000000200 */
[C---:B------:R-:W-:Y:S01]  /*6760*/  HMMA.16816.F32 R8, R168.reuse, R174, R8 ;  /* 0x000000aea808723c */ /* 0x040fe20000001808 */
[----:B------:R-:W3:Y:S07]  /*6770*/  LDSM.16.M88.4 R172, [R190+0x4000] ;  /* 0x00400000beac783b */ /* 0x000eee0000000200 */
[C---:B------:R-:W-:Y:S08]  /*6780*/  HMMA.16816.F32 R12, R168.reuse, R176, R12 ;  /* 0x000000b0a80c723c */ /* 0x040ff0000000180c */
[C---:B------:R-:W-:Y:S01]  /*6790*/  HMMA.16816.F32 R16, R168.reuse, R178, R16 ;  /* 0x000000b2a810723c */ /* 0x040fe20000001810 */
[----:B------:R-:W-:Y:S07]  /*67a0*/  LDSM.16.M88.4 R176, [R187+0x4000] ;  /* 0x00400000bbb0783b */ /* 0x000fee0000000200 */
[C---:B-1----:R-:W-:Y:S08]  /*67b0*/  HMMA.16816.F32 R20, R168.reuse, R136, R20 ;  /* 0x00000088a814723c */ /* 0x042ff00000001814 */
[C---:B------:R-:W-:Y:S01]  /*67c0*/  HMMA.16816.F32 R24, R168.reuse, R138, R24 ;  /* 0x0000008aa818723c */ /* 0x040fe20000001818 */
[----:B------:R-:W1:Y:S07]  /*67d0*/  LDSM.16.M88.4 R136, [R190+0x4800] ;  /* 0x00480000be88783b */ /* 0x000e6e0000000200 */
[C---:B--2---:R-:W-:Y:S08]  /*67e0*/  HMMA.16816.F32 R28, R168.reuse, R144, R28 ;  /* 0x00000090a81c723c */ /* 0x044ff0000000181c */
[----:B------:R-:W-:Y:S01]  /*67f0*/  HMMA.16816.F32 R32, R168, R146, R32 ;  /* 0x00000092a820723c */ /* 0x000fe20000001820 */
[----:B------:R-:W2:Y:S07]  /*6800*/  LDSM.16.M88.4 R144, [R190+0x5000] ;  /* 0x00500000be90783b */ /* 0x000eae0000000200 */
[C---:B----4-:R-:W-:Y:S01]  /*6810*/  HMMA.16816.F32 R4, R152.reuse, R156, R4 ;  /* 0x0000009c9804723c */ /* 0x050fe20000001804 */
[----:B------:R-:W-:Y:S07]  /*6820*/  LDSM.16.M88.4 R168, [R193+0x8000] ;  /* 0x00800000c1a8783b */ /* 0x000fee0000000200 */
[C---:B------:R-:W-:Y:S01]  /*6830*/  HMMA.16816.F32 R8, R152.reuse, R158, R8 ;  /* 0x0000009e9808723c */ /* 0x040fe20000001808 */
[----:B------:R-:W4:Y:S07]  /*6840*/  LDSM.16.M88.4 R156, [R190+0x5800] ;  /* 0x00580000be9c783b */ /* 0x000f2e0000000200 */
[C---:B------:R-:W-:Y:S08]  /*6850*/  HMMA.16816.F32 R12, R152.reuse, R160, R12 ;  /* 0x000000a0980c723c */ /* 0x040ff0000000180c */
        /* <DEDUP_REMOVED lines=8> */
[C---:B------:R-:W-:Y:S01]  /*68e0*/  HMMA.16816.F32 R16, R164.reuse, R138, R16 ;  /* 0x0000008aa410723c */ /* 0x040fe20000001810 */
[----:B------:R-:W1:Y:S07]  /*68f0*/  LDSM.16.M88.4 R136, [R187+0x4800] ;  /* 0x00480000bb88783b */ /* 0x000e6e0000000200 */
[C---:B--2---:R-:W-:Y:S08]  /*6900*/  HMMA.16816.F32 R20, R164.reuse, R144, R20 ;  /* 0x00000090a414723c */ /* 0x044ff00000001814 */
[C---:B------:R-:W-:Y:S08]  /*6910*/  HMMA.16816.F32 R24, R164.reuse, R146, R24 ;  /* 0x00000092a418723c */ /* 0x040ff00000001818 */
[C---:B----4-:R-:W-:Y:S08]  /*6920*/  HMMA.16816.F32 R28, R164.reuse, R156, R28 ;  /* 0x0000009ca41c723c */ /* 0x050ff0000000181c */
[----:B------:R-:W-:Y:S08]  /*6930*/  HMMA.16816.F32 R32, R164, R158, R32 ;  /* 0x0000009ea420723c */ /* 0x000ff00000001820 */
[C---:B------:R-:W-:Y:S08]  /*6940*/  HMMA.16816.F32 R4, R168.reuse, R176, R4 ;  /* 0x000000b0a804723c */ /* 0x040ff00000001804 */
[C---:B------:R-:W-:Y:S08]  /*6950*/  HMMA.16816.F32 R8, R168.reuse, R178, R8 ;  /* 0x000000b2a808723c */ /* 0x040ff00000001808 */
[C---:B-1----:R-:W-:Y:S08]  /*6960*/  HMMA.16816.F32 R12, R168.reuse, R136, R12 ;  /* 0x00000088a80c723c */ /* 0x042ff0000000180c */
[C---:B------:R-:W-:Y:S04]  /*6970*/  HMMA.16816.F32 R16, R168.reuse, R138, R16 ;  /* 0x0000008aa810723c */ /* 0x040fe80000001810 */
[----:B------:R-:W-:Y:S04]  /*6980*/  FMUL.FTZ R0, R4, c[0x0][0x320] ;  /* 0x0000c80004007a20 */ /* 0x000fe80000410000 */
[----:B------:R1:W2:Y:S01]  /*6990*/  MUFU.TANH R147, R0 ;  /* 0x0000000000937308 */ /* 0x0002a20000002400 */
[----:B------:R-:W-:Y:S09]  /*69a0*/  FMUL.FTZ R2, R11, c[0x0][0x320] ;  /* 0x0000c8000b027a20 */ /* 0x000ff20000410000 */
[----:B------:R-:W-:Y:S01]  /*69b0*/  MUFU.TANH R140, R2 ;  /* 0x00000002008c7308 */ /* 0x000fe20000002400 */
[----:B-1----:R-:W-:Y:S09]  /*69c0*/  FMUL.FTZ R0, R5, c[0x0][0x320] ;  /* 0x0000c80005007a20 */ /* 0x002ff20000410000 */
[----:B------:R1:W3:Y:S02]  /*69d0*/  MUFU.TANH R146, R0 ;  /* 0x0000000000927308 */ /* 0x0002e40000002400 */
[----:B-1----:R-:W-:Y:S08]  /*69e0*/  FMUL.FTZ R0, R6, c[0x0][0x320] ;  /* 0x0000c80006007a20 */ /* 0x002ff00000410000 */
[----:B------:R1:W-:Y:S02]  /*69f0*/  MUFU.TANH R145, R0 ;  /* 0x0000000000917308 */ /* 0x0003e40000002400 */
[----:B-1----:R-:W-:Y:S02]  /*6a00*/  FMUL.FTZ R0, R7, c[0x0][0x320] ;  /* 0x0000c80007007a20 */ /* 0x002fe40000410000 */
[----:B------:R-:W1:Y:S06]  /*6a10*/  LDSM.16.M88.4 R4, [R187+0x5000] ;  /* 0x00500000bb04783b */ /* 0x000e6c0000000200 */
[----:B------:R4:W1:Y:S02]  /*6a20*/  MUFU.TANH R144, R0 ;  /* 0x0000000000907308 */ /* 0x0008640000002400 */
[----:B----4-:R-:W-:Y:S08]  /*6a30*/  FMUL.FTZ R0, R8, c[0x0][0x320] ;  /* 0x0000c80008007a20 */ /* 0x010ff00000410000 */
[----:B------:R4:W-:Y:S01]  /*6a40*/  MUFU.TANH R143, R0 ;  /* 0x00000000008f7308 */ /* 0x0009e20000002400 */
[C---:B-1----:R-:W-:Y:S07]  /*6a50*/  HMMA.16816.F32 R20, R168.reuse, R4, R20 ;  /* 0x00000004a814723c */ /* 0x042fee0000001814 */
[----:B------:R-:W-:Y:S01]  /*6a60*/  MOV R5, 0xffffffc0 ;  /* 0xffffffc000057802 */ /* 0x000fe20000000f00 */
[C---:B------:R-:W-:Y:S04]  /*6a70*/  HMMA.16816.F32 R24, R168.reuse, R6, R24 ;  /* 0x00000006a818723c */ /* 0x040fe80000001818 */
[----:B----4-:R-:W-:Y:S04]  /*6a80*/  FMUL.FTZ R0, R9, c[0x0][0x320] ;  /* 0x0000c80009007a20 */ /* 0x010fe80000410000 */
[----:B------:R1:W-:Y:S08]  /*6a90*/  MUFU.TANH R142, R0 ;  /* 0x00000000008e7308 */ /* 0x0003f00000002400 */
[----:B------:R-:W-:Y:S04]  /*6aa0*/  FMUL.FTZ R4, R21, c[0x0][0x320] ;  /* 0x0000c80015047a20 */ /* 0x000fe80000410000 */
[----:B------:R-:W-:Y:S01]  /*6ab0*/  MUFU.TANH R6, R4 ;  /* 0x0000000400067308 */ /* 0x000fe20000002400 */
[----:B-1----:R-:W-:Y:S02]  /*6ac0*/  FMUL.FTZ R0, R10, c[0x0][0x320] ;  /* 0x0000c8000a007a20 */ /* 0x002fe40000410000 */
[----:B------:R-:W1:Y:S01]  /*6ad0*/  LDSM.16.M88.4 R8, [R187+0x5800] ;  /* 0x00580000bb08783b */ /* 0x000e620000000200 */
[----:B------:R-:W-:Y:S06]  /*6ae0*/  DEPBAR.LE SB0, 0x0 ;  /* 0x000080000000791a */ /* 0x000fec0000000000 */
[----:B------:R4:W1:Y:S01]  /*6af0*/  MUFU.TANH R141, R0 ;  /* 0x00000000008d7308 */ /* 0x0008620000002400 */
[----:B------:R-:W-:Y:S01]  /*6b00*/  BAR.SYNC.DEFER_BLOCKING 0x0 ;  /* 0x0000000000007b1d */ /* 0x000fe20000010000 */
[----:B----4-:R-:W-:Y:S08]  /*6b10*/  FMUL.FTZ R0, R12, c[0x0][0x320] ;  /* 0x0000c8000c007a20 */ /* 0x010ff00000410000 */
[----:B------:R4:W-:Y:S01]  /*6b20*/  MUFU.TANH R137, R0 ;  /* 0x0000000000897308 */ /* 0x0009e20000002400 */
[C---:B-1----:R-:W-:Y:S08]  /*6b30*/  HMMA.16816.F32 R28, R168.reuse, R8, R28 ;  /* 0x00000008a81c723c */ /* 0x042ff0000000181c */
[----:B------:R-:W-:Y:S04]  /*6b40*/  HMMA.16816.F32 R32, R168, R10, R32 ;  /* 0x0000000aa820723c */ /* 0x000fe80000001820 */
[----:B----4-:R-:W-:Y:S04]  /*6b50*/  FMUL.FTZ R0, R13, c[0x0][0x320] ;  /* 0x0000c8000d007a20 */ /* 0x010fe80000410000 */
[----:B------:R1:W4:Y:S04]  /*6b60*/  MUFU.TANH R136, R0 ;  /* 0x0000000000887308 */ /* 0x0003280000002400 */
[----:B-1----:R-:W-:Y:S06]  /*6b70*/  FMUL.FTZ R0, R14, c[0x0][0x320] ;  /* 0x0000c8000e007a20 */ /* 0x002fec0000410000 */
[----:B------:R1:W-:Y:S02]  /*6b80*/  MUFU.TANH R103, R0 ;  /* 0x0000000000677308 */ /* 0x0003e40000002400 */
[----:B-1----:R-:W-:Y:S08]  /*6b90*/  FMUL.FTZ R0, R15, c[0x0][0x320] ;  /* 0x0000c8000f007a20 */ /* 0x002ff00000410000 */
[----:B------:R1:W-:Y:S02]  /*6ba0*/  MUFU.TANH R101, R0 ;  /* 0x0000000000657308 */ /* 0x0003e40000002400 */
[----:B-1----:R-:W-:Y:S08]  /*6bb0*/  FMUL.FTZ R0, R16, c[0x0][0x320] ;  /* 0x0000c80010007a20 */ /* 0x002ff00000410000 */
[----:B------:R1:W1:Y:S02]  /*6bc0*/  MUFU.TANH R13, R0 ;  /* 0x00000000000d7308 */ /* 0x0002640000002400 */
[----:B-1----:R-:W-:Y:S08]  /*6bd0*/  FMUL.FTZ R0, R17, c[0x0][0x320] ;  /* 0x0000c80011007a20 */ /* 0x002ff00000410000 */
[----:B------:R1:W-:Y:S02]  /*6be0*/  MUFU.TANH R100, R0 ;  /* 0x0000000000647308 */ /* 0x0003e40000002400 */
[----:B-1----:R-:W-:Y:S08]  /*6bf0*/  FMUL.FTZ R0, R18, c[0x0][0x320] ;  /* 0x0000c80012007a20 */ /* 0x002ff00000410000 */
[----:B------:R1:W-:Y:S02]  /*6c00*/  MUFU.TANH R17, R0 ;  /* 0x0000000000117308 */ /* 0x0003e40000002400 */
[----:B-1----:R-:W-:Y:S08]  /*6c10*/  FMUL.FTZ R0, R19, c[0x0][0x320] ;  /* 0x0000c80013007a20 */ /* 0x002ff00000410000 */
[----:B------:R1:W1:Y:S02]  /*6c20*/  MUFU.TANH R16, R0 ;  /* 0x0000000000107308 */ /* 0x0002640000002400 */
[----:B-1----:R-:W-:Y:S08]  /*6c30*/  FMUL.FTZ R0, R20, c[0x0][0x320] ;  /* 0x0000c80014007a20 */ /* 0x002ff00000410000 */
[----:B------:R5:W-:Y:S02]  /*6c40*/  MUFU.TANH R18, R0 ;  /* 0x0000000000127308 */ /* 0x000be40000002400 */
[----:B-----5:R-:W-:Y:S05]  /*6c50*/  IADD3 R0, R181, R233, RZ ;  /* 0x000000e9b5007210 */ /* 0x020fea0007ffe0ff */
[----:B------:R-:W-:Y:S05]  /*6c60*/  @P2 IMAD.HI.U32 R2, R0, c[0x0][0x2c8], RZ ;  /* 0x0000b20000022a27 */ /* 0x000fea00078e00ff */
[----:B------:R-:W-:Y:S01]  /*6c70*/  @P2 SHF.R.U32.HI R0, RZ, c[0x0][0x2cc], R2 ;  /* 0x0000b300ff002a19 */ /* 0x000fe20000011602 */
[----:B------:R-:W-:Y:S04]  /*6c80*/  FMUL.FTZ R2, R22, c[0x0][0x320] ;  /* 0x0000c80016027a20 */ /* 0x000fe80000410000 */
[----:B------:R1:W-:Y:S01]  /*6c90*/  MUFU.TANH R138, R2 ;  /* 0x00000002008a7308 */ /* 0x0003e20000002400 */
[----:B------:R-:W-:Y:S08]  /*6ca0*/  SHFL.IDX PT, R4, R0, 0x1, 0x1c1f ;  /* 0x003c1f0000047f89 */ /* 0x000ff000000e0000 */
[----:B-1----:R1:W5:Y:S02]  /*6cb0*/  SHFL.IDX PT, R2, R0, RZ, 0x1c1f ;  /* 0x001c1fff00027589 */ /* 0x00236400000e0000 */
[----:B-1----:R-:W-:Y:S04]  /*6cc0*/  FMUL.FTZ R0, R23, c[0x0][0x320] ;  /* 0x0000c80017007a20 */ /* 0x002fe80000410000 */
[----:B------:R1:W-:Y:S02]  /*6cd0*/  MUFU.TANH R19, R0 ;  /* 0x0000000000137308 */ /* 0x0003e40000002400 */
[----:B-1----:R-:W-:Y:S02]  /*6ce0*/  IMAD R0, R180, R5, 0x1 ;  /* 0x00000001b4007424 */ /* 0x002fe400078e0205 */
[----:B------:R-:W-:Y:S03]  /*6cf0*/  FMUL.FTZ R5, R24, c[0x0][0x320] ;  /* 0x0000c80018057a20 */ /* 0x000fe60000410000 */
[----:B------:R-:W-:Y:S03]  /*6d00*/  IADD3 R0, R230, R0, -R229 ;  /* 0x00000000e6007210 */ /* 0x000fe60007ffe8e5 */
[----:B------:R1:W1:Y:S01]  /*6d10*/  MUFU.TANH R12, R5 ;  /* 0x00000005000c7308 */ /* 0x0002620000002400 */
[----:B------:R-:W-:Y:S04]  /*6d20*/  IADD3 R0, R0, -R231, RZ ;  /* 0x800000e700007210 */ /* 0x000fe80007ffe0ff */
[C---:B-----5:R-:W-:Y:S02]  /*6d30*/  IADD3 R2, R0.reuse, R2, RZ ;  /* 0x0000000200027210 */ /* 0x060fe40007ffe0ff */
[----:B------:R-:W-:Y:S01]  /*6d40*/  IADD3 R0, R0, R4, RZ ;  /* 0x0000000400007210 */ /* 0x000fe20007ffe0ff */
[----:B------:R-:W-:Y:S01]  /*6d50*/  FMUL.FTZ R4, R26, c[0x0][0x320] ;  /* 0x0000c8001a047a20 */ /* 0x000fe20000410000 */
[C---:B------:R-:W-:Y:S02]  /*6d60*/  ISETP.GT.AND P6, PT, R2.reuse, RZ, PT ;  /* 0x000000ff0200720c */ /* 0x040fe40003fc4270 */
[----:B------:R-:W-:Y:S01]  /*6d70*/  ISETP.GT.AND P1, PT, R2, 0x1, PT ;  /* 0x000000010200780c */ /* 0x000fe20003f24270 */
[----:B------:R5:W-:Y:S01]  /*6d80*/  MUFU.TANH R15, R4 ;  /* 0x00000004000f7308 */ /* 0x000be20000002400 */
[----:B--2---:R-:W-:Y:S02]  /*6d90*/  FSEL R20, R147, -INF , P6 ;  /* 0xff80000093147808 */ /* 0x004fe40003000000 */
[C---:B------:R-:W-:Y:S02]  /*6da0*/  ISETP.GT.AND P6, PT, R0.reuse, 0x1, PT ;  /* 0x000000010000780c */ /* 0x040fe40003fc4270 */
[----:B------:R-:W-:Y:S02]  /*6db0*/  ISETP.GT.AND P0, PT, R0, RZ, PT ;  /* 0x000000ff0000720c */ /* 0x000fe40003f04270 */
[----:B---3--:R-:W-:Y:S02]  /*6dc0*/  FSEL R21, R146, -INF , P1 ;  /* 0xff80000092157808 */ /* 0x008fe40000800000 */
[----:B------:R-:W-:Y:S01]  /*6dd0*/  ISETP.GT.AND P1, PT, R2, 0x8, PT ;  /* 0x000000080200780c */ /* 0x000fe20003f24270 */
[----:B-1----:R-:W-:Y:S01]  /*6de0*/  FMUL.FTZ R5, R25, c[0x0][0x320] ;  /* 0x0000c80019057a20 */ /* 0x002fe20000410000 */
[----:B------:R-:W-:Y:S02]  /*6df0*/  FSEL R25, R144, -INF , P6 ;  /* 0xff80000090197808 */ /* 0x000fe40003000000 */
[----:B------:R-:W-:Y:S01]  /*6e00*/  ISETP.GT.AND P6, PT, R0, 0x8, PT ;  /* 0x000000080000780c */ /* 0x000fe20003fc4270 */
[----:B------:R1:W2:Y:S01]  /*6e10*/  MUFU.TANH R8, R5 ;  /* 0x0000000500087308 */ /* 0x0002a20000002400 */
[----:B------:R-:W-:Y:S02]  /*6e20*/  FSEL R24, R145, -INF , P0 ;  /* 0xff80000091187808 */ /* 0x000fe40000000000 */
[----:B------:R-:W-:Y:S02]  /*6e30*/  FSEL R26, R141, -INF , P6 ;  /* 0xff8000008d1a7808 */ /* 0x000fe40003000000 */
[C---:B------:R-:W-:Y:S02]  /*6e40*/  ISETP.GT.AND P6, PT, R2.reuse, 0x11, PT ;  /* 0x000000110200780c */ /* 0x040fe40003fc4270 */
[----:B------:R-:W-:Y:S02]  /*6e50*/  ISETP.GT.AND P0, PT, R2, 0x9, PT ;  /* 0x000000090200780c */ /* 0x000fe40003f04270 */
[----:B----4-:R-:W-:Y:S01]  /*6e60*/  FSEL R141, R136, -INF , P6 ;  /* 0xff800000888d7808 */ /* 0x010fe20003000000 */
[----:B-----5:R-:W-:Y:S01]  /*6e70*/  FMUL.FTZ R4, R28, c[0x0][0x320] ;  /* 0x0000c8001c047a20 */ /* 0x020fe20000410000 */
[----:B------:R-:W-:Y:S02]  /*6e80*/  ISETP.GT.AND P6, PT, R2, 0x18, PT ;  /* 0x000000180200780c */ /* 0x000fe40003fc4270 */
[----:B------:R-:W-:Y:S01]  /*6e90*/  FSEL R22, R143, -INF , P1 ;  /* 0xff8000008f167808 */ /* 0x000fe20000800000 */
[----:B------:R3:W4:Y:S01]  /*6ea0*/  MUFU.TANH R7, R4 ;  /* 0x0000000400077308 */ /* 0x0007220000002400 */
[----:B------:R-:W-:Y:S02]  /*6eb0*/  FSEL R23, R142, -INF , P0 ;  /* 0xff8000008e177808 */ /* 0x000fe40000000000 */
[----:B------:R-:W-:Y:S02]  /*6ec0*/  ISETP.GT.AND P1, PT, R0, 0x9, PT ;  /* 0x000000090000780c */ /* 0x000fe40003f24270 */
[----:B------:R-:W-:Y:S02]  /*6ed0*/  ISETP.GT.AND P0, PT, R2, 0x10, PT ;  /* 0x000000100200780c */ /* 0x000fe40003f04270 */
[----:B------:R-:W-:Y:S02]  /*6ee0*/  FSEL R142, R13, -INF , P6 ;  /* 0xff8000000d8e7808 */ /* 0x000fe40003000000 */
[----:B------:R-:W-:Y:S01]  /*6ef0*/  ISETP.GT.AND P6, PT, R0, 0x19, PT ;  /* 0x000000190000780c */ /* 0x000fe20003fc4270 */
[----:B-1----:R-:W-:Y:S01]  /*6f00*/  FMUL.FTZ R5, R27, c[0x0][0x320] ;  /* 0x0000c8001b057a20 */ /* 0x002fe20000410000 */
[----:B------:R-:W-:Y:S02]  /*6f10*/  FSEL R27, R140, -INF , P1 ;  /* 0xff8000008c1b7808 */ /* 0x000fe40000800000 */
[----:B------:R-:W-:Y:S01]  /*6f20*/  FSEL R140, R137, -INF , P0 ;  /* 0xff800000898c7808 */ /* 0x000fe20000000000 */
[----:B------:R1:W-:Y:S01]  /*6f30*/  MUFU.TANH R14, R5 ;  /* 0x00000005000e7308 */ /* 0x0003e20000002400 */
[C---:B------:R-:W-:Y:S02]  /*6f40*/  ISETP.GT.AND P0, PT, R0.reuse, 0x11, PT ;  /* 0x000000110000780c */ /* 0x040fe40003f04270 */
[C---:B------:R-:W-:Y:S02]  /*6f50*/  ISETP.GT.AND P1, PT, R0.reuse, 0x10, PT ;  /* 0x000000100000780c */ /* 0x040fe40003f24270 */
[----:B------:R-:W-:Y:S02]  /*6f60*/  FSEL R147, R101, -INF , P0 ;  /* 0xff80000065937808 */ /* 0x000fe40000000000 */
[----:B------:R-:W-:Y:S02]  /*6f70*/  ISETP.GT.AND P0, PT, R0, 0x18, PT ;  /* 0x000000180000780c */ /* 0x000fe40003f04270 */
[----:B------:R-:W-:Y:S02]  /*6f80*/  FSEL R149, R16, -INF , P6 ;  /* 0xff80000010957808 */ /* 0x000fe40003000000 */
[----:B------:R-:W-:Y:S02]  /*6f90*/  FSEL R148, R17, -INF , P0 ;  /* 0xff80000011947808 */ /* 0x000fe40000000000 */
[----:B------:R-:W-:Y:S02]  /*6fa0*/  ISETP.GT.AND P0, PT, R2, 0x21, PT ;  /* 0x000000210200780c */ /* 0x000fe40003f04270 */
[----:B---3--:R-:W-:Y:S02]  /*6fb0*/  FMNMX.FTZ R4, R20, R3, !PT ;  /* 0x0000000314047209 */ /* 0x008fe40007810000 */
[----:B------:R-:W-:Y:S01]  /*6fc0*/  FSEL R154, R6, -INF , P0 ;  /* 0xff800000069a7808 */ /* 0x000fe20000000000 */
[----:B------:R-:W-:Y:S01]  /*6fd0*/  FMUL.FTZ R6, R33, c[0x0][0x320] ;  /* 0x0000c80021067a20 */ /* 0x000fe20000410000 */
[----:B------:R-:W-:Y:S02]  /*6fe0*/  FMNMX.FTZ R4, R21, R4, !PT ;  /* 0x0000000415047209 */ /* 0x000fe40007810000 */
[----:B------:R-:W-:Y:S01]  /*6ff0*/  ISETP.GT.AND P6, PT, R2, 0x28, PT ;  /* 0x000000280200780c */ /* 0x000fe20003fc4270 */
[----:B------:R3:W-:Y:S01]  /*7000*/  MUFU.TANH R11, R6 ;  /* 0x00000006000b7308 */ /* 0x0007e20000002400 */
[----:B------:R-:W-:Y:S01]  /*7010*/  FMNMX.FTZ R4, R22, R4, !PT ;  /* 0x0000000416047209 */ /* 0x000fe20007810000 */
[----:B-1----:R-:W-:Y:S01]  /*7020*/  FMUL.FTZ R5, R29, c[0x0][0x320] ;  /* 0x0000c8001d057a20 */ /* 0x002fe20000410000 */
[----:B------:R-:W-:Y:S02]  /*7030*/  FSEL R146, R103, -INF , P1 ;  /* 0xff80000067927808 */ /* 0x000fe40000800000 */
[----:B------:R-:W-:Y:S02]  /*7040*/  FMNMX.FTZ R4, R23, R4, !PT ;  /* 0x0000000417047209 */ /* 0x000fe40007810000 */
[----:B------:R-:W-:Y:S02]  /*7050*/  ISETP.GT.AND P1, PT, R2, 0x19, PT ;  /* 0x000000190200780c */ /* 0x000fe40003f24270 */
[----:B------:R-:W-:Y:S01]  /*7060*/  FMNMX.FTZ R4, R140, R4, !PT ;  /* 0x000000048c047209 */ /* 0x000fe20007810000 */
[----:B------:R1:W5:Y:S01]  /*7070*/  MUFU.TANH R13, R5 ;  /* 0x00000005000d7308 */ /* 0x0003620000002400 */
[----:B------:R-:W-:Y:S02]  /*7080*/  FSEL R155, R12, -INF , P6 ;  /* 0xff8000000c9b7808 */ /* 0x000fe40003000000 */
[----:B------:R-:W-:Y:S02]  /*7090*/  FMNMX.FTZ R4, R141, R4, !PT ;  /* 0x000000048d047209 */ /* 0x000fe40007810000 */
[----:B------:R-:W-:Y:S02]  /*70a0*/  FSEL R143, R100, -INF , P1 ;  /* 0xff800000648f7808 */ /* 0x000fe40000800000 */
[----:B------:R-:W-:Y:S02]  /*70b0*/  FMNMX.FTZ R4, R142, R4, !PT ;  /* 0x000000048e047209 */ /* 0x000fe40007810000 */
[----:B------:R-:W-:Y:S02]  /*70c0*/  ISETP.GT.AND P1, PT, R2, 0x20, PT ;  /* 0x000000200200780c */ /* 0x000fe40003f24270 */
[----:B------:R-:W-:Y:S02]  /*70d0*/  FMNMX.FTZ R4, R143, R4, !PT ;  /* 0x000000048f047209 */ /* 0x000fe40007810000 */
[----:B------:R-:W-:Y:S01]  /*70e0*/  FSEL R150, R18, -INF , P1 ;  /* 0xff80000012967808 */ /* 0x000fe20000800000 */
[----:B---3--:R-:W-:Y:S01]  /*70f0*/  FMUL.FTZ R6, R30, c[0x0][0x320] ;  /* 0x0000c8001e067a20 */ /* 0x008fe20000410000 */
[----:B------:R-:W-:Y:S02]  /*7100*/  ISETP.GT.AND P1, PT, R2, 0x29, PT ;  /* 0x000000290200780c */ /* 0x000fe40003f24270 */
[----:B------:R-:W-:Y:S01]  /*7110*/  FMNMX.FTZ R4, R150, R4, !PT ;  /* 0x0000000496047209 */ /* 0x000fe20007810000 */
[----:B------:R3:W-:Y:S01]  /*7120*/  MUFU.TANH R12, R6 ;  /* 0x00000006000c7308 */ /* 0x0007e20000002400 */
[----:B------:R-:W-:Y:S02]  /*7130*/  ISETP.GT.AND P0, PT, R2, 0x30, PT ;  /* 0x000000300200780c */ /* 0x000fe40003f04270 */
[----:B--2---:R-:W-:Y:S01]  /*7140*/  FSEL R156, R8, -INF , P1 ;  /* 0xff800000089c7808 */ /* 0x004fe20000800000 */
[----:B------:R-:W-:Y:S01]  /*7150*/  FMUL.FTZ R8, R35, c[0x0][0x320] ;  /* 0x0000c80023087a20 */ /* 0x000fe20000410000 */
[----:B------:R-:W-:Y:S01]  /*7160*/  ISETP.GT.AND P1, PT, R2, 0x38, PT ;  /* 0x000000380200780c */ /* 0x000fe20003f24270 */
[----:B-1----:R-:W-:Y:S01]  /*7170*/  FMUL.FTZ R5, R32, c[0x0][0x320] ;  /* 0x0000c80020057a20 */ /* 0x002fe20000410000 */
[----:B------:R-:W-:Y:S02]  /*7180*/  FMNMX.FTZ R4, R154, R4, !PT ;  /* 0x000000049a047209 */ /* 0x000fe40007810000 */
[----:B----4-:R-:W-:Y:S01]  /*7190*/  FSEL R162, R7, -INF , P0 ;  /* 0xff80000007a27808 */ /* 0x010fe20000000000 */
[----:B------:R1:W2:Y:S01]  /*71a0*/  MUFU.TANH R9, R5 ;  /* 0x0000000500097308 */ /* 0x0002a20000002400 */
[----:B------:R-:W-:Y:S01]  /*71b0*/  FMUL.FTZ R7, R34, c[0x0][0x320] ;  /* 0x0000c80022077a20 */ /* 0x000fe20000410000 */
[C---:B------:R-:W-:Y:S02]  /*71c0*/  ISETP.GT.AND P6, PT, R2.reuse, 0x31, PT ;  /* 0x000000310200780c */ /* 0x040fe40003fc4270 */
[----:B------:R-:W-:Y:S02]  /*71d0*/  ISETP.GT.AND P0, PT, R2, 0x39, PT ;  /* 0x000000390200780c */ /* 0x000fe40003f04270 */
[----:B------:R-:W-:Y:S02]  /*71e0*/  FMNMX.FTZ R2, R155, R4, !PT ;  /* 0x000000049b027209 */ /* 0x000fe40007810000 */
[----:B-----5:R-:W-:Y:S02]  /*71f0*/  FSEL R158, R13, -INF , P6 ;  /* 0xff8000000d9e7808 */ /* 0x020fe40003000000 */
[----:B------:R-:W-:Y:S01]  /*7200*/  FMNMX.FTZ R2, R156, R2, !PT ;  /* 0x000000029c027209 */ /* 0x000fe20007810000 */
[----:B------:R-:W-:Y:S01]  /*7210*/  MUFU.TANH R8, R8 ;  /* 0x0000000800087308 */ /* 0x000fe20000002400 */
[----:B------:R-:W-:Y:S01]  /*7220*/  FSEL R161, R11, -INF , P0 ;  /* 0xff8000000ba17808 */ /* 0x000fe20000000000 */
[----:B---3--:R-:W-:Y:S01]  /*7230*/  FMUL.FTZ R6, R31, c[0x0][0x320] ;  /* 0x0000c8001f067a20 */ /* 0x008fe20000410000 */
[----:B------:R-:W-:Y:S02]  /*7240*/  FMNMX.FTZ R2, R162, R2, !PT ;  /* 0x00000002a2027209 */ /* 0x000fe40007810000 */
[----:B------:R-:W-:Y:S02]  /*7250*/  ISETP.GT.AND P0, PT, R0, 0x21, PT ;  /* 0x000000210000780c */ /* 0x000fe40003f04270 */
[----:B------:R-:W-:Y:S03]  /*7260*/  FMNMX.FTZ R2, R158, R2, !PT ;  /* 0x000000029e027209 */ /* 0x000fe60007810000 */
[----:B------:R-:W3:Y:S01]  /*7270*/  MUFU.TANH R10, R6 ;  /* 0x00000006000a7308 */ /* 0x000ee20000002400 */
[----:B------:R-:W-:Y:S02]  /*7280*/  ISETP.GT.AND P6, PT, R180, R225, PT ;  /* 0x000000e1b400720c */ /* 0x000fe40003fc4270 */
[----:B-1----:R-:W-:Y:S02]  /*7290*/  FMNMX.FTZ R5, R24, R102, !PT ;  /* 0x0000006618057209 */ /* 0x002fe40007810000 */
[----:B--2---:R-:W-:Y:S02]  /*72a0*/  FSEL R160, R9, -INF , P1 ;  /* 0xff80000009a07808 */ /* 0x004fe40000800000 */
[----:B------:R-:W-:Y:S02]  /*72b0*/  FMNMX.FTZ R5, R25, R5, !PT ;  /* 0x0000000519057209 */ /* 0x000fe40007810000 */
[----:B------:R-:W-:Y:S01]  /*72c0*/  ISETP.GT.AND P1, PT, R0, 0x20, PT ;  /* 0x000000200000780c */ /* 0x000fe20003f24270 */
[----:B------:R1:W2:Y:S01]  /*72d0*/  MUFU.TANH R9, R7 ;  /* 0x0000000700097308 */ /* 0x0002a20000002400 */
[----:B------:R-:W-:Y:S02]  /*72e0*/  FMNMX.FTZ R5, R26, R5, !PT ;  /* 0x000000051a057209 */ /* 0x000fe40007810000 */
[----:B------:R-:W-:Y:S02]  /*72f0*/  FMNMX.FTZ R2, R160, R2, !PT ;  /* 0x00000002a0027209 */ /* 0x000fe40007810000 */
[----:B------:R-:W-:Y:S02]  /*7300*/  FMNMX.FTZ R5, R27, R5, !PT ;  /* 0x000000051b057209 */ /* 0x000fe40007810000 */
[----:B------:R-:W-:Y:S02]  /*7310*/  FSEL R151, R138, -INF , P1 ;  /* 0xff8000008a977808 */ /* 0x000fe40000800000 */
[----:B------:R-:W-:Y:S02]  /*7320*/  FMNMX.FTZ R4, R146, R5, !PT ;  /* 0x0000000592047209 */ /* 0x000fe40007810000 */
[----:B------:R-:W-:Y:S02]  /*7330*/  FMNMX.FTZ R2, R161, R2, !PT ;  /* 0x00000002a1027209 */ /* 0x000fe40007810000 */
[----:B------:R-:W-:Y:S02]  /*7340*/  FMNMX.FTZ R4, R147, R4, !PT ;  /* 0x0000000493047209 */ /* 0x000fe40007810000 */
[----:B------:R-:W-:Y:S02]  /*7350*/  FSEL R152, R19, -INF , P0 ;  /* 0xff80000013987808 */ /* 0x000fe40000000000 */
[----:B------:R-:W-:Y:S02]  /*7360*/  FMNMX.FTZ R4, R148, R4, !PT ;  /* 0x0000000494047209 */ /* 0x000fe40007810000 */
[C---:B------:R-:W-:Y:S02]  /*7370*/  ISETP.GT.AND P1, PT, R0.reuse, 0x28, PT ;  /* 0x000000280000780c */ /* 0x040fe40003f24270 */
[----:B------:R-:W-:Y:S02]  /*7380*/  FMNMX.FTZ R4, R149, R4, !PT ;  /* 0x0000000495047209 */ /* 0x000fe40007810000 */
[----:B------:R-:W-:Y:S01]  /*7390*/  FSEL R153, R15, -INF , P1 ;  /* 0xff8000000f997808 */ /* 0x000fe20000800000 */
[----:B-1----:R-:W1:Y:S01]  /*73a0*/  SHFL.BFLY PT, R7, R2, 0x2, 0x1f ;  /* 0x0c401f0002077f89 */ /* 0x002e6200000e0000 */
[----:B------:R-:W-:Y:S02]  /*73b0*/  FMNMX.FTZ R4, R151, R4, !PT ;  /* 0x0000000497047209 */ /* 0x000fe40007810000 */
[----:B------:R-:W-:Y:S02]  /*73c0*/  ISETP.GT.AND P0, PT, R0, 0x29, PT ;  /* 0x000000290000780c */ /* 0x000fe40003f04270 */
[----:B------:R-:W-:Y:S02]  /*73d0*/  FMNMX.FTZ R4, R152, R4, !PT ;  /* 0x0000000498047209 */ /* 0x000fe40007810000 */
[----:B------:R-:W-:Y:S02]  /*73e0*/  FSEL R157, R14, -INF , P0 ;  /* 0xff8000000e9d7808 */ /* 0x000fe40000000000 */
[----:B------:R-:W-:Y:S02]  /*73f0*/  FMNMX.FTZ R4, R153, R4, !PT ;  /* 0x0000000499047209 */ /* 0x000fe40007810000 */
[----:B------:R-:W-:Y:S02]  /*7400*/  ISETP.GT.AND P1, PT, R0, 0x30, PT ;  /* 0x000000300000780c */ /* 0x000fe40003f24270 */
[----:B------:R-:W-:Y:S02]  /*7410*/  FMNMX.FTZ R4, R157, R4, !PT ;  /* 0x000000049d047209 */ /* 0x000fe40007810000 */
[----:B------:R-:W-:Y:S02]  /*7420*/  FSEL R159, R12, -INF , P1 ;  /* 0xff8000000c9f7808 */ /* 0x000fe40000800000 */
[C---:B------:R-:W-:Y:S02]  /*7430*/  ISETP.GT.AND P0, PT, R0.reuse, 0x31, PT ;  /* 0x000000310000780c */ /* 0x040fe40003f04270 */
[----:B------:R-:W-:Y:S02]  /*7440*/  @P6 SHF.R.S32.HI R6, RZ, 0x1f, R208 ;  /* 0x0000001fff066819 */ /* 0x000fe400000114d0 */
[----:B------:R-:W-:Y:S02]  /*7450*/  ISETP.GT.AND P1, PT, R0, 0x38, PT ;  /* 0x000000380000780c */ /* 0x000fe40003f24270 */
[----:B---3--:R-:W-:Y:S01]  /*7460*/  FSEL R209, R10, -INF , P0 ;  /* 0xff8000000ad17808 */ /* 0x008fe20000000000 */
[----:B------:R-:W-:Y:S01]  /*7470*/  @P6 IMAD R6, R6, c[0x0][0x1e0], RZ ;  /* 0x0000780006066a24 */ /* 0x000fe200078e02ff */
[----:B------:R-:W-:Y:S02]  /*7480*/  ISETP.GT.AND P0, PT, R0, 0x39, PT ;  /* 0x000000390000780c */ /* 0x000fe40003f04270 */
[----:B------:R-:W-:Y:S01]  /*7490*/  FMNMX.FTZ R0, R159, R4, !PT ;  /* 0x000000049f007209 */ /* 0x000fe20007810000 */
[C---:B------:R-:W-:Y:S01]  /*74a0*/  @P6 IMAD.WIDE.U32 R4, R208.reuse, c[0x0][0x1e0], RZ ;  /* 0x00007800d0046a25 */ /* 0x040fe200078e00ff */
[----:B--2---:R-:W-:Y:S02]  /*74b0*/  FSEL R210, R9, -INF , P1 ;  /* 0xff80000009d27808 */ /* 0x004fe40000800000 */
[----:B------:R-:W-:Y:S01]  /*74c0*/  FMNMX.FTZ R0, R209, R0, !PT ;  /* 0x00000000d1007209 */ /* 0x000fe20007810000 */
[----:B------:R-:W-:Y:S01]  /*74d0*/  @P6 IMAD R6, R208, c[0x0][0x1e4], R6 ;  /* 0x00007900d0066a24 */ /* 0x000fe200078e0206 */
[----:B------:R-:W-:Y:S02]  /*74e0*/  FSEL R103, R8, -INF , P0 ;  /* 0xff80000008677808 */ /* 0x000fe40000000000 */
[----:B------:R-:W-:Y:S02]  /*74f0*/  FMNMX.FTZ R0, R210, R0, !PT ;  /* 0x00000000d2007209 */ /* 0x000fe40007810000 */
[----:B-1----:R-:W-:Y:S02]  /*7500*/  FMNMX.FTZ R9, R2, R7, !PT ;  /* 0x0000000702097209 */ /* 0x002fe40007810000 */
[----:B------:R-:W-:Y:S02]  /*7510*/  @P6 IADD3 R2, R5, R6, RZ ;  /* 0x0000000605026210 */ /* 0x000fe40007ffe0ff */
[----:B------:R-:W-:Y:S01]  /*7520*/  FMNMX.FTZ R0, R103, R0, !PT ;  /* 0x0000000067007209 */ /* 0x000fe20007810000 */
[----:B------:R-:W-:Y:S01]  /*7530*/  SHFL.BFLY PT, R17, R9, 0x1, 0x1f ;  /* 0x0c201f0009117f89 */ /* 0x000fe200000e0000 */
[C---:B------:R-:W-:Y:S02]  /*7540*/  @P6 SHF.L.U32 R5, R4.reuse, 0x6, RZ ;  /* 0x0000000604056819 */ /* 0x040fe400000006ff */
[----:B------:R-:W-:Y:S02]  /*7550*/  @P6 SHF.L.U64.HI R4, R4, 0x6, R2 ;  /* 0x0000000604046819 */ /* 0x000fe40000010202 */
[C---:B------:R-:W-:Y:S02]  /*7560*/  @P6 IADD3 R8, P1, R5.reuse, R220, RZ ;  /* 0x000000dc05086210 */ /* 0x040fe40007f3e0ff */
[----:B------:R-:W-:Y:S01]  /*7570*/  @P6 MOV R6, c[0x0][0x1e0] ;  /* 0x0000780000066a02 */ /* 0x000fe20000000f00 */
[----:B------:R-:W1:Y:S01]  /*7580*/  SHFL.BFLY PT, R2, R0, 0x2, 0x1f ;  /* 0x0c401f0000027f89 */ /* 0x000e6200000e0000 */
[----:B------:R-:W-:Y:S02]  /*7590*/  @P6 IADD3.X R11, R4, R219, RZ, P1, !PT ;  /* 0x000000db040b6210 */ /* 0x000fe40000ffe4ff */
[----:B------:R-:W-:Y:S02]  /*75a0*/  @P6 LEA R18, P1, R8, c[0x0][0x1c8], 0x1 ;  /* 0x0000720008126a11 */ /* 0x000fe400078208ff */
[----:B------:R-:W-:Y:S02]  /*75b0*/  @P6 MOV R10, c[0x0][0x1e4] ;  /* 0x00007900000a6a02 */ /* 0x000fe40000000f00 */
[----:B------:R-:W-:Y:S02]  /*75c0*/  @P6 LEA R7, P0, R6, R5, 0x5 ;  /* 0x0000000506076211 */ /* 0x000fe400078028ff */
[----:B------:R-:W-:Y:S02]  /*75d0*/  @P6 LEA.HI.X R19, R8, c[0x0][0x1cc], R11, 0x1, P1 ;  /* 0x0000730008136a11 */ /* 0x000fe400008f0c0b */
[----:B------:R-:W-:Y:S02]  /*75e0*/  @P6 IADD3 R11, P1, R220, 0x80, RZ ;  /* 0x00000080dc0b6810 */ /* 0x000fe40007f3e0ff */
[----:B------:R-:W-:Y:S01]  /*75f0*/  @P6 LEA.HI.X R6, R6, R4, R10, 0x5, P0 ;  /* 0x0000000406066211 */ /* 0x000fe200000f2c0a */
[----:B------:R2:W-:Y:S01]  /*7600*/  @P6 LDGSTS.E.BYPASS.LTC128B.128 [R207+0x6100], [R18.64], !P5 ;  /* 0x0610000012cf6fae */ /* 0x0005e2000e901d46 */
[----:B------:R-:W-:Y:S02]  /*7610*/  @P6 IADD3 R10, P0, R220, 0x40, RZ ;  /* 0x00000040dc0a6810 */ /* 0x000fe40007f1e0ff */
[-C--:B------:R-:W-:Y:S02]  /*7620*/  @P6 IADD3.X R13, RZ, R219.reuse, RZ, P1, !PT ;  /* 0x000000dbff0d6210 */ /* 0x080fe40000ffe4ff */
[----:B------:R-:W-:Y:S02]  /*7630*/  @P6 IADD3.X R12, RZ, R219, RZ, P0, !PT ;  /* 0x000000dbff0c6210 */ /* 0x000fe400007fe4ff */
[C---:B------:R-:W-:Y:S02]  /*7640*/  @P6 IADD3 R8, P0, R5.reuse, R10, RZ ;  /* 0x0000000a05086210 */ /* 0x040fe40007f1e0ff */
[----:B------:R-:W-:Y:S02]  /*7650*/  @P6 IADD3 R5, P1, R5, R11, RZ ;  /* 0x0000000b05056210 */ /* 0x000fe40007f3e0ff */
[----:B-1----:R-:W-:Y:S02]  /*7660*/  FMNMX.FTZ R0, R0, R2, !PT ;  /* 0x0000000200007209 */ /* 0x002fe40007810000 */
[----:B------:R-:W-:Y:S02]  /*7670*/  @P6 IADD3.X R15, R4, R12, RZ, P0, !PT ;  /* 0x0000000c040f6210 */ /* 0x000fe400007fe4ff */
[----:B------:R-:W-:Y:S01]  /*7680*/  @P6 LEA R16, P0, R8, c[0x0][0x1c8], 0x1 ;  /* 0x0000720008106a11 */ /* 0x000fe200078008ff */
[----:B------:R-:W1:Y:S01]  /*7690*/  SHFL.BFLY PT, R2, R0, 0x1, 0x1f ;  /* 0x0c201f0000027f89 */ /* 0x000e6200000e0000 */
[----:B------:R-:W-:Y:S02]  /*76a0*/  @P6 IADD3.X R4, R4, R13, RZ, P1, !PT ;  /* 0x0000000d04046210 */ /* 0x000fe40000ffe4ff */
[----:B------:R-:W-:Y:S02]  /*76b0*/  @P6 LEA R14, P1, R5, c[0x0][0x1c8], 0x1 ;  /* 0x00007200050e6a11 */ /* 0x000fe400078208ff */
[----:B------:R-:W-:Y:S02]  /*76c0*/  FMNMX.FTZ R101, R9, R17, !PT ;  /* 0x0000001109657209 */ /* 0x000fe40007810000 */
[----:B------:R-:W-:Y:S02]  /*76d0*/  @P6 LEA.HI.X R17, R8, c[0x0][0x1cc], R15, 0x1, P0 ;  /* 0x0000730008116a11 */ /* 0x000fe400000f0c0f */
[----:B------:R-:W-:Y:S01]  /*76e0*/  @P6 LEA.HI.X R15, R5, c[0x0][0x1cc], R4, 0x1, P1 ;  /* 0x00007300050f6a11 */ /* 0x000fe200008f0c04 */
[----:B------:R-:W-:Y:S01]  /*76f0*/  FMUL.FTZ R8, R101, c[0x0][0x2d0] ;  /* 0x0000b40065087a20 */ /* 0x000fe20000410000 */
[----:B------:R-:W-:Y:S01]  /*7700*/  @P6 IADD3 R4, P0, R7, R10, RZ ;  /* 0x0000000a07046210 */ /* 0x000fe20007f1e0ff */
[----:B------:R3:W-:Y:S01]  /*7710*/  @P6 LDGSTS.E.BYPASS.LTC128B.128 [R207+0x8100], [R16.64], !P4 ;  /* 0x0810000010cf6fae */ /* 0x0007e2000e101d46 */
[----:B------:R-:W-:Y:S02]  /*7720*/  FSETP.NEU.FTZ.AND P1, PT, R101, -INF , PT ;  /* 0xff8000006500780b */ /* 0x000fe40003f3d000 */
[----:B------:R-:W-:Y:S02]  /*7730*/  @P6 IADD3.X R10, R6, R12, RZ, P0, !PT ;  /* 0x0000000c060a6210 */ /* 0x000fe400007fe4ff */
[C---:B------:R-:W-:Y:S02]  /*7740*/  @P6 IADD3 R5, P0, R7.reuse, R11, RZ ;  /* 0x0000000b07056210 */ /* 0x040fe40007f1e0ff */
[----:B------:R-:W-:Y:S01]  /*7750*/  FSEL R144, R8, RZ, P1 ;  /* 0x000000ff08907208 */ /* 0x000fe20000800000 */
[----:B------:R4:W-:Y:S01]  /*7760*/  @P6 LDGSTS.E.BYPASS.LTC128B.128 [R207+0xa100], [R14.64], !P3 ;  /* 0x0a1000000ecf6fae */ /* 0x0009e2000d901d46 */
[----:B------:R-:W-:Y:S02]  /*7770*/  @P6 IADD3.X R11, R6, R13, RZ, P0, !PT ;  /* 0x0000000d060b6210 */ /* 0x000fe400007fe4ff */
[----:B------:R-:W-:Y:S01]  /*7780*/  @P6 IADD3 R7, P0, R7, R220, RZ ;  /* 0x000000dc07076210 */ /* 0x000fe20007f1e0ff */
[--C-:B------:R-:W-:Y:S01]  /*7790*/  FFMA.FTZ R8, R20, c[0x0][0x2d0], -R144.reuse ;  /* 0x0000b40014087a23 */ /* 0x100fe20000010890 */
[----:B-1----:R-:W-:Y:S01]  /*77a0*/  FMNMX.FTZ R100, R0, R2, !PT ;  /* 0x0000000200647209 */ /* 0x002fe20007810000 */
[--C-:B------:R-:W-:Y:S01]  /*77b0*/  FFMA.FTZ R0, R22, c[0x0][0x2d0], -R144.reuse ;  /* 0x0000b40016007a23 */ /* 0x100fe20000010890 */
[----:B------:R-:W-:Y:S01]  /*77c0*/  @P6 IADD3.X R9, R6, R219, RZ, P0, !PT ;  /* 0x000000db06096210 */ /* 0x000fe200007fe4ff */
[----:B------:R1:W-:Y:S01]  /*77d0*/  MUFU.EX2 R217, R8 ;  /* 0x0000000800d97308 */ /* 0x0003e20000000800 */
[----:B------:R-:W-:Y:S01]  /*77e0*/  @P6 LEA R6, P0, R7, c[0x0][0x1c8], 0x1 ;  /* 0x0000720007066a11 */ /* 0x000fe200078008ff */
[--C-:B------:R-:W-:Y:S03]  /*77f0*/  FFMA.FTZ R2, R23, c[0x0][0x2d0], -R144.reuse ;  /* 0x0000b40017027a23 */ /* 0x100fe60000010890 */
[----:B------:R-:W-:Y:S01]  /*7800*/  @P6 LEA.HI.X R7, R7, c[0x0][0x1cc], R9, 0x1, P0 ;  /* 0x0000730007076a11 */ /* 0x000fe200000f0c09 */
[----:B------:R-:W-:Y:S04]  /*7810*/  FFMA.FTZ R9, R21, c[0x0][0x2d0], -R144 ;  /* 0x0000b40015097a23 */ /* 0x000fe80000010890 */
[----:B------:R5:W2:Y:S01]  /*7820*/  MUFU.EX2 R218, R9 ;  /* 0x0000000900da7308 */ /* 0x000aa20000000800 */
[----:B------:R2:W-:Y:S09]  /*7830*/  @P6 LDGSTS.E.BYPASS.LTC128B.128 [R207+0x7100], [R6.64], !P5 ;  /* 0x0710000006cf6fae */ /* 0x0005f2000e901d46 */
[----:B------:R3:W-:Y:S01]  /*7840*/  MUFU.EX2 R216, R0 ;  /* 0x0000000000d87308 */ /* 0x0007e20000000800 */
[C---:B-1----:R-:W-:Y:S09]  /*7850*/  @P6 LEA R8, P0, R4.reuse, c[0x0][0x1c8], 0x1 ;  /* 0x0000720004086a11 */ /* 0x042ff200078008ff */
[----:B------:R1:W1:Y:S01]  /*7860*/  MUFU.EX2 R215, R2 ;  /* 0x0000000200d77308 */ /* 0x0002620000000800 */
[----:B-----5:R-:W-:Y:S02]  /*7870*/  @P6 LEA.HI.X R9, R4, c[0x0][0x1cc], R10, 0x1, P0 ;  /* 0x0000730004096a11 */ /* 0x020fe400000f0c0a */
[C---:B------:R-:W-:Y:S02]  /*7880*/  @P6 LEA R4, P0, R5.reuse, c[0x0][0x1c8], 0x1 ;  /* 0x0000720005046a11 */ /* 0x040fe400078008ff */
[----:B--2---:R-:W-:Y:S01]  /*7890*/  F2FP.PACK_AB R136, R218, R217 ;  /* 0x000000d9da88723e */ /* 0x004fe200000000ff */
[----:B------:R2:W-:Y:S01]  /*78a0*/  @P6 LDGSTS.E.BYPASS.LTC128B.128 [R207+0x9100], [R8.64], !P4 ;  /* 0x0910000008cf6fae */ /* 0x0005e2000e101d46 */
[----:B------:R-:W-:Y:S02]  /*78b0*/  @P6 LEA.HI.X R5, R5, c[0x0][0x1cc], R11, 0x1, P0 ;  /* 0x0000730005056a11 */ /* 0x000fe400000f0c0b */
[C---:B------:R-:W-:Y:S01]  /*78c0*/  FSETP.NEU.FTZ.AND P0, PT, R100.reuse, -INF , PT ;  /* 0xff8000006400780b */ /* 0x040fe20003f1d000 */
[----:B---3--:R-:W-:Y:S04]  /*78d0*/  FMUL.FTZ R0, R100, c[0x0][0x2d0] ;  /* 0x0000b40064007a20 */ /* 0x008fe80000410000 */
[----:B------:R3:W-:Y:S01]  /*78e0*/  @P6 LDGSTS.E.BYPASS.LTC128B.128 [R207+0xb100], [R4.64], !P3 ;  /* 0x0b10000004cf6fae */ /* 0x0007e2000d901d46 */
[----:B------:R-:W-:Y:S05]  /*78f0*/  FSEL R145, R0, RZ, P0 ;  /* 0x000000ff00917208 */ /* 0x000fea0000000000 */
[--C-:B------:R-:W-:Y:S02]  /*7900*/  FFMA.FTZ R0, R24, c[0x0][0x2d0], -R145.reuse ;  /* 0x0000b40018007a23 */ /* 0x100fe40000010891 */
[----:B----4-:R-:W4:Y:S01]  /*7910*/  LDSM.16.MT88.4 R12, [R185] ;  /* 0x00000000b90c783b */ /* 0x010f220000004200 */
[--C-:B-1----:R-:W-:Y:S01]  /*7920*/  FFMA.FTZ R2, R27, c[0x0][0x2d0], -R145.reuse ;  /* 0x0000b4001b027a23 */ /* 0x102fe20000010891 */
[----:B------:R-:W-:Y:S01]  /*7930*/  F2FP.PACK_AB R138, R215, R216 ;  /* 0x000000d8d78a723e */ /* 0x000fe200000000ff */
[----:B------:R1:W-:Y:S05]  /*7940*/  MUFU.EX2 R212, R0 ;  /* 0x0000000000d47308 */ /* 0x0003ea0000000800 */
[----:B------:R-:W5:Y:S05]  /*7950*/  LDSM.16.MT88.4 R20, [R186] ;  /* 0x00000000ba14783b */ /* 0x000f6a0000004200 */
[----:B------:R2:W-:Y:S03]  /*7960*/  MUFU.EX2 R211, R2 ;  /* 0x0000000200d37308 */ /* 0x0005e60000000800 */
[----:B------:R-:W3:Y:S08]  /*7970*/  LDSM.16.MT88.4 R28, [R189] ;  /* 0x00000000bd1c783b */ /* 0x000ef00000004200 */
[----:B------:R-:W0:Y:S01]  /*7980*/  LDGDEPBAR ;  /* 0x00000000000079af */ /* 0x000e220000000000 */
[--C-:B-1----:R-:W-:Y:S04]  /*7990*/  FFMA.FTZ R0, R25, c[0x0][0x2d0], -R145.reuse ;  /* 0x0000b40019007a23 */ /* 0x102fe80000010891 */
[----:B------:R1:W1:Y:S01]  /*79a0*/  MUFU.EX2 R214, R0 ;  /* 0x0000000000d67308 */ /* 0x0002620000000800 */
[----:B--2---:R-:W-:Y:S02]  /*79b0*/  FSEL R2, R100, RZ, P0 ;  /* 0x000000ff64027208 */ /* 0x004fe40000000000 */
[----:B------:R-:W-:Y:S02]  /*79c0*/  ISETP.GT.AND P0, PT, R180, R228, PT ;  /* 0x000000e4b400720c */ /* 0x000fe40003f04270 */
[----:B------:R-:W-:Y:S01]  /*79d0*/  MOV R180, R208 ;  /* 0x000000d000b47202 */ /* 0x000fe20000000f00 */
[----:B-1----:R-:W-:Y:S01]  /*79e0*/  FFMA.FTZ R0, R26, c[0x0][0x2d0], -R145 ;  /* 0x0000b4001a007a23 */ /* 0x002fe20000010891 */
[----:B------:R-:W-:Y:S03]  /*79f0*/  F2FP.PACK_AB R137, R214, R212 ;  /* 0x000000d4d689723e */ /* 0x000fe600000000ff */
[----:B------:R1:W2:Y:S02]  /*7a00*/  MUFU.EX2 R213, R0 ;  /* 0x0000000000d57308 */ /* 0x0002a40000000800 */
[----:B-1----:R-:W-:Y:S02]  /*7a10*/  FSEL R0, R101, RZ, P1 ;  /* 0x000000ff65007208 */ /* 0x002fe40000800000 */
[----:B--2---:R-:W-:Y:S03]  /*7a20*/  F2FP.PACK_AB R139, R211, R213 ;  /* 0x000000d5d38b723e */ /* 0x004fe600000000ff */
[----:B------:R-:W-:Y:S04]  /*7a30*/  FADD.FTZ R0, -R0, R3 ;  /* 0x0000000300007221 */ /* 0x000fe80000010100 */
[----:B------:R-:W-:Y:S04]  /*7a40*/  FMUL.FTZ R0, R0, c[0x0][0x2d0] ;  /* 0x0000b40000007a20 */ /* 0x000fe80000410000 */
[----:B------:R1:W3:Y:S02]  /*7a50*/  MUFU.EX2 R3, R0 ;  /* 0x0000000000037308 */ /* 0x0002e40000000800 */
[----:B-1----:R-:W-:Y:S02]  /*7a60*/  FADD.FTZ R0, -R2, R102 ;  /* 0x0000006602007221 */ /* 0x002fe40000010100 */
[--C-:B------:R-:W-:Y:S02]  /*7a70*/  FFMA.FTZ R2, R140, c[0x0][0x2d0], -R144.reuse ;  /* 0x0000b4008c027a23 */ /* 0x100fe40000010890 */
[----:B------:R-:W-:Y:S04]  /*7a80*/  FMUL.FTZ R0, R0, c[0x0][0x2d0] ;  /* 0x0000b40000007a20 */ /* 0x000fe80000410000 */
[----:B------:R1:W-:Y:S01]  /*7a90*/  MUFU.EX2 R183, R2 ;  /* 0x0000000200b77308 */ /* 0x0003e20000000800 */
[C---:B---3--:R-:W-:Y:S02]  /*7aa0*/  FMUL.FTZ R4, R3.reuse, R104 ;  /* 0x0000006803047220 */ /* 0x048fe40000410000 */
        /* <DEDUP_REMOVED lines=11> */
[----:B------:R-:W-:Y:S02]  /*7b60*/  FMUL.FTZ R37, R3, R37 ;  /* 0x0000002503257220 */ /* 0x000fe40000410000 */
[--C-:B-1----:R-:W-:Y:S02]  /*7b70*/  FFMA.FTZ R2, R141, c[0x0][0x2d0], -R144.reuse ;  /* 0x0000b4008d027a23 */ /* 0x102fe40000010890 */
[C---:B------:R-:W-:Y:S02]  /*7b80*/  FMUL.FTZ R40, R3.reuse, R40 ;  /* 0x0000002803287220 */ /* 0x040fe40000410000 */
[----:B------:R1:W3:Y:S01]  /*7b90*/  MUFU.EX2 R182, R2 ;  /* 0x0000000200b67308 */ /* 0x0002e20000000800 */
[C---:B------:R-:W-:Y:S02]  /*7ba0*/  FMUL.FTZ R41, R3.reuse, R41 ;  /* 0x0000002903297220 */ /* 0x040fe40000410000 */
[C---:B------:R-:W-:Y:S02]  /*7bb0*/  FMUL.FTZ R44, R3.reuse, R44 ;  /* 0x0000002c032c7220 */ /* 0x040fe40000410000 */
[C---:B--2---:R-:W-:Y:S02]  /*7bc0*/  FMUL.FTZ R6, R0.reuse, R106 ;  /* 0x0000006a00067220 */ /* 0x044fe40000410000 */
[C---:B------:R-:W-:Y:S02]  /*7bd0*/  FMUL.FTZ R7, R0.reuse, R107 ;  /* 0x0000006b00077220 */ /* 0x040fe40000410000 */
[----:B------:R-:W2:Y:S01]  /*7be0*/  LDSM.16.MT88.4 R104, [R188] ;  /* 0x00000000bc68783b */ /* 0x000ea20000004200 */
[C---:B------:R-:W-:Y:S02]  /*7bf0*/  FMUL.FTZ R10, R0.reuse, R110 ;  /* 0x0000006e000a7220 */ /* 0x040fe40000410000 */
[C---:B------:R-:W-:Y:S02]  /*7c00*/  FMUL.FTZ R11, R0.reuse, R111 ;  /* 0x0000006f000b7220 */ /* 0x040fe40000410000 */
[C---:B----4-:R-:W-:Y:S03]  /*7c10*/  HMMA.16816.F32 R4, R136.reuse, R12, R4 ;  /* 0x0000000c8804723c */ /* 0x050fe60000001804 */
[----:B------:R-:W4:Y:S02]  /*7c20*/  LDSM.16.MT88.4 R108, [R185+0x2000] ;  /* 0x00200000b96c783b */ /* 0x000f240000004200 */
[----:B------:R-:W-:Y:S02]  /*7c30*/  FMUL.FTZ R18, R0, R118 ;  /* 0x0000007600127220 */ /* 0x000fe40000410000 */
[C---:B------:R-:W-:Y:S01]  /*7c40*/  FMUL.FTZ R12, R3.reuse, R112 ;  /* 0x00000070030c7220 */ /* 0x040fe20000410000 */
[C---:B------:R-:W-:Y:S04]  /*7c50*/  HMMA.16816.F32 R8, R136.reuse, R14, R8 ;  /* 0x0000000e8808723c */ /* 0x040fe80000001808 */
[--C-:B-1----:R-:W-:Y:S02]  /*7c60*/  FFMA.FTZ R2, R142, c[0x0][0x2d0], -R144.reuse ;  /* 0x0000b4008e027a23 */ /* 0x102fe40000010890 */
[C---:B------:R-:W-:Y:S02]  /*7c70*/  FMUL.FTZ R13, R3.reuse, R113 ;  /* 0x00000071030d7220 */ /* 0x040fe40000410000 */
[----:B------:R1:W-:Y:S01]  /*7c80*/  MUFU.EX2 R181, R2 ;  /* 0x0000000200b57308 */ /* 0x0003e20000000800 */
[C---:B------:R-:W-:Y:S03]  /*7c90*/  FMUL.FTZ R14, R0.reuse, R114 ;  /* 0x00000072000e7220 */ /* 0x040fe60000410000 */
[C---:B------:R-:W-:Y:S02]  /*7ca0*/  FMUL.FTZ R15, R0.reuse, R115 ;  /* 0x00000073000f7220 */ /* 0x040fe40000410000 */
[----:B------:R-:W2:Y:S01]  /*7cb0*/  LDSM.16.MT88.4 R112, [R186+0x2000] ;  /* 0x00200000ba70783b */ /* 0x000ea20000004200 */
[C---:B------:R-:W-:Y:S02]  /*7cc0*/  FMUL.FTZ R19, R0.reuse, R119 ;  /* 0x0000007700137220 */ /* 0x040fe40000410000 */
[C---:B------:R-:W-:Y:S02]  /*7cd0*/  FMUL.FTZ R26, R0.reuse, R126 ;  /* 0x0000007e001a7220 */ /* 0x040fe40000410000 */
[C---:B-----5:R-:W-:Y:S03]  /*7ce0*/  HMMA.16816.F32 R12, R136.reuse, R20, R12 ;  /* 0x00000014880c723c */ /* 0x060fe6000000180c */
[----:B------:R-:W-:Y:S01]  /*7cf0*/  LDSM.16.MT88.4 R116, [R185+0x800] ;  /* 0x00080000b974783b */ /* 0x000fe20000004200 */
[C---:B------:R-:W-:Y:S02]  /*7d00*/  FMUL.FTZ R27, R0.reuse, R127 ;  /* 0x0000007f001b7220 */ /* 0x040fe40000410000 */
[C---:B------:R-:W-:Y:S02]  /*7d10*/  FMUL.FTZ R34, R0.reuse, R134 ;  /* 0x0000008600227220 */ /* 0x040fe40000410000 */
        /* <DEDUP_REMOVED lines=13> */
[C---:B------:R-:W-:Y:S02]  /*7df0*/  FMUL.FTZ R39, R0.reuse, R39 ;  /* 0x0000002700277220 */ /* 0x040fe40000410000 */
[C---:B------:R-:W-:Y:S01]  /*7e00*/  FMUL.FTZ R28, R3.reuse, R128 ;  /* 0x00000080031c7220 */ /* 0x040fe20000410000 */
[C---:B------:R-:W-:Y:S04]  /*7e10*/  HMMA.16816.F32 R24, R136.reuse, R30, R24 ;  /* 0x0000001e8818723c */ /* 0x040fe80000001818 */
[C---:B------:R-:W-:Y:S01]  /*7e20*/  FMUL.FTZ R29, R3.reuse, R129 ;  /* 0x00000081031d7220 */ /* 0x040fe20000410000 */
[----:B------:R-:W-:Y:S01]  /*7e30*/  LDSM.16.MT88.4 R140, [R189+0x2800] ;  /* 0x00280000bd8c783b */ /* 0x000fe20000004200 */
        /* <DEDUP_REMOVED lines=8> */
[C---:B------:R-:W-:Y:S02]  /*7ec0*/  FMUL.FTZ R45, R3.reuse, R45 ;  /* 0x0000002d032d7220 */ /* 0x040fe40000410000 */
[C---:B------:R-:W-:Y:S02]  /*7ed0*/  FMUL.FTZ R46, R0.reuse, R46 ;  /* 0x0000002e002e7220 */ /* 0x040fe40000410000 */
[C---:B------:R-:W-:Y:S01]  /*7ee0*/  FMUL.FTZ R47, R0.reuse, R47 ;  /* 0x0000002f002f7220 */ /* 0x040fe20000410000 */
[C---:B------:R-:W-:Y:S01]  /*7ef0*/  HMMA.16816.F32 R32, R136.reuse, R106, R32 ;  /* 0x0000006a8820723c */ /* 0x040fe20000001820 */
[----:B------:R-:W2:Y:S03]  /*7f00*/  LDSM.16.MT88.4 R104, [R189+0x2000] ;  /* 0x00200000bd68783b */ /* 0x000ea60000004200 */
[C---:B------:R-:W-:Y:S02]  /*7f10*/  FMUL.FTZ R48, R3.reuse, R48 ;  /* 0x0000003003307220 */ /* 0x040fe40000410000 */
[----:B------:R-:W-:Y:S02]  /*7f20*/  FMUL.FTZ R49, R3, R49 ;  /* 0x0000003103317220 */ /* 0x000fe40000410000 */
[C---:B----4-:R-:W-:Y:S04]  /*7f30*/  HMMA.16816.F32 R36, R136.reuse, R108, R36 ;  /* 0x0000006c8824723c */ /* 0x050fe80000001824 */
[C---:B------:R-:W-:Y:S02]  /*7f40*/  FMUL.FTZ R50, R0.reuse, R50 ;  /* 0x0000003200327220 */ /* 0x040fe40000410000 */
[C---:B------:R-:W-:Y:S02]  /*7f50*/  FMUL.FTZ R51, R0.reuse, R51 ;  /* 0x0000003300337220 */ /* 0x040fe40000410000 */
[C---:B------:R-:W-:Y:S01]  /*7f60*/  HMMA.16816.F32 R40, R136.reuse, R110, R40 ;  /* 0x0000006e8828723c */ /* 0x040fe20000001828 */
[----:B------:R-:W4:Y:S03]  /*7f70*/  LDSM.16.MT88.4 R108, [R188+0x2000] ;  /* 0x00200000bc6c783b */ /* 0x000f260000004200 */
[--C-:B-1----:R-:W-:Y:S02]  /*7f80*/  FFMA.FTZ R2, R147, c[0x0][0x2d0], -R145.reuse ;  /* 0x0000b40093027a23 */ /* 0x102fe40000010891 */
[C---:B------:R-:W-:Y:S02]  /*7f90*/  FMUL.FTZ R52, R3.reuse, R52 ;  /* 0x0000003403347220 */ /* 0x040fe40000410000 */
[C---:B------:R-:W-:Y:S01]  /*7fa0*/  HMMA.16816.F32 R44, R136.reuse, R112, R44 ;  /* 0x00000070882c723c */ /* 0x040fe2000000182c */
[----:B------:R1:W5:Y:S03]  /*7fb0*/  MUFU.EX2 R177, R2 ;  /* 0x0000000200b17308 */ /* 0x0003660000000800 */
[C---:B------:R-:W-:Y:S02]  /*7fc0*/  FMUL.FTZ R53, R3.reuse, R53 ;  /* 0x0000003503357220 */ /* 0x040fe40000410000 */
[C---:B------:R-:W-:Y:S02]  /*7fd0*/  FMUL.FTZ R54, R0.reuse, R54 ;  /* 0x0000003600367220 */ /* 0x040fe40000410000 */
[C---:B------:R-:W-:Y:S01]  /*7fe0*/  HMMA.16816.F32 R48, R136.reuse, R114, R48 ;  /* 0x000000728830723c */ /* 0x040fe20000001830 */
[----:B------:R-:W3:Y:S03]  /*7ff0*/  LDSM.16.MT88.4 R112, [R185+0x4000] ;  /* 0x00400000b970783b */ /* 0x000ee60000004200 */
[C---:B------:R-:W-:Y:S02]  /*8000*/  FMUL.FTZ R55, R0.reuse, R55 ;  /* 0x0000003700377220 */ /* 0x040fe40000410000 */
[C---:B------:R-:W-:Y:S02]  /*8010*/  FMUL.FTZ R56, R3.reuse, R56 ;  /* 0x0000003803387220 */ /* 0x040fe40000410000 */
[C---:B------:R-:W-:Y:S03]  /*8020*/  FMUL.FTZ R57, R3.reuse, R57 ;  /* 0x0000003903397220 */ /* 0x040fe60000410000 */
[C---:B--2---:R-:W-:Y:S03]  /*8030*/  HMMA.16816.F32 R52, R136.reuse, R104, R52 ;  /* 0x000000688834723c */ /* 0x044fe60000001834 */
[C---:B------:R-:W-:Y:S02]  /*8040*/  FMUL.FTZ R58, R0.reuse, R58 ;  /* 0x0000003a003a7220 */ /* 0x040fe40000410000 */
[----:B------:R-:W-:Y:S02]  /*8050*/  FMUL.FTZ R59, R0, R59 ;  /* 0x0000003b003b7220 */ /* 0x000fe40000410000 */
[--C-:B-1----:R-:W-:Y:S02]  /*8060*/  FFMA.FTZ R2, R148, c[0x0][0x2d0], -R145.reuse ;  /* 0x0000b40094027a23 */ /* 0x102fe40000010891 */
[C---:B------:R-:W-:Y:S02]  /*8070*/  FMUL.FTZ R60, R3.reuse, R60 ;  /* 0x0000003c033c7220 */ /* 0x040fe40000410000 */
[----:B------:R1:W-:Y:S01]  /*8080*/  MUFU.EX2 R176, R2 ;  /* 0x0000000200b07308 */ /* 0x0003e20000000800 */
[C---:B------:R-:W-:Y:S01]  /*8090*/  HMMA.16816.F32 R56, R136.reuse, R106, R56 ;  /* 0x0000006a8838723c */ /* 0x040fe20000001838 */
[----:B------:R-:W2:Y:S02]  /*80a0*/  LDSM.16.MT88.4 R104, [R186+0x4000] ;  /* 0x00400000ba68783b */ /* 0x000ea40000004200 */
[C---:B------:R-:W-:Y:S02]  /*80b0*/  FMUL.FTZ R61, R3.reuse, R61 ;  /* 0x0000003d033d7220 */ /* 0x040fe40000410000 */
[C---:B------:R-:W-:Y:S02]  /*80c0*/  FMUL.FTZ R62, R0.reuse, R62 ;  /* 0x0000003e003e7220 */ /* 0x040fe40000410000 */
[C---:B------:R-:W-:Y:S02]  /*80d0*/  FMUL.FTZ R63, R0.reuse, R63 ;  /* 0x0000003f003f7220 */ /* 0x040fe40000410000 */
[C---:B------:R-:W-:Y:S03]  /*80e0*/  FMUL.FTZ R64, R3.reuse, R64 ;  /* 0x0000004003407220 */ /* 0x040fe60000410000 */
[C---:B------:R-:W-:Y:S02]  /*80f0*/  FMUL.FTZ R65, R3.reuse, R65 ;  /* 0x0000004103417220 */ /* 0x040fe40000410000 */
[C---:B----4-:R-:W-:Y:S03]  /*8100*/  HMMA.16816.F32 R60, R136.reuse, R108, R60 ;  /* 0x0000006c883c723c */ /* 0x050fe6000000183c */
[C---:B------:R-:W-:Y:S02]  /*8110*/  FMUL.FTZ R66, R0.reuse, R66 ;  /* 0x0000004200427220 */ /* 0x040fe40000410000 */
[C---:B------:R-:W-:Y:S02]  /*8120*/  FMUL.FTZ R67, R0.reuse, R67 ;  /* 0x0000004300437220 */ /* 0x040fe40000410000 */
[----:B------:R-:W-:Y:S02]  /*8130*/  FMUL.FTZ R68, R3, R68 ;  /* 0x0000004403447220 */ /* 0x000fe40000410000 */
[--C-:B-1----:R-:W-:Y:S03]  /*8140*/  FFMA.FTZ R2, R149, c[0x0][0x2d0], -R145.reuse ;  /* 0x0000b40095027a23 */ /* 0x102fe60000010891 */
[C---:B------:R-:W-:Y:S01]  /*8150*/  HMMA.16816.F32 R64, R136.reuse, R110, R64 ;  /* 0x0000006e8840723c */ /* 0x040fe20000001840 */
[----:B------:R-:W1:Y:S01]  /*8160*/  LDSM.16.MT88.4 R108, [R189+0x4000] ;  /* 0x00400000bd6c783b */ /* 0x000e620000004200 */
[----:B------:R4:W1:Y:S01]  /*8170*/  MUFU.EX2 R175, R2 ;  /* 0x0000000200af7308 */ /* 0x0008620000000800 */
[C---:B------:R-:W-:Y:S02]  /*8180*/  FMUL.FTZ R69, R3.reuse, R69 ;  /* 0x0000004503457220 */ /* 0x040fe40000410000 */
[C---:B------:R-:W-:Y:S02]  /*8190*/  FMUL.FTZ R70, R0.reuse, R70 ;  /* 0x0000004600467220 */ /* 0x040fe40000410000 */
[C---:B------:R-:W-:Y:S02]  /*81a0*/  FMUL.FTZ R71, R0.reuse, R71 ;  /* 0x0000004700477220 */ /* 0x040fe40000410000 */
[C---:B------:R-:W-:Y:S03]  /*81b0*/  FMUL.FTZ R72, R3.reuse, R72 ;  /* 0x0000004803487220 */ /* 0x040fe60000410000 */
[C---:B------:R-:W-:Y:S02]  /*81c0*/  FMUL.FTZ R73, R3.reuse, R73 ;  /* 0x0000004903497220 */ /* 0x040fe40000410000 */
[C---:B---3--:R-:W-:Y:S03]  /*81d0*/  HMMA.16816.F32 R68, R136.reuse, R112, R68 ;  /* 0x000000708844723c */ /* 0x048fe60000001844 */
[C---:B------:R-:W-:Y:S02]  /*81e0*/  FMUL.FTZ R74, R0.reuse, R74 ;  /* 0x0000004a004a7220 */ /* 0x040fe40000410000 */
[C---:B------:R-:W-:Y:S02]  /*81f0*/  FMUL.FTZ R75, R0.reuse, R75 ;  /* 0x0000004b004b7220 */ /* 0x040fe40000410000 */
[C---:B------:R-:W-:Y:S02]  /*8200*/  FMUL.FTZ R76, R3.reuse, R76 ;  /* 0x0000004c034c7220 */ /* 0x040fe40000410000 */
[C---:B------:R-:W-:Y:S03]  /*8210*/  FMUL.FTZ R77, R3.reuse, R77 ;  /* 0x0000004d034d7220 */ /* 0x040fe60000410000 */
[C---:B------:R-:W-:Y:S01]  /*8220*/  HMMA.16816.F32 R72, R136.reuse, R114, R72 ;  /* 0x000000728848723c */ /* 0x040fe20000001848 */
[----:B------:R-:W3:Y:S02]  /*8230*/  LDSM.16.MT88.4 R112, [R188+0x4000] ;  /* 0x00400000bc70783b */ /* 0x000ee40000004200 */
[C---:B------:R-:W-:Y:S02]  /*8240*/  FMUL.FTZ R78, R0.reuse, R78 ;  /* 0x0000004e004e7220 */ /* 0x040fe40000410000 */
[----:B------:R-:W-:Y:S02]  /*8250*/  FMUL.FTZ R79, R0, R79 ;  /* 0x0000004f004f7220 */ /* 0x000fe40000410000 */
[--C-:B----4-:R-:W-:Y:S02]  /*8260*/  FFMA.FTZ R2, R150, c[0x0][0x2d0], -R144.reuse ;  /* 0x0000b40096027a23 */ /* 0x110fe40000010890 */
[C---:B------:R-:W-:Y:S02]  /*8270*/  FMUL.FTZ R80, R3.reuse, R80 ;  /* 0x0000005003507220 */ /* 0x040fe40000410000 */
[----:B------:R4:W-:Y:S01]  /*8280*/  MUFU.EX2 R174, R2 ;  /* 0x0000000200ae7308 */ /* 0x0009e20000000800 */
[C---:B--2---:R-:W-:Y:S03]  /*8290*/  HMMA.16816.F32 R76, R136.reuse, R104, R76 ;  /* 0x00000068884c723c */ /* 0x044fe6000000184c */
[C---:B------:R-:W-:Y:S02]  /*82a0*/  FMUL.FTZ R81, R3.reuse, R81 ;  /* 0x0000005103517220 */ /* 0x040fe40000410000 */
[C---:B------:R-:W-:Y:S02]  /*82b0*/  FMUL.FTZ R82, R0.reuse, R82 ;  /* 0x0000005200527220 */ /* 0x040fe40000410000 */
[----:B------:R-:W-:Y:S01]  /*82c0*/  FMUL.FTZ R83, R0, R83 ;  /* 0x0000005300537220 */ /* 0x000fe20000410000 */
[----:B------:R-:W-:Y:S01]  /*82d0*/  F2FP.PACK_AB R104, R182, R183 ;  /* 0x000000b7b668723e */ /* 0x000fe200000000ff */
[C---:B------:R-:W-:Y:S03]  /*82e0*/  FMUL.FTZ R84, R3.reuse, R84 ;  /* 0x0000005403547220 */ /* 0x040fe60000410000 */
[----:B------:R-:W-:Y:S01]  /*82f0*/  FMUL.FTZ R85, R3, R85 ;  /* 0x0000005503557220 */ /* 0x000fe20000410000 */
[----:B-----5:R-:W-:Y:S01]  /*8300*/  F2FP.PACK_AB R105, R177, R178 ;  /* 0x000000b2b169723e */ /* 0x020fe200000000ff */
[C---:B------:R-:W-:Y:S03]  /*8310*/  HMMA.16816.F32 R80, R136.reuse, R106, R80 ;  /* 0x0000006a8850723c */ /* 0x040fe60000001850 */
[C---:B------:R-:W-:Y:S02]  /*8320*/  FMUL.FTZ R86, R0.reuse, R86 ;  /* 0x0000005600567220 */ /* 0x040fe40000410000 */
[----:B------:R-:W-:Y:S02]  /*8330*/  FMUL.FTZ R87, R0, R87 ;  /* 0x0000005700577220 */ /* 0x000fe40000410000 */
[----:B------:R-:W-:Y:S01]  /*8340*/  FMUL.FTZ R88, R3, R88 ;  /* 0x0000005803587220 */ /* 0x000fe20000410000 */
[----:B------:R-:W-:Y:S01]  /*8350*/  F2FP.PACK_AB R106, R179, R181 ;  /* 0x000000b5b36a723e */ /* 0x000fe200000000ff */
[--C-:B----4-:R-:W-:Y:S03]  /*8360*/  FFMA.FTZ R2, R154, c[0x0][0x2d0], -R144.reuse ;  /* 0x0000b4009a027a23 */ /* 0x110fe60000010890 */
[C---:B-1----:R-:W-:Y:S01]  /*8370*/  HMMA.16816.F32 R84, R136.reuse, R108, R84 ;  /* 0x0000006c8854723c */ /* 0x042fe20000001854 */
[----:B------:R1:W-:Y:S02]  /*8380*/  MUFU.EX2 R173, R2 ;  /* 0x0000000200ad7308 */ /* 0x0003e40000000800 */
[----:B------:R-:W-:Y:S01]  /*8390*/  FMUL.FTZ R89, R3, R89 ;  /* 0x0000005903597220 */ /* 0x000fe20000410000 */
[----:B------:R-:W-:Y:S01]  /*83a0*/  F2FP.PACK_AB R107, R175, R176 ;  /* 0x000000b0af6b723e */ /* 0x000fe200000000ff */
[C---:B------:R-:W-:Y:S02]  /*83b0*/  FMUL.FTZ R90, R0.reuse, R90 ;  /* 0x0000005a005a7220 */ /* 0x040fe40000410000 */
[C---:B------:R-:W-:Y:S02]  /*83c0*/  FMUL.FTZ R91, R0.reuse, R91 ;  /* 0x0000005b005b7220 */ /* 0x040fe40000410000 */
[C---:B------:R-:W-:Y:S03]  /*83d0*/  FMUL.FTZ R92, R3.reuse, R92 ;  /* 0x0000005c035c7220 */ /* 0x040fe60000410000 */
[C---:B------:R-:W-:Y:S02]  /*83e0*/  FMUL.FTZ R93, R3.reuse, R93 ;  /* 0x0000005d035d7220 */ /* 0x040fe40000410000 */
[C---:B------:R-:W-:Y:S01]  /*83f0*/  HMMA.16816.F32 R88, R136.reuse, R110, R88 ;  /* 0x0000006e8858723c */ /* 0x040fe20000001858 */
[----:B------:R-:W2:Y:S02]  /*8400*/  LDSM.16.MT88.4 R108, [R189+0x800] ;  /* 0x00080000bd6c783b */ /* 0x000ea40000004200 */
[C---:B------:R-:W-:Y:S02]  /*8410*/  FMUL.FTZ R94, R0.reuse, R94 ;  /* 0x0000005e005e7220 */ /* 0x040fe40000410000 */
[C---:B------:R-:W-:Y:S02]  /*8420*/  FMUL.FTZ R95, R0.reuse, R95 ;  /* 0x0000005f005f7220 */ /* 0x040fe40000410000 */
[C---:B------:R-:W-:Y:S02]  /*8430*/  FMUL.FTZ R96, R3.reuse, R96 ;  /* 0x0000006003607220 */ /* 0x040fe40000410000 */
[----:B------:R-:W-:Y:S03]  /*8440*/  FMUL.FTZ R97, R3, R97 ;  /* 0x0000006103617220 */ /* 0x000fe60000410000 */
[C---:B---3--:R-:W-:Y:S03]  /*8450*/  HMMA.16816.F32 R92, R136.reuse, R112, R92 ;  /* 0x00000070885c723c */ /* 0x048fe6000000185c */
[C---:B------:R-:W-:Y:S02]  /*8460*/  FMUL.FTZ R98, R0.reuse, R98 ;  /* 0x0000006200627220 */ /* 0x040fe40000410000 */
[C---:B------:R-:W-:Y:S02]  /*8470*/  FMUL.FTZ R99, R0.reuse, R99 ;  /* 0x0000006300637220 */ /* 0x040fe40000410000 */
[----:B-1----:R-:W-:Y:S02]  /*8480*/  FFMA.FTZ R2, R155, c[0x0][0x2d0], -R144 ;  /* 0x0000b4009b027a23 */ /* 0x002fe40000010890 */
[----:B------:R-:W-:Y:S02]  /*8490*/  FFMA.FTZ R0, R0, R227, R212 ;  /* 0x000000e300007223 */ /* 0x000fe400000100d4 */
[----:B------:R1:W-:Y:S01]  /*84a0*/  MUFU.EX2 R172, R2 ;  /* 0x0000000200ac7308 */ /* 0x0003e20000000800 */
[----:B------:R-:W-:Y:S01]  /*84b0*/  HMMA.16816.F32 R96, R136, R114, R96 ;  /* 0x000000728860723c */ /* 0x000fe20000001860 */
[----:B------:R-:W3:Y:S02]  /*84c0*/  LDSM.16.MT88.4 R112, [R188+0x2800] ;  /* 0x00280000bc70783b */ /* 0x000ee40000004200 */
[----:B------:R-:W-:Y:S04]  /*84d0*/  FADD.FTZ R0, R214, R0 ;  /* 0x00000000d6007221 */ /* 0x000fe80000010000 */
[----:B------:R-:W-:Y:S01]  /*84e0*/  FADD.FTZ R0, R213, R0 ;  /* 0x00000000d5007221 */ /* 0x000fe20000010000 */
[C---:B------:R-:W-:Y:S01]  /*84f0*/  HMMA.16816.F32 R4, R104.reuse, R116, R4 ;  /* 0x000000746804723c */ /* 0x040fe20000001804 */
[----:B------:R-:W-:Y:S04]  /*8500*/  LDSM.16.MT88.4 R136, [R189+0x3000] ;  /* 0x00300000bd88783b */ /* 0x000fe80000004200 */
[----:B------:R-:W-:Y:S03]  /*8510*/  FADD.FTZ R0, R211, R0 ;  /* 0x00000000d3007221 */ /* 0x000fe60000010000 */
[C---:B------:R-:W-:Y:S01]  /*8520*/  HMMA.16816.F32 R8, R104.reuse, R118, R8 ;  /* 0x000000766808723c */ /* 0x040fe20000001808 */
[----:B------:R-:W-:Y:S03]  /*8530*/  LDSM.16.MT88.4 R116, [R186+0x4800] ;  /* 0x00480000ba74783b */ /* 0x000fe60000004200 */
[----:B------:R-:W-:Y:S02]  /*8540*/  FADD.FTZ R0, R178, R0 ;  /* 0x00000000b2007221 */ /* 0x000fe40000010000 */
[----:B-1----:R-:W-:Y:S02]  /*8550*/  FFMA.FTZ R2, R156, c[0x0][0x2d0], -R144 ;  /* 0x0000b4009c027a23 */ /* 0x002fe40000010890 */
[C---:B------:R-:W-:Y:S02]  /*8560*/  HMMA.16816.F32 R12, R104.reuse, R120, R12 ;  /* 0x00000078680c723c */ /* 0x040fe4000000180c */
[----:B------:R1:W-:Y:S02]  /*8570*/  MUFU.EX2 R171, R2 ;  /* 0x0000000200ab7308 */ /* 0x0003e40000000800 */
[----:B------:R-:W-:Y:S04]  /*8580*/  FADD.FTZ R0, R177, R0 ;  /* 0x00000000b1007221 */ /* 0x000fe80000010000 */
[C---:B------:R-:W-:Y:S01]  /*8590*/  HMMA.16816.F32 R16, R104.reuse, R122, R16 ;  /* 0x0000007a6810723c */ /* 0x040fe20000001810 */
[----:B------:R-:W-:Y:S03]  /*85a0*/  LDSM.16.MT88.4 R120, [R189+0x4800] ;  /* 0x00480000bd78783b */ /* 0x000fe60000004200 */
[----:B------:R-:W-:Y:S04]  /*85b0*/  FADD.FTZ R0, R176, R0 ;  /* 0x00000000b0007221 */ /* 0x000fe80000010000 */
[C---:B--2---:R-:W-:Y:S04]  /*85c0*/  HMMA.16816.F32 R20, R104.reuse, R108, R20 ;  /* 0x0000006c6814723c */ /* 0x044fe80000001814 */
[----:B------:R-:W-:Y:S04]  /*85d0*/  FADD.FTZ R0, R175, R0 ;  /* 0x00000000af007221 */ /* 0x000fe80000010000 */
[C---:B------:R-:W-:Y:S01]  /*85e0*/  HMMA.16816.F32 R24, R104.reuse, R110, R24 ;  /* 0x0000006e6818723c */ /* 0x040fe20000001818 */
[----:B------:R-:W2:Y:S03]  /*85f0*/  LDSM.16.MT88.4 R108, [R185+0x4800] ;  /* 0x00480000b96c783b */ /* 0x000ea60000004200 */
[--C-:B-1----:R-:W-:Y:S04]  /*8600*/  FFMA.FTZ R2, R151, c[0x0][0x2d0], -R145.reuse ;  /* 0x0000b40097027a23 */ /* 0x102fe80000010891 */
[C---:B------:R-:W-:Y:S01]  /*8610*/  HMMA.16816.F32 R28, R104.reuse, R124, R28 ;  /* 0x0000007c681c723c */ /* 0x040fe2000000181c */
[----:B------:R-:W-:Y:S01]  /*8620*/  LDSM.16.MT88.4 R148, [R189+0x3800] ;  /* 0x00380000bd94783b */ /* 0x000fe20000004200 */
[----:B------:R1:W4:Y:S06]  /*8630*/  MUFU.EX2 R170, R2 ;  /* 0x0000000200aa7308 */ /* 0x00032c0000000800 */
[C---:B------:R-:W-:Y:S01]  /*8640*/  HMMA.16816.F32 R32, R104.reuse, R126, R32 ;  /* 0x0000007e6820723c */ /* 0x040fe20000001820 */
[----:B------:R-:W-:Y:S07]  /*8650*/  LDSM.16.MT88.4 R124, [R186+0x1000] ;  /* 0x00100000ba7c783b */ /* 0x000fee0000004200 */
[C---:B------:R-:W-:Y:S08]  /*8660*/  HMMA.16816.F32 R36, R104.reuse, R128, R36 ;  /* 0x000000806824723c */ /* 0x040ff00000001824 */
[C---:B------:R-:W-:Y:S01]  /*8670*/  HMMA.16816.F32 R40, R104.reuse, R130, R40 ;  /* 0x000000826828723c */ /* 0x040fe20000001828 */
[----:B------:R-:W-:Y:S03]  /*8680*/  LDSM.16.MT88.4 R128, [R188+0x1000] ;  /* 0x00100000bc80783b */ /* 0x000fe60000004200 */
[--C-:B-1----:R-:W-:Y:S02]  /*8690*/  FFMA.FTZ R2, R152, c[0x0][0x2d0], -R145.reuse ;  /* 0x0000b40098027a23 */ /* 0x102fe40000010891 */
[----:B----4-:R-:W-:Y:S02]  /*86a0*/  FADD.FTZ R0, R170, R0 ;  /* 0x00000000aa007221 */ /* 0x010fe40000010000 */
[C---:B------:R-:W-:Y:S01]  /*86b0*/  HMMA.16816.F32 R44, R104.reuse, R132, R44 ;  /* 0x00000084682c723c */ /* 0x040fe2000000182c */
[----:B------:R1:W4:Y:S07]  /*86c0*/  MUFU.EX2 R169, R2 ;  /* 0x0000000200a97308 */ /* 0x00032e0000000800 */
[C---:B------:R-:W-:Y:S01]  /*86d0*/  HMMA.16816.F32 R48, R104.reuse, R134, R48 ;  /* 0x000000866830723c */ /* 0x040fe20000001830 */
[----:B------:R-:W-:Y:S07]  /*86e0*/  LDSM.16.MT88.4 R132, [R186+0x3000] ;  /* 0x00300000ba84783b */ /* 0x000fee0000004200 */
[C---:B------:R-:W-:Y:S08]  /*86f0*/  HMMA.16816.F32 R52, R104.reuse, R140, R52 ;  /* 0x0000008c6834723c */ /* 0x040ff00000001834 */
[C---:B------:R-:W-:Y:S01]  /*8700*/  HMMA.16816.F32 R56, R104.reuse, R142, R56 ;  /* 0x0000008e6838723c */ /* 0x040fe20000001838 */
[----:B------:R-:W-:Y:S03]  /*8710*/  LDSM.16.MT88.4 R140, [R185+0x3800] ;  /* 0x00380000b98c783b */ /* 0x000fe60000004200 */
[--C-:B-1----:R-:W-:Y:S02]  /*8720*/  FFMA.FTZ R2, R153, c[0x0][0x2d0], -R145.reuse ;  /* 0x0000b40099027a23 */ /* 0x102fe40000010891 */
[----:B----4-:R-:W-:Y:S02]  /*8730*/  FADD.FTZ R0, R169, R0 ;  /* 0x00000000a9007221 */ /* 0x010fe40000010000 */
[C---:B---3--:R-:W-:Y:S01]  /*8740*/  HMMA.16816.F32 R60, R104.reuse, R112, R60 ;  /* 0x00000070683c723c */ /* 0x048fe2000000183c */
[----:B------:R-:W-:Y:S01]  /*8750*/  LDSM.16.MT88.4 R152, [R188+0x3800] ;  /* 0x00380000bc98783b */ /* 0x000fe20000004200 */
[----:B------:R1:W3:Y:S06]  /*8760*/  MUFU.EX2 R168, R2 ;  /* 0x0000000200a87308 */ /* 0x0002ec0000000800 */
[C---:B------:R-:W-:Y:S01]  /*8770*/  HMMA.16816.F32 R64, R104.reuse, R114, R64 ;  /* 0x000000726840723c */ /* 0x040fe20000001840 */
[----:B------:R-:W4:Y:S07]  /*8780*/  LDSM.16.MT88.4 R112, [R188+0x4800] ;  /* 0x00480000bc70783b */ /* 0x000f2e0000004200 */
[C---:B--2---:R-:W-:Y:S08]  /*8790*/  HMMA.16816.F32 R68, R104.reuse, R108, R68 ;  /* 0x0000006c6844723c */ /* 0x044ff00000001844 */
[C---:B------:R-:W-:Y:S01]  /*87a0*/  HMMA.16816.F32 R72, R104.reuse, R110, R72 ;  /* 0x0000006e6848723c */ /* 0x040fe20000001848 */
[----:B------:R-:W2:Y:S03]  /*87b0*/  LDSM.16.MT88.4 R108, [R185+0x1000] ;  /* 0x00100000b96c783b */ /* 0x000ea60000004200 */
[--C-:B-1----:R-:W-:Y:S02]  /*87c0*/  FFMA.FTZ R2, R157, c[0x0][0x2d0], -R145.reuse ;  /* 0x0000b4009d027a23 */ /* 0x102fe40000010891 */
[----:B---3--:R-:W-:Y:S02]  /*87d0*/  FADD.FTZ R0, R168, R0 ;  /* 0x00000000a8007221 */ /* 0x008fe40000010000 */
[C---:B------:R-:W-:Y:S01]  /*87e0*/  HMMA.16816.F32 R76, R104.reuse, R116, R76 ;  /* 0x00000074684c723c */ /* 0x040fe2000000184c */
[----:B------:R1:W3:Y:S07]  /*87f0*/  MUFU.EX2 R167, R2 ;  /* 0x0000000200a77308 */ /* 0x0002ee0000000800 */
[C---:B------:R-:W-:Y:S01]  /*8800*/  HMMA.16816.F32 R80, R104.reuse, R118, R80 ;  /* 0x000000766850723c */ /* 0x040fe20000001850 */
[----:B------:R-:W5:Y:S07]  /*8810*/  LDSM.16.MT88.4 R116, [R189+0x1000] ;  /* 0x00100000bd74783b */ /* 0x000f6e0000004200 */
[C---:B------:R-:W-:Y:S08]  /*8820*/  HMMA.16816.F32 R84, R104.reuse, R120, R84 ;  /* 0x000000786854723c */ /* 0x040ff00000001854 */
[C---:B------:R-:W-:Y:S01]  /*8830*/  HMMA.16816.F32 R88, R104.reuse, R122, R88 ;  /* 0x0000007a6858723c */ /* 0x040fe20000001858 */
[----:B------:R-:W5:Y:S03]  /*8840*/  LDSM.16.MT88.4 R120, [R185+0x3000] ;  /* 0x00300000b978783b */ /* 0x000f660000004200 */
[----:B-1----:R-:W-:Y:S02]  /*8850*/  FFMA.FTZ R2, R162, c[0x0][0x2d0], -R144 ;  /* 0x0000b400a2027a23 */ /* 0x002fe40000010890 */
[----:B---3--:R-:W-:Y:S02]  /*8860*/  FADD.FTZ R0, R167, R0 ;  /* 0x00000000a7007221 */ /* 0x008fe40000010000 */
[C---:B----4-:R-:W-:Y:S01]  /*8870*/  HMMA.16816.F32 R92, R104.reuse, R112, R92 ;  /* 0x00000070685c723c */ /* 0x050fe2000000185c */
[----:B------:R1:W-:Y:S07]  /*8880*/  MUFU.EX2 R166, R2 ;  /* 0x0000000200a67308 */ /* 0x0003ee0000000800 */
[----:B------:R-:W-:Y:S01]  /*8890*/  HMMA.16816.F32 R96, R104, R114, R96 ;  /* 0x000000726860723c */ /* 0x000fe20000001860 */
[----:B------:R-:W-:Y:S06]  /*88a0*/  LDSM.16.MT88.4 R112, [R185+0x5000] ;  /* 0x00500000b970783b */ /* 0x000fec0000004200 */
[----:B------:R-:W-:Y:S02]  /*88b0*/  F2FP.PACK_AB R104, R173, R174 ;  /* 0x000000aead68723e */ /* 0x000fe400000000ff */
[----:B------:R-:W-:Y:S03]  /*88c0*/  F2FP.PACK_AB R106, R171, R172 ;  /* 0x000000acab6a723e */ /* 0x000fe600000000ff */
[----:B------:R-:W-:Y:S02]  /*88d0*/  F2FP.PACK_AB R105, R169, R170 ;  /* 0x000000aaa969723e */ /* 0x000fe400000000ff */
[----:B------:R-:W-:Y:S01]  /*88e0*/  F2FP.PACK_AB R107, R167, R168 ;  /* 0x000000a8a76b723e */ /* 0x000fe200000000ff */
[--C-:B-1----:R-:W-:Y:S06]  /*88f0*/  FFMA.FTZ R2, R158, c[0x0][0x2d0], -R144.reuse ;  /* 0x0000b4009e027a23 */ /* 0x102fec0000010890 */
[C---:B--2---:R-:W-:Y:S01]  /*8900*/  HMMA.16816.F32 R4, R104.reuse, R108, R4 ;  /* 0x0000006c6804723c */ /* 0x044fe20000001804 */
[----:B------:R1:W2:Y:S07]  /*8910*/  MUFU.EX2 R165, R2 ;  /* 0x0000000200a57308 */ /* 0x0002ae0000000800 */
[C---:B------:R-:W-:Y:S01]  /*8920*/  HMMA.16816.F32 R8, R104.reuse, R110, R8 ;  /* 0x0000006e6808723c */ /* 0x040fe20000001808 */
[----:B------:R-:W3:Y:S07]  /*8930*/  LDSM.16.MT88.4 R108, [R188+0x3000] ;  /* 0x00300000bc6c783b */ /* 0x000eee0000004200 */
[C---:B------:R-:W-:Y:S08]  /*8940*/  HMMA.16816.F32 R12, R104.reuse, R124, R12 ;  /* 0x0000007c680c723c */ /* 0x040ff0000000180c */
[C---:B------:R-:W-:Y:S01]  /*8950*/  HMMA.16816.F32 R16, R104.reuse, R126, R16 ;  /* 0x0000007e6810723c */ /* 0x040fe20000001810 */
[----:B------:R-:W-:Y:S03]  /*8960*/  LDSM.16.MT88.4 R124, [R189+0x1800] ;  /* 0x00180000bd7c783b */ /* 0x000fe60000004200 */
[--C-:B-1----:R-:W-:Y:S02]  /*8970*/  FFMA.FTZ R2, R160, c[0x0][0x2d0], -R144.reuse ;  /* 0x0000b400a0027a23 */ /* 0x102fe40000010890 */
[----:B------:R-:W-:Y:S02]  /*8980*/  FFMA.FTZ R144, R161, c[0x0][0x2d0], -R144 ;  /* 0x0000b400a1907a23 */ /* 0x000fe40000010890 */
[C---:B-----5:R-:W-:Y:S01]  /*8990*/  HMMA.16816.F32 R20, R104.reuse, R116, R20 ;  /* 0x000000746814723c */ /* 0x060fe20000001814 */
[----:B------:R1:W-:Y:S07]  /*89a0*/  MUFU.EX2 R164, R2 ;  /* 0x0000000200a47308 */ /* 0x0003ee0000000800 */
[C---:B------:R-:W-:Y:S01]  /*89b0*/  HMMA.16816.F32 R24, R104.reuse, R118, R24 ;  /* 0x000000766818723c */ /* 0x040fe20000001818 */
[----:B------:R-:W4:Y:S02]  /*89c0*/  LDSM.16.MT88.4 R116, [R186+0x5000] ;  /* 0x00500000ba74783b */ /* 0x000f240000004200 */
[----:B------:R-:W5:Y:S05]  /*89d0*/  MUFU.EX2 R163, R144 ;  /* 0x0000009000a37308 */ /* 0x000f6a0000000800 */
[C---:B------:R-:W-:Y:S08]  /*89e0*/  HMMA.16816.F32 R28, R104.reuse, R128, R28 ;  /* 0x00000080681c723c */ /* 0x040ff0000000181c */
[C---:B------:R-:W-:Y:S04]  /*89f0*/  HMMA.16816.F32 R32, R104.reuse, R130, R32 ;  /* 0x000000826820723c */ /* 0x040fe80000001820 */
[--C-:B-1----:R-:W-:Y:S02]  /*8a00*/  FFMA.FTZ R2, R159, c[0x0][0x2d0], -R145.reuse ;  /* 0x0000b4009f027a23 */ /* 0x102fe40000010891 */
[----:B------:R-:W-:Y:S02]  /*8a10*/  LDSM.16.MT88.4 R156, [R185+0x5800] ;  /* 0x00580000b99c783b */ /* 0x000fe40000004200 */
[C---:B------:R-:W-:Y:S01]  /*8a20*/  HMMA.16816.F32 R36, R104.reuse, R120, R36 ;  /* 0x000000786824723c */ /* 0x040fe20000001824 */
[----:B------:R1:W-:Y:S07]  /*8a30*/  MUFU.EX2 R162, R2 ;  /* 0x0000000200a27308 */ /* 0x0003ee0000000800 */
[C---:B------:R-:W-:Y:S01]  /*8a40*/  HMMA.16816.F32 R40, R104.reuse, R122, R40 ;  /* 0x0000007a6828723c */ /* 0x040fe20000001828 */
[----:B------:R-:W4:Y:S07]  /*8a50*/  LDSM.16.MT88.4 R120, [R189+0x5000] ;  /* 0x00500000bd78783b */ /* 0x000f2e0000004200 */
[C---:B------:R-:W-:Y:S08]  /*8a60*/  HMMA.16816.F32 R44, R104.reuse, R132, R44 ;  /* 0x00000084682c723c */ /* 0x040ff0000000182c */
[C---:B------:R-:W-:Y:S01]  /*8a70*/  HMMA.16816.F32 R48, R104.reuse, R134, R48 ;  /* 0x000000866830723c */ /* 0x040fe20000001830 */
[----:B------:R-:W-:Y:S03]  /*8a80*/  LDSM.16.MT88.4 R132, [R188+0x1800] ;  /* 0x00180000bc84783b */ /* 0x000fe60000004200 */
[--C-:B-1----:R-:W-:Y:S04]  /*8a90*/  FFMA.FTZ R2, R209, c[0x0][0x2d0], -R145.reuse ;  /* 0x0000b400d1027a23 */ /* 0x102fe80000010891 */
[C---:B------:R-:W-:Y:S01]  /*8aa0*/  HMMA.16816.F32 R52, R104.reuse, R136, R52 ;  /* 0x000000886834723c */ /* 0x040fe20000001834 */
[----:B------:R1:W1:Y:S06]  /*8ab0*/  MUFU.EX2 R161, R2 ;  /* 0x0000000200a17308 */ /* 0x00026c0000000800 */
[----:B--2---:R-:W-:Y:S01]  /*8ac0*/  F2FP.PACK_AB R136, R165, R166 ;  /* 0x000000a6a588723e */ /* 0x004fe200000000ff */
[C---:B------:R-:W-:Y:S07]  /*8ad0*/  HMMA.16816.F32 R56, R104.reuse, R138, R56 ;  /* 0x0000008a6838723c */ /* 0x040fee0000001838 */
[----:B-----5:R-:W-:Y:S01]  /*8ae0*/  F2FP.PACK_AB R138, R163, R164 ;  /* 0x000000a4a38a723e */ /* 0x020fe200000000ff */
[C---:B---3--:R-:W-:Y:S08]  /*8af0*/  HMMA.16816.F32 R60, R104.reuse, R108, R60 ;  /* 0x0000006c683c723c */ /* 0x048ff0000000183c */
[C---:B------:R-:W-:Y:S01]  /*8b00*/  HMMA.16816.F32 R64, R104.reuse, R110, R64 ;  /* 0x0000006e6840723c */ /* 0x040fe20000001840 */
[----:B------:R-:W2:Y:S03]  /*8b10*/  LDSM.16.MT88.4 R108, [R188+0x5000] ;  /* 0x00500000bc6c783b */ /* 0x000ea60000004200 */
[--C-:B-1----:R-:W-:Y:S01]  /*8b20*/  FFMA.FTZ R2, R210, c[0x0][0x2d0], -R145.reuse ;  /* 0x0000b400d2027a23 */ /* 0x102fe20000010891 */
[----:B------:R-:W-:Y:S01]  /*8b30*/  F2FP.PACK_AB R137, R161, R162 ;  /* 0x000000a2a189723e */ /* 0x000fe200000000ff */
[----:B------:R-:W-:Y:S02]  /*8b40*/  FFMA.FTZ R145, R103, c[0x0][0x2d0], -R145 ;  /* 0x0000b40067917a23 */ /* 0x000fe40000010891 */
[C---:B------:R-:W-:Y:S01]  /*8b50*/  HMMA.16816.F32 R68, R104.reuse, R112, R68 ;  /* 0x000000706844723c */ /* 0x040fe20000001844 */
[----:B------:R1:W-:Y:S07]  /*8b60*/  MUFU.EX2 R160, R2 ;  /* 0x0000000200a07308 */ /* 0x0003ee0000000800 */
[C---:B------:R-:W-:Y:S01]  /*8b70*/  HMMA.16816.F32 R72, R104.reuse, R114, R72 ;  /* 0x000000726848723c */ /* 0x040fe20000001848 */
[----:B------:R-:W3:Y:S02]  /*8b80*/  LDSM.16.MT88.4 R112, [R185+0x1800] ;  /* 0x00180000b970783b */ /* 0x000ee40000004200 */
[----:B------:R5:W2:Y:S05]  /*8b90*/  MUFU.EX2 R102, R145 ;  /* 0x0000009100667308 */ /* 0x000aaa0000000800 */
[C---:B----4-:R-:W-:Y:S08]  /*8ba0*/  HMMA.16816.F32 R76, R104.reuse, R116, R76 ;  /* 0x00000074684c723c */ /* 0x050ff0000000184c */
[C---:B------:R-:W-:Y:S01]  /*8bb0*/  HMMA.16816.F32 R80, R104.reuse, R118, R80 ;  /* 0x000000766850723c */ /* 0x040fe20000001850 */
[----:B------:R-:W4:Y:S03]  /*8bc0*/  LDSM.16.MT88.4 R116, [R186+0x1800] ;  /* 0x00180000ba74783b */ /* 0x000f260000004200 */
[----:B-1----:R-:W-:Y:S02]  /*8bd0*/  FFMA.FTZ R2, R3, R226, R217 ;  /* 0x000000e203027223 */ /* 0x002fe400000100d9 */
[----:B------:R-:W-:Y:S02]  /*8be0*/  FADD.FTZ R3, R162, R0 ;  /* 0x00000000a2037221 */ /* 0x000fe40000010000 */
[C---:B------:R-:W-:Y:S01]  /*8bf0*/  HMMA.16816.F32 R84, R104.reuse, R120, R84 ;  /* 0x000000786854723c */ /* 0x040fe20000001854 */
[----:B-----5:R-:W1:Y:S03]  /*8c00*/  LDSM.16.MT88.4 R144, [R186+0x3800] ;  /* 0x00380000ba90783b */ /* 0x020e660000004200 */
[----:B--2---:R-:W-:Y:S01]  /*8c10*/  F2FP.PACK_AB R139, R102, R160 ;  /* 0x000000a0668b723e */ /* 0x004fe200000000ff */
[----:B------:R-:W-:Y:S02]  /*8c20*/  FADD.FTZ R2, R218, R2 ;  /* 0x00000002da027221 */ /* 0x000fe40000010000 */
[----:B------:R-:W-:Y:S01]  /*8c30*/  FADD.FTZ R3, R161, R3 ;  /* 0x00000003a1037221 */ /* 0x000fe20000010000 */
[C---:B------:R-:W-:Y:S04]  /*8c40*/  HMMA.16816.F32 R88, R104.reuse, R122, R88 ;  /* 0x0000007a6858723c */ /* 0x040fe80000001858 */
[----:B------:R-:W-:Y:S04]  /*8c50*/  FADD.FTZ R2, R216, R2 ;  /* 0x00000002d8027221 */ /* 0x000fe80000010000 */
[C---:B------:R-:W-:Y:S04]  /*8c60*/  HMMA.16816.F32 R92, R104.reuse, R108, R92 ;  /* 0x0000006c685c723c */ /* 0x040fe8000000185c */
[----:B------:R-:W-:Y:S04]  /*8c70*/  FADD.FTZ R2, R215, R2 ;  /* 0x00000002d7027221 */ /* 0x000fe80000010000 */
[----:B------:R-:W-:Y:S04]  /*8c80*/  HMMA.16816.F32 R96, R104, R110, R96 ;  /* 0x0000006e6860723c */ /* 0x000fe80000001860 */
[----:B------:R-:W-:Y:S04]  /*8c90*/  FADD.FTZ R2, R183, R2 ;  /* 0x00000002b7027221 */ /* 0x000fe80000010000 */
[C---:B---3--:R-:W-:Y:S01]  /*8ca0*/  HMMA.16816.F32 R104, R136.reuse, R112, R4 ;  /* 0x000000708868723c */ /* 0x048fe20000001804 */
[----:B------:R-:W2:Y:S04]  /*8cb0*/  LDSM.16.MT88.4 R4, [R186+0x5800] ;  /* 0x00580000ba04783b */ /* 0x000ea80000004200 */
[----:B------:R-:W-:Y:S03]  /*8cc0*/  FADD.FTZ R2, R182, R2 ;  /* 0x00000002b6027221 */ /* 0x000fe60000010000 */
[C---:B------:R-:W-:Y:S01]  /*8cd0*/  HMMA.16816.F32 R108, R136.reuse, R114, R8 ;  /* 0x00000072886c723c */ /* 0x040fe20000001808 */
[----:B------:R-:W3:Y:S03]  /*8ce0*/  LDSM.16.MT88.4 R8, [R189+0x5800] ;  /* 0x00580000bd08783b */ /* 0x000ee60000004200 */
[----:B------:R-:W-:Y:S04]  /*8cf0*/  FADD.FTZ R2, R181, R2 ;  /* 0x00000002b5027221 */ /* 0x000fe80000010000 */
[C---:B----4-:R-:W-:Y:S01]  /*8d00*/  HMMA.16816.F32 R112, R136.reuse, R116, R12 ;  /* 0x000000748870723c */ /* 0x050fe2000000180c */
[----:B------:R-:W4:Y:S03]  /*8d10*/  LDSM.16.MT88.4 R12, [R188+0x5800] ;  /* 0x00580000bc0c783b */ /* 0x000f260000004200 */
[----:B------:R-:W-:Y:S04]  /*8d20*/  FADD.FTZ R2, R179, R2 ;  /* 0x00000002b3027221 */ /* 0x000fe80000010000 */
[C---:B------:R-:W-:Y:S04]  /*8d30*/  HMMA.16816.F32 R116, R136.reuse, R118, R16 ;  /* 0x000000768874723c */ /* 0x040fe80000001810 */
        /* <DEDUP_REMOVED lines=12> */
[----:B------:R-:W-:Y:S02]  /*8e00*/  FADD.FTZ R2, R164, R0 ;  /* 0x00000000a4027221 */ /* 0x000fe40000010000 */
[----:B------:R-:W-:Y:S01]  /*8e10*/  FADD.FTZ R0, R160, R3 ;  /* 0x00000003a0007221 */ /* 0x000fe20000010000 */
[----:B------:R-:W-:Y:S01]  /*8e20*/  MOV R3, R101 ;  /* 0x0000006500037202 */ /* 0x000fe20000000f00 */
[C---:B-1----:R-:W-:Y:S04]  /*8e30*/  HMMA.16816.F32 R44, R136.reuse, R144, R44 ;  /* 0x00000090882c723c */ /* 0x042fe8000000182c */
[----:B------:R-:W-:Y:S02]  /*8e40*/  FADD.FTZ R226, R163, R2 ;  /* 0x00000002a3e27221 */ /* 0x000fe40000010000 */
[----:B------:R-:W-:Y:S01]  /*8e50*/  FADD.FTZ R227, R102, R0 ;  /* 0x0000000066e37221 */ /* 0x000fe20000010000 */
[----:B------:R-:W-:Y:S01]  /*8e60*/  MOV R102, R100 ;  /* 0x0000006400667202 */ /* 0x000fe20000000f00 */
        /* <DEDUP_REMOVED lines=11> */
[C---:B----4-:R-:W-:Y:S08]  /*8f20*/  HMMA.16816.F32 R92, R136.reuse, R12, R92 ;  /* 0x0000000c885c723c */ /* 0x050ff0000000185c */
[----:B------:R-:W-:Y:S01]  /*8f30*/  HMMA.16816.F32 R96, R136, R14, R96 ;  /* 0x0000000e8860723c */ /* 0x000fe20000001860 */
[----:B------:R-:W-:-:S07]  /*8f40*/  @P0 BRA `(.L_x_897) ;  /* 0xffffcd6000000947 */ /* 0x000fce000383ffff */
.L_x_896:
[----:B------:R-:W-:-:S13]  /*8f50*/  ISETP.GE.AND P0, PT, R208, R225, PT ;  /* 0x000000e1d000720c */ /* 0x000fda0003f06270 */
[----:B------:R-:W-:Y:S05]  /*8f60*/  @!P0 BRA `(.L_x_898) ;  /* 0x00002d7000008947 */ /* 0x000fea0003800000 */
[----:B------:R-:W-:Y:S02]  /*8f70*/  MOV R103, R100 ;  /* 0x0000006400677202 */ /* 0x000fe40000000f00 */
[----:B------:R-:W-:Y:S02]  /*8f80*/  MOV R102, R101 ;  /* 0x0000006500667202 */ /* 0x000fe40000000f00 */
.L_x_899:
[----:B------:R-:W-:Y:S04]  /*8f90*/  DEPBAR.LE SB0, 0x0 ;  /* 0x000080000000791a */ /* 0x000fe80000000000 */
[----:B------:R-:W-:Y:S01]  /*8fa0*/  WARPSYNC 0xffffffff ;  /* 0xffffffff00007948 */ /* 0x000fe20003800000 */
[----:B------:R-:W-:Y:S01]  /*8fb0*/  BAR.SYNC.DEFER_BLOCKING 0x0 ;  /* 0x0000000000007b1d */ /* 0x000fe20000010000 */
[----:B------:R-:W-:Y:S01]  /*8fc0*/  SHF.R.S32.HI R0, RZ, 0x1f, R208 ;  /* 0x0000001fff007819 */ /* 0x000fe200000114d0 */
[----:B------:R-:W-:Y:S01]  /*8fd0*/  IMAD.WIDE.U32 R2, R208, c[0x0][0x208], RZ ;  /* 0x00008200d0027a25 */ /* 0x000fe200078e00ff */
[----:B------:R-:W-:Y:S02]  /*8fe0*/  MOV R16, c[0x0][0x20c] ;  /* 0x0000830000107a02 */ /* 0x000fe40000000f00 */
        /* <DEDUP_REMOVED lines=8> */
[----:B------:R-:W-:Y:S02]  /*9070*/  MOV R3, c[0x0][0x208] ;  /* 0x0000820000037a02 */ /* 0x000fe40000000f00 */
[----:B------:R-:W-:Y:S02]  /*9080*/  SHF.L.U64.HI R0, R2, 0x6, R0 ;  /* 0x0000000602007819 */ /* 0x000fe40000010200 */
[----:B------:R-:W-:Y:S02]  /*9090*/  LEA R2, P1, R3, R4, 0x5 ;  /* 0x0000000403027211 */ /* 0x000fe400078228ff */
[----:B------:R-:W-:Y:S01]  /*90a0*/  LEA R30, P6, R7, c[0x0][0x1f8], 0x1 ;  /* 0x00007e00071e7a11 */ /* 0x000fe200078c08ff */
[----:B------:R-:W-:Y:S01]  /*90b0*/  LDSM.16.M88.4 R32, [R191] ;  /* 0x00000000bf20783b */ /* 0x000fe20000000200 */
[----:B------:R-:W-:Y:S02]  /*90c0*/  LEA.HI.X R3, R3, R0, R16, 0x5, P1 ;  /* 0x0000000003037211 */ /* 0x000fe400008f2c10 */
[----:B------:R-:W-:Y:S02]  /*90d0*/  IADD3.X R14, R0, R224, RZ, P2, !PT ;  /* 0x000000e0000e7210 */ /* 0x000fe400017fe4ff */
[----:B------:R-:W-:Y:S02]  /*90e0*/  LEA R28, P2, R12, c[0x0][0x1f8], 0x1 ;  /* 0x00007e000c1c7a11 */ /* 0x000fe400078408ff */
[----:B------:R-:W-:Y:S01]  /*90f0*/  LEA.HI.X R31, R7, c[0x0][0x1fc], R14, 0x1, P6 ;  /* 0x00007f00071f7a11 */ /* 0x000fe200030f0c0e */
[----:B------:R-:W1:Y:S01]  /*9100*/  LDSM.16.M88.4 R8, [R184] ;  /* 0x00000000b808783b */ /* 0x000e620000000200 */
[----:B------:R-:W-:Y:S02]  /*9110*/  IADD3.X R15, R0, R13, RZ, P0, !PT ;  /* 0x0000000d000f7210 */ /* 0x000fe400007fe4ff */
[----:B------:R-:W-:Y:S02]  /*9120*/  IADD3 R6, P0, R222, 0x80, RZ ;  /* 0x00000080de067810 */ /* 0x000fe40007f1e0ff */
[----:B------:R-:W-:Y:S02]  /*9130*/  LEA.HI.X R29, R12, c[0x0][0x1fc], R15, 0x1, P2 ;  /* 0x00007f000c1d7a11 */ /* 0x000fe400010f0c0f */
[----:B------:R-:W-:Y:S01]  /*9140*/  IADD3 R4, P6, R4, R6, RZ ;  /* 0x0000000604047210 */ /* 0x000fe20007fde0ff */
[----:B------:R-:W2:Y:S01]  /*9150*/  LDSM.16.M88.4 R16, [R184+0x800] ;  /* 0x00080000b810783b */ /* 0x000ea20000000200 */
[----:B------:R-:W-:Y:S02]  /*9160*/  IADD3.X R7, RZ, R224, RZ, P0, !PT ;  /* 0x000000e0ff077210 */ /* 0x000fe400007fe4ff */
[----:B------:R-:W-:Y:S02]  /*9170*/  IADD3 R5, P2, R2, R5, RZ ;  /* 0x0000000502057210 */ /* 0x000fe40007f5e0ff */
[----:B------:R-:W-:Y:S02]  /*9180*/  IADD3.X R21, R0, R7, RZ, P6, !PT ;  /* 0x0000000700157210 */ /* 0x000fe400037fe4ff */
[----:B------:R-:W-:Y:S01]  /*9190*/  LEA R12, P6, R4, c[0x0][0x1f8], 0x1 ;  /* 0x00007e00040c7a11 */ /* 0x000fe200078c08ff */
[----:B------:R-:W3:Y:S01]  /*91a0*/  LDSM.16.M88.4 R24, [R184+0x1000] ;  /* 0x00100000b818783b */ /* 0x000ee20000000200 */
[C---:B------:R-:W-:Y:S02]  /*91b0*/  IADD3 R6, P0, R2.reuse, R6, RZ ;  /* 0x0000000602067210 */ /* 0x040fe40007f1e0ff */
[----:B------:R-:W-:Y:S02]  /*91c0*/  IADD3 R2, P1, R2, R222, RZ ;  /* 0x000000de02027210 */ /* 0x000fe40007f3e0ff */
[C---:B------:R-:W-:Y:S02]  /*91d0*/  IADD3.X R15, R3.reuse, R13, RZ, P2, !PT ;  /* 0x0000000d030f7210 */ /* 0x040fe400017fe4ff */
[----:B------:R-:W-:Y:S01]  /*91e0*/  LEA.HI.X R13, R4, c[0x0][0x1fc], R21, 0x1, P6 ;  /* 0x00007f00040d7a11 */ /* 0x000fe200030f0c15 */
[----:B------:R-:W4:Y:S01]  /*91f0*/  LDSM.16.M88.4 R136, [R184+0x1800] ;  /* 0x00180000b888783b */ /* 0x000f220000000200 */
[C---:B------:R-:W-:Y:S02]  /*9200*/  LEA R22, P2, R2.reuse, c[0x0][0x1f8], 0x1 ;  /* 0x00007e0002167a11 */ /* 0x040fe400078408ff */
[C---:B------:R-:W-:Y:S02]  /*9210*/  IADD3.X R0, R3.reuse, R7, RZ, P0, !PT ;  /* 0x0000000703007210 */ /* 0x040fe400007fe4ff */
[----:B------:R-:W-:Y:S02]  /*9220*/  IADD3.X R3, R3, R224, RZ, P1, !PT ;  /* 0x000000e003037210 */ /* 0x000fe40000ffe4ff */
[C---:B------:R-:W-:Y:S01]  /*9230*/  LEA R20, P1, R5.reuse, c[0x0][0x1f8], 0x1 ;  /* 0x00007e0005147a11 */ /* 0x040fe200078208ff */
[----:B------:R-:W-:Y:S01]  /*9240*/  LDSM.16.M88.4 R140, [R192] ;  /* 0x00000000c08c783b */ /* 0x000fe20000000200 */
[----:B------:R-:W-:Y:S02]  /*9250*/  LEA.HI.X R23, R2, c[0x0][0x1fc], R3, 0x1, P2 ;  /* 0x00007f0002177a11 */ /* 0x000fe400010f0c03 */
[----:B------:R-:W-:Y:S02]  /*9260*/  LEA.HI.X R21, R5, c[0x0][0x1fc], R15, 0x1, P1 ;  /* 0x00007f0005157a11 */ /* 0x000fe400008f0c0f */
[C---:B------:R-:W-:Y:S03]  /*9270*/  LEA R14, P0, R6.reuse, c[0x0][0x1f8], 0x1 ;  /* 0x00007e00060e7a11 */ /* 0x040fe600078008ff */
[----:B------:R-:W5:Y:S01]  /*9280*/  LDSM.16.M88.4 R144, [R195] ;  /* 0x00000000c390783b */ /* 0x000f620000000200 */
[----:B------:R-:W-:Y:S02]  /*9290*/  LEA.HI.X R15, R6, c[0x0][0x1fc], R0, 0x1, P0 ;  /* 0x00007f00060f7a11 */ /* 0x000fe400000f0c00 */
[C---:B-1----:R-:W-:Y:S03]  /*92a0*/  HMMA.16816.F32 R4, R32.reuse, R8, RZ ;  /* 0x000000082004723c */ /* 0x042fe600000018ff */
[C---:B------:R-:W-:Y:S02]  /*92b0*/  ISETP.GT.AND P0, PT, R208.reuse, R225, PT ;  /* 0x000000e1d000720c */ /* 0x040fe40003f04270 */
[----:B------:R-:W1:Y:S01]  /*92c0*/  LDSM.16.M88.4 R148, [R206] ;  /* 0x00000000ce94783b */ /* 0x000e620000000200 */
[----:B------:R-:W-:Y:S02]  /*92d0*/  IADD3 R208, R208, -0x1, RZ ;  /* 0xffffffffd0d07810 */ /* 0x000fe40007ffe0ff */
[C---:B------:R-:W-:Y:S05]  /*92e0*/  HMMA.16816.F32 R8, R32.reuse, R10, RZ ;  /* 0x0000000a2008723c */ /* 0x040fea00000018ff */
[----:B------:R-:W1:Y:S08]  /*92f0*/  LDSM.16.M88.4 R152, [R205] ;  /* 0x00000000cd98783b */ /* 0x000e700000000200 */
[----:B------:R-:W1:Y:S08]  /*9300*/  LDSM.16.M88.4 R156, [R204] ;  /* 0x00000000cc9c783b */ /* 0x000e700000000200 */
[----:B------:R-:W-:Y:S01]  /*9310*/  @!PT LDS RZ, [RZ] ;  /* 0x00000000fffff984 */ /* 0x000fe20000000800 */
[----:B------:R-:W-:Y:S01]  /*9320*/  @!PT LDS RZ, [RZ] ;  /* 0x00000000fffff984 */ /* 0x000fe20000000800 */
[----:B------:R-:W-:Y:S01]  /*9330*/  @!PT LDS RZ, [RZ] ;  /* 0x00000000fffff984 */ /* 0x000fe20000000800 */
[----:B------:R4:W-:Y:S08]  /*9340*/  LDGSTS.E.BYPASS.LTC128B.128 [R207+0x100], [R30.64], !P5 ;  /* 0x001000001ecf7fae */ /* 0x0009f0000e901d46 */
[----:B------:R4:W-:Y:S08]  /*9350*/  LDGSTS.E.BYPASS.LTC128B.128 [R207+0x2100], [R28.64], !P4 ;  /* 0x021000001ccf7fae */ /* 0x0009f0000e101d46 */
[----:B------:R2:W-:Y:S08]  /*9360*/  LDGSTS.E.BYPASS.LTC128B.128 [R207+0x4100], [R12.64], !P3 ;  /* 0x041000000ccf7fae */ /* 0x0005f0000d901d46 */
[----:B------:R3:W-:Y:S08]  /*9370*/  LDGSTS.E.BYPASS.LTC128B.128 [R207+0x1100], [R22.64], !P5 ;  /* 0x0110000016cf7fae */ /* 0x0007f0000e901d46 */
[----:B------:R3:W-:Y:S08]  /*9380*/  LDGSTS.E.BYPASS.LTC128B.128 [R207+0x3100], [R20.64], !P4 ;  /* 0x0310000014cf7fae */ /* 0x0007f0000e101d46 */
[----:B------:R2:W-:Y:S08]  /*9390*/  LDGSTS.E.BYPASS.LTC128B.128 [R207+0x5100], [R14.64], !P3 ;  /* 0x051000000ecf7fae */ /* 0x0005f0000d901d46 */
[----:B------:R-:W-:Y:S08]  /*93a0*/  LDSM.16.M88.4 R160, [R194] ;  /* 0x00000000c2a0783b */ /* 0x000ff00000000200 */
[----:B------:R-:W0:Y:S08]  /*93b0*/  LDGDEPBAR ;  /* 0x00000000000079af */ /* 0x000e300000000000 */
[----:B------:R-:W1:Y:S01]  /*93c0*/  LDSM.16.M88.4 R164, [R190] ;  /* 0x00000000bea4783b */ /* 0x000e620000000200 */
[C---:B--2---:R-:W-:Y:S07]  /*93d0*/  HMMA.16816.F32 R12, R32.reuse, R16, RZ ;  /* 0x00000010200c723c */ /* 0x044fee00000018ff */
[----:B------:R-:W-:Y:S01]  /*93e0*/  LDSM.16.M88.4 R168, [R190+0x1000] ;  /* 0x00100000bea8783b */ /* 0x000fe20000000200 */
[C---:B------:R-:W-:Y:S07]  /*93f0*/  HMMA.16816.F32 R16, R32.reuse, R18, RZ ;  /* 0x000000122010723c */ /* 0x040fee00000018ff */
[----:B------:R-:W-:Y:S01]  /*9400*/  LDSM.16.M88.4 R172, [R190+0x1800] ;  /* 0x00180000beac783b */ /* 0x000fe20000000200 */
[C---:B---3--:R-:W-:Y:S07]  /*9410*/  HMMA.16816.F32 R20, R32.reuse, R24, RZ ;  /* 0x000000182014723c */ /* 0x048fee00000018ff */
[----:B------:R-:W-:Y:S01]  /*9420*/  LDSM.16.M88.4 R176, [R193] ;  /* 0x00000000c1b0783b */ /* 0x000fe20000000200 */
[C---:B------:R-:W-:Y:S07]  /*9430*/  HMMA.16816.F32 R24, R32.reuse, R26, RZ ;  /* 0x0000001a2018723c */ /* 0x040fee00000018ff */
[----:B------:R-:W-:Y:S01]  /*9440*/  LDSM.16.M88.4 R180, [R187] ;  /* 0x00000000bbb4783b */ /* 0x000fe20000000200 */
[C---:B----4-:R-:W-:Y:S08]  /*9450*/  HMMA.16816.F32 R28, R32.reuse, R136, RZ ;  /* 0x00000088201c723c */ /* 0x050ff000000018ff */
[----:B------:R-:W-:Y:S01]  /*9460*/  HMMA.16816.F32 R32, R32, R138, RZ ;  /* 0x0000008a2020723c */ /* 0x000fe200000018ff */
[----:B------:R-:W2:Y:S07]  /*9470*/  LDSM.16.M88.4 R136, [R190+0x800] ;  /* 0x00080000be88783b */ /* 0x000eae0000000200 */
[C---:B-----5:R-:W-:Y:S08]  /*9480*/  HMMA.16816.F32 R4, R140.reuse, R144, R4 ;  /* 0x000000908c04723c */ /* 0x060ff00000001804 */
[C---:B------:R-:W-:Y:S01]  /*9490*/  HMMA.16816.F32 R8, R140.reuse, R146, R8 ;  /* 0x000000928c08723c */ /* 0x040fe20000001808 */
[----:B------:R-:W-:Y:S07]  /*94a0*/  LDSM.16.M88.4 R144, [R187+0x1000] ;  /* 0x00100000bb90783b */ /* 0x000fee0000000200 */
        /* <DEDUP_REMOVED lines=10> */
[----:B------:R-:W3:Y:S07]  /*9550*/  LDSM.16.M88.4 R156, [R184+0x2000] ;  /* 0x00200000b89c783b */ /* 0x000eee0000000200 */
        /* <DEDUP_REMOVED lines=62> */
[----:B------:R-:W2:Y:S07]  /*9940*/  LDSM.16.M88.4 R156, [R184+0x5800] ;  /* 0x00580000b89c783b */ /* 0x000eae0000000200 */
[C---:B-----5:R-:W-:Y:S01]  /*9950*/  HMMA.16816.F32 R4, R160.reuse, R164, R4 ;  /* 0x000000a4a004723c */ /* 0x060fe20000001804 */
[----:B------:R-:W5:Y:S07]  /*9960*/  LDSM.16.M88.4 R176, [R192+0x8000] ;  /* 0x00800000c0b0783b */ /* 0x000f6e0000000200 */
        /* <DEDUP_REMOVED lines=64> */
[----:B------:R-:W-:Y:S01]  /*9d70*/  @P0 IMAD.WIDE.U32 R6, R208, c[0x0][0x1e0], RZ ;  /* 0x00007800d0060a25 */ /* 0x000fe200078e00ff */
[----:B------:R1:W-:Y:S04]  /*9d80*/  MUFU.TANH R142, R0 ;  /* 0x00000000008e7308 */ /* 0x0003e80000002400 */
        /* <DEDUP_REMOVED lines=92> */
[----:B--2---:R-:W-:Y:S02]  /*a350*/  FMNMX.FTZ R101, R4, R5, !PT ;  /* 0x0000000504657209 */ /* 0x004fe40007810000 */
[----:B------:R-:W-:Y:S02]  /*a360*/  @P0 SHF.R.S32.HI R4, RZ, 0x1f, R208 ;  /* 0x0000001fff040819 */ /* 0x000fe400000114d0 */
[----:B------:R-:W-:Y:S01]  /*a370*/  @P0 MOV R5, c[0x0][0x1e0] ;  /* 0x0000780000050a02 */ /* 0x000fe20000000f00 */
[----:B------:R-:W-:Y:S01]  /*a380*/  FADD.FTZ R2, -R101, R102 ;  /* 0x0000006665027221 */ /* 0x000fe20000010100 */
[----:B-1----:R-:W-:Y:S03]  /*a390*/  FMNMX.FTZ R100, R0, R3, !PT ;  /* 0x0000000300647209 */ /* 0x002fe60007810000 */
[----:B------:R-:W-:Y:S02]  /*a3a0*/  FMUL.FTZ R0, R2, c[0x0][0x2d0] ;  /* 0x0000b40002007a20 */ /* 0x000fe40000410000 */
[----:B------:R-:W-:Y:S01]  /*a3b0*/  @P0 IMAD R3, R4, c[0x0][0x1e0], RZ ;  /* 0x0000780004030a24 */ /* 0x000fe200078e02ff */
[----:B------:R-:W-:Y:S01]  /*a3c0*/  @P0 SHF.L.U32 R4, R6, 0x6, RZ ;  /* 0x0000000606040819 */ /* 0x000fe200000006ff */
[----:B------:R1:W2:Y:S02]  /*a3d0*/  MUFU.EX2 R2, R0 ;  /* 0x0000000000027308 */ /* 0x0002a40000000800 */
[----:B------:R-:W-:Y:S05]  /*a3e0*/  @P0 IMAD R3, R208, c[0x0][0x1e4], R3 ;  /* 0x00007900d0030a24 */ /* 0x000fea00078e0203 */
[----:B------:R-:W-:Y:S02]  /*a3f0*/  @P0 IADD3 R3, R7, R3, RZ ;  /* 0x0000000307030210 */ /* 0x000fe40007ffe0ff */
[----:B------:R-:W-:Y:S02]  /*a400*/  @P0 IADD3 R7, P6, R4, R220, RZ ;  /* 0x000000dc04070210 */ /* 0x000fe40007fde0ff */
[----:B------:R-:W-:Y:S02]  /*a410*/  @P0 SHF.L.U64.HI R3, R6, 0x6, R3 ;  /* 0x0000000606030819 */ /* 0x000fe40000010203 */
[----:B------:R-:W-:Y:S02]  /*a420*/  @P0 LEA R6, P1, R5, R4, 0x5 ;  /* 0x0000000405060211 */ /* 0x000fe400078228ff */
[----:B------:R-:W-:Y:S02]  /*a430*/  @P0 LEA R18, P2, R7, c[0x0][0x1c8], 0x1 ;  /* 0x0000720007120a11 */ /* 0x000fe400078408ff */
[----:B------:R-:W-:Y:S02]  /*a440*/  @P0 LEA.HI.X R5, R5, R3, R8, 0x5, P1 ;  /* 0x0000000305050211 */ /* 0x000fe400008f2c08 */
[----:B------:R-:W-:Y:S01]  /*a450*/  @P0 IADD3 R10, P1, R220, 0x40, RZ ;  /* 0x00000040dc0a0810 */ /* 0x000fe20007f3e0ff */
[----:B-1----:R-:W-:Y:S02]  /*a460*/  FADD.FTZ R0, -R100, R103 ;  /* 0x0000006764007221 */ /* 0x002fe40000010100 */
[----:B------:R-:W-:Y:S02]  /*a470*/  FMUL.FTZ R103, R101, c[0x0][0x2d0] ;  /* 0x0000b40065677a20 */ /* 0x000fe40000410000 */
[----:B------:R-:W-:Y:S02]  /*a480*/  FMUL.FTZ R0, R0, c[0x0][0x2d0] ;  /* 0x0000b40000007a20 */ /* 0x000fe40000410000 */
[--C-:B------:R-:W-:Y:S02]  /*a490*/  FFMA.FTZ R9, R140, c[0x0][0x2d0], -R103.reuse ;  /* 0x0000b4008c097a23 */ /* 0x100fe40000010867 */
[--C-:B------:R-:W-:Y:S02]  /*a4a0*/  FFMA.FTZ R11, R141, c[0x0][0x2d0], -R103.reuse ;  /* 0x0000b4008d0b7a23 */ /* 0x100fe40000010867 */
[----:B------:R1:W-:Y:S01]  /*a4b0*/  MUFU.EX2 R214, R9 ;  /* 0x0000000900d67308 */ /* 0x0003e20000000800 */
[--C-:B------:R-:W-:Y:S02]  /*a4c0*/  FFMA.FTZ R15, R143, c[0x0][0x2d0], -R103.reuse ;  /* 0x0000b4008f0f7a23 */ /* 0x100fe40000010867 */
[----:B------:R-:W-:Y:S02]  /*a4d0*/  FFMA.FTZ R102, R138, c[0x0][0x2d0], -R103 ;  /* 0x0000b4008a667a23 */ /* 0x000fe40000010867 */
[C---:B--2---:R-:W-:Y:S02]  /*a4e0*/  FMUL.FTZ R24, R2.reuse, R124 ;  /* 0x0000007c02187220 */ /* 0x044fe40000410000 */
        /* <DEDUP_REMOVED lines=8> */
[----:B------:R3:W-:Y:S01]  /*a570*/  MUFU.EX2 R212, R15 ;  /* 0x0000000f00d47308 */ /* 0x0007e20000000800 */
[C---:B------:R-:W-:Y:S02]  /*a580*/  FMUL.FTZ R44, R2.reuse, R44 ;  /* 0x0000002c022c7220 */ /* 0x040fe40000410000 */
[C---:B------:R-:W-:Y:S01]  /*a590*/  FMUL.FTZ R45, R2.reuse, R45 ;  /* 0x0000002d022d7220 */ /* 0x040fe20000410000 */
[----:B-1----:R-:W-:Y:S01]  /*a5a0*/  @P0 IADD3.X R9, R3, R219, RZ, P6, !PT ;  /* 0x000000db03090210 */ /* 0x002fe200037fe4ff */
[C---:B------:R-:W-:Y:S02]  /*a5b0*/  FMUL.FTZ R48, R2.reuse, R48 ;  /* 0x0000003002307220 */ /* 0x040fe40000410000 */
[C---:B------:R-:W-:Y:S01]  /*a5c0*/  FMUL.FTZ R49, R2.reuse, R49 ;  /* 0x0000003102317220 */ /* 0x040fe20000410000 */
[----:B------:R-:W-:Y:S01]  /*a5d0*/  @P0 LEA.HI.X R19, R7, c[0x0][0x1cc], R9, 0x1, P2 ;  /* 0x0000730007130a11 */ /* 0x000fe200010f0c09 */
[----:B------:R-:W-:Y:S01]  /*a5e0*/  FMUL.FTZ R52, R2, R52 ;  /* 0x0000003402347220 */ /* 0x000fe20000410000 */
[----:B------:R-:W-:Y:S01]  /*a5f0*/  @P0 IADD3 R8, P2, R220, 0x80, RZ ;  /* 0x00000080dc080810 */ /* 0x000fe20007f5e0ff */
[----:B------:R1:W-:Y:S01]  /*a600*/  MUFU.EX2 R210, R102 ;  /* 0x0000006600d27308 */ /* 0x0003e20000000800 */
[----:B------:R-:W-:Y:S01]  /*a610*/  @P0 IADD3 R9, P6, R4, R10, RZ ;  /* 0x0000000a04090210 */ /* 0x000fe20007fde0ff */
[----:B------:R4:W-:Y:S01]  /*a620*/  @P0 LDGSTS.E.BYPASS.LTC128B.128 [R207+0x6100], [R18.64], !P5 ;  /* 0x0610000012cf0fae */ /* 0x0009e2000e901d46 */
[----:B------:R-:W-:Y:S01]  /*a630*/  @P0 IADD3.X R7, RZ, R219, RZ, P1, !PT ;  /* 0x000000dbff070210 */ /* 0x000fe20000ffe4ff */
[C---:B------:R-:W-:Y:S01]  /*a640*/  FMUL.FTZ R53, R2.reuse, R53 ;  /* 0x0000003502357220 */ /* 0x040fe20000410000 */
[----:B--2---:R-:W-:Y:S01]  /*a650*/  @P0 IADD3.X R11, RZ, R219, RZ, P2, !PT ;  /* 0x000000dbff0b0210 */ /* 0x004fe200017fe4ff */
[C---:B------:R-:W-:Y:S01]  /*a660*/  FMUL.FTZ R56, R2.reuse, R56 ;  /* 0x0000003802387220 */ /* 0x040fe20000410000 */
[----:B------:R-:W-:Y:S01]  /*a670*/  @P0 LEA R14, P2, R9, c[0x0][0x1c8], 0x1 ;  /* 0x00007200090e0a11 */ /* 0x000fe200078408ff */
[----:B------:R-:W-:Y:S01]  /*a680*/  FMUL.FTZ R57, R2, R57 ;  /* 0x0000003902397220 */ /* 0x000fe20000410000 */
[----:B------:R-:W-:Y:S01]  /*a690*/  @P0 IADD3.X R13, R3, R7, RZ, P6, !PT ;  /* 0x00000007030d0210 */ /* 0x000fe200037fe4ff */
[----:B------:R-:W4:Y:S01]  /*a6a0*/  MUFU.EX2 R0, R0 ;  /* 0x0000000000007308 */ /* 0x000f220000000800 */
[----:B------:R-:W-:Y:S01]  /*a6b0*/  @P0 IADD3 R4, P1, R4, R8, RZ ;  /* 0x0000000804040210 */ /* 0x000fe20007f3e0ff */
[C---:B------:R-:W-:Y:S01]  /*a6c0*/  FMUL.FTZ R60, R2.reuse, R60 ;  /* 0x0000003c023c7220 */ /* 0x040fe20000410000 */
[----:B---3--:R-:W-:Y:S01]  /*a6d0*/  @P0 LEA.HI.X R15, R9, c[0x0][0x1cc], R13, 0x1, P2 ;  /* 0x00007300090f0a11 */ /* 0x008fe200010f0c0d */
[----:B------:R-:W-:Y:S01]  /*a6e0*/  FMUL.FTZ R61, R2, R61 ;  /* 0x0000003d023d7220 */ /* 0x000fe20000410000 */
[----:B------:R-:W-:Y:S01]  /*a6f0*/  @P0 LEA R12, P6, R4, c[0x0][0x1c8], 0x1 ;  /* 0x00007200040c0a11 */ /* 0x000fe200078c08ff */
[----:B------:R-:W-:Y:S01]  /*a700*/  FMUL.FTZ R64, R2, R64 ;  /* 0x0000004002407220 */ /* 0x000fe20000410000 */
[----:B------:R-:W-:Y:S01]  /*a710*/  @P0 IADD3.X R3, R3, R11, RZ, P1, !PT ;  /* 0x0000000b03030210 */ /* 0x000fe20000ffe4ff */
[----:B------:R2:W-:Y:S01]  /*a720*/  @P0 LDGSTS.E.BYPASS.LTC128B.128 [R207+0x8100], [R14.64], !P4 ;  /* 0x081000000ecf0fae */ /* 0x0005e2000e101d46 */
[----:B------:R-:W-:Y:S01]  /*a730*/  @P0 IADD3 R9, P2, R6, R220, RZ ;  /* 0x000000dc06090210 */ /* 0x000fe20007f5e0ff */
[----:B------:R-:W-:Y:S01]  /*a740*/  FMUL.FTZ R65, R2, R65 ;  /* 0x0000004102417220 */ /* 0x000fe20000410000 */
[----:B------:R-:W-:Y:S01]  /*a750*/  @P0 LEA.HI.X R13, R4, c[0x0][0x1cc], R3, 0x1, P6 ;  /* 0x00007300040d0a11 */ /* 0x000fe200030f0c03 */
[--C-:B------:R-:W-:Y:S01]  /*a760*/  FFMA.FTZ R3, R142, c[0x0][0x2d0], -R103.reuse ;  /* 0x0000b4008e037a23 */ /* 0x100fe20000010867 */
[C---:B------:R-:W-:Y:S01]  /*a770*/  @P0 IADD3 R16, P6, R6.reuse, R10, RZ ;  /* 0x0000000a06100210 */ /* 0x040fe20007fde0ff */
[----:B-1----:R-:W-:Y:S01]  /*a780*/  FFMA.FTZ R102, R139, c[0x0][0x2d0], -R103 ;  /* 0x0000b4008b667a23 */ /* 0x002fe20000010867 */
[----:B------:R-:W-:Y:S01]  /*a790*/  @P0 IADD3 R10, P1, R6, R8, RZ ;  /* 0x00000008060a0210 */ /* 0x000fe20007f3e0ff */
[----:B------:R2:W-:Y:S01]  /*a7a0*/  @P0 LDGSTS.E.BYPASS.LTC128B.128 [R207+0xa100], [R12.64], !P3 ;  /* 0x0a1000000ccf0fae */ /* 0x0005e2000d901d46 */
[----:B------:R-:W-:Y:S01]  /*a7b0*/  @P0 IADD3.X R7, R5, R7, RZ, P6, !PT ;  /* 0x0000000705070210 */ /* 0x000fe200037fe4ff */
[----:B------:R1:W3:Y:S01]  /*a7c0*/  MUFU.EX2 R211, R3 ;  /* 0x0000000300d37308 */ /* 0x0002e20000000800 */
[----:B------:R-:W-:Y:S01]  /*a7d0*/  @P0 LEA R8, P6, R9, c[0x0][0x1c8], 0x1 ;  /* 0x0000720009080a11 */ /* 0x000fe200078c08ff */
[C---:B------:R-:W-:Y:S01]  /*a7e0*/  FMUL.FTZ R68, R2.reuse, R68 ;  /* 0x0000004402447220 */ /* 0x040fe20000410000 */
[C---:B------:R-:W-:Y:S01]  /*a7f0*/  @P0 IADD3.X R17, R5.reuse, R11, RZ, P1, !PT ;  /* 0x0000000b05110210 */ /* 0x040fe20000ffe4ff */
[----:B------:R-:W-:Y:S01]  /*a800*/  FMUL.FTZ R69, R2, R69 ;  /* 0x0000004502457220 */ /* 0x000fe20000410000 */
[----:B------:R-:W-:Y:S01]  /*a810*/  @P0 IADD3.X R5, R5, R219, RZ, P2, !PT ;  /* 0x000000db05050210 */ /* 0x000fe200017fe4ff */
[----:B----4-:R-:W-:Y:S01]  /*a820*/  FMUL.FTZ R18, R0, R118 ;  /* 0x0000007600127220 */ /* 0x010fe20000410000 */
[----:B------:R-:W-:Y:S01]  /*a830*/  @P0 LEA R6, P2, R16, c[0x0][0x1c8], 0x1 ;  /* 0x0000720010060a11 */ /* 0x000fe200078408ff */
[----:B------:R-:W-:Y:S01]  /*a840*/  FMUL.FTZ R19, R0, R119 ;  /* 0x0000007700137220 */ /* 0x000fe20000410000 */
[----:B------:R-:W-:Y:S01]  /*a850*/  @P0 LEA.HI.X R9, R9, c[0x0][0x1cc], R5, 0x1, P6 ;  /* 0x0000730009090a11 */ /* 0x000fe200030f0c05 */
[----:B------:R4:W-:Y:S01]  /*a860*/  MUFU.EX2 R209, R102 ;  /* 0x0000006600d17308 */ /* 0x0009e20000000800 */
[----:B------:R-:W-:Y:S01]  /*a870*/  @P0 LEA.HI.X R7, R16, c[0x0][0x1cc], R7, 0x1, P2 ;  /* 0x0000730010070a11 */ /* 0x000fe200010f0c07 */
[----:B------:R-:W-:Y:S01]  /*a880*/  FMUL.FTZ R16, R2, R116 ;  /* 0x0000007402107220 */ /* 0x000fe20000410000 */
[----:B------:R-:W-:Y:S01]  /*a890*/  @P0 LEA R4, P1, R10, c[0x0][0x1c8], 0x1 ;  /* 0x000072000a040a11 */ /* 0x000fe200078208ff */
[----:B------:R5:W-:Y:S01]  /*a8a0*/  @P0 LDGSTS.E.BYPASS.LTC128B.128 [R207+0x7100], [R8.64], !P5 ;  /* 0x0710000008cf0fae */ /* 0x000be2000e901d46 */
[----:B------:R-:W-:Y:S02]  /*a8b0*/  FMUL.FTZ R26, R0, R126 ;  /* 0x0000007e001a7220 */ /* 0x000fe40000410000 */
[----:B------:R-:W-:Y:S01]  /*a8c0*/  @P0 LEA.HI.X R5, R10, c[0x0][0x1cc], R17, 0x1, P1 ;  /* 0x000073000a050a11 */ /* 0x000fe200008f0c11 */
[----:B------:R-:W-:Y:S02]  /*a8d0*/  FMUL.FTZ R17, R2, R117 ;  /* 0x0000007502117220 */ /* 0x000fe40000410000 */
[C---:B------:R-:W-:Y:S02]  /*a8e0*/  FMUL.FTZ R27, R0.reuse, R127 ;  /* 0x0000007f001b7220 */ /* 0x040fe40000410000 */
[----:B------:R3:W-:Y:S01]  /*a8f0*/  @P0 LDGSTS.E.BYPASS.LTC128B.128 [R207+0x9100], [R6.64], !P4 ;  /* 0x0910000006cf0fae */ /* 0x0007e2000e101d46 */
[----:B------:R-:W-:Y:S02]  /*a900*/  FMUL.FTZ R34, R0, R134 ;  /* 0x0000008600227220 */ /* 0x000fe40000410000 */
[----:B-1----:R-:W-:Y:S02]  /*a910*/  FMUL.FTZ R3, R100, c[0x0][0x2d0] ;  /* 0x0000b40064037a20 */ /* 0x002fe40000410000 */
[----:B------:R-:W-:Y:S02]  /*a920*/  FMUL.FTZ R35, R0, R135 ;  /* 0x0000008700237220 */ /* 0x000fe40000410000 */
[--C-:B------:R-:W-:Y:S01]  /*a930*/  FFMA.FTZ R11, R147, c[0x0][0x2d0], -R3.reuse ;  /* 0x0000b400930b7a23 */ /* 0x100fe20000010803 */
[----:B------:R1:W-:Y:S01]  /*a940*/  @P0 LDGSTS.E.BYPASS.LTC128B.128 [R207+0xb100], [R4.64], !P3 ;  /* 0x0b10000004cf0fae */ /* 0x0003e2000d901d46 */
[--C-:B------:R-:W-:Y:S02]  /*a950*/  FFMA.FTZ R10, R146, c[0x0][0x2d0], -R3.reuse ;  /* 0x0000b400920a7a23 */ /* 0x100fe40000010803 */
[----:B------:R1:W-:Y:S01]  /*a960*/  MUFU.EX2 R177, R11 ;  /* 0x0000000b00b17308 */ /* 0x0003e20000000800 */
[--C-:B----4-:R-:W-:Y:S02]  /*a970*/  FFMA.FTZ R102, R148, c[0x0][0x2d0], -R3.reuse ;  /* 0x0000b40094667a23 */ /* 0x110fe40000010803 */
[C---:B------:R-:W-:Y:S02]  /*a980*/  FMUL.FTZ R38, R0.reuse, R38 ;  /* 0x0000002600267220 */ /* 0x040fe40000410000 */
[----:B--2---:R-:W2:Y:S01]  /*a990*/  LDSM.16.MT88.4 R12, [R185] ;  /* 0x00000000b90c783b */ /* 0x004ea20000004200 */
[----:B------:R-:W-:Y:S02]  /*a9a0*/  FMUL.FTZ R39, R0, R39 ;  /* 0x0000002700277220 */ /* 0x000fe40000410000 */
[--C-:B-----5:R-:W-:Y:S02]  /*a9b0*/  FFMA.FTZ R8, R144, c[0x0][0x2d0], -R3.reuse ;  /* 0x0000b40090087a23 */ /* 0x120fe40000010803 */
[----:B------:R-:W4:Y:S01]  /*a9c0*/  MUFU.EX2 R176, R10 ;  /* 0x0000000a00b07308 */ /* 0x000f220000000800 */
[----:B------:R-:W-:Y:S02]  /*a9d0*/  FMUL.FTZ R9, R2, R109 ;  /* 0x0000006d02097220 */ /* 0x000fe40000410000 */
[----:B------:R-:W5:Y:S01]  /*a9e0*/  LDSM.16.MT88.4 R20, [R186] ;  /* 0x00000000ba14783b */ /* 0x000f620000004200 */
[C---:B------:R-:W-:Y:S02]  /*a9f0*/  FMUL.FTZ R42, R0.reuse, R42 ;  /* 0x0000002a002a7220 */ /* 0x040fe40000410000 */
[C---:B---3--:R-:W-:Y:S01]  /*aa00*/  FMUL.FTZ R6, R0.reuse, R106 ;  /* 0x0000006a00067220 */ /* 0x048fe20000410000 */
[----:B------:R-:W-:Y:S01]  /*aa10*/  F2FP.PACK_AB R106, R211, R212 ;  /* 0x000000d4d36a723e */ /* 0x000fe200000000ff */
[C---:B------:R-:W-:Y:S02]  /*aa20*/  FMUL.FTZ R7, R0.reuse, R107 ;  /* 0x0000006b00077220 */ /* 0x040fe40000410000 */
[----:B------:R3:W-:Y:S01]  /*aa30*/  MUFU.EX2 R175, R8 ;  /* 0x0000000800af7308 */ /* 0x0007e20000000800 */
[----:B------:R-:W2:Y:S01]  /*aa40*/  LDSM.16.MT88.4 R28, [R189] ;  /* 0x00000000bd1c783b */ /* 0x000ea20000004200 */
[----:B------:R-:W-:Y:S02]  /*aa50*/  FMUL.FTZ R43, R0, R43 ;  /* 0x0000002b002b7220 */ /* 0x000fe40000410000 */
[--C-:B-1----:R-:W-:Y:S02]  /*aa60*/  FFMA.FTZ R4, R145, c[0x0][0x2d0], -R3.reuse ;  /* 0x0000b40091047a23 */ /* 0x102fe40000010803 */
[----:B------:R-:W-:Y:S02]  /*aa70*/  FMUL.FTZ R5, R2, R105 ;  /* 0x0000006902057220 */ /* 0x000fe40000410000 */
[C---:B------:R-:W-:Y:S01]  /*aa80*/  FMUL.FTZ R11, R0.reuse, R111 ;  /* 0x0000006f000b7220 */ /* 0x040fe20000410000 */
[----:B------:R-:W-:Y:S01]  /*aa90*/  LDSM.16.MT88.4 R116, [R186+0x2000] ;  /* 0x00200000ba74783b */ /* 0x000fe20000004200 */
[----:B------:R-:W1:Y:S01]  /*aaa0*/  MUFU.EX2 R174, R4 ;  /* 0x0000000400ae7308 */ /* 0x000e620000000800 */
[C---:B------:R-:W-:Y:S02]  /*aab0*/  FMUL.FTZ R46, R0.reuse, R46 ;  /* 0x0000002e002e7220 */ /* 0x040fe40000410000 */
[----:B------:R-:W-:Y:S01]  /*aac0*/  FMUL.FTZ R47, R0, R47 ;  /* 0x0000002f002f7220 */ /* 0x000fe20000410000 */
[----:B----4-:R-:W-:Y:S01]  /*aad0*/  F2FP.PACK_AB R105, R176, R177 ;  /* 0x000000b1b069723e */ /* 0x010fe200000000ff */
[C---:B------:R-:W-:Y:S02]  /*aae0*/  FMUL.FTZ R10, R0.reuse, R110 ;  /* 0x0000006e000a7220 */ /* 0x040fe40000410000 */
[----:B------:R-:W-:Y:S01]  /*aaf0*/  LDSM.16.MT88.4 R124, [R188+0x800] ;  /* 0x00080000bc7c783b */ /* 0x000fe20000004200 */
[C---:B------:R-:W-:Y:S02]  /*ab00*/  FMUL.FTZ R50, R0.reuse, R50 ;  /* 0x0000003200327220 */ /* 0x040fe40000410000 */
[----:B------:R4:W4:Y:S01]  /*ab10*/  MUFU.EX2 R173, R102 ;  /* 0x0000006600ad7308 */ /* 0x0009220000000800 */
[C---:B------:R-:W-:Y:S02]  /*ab20*/  FMUL.FTZ R51, R0.reuse, R51 ;  /* 0x0000003300337220 */ /* 0x040fe40000410000 */
[----:B------:R-:W-:Y:S02]  /*ab30*/  FMUL.FTZ R54, R0, R54 ;  /* 0x0000003600367220 */ /* 0x000fe40000410000 */
[----:B---3--:R-:W-:Y:S01]  /*ab40*/  FMUL.FTZ R8, R2, R108 ;  /* 0x0000006c02087220 */ /* 0x008fe20000410000 */
[----:B------:R-:W-:Y:S01]  /*ab50*/  LDSM.16.MT88.4 R132, [R186+0x2800] ;  /* 0x00280000ba84783b */ /* 0x000fe20000004200 */
[C---:B------:R-:W-:Y:S02]  /*ab60*/  FMUL.FTZ R55, R0.reuse, R55 ;  /* 0x0000003700377220 */ /* 0x040fe40000410000 */
[C---:B------:R-:W-:Y:S02]  /*ab70*/  FMUL.FTZ R58, R0.reuse, R58 ;  /* 0x0000003a003a7220 */ /* 0x040fe40000410000 */
[C---:B------:R-:W-:Y:S02]  /*ab80*/  FMUL.FTZ R59, R0.reuse, R59 ;  /* 0x0000003b003b7220 */ /* 0x040fe40000410000 */
[----:B------:R-:W-:Y:S01]  /*ab90*/  FMUL.FTZ R62, R0, R62 ;  /* 0x0000003e003e7220 */ /* 0x000fe20000410000 */
[----:B-1----:R-:W-:Y:S01]  /*aba0*/  F2FP.PACK_AB R107, R174, R175 ;  /* 0x000000afae6b723e */ /* 0x002fe200000000ff */
[----:B------:R-:W-:Y:S01]  /*abb0*/  FMUL.FTZ R4, R2, R104 ;  /* 0x0000006802047220 */ /* 0x000fe20000410000 */
[----:B------:R-:W-:Y:S01]  /*abc0*/  F2FP.PACK_AB R104, R213, R214 ;  /* 0x000000d6d568723e */ /* 0x000fe200000000ff */
[----:B------:R-:W1:Y:S01]  /*abd0*/  LDSM.16.MT88.4 R108, [R188] ;  /* 0x00000000bc6c783b */ /* 0x000e620000004200 */
[C---:B------:R-:W-:Y:S02]  /*abe0*/  FMUL.FTZ R63, R0.reuse, R63 ;  /* 0x0000003f003f7220 */ /* 0x040fe40000410000 */
[C---:B------:R-:W-:Y:S02]  /*abf0*/  FMUL.FTZ R66, R0.reuse, R66 ;  /* 0x0000004200427220 */ /* 0x040fe40000410000 */
[----:B------:R-:W-:Y:S01]  /*ac00*/  FMUL.FTZ R67, R0, R67 ;  /* 0x0000004300437220 */ /* 0x000fe20000410000 */
[C---:B--2---:R-:W-:Y:S02]  /*ac10*/  HMMA.16816.F32 R4, R104.reuse, R12, R4 ;  /* 0x0000000c6804723c */ /* 0x044fe40000001804 */
[----:B------:R-:W-:Y:S03]  /*ac20*/  LDSM.16.MT88.4 R140, [R189+0x2800] ;  /* 0x00280000bd8c783b */ /* 0x000fe60000004200 */
[----:B----4-:R-:W-:Y:S02]  /*ac30*/  FFMA.FTZ R102, R149, c[0x0][0x2d0], -R3 ;  /* 0x0000b40095667a23 */ /* 0x010fe40000010803 */
[C---:B------:R-:W-:Y:S01]  /*ac40*/  FMUL.FTZ R12, R2.reuse, R112 ;  /* 0x00000070020c7220 */ /* 0x040fe20000410000 */
[C---:B------:R-:W-:Y:S01]  /*ac50*/  HMMA.16816.F32 R8, R104.reuse, R14, R8 ;  /* 0x0000000e6808723c */ /* 0x040fe20000001808 */
[----:B------:R2:W3:Y:S01]  /*ac60*/  MUFU.EX2 R172, R102 ;  /* 0x0000006600ac7308 */ /* 0x0004e20000000800 */
[----:B------:R-:W-:Y:S02]  /*ac70*/  LDSM.16.MT88.4 R144, [R186+0x3800] ;  /* 0x00380000ba90783b */ /* 0x000fe40000004200 */
[----:B------:R-:W-:Y:S02]  /*ac80*/  FMUL.FTZ R13, R2, R113 ;  /* 0x00000071020d7220 */ /* 0x000fe40000410000 */
[C---:B------:R-:W-:Y:S02]  /*ac90*/  FMUL.FTZ R70, R0.reuse, R70 ;  /* 0x0000004600467220 */ /* 0x040fe40000410000 */
[C---:B------:R-:W-:Y:S02]  /*aca0*/  FMUL.FTZ R14, R0.reuse, R114 ;  /* 0x00000072000e7220 */ /* 0x040fe40000410000 */
[----:B------:R-:W0:Y:S02]  /*acb0*/  LDGDEPBAR ;  /* 0x00000000000079af */ /* 0x000e240000000000 */
[C---:B------:R-:W-:Y:S02]  /*acc0*/  FMUL.FTZ R15, R0.reuse, R115 ;  /* 0x00000073000f7220 */ /* 0x040fe40000410000 */
[----:B------:R-:W-:Y:S02]  /*acd0*/  FMUL.FTZ R71, R0, R71 ;  /* 0x0000004700477220 */ /* 0x000fe40000410000 */
[C---:B------:R-:W-:Y:S02]  /*ace0*/  FMUL.FTZ R72, R2.reuse, R72 ;  /* 0x0000004802487220 */ /* 0x040fe40000410000 */
[----:B------:R-:W4:Y:S01]  /*acf0*/  LDSM.16.MT88.4 R112, [R185+0x2000] ;  /* 0x00200000b970783b */ /* 0x000f220000004200 */
[C---:B-----5:R-:W-:Y:S03]  /*ad00*/  HMMA.16816.F32 R12, R104.reuse, R20, R12 ;  /* 0x00000014680c723c */ /* 0x060fe6000000180c */
[----:B------:R-:W-:Y:S02]  /*ad10*/  FMUL.FTZ R73, R2, R73 ;  /* 0x0000004902497220 */ /* 0x000fe40000410000 */
[----:B------:R-:W-:Y:S02]  /*ad20*/  FMUL.FTZ R74, R0, R74 ;  /* 0x0000004a004a7220 */ /* 0x000fe40000410000 */
[C---:B------:R-:W-:Y:S01]  /*ad30*/  FMUL.FTZ R20, R2.reuse, R120 ;  /* 0x0000007802147220 */ /* 0x040fe20000410000 */
[C---:B------:R-:W-:Y:S04]  /*ad40*/  HMMA.16816.F32 R16, R104.reuse, R22, R16 ;  /* 0x000000166810723c */ /* 0x040fe80000001810 */
[----:B------:R-:W-:Y:S02]  /*ad50*/  FMUL.FTZ R21, R2, R121 ;  /* 0x0000007902157220 */ /* 0x000fe40000410000 */
[--C-:B--2---:R-:W-:Y:S02]  /*ad60*/  FFMA.FTZ R102, R150, c[0x0][0x2d0], -R103.reuse ;  /* 0x0000b40096667a23 */ /* 0x104fe40000010867 */
[C---:B------:R-:W-:Y:S02]  /*ad70*/  FMUL.FTZ R22, R0.reuse, R122 ;  /* 0x0000007a00167220 */ /* 0x040fe40000410000 */
[----:B------:R2:W5:Y:S02]  /*ad80*/  MUFU.EX2 R183, R102 ;  /* 0x0000006600b77308 */ /* 0x0005640000000800 */
[C---:B------:R-:W-:Y:S02]  /*ad90*/  FMUL.FTZ R23, R0.reuse, R123 ;  /* 0x0000007b00177220 */ /* 0x040fe40000410000 */
[----:B------:R-:W-:Y:S01]  /*ada0*/  LDSM.16.MT88.4 R120, [R189+0x800] ;  /* 0x00080000bd78783b */ /* 0x000fe20000004200 */
[----:B------:R-:W-:Y:S02]  /*adb0*/  FMUL.FTZ R75, R0, R75 ;  /* 0x0000004b004b7220 */ /* 0x000fe40000410000 */
[C---:B------:R-:W-:Y:S02]  /*adc0*/  FMUL.FTZ R76, R2.reuse, R76 ;  /* 0x0000004c024c7220 */ /* 0x040fe40000410000 */
[C---:B------:R-:W-:Y:S03]  /*add0*/  HMMA.16816.F32 R20, R104.reuse, R28, R20 ;  /* 0x0000001c6814723c */ /* 0x040fe60000001814 */
[----:B------:R-:W-:Y:S02]  /*ade0*/  FMUL.FTZ R77, R2, R77 ;  /* 0x0000004d024d7220 */ /* 0x000fe40000410000 */
        /* <DEDUP_REMOVED lines=8> */
[----:B--2---:R-:W-:Y:S02]  /*ae70*/  FFMA.FTZ R102, R151, c[0x0][0x2d0], -R103 ;  /* 0x0000b40097667a23 */ /* 0x004fe40000010867 */
[C---:B------:R-:W-:Y:S02]  /*ae80*/  FMUL.FTZ R80, R2.reuse, R80 ;  /* 0x0000005002507220 */ /* 0x040fe40000410000 */
[C---:B-1----:R-:W-:Y:S01]  /*ae90*/  HMMA.16816.F32 R28, R104.reuse, R108, R28 ;  /* 0x0000006c681c723c */ /* 0x042fe2000000181c */
[----:B------:R1:W-:Y:S02]  /*aea0*/  MUFU.EX2 R182, R102 ;  /* 0x0000006600b67308 */ /* 0x0003e40000000800 */
[----:B------:R-:W-:Y:S01]  /*aeb0*/  LDSM.16.MT88.4 R148, [R189+0x3800] ;  /* 0x00380000bd94783b */ /* 0x000fe20000004200 */
[----:B------:R-:W-:Y:S02]  /*aec0*/  FMUL.FTZ R81, R2, R81 ;  /* 0x0000005102517220 */ /* 0x000fe40000410000 */
[C---:B------:R-:W-:Y:S02]  /*aed0*/  FMUL.FTZ R82, R0.reuse, R82 ;  /* 0x0000005200527220 */ /* 0x040fe40000410000 */
[C---:B------:R-:W-:Y:S03]  /*aee0*/  HMMA.16816.F32 R32, R104.reuse, R110, R32 ;  /* 0x0000006e6820723c */ /* 0x040fe60000001820 */
[----:B------:R-:W2:Y:S01]  /*aef0*/  LDSM.16.MT88.4 R108, [R189+0x2000] ;  /* 0x00200000bd6c783b */ /* 0x000ea20000004200 */
[----:B------:R-:W-:Y:S02]  /*af00*/  FMUL.FTZ R83, R0, R83 ;  /* 0x0000005300537220 */ /* 0x000fe40000410000 */
[C---:B------:R-:W-:Y:S02]  /*af10*/  FMUL.FTZ R84, R2.reuse, R84 ;  /* 0x0000005402547220 */ /* 0x040fe40000410000 */
[C---:B----4-:R-:W-:Y:S04]  /*af20*/  HMMA.16816.F32 R36, R104.reuse, R112, R36 ;  /* 0x000000706824723c */ /* 0x050fe80000001824 */
[----:B------:R-:W-:Y:S02]  /*af30*/  FMUL.FTZ R85, R2, R85 ;  /* 0x0000005502557220 */ /* 0x000fe40000410000 */
[----:B------:R-:W-:Y:S02]  /*af40*/  FMUL.FTZ R86, R0, R86 ;  /* 0x0000005600567220 */ /* 0x000fe40000410000 */
[C---:B------:R-:W-:Y:S01]  /*af50*/  HMMA.16816.F32 R40, R104.reuse, R114, R40 ;  /* 0x000000726828723c */ /* 0x040fe20000001828 */
[----:B------:R-:W4:Y:S03]  /*af60*/  LDSM.16.MT88.4 R112, [R188+0x2000] ;  /* 0x00200000bc70783b */ /* 0x000f260000004200 */
[--C-:B-1----:R-:W-:Y:S02]  /*af70*/  FFMA.FTZ R102, R152, c[0x0][0x2d0], -R3.reuse ;  /* 0x0000b40098667a23 */ /* 0x102fe40000010803 */
[----:B------:R-:W-:Y:S02]  /*af80*/  FMUL.FTZ R87, R0, R87 ;  /* 0x0000005700577220 */ /* 0x000fe40000410000 */
[C---:B------:R-:W-:Y:S01]  /*af90*/  HMMA.16816.F32 R44, R104.reuse, R116, R44 ;  /* 0x00000074682c723c */ /* 0x040fe2000000182c */
[----:B------:R1:W1:Y:S03]  /*afa0*/  MUFU.EX2 R171, R102 ;  /* 0x0000006600ab7308 */ /* 0x0002660000000800 */
[C---:B------:R-:W-:Y:S02]  /*afb0*/  FMUL.FTZ R88, R2.reuse, R88 ;  /* 0x0000005802587220 */ /* 0x040fe40000410000 */
[----:B------:R-:W-:Y:S02]  /*afc0*/  FMUL.FTZ R89, R2, R89 ;  /* 0x0000005902597220 */ /* 0x000fe40000410000 */
[C---:B------:R-:W-:Y:S01]  /*afd0*/  HMMA.16816.F32 R48, R104.reuse, R118, R48 ;  /* 0x000000766830723c */ /* 0x040fe20000001830 */
[----:B------:R-:W3:Y:S03]  /*afe0*/  LDSM.16.MT88.4 R116, [R185+0x4000] ;  /* 0x00400000b974783b */ /* 0x000ee60000004200 */
[C---:B------:R-:W-:Y:S02]  /*aff0*/  FMUL.FTZ R90, R0.reuse, R90 ;  /* 0x0000005a005a7220 */ /* 0x040fe40000410000 */
[----:B------:R-:W-:Y:S02]  /*b000*/  FMUL.FTZ R91, R0, R91 ;  /* 0x0000005b005b7220 */ /* 0x000fe40000410000 */
[C---:B------:R-:W-:Y:S01]  /*b010*/  FMUL.FTZ R92, R2.reuse, R92 ;  /* 0x0000005c025c7220 */ /* 0x040fe20000410000 */
[C---:B--2---:R-:W-:Y:S03]  /*b020*/  HMMA.16816.F32 R52, R104.reuse, R108, R52 ;  /* 0x0000006c6834723c */ /* 0x044fe60000001834 */
[----:B------:R-:W-:Y:S02]  /*b030*/  FMUL.FTZ R93, R2, R93 ;  /* 0x0000005d025d7220 */ /* 0x000fe40000410000 */
[C---:B------:R-:W-:Y:S02]  /*b040*/  FMUL.FTZ R94, R0.reuse, R94 ;  /* 0x0000005e005e7220 */ /* 0x040fe40000410000 */
[----:B-1----:R-:W-:Y:S01]  /*b050*/  FFMA.FTZ R102, R153, c[0x0][0x2d0], -R3 ;  /* 0x0000b40099667a23 */ /* 0x002fe20000010803 */
[C---:B------:R-:W-:Y:S01]  /*b060*/  HMMA.16816.F32 R56, R104.reuse, R110, R56 ;  /* 0x0000006e6838723c */ /* 0x040fe20000001838 */
[----:B------:R-:W1:Y:S02]  /*b070*/  LDSM.16.MT88.4 R108, [R186+0x4000] ;  /* 0x00400000ba6c783b */ /* 0x000e640000004200 */
[----:B------:R2:W1:Y:S01]  /*b080*/  MUFU.EX2 R170, R102 ;  /* 0x0000006600aa7308 */ /* 0x0004620000000800 */
[----:B------:R-:W-:Y:S02]  /*b090*/  FMUL.FTZ R95, R0, R95 ;  /* 0x0000005f005f7220 */ /* 0x000fe40000410000 */
[C---:B------:R-:W-:Y:S02]  /*b0a0*/  FMUL.FTZ R96, R2.reuse, R96 ;  /* 0x0000006002607220 */ /* 0x040fe40000410000 */
[C---:B----4-:R-:W-:Y:S04]  /*b0b0*/  HMMA.16816.F32 R60, R104.reuse, R112, R60 ;  /* 0x00000070683c723c */ /* 0x050fe8000000183c */
[----:B------:R-:W-:Y:S02]  /*b0c0*/  FMUL.FTZ R97, R2, R97 ;  /* 0x0000006102617220 */ /* 0x000fe40000410000 */
[C---:B------:R-:W-:Y:S02]  /*b0d0*/  FMUL.FTZ R98, R0.reuse, R98 ;  /* 0x0000006200627220 */ /* 0x040fe40000410000 */
[C---:B------:R-:W-:Y:S01]  /*b0e0*/  HMMA.16816.F32 R64, R104.reuse, R114, R64 ;  /* 0x000000726840723c */ /* 0x040fe20000001840 */
[----:B------:R-:W4:Y:S03]  /*b0f0*/  LDSM.16.MT88.4 R112, [R189+0x4000] ;  /* 0x00400000bd70783b */ /* 0x000f260000004200 */
[----:B------:R-:W-:Y:S02]  /*b100*/  FMUL.FTZ R99, R0, R99 ;  /* 0x0000006300637220 */ /* 0x000fe40000410000 */
[----:B------:R-:W-:Y:S02]  /*b110*/  FFMA.FTZ R2, R2, R226, R214 ;  /* 0x000000e202027223 */ /* 0x000fe400000100d6 */
[C---:B---3--:R-:W-:Y:S04]  /*b120*/  HMMA.16816.F32 R68, R104.reuse, R116, R68 ;  /* 0x000000746844723c */ /* 0x048fe80000001844 */
[----:B--2---:R-:W-:Y:S02]  /*b130*/  FFMA.FTZ R102, R154, c[0x0][0x2d0], -R103 ;  /* 0x0000b4009a667a23 */ /* 0x004fe40000010867 */
[----:B------:R-:W-:Y:S02]  /*b140*/  FFMA.FTZ R0, R0, R227, R177 ;  /* 0x000000e300007223 */ /* 0x000fe400000100b1 */
[C---:B------:R-:W-:Y:S01]  /*b150*/  HMMA.16816.F32 R72, R104.reuse, R118, R72 ;  /* 0x000000766848723c */ /* 0x040fe20000001848 */
[----:B------:R-:W2:Y:S01]  /*b160*/  LDSM.16.MT88.4 R116, [R188+0x4000] ;  /* 0x00400000bc74783b */ /* 0x000ea20000004200 */
[----:B------:R3:W2:Y:S02]  /*b170*/  MUFU.EX2 R181, R102 ;  /* 0x0000006600b57308 */ /* 0x0006a40000000800 */
[----:B------:R-:W-:Y:S02]  /*b180*/  FADD.FTZ R2, R213, R2 ;  /* 0x00000002d5027221 */ /* 0x000fe40000010000 */
[----:B------:R-:W-:Y:S02]  /*b190*/  FADD.FTZ R0, R176, R0 ;  /* 0x00000000b0007221 */ /* 0x000fe40000010000 */
[----:B------:R-:W-:Y:S01]  /*b1a0*/  FADD.FTZ R2, R212, R2 ;  /* 0x00000002d4027221 */ /* 0x000fe20000010000 */
[C---:B-1----:R-:W-:Y:S03]  /*b1b0*/  HMMA.16816.F32 R76, R104.reuse, R108, R76 ;  /* 0x0000006c684c723c */ /* 0x042fe6000000184c */
[----:B------:R-:W-:Y:S02]  /*b1c0*/  FADD.FTZ R0, R175, R0 ;  /* 0x00000000af007221 */ /* 0x000fe40000010000 */
[----:B------:R-:W-:Y:S02]  /*b1d0*/  FADD.FTZ R2, R211, R2 ;  /* 0x00000002d3027221 */ /* 0x000fe40000010000 */
[----:B------:R-:W-:Y:S01]  /*b1e0*/  FADD.FTZ R0, R174, R0 ;  /* 0x00000000ae007221 */ /* 0x000fe20000010000 */
[C---:B------:R-:W-:Y:S01]  /*b1f0*/  HMMA.16816.F32 R80, R104.reuse, R110, R80 ;  /* 0x0000006e6850723c */ /* 0x040fe20000001850 */
[----:B------:R-:W1:Y:S03]  /*b200*/  LDSM.16.MT88.4 R108, [R185+0x800] ;  /* 0x00080000b96c783b */ /* 0x000e660000004200 */
[----:B------:R-:W-:Y:S02]  /*b210*/  FADD.FTZ R2, R210, R2 ;  /* 0x00000002d2027221 */ /* 0x000fe40000010000 */
[----:B------:R-:W-:Y:S02]  /*b220*/  FADD.FTZ R0, R173, R0 ;  /* 0x00000000ad007221 */ /* 0x000fe40000010000 */
[C---:B----4-:R-:W-:Y:S04]  /*b230*/  HMMA.16816.F32 R84, R104.reuse, R112, R84 ;  /* 0x000000706854723c */ /* 0x050fe80000001854 */
[----:B---3--:R-:W-:Y:S02]  /*b240*/  FFMA.FTZ R102, R155, c[0x0][0x2d0], -R103 ;  /* 0x0000b4009b667a23 */ /* 0x008fe40000010867 */
[----:B------:R-:W-:Y:S01]  /*b250*/  LDSM.16.MT88.4 R152, [R188+0x3800] ;  /* 0x00380000bc98783b */ /* 0x000fe20000004200 */
[----:B------:R-:W-:Y:S01]  /*b260*/  FADD.FTZ R2, R209, R2 ;  /* 0x00000002d1027221 */ /* 0x000fe20000010000 */
[C---:B------:R-:W-:Y:S01]  /*b270*/  HMMA.16816.F32 R88, R104.reuse, R114, R88 ;  /* 0x000000726858723c */ /* 0x040fe20000001858 */
[----:B------:R3:W4:Y:S03]  /*b280*/  MUFU.EX2 R180, R102 ;  /* 0x0000006600b47308 */ /* 0x0007260000000800 */
[----:B------:R-:W-:Y:S02]  /*b290*/  FADD.FTZ R0, R172, R0 ;  /* 0x00000000ac007221 */ /* 0x000fe40000010000 */
[----:B------:R-:W1:Y:S01]  /*b2a0*/  LDSM.16.MT88.4 R112, [R186+0x800] ;  /* 0x00080000ba70783b */ /* 0x000e620000004200 */
[----:B-----5:R-:W-:Y:S01]  /*b2b0*/  FADD.FTZ R2, R183, R2 ;  /* 0x00000002b7027221 */ /* 0x020fe20000010000 */
[C---:B--2---:R-:W-:Y:S04]  /*b2c0*/  HMMA.16816.F32 R92, R104.reuse, R116, R92 ;  /* 0x00000074685c723c */ /* 0x044fe8000000185c */
[----:B------:R-:W-:Y:S02]  /*b2d0*/  FADD.FTZ R0, R171, R0 ;  /* 0x00000000ab007221 */ /* 0x000fe40000010000 */
[----:B------:R-:W-:Y:S02]  /*b2e0*/  FADD.FTZ R2, R182, R2 ;  /* 0x00000002b6027221 */ /* 0x000fe40000010000 */
[----:B------:R-:W-:Y:S01]  /*b2f0*/  HMMA.16816.F32 R96, R104, R118, R96 ;  /* 0x000000766860723c */ /* 0x000fe20000001860 */
[----:B------:R-:W2:Y:S03]  /*b300*/  LDSM.16.MT88.4 R116, [R188+0x2800] ;  /* 0x00280000bc74783b */ /* 0x000ea60000004200 */
[----:B------:R-:W-:Y:S02]  /*b310*/  FADD.FTZ R0, R170, R0 ;  /* 0x00000000aa007221 */ /* 0x000fe40000010000 */
[----:B------:R-:W-:Y:S01]  /*b320*/  FADD.FTZ R2, R181, R2 ;  /* 0x00000002b5027221 */ /* 0x000fe20000010000 */
[----:B------:R-:W-:Y:S02]  /*b330*/  F2FP.PACK_AB R104, R209, R210 ;  /* 0x000000d2d168723e */ /* 0x000fe400000000ff */
[----:B------:R-:W-:Y:S03]  /*b340*/  F2FP.PACK_AB R105, R172, R173 ;  /* 0x000000adac69723e */ /* 0x000fe600000000ff */
[----:B------:R-:W-:Y:S01]  /*b350*/  F2FP.PACK_AB R106, R182, R183 ;  /* 0x000000b7b66a723e */ /* 0x000fe200000000ff */
[--C-:B---3--:R-:W-:Y:S01]  /*b360*/  FFMA.FTZ R102, R156, c[0x0][0x2d0], -R3.reuse ;  /* 0x0000b4009c667a23 */ /* 0x108fe20000010803 */
[----:B------:R-:W-:Y:S01]  /*b370*/  F2FP.PACK_AB R107, R170, R171 ;  /* 0x000000abaa6b723e */ /* 0x000fe200000000ff */
[----:B----4-:R-:W-:Y:S02]  /*b380*/  FADD.FTZ R2, R180, R2 ;  /* 0x00000002b4027221 */ /* 0x010fe40000010000 */
[----:B------:R3:W4:Y:S04]  /*b390*/  MUFU.EX2 R165, R102 ;  /* 0x0000006600a57308 */ /* 0x0007280000000800 */
[C---:B-1----:R-:W-:Y:S08]  /*b3a0*/  HMMA.16816.F32 R4, R104.reuse, R108, R4 ;  /* 0x0000006c6804723c */ /* 0x042ff00000001804 */
[C---:B------:R-:W-:Y:S01]  /*b3b0*/  HMMA.16816.F32 R8, R104.reuse, R110, R8 ;  /* 0x0000006e6808723c */ /* 0x040fe20000001808 */
[----:B------:R-:W1:Y:S07]  /*b3c0*/  LDSM.16.MT88.4 R108, [R185+0x4800] ;  /* 0x00480000b96c783b */ /* 0x000e6e0000004200 */
[C---:B------:R-:W-:Y:S04]  /*b3d0*/  HMMA.16816.F32 R12, R104.reuse, R112, R12 ;  /* 0x00000070680c723c */ /* 0x040fe8000000180c */
[----:B---3--:R-:W-:Y:S02]  /*b3e0*/  FFMA.FTZ R102, R157, c[0x0][0x2d0], -R3 ;  /* 0x0000b4009d667a23 */ /* 0x008fe40000010803 */
[----:B----4-:R-:W-:Y:S02]  /*b3f0*/  FADD.FTZ R0, R165, R0 ;  /* 0x00000000a5007221 */ /* 0x010fe40000010000 */
[C---:B------:R-:W-:Y:S01]  /*b400*/  HMMA.16816.F32 R16, R104.reuse, R114, R16 ;  /* 0x000000726810723c */ /* 0x040fe20000001810 */
[----:B------:R-:W3:Y:S01]  /*b410*/  LDSM.16.MT88.4 R112, [R186+0x4800] ;  /* 0x00480000ba70783b */ /* 0x000ee20000004200 */
[----:B------:R4:W5:Y:S06]  /*b420*/  MUFU.EX2 R164, R102 ;  /* 0x0000006600a47308 */ /* 0x00096c0000000800 */
[C---:B------:R-:W-:Y:S08]  /*b430*/  HMMA.16816.F32 R20, R104.reuse, R120, R20 ;  /* 0x000000786814723c */ /* 0x040ff00000001814 */
[C---:B------:R-:W-:Y:S01]  /*b440*/  HMMA.16816.F32 R24, R104.reuse, R122, R24 ;  /* 0x0000007a6818723c */ /* 0x040fe20000001818 */
[----:B------:R-:W-:Y:S07]  /*b450*/  LDSM.16.MT88.4 R120, [R188+0x4800] ;  /* 0x00480000bc78783b */ /* 0x000fee0000004200 */
[C---:B------:R-:W-:Y:S04]  /*b460*/  HMMA.16816.F32 R28, R104.reuse, R124, R28 ;  /* 0x0000007c681c723c */ /* 0x040fe8000000181c */
[--C-:B----4-:R-:W-:Y:S02]  /*b470*/  FFMA.FTZ R102, R158, c[0x0][0x2d0], -R103.reuse ;  /* 0x0000b4009e667a23 */ /* 0x110fe40000010867 */
[----:B-----5:R-:W-:Y:S02]  /*b480*/  FADD.FTZ R0, R164, R0 ;  /* 0x00000000a4007221 */ /* 0x020fe40000010000 */
[C---:B------:R-:W-:Y:S01]  /*b490*/  HMMA.16816.F32 R32, R104.reuse, R126, R32 ;  /* 0x0000007e6820723c */ /* 0x040fe20000001820 */
[----:B------:R-:W-:Y:S01]  /*b4a0*/  LDSM.16.MT88.4 R124, [R186+0x1000] ;  /* 0x00100000ba7c783b */ /* 0x000fe20000004200 */
[----:B------:R4:W5:Y:S06]  /*b4b0*/  MUFU.EX2 R179, R102 ;  /* 0x0000006600b37308 */ /* 0x00096c0000000800 */
[C---:B------:R-:W-:Y:S08]  /*b4c0*/  HMMA.16816.F32 R36, R104.reuse, R128, R36 ;  /* 0x000000806824723c */ /* 0x040ff00000001824 */
[C---:B------:R-:W-:Y:S01]  /*b4d0*/  HMMA.16816.F32 R40, R104.reuse, R130, R40 ;  /* 0x000000826828723c */ /* 0x040fe20000001828 */
[----:B------:R-:W-:Y:S07]  /*b4e0*/  LDSM.16.MT88.4 R128, [R188+0x1000] ;  /* 0x00100000bc80783b */ /* 0x000fee0000004200 */
[C---:B------:R-:W-:Y:S04]  /*b4f0*/  HMMA.16816.F32 R44, R104.reuse, R132, R44 ;  /* 0x00000084682c723c */ /* 0x040fe8000000182c */
[----:B----4-:R-:W-:Y:S02]  /*b500*/  FFMA.FTZ R102, R159, c[0x0][0x2d0], -R103 ;  /* 0x0000b4009f667a23 */ /* 0x010fe40000010867 */
[----:B------:R-:W-:Y:S01]  /*b510*/  LDSM.16.MT88.4 R156, [R185+0x5800] ;  /* 0x00580000b99c783b */ /* 0x000fe20000004200 */
[----:B-----5:R-:W-:Y:S01]  /*b520*/  FADD.FTZ R2, R179, R2 ;  /* 0x00000002b3027221 */ /* 0x020fe20000010000 */
[C---:B------:R-:W-:Y:S01]  /*b530*/  HMMA.16816.F32 R48, R104.reuse, R134, R48 ;  /* 0x000000866830723c */ /* 0x040fe20000001830 */
[----:B------:R4:W5:Y:S05]  /*b540*/  MUFU.EX2 R178, R102 ;  /* 0x0000006600b27308 */ /* 0x00096a0000000800 */
[----:B------:R-:W-:Y:S02]  /*b550*/  LDSM.16.MT88.4 R132, [R188+0x1800] ;  /* 0x00180000bc84783b */ /* 0x000fe40000004200 */
[C---:B------:R-:W-:Y:S08]  /*b560*/  HMMA.16816.F32 R52, R104.reuse, R140, R52 ;  /* 0x0000008c6834723c */ /* 0x040ff00000001834 */
[C---:B------:R-:W-:Y:S01]  /*b570*/  HMMA.16816.F32 R56, R104.reuse, R142, R56 ;  /* 0x0000008e6838723c */ /* 0x040fe20000001838 */
[----:B------:R-:W-:Y:S07]  /*b580*/  LDSM.16.MT88.4 R140, [R185+0x3800] ;  /* 0x00380000b98c783b */ /* 0x000fee0000004200 */
[C---:B--2---:R-:W-:Y:S04]  /*b590*/  HMMA.16816.F32 R60, R104.reuse, R116, R60 ;  /* 0x00000074683c723c */ /* 0x044fe8000000183c */
[--C-:B----4-:R-:W-:Y:S02]  /*b5a0*/  FFMA.FTZ R102, R160, c[0x0][0x2d0], -R3.reuse ;  /* 0x0000b400a0667a23 */ /* 0x110fe40000010803 */
[----:B-----5:R-:W-:Y:S02]  /*b5b0*/  FADD.FTZ R2, R178, R2 ;  /* 0x00000002b2027221 */ /* 0x020fe40000010000 */
[C---:B------:R-:W-:Y:S01]  /*b5c0*/  HMMA.16816.F32 R64, R104.reuse, R118, R64 ;  /* 0x000000766840723c */ /* 0x040fe20000001840 */
[----:B------:R-:W2:Y:S01]  /*b5d0*/  LDSM.16.MT88.4 R116, [R189+0x4800] ;  /* 0x00480000bd74783b */ /* 0x000ea20000004200 */
[----:B------:R4:W5:Y:S06]  /*b5e0*/  MUFU.EX2 R163, R102 ;  /* 0x0000006600a37308 */ /* 0x00096c0000000800 */
[C---:B-1----:R-:W-:Y:S08]  /*b5f0*/  HMMA.16816.F32 R68, R104.reuse, R108, R68 ;  /* 0x0000006c6844723c */ /* 0x042ff00000001844 */
[C---:B------:R-:W-:Y:S01]  /*b600*/  HMMA.16816.F32 R72, R104.reuse, R110, R72 ;  /* 0x0000006e6848723c */ /* 0x040fe20000001848 */
[----:B------:R-:W1:Y:S07]  /*b610*/  LDSM.16.MT88.4 R108, [R185+0x1000] ;  /* 0x00100000b96c783b */ /* 0x000e6e0000004200 */
[C---:B---3--:R-:W-:Y:S04]  /*b620*/  HMMA.16816.F32 R76, R104.reuse, R112, R76 ;  /* 0x00000070684c723c */ /* 0x048fe8000000184c */
[----:B----4-:R-:W-:Y:S02]  /*b630*/  FFMA.FTZ R102, R161, c[0x0][0x2d0], -R3 ;  /* 0x0000b400a1667a23 */ /* 0x010fe40000010803 */
[----:B-----5:R-:W-:Y:S02]  /*b640*/  FADD.FTZ R0, R163, R0 ;  /* 0x00000000a3007221 */ /* 0x020fe40000010000 */
[C---:B------:R-:W-:Y:S01]  /*b650*/  HMMA.16816.F32 R80, R104.reuse, R114, R80 ;  /* 0x000000726850723c */ /* 0x040fe20000001850 */
[----:B------:R-:W3:Y:S01]  /*b660*/  LDSM.16.MT88.4 R112, [R189+0x1000] ;  /* 0x00100000bd70783b */ /* 0x000ee20000004200 */
[----:B------:R4:W5:Y:S06]  /*b670*/  MUFU.EX2 R162, R102 ;  /* 0x0000006600a27308 */ /* 0x00096c0000000800 */
[C---:B--2---:R-:W-:Y:S08]  /*b680*/  HMMA.16816.F32 R84, R104.reuse, R116, R84 ;  /* 0x000000746854723c */ /* 0x044ff00000001854 */
[C---:B------:R-:W-:Y:S01]  /*b690*/  HMMA.16816.F32 R88, R104.reuse, R118, R88 ;  /* 0x000000766858723c */ /* 0x040fe20000001858 */
[----:B------:R-:W2:Y:S07]  /*b6a0*/  LDSM.16.MT88.4 R116, [R185+0x3000] ;  /* 0x00300000b974783b */ /* 0x000eae0000004200 */
[C---:B------:R-:W-:Y:S04]  /*b6b0*/  HMMA.16816.F32 R92, R104.reuse, R120, R92 ;  /* 0x00000078685c723c */ /* 0x040fe8000000185c */
[--C-:B----4-:R-:W-:Y:S04]  /*b6c0*/  FFMA.FTZ R102, R166, c[0x0][0x2d0], -R103.reuse ;  /* 0x0000b400a6667a23 */ /* 0x110fe80000010867 */
[----:B------:R-:W-:Y:S01]  /*b6d0*/  HMMA.16816.F32 R96, R104, R122, R96 ;  /* 0x0000007a6860723c */ /* 0x000fe20000001860 */
[----:B------:R4:W-:Y:S01]  /*b6e0*/  MUFU.EX2 R169, R102 ;  /* 0x0000006600a97308 */ /* 0x0009e20000000800 */
[----:B------:R-:W2:Y:S05]  /*b6f0*/  LDSM.16.MT88.4 R120, [R186+0x3000] ;  /* 0x00300000ba78783b */ /* 0x000eaa0000004200 */
[----:B------:R-:W-:Y:S02]  /*b700*/  F2FP.PACK_AB R104, R180, R181 ;  /* 0x000000b5b468723e */ /* 0x000fe400000000ff */
[----:B------:R-:W-:Y:S03]  /*b710*/  F2FP.PACK_AB R105, R164, R165 ;  /* 0x000000a5a469723e */ /* 0x000fe600000000ff */
[----:B------:R-:W-:Y:S02]  /*b720*/  F2FP.PACK_AB R106, R178, R179 ;  /* 0x000000b3b26a723e */ /* 0x000fe400000000ff */
[----:B-----5:R-:W-:Y:S07]  /*b730*/  F2FP.PACK_AB R107, R162, R163 ;  /* 0x000000a3a26b723e */ /* 0x020fee00000000ff */
[C---:B-1----:R-:W-:Y:S03]  /*b740*/  HMMA.16816.F32 R4, R104.reuse, R108, R4 ;  /* 0x0000006c6804723c */ /* 0x042fe60000001804 */
[----:B----4-:R-:W-:Y:S05]  /*b750*/  FFMA.FTZ R102, R167, c[0x0][0x2d0], -R103 ;  /* 0x0000b400a7667a23 */ /* 0x010fea0000010867 */
[C---:B------:R-:W-:Y:S01]  /*b760*/  HMMA.16816.F32 R8, R104.reuse, R110, R8 ;  /* 0x0000006e6808723c */ /* 0x040fe20000001808 */
[----:B------:R-:W1:Y:S01]  /*b770*/  LDSM.16.MT88.4 R108, [R189+0x3000] ;  /* 0x00300000bd6c783b */ /* 0x000e620000004200 */
[----:B------:R4:W5:Y:S06]  /*b780*/  MUFU.EX2 R168, R102 ;  /* 0x0000006600a87308 */ /* 0x00096c0000000800 */
[C---:B------:R-:W-:Y:S08]  /*b790*/  HMMA.16816.F32 R12, R104.reuse, R124, R12 ;  /* 0x0000007c680c723c */ /* 0x040ff0000000180c */
[C---:B------:R-:W-:Y:S01]  /*b7a0*/  HMMA.16816.F32 R16, R104.reuse, R126, R16 ;  /* 0x0000007e6810723c */ /* 0x040fe20000001810 */
[----:B------:R-:W-:Y:S07]  /*b7b0*/  LDSM.16.MT88.4 R124, [R189+0x1800] ;  /* 0x00180000bd7c783b */ /* 0x000fee0000004200 */
[C---:B---3--:R-:W-:Y:S04]  /*b7c0*/  HMMA.16816.F32 R20, R104.reuse, R112, R20 ;  /* 0x000000706814723c */ /* 0x048fe80000001814 */
[--C-:B----4-:R-:W-:Y:S04]  /*b7d0*/  FFMA.FTZ R102, R215, c[0x0][0x2d0], -R3.reuse ;  /* 0x0000b400d7667a23 */ /* 0x110fe80000010803 */
[C---:B------:R-:W-:Y:S01]  /*b7e0*/  HMMA.16816.F32 R24, R104.reuse, R114, R24 ;  /* 0x000000726818723c */ /* 0x040fe20000001818 */
[----:B------:R3:W-:Y:S01]  /*b7f0*/  MUFU.EX2 R161, R102 ;  /* 0x0000006600a17308 */ /* 0x0007e20000000800 */
[----:B------:R-:W4:Y:S06]  /*b800*/  LDSM.16.MT88.4 R112, [R188+0x3000] ;  /* 0x00300000bc70783b */ /* 0x000f2c0000004200 */
[C---:B------:R-:W-:Y:S08]  /*b810*/  HMMA.16816.F32 R28, R104.reuse, R128, R28 ;  /* 0x00000080681c723c */ /* 0x040ff0000000181c */
[C---:B------:R-:W-:Y:S08]  /*b820*/  HMMA.16816.F32 R32, R104.reuse, R130, R32 ;  /* 0x000000826820723c */ /* 0x040ff00000001820 */
[C---:B--2---:R-:W-:Y:S04]  /*b830*/  HMMA.16816.F32 R36, R104.reuse, R116, R36 ;  /* 0x000000746824723c */ /* 0x044fe80000001824 */
[----:B---3--:R-:W-:Y:S04]  /*b840*/  FFMA.FTZ R102, R216, c[0x0][0x2d0], -R3 ;  /* 0x0000b400d8667a23 */ /* 0x008fe80000010803 */
[C---:B------:R-:W-:Y:S01]  /*b850*/  HMMA.16816.F32 R40, R104.reuse, R118, R40 ;  /* 0x000000766828723c */ /* 0x040fe20000001828 */
[----:B------:R2:W3:Y:S01]  /*b860*/  MUFU.EX2 R160, R102 ;  /* 0x0000006600a07308 */ /* 0x0004e20000000800 */
[----:B------:R-:W3:Y:S06]  /*b870*/  LDSM.16.MT88.4 R116, [R185+0x5000] ;  /* 0x00500000b974783b */ /* 0x000eec0000004200 */
[C---:B------:R-:W-:Y:S08]  /*b880*/  HMMA.16816.F32 R44, R104.reuse, R120, R44 ;  /* 0x00000078682c723c */ /* 0x040ff0000000182c */
[C---:B------:R-:W-:Y:S01]  /*b890*/  HMMA.16816.F32 R48, R104.reuse, R122, R48 ;  /* 0x0000007a6830723c */ /* 0x040fe20000001830 */
[----:B------:R-:W5:Y:S07]  /*b8a0*/  LDSM.16.MT88.4 R120, [R186+0x5000] ;  /* 0x00500000ba78783b */ /* 0x000f6e0000004200 */
[C---:B-1----:R-:W-:Y:S04]  /*b8b0*/  HMMA.16816.F32 R52, R104.reuse, R108, R52 ;  /* 0x0000006c6834723c */ /* 0x042fe80000001834 */
[--C-:B--2---:R-:W-:Y:S04]  /*b8c0*/  FFMA.FTZ R102, R217, c[0x0][0x2d0], -R103.reuse ;  /* 0x0000b400d9667a23 */ /* 0x104fe80000010867 */
[C---:B------:R-:W-:Y:S01]  /*b8d0*/  HMMA.16816.F32 R56, R104.reuse, R110, R56 ;  /* 0x0000006e6838723c */ /* 0x040fe20000001838 */
[----:B------:R1:W-:Y:S01]  /*b8e0*/  MUFU.EX2 R167, R102 ;  /* 0x0000006600a77308 */ /* 0x0003e20000000800 */
[----:B------:R-:W2:Y:S06]  /*b8f0*/  LDSM.16.MT88.4 R108, [R189+0x5000] ;  /* 0x00500000bd6c783b */ /* 0x000eac0000004200 */
[C---:B----4-:R-:W-:Y:S08]  /*b900*/  HMMA.16816.F32 R60, R104.reuse, R112, R60 ;  /* 0x00000070683c723c */ /* 0x050ff0000000183c */
[C---:B------:R-:W-:Y:S01]  /*b910*/  HMMA.16816.F32 R64, R104.reuse, R114, R64 ;  /* 0x000000726840723c */ /* 0x040fe20000001840 */
[----:B------:R-:W4:Y:S07]  /*b920*/  LDSM.16.MT88.4 R112, [R188+0x5000] ;  /* 0x00500000bc70783b */ /* 0x000f2e0000004200 */
[C---:B---3--:R-:W-:Y:S04]  /*b930*/  HMMA.16816.F32 R68, R104.reuse, R116, R68 ;  /* 0x000000746844723c */ /* 0x048fe80000001844 */
[----:B-1----:R-:W-:Y:S04]  /*b940*/  FFMA.FTZ R102, R218, c[0x0][0x2d0], -R103 ;  /* 0x0000b400da667a23 */ /* 0x002fe80000010867 */
[C---:B------:R-:W-:Y:S01]  /*b950*/  HMMA.16816.F32 R72, R104.reuse, R118, R72 ;  /* 0x000000766848723c */ /* 0x040fe20000001848 */
[----:B------:R1:W3:Y:S01]  /*b960*/  MUFU.EX2 R166, R102 ;  /* 0x0000006600a67308 */ /* 0x0002e20000000800 */
[----:B------:R-:W4:Y:S06]  /*b970*/  LDSM.16.MT88.4 R116, [R185+0x1800] ;  /* 0x00180000b974783b */ /* 0x000f2c0000004200 */
[C---:B-----5:R-:W-:Y:S08]  /*b980*/  HMMA.16816.F32 R76, R104.reuse, R120, R76 ;  /* 0x00000078684c723c */ /* 0x060ff0000000184c */
[C---:B------:R-:W-:Y:S01]  /*b990*/  HMMA.16816.F32 R80, R104.reuse, R122, R80 ;  /* 0x0000007a6850723c */ /* 0x040fe20000001850 */
[----:B------:R-:W5:Y:S07]  /*b9a0*/  LDSM.16.MT88.4 R120, [R186+0x1800] ;  /* 0x00180000ba78783b */ /* 0x000f6e0000004200 */
[C---:B--2---:R-:W-:Y:S04]  /*b9b0*/  HMMA.16816.F32 R84, R104.reuse, R108, R84 ;  /* 0x0000006c6854723c */ /* 0x044fe80000001854 */
[--C-:B-1----:R-:W-:Y:S01]  /*b9c0*/  FFMA.FTZ R102, R136, c[0x0][0x2d0], -R3.reuse ;  /* 0x0000b40088667a23 */ /* 0x102fe20000010803 */
[----:B------:R-:W-:Y:S01]  /*b9d0*/  F2FP.PACK_AB R136, R168, R169 ;  /* 0x000000a9a888723e */ /* 0x000fe200000000ff */
[----:B------:R-:W-:Y:S01]  /*b9e0*/  FFMA.FTZ R3, R137, c[0x0][0x2d0], -R3 ;  /* 0x0000b40089037a23 */ /* 0x000fe20000010803 */
[----:B------:R-:W-:Y:S01]  /*b9f0*/  F2FP.PACK_AB R137, R160, R161 ;  /* 0x000000a1a089723e */ /* 0x000fe200000000ff */
[C---:B------:R-:W-:Y:S01]  /*ba00*/  HMMA.16816.F32 R88, R104.reuse, R110, R88 ;  /* 0x0000006e6858723c */ /* 0x040fe20000001858 */
[----:B------:R-:W-:Y:S03]  /*ba10*/  MUFU.EX2 R103, R102 ;  /* 0x0000006600677308 */ /* 0x000fe60000000800 */
[----:B---3--:R-:W-:Y:S04]  /*ba20*/  F2FP.PACK_AB R138, R166, R167 ;  /* 0x000000a7a68a723e */ /* 0x008fe800000000ff */
[C---:B----4-:R-:W-:Y:S03]  /*ba30*/  HMMA.16816.F32 R92, R104.reuse, R112, R92 ;  /* 0x00000070685c723c */ /* 0x050fe6000000185c */
[----:B------:R-:W1:Y:S05]  /*ba40*/  MUFU.EX2 R102, R3 ;  /* 0x0000000300667308 */ /* 0x000e6a0000000800 */
[----:B------:R-:W-:Y:S04]  /*ba50*/  HMMA.16816.F32 R96, R104, R114, R96 ;  /* 0x000000726860723c */ /* 0x000fe80000001860 */
[----:B-1----:R-:W-:Y:S01]  /*ba60*/  F2FP.PACK_AB R139, R102, R103 ;  /* 0x00000067668b723e */ /* 0x002fe200000000ff */
[----:B------:R-:W-:Y:S02]  /*ba70*/  FADD.FTZ R3, R162, R0 ;  /* 0x00000000a2037221 */ /* 0x000fe40000010000 */
[----:B------:R-:W-:Y:S02]  /*ba80*/  FADD.FTZ R0, R169, R2 ;  /* 0x00000002a9007221 */ /* 0x000fe40000010000 */
[----:B------:R-:W-:Y:S02]  /*ba90*/  FADD.FTZ R3, R161, R3 ;  /* 0x00000003a1037221 */ /* 0x000fe40000010000 */
[C---:B------:R-:W-:Y:S01]  /*baa0*/  HMMA.16816.F32 R104, R136.reuse, R116, R4 ;  /* 0x000000748868723c */ /* 0x040fe20000001804 */
[----:B------:R-:W1:Y:S04]  /*bab0*/  LDSM.16.MT88.4 R4, [R186+0x5800] ;  /* 0x00580000ba04783b */ /* 0x000e680000004200 */
[----:B------:R-:W-:Y:S02]  /*bac0*/  FADD.FTZ R0, R168, R0 ;  /* 0x00000000a8007221 */ /* 0x000fe40000010000 */
[----:B------:R-:W-:Y:S01]  /*bad0*/  FADD.FTZ R3, R160, R3 ;  /* 0x00000003a0037221 */ /* 0x000fe20000010000 */
[C---:B------:R-:W-:Y:S01]  /*bae0*/  HMMA.16816.F32 R108, R136.reuse, R118, R8 ;  /* 0x00000076886c723c */ /* 0x040fe20000001808 */
[----:B------:R-:W2:Y:S03]  /*baf0*/  LDSM.16.MT88.4 R8, [R189+0x5800] ;  /* 0x00580000bd08783b */ /* 0x000ea60000004200 */
[----:B------:R-:W-:Y:S02]  /*bb00*/  FADD.FTZ R2, R167, R0 ;  /* 0x00000000a7027221 */ /* 0x000fe40000010000 */
[----:B------:R-:W-:Y:S01]  /*bb10*/  FADD.FTZ R0, R103, R3 ;  /* 0x0000000367007221 */ /* 0x000fe20000010000 */
[----:B------:R-:W-:Y:S01]  /*bb20*/  MOV R103, R100 ;  /* 0x0000006400677202 */ /* 0x000fe20000000f00 */
[C---:B-----5:R-:W-:Y:S01]  /*bb30*/  HMMA.16816.F32 R112, R136.reuse, R120, R12 ;  /* 0x000000788870723c */ /* 0x060fe2000000180c */
[----:B------:R-:W3:Y:S03]  /*bb40*/  LDSM.16.MT88.4 R12, [R188+0x5800] ;  /* 0x00580000bc0c783b */ /* 0x000ee60000004200 */
        /* <DEDUP_REMOVED lines=23> */
[----:B------:R-:W-:Y:S01]  /*bcc0*/  HMMA.16816.F32 R96, R136, R14, R96 ;  /* 0x0000000e8860723c */ /* 0x000fe20000001860 */
[----:B------:R-:W-:-:S07]  /*bcd0*/  @P0 BRA `(.L_x_899) ;  /* 0xffffd2b000000947 */ /* 0x000fce000383ffff */
.L_x_898:
[----:B------:R-:W-:Y:S07]  /*bce0*/  @!UPT UIADD3 URZ, URZ, URZ, URZ ;  /* 0x0000003f3f3ff290 */ /* 0x000fee000fffe03f */
[----:B------:R-:W-:Y:S02]  /*bcf0*/  MOV R7, 0x1f ;  /* 0x0000001f00077802 */ /* 0x000fe40000000f00 */
[----:B------:R-:W-:Y:S01]  /*bd00*/  MOV R6, 0xffffffff ;  /* 0xffffffff00067802 */ /* 0x000fe20000000f00 */
[----:B------:R-:W-:Y:S06]  /*bd10*/  BRA.DIV ~URZ, `(.L_x_900) ;  /* 0x000054627f007947 */ /* 0x000fec000b800000 */
[----:B------:R1:W2:Y:S02]  /*bd20*/  SHFL.BFLY PT, R0, R226, 0x2, 0x1f ;  /* 0x0c401f00e2007f89 */ /* 0x0002a400000e0000 */
.L_x_973:
[----:B--2---:R-:W-:Y:S01]  /*bd30*/  FADD.FTZ R0, R0, R226 ;  /* 0x000000e200007221 */ /* 0x004fe20000010000 */
[----:B------:R-:W-:Y:S05]  /*bd40*/  BRA.DIV ~URZ, `(.L_x_901) ;  /* 0x000054927f007947 */ /* 0x000fea000b800000 */
[----:B------:R-:W2:Y:S04]  /*bd50*/  SHFL.BFLY PT, R2, R227, 0x2, 0x1f ;  /* 0x0c401f00e3027f89 */ /* 0x000ea800000e0000 */
[----:B------:R-:W3:Y:S01]  /*bd60*/  SHFL.BFLY PT, R5, R0, 0x1, 0x1f ;  /* 0x0c201f0000057f89 */ /* 0x000ee200000e0000 */
[----:B--2---:R-:W-:-:S02]  /*bd70*/  FADD.FTZ R4, R2, R227 ;  /* 0x000000e302047221 */ /* 0x004fc40000010000 */
[----:B---3--:R-:W-:-:S03]  /*bd80*/  FADD.FTZ R0, R0, R5 ;  /* 0x0000000500007221 */ /* 0x008fc60000010000 */
[----:B------:R2:W3:Y:S04]  /*bd90*/  SHFL.BFLY PT, R3, R4, 0x1, 0x1f ;  /* 0x0c201f0004037f89 */ /* 0x0004e800000e0000 */
.L_x_974:
[----:B------:R-:W-:Y:S01]  /*bda0*/  FSETP.NE.FTZ.AND P1, PT, R0, RZ, PT ;  /* 0x000000ff0000720b */ /* 0x000fe20003f35000 */
[----:B---3--:R-:W-:Y:S01]  /*bdb0*/  FADD.FTZ R3, R3, R4 ;  /* 0x0000000403037221 */ /* 0x008fe20000010000 */
[----:B------:R-:W-:Y:S02]  /*bdc0*/  MOV R2, RZ ;  /* 0x000000ff00027202 */ /* 0x000fe40000000f00 */
[----:B------:R-:W-:Y:S02]  /*bdd0*/  MOV R21, 0xff800000 ;  /* 0xff80000000157802 */ /* 0x000fe40000000f00 */
[----:B------:R-:W-:Y:S02]  /*bde0*/  FSETP.NE.FTZ.AND P0, PT, R3, RZ, PT ;  /* 0x000000ff0300720b */ /* 0x000fe40003f15000 */
[----:B------:R-:W-:-:S05]  /*bdf0*/  MOV R20, 0xff800000 ;  /* 0xff80000000147802 */ /* 0x000fca0000000f00 */
[----:B------:R-:W3:Y:S01]  /*be00*/  @P1 MUFU.RCP R2, R0 ;  /* 0x0000000000021308 */ /* 0x000ee20000001000 */
[----:B--2---:R-:W-:-:S05]  /*be10*/  @P1 MOV R4, 0x3f317218 ;  /* 0x3f31721800041802 */ /* 0x004fca0000000f00 */
[----:B------:R-:W-:Y:S02]  /*be20*/  @P1 FMUL.FTZ R4, R4, c[0x0][0x2d0] ;  /* 0x0000b40004041a20 */ /* 0x000fe40000410000 */
[----:B------:R2:W4:Y:S01]  /*be30*/  @P1 MUFU.LG2 R5, R0 ;  /* 0x0000000000051308 */ /* 0x0005220000000c00 */
[C---:B---3--:R-:W-:Y:S02]  /*be40*/  FMUL.FTZ R144, R2.reuse, R104 ;  /* 0x0000006802907220 */ /* 0x048fe40000410000 */
[C---:B------:R-:W-:Y:S02]  /*be50*/  FMUL.FTZ R145, R2.reuse, R105 ;  /* 0x0000006902917220 */ /* 0x040fe40000410000 */
[C---:B------:R-:W-:Y:S02]  /*be60*/  FMUL.FTZ R102, R2.reuse, R108 ;  /* 0x0000006c02667220 */ /* 0x040fe40000410000 */
[C---:B------:R-:W-:Y:S01]  /*be70*/  FMUL.FTZ R103, R2.reuse, R109 ;  /* 0x0000006d02677220 */ /* 0x040fe20000410000 */
[----:B--2---:R-:W-:Y:S01]  /*be80*/  MOV R0, RZ ;  /* 0x000000ff00007202 */ /* 0x004fe20000000f00 */
[----:B------:R-:W-:-:S02]  /*be90*/  FMUL.FTZ R146, R2, R68 ;  /* 0x0000004402927220 */ /* 0x000fc40000410000 */
[C---:B------:R-:W-:Y:S02]  /*bea0*/  FMUL.FTZ R147, R2.reuse, R69 ;  /* 0x0000004502937220 */ /* 0x040fe40000410000 */
[C---:B------:R-:W-:Y:S01]  /*beb0*/  FMUL.FTZ R104, R2.reuse, R112 ;  /* 0x0000007002687220 */ /* 0x040fe20000410000 */
[----:B------:R-:W2:Y:S01]  /*bec0*/  @P0 MUFU.RCP R0, R3 ;  /* 0x0000000300000308 */ /* 0x000ea20000001000 */
        /* <DEDUP_REMOVED lines=41> */
[----:B------:R3:W5:Y:S01]  /*c160*/  @P0 MUFU.LG2 R2, R3 ;  /* 0x0000000300020308 */ /* 0x0007620000000c00 */
[----:B----4-:R-:W-:Y:S02]  /*c170*/  @P1 FMUL.FTZ R5, R5, 0.69314718246459960938 ;  /* 0x3f31721805051820 */ /* 0x010fe40000410000 */
[----:B--2---:R-:W-:Y:S02]  /*c180*/  FMUL.FTZ R92, R0, R122 ;  /* 0x0000007a005c7220 */ /* 0x004fe40000410000 */
[----:B------:R-:W-:Y:S01]  /*c190*/  @P1 FFMA.FTZ R21, R4, R101, R5 ;  /* 0x0000006504151223 */ /* 0x000fe20000010005 */
[----:B------:R-:W-:Y:S01]  /*c1a0*/  MOV R4, 0x1 ;  /* 0x0000000100047802 */ /* 0x000fe20000000f00 */
[C---:B------:R-:W-:Y:S02]  /*c1b0*/  FMUL.FTZ R93, R0.reuse, R123 ;  /* 0x0000007b005d7220 */ /* 0x040fe40000410000 */
[----:B------:R-:W-:-:S02]  /*c1c0*/  FMUL.FTZ R160, R0, R106 ;  /* 0x0000006a00a07220 */ /* 0x000fc40000410000 */
[C---:B------:R-:W-:Y:S02]  /*c1d0*/  FMUL.FTZ R161, R0.reuse, R107 ;  /* 0x0000006b00a17220 */ /* 0x040fe40000410000 */
[C---:B------:R-:W-:Y:S02]  /*c1e0*/  FMUL.FTZ R84, R0.reuse, R126 ;  /* 0x0000007e00547220 */ /* 0x040fe40000410000 */
[C---:B------:R-:W-:Y:S01]  /*c1f0*/  FMUL.FTZ R85, R0.reuse, R127 ;  /* 0x0000007f00557220 */ /* 0x040fe20000410000 */
[----:B---3--:R-:W-:Y:S01]  /*c200*/  @P0 MOV R3, 0x3f317218 ;  /* 0x3f31721800030802 */ /* 0x008fe20000000f00 */
[C---:B------:R-:W-:Y:S02]  /*c210*/  FMUL.FTZ R122, R0.reuse, R66 ;  /* 0x00000042007a7220 */ /* 0x040fe40000410000 */
[----:B------:R-:W-:Y:S02]  /*c220*/  FMUL.FTZ R123, R0, R67 ;  /* 0x00000043007b7220 */ /* 0x000fe40000410000 */
[----:B-----5:R-:W-:-:S02]  /*c230*/  @P0 FMUL.FTZ R2, R2, 0.69314718246459960938 ;  /* 0x3f31721802020820 */ /* 0x020fc40000410000 */
        /* <DEDUP_REMOVED lines=43> */
.L_x_881:
        /* <DEDUP_REMOVED lines=17> */
.L_x_903:
[----:B------:R-:W-:Y:S05]  /*c600*/  BSYNC B0 ;  /* 0x0000000000007941 */ /* 0x000fea0003800000 */
.L_x_902:
        /* <DEDUP_REMOVED lines=18> */
[----:B------:R-:W-:Y:S01]  /*c730*/  F2FP.PACK_AB R4, R153, R152 ;  /* 0x000000989904723e */ /* 0x000fe200000000ff */
        /* <DEDUP_REMOVED lines=67> */
[----:B----4-:R-:W2:Y:S01]  /*cb70*/  LDL R8, [R1+0xc] ;  /* 0x00000c0001087983 */ /* 0x010ea20000100800 */
[----:B------:R-:W-:-:S03]  /*cb80*/  F2FP.PACK_AB R2, R71, R70 ;  /* 0x000000464702723e */ /* 0x000fc600000000ff */
[----:B------:R1:W-:Y:S04]  /*cb90*/  STS [R12+0x8000], R0 ;  /* 0x008000000c007388 */ /* 0x0003e80000000800 */
[----:B------:R3:W-:Y:S04]  /*cba0*/  STS [R12+0x8400], R4 ;  /* 0x008400040c007388 */ /* 0x0007e80000000800 */
[----:B------:R4:W-:Y:S04]  /*cbb0*/  STS [R9+0x8000], R3 ;  /* 0x0080000309007388 */ /* 0x0009e80000000800 */
[----:B------:R4:W-:Y:S01]  /*cbc0*/  STS [R9+0x8400], R2 ;  /* 0x0084000209007388 */ /* 0x0009e20000000800 */
[----:B-1----:R-:W-:-:S02]  /*cbd0*/  F2FP.PACK_AB R0, R77, R76 ;  /* 0x0000004c4d00723e */ /* 0x002fc400000000ff */
[----:B---3--:R-:W-:-:S03]  /*cbe0*/  F2FP.PACK_AB R4, R83, R82 ;  /* 0x000000525304723e */ /* 0x008fc600000000ff */
[----:B------:R1:W-:Y:S01]  /*cbf0*/  STS [R11+0x8000], R0 ;  /* 0x008000000b007388 */ /* 0x0003e20000000800 */
[----:B----4-:R-:W-:-:S03]  /*cc00*/  F2FP.PACK_AB R3, R149, R148 ;  /* 0x000000949503723e */ /* 0x010fc600000000ff */
[----:B------:R3:W-:Y:S01]  /*cc10*/  STS [R11+0x8400], R4 ;  /* 0x008400040b007388 */ /* 0x0007e20000000800 */
[----:B------:R-:W-:-:S03]  /*cc20*/  F2FP.PACK_AB R2, R79, R78 ;  /* 0x0000004e4f02723e */ /* 0x000fc600000000ff */
[----:B------:R4:W-:Y:S04]  /*cc30*/  STS [R7+0x8000], R3 ;  /* 0x0080000307007388 */ /* 0x0009e80000000800 */
[----:B------:R4:W-:Y:S01]  /*cc40*/  STS [R7+0x8400], R2 ;  /* 0x0084000207007388 */ /* 0x0009e20000000800 */
[----:B------:R-:W-:Y:S02]  /*cc50*/  ISETP.NE.U32.AND P2, PT, RZ, c[0x0][0x508], PT ;  /* 0x00014200ff007a0c */ /* 0x000fe40003f45070 */
[----:B------:R-:W-:Y:S01]  /*cc60*/  ISETP.NE.U32.AND P1, PT, RZ, c[0x0][0x500], PT ;  /* 0x00014000ff007a0c */ /* 0x000fe20003f25070 */
[----:B------:R-:W2:Y:S01]  /*cc70*/  LDL.LU R9, [R1+0x18] ;  /* 0x0000180001097983 */ /* 0x000ea20000300800 */
[----:B------:R-:W-:Y:S01]  /*cc80*/  ISETP.NE.AND.EX P2, PT, RZ, c[0x0][0x50c], PT, P2 ;  /* 0x00014300ff007a0c */ /* 0x000fe20003f45320 */
[----:B------:R-:W-:Y:S01]  /*cc90*/  IMAD.MOV.U32 R12, RZ, RZ, c[0x0][0x388] ;  /* 0x0000e200ff0c7624 */ /* 0x000fe200078e00ff */
[----:B------:R-:W-:-:S02]  /*cca0*/  ISETP.NE.AND.EX P1, PT, RZ, c[0x0][0x504], PT, P1 ;  /* 0x00014100ff007a0c */ /* 0x000fc40003f25310 */
[----:B-1----:R-:W-:-:S05]  /*ccb0*/  F2FP.PACK_AB R0, R89, R88 ;  /* 0x000000585900723e */ /* 0x002fca00000000ff */
[----:B------:R1:W-:Y:S04]  /*ccc0*/  STS [R6+0x8000], R0 ;  /* 0x0080000006007388 */ /* 0x0003e80000000800 */
[----:B---3--:R-:W-:Y:S02]  /*ccd0*/  @P2 LEA R4, P0, R243, c[0x0][0x508], 0x2 ;  /* 0x00014200f3042a11 */ /* 0x008fe400078010ff */
[----:B----4-:R-:W-:Y:S02]  /*cce0*/  F2FP.PACK_AB R3, R75, R74 ;  /* 0x0000004a4b03723e */ /* 0x010fe400000000ff */
[----:B------:R-:W-:-:S03]  /*ccf0*/  F2FP.PACK_AB R2, R81, R80 ;  /* 0x000000505102723e */ /* 0x000fc600000000ff */
[----:B------:R3:W-:Y:S04]  /*cd00*/  STS [R6+0x8400], R3 ;  /* 0x0084000306007388 */ /* 0x0007e80000000800 */
[----:B------:R4:W-:Y:S01]  /*cd10*/  STS [R5+0x8000], R2 ;  /* 0x0080000205007388 */ /* 0x0009e20000000800 */
[----:B-1----:R-:W-:-:S05]  /*cd20*/  F2FP.PACK_AB R0, R63, R62 ;  /* 0x0000003e3f00723e */ /* 0x002fca00000000ff */
[----:B------:R1:W-:Y:S01]  /*cd30*/  STS [R5+0x8400], R0 ;  /* 0x0084000005007388 */ /* 0x0003e20000000800 */
[----:B---3--:R-:W-:Y:S01]  /*cd40*/  F2FP.PACK_AB R3, R57, R56 ;  /* 0x000000383903723e */ /* 0x008fe200000000ff */
[----:B------:R-:W-:Y:S02]  /*cd50*/  IMAD.MOV.U32 R6, RZ, RZ, 0x4 ;  /* 0x00000004ff067424 */ /* 0x000fe400078e00ff */
[----:B----4-:R-:W-:Y:S02]  /*cd60*/  IMAD.MOV.U32 R2, RZ, RZ, RZ ;  /* 0x000000ffff027224 */ /* 0x010fe400078e00ff */
[----:B------:R-:W-:Y:S01]  /*cd70*/  STS [R10+0x8000], R3 ;  /* 0x008000030a007388 */ /* 0x000fe20000000800 */
[----:B------:R-:W-:Y:S01]  /*cd80*/  IMAD.WIDE R6, R243, R6, c[0x0][0x500] ;  /* 0x00014000f3067625 */ /* 0x000fe200078e0206 */
[----:B-1----:R-:W-:-:S05]  /*cd90*/  F2FP.PACK_AB R0, R59, R58 ;  /* 0x0000003a3b00723e */ /* 0x002fca00000000ff */
[----:B------:R1:W-:Y:S04]  /*cda0*/  STS [R10+0x8400], R0 ;  /* 0x008400000a007388 */ /* 0x0003e80000000800 */
[----:B------:R-:W-:Y:S06]  /*cdb0*/  BAR.SYNC.DEFER_BLOCKING 0x1, 0x100 ;  /* 0x0044000000007b1d */ /* 0x000fec0000010000 */
[----:B------:R3:W5:Y:S01]  /*cdc0*/  @P1 LDG.E R2, [R6.64] ;  /* 0x0000000606021981 */ /* 0x000762000c1e1900 */
[----:B--2---:R-:W-:-:S05]  /*cdd0*/  @P2 LEA.HI.X R5, R243, c[0x0][0x50c], R8, 0x2, P0 ;  /* 0x00014300f3052a11 */ /* 0x004fca00000f1408 */
[----:B------:R3:W5:Y:S01]  /*cde0*/  @P2 LDG.E R12, [R4.64] ;  /* 0x00000006040c2981 */ /* 0x000762000c1e1900 */
[----:B------:R-:W-:-:S04]  /*cdf0*/  ISETP.NE.AND P0, PT, R9, RZ, PT ;  /* 0x000000ff0900720c */ /* 0x000fc80003f05270 */
[----:B-1----:R-:W-:Y:S01]  /*ce00*/  SEL R0, R9, c[0x0][0x3d4], P0 ;  /* 0x0000f50009007a07 */ /* 0x002fe20000000000 */
[----:B------:R-:W-:Y:S05]  /*ce10*/  @P2 BRA `(.L_x_906) ;  /* 0x0000004000002947 */ /* 0x000fea0003800000 */
[----:B---3--:R-:W-:Y:S05]  /*ce20*/  @!P1 BRA `(.L_x_906) ;  /* 0x0000003000009947 */ /* 0x008fea0003800000 */
[----:B-----5:R1:W2:Y:S04]  /*ce30*/  LDG.E R12, [R6.64] ;  /* 0x00000006060c7981 */ /* 0x0202a8000c1e1900 */
[----:B-1----:R-:W2:Y:S02]  /*ce40*/  LDG.E R6, [R6.64+0x4] ;  /* 0x0000040606067981 */ /* 0x002ea4000c1e1900 */
[----:B--2---:R-:W-:Y:S02]  /*ce50*/  IADD3 R12, -R12, R6, RZ ;  /* 0x000000060c0c7210 */ /* 0x004fe40007ffe1ff */
.L_x_906:
[----:B---3--:R-:W2:Y:S04]  /*ce60*/  LDL R3, [R1+0x4] ;  /* 0x0000040001037983 */ /* 0x008ea80000100800 */
[----:B------:R-:W3:Y:S04]  /*ce70*/  LDL R22, [R1] ;  /* 0x0000000001167983 */ /* 0x000ee80000100800 */
[----:B------:R-:W4:Y:S04]  /*ce80*/  LDL R13, [R1+0x1c] ;  /* 0x00001c00010d7983 */ /* 0x000f280000100800 */
[----:B------:R-:W4:Y:S01]  /*ce90*/  LDL R23, [R1+0x48] ;  /* 0x0000480001177983 */ /* 0x000f220000100800 */
[----:B------:R-:W-:Y:S01]  /*cea0*/  IMAD.MOV.U32 R10, RZ, RZ, 0x368 ;  /* 0x00000368ff0a7424 */ /* 0x000fe200078e00ff */
[----:B------:R-:W-:-:S04]  /*ceb0*/  ISETP.GT.AND P3, PT, R0, 0x1, PT ;  /* 0x000000010000780c */ /* 0x000fc80003f64270 */
[----:B------:R-:W-:-:S04]  /*cec0*/  SEL R10, R10, 0x328, P3 ;  /* 0x000003280a0a7807 */ /* 0x000fc80001800000 */
[----:B------:R-:W1:Y:S08]  /*ced0*/  LDC.64 R6, c[0x0][R10+0x170] ;  /* 0x00005c000a067b82 */ /* 0x000e700000000a00 */
[----:B------:R-:W3:Y:S08]  /*cee0*/  LDC.64 R14, c[0x0][R10+0x168] ;  /* 0x00005a000a0e7b82 */ /* 0x000ef00000000a00 */
[----:B------:R1:W2:Y:S08]  /*cef0*/  LDC.64 R18, c[0x0][R10+0x178] ;  /* 0x00005e000a127b82 */ /* 0x0002b00000000a00 */
[----:B------:R1:W2:Y:S01]  /*cf00*/  LDC.64 R16, c[0x0][R10+0x160] ;  /* 0x000058000a107b82 */ /* 0x0002a20000000a00 */
[----:B------:R-:W-:Y:S01]  /*cf10*/  ISETP.NE.U32.AND P0, PT, RZ, c[0x0][0x500], PT ;  /* 0x00014000ff007a0c */ /* 0x000fe20003f05070 */
[----:B------:R-:W-:-:S03]  /*cf20*/  IMAD.MOV.U32 R0, RZ, RZ, c[0x0][0x4e8] ;  /* 0x00013a00ff007624 */ /* 0x000fc600078e00ff */
[----:B------:R-:W-:Y:S02]  /*cf30*/  ISETP.NE.AND.EX P0, PT, RZ, c[0x0][0x504], PT, P0 ;  /* 0x00014100ff007a0c */ /* 0x000fe40003f05300 */
[----:B------:R-:W-:Y:S02]  /*cf40*/  ISETP.NE.AND P2, PT, R0, 0x1, PT ;  /* 0x000000010000780c */ /* 0x000fe40003f45270 */
[----:B------:R-:W-:Y:S02]  /*cf50*/  SEL R0, R243, RZ, !P0 ;  /* 0x000000fff3007207 */ /* 0x000fe40004000000 */
[----:B------:R-:W-:Y:S01]  /*cf60*/  SEL R5, R8, RZ, !P0 ;  /* 0x000000ff08057207 */ /* 0x000fe20004000000 */
[----:B------:R-:W2:Y:S02]  /*cf70*/  S2R R24, SR_TID.X ;  /* 0x0000000000187919 */ /* 0x000ea40000002100 */
[----:B-1----:R-:W-:-:S04]  /*cf80*/  IMAD R4, R7, R0, RZ ;  /* 0x0000000007047224 */ /* 0x002fc800078e02ff */
[C---:B------:R-:W-:Y:S02]  /*cf90*/  IMAD R11, R6.reuse, R5, R4 ;  /* 0x00000005060b7224 */ /* 0x040fe400078e0204 */
[----:B------:R-:W-:-:S04]  /*cfa0*/  IMAD.WIDE.U32 R6, R6, R0, RZ ;  /* 0x0000000006067225 */ /* 0x000fc800078e00ff */
[----:B--2---:R-:W-:-:S04]  /*cfb0*/  IMAD.IADD R3, R3, 0x1, R233 ;  /* 0x0000000103037824 */ /* 0x004fc800078e02e9 */
[----:B------:R-:W-:-:S04]  /*cfc0*/  @P2 IMAD.HI.U32 R5, R3, c[0x0][0x4ec], RZ ;  /* 0x00013b0003052a27 */ /* 0x000fc800078e00ff */
[----:B------:R-:W-:Y:S01]  /*cfd0*/  IMAD.MOV.U32 R4, RZ, RZ, R3 ;  /* 0x000000ffff047224 */ /* 0x000fe200078e0003 */
[----:B------:R-:W-:Y:S01]  /*cfe0*/  @P2 SHF.R.U32.HI R4, RZ, c[0x0][0x4f0], R5 ;  /* 0x00013c00ff042a19 */ /* 0x000fe20000011605 */
[----:B---3--:R-:W-:Y:S01]  /*cff0*/  IMAD.WIDE.U32 R8, R14, R22, RZ ;  /* 0x000000160e087225 */ /* 0x008fe200078e00ff */
[----:B----4-:R-:W-:-:S03]  /*d000*/  SEL R5, R13, RZ, P3 ;  /* 0x000000ff0d057207 */ /* 0x010fc60001800000 */
[----:B------:R-:W-:Y:S02]  /*d010*/  IMAD R10, R15, R22, RZ ;  /* 0x000000160f0a7224 */ /* 0x000fe400078e02ff */
        /* <DEDUP_REMOVED lines=20> */
[----:B------:R-:W-:Y:S01]  /*d160*/  SHF.R.S32.HI R15, RZ, 0x1f, R24 ;  /* 0x0000001fff0f7819 */ /* 0x000fe20000011418 */
[----:B------:R-:W-:Y:S01]  /*d170*/  IMAD.IADD R5, R5, 0x1, R7 ;  /* 0x0000000105057824 */ /* 0x000fe200078e0207 */
[C---:B------:R-:W-:Y:S02]  /*d180*/  LEA R8, P0, R4.reuse, R8, 0x2 ;  /* 0x0000000804087211 */ /* 0x040fe400078010ff */
[----:B------:R-:W-:Y:S02]  /*d190*/  SEL R9, R9, c[0x0][0x454], P3 ;  /* 0x0001150009097a07 */ /* 0x000fe40001800000 */
[----:B------:R-:W-:Y:S02]  /*d1a0*/  LEA.HI R15, R15, R24, RZ, 0x5 ;  /* 0x000000180f0f7211 */ /* 0x000fe400078f28ff */
[----:B------:R-:W-:Y:S02]  /*d1b0*/  LEA.HI.X R4, R4, R9, R5, 0x2, P0 ;  /* 0x0000000904047211 */ /* 0x000fe400000f1405 */
[----:B------:R-:W-:Y:S01]  /*d1c0*/  LOP3.LUT R15, R15, 0xffffffe0, RZ, 0xc0, !PT ;  /* 0xffffffe00f0f7812 */ /* 0x000fe200078ec0ff */
[----:B------:R-:W-:Y:S01]  /*d1d0*/  SHFL.IDX PT, R10, R8, RZ, 0x1c1f ;  /* 0x001c1fff080a7589 */ /* 0x000fe200000e0000 */
[----:B------:R-:W-:-:S03]  /*d1e0*/  IMAD.IADD R5, R23, 0x1, R233 ;  /* 0x0000000117057824 */ /* 0x000fc600078e02e9 */
[----:B------:R-:W1:Y:S01]  /*d1f0*/  SHFL.IDX PT, R11, R4, RZ, 0x1c1f ;  /* 0x001c1fff040b7589 */ /* 0x000e6200000e0000 */
[----:B------:R-:W-:-:S03]  /*d200*/  IMAD.IADD R15, R24, 0x1, -R15 ;  /* 0x00000001180f7824 */ /* 0x000fc600078e0a0f */
        /* <DEDUP_REMOVED lines=62> */
.L_x_975:
[----:B------:R-:W-:Y:S05]  /*d5f0*/  BRA.DIV ~URZ, `(.L_x_909) ;  /* 0x00003d527f007947 */ /* 0x000fea000b800000 */
[----:B------:R3:W4:Y:S02]  /*d600*/  SHFL.IDX PT, R0, R13, RZ, 0x181f ;  /* 0x00181fff0d007589 */ /* 0x00072400000e0000 */
.L_x_976:
[----:B------:R-:W-:Y:S01]  /*d610*/  ISETP.GE.AND P0, PT, R11, R4, PT ;  /* 0x000000040b00720c */ /* 0x000fe20003f06270 */
[----:B------:R-:W-:-:S12]  /*d620*/  BSSY B0, `(.L_x_910) ;  /* 0x0000010000007945 */ /* 0x000fd80003800000 */
[----:B------:R-:W-:Y:S05]  /*d630*/  @P0 BRA `(.L_x_911) ;  /* 0x000000e000000947 */ /* 0x000fea0003800000 */
[----:B------:R-:W5:Y:S04]  /*d640*/  LDL R14, [R1+0x14] ;  /* 0x00001400010e7983 */ /* 0x000f680000100800 */
[----:B---3--:R-:W3:Y:S01]  /*d650*/  LDL R5, [R1+0x10] ;  /* 0x0000100001057983 */ /* 0x008ee20000100800 */
        /* <DEDUP_REMOVED lines=12> */
.L_x_911:
[----:B------:R-:W-:Y:S05]  /*d720*/  BSYNC B0 ;  /* 0x0000000000007941 */ /* 0x000fea0003800000 */
.L_x_910:
[----:B------:R-:W-:Y:S05]  /*d730*/  BRA.DIV ~URZ, `(.L_x_912) ;  /* 0x00003c727f007947 */ /* 0x000fea000b800000 */
[----:B--2---:R2:W1:Y:S04]  /*d740*/  SHFL.IDX PT, R10, R12, 0x1, 0x181f ;  /* 0x00381f000c0a7f89 */ /* 0x00446800000e0000 */
[----:B----4-:R2:W4:Y:S02]  /*d750*/  SHFL.IDX PT, R0, R13, 0x1, 0x181f ;  /* 0x00381f000d007f89 */ /* 0x01052400000e0000 */
.L_x_977:
[----:B------:R-:W-:Y:S01]  /*d760*/  IADD3 R2, R11, 0x20, RZ ;  /* 0x000000200b027810 */ /* 0x000fe20007ffe0ff */
[----:B------:R-:W-:Y:S03]  /*d770*/  BSSY B0, `(.L_x_913) ;  /* 0x0000011000007945 */ /* 0x000fe60003800000 */
[----:B------:R-:W-:-:S13]  /*d780*/  ISETP.GE.AND P0, PT, R2, R4, PT ;  /* 0x000000040200720c */ /* 0x000fda0003f06270 */
[----:B------:R-:W-:Y:S05]  /*d790*/  @P0 BRA `(.L_x_914) ;  /* 0x000000e000000947 */ /* 0x000fea0003800000 */
[----:B------:R-:W5:Y:S04]  /*d7a0*/  LDL R14, [R1+0x14] ;  /* 0x00001400010e7983 */ /* 0x000f680000100800 */
[----:B--2---:R-:W2:Y:S01]  /*d7b0*/  LDL R5, [R1+0x10] ;  /* 0x0000100001057983 */ /* 0x004ea20000100800 */
        /* <DEDUP_REMOVED lines=12> */
.L_x_914:
[----:B------:R-:W-:Y:S05]  /*d880*/  BSYNC B0 ;  /* 0x0000000000007941 */ /* 0x000fea0003800000 */
.L_x_913:
[----:B------:R-:W-:Y:S05]  /*d890*/  BRA.DIV ~URZ, `(.L_x_915) ;  /* 0x00003bd27f007947 */ /* 0x000fea000b800000 */
[----:B-1----:R1:W2:Y:S02]  /*d8a0*/  SHFL.IDX PT, R10, R12, 0x2, 0x181f ;  /* 0x00581f000c0a7f89 */ /* 0x0022a400000e0000 */
.L_x_978:
[----:B------:R-:W-:Y:S05]  /*d8b0*/  BRA.DIV ~URZ, `(.L_x_916) ;  /* 0x00003c227f007947 */ /* 0x000fea000b800000 */
[----:B----4-:R4:W1:Y:S02]  /*d8c0*/  SHFL.IDX PT, R0, R13, 0x2, 0x181f ;  /* 0x00581f000d007f89 */ /* 0x01086400000e0000 */
.L_x_979:
[----:B------:R-:W-:Y:S01]  /*d8d0*/  IADD3 R2, R11, 0x40, RZ ;  /* 0x000000400b027810 */ /* 0x000fe20007ffe0ff */
[----:B------:R-:W-:Y:S03]  /*d8e0*/  BSSY B0, `(.L_x_917) ;  /* 0x0000011000007945 */ /* 0x000fe60003800000 */
[----:B------:R-:W-:-:S13]  /*d8f0*/  ISETP.GE.AND P0, PT, R2, R4, PT ;  /* 0x000000040200720c */ /* 0x000fda0003f06270 */
[----:B------:R-:W-:Y:S05]  /*d900*/  @P0 BRA `(.L_x_918) ;  /* 0x000000e000000947 */ /* 0x000fea0003800000 */
[----:B------:R-:W5:Y:S04]  /*d910*/  LDL R14, [R1+0x14] ;  /* 0x00001400010e7983 */ /* 0x000f680000100800 */
[----:B---3--:R-:W3:Y:S01]  /*d920*/  LDL R5, [R1+0x10] ;  /* 0x0000100001057983 */ /* 0x008ee20000100800 */
        /* <DEDUP_REMOVED lines=12> */
.L_x_918:
[----:B------:R-:W-:Y:S05]  /*d9f0*/  BSYNC B0 ;  /* 0x0000000000007941 */ /* 0x000fea0003800000 */
.L_x_917:
[----:B------:R-:W-:Y:S05]  /*da00*/  BRA.DIV ~URZ, `(.L_x_919) ;  /* 0x00003b327f007947 */ /* 0x000fea000b800000 */
[----:B-1----:R1:W3:Y:S04]  /*da10*/  SHFL.IDX PT, R6, R12, 0x3, 0x181f ;  /* 0x00781f000c067f89 */ /* 0x0022e800000e0000 */
[----:B------:R1:W4:Y:S02]  /*da20*/  SHFL.IDX PT, R0, R13, 0x3, 0x181f ;  /* 0x00781f000d007f89 */ /* 0x00032400000e0000 */
.L_x_980:
        /* <DEDUP_REMOVED lines=14> */
[----:B------:R-:W4:Y:S01]  /*db10*/  LDL R7, [R1+0x10] ;  /* 0x0000100001077983 */ /* 0x000f220000100800 */
[----:B---3--:R-:W-:-:S04]  /*db20*/  LEA R2, P0, R239, R0, 0x1 ;  /* 0x00000000ef027211 */ /* 0x008fc800078008ff */
[----:B----4-:R-:W-:-:S05]  /*db30*/  LEA.HI.X R3, R239, R6, R7, 0x1, P0 ;  /* 0x00000006ef037211 */ /* 0x010fca00000f0c07 */
[----:B------:R3:W-:Y:S01]  /*db40*/  ST.E.128 [R2.64], R60 ;  /* 0x0000003c02007985 */ /* 0x0007e2000c101d06 */
[----:B------:R-:W-:Y:S05]  /*db50*/  BRA `(.L_x_920) ;  /* 0x00001f4000007947 */ /* 0x000fea0003800000 */
.L_x_907:
        /* <DEDUP_REMOVED lines=34> */
.L_x_981:
[----:B------:R-:W-:Y:S05]  /*dd80*/  BRA.DIV ~URZ, `(.L_x_922) ;  /* 0x000038e27f007947 */ /* 0x000fea000b800000 */
[----:B------:R3:W4:Y:S02]  /*dd90*/  SHFL.IDX PT, R0, R33, RZ, 0x1c1f ;  /* 0x001c1fff21007589 */ /* 0x00072400000e0000 */
.L_x_982:
        /* <DEDUP_REMOVED lines=48> */
[----:B------:R-:W-:Y:S02]  /*e0a0*/  ISETP.GE.AND P6, PT, R16, c[0x0][0x3c8], PT ;  /* 0x0000f20010007a0c */ /* 0x000fe40003fc6270 */
[C---:B------:R-:W-:Y:S02]  /*e0b0*/  IADD3 R87, R229.reuse, 0xb0, RZ ;  /* 0x000000b0e5577810 */ /* 0x040fe40007ffe0ff */
[C---:B------:R-:W-:Y:S01]  /*e0c0*/  IADD3 R5, R229.reuse, 0xb8, RZ ;  /* 0x000000b8e5057810 */ /* 0x040fe20007ffe0ff */
[----:B----4-:R-:W-:Y:S01]  /*e0d0*/  @!P4 IMAD.MOV.U32 R6, RZ, RZ, R0 ;  /* 0x000000ffff06c224 */ /* 0x010fe200078e0000 */
[----:B------:R-:W-:Y:S01]  /*e0e0*/  IADD3 R90, R229, 0xb0, RZ ;  /* 0x000000b0e55a7810 */ /* 0x000fe20007ffe0ff */
[----:B--2---:R-:W-:Y:S01]  /*e0f0*/  @!P4 IMAD.MOV.U32 R7, RZ, RZ, R4 ;  /* 0x000000ffff07c224 */ /* 0x004fe200078e0004 */
[----:B------:R-:W-:-:S02]  /*e100*/  @!P2 LEA R2, P3, R13, R0, 0x2 ;  /* 0x000000000d02a211 */ /* 0x000fc400078610ff */
[C---:B------:R-:W-:Y:S01]  /*e110*/  IADD3 R55, R229.reuse, 0xb8, RZ ;  /* 0x000000b8e5377810 */ /* 0x040fe20007ffe0ff */
[----:B------:R-:W-:Y:S01]  /*e120*/  @!P4 IMAD.WIDE R6, R229, 0x4, R6 ;  /* 0x00000004e506c825 */ /* 0x000fe200078e0206 */
[----:B------:R-:W-:Y:S02]  /*e130*/  @!P2 LEA.HI.X R3, R13, R4, R35, 0x2, P3 ;  /* 0x000000040d03a211 */ /* 0x000fe400018f1423 */
[----:B------:R-:W-:Y:S02]  /*e140*/  SHF.R.S32.HI R90, RZ, 0x1f, R90 ;  /* 0x0000001fff5a7819 */ /* 0x000fe4000001145a */
[----:B------:R2:W-:Y:S01]  /*e150*/  @!P4 ST.E.64 [R6.64], R144 ;  /* 0x000000900600c985 */ /* 0x0005e2000c101b06 */
[----:B------:R-:W-:-:S03]  /*e160*/  SHF.R.S32.HI R55, RZ, 0x1f, R55 ;  /* 0x0000001fff377819 */ /* 0x000fc60000011437 */
        /* <DEDUP_REMOVED lines=45> */
[----:B------:R-:W-:Y:S02]  /*e440*/  @!P2 LEA.HI.X R3, R25, R4, R46, 0x2, P3 ;  /* 0x000000041903a211 */ /* 0x000fe400018f142e */
[----:B------:R-:W-:Y:S01]  /*e450*/  ISETP.GE.AND P4, PT, R28, c[0x0][0x3c8], PT ;  /* 0x0000f2001c007a0c */ /* 0x000fe20003f86270 */
[----:B------:R2:W-:Y:S01]  /*e460*/  @!P6 ST.E.64 [R6.64], R140 ;  /* 0x0000008c0600e985 */ /* 0x0005e2000c101b06 */
[----:B------:R-:W-:-:S03]  /*e470*/  ISETP.GE.AND P6, PT, R29, c[0x0][0x3c8], PT ;  /* 0x0000f2001d007a0c */ /* 0x000fc60003fc6270 */
[----:B------:R4:W-:Y:S01]  /*e480*/  @!P2 ST.E.64 [R2.64], R142 ;  /* 0x0000008e0200a985 */ /* 0x0009e2000c101b06 */
[CC--:B--2---:R-:W-:Y:S02]  /*e490*/  @!P5 LEA R6, P3, R26.reuse, R0.reuse, 0x2 ;  /* 0x000000001a06d211 */ /* 0x0c4fe400078610ff */
[C---:B----4-:R-:W-:Y:S02]  /*e4a0*/  @!P1 LEA R2, P2, R27.reuse, R0, 0x2 ;  /* 0x000000001b029211 */ /* 0x050fe400078410ff */
[-C--:B------:R-:W-:Y:S02]  /*e4b0*/  @!P5 LEA.HI.X R7, R26, R4.reuse, R47, 0x2, P3 ;  /* 0x000000041a07d211 */ /* 0x080fe400018f142f */
[----:B------:R-:W-:Y:S02]  /*e4c0*/  ISETP.GE.AND P3, PT, R30, c[0x0][0x3c8], PT ;  /* 0x0000f2001e007a0c */ /* 0x000fe40003f66270 */
[----:B------:R-:W-:Y:S01]  /*e4d0*/  @!P1 LEA.HI.X R3, R27, R4, R48, 0x2, P2 ;  /* 0x000000041b039211 */ /* 0x000fe200010f1430 */
[----:B------:R2:W-:Y:S01]  /*e4e0*/  @!P5 ST.E.64 [R6.64], R60 ;  /* 0x0000003c0600d985 */ /* 0x0005e2000c101b06 */
[----:B------:R-:W-:-:S03]  /*e4f0*/  @!P6 LEA R8, P2, R29, R0, 0x2 ;  /* 0x000000001d08e211 */ /* 0x000fc600078410ff */
[----:B------:R4:W-:Y:S01]  /*e500*/  @!P1 ST.E.64 [R2.64], R64 ;  /* 0x0000004002009985 */ /* 0x0009e2000c101b06 */
[----:B------:R-:W-:Y:S02]  /*e510*/  ISETP.GE.AND P1, PT, R31, c[0x0][0x3c8], PT ;  /* 0x0000f2001f007a0c */ /* 0x000fe40003f26270 */
[----:B------:R-:W-:-:S05]  /*e520*/  @!P6 LEA.HI.X R9, R29, R4, R50, 0x2, P2 ;  /* 0x000000041d09e211 */ /* 0x000fca00010f1432 */
[----:B------:R-:W-:Y:S01]  /*e530*/  @!P6 ST.E.64 [R8.64], R146 ;  /* 0x000000920800e985 */ /* 0x000fe2000c101b06 */
[----:B------:R-:W-:Y:S02]  /*e540*/  ISETP.GE.AND P6, PT, R32, c[0x0][0x3c8], PT ;  /* 0x0000f20020007a0c */ /* 0x000fe40003fc6270 */
[-C--:B--2---:R-:W-:Y:S02]  /*e550*/  @!P3 LEA R6, P2, R30, R0.reuse, 0x2 ;  /* 0x000000001e06b211 */ /* 0x084fe400078410ff */
[----:B----4-:R-:W-:Y:S02]  /*e560*/  @!P4 LEA R2, P5, R28, R0, 0x2 ;  /* 0x000000001c02c211 */ /* 0x010fe400078a10ff */
[-C--:B------:R-:W-:Y:S02]  /*e570*/  @!P3 LEA.HI.X R7, R30, R4.reuse, R51, 0x2, P2 ;  /* 0x000000041e07b211 */ /* 0x080fe400010f1433 */
[----:B------:R-:W-:Y:S02]  /*e580*/  @!P4 LEA.HI.X R3, R28, R4, R49, 0x2, P5 ;  /* 0x000000041c03c211 */ /* 0x000fe400028f1431 */
[----:B------:R-:W-:-:S03]  /*e590*/  ISETP.GE.AND P5, PT, R91, c[0x0][0x3c8], PT ;  /* 0x0000f2005b007a0c */ /* 0x000fc60003fa6270 */
[----:B------:R2:W-:Y:S01]  /*e5a0*/  @!P4 ST.E.64 [R2.64], R68 ;  /* 0x000000440200c985 */ /* 0x0005e2000c101b06 */
[----:B------:R-:W-:-:S03]  /*e5b0*/  ISETP.GE.AND P4, PT, R87, c[0x0][0x3c8], PT ;  /* 0x0000f20057007a0c */ /* 0x000fc60003f86270 */
[----:B------:R4:W-:Y:S01]  /*e5c0*/  @!P3 ST.E.64 [R6.64], R72 ;  /* 0x000000480600b985 */ /* 0x0009e2000c101b06 */
[----:B------:R-:W-:Y:S02]  /*e5d0*/  ISETP.GE.AND P3, PT, R5, c[0x0][0x3c8], PT ;  /* 0x0000f20005007a0c */ /* 0x000fe40003f66270 */
[----:B--2---:R-:W-:-:S04]  /*e5e0*/  @!P1 LEA R2, P2, R31, R0, 0x2 ;  /* 0x000000001f029211 */ /* 0x004fc800078410ff */
[----:B------:R-:W-:Y:S02]  /*e5f0*/  @!P1 LEA.HI.X R3, R31, R4, R52, 0x2, P2 ;  /* 0x000000041f039211 */ /* 0x000fe400010f1434 */
[----:B------:R-:W-:-:S03]  /*e600*/  @!P6 LEA R10, P2, R32, R0, 0x2 ;  /* 0x00000000200ae211 */ /* 0x000fc600078410ff */
[----:B------:R2:W-:Y:S01]  /*e610*/  @!P1 ST.E.64 [R2.64], R76 ;  /* 0x0000004c02009985 */ /* 0x0005e2000c101b06 */
[----:B------:R-:W-:Y:S02]  /*e620*/  @!P5 LEA R8, P1, R91, R0, 0x2 ;  /* 0x000000005b08d211 */ /* 0x000fe400078210ff */
[----:B------:R-:W-:Y:S02]  /*e630*/  @!P6 LEA.HI.X R11, R32, R4, R54, 0x2, P2 ;  /* 0x00000004200be211 */ /* 0x000fe400010f1436 */
[----:B----4-:R-:W-:Y:S02]  /*e640*/  @!P4 LEA R6, P2, R87, R0, 0x2 ;  /* 0x000000005706c211 */ /* 0x010fe400078410ff */
        /* <DEDUP_REMOVED lines=8> */
.L_x_924:
[----:B------:R-:W-:Y:S05]  /*e6d0*/  BSYNC B0 ;  /* 0x0000000000007941 */ /* 0x000fea0003800000 */
.L_x_923:
[----:B------:R-:W-:Y:S05]  /*e6e0*/  BRA.DIV ~URZ, `(.L_x_925) ;  /* 0x00002fe27f007947 */ /* 0x000fea000b800000 */
[----:B--2---:R2:W1:Y:S04]  /*e6f0*/  SHFL.IDX PT, R4, R12, 0x1, 0x1c1f ;  /* 0x003c1f000c047f89 */ /* 0x00446800000e0000 */
[----:B----4-:R2:W4:Y:S02]  /*e700*/  SHFL.IDX PT, R0, R33, 0x1, 0x1c1f ;  /* 0x003c1f0021007f89 */ /* 0x01052400000e0000 */
.L_x_983:
        /* <DEDUP_REMOVED lines=8> */
[CC--:B----4-:R-:W-:Y:S02]  /*e790*/  @!P2 LEA R10, P6, R14.reuse, R0.reuse, 0x2 ;  /* 0x000000000e0aa211 */ /* 0x0d0fe400078c10ff */
[----:B-12---:R-:W-:Y:S02]  /*e7a0*/  @!P3 LEA R12, P0, R13, R0, 0x2 ;  /* 0x000000000d0cb211 */ /* 0x006fe400078010ff */
[----:B------:R-:W-:Y:S01]  /*e7b0*/  @!P2 LEA.HI.X R11, R14, R4, R34, 0x2, P6 ;  /* 0x000000040e0ba211 */ /* 0x000fe200030f1422 */
[----:B------:R-:W-:Y:S01]  /*e7c0*/  @!P4 IMAD.MOV.U32 R14, RZ, RZ, R0 ;  /* 0x000000ffff0ec224 */ /* 0x000fe200078e0000 */
[----:B------:R-:W-:-:S02]  /*e7d0*/  @!P1 LEA R8, P6, R15, R0, 0x2 ;  /* 0x000000000f089211 */ /* 0x000fc400078c10ff */
[-C--:B------:R-:W-:Y:S02]  /*e7e0*/  @!P3 LEA.HI.X R13, R13, R4.reuse, R35, 0x2, P0 ;  /* 0x000000040d0db211 */ /* 0x080fe400000f1423 */
[----:B------:R-:W-:Y:S01]  /*e7f0*/  @!P1 LEA.HI.X R9, R15, R4, R36, 0x2, P6 ;  /* 0x000000040f099211 */ /* 0x000fe200030f1424 */
[----:B------:R-:W-:Y:S01]  /*e800*/  @!P4 IMAD.MOV.U32 R15, RZ, RZ, R4 ;  /* 0x000000ffff0fc224 */ /* 0x000fe200078e0004 */
[----:B------:R-:W-:Y:S02]  /*e810*/  ISETP.GE.AND P0, PT, R17, c[0x0][0x3c8], PT ;  /* 0x0000f20011007a0c */ /* 0x000fe40003f06270 */
[C---:B------:R-:W-:Y:S01]  /*e820*/  @!P5 LEA R6, P6, R16.reuse, R0, 0x2 ;  /* 0x000000001006d211 */ /* 0x040fe200078c10ff */
[C---:B------:R-:W-:Y:S01]  /*e830*/  @!P4 IMAD.WIDE R14, R229.reuse, 0x4, R14 ;  /* 0x00000004e50ec825 */ /* 0x040fe200078e020e */
[----:B---3--:R-:W-:Y:S02]  /*e840*/  IADD3 R33, R229, 0xb0, RZ ;  /* 0x000000b0e5217810 */ /* 0x008fe40007ffe0ff */
[----:B------:R-:W-:-:S02]  /*e850*/  @!P5 LEA.HI.X R7, R16, R4, R37, 0x2, P6 ;  /* 0x000000041007d211 */ /* 0x000fc400030f1425 */
[----:B------:R-:W-:Y:S01]  /*e860*/  @!P4 ST.E.64 [R14.64], R160 ;  /* 0x000000a00e00c985 */ /* 0x000fe2000c101b06 */
[----:B------:R-:W-:Y:S02]  /*e870*/  ISETP.GE.AND P4, PT, R18, c[0x0][0x3c8], PT ;  /* 0x0000f20012007a0c */ /* 0x000fe40003f86270 */
[----:B------:R-:W-:Y:S01]  /*e880*/  SHF.R.S32.HI R33, RZ, 0x1f, R33 ;  /* 0x0000001fff217819 */ /* 0x000fe20000011421 */
[----:B------:R-:W-:Y:S01]  /*e890*/  @!P3 ST.E.64 [R12.64], R154 ;  /* 0x0000009a0c00b985 */ /* 0x000fe2000c101b06 */
[----:B------:R-:W-:Y:S02]  /*e8a0*/  @!P0 LEA R2, P6, R17, R0, 0x2 ;  /* 0x0000000011028211 */ /* 0x000fe400078c10ff */
[----:B------:R-:W-:Y:S01]  /*e8b0*/  ISETP.GE.AND P3, PT, R19, c[0x0][0x3c8], PT ;  /* 0x0000f20013007a0c */ /* 0x000fe20003f66270 */
[----:B------:R-:W-:Y:S01]  /*e8c0*/  @!P2 ST.E.64 [R10.64], R150 ;  /* 0x000000960a00a985 */ /* 0x000fe2000c101b06 */
[----:B------:R-:W-:Y:S02]  /*e8d0*/  ISETP.GE.AND P2, PT, R21, c[0x0][0x3c8], PT ;  /* 0x0000f20015007a0c */ /* 0x000fe40003f46270 */
[----:B------:R-:W-:Y:S01]  /*e8e0*/  @!P0 LEA.HI.X R3, R17, R4, R38, 0x2, P6 ;  /* 0x0000000411038211 */ /* 0x000fe200030f1426 */
[----:B------:R-:W-:Y:S01]  /*e8f0*/  @!P1 ST.E.64 [R8.64], R106 ;  /* 0x0000006a08009985 */ /* 0x000fe2000c101b06 */
[----:B------:R-:W-:-:S03]  /*e900*/  ISETP.GE.AND P1, PT, R20, c[0x0][0x3c8], PT ;  /* 0x0000f20014007a0c */ /* 0x000fc60003f26270 */
[----:B------:R1:W-:Y:S01]  /*e910*/  @!P5 ST.E.64 [R6.64], R92 ;  /* 0x0000005c0600d985 */ /* 0x0003e2000c101b06 */
[----:B------:R-:W-:-:S03]  /*e920*/  ISETP.GE.AND P5, PT, R22, c[0x0][0x3c8], PT ;  /* 0x0000f20016007a0c */ /* 0x000fc60003fa6270 */
[----:B------:R2:W-:Y:S01]  /*e930*/  @!P0 ST.E.64 [R2.64], R84 ;  /* 0x0000005402008985 */ /* 0x0005e2000c101b06 */
        /* <DEDUP_REMOVED lines=72> */
.L_x_905:
[----:B------:R-:W2:Y:S04]  /*edc0*/  LDL.LU R7, [R1+0x18] ;  /* 0x0000180001077983 */ /* 0x000ea80000300800 */
[----:B------:R-:W3:Y:S01]  /*edd0*/  LDL R6, [R1+0xc] ;  /* 0x00000c0001067983 */ /* 0x000ee20000100800 */
[----:B------:R-:W-:Y:S01]  /*ede0*/  ISETP.NE.U32.AND P1, PT, RZ, c[0x0][0x508], PT ;  /* 0x00014200ff007a0c */ /* 0x000fe20003f25070 */
[----:B------:R-:W-:Y:S01]  /*edf0*/  IMAD.MOV.U32 R4, RZ, RZ, 0x4 ;  /* 0x00000004ff047424 */ /* 0x000fe200078e00ff */
[----:B------:R-:W-:Y:S01]  /*ee00*/  ISETP.NE.U32.AND P2, PT, RZ, c[0x0][0x500], PT ;  /* 0x00014000ff007a0c */ /* 0x000fe20003f45070 */
[----:B------:R-:W-:Y:S01]  /*ee10*/  IMAD.MOV.U32 R0, RZ, RZ, RZ ;  /* 0x000000ffff007224 */ /* 0x000fe200078e00ff */
[----:B------:R-:W-:Y:S01]  /*ee20*/  ISETP.NE.AND.EX P1, PT, RZ, c[0x0][0x50c], PT, P1 ;  /* 0x00014300ff007a0c */ /* 0x000fe20003f25310 */
[----:B------:R-:W-:Y:S01]  /*ee30*/  IMAD.MOV.U32 R18, RZ, RZ, c[0x0][0x388] ;  /* 0x0000e200ff127624 */ /* 0x000fe200078e00ff */
[----:B------:R-:W-:Y:S01]  /*ee40*/  ISETP.NE.AND.EX P2, PT, RZ, c[0x0][0x504], PT, P2 ;  /* 0x00014100ff007a0c */ /* 0x000fe20003f45320 */
[----:B-1----:R-:W-:-:S10]  /*ee50*/  IMAD.WIDE R4, R243, R4, c[0x0][0x500] ;  /* 0x00014000f3047625 */ /* 0x002fd400078e0204 */
[C---:B------:R-:W-:Y:S02]  /*ee60*/  @P1 LEA R2, P0, R243.reuse, c[0x0][0x508], 0x2 ;  /* 0x00014200f3021a11 */ /* 0x040fe400078010ff */
[----:B------:R1:W5:Y:S02]  /*ee70*/  @P2 LDG.E R0, [R4.64] ;  /* 0x0000000604002981 */ /* 0x000364000c1e1900 */
[----:B---3--:R-:W-:-:S05]  /*ee80*/  @P1 LEA.HI.X R3, R243, c[0x0][0x50c], R6, 0x2, P0 ;  /* 0x00014300f3031a11 */ /* 0x008fca00000f1406 */
[----:B------:R1:W5:Y:S01]  /*ee90*/  @P1 LDG.E R18, [R2.64] ;  /* 0x0000000602121981 */ /* 0x000362000c1e1900 */
[----:B--2---:R-:W-:-:S04]  /*eea0*/  ISETP.NE.AND P0, PT, R7, RZ, PT ;  /* 0x000000ff0700720c */ /* 0x004fc80003f05270 */
[----:B------:R-:W-:Y:S01]  /*eeb0*/  SEL R17, R7, c[0x0][0x3d4], P0 ;  /* 0x0000f50007117a07 */ /* 0x000fe20000000000 */
[----:B------:R-:W-:Y:S05]  /*eec0*/  @P1 BRA `(.L_x_926) ;  /* 0x0000004000001947 */ /* 0x000fea0003800000 */
[----:B------:R-:W-:Y:S05]  /*eed0*/  @!P2 BRA `(.L_x_926) ;  /* 0x000000300000a947 */ /* 0x000fea0003800000 */
[----:B-1----:R1:W2:Y:S04]  /*eee0*/  LDG.E R2, [R4.64] ;  /* 0x0000000604027981 */ /* 0x0022a8000c1e1900 */
[----:B-1----:R-:W2:Y:S02]  /*eef0*/  LDG.E R4, [R4.64+0x4] ;  /* 0x0000040604047981 */ /* 0x002ea4000c1e1900 */
[----:B--2--5:R-:W-:Y:S02]  /*ef00*/  IADD3 R18, -R2, R4, RZ ;  /* 0x0000000402127210 */ /* 0x024fe40007ffe1ff */
.L_x_926:
        /* <DEDUP_REMOVED lines=8> */
[----:B------:R-:W-:-:S04]  /*ef90*/  IADD3 R9, R233, R3, RZ ;  /* 0x00000003e9097210 */ /* 0x000fc80007ffe0ff */
[----:B------:R-:W-:-:S13]  /*efa0*/  ISETP.GE.AND P0, PT, R9, R2, PT ;  /* 0x000000020900720c */ /* 0x000fda0003f06270 */
[----:B------:R-:W-:Y:S05]  /*efb0*/  @P0 BRA `(.L_x_928) ;  /* 0x000002d000000947 */ /* 0x000fea0003800000 */
[----:B------:R-:W2:Y:S04]  /*efc0*/  LDL R4, [R1] ;  /* 0x0000000001047983 */ /* 0x000ea80000100800 */
[----:B------:R-:W3:Y:S01]  /*efd0*/  LDL.LU R21, [R1+0x1c] ;  /* 0x00001c0001157983 */ /* 0x000ee20000300800 */
[----:B------:R-:W-:Y:S01]  /*efe0*/  IMAD.MOV.U32 R2, RZ, RZ, 0x368 ;  /* 0x00000368ff027424 */ /* 0x000fe200078e00ff */
[----:B------:R-:W-:-:S04]  /*eff0*/  ISETP.GT.AND P2, PT, R17, 0x1, PT ;  /* 0x000000011100780c */ /* 0x000fc80003f44270 */
[----:B------:R-:W-:-:S04]  /*f000*/  SEL R2, R2, 0x328, P2 ;  /* 0x0000032802027807 */ /* 0x000fc80001000000 */
[----:B------:R1:W4:Y:S08]  /*f010*/  LDC.64 R10, c[0x0][R2+0x170] ;  /* 0x00005c00020a7b82 */ /* 0x0003300000000a00 */
[----:B------:R1:W2:Y:S08]  /*f020*/  LDC.64 R6, c[0x0][R2+0x168] ;  /* 0x00005a0002067b82 */ /* 0x0002b00000000a00 */
[----:B------:R1:W5:Y:S08]  /*f030*/  LDC.64 R14, c[0x0][R2+0x178] ;  /* 0x00005e00020e7b82 */ /* 0x0003700000000a00 */
[----:B------:R1:W2:Y:S02]  /*f040*/  LDC.64 R12, c[0x0][R2+0x160] ;  /* 0x00005800020c7b82 */ /* 0x0002a40000000a00 */
[----:B-1----:R-:W-:-:S02]  /*f050*/  IMAD.MOV.U32 R2, RZ, RZ, c[0x0][0x4e8] ;  /* 0x00013a00ff027624 */ /* 0x002fc400078e00ff */
[----:B----4-:R-:W-:-:S03]  /*f060*/  IMAD R3, R11, R8, RZ ;  /* 0x000000080b037224 */ /* 0x010fc600078e02ff */
[----:B------:R-:W-:Y:S02]  /*f070*/  ISETP.NE.AND P0, PT, R2, 0x1, PT ;  /* 0x000000010200780c */ /* 0x000fe40003f05270 */
[----:B------:R-:W-:-:S11]  /*f080*/  MOV R2, R9 ;  /* 0x0000000900027202 */ /* 0x000fd60000000f00 */
[----:B------:R-:W-:-:S05]  /*f090*/  @P0 IMAD.HI.U32 R19, R9, c[0x0][0x4ec], RZ ;  /* 0x00013b0009130a27 */ /* 0x000fca00078e00ff */
[----:B------:R-:W-:Y:S01]  /*f0a0*/  @P0 SHF.R.U32.HI R2, RZ, c[0x0][0x4f0], R19 ;  /* 0x00013c00ff020a19 */ /* 0x000fe20000011613 */
[-C--:B--2---:R-:W-:Y:S02]  /*f0b0*/  IMAD R11, R7, R4.reuse, RZ ;  /* 0x00000004070b7224 */ /* 0x084fe400078e02ff */
[----:B------:R-:W-:-:S04]  /*f0c0*/  IMAD.WIDE.U32 R6, R6, R4, RZ ;  /* 0x0000000406067225 */ /* 0x000fc800078e00ff */
[----:B------:R-:W-:-:S04]  /*f0d0*/  IMAD.WIDE.U32 R4, R10, R8, RZ ;  /* 0x000000080a047225 */ /* 0x000fc800078e00ff */
[----:B------:R-:W-:Y:S01]  /*f0e0*/  IMAD R10, R10, R20, R3 ;  /* 0x000000140a0a7224 */ /* 0x000fe200078e0203 */
[----:B---3--:R-:W-:Y:S01]  /*f0f0*/  SEL R3, R21, RZ, P2 ;  /* 0x000000ff15037207 */ /* 0x008fe20001000000 */
[----:B------:R-:W-:Y:S01]  /*f100*/  IMAD.IADD R11, R7, 0x1, R11 ;  /* 0x00000001070b7824 */ /* 0x000fe200078e020b */
[----:B------:R-:W-:Y:S01]  /*f110*/  IADD3 R19, P1, P0, R4, R6, R0 ;  /* 0x0000000604137210 */ /* 0x000fe2000783e000 */
[----:B------:R-:W-:Y:S01]  /*f120*/  IMAD.MOV R6, RZ, RZ, -R2 ;  /* 0x000000ffff067224 */ /* 0x000fe200078e0a02 */
[----:B------:R-:W-:Y:S01]  /*f130*/  IADD3 R7, R5, R10, RZ ;  /* 0x0000000a05077210 */ /* 0x000fe20007ffe0ff */
        /* <DEDUP_REMOVED lines=21> */
.L_x_928:
[----:B------:R-:W-:Y:S05]  /*f290*/  BSYNC B0 ;  /* 0x0000000000007941 */ /* 0x000fea0003800000 */
.L_x_927:
[----:B------:R-:W-:-:S13]  /*f2a0*/  ISETP.GT.AND P0, PT, R17, 0x1, PT ;  /* 0x000000011100780c */ /* 0x000fda0003f04270 */
[----:B------:R-:W-:Y:S05]  /*f2b0*/  @P0 BRA `(.L_x_920) ;  /* 0x000007e000000947 */ /* 0x000fea0003800000 */
[----:B-1----:R-:W2:Y:S04]  /*f2c0*/  LDL.LU R2, [R1] ;  /* 0x0000000001027983 */ /* 0x002ea80000300800 */
[----:B------:R-:W3:Y:S01]  /*f2d0*/  LDL R5, [R1+0x40] ;  /* 0x0000400001057983 */ /* 0x000ee20000100800 */
[----:B------:R-:W-:-:S03]  /*f2e0*/  IMAD R4, R16, c[0x0][0x3a0], RZ ;  /* 0x0000e80010047a24 */ /* 0x000fc600078e02ff */
[----:B------:R-:W1:Y:S02]  /*f2f0*/  S2R R10, SR_TID.X ;  /* 0x00000000000a7919 */ /* 0x000e640000002100 */
[----:B-1----:R-:W-:-:S04]  /*f300*/  SHF.R.S32.HI R9, RZ, 0x1f, R10 ;  /* 0x0000001fff097819 */ /* 0x002fc8000001140a */
[----:B------:R-:W-:-:S04]  /*f310*/  LEA.HI R9, R9, R10, RZ, 0x3 ;  /* 0x0000000a09097211 */ /* 0x000fc800078f18ff */
[----:B------:R-:W-:-:S04]  /*f320*/  SHF.R.S32.HI R9, RZ, 0x3, R9 ;  /* 0x00000003ff097819 */ /* 0x000fc80000011409 */
[----:B------:R-:W-:Y:S02]  /*f330*/  IADD3 R11, R9, R233, RZ ;  /* 0x000000e9090b7210 */ /* 0x000fe40007ffe0ff */
[----:B--2---:R-:W-:Y:S02]  /*f340*/  MOV R7, R2 ;  /* 0x0000000200077202 */ /* 0x004fe40000000f00 */
[----:B------:R-:W-:-:S04]  /*f350*/  MOV R2, c[0x0][0x4e8] ;  /* 0x00013a0000027a02 */ /* 0x000fc80000000f00 */
[----:B------:R-:W-:Y:S01]  /*f360*/  ISETP.NE.AND P0, PT, R2, 0x1, PT ;  /* 0x000000010200780c */ /* 0x000fe20003f05270 */
[----:B------:R-:W-:-:S04]  /*f370*/  IMAD.WIDE.U32 R2, R0, c[0x0][0x3a0], RZ ;  /* 0x0000e80000027a25 */ /* 0x000fc800078e00ff */
[----:B------:R-:W-:Y:S01]  /*f380*/  IMAD R0, R0, c[0x0][0x3a4], R4 ;  /* 0x0000e90000007a24 */ /* 0x000fe200078e0204 */
[----:B---3--:R-:W-:Y:S01]  /*f390*/  IADD3 R4, R5, R233, RZ ;  /* 0x000000e905047210 */ /* 0x008fe20007ffe0ff */
[----:B------:R-:W-:-:S03]  /*f3a0*/  IMAD R5, R20, c[0x0][0x3f0], RZ ;  /* 0x0000fc0014057a24 */ /* 0x000fc600078e02ff */
[----:B------:R-:W-:Y:S02]  /*f3b0*/  IADD3 R3, R3, R0, RZ ;  /* 0x0000000003037210 */ /* 0x000fe40007ffe0ff */
[----:B------:R-:W-:Y:S01]  /*f3c0*/  MOV R0, R4 ;  /* 0x0000000400007202 */ /* 0x000fe20000000f00 */
[----:B------:R-:W-:-:S04]  /*f3d0*/  @P0 IMAD.HI.U32 R6, R4, c[0x0][0x4ec], RZ ;  /* 0x00013b0004060a27 */ /* 0x000fc800078e00ff */
[----:B------:R-:W-:Y:S01]  /*f3e0*/  IMAD.WIDE.U32 R2, R7, c[0x0][0x3e8], R2 ;  /* 0x0000fa0007027a25 */ /* 0x000fe200078e0002 */
[----:B------:R-:W-:-:S03]  /*f3f0*/  @P0 SHF.R.U32.HI R0, RZ, c[0x0][0x4f0], R6 ;  /* 0x00013c00ff000a19 */ /* 0x000fc60000011606 */
[----:B------:R-:W-:Y:S01]  /*f400*/  IMAD R3, R7, c[0x0][0x3ec], R3 ;  /* 0x0000fb0007037a24 */ /* 0x000fe200078e0203 */
[----:B------:R-:W-:Y:S01]  /*f410*/  SHF.R.S32.HI R6, RZ, 0x1f, R0 ;  /* 0x0000001fff067819 */ /* 0x000fe20000011400 */
[----:B------:R-:W-:Y:S01]  /*f420*/  IMAD R7, R8, c[0x0][0x3f4], R5 ;  /* 0x0000fd0008077a24 */ /* 0x000fe200078e0205 */
[----:B------:R-:W-:Y:S01]  /*f430*/  IADD3 R5, -R0, RZ, RZ ;  /* 0x000000ff00057210 */ /* 0x000fe20007ffe1ff */
[----:B------:R-:W-:-:S04]  /*f440*/  IMAD.WIDE.U32 R2, R8, c[0x0][0x3f0], R2 ;  /* 0x0000fc0008027a25 */ /* 0x000fc800078e0002 */
[----:B------:R-:W-:Y:S01]  /*f450*/  IMAD R6, R6, c[0x0][0x3e0], RZ ;  /* 0x0000f80006067a24 */ /* 0x000fe200078e02ff */
[----:B------:R-:W-:Y:S01]  /*f460*/  IADD3 R3, R3, R7, RZ ;  /* 0x0000000703037210 */ /* 0x000fe20007ffe0ff */
        /* <DEDUP_REMOVED lines=13> */
.L_x_984:
[----:B------:R-:W-:Y:S05]  /*f540*/  BRA.DIV ~URZ, `(.L_x_930) ;  /* 0x000022b27f007947 */ /* 0x000fea000b800000 */
[----:B------:R3:W4:Y:S02]  /*f550*/  SHFL.IDX PT, R0, R12, RZ, 0x181f ;  /* 0x00181fff0c007589 */ /* 0x00072400000e0000 */
.L_x_985:
[----:B------:R-:W-:Y:S01]  /*f560*/  IMAD R10, R18, c[0x0][0x4e8], RZ ;  /* 0x00013a00120a7a24 */ /* 0x000fe200078e02ff */
[----:B------:R-:W-:Y:S04]  /*f570*/  BSSY B0, `(.L_x_931) ;  /* 0x0000011000007945 */ /* 0x000fe80003800000 */
[----:B------:R-:W-:-:S13]  /*f580*/  ISETP.GE.AND P0, PT, R11, R10, PT ;  /* 0x0000000a0b00720c */ /* 0x000fda0003f06270 */
        /* <DEDUP_REMOVED lines=15> */
.L_x_932:
[----:B------:R-:W-:Y:S05]  /*f680*/  BSYNC B0 ;  /* 0x0000000000007941 */ /* 0x000fea0003800000 */
.L_x_931:
[----:B------:R-:W-:Y:S05]  /*f690*/  BRA.DIV ~URZ, `(.L_x_933) ;  /* 0x000021c27f007947 */ /* 0x000fea000b800000 */
[----:B--2---:R2:W1:Y:S04]  /*f6a0*/  SHFL.IDX PT, R8, R9, 0x1, 0x181f ;  /* 0x00381f0009087f89 */ /* 0x00446800000e0000 */
[----:B----4-:R2:W4:Y:S02]  /*f6b0*/  SHFL.IDX PT, R0, R12, 0x1, 0x181f ;  /* 0x00381f000c007f89 */ /* 0x01052400000e0000 */
.L_x_986:
        /* <DEDUP_REMOVED lines=18> */
.L_x_935:
[----:B------:R-:W-:Y:S05]  /*f7e0*/  BSYNC B0 ;  /* 0x0000000000007941 */ /* 0x000fea0003800000 */
.L_x_934:
[----:B------:R-:W-:Y:S05]  /*f7f0*/  BRA.DIV ~URZ, `(.L_x_936) ;  /* 0x000021227f007947 */ /* 0x000fea000b800000 */
[----:B-1----:R1:W2:Y:S02]  /*f800*/  SHFL.IDX PT, R8, R9, 0x2, 0x181f ;  /* 0x00581f0009087f89 */ /* 0x0022a400000e0000 */
.L_x_987:
[----:B------:R-:W-:Y:S05]  /*f810*/  BRA.DIV ~URZ, `(.L_x_937) ;  /* 0x000021727f007947 */ /* 0x000fea000b800000 */
[----:B----4-:R4:W1:Y:S02]  /*f820*/  SHFL.IDX PT, R0, R12, 0x2, 0x181f ;  /* 0x00581f000c007f89 */ /* 0x01086400000e0000 */
.L_x_988:
        /* <DEDUP_REMOVED lines=18> */
.L_x_939:
[----:B------:R-:W-:Y:S05]  /*f950*/  BSYNC B0 ;  /* 0x0000000000007941 */ /* 0x000fea0003800000 */
.L_x_938:
[----:B------:R-:W-:Y:S05]  /*f960*/  BRA.DIV ~URZ, `(.L_x_940) ;  /* 0x000020827f007947 */ /* 0x000fea000b800000 */
[----:B--2---:R2:W3:Y:S04]  /*f970*/  SHFL.IDX PT, R8, R9, 0x3, 0x181f ;  /* 0x00781f0009087f89 */ /* 0x0044e800000e0000 */
[----:B-1----:R2:W1:Y:S02]  /*f980*/  SHFL.IDX PT, R0, R12, 0x3, 0x181f ;  /* 0x00781f000c007f89 */ /* 0x00246400000e0000 */
.L_x_989:
[----:B------:R-:W-:-:S04]  /*f990*/  IADD3 R11, R11, 0x60, RZ ;  /* 0x000000600b0b7810 */ /* 0x000fc80007ffe0ff */
[----:B------:R-:W-:-:S13]  /*f9a0*/  ISETP.GE.AND P0, PT, R11, R10, PT ;  /* 0x0000000a0b00720c */ /* 0x000fda0003f06270 */
[----:B------:R-:W-:Y:S05]  /*f9b0*/  @P0 BRA `(.L_x_920) ;  /* 0x000000e000000947 */ /* 0x000fea0003800000 */
[----:B--234-:R-:W2:Y:S04]  /*f9c0*/  LDL R12, [R1+0x14] ;  /* 0x00001400010c7983 */ /* 0x01cea80000100800 */
[----:B------:R-:W3:Y:S01]  /*f9d0*/  LDL R9, [R1+0x10] ;  /* 0x0000100001097983 */ /* 0x000ee20000100800 */
        /* <DEDUP_REMOVED lines=12> */
.L_x_920:
[----:B------:R-:W-:Y:S05]  /*faa0*/  BSYNC B1 ;  /* 0x0000000000017941 */ /* 0x000fea0003800000 */
.L_x_904:
        /* <DEDUP_REMOVED lines=8> */
[----:B--2---:R-:W-:Y:S01]  /*fb30*/  IMAD.MOV.U32 R7, RZ, RZ, RZ ;  /* 0x000000ffff077224 */ /* 0x004fe200078e00ff */
[----:B----4-:R-:W-:-:S04]  /*fb40*/  LOP3.LUT R14, R0, 0x1f, RZ, 0xc0, !PT ;  /* 0x0000001f000e7812 */ /* 0x010fc800078ec0ff */
[----:B------:R-:W-:Y:S01]  /*fb50*/  ISETP.NE.AND P5, PT, R14, 0x1f, PT ;  /* 0x0000001f0e00780c */ /* 0x000fe20003fa5270 */
[----:B------:R-:W-:Y:S10]  /*fb60*/  BRA.DIV ~URZ, `(.L_x_942) ;  /* 0x00001f427f007947 */ /* 0x000ff4000b800000 */
[----:B------:R2:W4:Y:S02]  /*fb70*/  SHFL.IDX PT, R9, R86, RZ, 0x1f ;  /* 0x00001fff56097589 */ /* 0x00052400000e0000 */
.L_x_990:
[----:B------:R-:W-:Y:S05]  /*fb80*/  BRA.DIV ~URZ, `(.L_x_943) ;  /* 0x00001f927f007947 */ /* 0x000fea000b800000 */
[----:B---3--:R3:W2:Y:S02]  /*fb90*/  SHFL.IDX PT, R8, R86, 0x1, 0x1f ;  /* 0x00201f0056087f89 */ /* 0x0086a400000e0000 */
.L_x_991:
        /* <DEDUP_REMOVED lines=18> */
.L_x_992:
        /* <DEDUP_REMOVED lines=16> */
.L_x_993:
[----:B---3--:R-:W-:Y:S01]  /*fdc0*/  IMAD R0, R0, c[0x0][0x538], RZ ;  /* 0x00014e0000007a24 */ /* 0x008fe200078e02ff */
[----:B------:R-:W-:Y:S04]  /*fdd0*/  BSSY B1, `(.L_x_946) ;  /* 0x00000c5000017945 */ /* 0x000fe80003800000 */
[----:B--2---:R-:W-:-:S04]  /*fde0*/  IADD3 R8, R0, R8, RZ ;  /* 0x0000000800087210 */ /* 0x004fc80007ffe0ff */
[----:B----4-:R-:W-:-:S13]  /*fdf0*/  ISETP.GT.AND P6, PT, R8, R9, PT ;  /* 0x000000090800720c */ /* 0x010fda0003fc4270 */
[----:B------:R-:W-:Y:S05]  /*fe00*/  @P6 BRA `(.L_x_947) ;  /* 0x0000024000006947 */ /* 0x000fea0003800000 */
.L_x_951:
        /* <DEDUP_REMOVED lines=16> */
.L_x_994:
        /* <DEDUP_REMOVED lines=16> */
.L_x_995:
[----:B--2---:R-:W-:-:S05]  /*10010*/  IMAD R0, R0, c[0x0][0x538], RZ ;  /* 0x00014e0000007a24 */ /* 0x004fca00078e02ff */
[----:B------:R-:W-:-:S04]  /*10020*/  IADD3 R8, R0, R8, RZ ;  /* 0x0000000800087210 */ /* 0x000fc80007ffe0ff */
[----:B------:R-:W-:-:S13]  /*10030*/  ISETP.GT.AND P6, PT, R8, R9, PT ;  /* 0x000000090800720c */ /* 0x000fda0003fc4270 */
[----:B-1----:R-:W-:Y:S05]  /*10040*/  @!P6 BRA `(.L_x_951) ;  /* 0xfffffdc00000e947 */ /* 0x002fea000383ffff */
.L_x_947:
[----:B------:R-:W-:-:S05]  /*10050*/  IADD3 R11, -R0, R8, RZ ;  /* 0x00000008000b7210 */ /* 0x000fca0007ffe1ff */
[----:B------:R-:W-:-:S05]  /*10060*/  IMAD R0, R4, c[0x0][0x538], R11 ;  /* 0x00014e0004007a24 */ /* 0x000fca00078e020b */
[----:B------:R-:W-:Y:S01]  /*10070*/  ISETP.GT.AND P0, PT, R0, R9, PT ;  /* 0x000000090000720c */ /* 0x000fe20003f04270 */
[----:B------:R-:W-:-:S12]  /*10080*/  BRA.DIV ~URZ, `(.L_x_952) ;  /* 0x00001ed27f007947 */ /* 0x000fd8000b800000 */
[----:B------:R-:W-:-:S04]  /*10090*/  VOTE.ANY R12, PT, !P0 ;  /* 0x00000000000c7806 */ /* 0x000fc800040e0100 */
.L_x_996:
[----:B------:R-:W2:Y:S02]  /*100a0*/  POPC R8, R12 ;  /* 0x0000000c00087309 */ /* 0x000ea40000000000 */
[----:B--2---:R-:W-:Y:S01]  /*100b0*/  IADD3 R235, R8, R235, RZ ;  /* 0x000000eb08eb7210 */ /* 0x004fe20007ffe0ff */
[----:B------:R-:W-:Y:S05]  /*100c0*/  BRA.DIV ~URZ, `(.L_x_953) ;  /* 0x00001ee27f007947 */ /* 0x000fea000b800000 */
[----:B------:R2:W3:Y:S04]  /*100d0*/  SHFL.IDX PT, R10, R6, R8, 0x1f ;  /* 0x00001f08060a7589 */ /* 0x0004e800000e0000 */
[----:B------:R2:W4:Y:S02]  /*100e0*/  SHFL.IDX PT, R7, R7, R8, 0x1f ;  /* 0x00001f0807077589 */ /* 0x00052400000e0000 */
.L_x_997:
[----:B------:R-:W-:Y:S01]  /*100f0*/  ISETP.NE.AND P0, PT, R12, RZ, PT ;  /* 0x000000ff0c00720c */ /* 0x000fe20003f05270 */
[----:B------:R-:W-:-:S12]  /*10100*/  BSSY B0, `(.L_x_954) ;  /* 0x0000005000007945 */ /* 0x000fd80003800000 */
[----:B------:R-:W-:Y:S05]  /*10110*/  @!P0 BRA `(.L_x_955) ;  /* 0x0000003000008947 */ /* 0x000fea0003800000 */
[----:B------:R-:W-:Y:S01]  /*10120*/  IADD3 R3, R8, -0x1, RZ ;  /* 0xffffffff08037810 */ /* 0x000fe20007ffe0ff */
[----:B------:R-:W-:Y:S05]  /*10130*/  BRA.DIV ~URZ, `(.L_x_956) ;  /* 0x00001f427f007947 */ /* 0x000fea000b800000 */
[----:B------:R1:W2:Y:S02]  /*10140*/  SHFL.IDX PT, R13, R4, R3, 0x1f ;  /* 0x00001f03040d7589 */ /* 0x0002a400000e0000 */
.L_x_955:
[----:B------:R-:W-:Y:S05]  /*10150*/  BSYNC B0 ;  /* 0x0000000000007941 */ /* 0x000fea0003800000 */
.L_x_954:
        /* <DEDUP_REMOVED lines=66> */
.L_x_958:
        /* <DEDUP_REMOVED lines=66> */
.L_x_959:
[----:B------:R-:W-:Y:S05]  /*109a0*/  BSYNC B0 ;  /* 0x0000000000007941 */ /* 0x000fea0003800000 */
.L_x_957:
[----:B------:R-:W-:-:S04]  /*109b0*/  LOP3.LUT R2, RZ, R2, RZ, 0x33, !PT ;  /* 0x00000002ff027212 */ /* 0x000fc800078e33ff */
[----:B------:R-:W-:Y:S01]  /*109c0*/  IADD3 R233, R2, R10, RZ ;  /* 0x0000000a02e97210 */ /* 0x000fe20007ffe0ff */
[----:B------:R-:W-:Y:S05]  /*109d0*/  BRA `(.L_x_960) ;  /* 0x0000004000007947 */ /* 0x000fea0003800000 */
.L_x_948:
[----:B------:R-:W-:Y:S01]  /*109e0*/  IMAD.MOV.U32 R232, RZ, RZ, R9 ;  /* 0x000000ffffe87224 */ /* 0x000fe200078e0009 */
[----:B------:R-:W-:Y:S01]  /*109f0*/  MOV R234, RZ ;  /* 0x000000ff00ea7202 */ /* 0x000fe20000000f00 */
[----:B------:R-:W-:Y:S01]  /*10a00*/  IMAD.MOV.U32 R233, RZ, RZ, RZ ;  /* 0x000000ffffe97224 */ /* 0x000fe200078e00ff */
[----:B------:R-:W-:Y:S02]  /*10a10*/  MOV R235, c[0x0][0x53c] ;  /* 0x00014f0000eb7a02 */ /* 0x000fe40000000f00 */
.L_x_960:
[----:B------:R-:W-:Y:S05]  /*10a20*/  BSYNC B1 ;  /* 0x0000000000017941 */ /* 0x000fea0003800000 */
.L_x_946:
[----:B------:R-:W-:Y:S01]  /*10a30*/  WARPSYNC 0xffffffff ;  /* 0xffffffff00007948 */ /* 0x000fe20003800000 */
[----:B------:R-:W-:Y:S01]  /*10a40*/  BAR.SYNC.DEFER_BLOCKING 0x4, 0x100 ;  /* 0x0104000000007b1d */ /* 0x000fe20000010000 */
[----:B------:R-:W-:-:S13]  /*10a50*/  ISETP.NE.AND P0, PT, R14, RZ, PT ;  /* 0x000000ff0e00720c */ /* 0x000fda0003f05270 */
[----:B------:R2:W-:Y:S04]  /*10a60*/  @!P0 STS.128 [0x18100], R232 ;  /* 0x018100e8ff008388 */ /* 0x0005e80000000c00 */
[----:B------:R-:W-:Y:S06]  /*10a70*/  BAR.ARV 0x5, 0x100 ;  /* 0x0144000000007b1d */ /* 0x000fec0000002000 */
.L_x_941:
[----:B-1----:R-:W-:-:S13]  /*10a80*/  ISETP.GE.AND P0, PT, R235, c[0x0][0x53c], PT ;  /* 0x00014f00eb007a0c */ /* 0x002fda0003f06270 */
[----:B--23--:R-:W-:Y:S01]  /*10a90*/  @P0 CALL.REL.NOINC `(.L_x_961) ;  /* 0x0000001000000944 */ /* 0x00cfe20003c00000 */
[----:B------:R-:W-:Y:S05]  /*10aa0*/  BRA `(.L_x_962) ;  /* 0xffff0e7000007947 */ /* 0x000fea000383ffff */
.L_x_961:
[----:B------:R-:W-:Y:S05]  /*10ab0*/  EXIT ;  /* 0x000000000000794d */ /* 0x000fea0003800000 */
.L_x_864:
[----:B------:R-:W-:Y:S01]  /*10ac0*/  IMAD.MOV.U32 R0, RZ, RZ, R5 ;  /* 0x000000ffff007224 */ /* 0x000fe200078e0005 */
[----:B------:R-:W-:Y:S02]  /*10ad0*/  MOV R2, 0x1 ;  /* 0x0000000100027802 */ /* 0x000fe40000000f00 */
[----:B------:R-:W-:Y:S02]  /*10ae0*/  MOV R3, 0x10b00 ;  /* 0x00010b0000037802 */ /* 0x000fe40000000f00 */
[----:B--2---:R-:W-:Y:S05]  /*10af0*/  CALL.REL.NOINC `($__internal_20_$__cuda_sm70_shflsync_up_p) ;  /* 0x0000168000007944 */ /* 0x004fea0003c00000 */
[----:B------:R-:W-:Y:S01]  /*10b00*/  MOV R0, R4 ;  /* 0x0000000400007202 */ /* 0x000fe20000000f00 */
[----:B------:R-:W-:Y:S05]  /*10b10*/  BRA `(.L_x_963) ;  /* 0xfffef92000007947 */ /* 0x000fea000383ffff */
.L_x_865:
[----:B------:R-:W-:Y:S01]  /*10b20*/  IMAD.MOV.U32 R0, RZ, RZ, R5 ;  /* 0x000000ffff007224 */ /* 0x000fe200078e0005 */
[----:B------:R-:W-:Y:S02]  /*10b30*/  MOV R2, 0x2 ;  /* 0x0000000200027802 */ /* 0x000fe40000000f00 */
[----:B------:R-:W-:Y:S02]  /*10b40*/  MOV R3, 0x10b60 ;  /* 0x00010b6000037802 */ /* 0x000fe40000000f00 */
[----:B--2---:R-:W-:Y:S05]  /*10b50*/  CALL.REL.NOINC `($__internal_20_$__cuda_sm70_shflsync_up_p) ;  /* 0x0000162000007944 */ /* 0x004fea0003c00000 */
[----:B------:R-:W-:Y:S01]  /*10b60*/  SEL R0, R4, RZ, P4 ;  /* 0x000000ff04007207 */ /* 0x000fe20002000000 */
[----:B------:R-:W-:Y:S01]  /*10b70*/  IMAD.MOV.U32 R2, RZ, RZ, 0x4 ;  /* 0x00000004ff027424 */ /* 0x000fe200078e00ff */
[----:B------:R-:W-:-:S03]  /*10b80*/  MOV R3, 0x10bb0 ;  /* 0x00010bb000037802 */ /* 0x000fc60000000f00 */
[----:B------:R-:W-:Y:S02]  /*10b90*/  IMAD.IADD R0, R5, 0x1, R0 ;  /* 0x0000000105007824 */ /* 0x000fe400078e0200 */
[----:B------:R-:W-:Y:S05]  /*10ba0*/  CALL.REL.NOINC `($__internal_20_$__cuda_sm70_shflsync_up_p) ;  /* 0x000015d000007944 */ /* 0x000fea0003c00000 */
        /* <DEDUP_REMOVED lines=13> */
[----:B------:R-:W-:Y:S01]  /*10c80*/  IMAD.IADD R4, R0, 0x1, R4 ;  /* 0x0000000100047824 */ /* 0x000fe200078e0204 */
[----:B------:R-:W-:-:S03]  /*10c90*/  MOV R0, 0x1f ;  /* 0x0000001f00007802 */ /* 0x000fc60000000f00 */
[----:B------:R-:W-:Y:S02]  /*10ca0*/  IMAD.MOV.U32 R5, RZ, RZ, R4 ;  /* 0x000000ffff057224 */ /* 0x000fe400078e0004 */
[----:B------:R-:W-:Y:S05]  /*10cb0*/  CALL.REL.NOINC `($__internal_19_$__cuda_sm70_shflsync_idx_p) ;  /* 0x0000147000007944 */ /* 0x000fea0003c00000 */
[----:B------:R-:W-:Y:S05]  /*10cc0*/  BRA `(.L_x_964) ;  /* 0xfffef87000007947 */ /* 0x000fea000383ffff */
.L_x_867:
[----:B------:R-:W-:Y:S02]  /*10cd0*/  SEL R0, RZ, 0x1, P0 ;  /* 0x00000001ff007807 */ /* 0x000fe40000000000 */
[----:B------:R-:W-:Y:S02]  /*10ce0*/  MOV R2, 0x10d00 ;  /* 0x00010d0000027802 */ /* 0x000fe40000000f00 */
[----:B------:R-:W-:Y:S05]  /*10cf0*/  CALL.REL.NOINC `($__internal_21_$__cuda_sm70_votesync_ballot) ;  /* 0x000014f000007944 */ /* 0x000fea0003c00000 */
[----:B------:R-:W-:Y:S01]  /*10d00*/  MOV R10, R0 ;  /* 0x00000000000a7202 */ /* 0x000fe20000000f00 */
[----:B------:R-:W-:Y:S05]  /*10d10*/  BRA `(.L_x_965) ;  /* 0xfffef8b000007947 */ /* 0x000fea000383ffff */
.L_x_868:
[----:B------:R-:W-:Y:S01]  /*10d20*/  IMAD.MOV.U32 R5, RZ, RZ, R9 ;  /* 0x000000ffff057224 */ /* 0x000fe200078e0009 */
[----:B------:R-:W-:Y:S01]  /*10d30*/  MOV R3, R7 ;  /* 0x0000000700037202 */ /* 0x000fe20000000f00 */
[----:B------:R-:W-:Y:S01]  /*10d40*/  IMAD.MOV.U32 R0, RZ, RZ, 0x1f ;  /* 0x0000001fff007424 */ /* 0x000fe200078e00ff */
[----:B------:R-:W-:Y:S02]  /*10d50*/  MOV R2, 0x10d70 ;  /* 0x00010d7000027802 */ /* 0x000fe40000000f00 */
[----:B------:R-:W-:Y:S05]  /*10d60*/  CALL.REL.NOINC `($__internal_19_$__cuda_sm70_shflsync_idx_p) ;  /* 0x000013c000007944 */ /* 0x000fea0003c00000 */
[----:B------:R-:W-:Y:S01]  /*10d70*/  IMAD.MOV.U32 R233, RZ, RZ, R0 ;  /* 0x000000ffffe97224 */ /* 0x000fe200078e0000 */
[----:B------:R-:W-:Y:S01]  /*10d80*/  MOV R5, R8 ;  /* 0x0000000800057202 */ /* 0x000fe20000000f00 */
[----:B------:R-:W-:Y:S01]  /*10d90*/  IMAD.MOV.U32 R6, RZ, RZ, RZ ;  /* 0x000000ffff067224 */ /* 0x000fe200078e00ff */
[----:B------:R-:W-:Y:S01]  /*10da0*/  MOV R3, R7 ;  /* 0x0000000700037202 */ /* 0x000fe20000000f00 */
[----:B------:R-:W-:Y:S01]  /*10db0*/  IMAD.MOV.U32 R0, RZ, RZ, 0x1f ;  /* 0x0000001fff007424 */ /* 0x000fe200078e00ff */
[----:B------:R-:W-:-:S02]  /*10dc0*/  MOV R2, 0x10de0 ;  /* 0x00010de000027802 */ /* 0x000fc40000000f00 */
[----:B------:R-:W-:Y:S05]  /*10dd0*/  CALL.REL.NOINC `($__internal_19_$__cuda_sm70_shflsync_idx_p) ;  /* 0x0000135000007944 */ /* 0x000fea0003c00000 */
[----:B------:R-:W-:Y:S01]  /*10de0*/  MOV R9, R0 ;  /* 0x0000000000097202 */ /* 0x000fe20000000f00 */
[----:B------:R-:W-:Y:S05]  /*10df0*/  BRA `(.L_x_966) ;  /* 0xfffef83000007947 */ /* 0x000fea000383ffff */
.L_x_871:
[----:B------:R-:W-:Y:S01]  /*10e00*/  IMAD.MOV.U32 R5, RZ, RZ, R4 ;  /* 0x000000ffff057224 */ /* 0x000fe200078e0004 */
[----:B------:R-:W-:-:S02]  /*10e10*/  MOV R0, 0x1f ;  /* 0x0000001f00007802 */ /* 0x000fc40000000f00 */
[----:B------:R-:W-:Y:S02]  /*10e20*/  MOV R2, 0x10e40 ;  /* 0x00010e4000027802 */ /* 0x000fe40000000f00 */
[----:B-123--:R-:W-:Y:S05]  /*10e30*/  CALL.REL.NOINC `($__internal_19_$__cuda_sm70_shflsync_idx_p) ;  /* 0x000012f000007944 */ /* 0x00efea0003c00000 */
[----:B------:R-:W-:Y:S01]  /*10e40*/  MOV R6, R0 ;  /* 0x0000000000067202 */ /* 0x000fe20000000f00 */
[----:B------:R-:W-:Y:S05]  /*10e50*/  BRA `(.L_x_870) ;  /* 0xfffef83000007947 */ /* 0x000fea000383ffff */
.L_x_882:
[----:B------:R-:W-:Y:S01]  /*10e60*/  IMAD.MOV.U32 R5, RZ, RZ, R11 ;  /* 0x000000ffff057224 */ /* 0x000fe200078e000b */
[----:B------:R-:W-:Y:S01]  /*10e70*/  MOV R3, RZ ;  /* 0x000000ff00037202 */ /* 0x000fe20000000f00 */
[----:B------:R-:W-:Y:S01]  /*10e80*/  IMAD.MOV.U32 R0, RZ, RZ, 0x181f ;  /* 0x0000181fff007424 */ /* 0x000fe200078e00ff */
[----:B------:R-:W-:Y:S02]  /*10e90*/  MOV R2, 0x10eb0 ;  /* 0x00010eb000027802 */ /* 0x000fe40000000f00 */
[----:B------:R-:W-:Y:S05]  /*10ea0*/  CALL.REL.NOINC `($__internal_19_$__cuda_sm70_shflsync_idx_p) ;  /* 0x0000128000007944 */ /* 0x000fea0003c00000 */
[----:B------:R-:W-:Y:S01]  /*10eb0*/  MOV R8, R0 ;  /* 0x0000000000087202 */ /* 0x000fe20000000f00 */
[----:B------:R-:W-:Y:S05]  /*10ec0*/  BRA `(.L_x_967) ;  /* 0xffff1a4000007947 */ /* 0x000fea000383ffff */
.L_x_883:
[----:B------:R-:W-:Y:S01]  /*10ed0*/  IMAD.MOV.U32 R5, RZ, RZ, R14 ;  /* 0x000000ffff057224 */ /* 0x000fe200078e000e */
[----:B------:R-:W-:Y:S01]  /*10ee0*/  MOV R3, RZ ;  /* 0x000000ff00037202 */ /* 0x000fe20000000f00 */
[----:B------:R-:W-:Y:S01]  /*10ef0*/  IMAD.MOV.U32 R0, RZ, RZ, 0x181f ;  /* 0x0000181fff007424 */ /* 0x000fe200078e00ff */
[----:B------:R-:W-:Y:S02]  /*10f00*/  MOV R2, 0x10f20 ;  /* 0x00010f2000027802 */ /* 0x000fe40000000f00 */
[----:B-12---:R-:W-:Y:S05]  /*10f10*/  CALL.REL.NOINC `($__internal_19_$__cuda_sm70_shflsync_idx_p) ;  /* 0x0000121000007944 */ /* 0x006fea0003c00000 */
[----:B------:R-:W-:Y:S05]  /*10f20*/  BRA `(.L_x_968) ;  /* 0xffff1a0000007947 */ /* 0x000fea000383ffff */
.L_x_886:
[----:B--2---:R-:W-:Y:S01]  /*10f30*/  IMAD.MOV.U32 R5, RZ, RZ, R11 ;  /* 0x000000ffff057224 */ /* 0x004fe200078e000b */
[----:B------:R-:W-:Y:S01]  /*10f40*/  MOV R3, 0x1 ;  /* 0x0000000100037802 */ /* 0x000fe20000000f00 */
[----:B----4-:R-:W-:Y:S01]  /*10f50*/  IMAD.MOV.U32 R0, RZ, RZ, 0x181f ;  /* 0x0000181fff007424 */ /* 0x010fe200078e00ff */
[----:B------:R-:W-:-:S02]  /*10f60*/  MOV R2, 0x10f80 ;  /* 0x00010f8000027802 */ /* 0x000fc40000000f00 */
[----:B-1-3--:R-:W-:Y:S05]  /*10f70*/  CALL.REL.NOINC `($__internal_19_$__cuda_sm70_shflsync_idx_p) ;  /* 0x000011b000007944 */ /* 0x00afea0003c00000 */
[----:B------:R-:W-:Y:S01]  /*10f80*/  IMAD.MOV.U32 R8, RZ, RZ, R0 ;  /* 0x000000ffff087224 */ /* 0x000fe200078e0000 */
[----:B------:R-:W-:Y:S01]  /*10f90*/  MOV R3, 0x1 ;  /* 0x0000000100037802 */ /* 0x000fe20000000f00 */
[----:B------:R-:W-:Y:S01]  /*10fa0*/  IMAD.MOV.U32 R5, RZ, RZ, R14 ;  /* 0x000000ffff057224 */ /* 0x000fe200078e000e */
[----:B------:R-:W-:-:S02]  /*10fb0*/  MOV R0, 0x181f ;  /* 0x0000181f00007802 */ /* 0x000fc40000000f00 */
[----:B------:R-:W-:Y:S02]  /*10fc0*/  MOV R2, 0x10fe0 ;  /* 0x00010fe000027802 */ /* 0x000fe40000000f00 */
[----:B------:R-:W-:Y:S05]  /*10fd0*/  CALL.REL.NOINC `($__internal_19_$__cuda_sm70_shflsync_idx_p) ;  /* 0x0000115000007944 */ /* 0x000fea0003c00000 */
[----:B------:R-:W-:Y:S05]  /*10fe0*/  BRA `(.L_x_969) ;  /* 0xffff1ac000007947 */ /* 0x000fea000383ffff */
.L_x_889:
[----:B-1----:R-:W-:Y:S01]  /*10ff0*/  IMAD.MOV.U32 R5, RZ, RZ, R11 ;  /* 0x000000ffff057224 */ /* 0x002fe200078e000b */
[----:B------:R-:W-:Y:S01]  /*11000*/  MOV R3, 0x2 ;  /* 0x0000000200037802 */ /* 0x000fe20000000f00 */
[----:B----4-:R-:W-:Y:S01]  /*11010*/  IMAD.MOV.U32 R0, RZ, RZ, 0x181f ;  /* 0x0000181fff007424 */ /* 0x010fe200078e00ff */
[----:B------:R-:W-:Y:S02]  /*11020*/  MOV R2, 0x11040 ;  /* 0x0001104000027802 */ /* 0x000fe40000000f00 */
[----:B--23--:R-:W-:Y:S05]  /*11030*/  CALL.REL.NOINC `($__internal_19_$__cuda_sm70_shflsync_idx_p) ;  /* 0x000010f000007944 */ /* 0x00cfea0003c00000 */
[----:B------:R-:W-:Y:S01]  /*11040*/  MOV R8, R0 ;  /* 0x0000000000087202 */ /* 0x000fe20000000f00 */
[----:B------:R-:W-:Y:S05]  /*11050*/  BRA `(.L_x_970) ;  /* 0xffff1bc000007947 */ /* 0x000fea000383ffff */
.L_x_890:
[----:B------:R-:W-:Y:S01]  /*11060*/  IMAD.MOV.U32 R5, RZ, RZ, R14 ;  /* 0x000000ffff057224 */ /* 0x000fe200078e000e */
[----:B------:R-:W-:Y:S01]  /*11070*/  MOV R3, 0x2 ;  /* 0x0000000200037802 */ /* 0x000fe20000000f00 */
[----:B----4-:R-:W-:Y:S01]  /*11080*/  IMAD.MOV.U32 R0, RZ, RZ, 0x181f ;  /* 0x0000181fff007424 */ /* 0x010fe200078e00ff */
[----:B------:R-:W-:Y:S02]  /*11090*/  MOV R2, 0x110b0 ;  /* 0x000110b000027802 */ /* 0x000fe40000000f00 */
[----:B-123--:R-:W-:Y:S05]  /*110a0*/  CALL.REL.NOINC `($__internal_19_$__cuda_sm70_shflsync_idx_p) ;  /* 0x0000108000007944 */ /* 0x00efea0003c00000 */
[----:B------:R-:W-:Y:S05]  /*110b0*/  BRA `(.L_x_971) ;  /* 0xffff1b8000007947 */ /* 0x000fea000383ffff */
.L_x_893:
[----:B-1----:R-:W-:Y:S01]  /*110c0*/  IMAD.MOV.U32 R5, RZ, RZ, R11 ;  /* 0x000000ffff057224 */ /* 0x002fe200078e000b */
[----:B------:R-:W-:Y:S01]  /*110d0*/  MOV R3, 0x3 ;  /* 0x0000000300037802 */ /* 0x000fe20000000f00 */
[----:B------:R-:W-:Y:S01]  /*110e0*/  IMAD.MOV.U32 R0, RZ, RZ, 0x181f ;  /* 0x0000181fff007424 */ /* 0x000fe200078e00ff */
[----:B------:R-:W-:-:S02]  /*110f0*/  MOV R2, 0x11110 ;  /* 0x0001111000027802 */ /* 0x000fc40000000f00 */
[----:B--234-:R-:W-:Y:S05]  /*11100*/  CALL.REL.NOINC `($__internal_19_$__cuda_sm70_shflsync_idx_p) ;  /* 0x0000102000007944 */ /* 0x01cfea0003c00000 */
[----:B------:R-:W-:Y:S01]  /*11110*/  IMAD.MOV.U32 R6, RZ, RZ, R0 ;  /* 0x000000ffff067224 */ /* 0x000fe200078e0000 */
[----:B------:R-:W-:Y:S01]  /*11120*/  MOV R3, 0x3 ;  /* 0x0000000300037802 */ /* 0x000fe20000000f00 */
[----:B------:R-:W-:Y:S01]  /*11130*/  IMAD.MOV.U32 R5, RZ, RZ, R14 ;  /* 0x000000ffff057224 */ /* 0x000fe200078e000e */
[----:B------:R-:W-:-:S02]  /*11140*/  MOV R0, 0x181f ;  /* 0x0000181f00007802 */ /* 0x000fc40000000f00 */
[----:B------:R-:W-:Y:S02]  /*11150*/  MOV R2, 0x11170 ;  /* 0x0001117000027802 */ /* 0x000fe40000000f00 */
[----:B------:R-:W-:Y:S05]  /*11160*/  CALL.REL.NOINC `($__internal_19_$__cuda_sm70_shflsync_idx_p) ;  /* 0x00000fc000007944 */ /* 0x000fea0003c00000 */
[----:B------:R-:W-:Y:S05]  /*11170*/  BRA `(.L_x_972) ;  /* 0xffff1c4000007947 */ /* 0x000fea000383ffff */
.L_x_900:
[----:B------:R-:W-:Y:S01]  /*11180*/  IMAD.MOV.U32 R2, RZ, RZ, R226 ;  /* 0x000000ffff027224 */ /* 0x000fe200078e00e2 */
[----:B------:R-:W-:Y:S02]  /*11190*/  MOV R5, 0x2 ;  /* 0x0000000200057802 */ /* 0x000fe40000000f00 */
[----:B------:R-:W-:Y:S02]  /*111a0*/  MOV R3, 0x111c0 ;  /* 0x000111c000037802 */ /* 0x000fe40000000f00 */
[----:B------:R-:W-:Y:S05]  /*111b0*/  CALL.REL.NOINC `($__internal_18_$__cuda_sm70_shflsync_bfly_p) ;  /* 0x00000f2000007944 */ /* 0x000fea0003c00000 */
[----:B------:R-:W-:Y:S01]  /*111c0*/  MOV R0, R5 ;  /* 0x0000000500007202 */ /* 0x000fe20000000f00 */
[----:B------:R-:W-:Y:S05]  /*111d0*/  BRA `(.L_x_973) ;  /* 0xffffab5000007947 */ /* 0x000fea000383ffff */
.L_x_901:
[----:B------:R-:W-:Y:S01]  /*111e0*/  IMAD.MOV.U32 R2, RZ, RZ, R0 ;  /* 0x000000ffff027224 */ /* 0x000fe200078e0000 */
[----:B------:R-:W-:Y:S02]  /*111f0*/  MOV R5, 0x1 ;  /* 0x0000000100057802 */ /* 0x000fe40000000f00 */
[----:B------:R-:W-:Y:S02]  /*11200*/  MOV R3, 0x11220 ;  /* 0x0001122000037802 */ /* 0x000fe40000000f00 */
[----:B-1----:R-:W-:Y:S05]  /*11210*/  CALL.REL.NOINC `($__internal_18_$__cuda_sm70_shflsync_bfly_p) ;  /* 0x00000ec000007944 */ /* 0x002fea0003c00000 */
[----:B------:R-:W-:Y:S01]  /*11220*/  FADD.FTZ R0, R0, R5 ;  /* 0x0000000500007221 */ /* 0x000fe20000010000 */
[----:B------:R-:W-:Y:S02]  /*11230*/  MOV R2, R227 ;  /* 0x000000e300027202 */ /* 0x000fe40000000f00 */
[----:B------:R-:W-:-:S02]  /*11240*/  MOV R5, 0x2 ;  /* 0x0000000200057802 */ /* 0x000fc40000000f00 */
[----:B------:R-:W-:Y:S02]  /*11250*/  MOV R3, 0x11270 ;  /* 0x0001127000037802 */ /* 0x000fe40000000f00 */
[----:B------:R-:W-:Y:S05]  /*11260*/  CALL.REL.NOINC `($__internal_18_$__cuda_sm70_shflsync_bfly_p) ;  /* 0x00000e7000007944 */ /* 0x000fea0003c00000 */
[----:B------:R-:W-:Y:S01]  /*11270*/  FADD.FTZ R4, R227, R5 ;  /* 0x00000005e3047221 */ /* 0x000fe20000010000 */
[----:B------:R-:W-:Y:S02]  /*11280*/  MOV R5, 0x1 ;  /* 0x0000000100057802 */ /* 0x000fe40000000f00 */
[----:B------:R-:W-:Y:S02]  /*11290*/  MOV R3, 0x112c0 ;  /* 0x000112c000037802 */ /* 0x000fe40000000f00 */
[----:B------:R-:W-:Y:S02]  /*112a0*/  MOV R2, R4 ;  /* 0x0000000400027202 */ /* 0x000fe40000000f00 */
[----:B------:R-:W-:Y:S05]  /*112b0*/  CALL.REL.NOINC `($__internal_18_$__cuda_sm70_shflsync_bfly_p) ;  /* 0x00000e2000007944 */ /* 0x000fea0003c00000 */
[----:B------:R-:W-:Y:S01]  /*112c0*/  MOV R3, R5 ;  /* 0x0000000500037202 */ /* 0x000fe20000000f00 */
[----:B------:R-:W-:Y:S05]  /*112d0*/  BRA `(.L_x_974) ;  /* 0xffffaac000007947 */ /* 0x000fea000383ffff */
.L_x_908:
[----:B-1-34-:R-:W-:Y:S01]  /*112e0*/  IMAD.MOV.U32 R5, RZ, RZ, R12 ;  /* 0x000000ffff057224 */ /* 0x01afe200078e000c */
[----:B------:R-:W-:Y:S01]  /*112f0*/  MOV R3, RZ ;  /* 0x000000ff00037202 */ /* 0x000fe20000000f00 */
[----:B------:R-:W-:Y:S01]  /*11300*/  IMAD.MOV.U32 R0, RZ, RZ, 0x181f ;  /* 0x0000181fff007424 */ /* 0x000fe200078e00ff */
[----:B------:R-:W-:Y:S02]  /*11310*/  MOV R2, 0x11330 ;  /* 0x0001133000027802 */ /* 0x000fe40000000f00 */
[----:B------:R-:W-:Y:S05]  /*11320*/  CALL.REL.NOINC `($__internal_19_$__cuda_sm70_shflsync_idx_p) ;  /* 0x00000e0000007944 */ /* 0x000fea0003c00000 */
[----:B------:R-:W-:Y:S01]  /*11330*/  MOV R10, R0 ;  /* 0x00000000000a7202 */ /* 0x000fe20000000f00 */
[----:B------:R-:W-:Y:S05]  /*11340*/  BRA `(.L_x_975) ;  /* 0xffffc2a000007947 */ /* 0x000fea000383ffff */
.L_x_909:
[----:B------:R-:W-:Y:S01]  /*11350*/  IMAD.MOV.U32 R5, RZ, RZ, R13 ;  /* 0x000000ffff057224 */ /* 0x000fe200078e000d */
[----:B------:R-:W-:Y:S01]  /*11360*/  MOV R3, RZ ;  /* 0x000000ff00037202 */ /* 0x000fe20000000f00 */
[----:B------:R-:W-:Y:S01]  /*11370*/  IMAD.MOV.U32 R0, RZ, RZ, 0x181f ;  /* 0x0000181fff007424 */ /* 0x000fe200078e00ff */
[----:B------:R-:W-:-:S02]  /*11380*/  MOV R2, 0x113a0 ;  /* 0x000113a000027802 */ /* 0x000fc40000000f00 */
[----:B-12---:R-:W-:Y:S05]  /*11390*/  CALL.REL.NOINC `($__internal_19_$__cuda_sm70_shflsync_idx_p) ;  /* 0x00000d9000007944 */ /* 0x006fea0003c00000 */
[----:B------:R-:W-:Y:S05]  /*113a0*/  BRA `(.L_x_976) ;  /* 0xffffc26000007947 */ /* 0x000fea000383ffff */
.L_x_912:
[----:B------:R-:W-:Y:S01]  /*113b0*/  IMAD.MOV.U32 R5, RZ, RZ, R12 ;  /* 0x000000ffff057224 */ /* 0x000fe200078e000c */
[----:B--2---:R-:W-:Y:S01]  /*113c0*/  MOV R3, 0x1 ;  /* 0x0000000100037802 */ /* 0x004fe20000000f00 */
        /* <DEDUP_REMOVED lines=10> */
.L_x_915:
[----:B------:R-:W-:Y:S01]  /*11470*/  IMAD.MOV.U32 R5, RZ, RZ, R12 ;  /* 0x000000ffff057224 */ /* 0x000fe200078e000c */
[----:B-1----:R-:W-:Y:S01]  /*11480*/  MOV R3, 0x2 ;  /* 0x0000000200037802 */ /* 0x002fe20000000f00 */
[----:B----4-:R-:W-:Y:S01]  /*11490*/  IMAD.MOV.U32 R0, RZ, RZ, 0x181f ;  /* 0x0000181fff007424 */ /* 0x010fe200078e00ff */
[----:B------:R-:W-:Y:S02]  /*114a0*/  MOV R2, 0x114c0 ;  /* 0x000114c000027802 */ /* 0x000fe40000000f00 */
[----:B--23--:R-:W-:Y:S05]  /*114b0*/  CALL.REL.NOINC `($__internal_19_$__cuda_sm70_shflsync_idx_p) ;  /* 0x00000c7000007944 */ /* 0x00cfea0003c00000 */
[----:B------:R-:W-:Y:S01]  /*114c0*/  MOV R10, R0 ;  /* 0x00000000000a7202 */ /* 0x000fe20000000f00 */
[----:B------:R-:W-:Y:S05]  /*114d0*/  BRA `(.L_x_978) ;  /* 0xffffc3d000007947 */ /* 0x000fea000383ffff */
.L_x_916:
[----:B------:R-:W-:Y:S01]  /*114e0*/  IMAD.MOV.U32 R5, RZ, RZ, R13 ;  /* 0x000000ffff057224 */ /* 0x000fe200078e000d */
[----:B------:R-:W-:Y:S01]  /*114f0*/  MOV R3, 0x2 ;  /* 0x0000000200037802 */ /* 0x000fe20000000f00 */
[----:B----4-:R-:W-:Y:S01]  /*11500*/  IMAD.MOV.U32 R0, RZ, RZ, 0x181f ;  /* 0x0000181fff007424 */ /* 0x010fe200078e00ff */
[----:B------:R-:W-:Y:S02]  /*11510*/  MOV R2, 0x11530 ;  /* 0x0001153000027802 */ /* 0x000fe40000000f00 */
[----:B-123--:R-:W-:Y:S05]  /*11520*/  CALL.REL.NOINC `($__internal_19_$__cuda_sm70_shflsync_idx_p) ;  /* 0x00000c0000007944 */ /* 0x00efea0003c00000 */
[----:B------:R-:W-:Y:S05]  /*11530*/  BRA `(.L_x_979) ;  /* 0xffffc39000007947 */ /* 0x000fea000383ffff */
.L_x_919:
[----:B------:R-:W-:Y:S01]  /*11540*/  IMAD.MOV.U32 R5, RZ, RZ, R12 ;  /* 0x000000ffff057224 */ /* 0x000fe200078e000c */
[----:B-1----:R-:W-:Y:S01]  /*11550*/  MOV R3, 0x3 ;  /* 0x0000000300037802 */ /* 0x002fe20000000f00 */
        /* <DEDUP_REMOVED lines=10> */
.L_x_921:
[----:B------:R-:W-:Y:S01]  /*11600*/  IMAD.MOV.U32 R5, RZ, RZ, R12 ;  /* 0x000000ffff057224 */ /* 0x000fe200078e000c */
[----:B------:R-:W-:Y:S01]  /*11610*/  MOV R3, RZ ;  /* 0x000000ff00037202 */ /* 0x000fe20000000f00 */
[----:B------:R-:W-:Y:S01]  /*11620*/  IMAD.MOV.U32 R0, RZ, RZ, 0x1c1f ;  /* 0x00001c1fff007424 */ /* 0x000fe200078e00ff */
[----:B------:R-:W-:Y:S02]  /*11630*/  MOV R2, 0x11650 ;  /* 0x0001165000027802 */ /* 0x000fe40000000f00 */
[----:B------:R-:W-:Y:S05]  /*11640*/  CALL.REL.NOINC `($__internal_19_$__cuda_sm70_shflsync_idx_p) ;  /* 0x00000ae000007944 */ /* 0x000fea0003c00000 */
[----:B------:R-:W-:Y:S01]  /*11650*/  MOV R4, R0 ;  /* 0x0000000000047202 */ /* 0x000fe20000000f00 */
[----:B------:R-:W-:Y:S05]  /*11660*/  BRA `(.L_x_981) ;  /* 0xffffc71000007947 */ /* 0x000fea000383ffff */
.L_x_922:
[----:B------:R-:W-:Y:S01]  /*11670*/  IMAD.MOV.U32 R5, RZ, RZ, R33 ;  /* 0x000000ffff057224 */ /* 0x000fe200078e0021 */
[----:B------:R-:W-:Y:S01]  /*11680*/  MOV R3, RZ ;  /* 0x000000ff00037202 */ /* 0x000fe20000000f00 */
[----:B------:R-:W-:Y:S01]  /*11690*/  IMAD.MOV.U32 R0, RZ, RZ, 0x1c1f ;  /* 0x00001c1fff007424 */ /* 0x000fe200078e00ff */
[----:B------:R-:W-:Y:S02]  /*116a0*/  MOV R2, 0x116c0 ;  /* 0x000116c000027802 */ /* 0x000fe40000000f00 */
[----:B-12---:R-:W-:Y:S05]  /*116b0*/  CALL.REL.NOINC `($__internal_19_$__cuda_sm70_shflsync_idx_p) ;  /* 0x00000a7000007944 */ /* 0x006fea0003c00000 */
[----:B------:R-:W-:Y:S05]  /*116c0*/  BRA `(.L_x_982) ;  /* 0xffffc6d000007947 */ /* 0x000fea000383ffff */
.L_x_925:
[----:B------:R-:W-:Y:S01]  /*116d0*/  IMAD.MOV.U32 R5, RZ, RZ, R12 ;  /* 0x000000ffff057224 */ /* 0x000fe200078e000c */
[----:B----4-:R-:W-:Y:S01]  /*116e0*/  MOV R3, 0x1 ;  /* 0x0000000100037802 */ /* 0x010fe20000000f00 */
[----:B------:R-:W-:Y:S01]  /*116f0*/  IMAD.MOV.U32 R0, RZ, RZ, 0x1c1f ;  /* 0x00001c1fff007424 */ /* 0x000fe200078e00ff */
[----:B------:R-:W-:-:S02]  /*11700*/  MOV R2, 0x11720 ;  /* 0x0001172000027802 */ /* 0x000fc40000000f00 */
[----:B-123--:R-:W-:Y:S05]  /*11710*/  CALL.REL.NOINC `($__internal_19_$__cuda_sm70_shflsync_idx_p) ;  /* 0x00000a1000007944 */ /* 0x00efea0003c00000 */
[----:B------:R-:W-:Y:S01]  /*11720*/  IMAD.MOV.U32 R4, RZ, RZ, R0 ;  /* 0x000000ffff047224 */ /* 0x000fe200078e0000 */
[----:B------:R-:W-:Y:S01]  /*11730*/  MOV R3, 0x1 ;  /* 0x0000000100037802 */ /* 0x000fe20000000f00 */
[----:B------:R-:W-:Y:S01]  /*11740*/  IMAD.MOV.U32 R5, RZ, RZ, R33 ;  /* 0x000000ffff057224 */ /* 0x000fe200078e0021 */
[----:B------:R-:W-:-:S02]  /*11750*/  MOV R0, 0x1c1f ;  /* 0x00001c1f00007802 */ /* 0x000fc40000000f00 */
[----:B------:R-:W-:Y:S02]  /*11760*/  MOV R2, 0x11780 ;  /* 0x0001178000027802 */ /* 0x000fe40000000f00 */
[----:B------:R-:W-:Y:S05]  /*11770*/  CALL.REL.NOINC `($__internal_19_$__cuda_sm70_shflsync_idx_p) ;  /* 0x000009b000007944 */ /* 0x000fea0003c00000 */
[----:B------:R-:W-:Y:S05]  /*11780*/  BRA `(.L_x_983) ;  /* 0xffffcf8000007947 */ /* 0x000fea000383ffff */
.L_x_929:
[----:B------:R-:W-:Y:S01]  /*11790*/  IMAD.MOV.U32 R5, RZ, RZ, R9 ;  /* 0x000000ffff057224 */ /* 0x000fe200078e0009 */
[----:B------:R-:W-:Y:S01]  /*117a0*/  MOV R3, RZ ;  /* 0x000000ff00037202 */ /* 0x000fe20000000f00 */
[----:B------:R-:W-:Y:S01]  /*117b0*/  IMAD.MOV.U32 R0, RZ, RZ, 0x181f ;  /* 0x0000181fff007424 */ /* 0x000fe200078e00ff */
[----:B------:R-:W-:Y:S02]  /*117c0*/  MOV R2, 0x117e0 ;  /* 0x000117e000027802 */ /* 0x000fe40000000f00 */
[----:B------:R-:W-:Y:S05]  /*117d0*/  CALL.REL.NOINC `($__internal_19_$__cuda_sm70_shflsync_idx_p) ;  /* 0x0000095000007944 */ /* 0x000fea0003c00000 */
[----:B------:R-:W-:Y:S01]  /*117e0*/  MOV R8, R0 ;  /* 0x0000000000087202 */ /* 0x000fe20000000f00 */
[----:B------:R-:W-:Y:S05]  /*117f0*/  BRA `(.L_x_984) ;  /* 0xffffdd4000007947 */ /* 0x000fea000383ffff */
.L_x_930:
[----:B------:R-:W-:Y:S01]  /*11800*/  IMAD.MOV.U32 R5, RZ, RZ, R12 ;  /* 0x000000ffff057224 */ /* 0x000fe200078e000c */
[----:B------:R-:W-:Y:S01]  /*11810*/  MOV R3, RZ ;  /* 0x000000ff00037202 */ /* 0x000fe20000000f00 */
[----:B------:R-:W-:Y:S01]  /*11820*/  IMAD.MOV.U32 R0, RZ, RZ, 0x181f ;  /* 0x0000181fff007424 */ /* 0x000fe200078e00ff */
[----:B------:R-:W-:Y:S02]  /*11830*/  MOV R2, 0x11850 ;  /* 0x0001185000027802 */ /* 0x000fe40000000f00 */
[----:B-12---:R-:W-:Y:S05]  /*11840*/  CALL.REL.NOINC `($__internal_19_$__cuda_sm70_shflsync_idx_p) ;  /* 0x000008e000007944 */ /* 0x006fea0003c00000 */
[----:B------:R-:W-:Y:S05]  /*11850*/  BRA `(.L_x_985) ;  /* 0xffffdd0000007947 */ /* 0x000fea000383ffff */
.L_x_933:
        /* <DEDUP_REMOVED lines=12> */
.L_x_936:
[----:B-1----:R-:W-:Y:S01]  /*11920*/  IMAD.MOV.U32 R5, RZ, RZ, R9 ;  /* 0x000000ffff057224 */ /* 0x002fe200078e0009 */
[----:B------:R-:W-:Y:S01]  /*11930*/  MOV R3, 0x2 ;  /* 0x0000000200037802 */ /* 0x000fe20000000f00 */
[----:B----4-:R-:W-:Y:S01]  /*11940*/  IMAD.MOV.U32 R0, RZ, RZ, 0x181f ;  /* 0x0000181fff007424 */ /* 0x010fe200078e00ff */
[----:B------:R-:W-:Y:S02]  /*11950*/  MOV R2, 0x11970 ;  /* 0x0001197000027802 */ /* 0x000fe40000000f00 */
[----:B--23--:R-:W-:Y:S05]  /*11960*/  CALL.REL.NOINC `($__internal_19_$__cuda_sm70_shflsync_idx_p) ;  /* 0x000007c000007944 */ /* 0x00cfea0003c00000 */
[----:B------:R-:W-:Y:S01]  /*11970*/  MOV R8, R0 ;  /* 0x0000000000087202 */ /* 0x000fe20000000f00 */
[----:B------:R-:W-:Y:S05]  /*11980*/  BRA `(.L_x_987) ;  /* 0xffffde8000007947 */ /* 0x000fea000383ffff */
.L_x_937:
[----:B------:R-:W-:Y:S01]  /*11990*/  IMAD.MOV.U32 R5, RZ, RZ, R12 ;  /* 0x000000ffff057224 */ /* 0x000fe200078e000c */
[----:B------:R-:W-:Y:S01]  /*119a0*/  MOV R3, 0x2 ;  /* 0x0000000200037802 */ /* 0x000fe20000000f00 */
[----:B----4-:R-:W-:Y:S01]  /*119b0*/  IMAD.MOV.U32 R0, RZ, RZ, 0x181f ;  /* 0x0000181fff007424 */ /* 0x010fe200078e00ff */
[----:B------:R-:W-:Y:S02]  /*119c0*/  MOV R2, 0x119e0 ;  /* 0x000119e000027802 */ /* 0x000fe40000000f00 */
[----:B-123--:R-:W-:Y:S05]  /*119d0*/  CALL.REL.NOINC `($__internal_19_$__cuda_sm70_shflsync_idx_p) ;  /* 0x0000075000007944 */ /* 0x00efea0003c00000 */
[----:B------:R-:W-:Y:S05]  /*119e0*/  BRA `(.L_x_988) ;  /* 0xffffde4000007947 */ /* 0x000fea000383ffff */
.L_x_940:
        /* <DEDUP_REMOVED lines=12> */
.L_x_942:
[----:B---3--:R-:W-:Y:S01]  /*11ab0*/  IMAD.MOV.U32 R5, RZ, RZ, R86 ;  /* 0x000000ffff057224 */ /* 0x008fe200078e0056 */
[----:B------:R-:W-:Y:S01]  /*11ac0*/  MOV R3, RZ ;  /* 0x000000ff00037202 */ /* 0x000fe20000000f00 */
[----:B------:R-:W-:Y:S01]  /*11ad0*/  IMAD.MOV.U32 R0, RZ, RZ, 0x1f ;  /* 0x0000001fff007424 */ /* 0x000fe200078e00ff */
[----:B------:R-:W-:Y:S02]  /*11ae0*/  MOV R2, 0x11b00 ;  /* 0x00011b0000027802 */ /* 0x000fe40000000f00 */
[----:B-1----:R-:W-:Y:S05]  /*11af0*/  CALL.REL.NOINC `($__internal_19_$__cuda_sm70_shflsync_idx_p) ;  /* 0x0000063000007944 */ /* 0x002fea0003c00000 */
[----:B------:R-:W-:Y:S01]  /*11b00*/  MOV R9, R0 ;  /* 0x0000000000097202 */ /* 0x000fe20000000f00 */
[----:B------:R-:W-:Y:S05]  /*11b10*/  BRA `(.L_x_990) ;  /* 0xffffe06000007947 */ /* 0x000fea000383ffff */
.L_x_943:
[----:B---3--:R-:W-:Y:S01]  /*11b20*/  IMAD.MOV.U32 R5, RZ, RZ, R86 ;  /* 0x000000ffff057224 */ /* 0x008fe200078e0056 */
[----:B------:R-:W-:Y:S01]  /*11b30*/  MOV R3, 0x1 ;  /* 0x0000000100037802 */ /* 0x000fe20000000f00 */
[----:B------:R-:W-:Y:S01]  /*11b40*/  IMAD.MOV.U32 R0, RZ, RZ, 0x1f ;  /* 0x0000001fff007424 */ /* 0x000fe200078e00ff */
[----:B------:R-:W-:Y:S02]  /*11b50*/  MOV R2, 0x11b70 ;  /* 0x00011b7000027802 */ /* 0x000fe40000000f00 */
[----:B-12-4-:R-:W-:Y:S05]  /*11b60*/  CALL.REL.NOINC `($__internal_19_$__cuda_sm70_shflsync_idx_p) ;  /* 0x000005c000007944 */ /* 0x016fea0003c00000 */
[----:B------:R-:W-:Y:S01]  /*11b70*/  MOV R8, R0 ;  /* 0x0000000000087202 */ /* 0x000fe20000000f00 */
[----:B------:R-:W-:Y:S05]  /*11b80*/  BRA `(.L_x_991) ;  /* 0xffffe01000007947 */ /* 0x000fea000383ffff */
.L_x_944:
[----:B------:R-:W-:Y:S02]  /*11b90*/  MOV R2, 0x1 ;  /* 0x0000000100027802 */ /* 0x000fe40000000f00 */
[----:B------:R-:W-:-:S02]  /*11ba0*/  MOV R3, 0x11bc0 ;  /* 0x00011bc000037802 */ /* 0x000fc40000000f00 */
[----:B--234-:R-:W-:Y:S05]  /*11bb0*/  CALL.REL.NOINC `($__internal_20_$__cuda_sm70_shflsync_up_p) ;  /* 0x000005c000007944 */ /* 0x01cfea0003c00000 */
[----:B------:R-:W-:Y:S05]  /*11bc0*/  BRA `(.L_x_992) ;  /* 0xffffe0f000007947 */ /* 0x000fea000383ffff */
.L_x_945:
[----:B------:R-:W-:Y:S02]  /*11bd0*/  MOV R2, 0x2 ;  /* 0x0000000200027802 */ /* 0x000fe40000000f00 */
[----:B------:R-:W-:-:S02]  /*11be0*/  MOV R3, 0x11c00 ;  /* 0x00011c0000037802 */ /* 0x000fc40000000f00 */
[----:B--2-4-:R-:W-:Y:S05]  /*11bf0*/  CALL.REL.NOINC `($__internal_20_$__cuda_sm70_shflsync_up_p) ;  /* 0x0000058000007944 */ /* 0x014fea0003c00000 */
[----:B------:R-:W-:Y:S01]  /*11c00*/  SEL R3, R4, RZ, P1 ;  /* 0x000000ff04037207 */ /* 0x000fe20000800000 */
[----:B------:R-:W-:-:S04]  /*11c10*/  IMAD.MOV.U32 R2, RZ, RZ, 0x4 ;  /* 0x00000004ff027424 */ /* 0x000fc800078e00ff */
[----:B------:R-:W-:Y:S01]  /*11c20*/  IMAD.IADD R0, R0, 0x1, R3 ;  /* 0x0000000100007824 */ /* 0x000fe200078e0203 */
[----:B------:R-:W-:Y:S02]  /*11c30*/  MOV R3, 0x11c50 ;  /* 0x00011c5000037802 */ /* 0x000fe40000000f00 */
        /* <DEDUP_REMOVED lines=19> */
.L_x_949:
[----:B------:R-:W-:Y:S02]  /*11d70*/  MOV R2, 0x1 ;  /* 0x0000000100027802 */ /* 0x000fe40000000f00 */
[----:B------:R-:W-:Y:S02]  /*11d80*/  MOV R3, 0x11da0 ;  /* 0x00011da000037802 */ /* 0x000fe40000000f00 */
[----:B------:R-:W-:Y:S05]  /*11d90*/  CALL.REL.NOINC `($__internal_20_$__cuda_sm70_shflsync_up_p) ;  /* 0x000003e000007944 */ /* 0x000fea0003c00000 */
[----:B------:R-:W-:Y:S01]  /*11da0*/  MOV R2, R4 ;  /* 0x0000000400027202 */ /* 0x000fe20000000f00 */
[----:B------:R-:W-:Y:S05]  /*11db0*/  BRA `(.L_x_994) ;  /* 0xffffe15000007947 */ /* 0x000fea000383ffff */
.L_x_950:
[----:B------:R-:W-:Y:S02]  /*11dc0*/  MOV R2, 0x2 ;  /* 0x0000000200027802 */ /* 0x000fe40000000f00 */
        /* <DEDUP_REMOVED lines=25> */
.L_x_952:
[----:B------:R-:W-:Y:S02]  /*11f60*/  SEL R0, RZ, 0x1, P0 ;  /* 0x00000001ff007807 */ /* 0x000fe40000000000 */
[----:B------:R-:W-:Y:S02]  /*11f70*/  MOV R2, 0x11f90 ;  /* 0x00011f9000027802 */ /* 0x000fe40000000f00 */
[----:B-1----:R-:W-:Y:S05]  /*11f80*/  CALL.REL.NOINC `($__internal_21_$__cuda_sm70_votesync_ballot) ;  /* 0x0000026000007944 */ /* 0x002fea0003c00000 */
[----:B------:R-:W-:Y:S01]  /*11f90*/  MOV R12, R0 ;  /* 0x00000000000c7202 */ /* 0x000fe20000000f00 */
[----:B------:R-:W-:Y:S05]  /*11fa0*/  BRA `(.L_x_996) ;  /* 0xffffe0f000007947 */ /* 0x000fea000383ffff */
.L_x_953:
[----:B------:R-:W-:Y:S01]  /*11fb0*/  IMAD.MOV.U32 R5, RZ, RZ, R6 ;  /* 0x000000ffff057224 */ /* 0x000fe200078e0006 */
[----:B------:R-:W-:Y:S01]  /*11fc0*/  MOV R3, R8 ;  /* 0x0000000800037202 */ /* 0x000fe20000000f00 */
[----:B------:R-:W-:Y:S01]  /*11fd0*/  IMAD.MOV.U32 R0, RZ, RZ, 0x1f ;  /* 0x0000001fff007424 */ /* 0x000fe200078e00ff */
[----:B------:R-:W-:Y:S02]  /*11fe0*/  MOV R2, 0x12000 ;  /* 0x0001200000027802 */ /* 0x000fe40000000f00 */
[----:B-1----:R-:W-:Y:S05]  /*11ff0*/  CALL.REL.NOINC `($__internal_19_$__cuda_sm70_shflsync_idx_p) ;  /* 0x0000013000007944 */ /* 0x002fea0003c00000 */
[----:B------:R-:W-:Y:S01]  /*12000*/  IMAD.MOV.U32 R10, RZ, RZ, R0 ;  /* 0x000000ffff0a7224 */ /* 0x000fe200078e0000 */
[----:B------:R-:W-:Y:S01]  /*12010*/  MOV R3, R8 ;  /* 0x0000000800037202 */ /* 0x000fe20000000f00 */
[----:B------:R-:W-:Y:S01]  /*12020*/  IMAD.MOV.U32 R5, RZ, RZ, R7 ;  /* 0x000000ffff057224 */ /* 0x000fe200078e0007 */
[----:B------:R-:W-:Y:S02]  /*12030*/  MOV R0, 0x1f ;  /* 0x0000001f00007802 */ /* 0x000fe40000000f00 */
[----:B------:R-:W-:-:S02]  /*12040*/  MOV R2, 0x12060 ;  /* 0x0001206000027802 */ /* 0x000fc40000000f00 */
[----:B------:R-:W-:Y:S05]  /*12050*/  CALL.REL.NOINC `($__internal_19_$__cuda_sm70_shflsync_idx_p) ;  /* 0x000000d000007944 */ /* 0x000fea0003c00000 */
[----:B------:R-:W-:Y:S01]  /*12060*/  MOV R7, R0 ;  /* 0x0000000000077202 */ /* 0x000fe20000000f00 */
[----:B------:R-:W-:Y:S05]  /*12070*/  BRA `(.L_x_997) ;  /* 0xffffe07000007947 */ /* 0x000fea000383ffff */
.L_x_956:
[----:B------:R-:W-:Y:S01]  /*12080*/  IMAD.MOV.U32 R5, RZ, RZ, R4 ;  /* 0x000000ffff057224 */ /* 0x000fe200078e0004 */
[----:B------:R-:W-:-:S02]  /*12090*/  MOV R0, 0x1f ;  /* 0x0000001f00007802 */ /* 0x000fc40000000f00 */
[----:B------:R-:W-:Y:S02]  /*120a0*/  MOV R2, 0x120c0 ;  /* 0x000120c000027802 */ /* 0x000fe40000000f00 */
[----:B-1234-:R-:W-:Y:S05]  /*120b0*/  CALL.REL.NOINC `($__internal_19_$__cuda_sm70_shflsync_idx_p) ;  /* 0x0000007000007944 */ /* 0x01efea0003c00000 */
[----:B------:R-:W-:Y:S01]  /*120c0*/  MOV R13, R0 ;  /* 0x00000000000d7202 */ /* 0x000fe20000000f00 */
[----:B------:R-:W-:Y:S05]  /*120d0*/  BRA `(.L_x_955) ;  /* 0xffffe07000007947 */ /* 0x000fea000383ffff */
        .weak           $__internal_18_$__cuda_sm70_shflsync_bfly_p
        .type           $__internal_18_$__cuda_sm70_shflsync_bfly_p,@function
        .size           $__internal_18_$__cuda_sm70_shflsync_bfly_p,($__internal_19_$__cuda_sm70_shflsync_idx_p - $__internal_18_$__cuda_sm70_shflsync_bfly_p)
$__internal_18_$__cuda_sm70_shflsync_bfly_p:
[----:B------:R-:W-:Y:S04]  /*120e0*/  WARPSYNC R6 ;  /* 0x0000000600007348 */ /* 0x000fe80003800000 */
[----:B------:R1:W2:Y:S02]  /*120f0*/  SHFL.BFLY PT, R5, R2, R5, R7 ;  /* 0x0c00000502057389 */ /* 0x0002a400000e0007 */
[----:B-1----:R-:W-:Y:S02]  /*12100*/  MOV R2, R3 ;  /* 0x0000000300027202 */ /* 0x002fe40000000f00 */
[----:B------:R-:W-:-:S04]  /*12110*/  MOV R3, 0x0 ;  /* 0x0000000000037802 */ /* 0x000fc80000000f00 */
[----:B--2---:R-:W-:Y:S05]  /*12120*/  RET.REL.NODEC R2 `(_ZN7cutlass13device_kernelIN5flash19enable_sm80_to_sm89INS1_16FlashAttnFwdSm80INS1_25CollectiveMainloopFwdSm80ILi8ELi1ELb0EN4cute5tupleIJNS5_1CILi128EEENS7_ILi64EEENS7_ILi192EEEEEELi192ENS_6half_tEfNS_4arch4Sm80ELb1ELb0ELb1ELb1ELb0ELb0ELb1ELb1EEENS1_21CollectiveEpilogueFwdINS6_IJS8_SA_S9_EEENS6_IJNS7_ILi1EEESI_SI_EEESC_SE_Li256ELb1ELb1ELb1ELb0EEENS1_36VarlenDynamicPersistentTileSchedulerILi128ELi64ELi256ELi256ELb1ELb1ELb0ELb1ELb1ELb1EEEEEEEEEvNT_6ParamsE) ;  /* 0xfffeded002007950 */ /* 0x004fea0003c3ffff */
        .weak           $__internal_19_$__cuda_sm70_shflsync_idx_p
        .type           $__internal_19_$__cuda_sm70_shflsync_idx_p,@function
        .size           $__internal_19_$__cuda_sm70_shflsync_idx_p,($__internal_20_$__cuda_sm70_shflsync_up_p - $__internal_19_$__cuda_sm70_shflsync_idx_p)
$__internal_19_$__cuda_sm70_shflsync_idx_p:
[----:B------:R-:W-:-:S04]  /*12130*/  MOV R87, 0xffffffff ;  /* 0xffffffff00577802 */ /* 0x000fc80000000f00 */
[----:B------:R-:W-:Y:S04]  /*12140*/  WARPSYNC R87 ;  /* 0x0000005700007348 */ /* 0x000fe80003800000 */
[----:B------:R1:W2:Y:S02]  /*12150*/  SHFL.IDX PT, R0, R5, R3, R0 ;  /* 0x0000000305007389 */ /* 0x0002a400000e0000 */
[----:B-1----:R-:W-:-:S04]  /*12160*/  MOV R3, 0x0 ;  /* 0x0000000000037802 */ /* 0x002fc80000000f00 */
[----:B--2---:R-:W-:Y:S05]  /*12170*/  RET.REL.NODEC R2 `(_ZN7cutlass13device_kernelIN5flash19enable_sm80_to_sm89INS1_16FlashAttnFwdSm80INS1_25CollectiveMainloopFwdSm80ILi8ELi1ELb0EN4cute5tupleIJNS5_1CILi128EEENS7_ILi64EEENS7_ILi192EEEEEELi192ENS_6half_tEfNS_4arch4Sm80ELb1ELb0ELb1ELb1ELb0ELb0ELb1ELb1EEENS1_21CollectiveEpilogueFwdINS6_IJS8_SA_S9_EEENS6_IJNS7_ILi1EEESI_SI_EEESC_SE_Li256ELb1ELb1ELb1ELb0EEENS1_36VarlenDynamicPersistentTileSchedulerILi128ELi64ELi256ELi256ELb1ELb1ELb0ELb1ELb1ELb1EEEEEEEEEvNT_6ParamsE) ;  /* 0xfffede8002007950 */ /* 0x004fea0003c3ffff */
        .weak           $__internal_20_$__cuda_sm70_shflsync_up_p
        .type           $__internal_20_$__cuda_sm70_shflsync_up_p,@function
        .size           $__internal_20_$__cuda_sm70_shflsync_up_p,($__internal_21_$__cuda_sm70_votesync_ballot - $__internal_20_$__cuda_sm70_shflsync_up_p)
$__internal_20_$__cuda_sm70_shflsync_up_p:
[----:B------:R-:W-:Y:S02]  /*12180*/  IMAD.MOV.U32 R4, RZ, RZ, RZ ;  /* 0x000000ffff047224 */ /* 0x000fe400078e00ff */
[----:B------:R-:W-:-:S04]  /*12190*/  IMAD.MOV.U32 R10, RZ, RZ, -0x1 ;  /* 0xffffffffff0a7424 */ /* 0x000fc800078e00ff */
[----:B------:R-:W-:Y:S04]  /*121a0*/  WARPSYNC R10 ;  /* 0x0000000a00007348 */ /* 0x000fe80003800000 */
[----:B------:R1:W2:Y:S02]  /*121b0*/  SHFL.UP PT, R4, R0, R2, R4 ;  /* 0x0400000200047389 */ /* 0x0002a400000e0004 */
[----:B-1----:R-:W-:Y:S02]  /*121c0*/  MOV R2, R3 ;  /* 0x0000000300027202 */ /* 0x002fe40000000f00 */
[----:B------:R-:W-:-:S04]  /*121d0*/  MOV R3, 0x0 ;  /* 0x0000000000037802 */ /* 0x000fc80000000f00 */
[----:B--2---:R-:W-:Y:S05]  /*121e0*/  RET.REL.NODEC R2 `(_ZN7cutlass13device_kernelIN5flash19enable_sm80_to_sm89INS1_16FlashAttnFwdSm80INS1_25CollectiveMainloopFwdSm80ILi8ELi1ELb0EN4cute5tupleIJNS5_1CILi128EEENS7_ILi64EEENS7_ILi192EEEEEELi192ENS_6half_tEfNS_4arch4Sm80ELb1ELb0ELb1ELb1ELb0ELb0ELb1ELb1EEENS1_21CollectiveEpilogueFwdINS6_IJS8_SA_S9_EEENS6_IJNS7_ILi1EEESI_SI_EEESC_SE_Li256ELb1ELb1ELb1ELb0EEENS1_36VarlenDynamicPersistentTileSchedulerILi128ELi64ELi256ELi256ELb1ELb1ELb0ELb1ELb1ELb1EEEEEEEEEvNT_6ParamsE) ;  /* 0xfffede1002007950 */ /* 0x004fea0003c3ffff */
        .weak           $__internal_21_$__cuda_sm70_votesync_ballot
        .type           $__internal_21_$__cuda_sm70_votesync_ballot,@function
        .size           $__internal_21_$__cuda_sm70_votesync_ballot,(.L_x_4929 - $__internal_21_$__cuda_sm70_votesync_ballot)
$__internal_21_$__cuda_sm70_votesync_ballot:
[----:B------:R-:W-:Y:S01]  /*121f0*/  ISETP.NE.U32.AND P0, PT, R0, 0x1, PT ;  /* 0x000000010000780c */ /* 0x000fe20003f05070 */
[----:B------:R-:W-:-:S04]  /*12200*/  IMAD.MOV.U32 R3, RZ, RZ, -0x1 ;  /* 0xffffffffff037424 */ /* 0x000fc800078e00ff */
[----:B------:R-:W-:Y:S08]  /*12210*/  WARPSYNC R3 ;  /* 0x0000000300007348 */ /* 0x000ff00003800000 */
[----:B------:R-:W-:-:S04]  /*12220*/  VOTE.ANY R0, PT, !P0 ;  /* 0x0000000000007806 */ /* 0x000fc800040e0100 */
[----:B------:R-:W-:Y:S01]  /*12230*/  LOP3.LUT R0, R0, R3, RZ, 0xc0, !PT ;  /* 0x0000000300007212 */ /* 0x000fe200078ec0ff */
[----:B------:R-:W-:-:S04]  /*12240*/  IMAD.MOV.U32 R3, RZ, RZ, 0x0 ;  /* 0x00000000ff037424 */ /* 0x000fc800078e00ff */
[----:B------:R-:W-:Y:S05]  /*12250*/  RET.REL.NODEC R2 `(_ZN7cutlass13device_kernelIN5flash19enable_sm80_to_sm89INS1_16FlashAttnFwdSm80INS1_25CollectiveMainloopFwdSm80ILi8ELi1ELb0EN4cute5tupleIJNS5_1CILi128EEENS7_ILi64EEENS7_ILi192EEEEEELi192ENS_6half_tEfNS_4arch4Sm80ELb1ELb0ELb1ELb1ELb0ELb0ELb1ELb1EEENS1_21CollectiveEpilogueFwdINS6_IJS8_SA_S9_EEENS6_IJNS7_ILi1EEESI_SI_EEESC_SE_Li256ELb1ELb1ELb1ELb0EEENS1_36VarlenDynamicPersistentTileSchedulerILi128ELi64ELi256ELi256ELb1ELb1ELb0ELb1ELb1ELb1EEEEEEEEEvNT_6ParamsE) ;  /* 0xfffedda002007950 */ /* 0x000fea0003c3ffff */
.L_x_998:
        /* <DEDUP_REMOVED lines=10> */
.L_x_4929:


//--------------------- .text._ZN7cutlass13device_kernelIN5flash19enable_sm80_to_sm89INS1_16FlashAttnFwdSm80INS1_25CollectiveMainloopFwdSm80ILi8ELi1ELb0EN4cute5tupleIJNS5_1CILi128EEENS7_ILi64EEENS7_ILi192EEEEEELi192ENS_6half_tEfNS_4arch4Sm80ELb1ELb0ELb1ELb1ELb0ELb1ELb1ELb1EEENS1_21CollectiveEpilogueFwdINS6_IJS8_SA_S9_EEENS6_IJNS7_ILi1EEESI_SI_EEESC_SE_Li256ELb1ELb1ELb1ELb0EEENS1_36VarlenDynamicPersistentTileSchedulerILi128ELi64ELi256ELi256ELb1ELb1ELb0ELb1ELb1ELb1EEEEEEEEEvNT_6ParamsE --------------------------
	.section	.text._ZN7cutlass13device_kernelIN5flash19enable_sm80_to_sm89INS1_16FlashAttnFwdSm80INS1_25CollectiveMainloopFwdSm80ILi8ELi1ELb0EN4cute5tupleIJNS5_1CILi128EEENS7_ILi64EEENS7_ILi192EEEEEELi192ENS_6half_tEfNS_4arch4Sm80ELb1ELb0ELb1ELb1ELb0ELb1ELb1ELb1EEENS1_21CollectiveEpilogueFwdINS6_IJS8_SA_S9_EEENS6_IJNS7_ILi1EEESI_SI_EEESC_SE_Li256ELb1ELb1ELb1ELb0EEENS1_36VarlenDynamicPersistentTileSchedulerILi128ELi64ELi256ELi256ELb1ELb1ELb0ELb1ELb1ELb1EEEEEEEEEvNT_6ParamsE,"ax",@progbits
	.sectioninfo	@"SHI_REGISTERS=255"
	.align	128
.text._ZN7cutlass13device_kernelIN5flash19enable_sm80_to_sm89INS1_16FlashAttnFwdSm80INS1_25CollectiveMainloopFwdSm80ILi8ELi1ELb0EN4cute5tupleIJNS5_1CILi128EEENS7_ILi64EEENS7_ILi192EEEEEELi192ENS_6half_tEfNS_4arch4Sm80ELb1ELb0ELb1ELb1ELb0ELb1ELb1ELb1EEENS1_21CollectiveEpilogueFwdINS6_IJS8_SA_S9_EEENS6_IJNS7_ILi1EEESI_SI_EEESC_SE_Li256ELb1ELb1ELb1ELb0EEENS1_36VarlenDynamicPersistentTileSchedulerILi128ELi64ELi256ELi256ELb1ELb1ELb0ELb1ELb1ELb1EEEEEEEEEvNT_6ParamsE:
        .type           _ZN7cutlass13device_kernelIN5flash19enable_sm80_to_sm89INS1_16FlashAttnFwdSm80INS1_25CollectiveMainloopFwdSm80ILi8ELi1ELb0EN4cute5tupleIJNS5_1CILi128EEENS7_ILi64EEENS7_ILi192EEEEEELi192ENS_6half_tEfNS_4arch4Sm80ELb1ELb0ELb1ELb1ELb0ELb1ELb1ELb1EEENS1_21CollectiveEpilogueFwdINS6_IJS8_SA_S9_EEENS6_IJNS7_ILi1EEESI_SI_EEESC_SE_Li256ELb1ELb1ELb1ELb0EEENS1_36VarlenDynamicPersistentTileSchedulerILi128ELi64ELi256ELi256ELb1ELb1ELb0ELb1ELb1ELb1EEEEEEEEEvNT_6ParamsE,@function
        .size           _ZN7cutlass13device_kernelIN5flash19enable_sm80_to_sm89INS1_16FlashAttnFwdSm80INS1_25CollectiveMainloopFwdSm80ILi8ELi1ELb0EN4cute5tupleIJNS5_1CILi128EEENS7_ILi64EEENS7_ILi192EEEEEELi192ENS_6half_tEfNS_4arch4Sm80ELb1ELb0ELb1ELb1ELb0ELb1ELb1ELb1EEENS1_21CollectiveEpilogueFwdINS6_IJS8_SA_S9_EEENS6_IJNS7_ILi1EEESI_SI_EEESC_SE_Li256ELb1ELb1ELb1ELb0EEENS1_36VarlenDynamicPersistentTileSchedulerILi128ELi64ELi256ELi256ELb1ELb1ELb0ELb1ELb1ELb1EEEEEEEEEvNT_6ParamsE,(.L_x_4934 - _ZN7cutlass13device_kernelIN5flash19enable_sm80_to_sm89INS1_16FlashAttnFwdSm80INS1_25CollectiveMainloopFwdSm80ILi8ELi1ELb0EN4cute5tupleIJNS5_1CILi128EEENS7_ILi64EEENS7_ILi192EEEEEELi192ENS_6half_tEfNS_4arch4Sm80ELb1ELb0ELb1ELb1ELb0ELb1ELb1ELb1EEENS1_21CollectiveEpilogueFwdINS6_IJS8_SA_S9_EEENS6_IJNS7_ILi1EEESI_SI_EEESC_SE_Li256ELb1ELb1ELb1ELb0EEENS1_36VarlenDynamicPersistentTileSchedulerILi128ELi64ELi256ELi256ELb1ELb1ELb0ELb1ELb1ELb1EEEEEEEEEvNT_6ParamsE)
        .other          _ZN7cutlass13device_kernelIN5flash19enable_sm80_to_sm89INS1_16FlashAttnFwdSm80INS1_25CollectiveMainloopFwdSm80ILi8ELi1ELb0EN4cute5tupleIJNS5_1CILi128EEENS7_ILi64EEENS7_ILi192EEEEEELi192ENS_6half_tEfNS_4arch4Sm80ELb1ELb0ELb1ELb1ELb0ELb1ELb1ELb1EEENS1_21CollectiveEpilogueFwdINS6_IJS8_SA_S9_EEENS6_IJNS7_ILi1EEESI_SI_EEESC_SE_Li256ELb1ELb1ELb1ELb0EEENS1_36VarlenDynamicPersistentTileSchedulerILi128ELi64ELi256ELi256ELb1ELb1ELb0ELb1ELb1ELb1EEEEEEEEEvNT_6ParamsE,@"STO_CUDA_ENTRY STV_DEFAULT"
_ZN7cutlass13device_kernelIN5flash19enable_sm80_to_sm89INS1_16FlashAttnFwdSm80INS1_25CollectiveMainloopFwdSm80ILi8ELi1ELb0EN4cute5tupleIJNS5_1CILi128EEENS7_ILi64EEENS7_ILi192EEEEEELi192ENS_6half_tEfNS_4arch4Sm80ELb1ELb0ELb1ELb1ELb0ELb1ELb1ELb1EEENS1_21CollectiveEpilogueFwdINS6_IJS8_SA_S9_EEENS6_IJNS7_ILi1EEESI_SI_EEESC_SE_Li256ELb1ELb1ELb1ELb0EEENS1_36VarlenDynamicPersistentTileSchedulerILi128ELi64ELi256ELi256ELb1ELb1ELb0ELb1ELb1ELb1EEEEEEEEEvNT_6ParamsE:
        /* <DEDUP_REMOVED lines=53> */
.L_x_1004:
        /* <DEDUP_REMOVED lines=17> */
.L_x_1173:
        /* <DEDUP_REMOVED lines=16> */
.L_x_1174:
[----:B---3--:R-:W-:-:S05]  /*0560*/  IMAD R0, R0, c[0x0][0x538], RZ ;  /* 0x00014e0000007a24 */ /* 0x008fca00078e02ff */
[----:B------:R-:W-:-:S04]  /*0570*/  IADD3 R7, R0, R7, RZ ;  /* 0x0000000700077210 */ /* 0x000fc80007ffe0ff */
[----:B------:R-:W-:-:S13]  /*0580*/  ISETP.GT.AND P0, PT, R7, UR4, PT ;  /* 0x0000000407007c0c */ /* 0x000fda000bf04270 */
[----:B-12---:R-:W-:Y:S05]  /*0590*/  @!P0 BRA `(.L_x_1004) ;  /* 0xfffffdb000008947 */ /* 0x006fea000383ffff */
.L_x_1000:
[----:B------:R-:W-:-:S05]  /*05a0*/  IADD3 R11, -R0, R7, RZ ;  /* 0x00000007000b7210 */ /* 0x000fca0007ffe1ff */
[----:B------:R-:W-:-:S05]  /*05b0*/  IMAD R0, R4, c[0x0][0x538], R11 ;  /* 0x00014e0004007a24 */ /* 0x000fca00078e020b */
[----:B------:R-:W-:Y:S01]  /*05c0*/  ISETP.GT.AND P0, PT, R0, UR4, PT ;  /* 0x0000000400007c0c */ /* 0x000fe2000bf04270 */
[----:B------:R-:W-:-:S12]  /*05d0*/  BRA.DIV ~URZ, `(.L_x_1005) ;  /* 0x0001c9627f007947 */ /* 0x000fd8000b800000 */
[----:B------:R-:W-:-:S04]  /*05e0*/  VOTE.ANY R7, PT, !P0 ;  /* 0x0000000000077806 */ /* 0x000fc800040e0100 */
.L_x_1175:
[----:B------:R-:W1:Y:S02]  /*05f0*/  POPC R0, R7 ;  /* 0x0000000700007309 */ /* 0x000e640000000000 */
[----:B-12---:R-:W-:Y:S01]  /*0600*/  IADD3 R251, R0, R6, RZ ;  /* 0x0000000600fb7210 */ /* 0x006fe20007ffe0ff */
[----:B------:R-:W-:Y:S05]  /*0610*/  BRA.DIV ~URZ, `(.L_x_1006) ;  /* 0x0001c9727f007947 */ /* 0x000fea000b800000 */
[----:B------:R1:W2:Y:S01]  /*0620*/  SHFL.IDX PT, R12, R10, R0, 0x1f ;  /* 0x00001f000a0c7589 */ /* 0x0002a200000e0000 */
[----:B------:R-:W-:-:S03]  /*0630*/  MOV R6, RZ ;  /* 0x000000ff00067202 */ /* 0x000fc60000000f00 */
[----:B------:R1:W3:Y:S04]  /*0640*/  SHFL.IDX PT, R10, R8, R0, 0x1f ;  /* 0x00001f00080a7589 */ /* 0x0002e800000e0000 */
.L_x_1176:
[----:B------:R-:W-:Y:S01]  /*0650*/  ISETP.NE.AND P0, PT, R7, RZ, PT ;  /* 0x000000ff0700720c */ /* 0x000fe20003f05270 */
[----:B------:R-:W-:-:S12]  /*0660*/  BSSY B0, `(.L_x_1007) ;  /* 0x0000005000007945 */ /* 0x000fd80003800000 */
[----:B------:R-:W-:Y:S05]  /*0670*/  @!P0 BRA `(.L_x_1008) ;  /* 0x0000003000008947 */ /* 0x000fea0003800000 */
[----:B------:R-:W-:Y:S01]  /*0680*/  IADD3 R5, R0, -0x1, RZ ;  /* 0xffffffff00057810 */ /* 0x000fe20007ffe0ff */
[----:B------:R-:W-:Y:S05]  /*0690*/  BRA.DIV ~URZ, `(.L_x_1009) ;  /* 0x0001c9d27f007947 */ /* 0x000fea000b800000 */
[----:B------:R4:W1:Y:S02]  /*06a0*/  SHFL.IDX PT, R6, R4, R5, 0x1f ;  /* 0x00001f0504067589 */ /* 0x00086400000e0000 */
.L_x_1008:
[----:B------:R-:W-:Y:S05]  /*06b0*/  BSYNC B0 ;  /* 0x0000000000007941 */ /* 0x000fea0003800000 */
.L_x_1007:
[----:B---3--:R-:W-:Y:S01]  /*06c0*/  ISETP.NE.AND P0, PT, R10, 0x1, PT ;  /* 0x000000010a00780c */ /* 0x008fe20003f05270 */
[----:B-1----:R-:W-:Y:S01]  /*06d0*/  IMAD R248, R6, c[0x0][0x538], R11 ;  /* 0x00014e0006f87a24 */ /* 0x002fe200078e020b */
[----:B------:R-:W-:Y:S04]  /*06e0*/  BSSY B0, `(.L_x_1010) ;  /* 0x0000085000007945 */ /* 0x000fe80003800000 */
[----:B------:R-:W-:-:S07]  /*06f0*/  IADD3 R9, -R248, UR4, RZ ;  /* 0x00000004f8097c10 */ /* 0x000fce000fffe1ff */
[----:B------:R-:W-:Y:S05]  /*0700*/  @!P0 BRA `(.L_x_1011) ;  /* 0x000003e000008947 */ /* 0x000fea0003800000 */
[-C--:B--2---:R-:W-:Y:S02]  /*0710*/  IABS R0, R12.reuse ;  /* 0x0000000c00007213 */ /* 0x084fe40000000000 */
[----:B------:R-:W-:-:S03]  /*0720*/  IABS R6, R12 ;  /* 0x0000000c00067213 */ /* 0x000fc60000000000 */
[----:B----4-:R-:W-:Y:S01]  /*0730*/  IMAD.MOV.U32 R5, RZ, RZ, R0 ;  /* 0x000000ffff057224 */ /* 0x010fe200078e0000 */
        /* <DEDUP_REMOVED lines=59> */
.L_x_1011:
[----:B------:R-:W-:-:S04]  /*0af0*/  IMAD.MOV.U32 R2, RZ, RZ, 0x4 ;  /* 0x00000004ff027424 */ /* 0x000fc800078e00ff */
[----:B------:R-:W-:-:S05]  /*0b00*/  IMAD.WIDE R2, R251, R2, c[0x0][0x590] ;  /* 0x00016400fb027625 */ /* 0x000fca00078e0202 */
        /* <DEDUP_REMOVED lines=12> */
[----:B----4-:R-:W-:Y:S01]  /*0bd0*/  IMAD R4, R2, R6, RZ ;  /* 0x0000000602047224 */ /* 0x010fe200078e02ff */
        /* <DEDUP_REMOVED lines=53> */
.L_x_1012:
[----:B------:R-:W-:Y:S05]  /*0f30*/  BSYNC B0 ;  /* 0x0000000000007941 */ /* 0x000fea0003800000 */
.L_x_1010:
[----:B------:R-:W-:-:S04]  /*0f40*/  LOP3.LUT R0, RZ, R0, RZ, 0x33, !PT ;  /* 0x00000000ff007212 */ /* 0x000fc800078e33ff */
[----:B------:R-:W-:Y:S01]  /*0f50*/  IADD3 R249, R0, R12, RZ ;  /* 0x0000000c00f97210 */ /* 0x000fe20007ffe0ff */
[----:B------:R-:W-:Y:S05]  /*0f60*/  BRA `(.L_x_1013) ;  /* 0x0000004000007947 */ /* 0x000fea0003800000 */
.L_x_1001:
[----:B--2---:R-:W-:Y:S01]  /*0f70*/  IMAD.MOV.U32 R249, RZ, RZ, RZ ;  /* 0x000000fffff97224 */ /* 0x004fe200078e00ff */
[----:B------:R-:W-:Y:S01]  /*0f80*/  MOV R250, RZ ;  /* 0x000000ff00fa7202 */ /* 0x000fe20000000f00 */
[----:B------:R-:W-:Y:S01]  /*0f90*/  IMAD.U32 R248, RZ, RZ, UR4 ;  /* 0x00000004fff87e24 */ /* 0x000fe2000f8e00ff */
[----:B------:R-:W-:Y:S02]  /*0fa0*/  MOV R251, c[0x0][0x53c] ;  /* 0x00014f0000fb7a02 */ /* 0x000fe40000000f00 */
.L_x_1013:
[----:B------:R-:W-:Y:S01]  /*0fb0*/  ISETP.NE.AND P0, PT, R13, RZ, PT ;  /* 0x000000ff0d00720c */ /* 0x000fe20003f05270 */
[----:B------:R-:W-:-:S12]  /*0fc0*/  WARPSYNC 0xffffffff ;  /* 0xffffffff00007948 */ /* 0x000fd80003800000 */
[----:B------:R1:W-:Y:S04]  /*0fd0*/  @!P0 STS.128 [0x18100], R248 ;  /* 0x018100f8ff008388 */ /* 0x0003e80000000c00 */
[----:B------:R-:W-:Y:S06]  /*0fe0*/  BAR.ARV 0x5, 0x100 ;  /* 0x0144000000007b1d */ /* 0x000fec0000002000 */
.L_x_999:
[----:B-12---:R-:W-:-:S13]  /*0ff0*/  ISETP.GE.AND P0, PT, R251, c[0x0][0x53c], PT ;  /* 0x00014f00fb007a0c */ /* 0x006fda0003f06270 */
[----:B------:R-:W-:Y:S05]  /*1000*/  @P0 EXIT ;  /* 0x000000000000094d */ /* 0x000fea0003800000 */
[----:B------:R-:W1:Y:S02]  /*1010*/  S2R R18, SR_TID.X ;  /* 0x0000000000127919 */ /* 0x000e640000002100 */
[----:B-1----:R-:W-:-:S04]  /*1020*/  SHF.R.S32.HI R13, RZ, 0x1f, R18 ;  /* 0x0000001fff0d7819 */ /* 0x002fc80000011412 */
[CC--:B------:R-:W-:Y:S02]  /*1030*/  LEA.HI R0, R13.reuse, R18.reuse, RZ, 0x4 ;  /* 0x000000120d007211 */ /* 0x0c0fe400078f20ff */
[-C--:B------:R-:W-:Y:S02]  /*1040*/  LEA.HI R10, R13, R18.reuse, RZ, 0x3 ;  /* 0x000000120d0a7211 */ /* 0x080fe400078f18ff */
[----:B------:R-:W-:Y:S02]  /*1050*/  LOP3.LUT R2, R0, 0xfffffff0, RZ, 0xc0, !PT ;  /* 0xfffffff000027812 */ /* 0x000fe400078ec0ff */
[----:B------:R-:W-:Y:S02]  /*1060*/  SHF.R.S32.HI R19, RZ, 0x3, R10 ;  /* 0x00000003ff137819 */ /* 0x000fe4000001140a */
[----:B------:R-:W-:Y:S01]  /*1070*/  LOP3.LUT R3, R10, 0xfffffff8, RZ, 0xc0, !PT ;  /* 0xfffffff80a037812 */ /* 0x000fe200078ec0ff */
[C---:B------:R-:W-:Y:S01]  /*1080*/  IMAD.IADD R2, R18.reuse, 0x1, -R2 ;  /* 0x0000000112027824 */ /* 0x040fe200078e0a02 */
[----:B------:R-:W-:Y:S01]  /*1090*/  SHF.R.S32.HI R4, RZ, 0x4, R0 ;  /* 0x00000004ff047819 */ /* 0x000fe20000011400 */
[----:B------:R-:W-:Y:S01]  /*10a0*/  IMAD.SHL.U32 R5, R19, 0x40, RZ ;  /* 0x0000004013057824 */ /* 0x000fe200078e00ff */
[----:B------:R-:W-:Y:S01]  /*10b0*/  LEA.HI R14, R13, R18, RZ, 0x2 ;  /* 0x000000120d0e7211 */ /* 0x000fe200078f10ff */
[----:B------:R-:W-:Y:S01]  /*10c0*/  IMAD.IADD R9, R18, 0x1, -R3 ;  /* 0x0000000112097824 */ /* 0x000fe200078e0a03 */
[----:B------:R-:W-:-:S02]  /*10d0*/  LEA.HI R0, R0, R4, RZ, 0x1 ;  /* 0x0000000400007211 */ /* 0x000fc400078f08ff */
[----:B------:R-:W-:Y:S01]  /*10e0*/  SHF.R.S32.HI R6, RZ, 0x1f, R2 ;  /* 0x0000001fff067819 */ /* 0x000fe20000011402 */
[C---:B------:R-:W-:Y:S01]  /*10f0*/  IMAD.SHL.U32 R242, R9.reuse, 0x8, RZ ;  /* 0x0000000809f27824 */ /* 0x040fe200078e00ff */
[----:B------:R-:W-:Y:S01]  /*1100*/  LOP3.LUT R3, R0, 0xfffffffe, RZ, 0xc0, !PT ;  /* 0xfffffffe00037812 */ /* 0x000fe200078ec0ff */
[----:B------:R-:W-:Y:S01]  /*1110*/  IMAD.SHL.U32 R8, R9, 0x40, RZ ;  /* 0x0000004009087824 */ /* 0x000fe200078e00ff */
[----:B------:R-:W-:Y:S02]  /*1120*/  LOP3.LUT R0, R5, 0x1c0, RZ, 0xc0, !PT ;  /* 0x000001c005007812 */ /* 0x000fe400078ec0ff */
[----:B------:R-:W-:Y:S01]  /*1130*/  LEA.HI R11, R6, R2, RZ, 0x3 ;  /* 0x00000002060b7211 */ /* 0x000fe200078f18ff */
[----:B------:R-:W-:Y:S01]  /*1140*/  IMAD.IADD R12, R4, 0x1, -R3 ;  /* 0x00000001040c7824 */ /* 0x000fe200078e0a03 */
[----:B------:R-:W-:Y:S02]  /*1150*/  SHF.R.U32.HI R7, RZ, 0x3, R0 ;  /* 0x00000003ff077819 */ /* 0x000fe40000011600 */
[----:B------:R-:W-:-:S02]  /*1160*/  LOP3.LUT R6, R0, 0x38, R242, 0xf8, !PT ;  /* 0x0000003800067812 */ /* 0x000fc400078ef8f2 */
[----:B------:R-:W-:Y:S02]  /*1170*/  LOP3.LUT R5, R11, 0xfffffff8, RZ, 0xc0, !PT ;  /* 0xfffffff80b057812 */ /* 0x000fe400078ec0ff */
[----:B------:R-:W-:Y:S02]  /*1180*/  LOP3.LUT R0, R8, 0x1c0, RZ, 0xc0, !PT ;  /* 0x000001c008007812 */ /* 0x000fe400078ec0ff */
[----:B------:R-:W-:Y:S01]  /*1190*/  LOP3.LUT R8, R6, R7, RZ, 0x3c, !PT ;  /* 0x0000000706087212 */ /* 0x000fe200078e3cff */
[----:B------:R-:W-:Y:S01]  /*11a0*/  IMAD.IADD R6, R2, 0x1, -R5 ;  /* 0x0000000102067824 */ /* 0x000fe200078e0a05 */
[----:B------:R-:W-:Y:S02]  /*11b0*/  LOP3.LUT R2, R0, 0x8, R10, 0xf8, !PT ;  /* 0x0000000800027812 */ /* 0x000fe400078ef80a */
[----:B------:R-:W-:Y:S02]  /*11c0*/  SHF.R.U32.HI R0, RZ, 0x3, R0 ;  /* 0x00000003ff007819 */ /* 0x000fe40000011600 */
[----:B------:R-:W-:-:S02]  /*11d0*/  LEA.HI R3, R13, R18, RZ, 0x5 ;  /* 0x000000120d037211 */ /* 0x000fc400078f28ff */
[--C-:B------:R-:W-:Y:S02]  /*11e0*/  SHF.R.S32.HI R239, RZ, 0x2, R14.reuse ;  /* 0x00000002ffef7819 */ /* 0x100fe4000001140e */
[----:B------:R-:W-:Y:S02]  /*11f0*/  SHF.R.S32.HI R4, RZ, 0x1f, R14 ;  /* 0x0000001fff047819 */ /* 0x000fe4000001140e */
[----:B------:R-:W-:Y:S02]  /*1200*/  LOP3.LUT R15, R2, R0, RZ, 0x3c, !PT ;  /* 0x00000000020f7212 */ /* 0x000fe400078e3cff */
[----:B------:R-:W-:Y:S02]  /*1210*/  LOP3.LUT R0, R3, 0xffffffe0, RZ, 0xc0, !PT ;  /* 0xffffffe003007812 */ /* 0x000fe400078ec0ff */
[--C-:B------:R-:W-:Y:S02]  /*1220*/  SHF.R.S32.HI R7, RZ, 0x5, R3.reuse ;  /* 0x00000005ff077819 */ /* 0x100fe40000011403 */
[----:B------:R-:W-:Y:S01]  /*1230*/  LEA.HI R2, R4, R239, RZ, 0x3 ;  /* 0x000000ef04027211 */ /* 0x000fe200078f18ff */
[----:B------:R-:W-:Y:S01]  /*1240*/  IMAD.IADD R17, R18, 0x1, -R0 ;  /* 0x0000000112117824 */ /* 0x000fe200078e0a00 */
[----:B------:R-:W-:-:S02]  /*1250*/  SHF.R.S32.HI R3, RZ, 0x1f, R3 ;  /* 0x0000001fff037819 */ /* 0x000fc40000011403 */
[----:B------:R-:W-:Y:S01]  /*1260*/  LEA.HI R4, R13, R18, RZ, 0x6 ;  /* 0x000000120d047211 */ /* 0x000fe200078f30ff */
[----:B------:R-:W-:Y:S01]  /*1270*/  IMAD.MOV.U32 R13, RZ, RZ, 0x20 ;  /* 0x00000020ff0d7424 */ /* 0x000fe200078e00ff */
[----:B------:R-:W-:Y:S02]  /*1280*/  LOP3.LUT R2, R2, 0xfffffff8, RZ, 0xc0, !PT ;  /* 0xfffffff802027812 */ /* 0x000fe400078ec0ff */
[----:B------:R-:W-:Y:S01]  /*1290*/  LEA.HI R0, R3, R7, RZ, 0x3 ;  /* 0x0000000703007211 */ /* 0x000fe200078f18ff */
[----:B------:R-:W-:Y:S01]  /*12a0*/  IMAD.SHL.U32 R4, R4, 0x8, RZ ;  /* 0x0000000804047824 */ /* 0x000fe200078e00ff */
[----:B------:R-:W-:Y:S01]  /*12b0*/  SHF.R.S32.HI R10, RZ, 0x1f, R17 ;  /* 0x0000001fff0a7819 */ /* 0x000fe20000011411 */
[----:B------:R-:W-:Y:S01]  /*12c0*/  IMAD.IADD R3, R239, 0x1, -R2 ;  /* 0x00000001ef037824 */ /* 0x000fe200078e0a02 */
[----:B------:R-:W-:Y:S02]  /*12d0*/  LOP3.LUT R0, R0, 0xffffff8, RZ, 0xc0, !PT ;  /* 0x0ffffff800007812 */ /* 0x000fe400078ec0ff */
[----:B------:R-:W-:-:S02]  /*12e0*/  LEA.HI R10, R10, R17, RZ, 0x2 ;  /* 0x000000110a0a7211 */ /* 0x000fc400078f10ff */
[----:B------:R-:W-:Y:S01]  /*12f0*/  LOP3.LUT R212, R8, 0x7ffffe00, R4, 0xf8, !PT ;  /* 0x7ffffe0008d47812 */ /* 0x000fe200078ef804 */
[----:B------:R-:W-:Y:S01]  /*1300*/  IMAD.IADD R5, R7, 0x1, -R0 ;  /* 0x0000000107057824 */ /* 0x000fe200078e0a00 */
[----:B------:R-:W-:Y:S01]  /*1310*/  LOP3.LUT R2, R3, 0x1, RZ, 0xc0, !PT ;  /* 0x0000000103027812 */ /* 0x000fe200078ec0ff */
[----:B------:R-:W-:Y:S01]  /*1320*/  IMAD.SHL.U32 R0, R6, 0x40, RZ ;  /* 0x0000004006007824 */ /* 0x000fe200078e00ff */
[----:B------:R-:W-:Y:S01]  /*1330*/  SHF.R.S32.HI R4, RZ, 0x2, R10 ;  /* 0x00000002ff047819 */ /* 0x000fe2000001140a */
[----:B------:R-:W-:Y:S01]  /*1340*/  IMAD.SHL.U32 R212, R212, 0x2, RZ ;  /* 0x00000002d4d47824 */ /* 0x000fe200078e00ff */
[----:B------:R-:W-:Y:S01]  /*1350*/  ISETP.NE.U32.AND P0, PT, R2, 0x1, PT ;  /* 0x000000010200780c */ /* 0x000fe20003f05070 */
[----:B------:R-:W-:Y:S01]  /*1360*/  IMAD.SHL.U32 R2, R12, 0x8, RZ ;  /* 0x000000080c027824 */ /* 0x000fe200078e00ff */
[----:B------:R-:W-:Y:S01]  /*1370*/  LOP3.LUT R0, R0, 0x1c0, RZ, 0xc0, !PT ;  /* 0x000001c000007812 */ /* 0x000fe200078ec0ff */
[----:B------:R-:W-:Y:S01]  /*1380*/  IMAD R16, R5, 0x10, R4 ;  /* 0x0000001005107824 */ /* 0x000fe200078e0204 */
[----:B------:R-:W-:-:S02]  /*1390*/  LOP3.LUT R5, R14, 0xfffffffc, RZ, 0xc0, !PT ;  /* 0xfffffffc0e057812 */ /* 0x000fc400078ec0ff */
[----:B------:R-:W-:Y:S02]  /*13a0*/  LOP3.LUT R4, R0, 0x8, R2, 0xf8, !PT ;  /* 0x0000000800047812 */ /* 0x000fe400078ef802 */
[----:B------:R-:W-:Y:S01]  /*13b0*/  SHF.R.U32.HI R2, RZ, 0x3, R0 ;  /* 0x00000003ff027819 */ /* 0x000fe20000011600 */
[C---:B------:R-:W-:Y:S01]  /*13c0*/  IMAD.SHL.U32 R0, R3.reuse, 0x40, RZ ;  /* 0x0000004003007824 */ /* 0x040fe200078e00ff */
[----:B------:R-:W-:Y:S01]  /*13d0*/  R2P PR, R3, 0x6 ;  /* 0x0000000603007804 */ /* 0x000fe20000000000 */
[----:B------:R-:W-:Y:S01]  /*13e0*/  IMAD.IADD R18, R18, 0x1, -R5 ;  /* 0x0000000112127824 */ /* 0x000fe200078e0a05 */
[C---:B------:R-:W-:Y:S01]  /*13f0*/  LOP3.LUT P6, RZ, R6.reuse, 0x2, RZ, 0xc0, !PT ;  /* 0x0000000206ff7812 */ /* 0x040fe200078cc0ff */
[----:B------:R-:W-:Y:S01]  /*1400*/  STL [R1+0x4c], R16 ;  /* 0x00004c1001007387 */ /* 0x000fe20000100800 */
[----:B------:R-:W-:Y:S01]  /*1410*/  LOP3.LUT P5, RZ, R6, 0x4, RZ, 0xc0, !PT ;  /* 0x0000000406ff7812 */ /* 0x000fe200078ac0ff */
[----:B------:R-:W-:Y:S01]  /*1420*/  IMAD.SHL.U32 R102, R18, 0x8, RZ ;  /* 0x0000000812667824 */ /* 0x000fe200078e00ff */
[----:B------:R-:W-:Y:S01]  /*1430*/  LOP3.LUT R6, R4, R2, RZ, 0x3c, !PT ;  /* 0x0000000204067212 */ /* 0x000fe200078e3cff */
[----:B------:R-:W-:Y:S01]  /*1440*/  IMAD.SHL.U32 R2, R11, 0x40, RZ ;  /* 0x000000400b027824 */ /* 0x000fe200078e00ff */
[----:B------:R-:W-:Y:S01]  /*1450*/  LOP3.LUT R8, R0, 0x1c0, RZ, 0xc0, !PT ;  /* 0x000001c000087812 */ /* 0x000fe200078ec0ff */
[----:B------:R-:W-:Y:S01]  /*1460*/  IMAD.SHL.U32 R0, R7, 0x400, RZ ;  /* 0x0000040007007824 */ /* 0x000fe200078e00ff */
[----:B------:R-:W-:Y:S01]  /*1470*/  IADD3 R14, R239, 0x40, RZ ;  /* 0x00000040ef0e7810 */ /* 0x000fe20007ffe0ff */
[----:B------:R-:W-:Y:S01]  /*1480*/  IMAD.SHL.U32 R7, R7, 0x200, RZ ;  /* 0x0000020007077824 */ /* 0x000fe200078e00ff */
[----:B------:R-:W-:Y:S01]  /*1490*/  SHF.R.U32.HI R3, RZ, 0x3, R8 ;  /* 0x00000003ff037819 */ /* 0x000fe20000011608 */
[----:B------:R-:W-:Y:S01]  /*14a0*/  IMAD R11, R18, 0x2, R0 ;  /* 0x00000002120b7824 */ /* 0x000fe200078e0200 */
[----:B------:R-:W-:Y:S01]  /*14b0*/  LOP3.LUT R4, R8, 0x18, R102, 0xf8, !PT ;  /* 0x0000001808047812 */ /* 0x000fe200078ef866 */
[----:B------:R1:W-:Y:S01]  /*14c0*/  STL [R1+0x14], R8 ;  /* 0x0000140801007387 */ /* 0x0003e20000100800 */
[----:B------:R-:W-:Y:S01]  /*14d0*/  LOP3.LUT R5, R2, 0xfffffe00, RZ, 0xc0, !PT ;  /* 0xfffffe0002057812 */ /* 0x000fe200078ec0ff */
[----:B------:R-:W-:Y:S01]  /*14e0*/  IMAD R2, R12, 0x200, R15 ;  /* 0x000002000c027824 */ /* 0x000fe200078e020f */
[----:B------:R-:W-:Y:S01]  /*14f0*/  LOP3.LUT R234, R7, R4, R3, 0xf6, !PT ;  /* 0x0000000407ea7212 */ /* 0x000fe200078ef603 */
[----:B------:R-:W-:Y:S01]  /*1500*/  IMAD.MOV.U32 R12, RZ, RZ, 0x40 ;  /* 0x00000040ff0c7424 */ /* 0x000fe200078e00ff */
[-C--:B------:R-:W-:Y:S01]  /*1510*/  IADD3 R4, R6, R5.reuse, R0 ;  /* 0x0000000506047210 */ /* 0x080fe20007ffe000 */
[C---:B------:R-:W-:Y:S01]  /*1520*/  IMAD R0, R9.reuse, 0x20, R19 ;  /* 0x0000002009007824 */ /* 0x040fe200078e0213 */
[----:B------:R-:W-:Y:S01]  /*1530*/  LOP3.LUT P4, RZ, R9, 0x2, RZ, 0xc0, !PT ;  /* 0x0000000209ff7812 */ /* 0x000fe2000788c0ff */
[----:B------:R-:W-:Y:S01]  /*1540*/  IMAD.SHL.U32 R142, R18, 0x4, RZ ;  /* 0x00000004128e7824 */ /* 0x000fe200078e00ff */
[----:B------:R-:W-:-:S02]  /*1550*/  LOP3.LUT R5, R6, R5, RZ, 0xfc, !PT ;  /* 0x0000000506057212 */ /* 0x000fc400078efcff */
[----:B------:R2:W-:Y:S01]  /*1560*/  STL [R1+0x44], R0 ;  /* 0x0000440001007387 */ /* 0x0005e20000100800 */
[----:B------:R-:W-:Y:S02]  /*1570*/  SHF.R.S32.HI R7, RZ, 0x1f, R14 ;  /* 0x0000001fff077819 */ /* 0x000fe4000001140e */
[----:B------:R-:W-:Y:S02]  /*1580*/  LEA R149, R2, 0x6100, 0x1 ;  /* 0x0000610002957811 */ /* 0x000fe400078e08ff */
[----:B------:R-:W-:Y:S02]  /*1590*/  LOP3.LUT P3, RZ, R9, 0x4, RZ, 0xc0, !PT ;  /* 0x0000000409ff7812 */ /* 0x000fe4000786c0ff */
[C---:B------:R-:W-:Y:S02]  /*15a0*/  IADD3 R200, R149.reuse, 0x20, RZ ;  /* 0x0000002095c87810 */ /* 0x040fe40007ffe0ff */
[----:B------:R-:W-:Y:S02]  /*15b0*/  @P4 IADD3 R200, R149, -0x20, RZ ;  /* 0xffffffe095c84810 */ /* 0x000fe40007ffe0ff */
[----:B------:R-:W-:-:S02]  /*15c0*/  LEA R196, R4, 0xc100, 0x1 ;  /* 0x0000c10004c47811 */ /* 0x000fc400078e08ff */
[----:B------:R-:W-:Y:S02]  /*15d0*/  LEA R150, R5, 0x100, 0x1 ;  /* 0x0000010005967811 */ /* 0x000fe400078e08ff */
[----:B-1----:R-:W-:Y:S02]  /*15e0*/  LOP3.LUT R8, R3, R8, RZ, 0xfc, !PT ;  /* 0x0000000803087212 */ /* 0x002fe400078efcff */
[----:B------:R-:W-:Y:S02]  /*15f0*/  LEA.HI R3, R18, R18, RZ, 0x1 ;  /* 0x0000001212037211 */ /* 0x000fe400078f08ff */
[C---:B------:R-:W-:Y:S01]  /*1600*/  IADD3 R145, R142.reuse, 0x20, RZ ;  /* 0x000000208e917810 */ /* 0x040fe20007ffe0ff */
[----:B------:R-:W-:Y:S01]  /*1610*/  IMAD.IADD R11, R11, 0x1, R8 ;  /* 0x000000010b0b7824 */ /* 0x000fe200078e0208 */
[----:B------:R-:W-:Y:S02]  /*1620*/  LOP3.LUT R6, R3, 0x1ffffffe, RZ, 0xc0, !PT ;  /* 0x1ffffffe03067812 */ /* 0x000fe400078ec0ff */
[----:B------:R-:W-:Y:S01]  /*1630*/  LEA.HI R3, R7, R14, RZ, 0x3 ;  /* 0x0000000e07037211 */ /* 0x000fe200078f18ff */
[----:B------:R-:W-:Y:S01]  /*1640*/  IMAD.IADD R107, R142, 0x1, R145 ;  /* 0x000000018e6b7824 */ /* 0x000fe200078e0291 */
[----:B------:R-:W-:Y:S01]  /*1650*/  LOP3.LUT R7, R10, 0x7ffffffc, RZ, 0xc0, !PT ;  /* 0x7ffffffc0a077812 */ /* 0x000fe200078ec0ff */
[----:B--2---:R-:W-:Y:S01]  /*1660*/  IMAD.SHL.U32 R0, R14, 0x40, RZ ;  /* 0x000000400e007824 */ /* 0x004fe200078e00ff */
[----:B------:R-:W-:Y:S01]  /*1670*/  IADD3 R144, R142, 0x40, RZ ;  /* 0x000000408e907810 */ /* 0x000fe20007ffe0ff */
[----:B------:R-:W-:Y:S01]  /*1680*/  IMAD.IADD R6, R18, 0x1, -R6 ;  /* 0x0000000112067824 */ /* 0x000fe200078e0a06 */
[----:B------:R-:W-:Y:S01]  /*1690*/  LEA R234, R234, 0x100, 0x1 ;  /* 0x00000100eaea7811 */ /* 0x000fe200078e08ff */
[----:B------:R-:W-:Y:S01]  /*16a0*/  IMAD.SHL.U32 R3, R3, 0x40, RZ ;  /* 0x0000004003037824 */ /* 0x000fe200078e00ff */
[----:B------:R-:W-:Y:S01]  /*16b0*/  LOP3.LUT R8, R0, 0x1c0, RZ, 0xc0, !PT ;  /* 0x000001c000087812 */ /* 0x000fe200078ec0ff */
[----:B------:R-:W-:Y:S01]  /*16c0*/  IMAD R2, R6, 0x8, R16 ;  /* 0x0000000806027824 */ /* 0x000fe200078e0210 */
[----:B------:R-:W-:Y:S01]  /*16d0*/  SEL R0, R12, 0xffffffc0, !P3 ;  /* 0xffffffc00c007807 */ /* 0x000fe20005800000 */
[----:B------:R-:W-:Y:S01]  /*16e0*/  IMAD.IADD R241, R17, 0x1, -R7 ;  /* 0x0000000111f17824 */ /* 0x000fe200078e0a07 */
[----:B------:R-:W-:Y:S01]  /*16f0*/  SHF.R.U32.HI R8, RZ, 0x3, R8 ;  /* 0x00000003ff087819 */ /* 0x000fe20000011608 */
[----:B------:R-:W-:Y:S01]  /*1700*/  IMAD.IADD R106, R142, 0x1, R144 ;  /* 0x000000018e6a7824 */ /* 0x000fe200078e0290 */
[----:B------:R-:W-:Y:S01]  /*1710*/  SEL R8, R13, 0xffffffe0, !P1 ;  /* 0xffffffe00d087807 */ /* 0x000fe20004800000 */
[----:B------:R-:W-:Y:S01]  /*1720*/  IMAD.IADD R195, R149, 0x1, R0 ;  /* 0x0000000195c37824 */ /* 0x000fe200078e0200 */
[----:B------:R-:W-:Y:S01]  /*1730*/  LEA R6, R11, 0x80, 0x1 ;  /* 0x000000800b067811 */ /* 0x000fe200078e08ff */
[----:B------:R-:W-:Y:S01]  /*1740*/  IMAD.IADD R192, R0, 0x1, R200 ;  /* 0x0000000100c07824 */ /* 0x000fe200078e02c8 */
[----:B------:R-:W-:Y:S01]  /*1750*/  SEL R7, R12, 0xffffffc0, !P2 ;  /* 0xffffffc00c077807 */ /* 0x000fe20005000000 */
[----:B------:R-:W-:Y:S01]  /*1760*/  IMAD.SHL.U32 R241, R241, 0x2, RZ ;  /* 0x00000002f1f17824 */ /* 0x000fe200078e00ff */
[----:B------:R-:W-:Y:S01]  /*1770*/  LOP3.LUT R3, R3, 0xfffffe00, RZ, 0xc0, !PT ;  /* 0xfffffe0003037812 */ /* 0x000fe200078ec0ff */
[C---:B------:R-:W-:Y:S01]  /*1780*/  IMAD.IADD R10, R6.reuse, 0x1, R8 ;  /* 0x00000001060a7824 */ /* 0x040fe200078e0208 */
[C---:B------:R-:W-:Y:S01]  /*1790*/  IADD3 R9, R6.reuse, -0x10, RZ ;  /* 0xfffffff006097810 */ /* 0x040fe20007ffe0ff */
[C-C-:B------:R-:W-:Y:S01]  /*17a0*/  IMAD.IADD R0, R6.reuse, 0x1, R7.reuse ;  /* 0x0000000106007824 */ /* 0x140fe200078e0207 */
[----:B------:R-:W-:Y:S01]  /*17b0*/  @P0 IADD3 R9, R6, 0x10, RZ ;  /* 0x0000001006090810 */ /* 0x000fe20007ffe0ff */
[----:B------:R1:W-:Y:S01]  /*17c0*/  STL [R1+0x40], R3 ;  /* 0x0000400301007387 */ /* 0x0003e20000100800 */
[----:B------:R-:W-:Y:S01]  /*17d0*/  IADD3 R148, R142, 0x10, RZ ;  /* 0x000000108e947810 */ /* 0x000fe20007ffe0ff */
[----:B------:R-:W-:Y:S01]  /*17e0*/  IMAD.IADD R235, R234, 0x1, R7 ;  /* 0x00000001eaeb7824 */ /* 0x000fe200078e0207 */
[C---:B------:R-:W-:Y:S01]  /*17f0*/  IADD3 R147, R142.reuse, 0x30, RZ ;  /* 0x000000308e937810 */ /* 0x040fe20007ffe0ff */
[----:B------:R2:W-:Y:S01]  /*1800*/  STL [R1+0x10], R2 ;  /* 0x0000100201007387 */ /* 0x0005e20000100800 */
[----:B------:R-:W-:-:S02]  /*1810*/  IADD3 R146, R142, 0x50, RZ ;  /* 0x000000508e927810 */ /* 0x000fc40007ffe0ff */
[C---:B------:R-:W-:Y:S01]  /*1820*/  IADD3 R211, R200.reuse, 0x800, RZ ;  /* 0x00000800c8d37810 */ /* 0x040fe20007ffe0ff */
        /* <DEDUP_REMOVED lines=8> */
[C---:B------:R-:W-:Y:S02]  /*18b0*/  IADD3 R205, R200.reuse, 0x3800, RZ ;  /* 0x00003800c8cd7810 */ /* 0x040fe40007ffe0ff */
[C---:B------:R-:W-:Y:S02]  /*18c0*/  IADD3 R204, R200.reuse, 0x4000, RZ ;  /* 0x00004000c8cc7810 */ /* 0x040fe40007ffe0ff */
[C---:B------:R-:W-:Y:S02]  /*18d0*/  IADD3 R203, R200.reuse, 0x4800, RZ ;  /* 0x00004800c8cb7810 */ /* 0x040fe40007ffe0ff */
[----:B-1----:R-:W-:Y:S02]  /*18e0*/  SEL R3, R13, 0xffffffe0, !P6 ;  /* 0xffffffe00d037807 */ /* 0x002fe40007000000 */
[----:B------:R-:W-:Y:S02]  /*18f0*/  IADD3 R202, R200, 0x5000, RZ ;  /* 0x00005000c8ca7810 */ /* 0x000fe40007ffe0ff */
[----:B--2---:R-:W-:Y:S01]  /*1900*/  SEL R2, R12, 0xffffffc0, !P5 ;  /* 0xffffffc00c027807 */ /* 0x004fe20006800000 */
[----:B------:R-:W-:Y:S01]  /*1910*/  IMAD.IADD R197, R196, 0x1, R3 ;  /* 0x00000001c4c57824 */ /* 0x000fe200078e0203 */
[----:B------:R-:W-:Y:S01]  /*1920*/  IADD3 R201, R200, 0x5800, RZ ;  /* 0x00005800c8c97810 */ /* 0x000fe20007ffe0ff */
[----:B------:R-:W-:-:S02]  /*1930*/  IMAD.IADD R151, R3, 0x1, R150 ;  /* 0x0000000103977824 */ /* 0x000fc400078e0296 */
[C---:B------:R-:W-:Y:S02]  /*1940*/  IMAD.IADD R3, R7.reuse, 0x1, R9 ;  /* 0x0000000107037824 */ /* 0x040fe400078e0209 */
[----:B------:R-:W-:Y:S02]  /*1950*/  IMAD.IADD R199, R196, 0x1, R2 ;  /* 0x00000001c4c77824 */ /* 0x000fe400078e0202 */
[----:B---3--:R-:W-:Y:S02]  /*1960*/  IMAD.IADD R0, R7, 0x1, R10 ;  /* 0x0000000107007824 */ /* 0x008fe400078e020a */
[C---:B------:R-:W-:Y:S02]  /*1970*/  IMAD.IADD R194, R2.reuse, 0x1, R150 ;  /* 0x0000000102c27824 */ /* 0x040fe400078e0296 */
[----:B------:R-:W-:Y:S01]  /*1980*/  IMAD.IADD R198, R197, 0x1, R2 ;  /* 0x00000001c5c67824 */ /* 0x000fe200078e0202 */
[----:B------:R1:W-:Y:S01]  /*1990*/  STL [R1+0x38], R0 ;  /* 0x0000380001007387 */ /* 0x0003e20000100800 */
[----:B------:R-:W-:-:S02]  /*19a0*/  IMAD.IADD R193, R2, 0x1, R151 ;  /* 0x0000000102c17824 */ /* 0x000fc400078e0297 */
[----:B-1----:R-:W-:-:S05]  /*19b0*/  IMAD.IADD R0, R8, 0x1, R9 ;  /* 0x0000000108007824 */ /* 0x002fca00078e0209 */
[----:B------:R1:W-:Y:S04]  /*19c0*/  STL [R1+0x28], R0 ;  /* 0x0000280001007387 */ /* 0x0003e80000100800 */
[----:B------:R2:W-:Y:S01]  /*19d0*/  STL [R1+0x34], R3 ;  /* 0x0000340301007387 */ /* 0x0005e20000100800 */
[----:B-1----:R-:W-:-:S05]  /*19e0*/  IMAD.IADD R0, R7, 0x1, R0 ;  /* 0x0000000107007824 */ /* 0x002fca00078e0200 */
[----:B------:R2:W-:Y:S02]  /*19f0*/  STL [R1+0x30], R0 ;  /* 0x0000300001007387 */ /* 0x0005e40000100800 */
.L_x_1172:
[----:B------:R-:W-:-:S04]  /*1a00*/  IMAD.MOV.U32 R13, RZ, RZ, 0x4 ;  /* 0x00000004ff0d7424 */ /* 0x000fc800078e00ff */
[----:B--2---:R-:W-:-:S05]  /*1a10*/  IMAD.WIDE R2, R251, R13, c[0x0][0x588] ;  /* 0x00016200fb027625 */ /* 0x004fca00078e020d */
[----:B------:R-:W2:Y:S01]  /*1a20*/  LDG.E R18, [R2.64] ;  /* 0x0000000602127981 */ /* 0x000ea2000c1e1900 */
[----:B------:R-:W-:Y:S01]  /*1a30*/  ISETP.NE.U32.AND P4, PT, RZ, c[0x0][0x360], PT ;  /* 0x0000d800ff007a0c */ /* 0x000fe20003f85070 */
[----:B------:R-:W-:Y:S01]  /*1a40*/  CS2R R136, SRZ ;  /* 0x0000000000887805 */ /* 0x000fe2000001ff00 */
        /* <DEDUP_REMOVED lines=8> */
[----:B------:R-:W-:Y:S01]  /*1ad0*/  IMAD.MOV.U32 R12, RZ, RZ, RZ ;  /* 0x000000ffff0c7224 */ /* 0x000fe200078e00ff */
[----:B--2---:R-:W-:Y:S01]  /*1ae0*/  SHF.R.S32.HI R138, RZ, 0x1f, R18 ;  /* 0x0000001fff8a7819 */ /* 0x004fe20000011412 */
[----:B------:R1:W-:Y:S01]  /*1af0*/  STL [R1], R18 ;  /* 0x0000001201007387 */ /* 0x0003e20000100800 */
[C---:B------:R-:W-:Y:S02]  /*1b00*/  @P4 LEA R2, P0, R18.reuse, c[0x0][0x360], 0x2 ;  /* 0x0000d80012024a11 */ /* 0x040fe400078010ff */
[----:B------:R-:W-:-:S02]  /*1b10*/  @P2 LEA R4, P1, R18, c[0x0][0x370], 0x2 ;  /* 0x0000dc0012042a11 */ /* 0x000fc400078210ff */
[C-C-:B------:R-:W-:Y:S02]  /*1b20*/  @P4 LEA.HI.X R3, R18.reuse, c[0x0][0x364], R138.reuse, 0x2, P0 ;  /* 0x0000d90012034a11 */ /* 0x140fe400000f148a */
[----:B------:R-:W-:-:S03]  /*1b30*/  @P2 LEA.HI.X R5, R18, c[0x0][0x374], R138, 0x2, P1 ;  /* 0x0000dd0012052a11 */ /* 0x000fc600008f148a */
[----:B------:R2:W3:Y:S01]  /*1b40*/  @P4 LDG.E R0, [R2.64] ;  /* 0x0000000602004981 */ /* 0x0004e2000c1e1900 */
[----:B------:R-:W-:-:S03]  /*1b50*/  ISETP.NE.U32.AND P0, PT, RZ, c[0x0][0x350], PT ;  /* 0x0000d400ff007a0c */ /* 0x000fc60003f05070 */
[----:B------:R4:W5:Y:S01]  /*1b60*/  @P2 LDG.E R137, [R4.64] ;  /* 0x0000000604892981 */ /* 0x000962000c1e1900 */
[----:B------:R-:W-:Y:S02]  /*1b70*/  ISETP.NE.AND.EX P6, PT, RZ, c[0x0][0x354], PT, P0 ;  /* 0x0000d500ff007a0c */ /* 0x000fe40003fc5300 */
[----:B------:R-:W-:-:S04]  /*1b80*/  LEA R6, P2, R18, c[0x0][0x348], 0x2 ;  /* 0x0000d20012067a11 */ /* 0x000fc800078410ff */
[----:B------:R-:W-:-:S05]  /*1b90*/  LEA.HI.X R7, R18, c[0x0][0x34c], R138, 0x2, P2 ;  /* 0x0000d30012077a11 */ /* 0x000fca00010f148a */
[----:B------:R1:W5:Y:S01]  /*1ba0*/  @P3 LDG.E R139, [R6.64] ;  /* 0x00000006068b3981 */ /* 0x000362000c1e1900 */
[C---:B--2---:R-:W-:Y:S02]  /*1bb0*/  LEA R2, P0, R18.reuse, c[0x0][0x358], 0x2 ;  /* 0x0000d60012027a11 */ /* 0x044fe400078010ff */
[C---:B----4-:R-:W-:Y:S02]  /*1bc0*/  LEA R4, P1, R18.reuse, c[0x0][0x350], 0x2 ;  /* 0x0000d40012047a11 */ /* 0x050fe400078210ff */
[C-C-:B------:R-:W-:Y:S02]  /*1bd0*/  LEA.HI.X R3, R18.reuse, c[0x0][0x35c], R138.reuse, 0x2, P0 ;  /* 0x0000d70012037a11 */ /* 0x140fe400000f148a */
[----:B------:R-:W-:-:S03]  /*1be0*/  LEA.HI.X R5, R18, c[0x0][0x354], R138, 0x2, P1 ;  /* 0x0000d50012057a11 */ /* 0x000fc600008f148a */
[----:B------:R1:W5:Y:S04]  /*1bf0*/  @P5 LDG.E R12, [R2.64] ;  /* 0x00000006020c5981 */ /* 0x000368000c1e1900 */
[----:B------:R1:W5:Y:S01]  /*1c00*/  @P6 LDG.E R136, [R4.64] ;  /* 0x0000000604886981 */ /* 0x000362000c1e1900 */
[----:B------:R-:W-:-:S05]  /*1c10*/  LOP3.LUT R16, R250, 0xffff, RZ, 0xc0, !PT ;  /* 0x0000fffffa107812 */ /* 0x000fca00078ec0ff */
[----:B------:R1:W-:Y:S01]  /*1c20*/  STL [R1+0xc], R16 ;  /* 0x00000c1001007387 */ /* 0x0003e20000100800 */
[----:B------:R-:W-:Y:S03]  /*1c30*/  YIELD ;  /* 0x0000000000007946 */ /* 0x000fe60003800000 */
[----:B---3--:R1:W-:Y:S01]  /*1c40*/  @P4 STL [R1+0x8], R0 ;  /* 0x0000080001004387 */ /* 0x0083e20000100800 */
[----:B------:R-:W-:Y:S05]  /*1c50*/  @P4 BRA `(.L_x_1014) ;  /* 0x0000007000004947 */ /* 0x000fea0003800000 */
[----:B-1----:R-:W-:-:S05]  /*1c60*/  MOV R0, c[0x0][0x168] ;  /* 0x00005a0000007a02 */ /* 0x002fca0000000f00 */
[----:B------:R1:W-:Y:S01]  /*1c70*/  STL [R1+0x8], R0 ;  /* 0x0000080001007387 */ /* 0x0003e20000100800 */
[----:B------:R-:W-:Y:S05]  /*1c80*/  @!P3 BRA `(.L_x_1014) ;  /* 0x000000400000b947 */ /* 0x000fea0003800000 */
[----:B------:R-:W2:Y:S04]  /*1c90*/  LDG.E R8, [R6.64] ;  /* 0x0000000606087981 */ /* 0x000ea8000c1e1900 */
[----:B-1----:R-:W2:Y:S02]  /*1ca0*/  LDG.E R0, [R6.64+0x4] ;  /* 0x0000040606007981 */ /* 0x002ea4000c1e1900 */
[----:B--2---:R-:W-:-:S05]  /*1cb0*/  IADD3 R0, -R8, R0, RZ ;  /* 0x0000000008007210 */ /* 0x004fca0007ffe1ff */
[----:B------:R1:W-:Y:S02]  /*1cc0*/  STL [R1+0x8], R0 ;  /* 0x0000080001007387 */ /* 0x0003e40000100800 */
.L_x_1014:
[----:B------:R-:W-:-:S04]  /*1cd0*/  ISETP.NE.U32.AND P0, PT, RZ, c[0x0][0x368], PT ;  /* 0x0000da00ff007a0c */ /* 0x000fc80003f05070 */
[----:B------:R-:W-:-:S13]  /*1ce0*/  ISETP.NE.AND.EX P0, PT, RZ, c[0x0][0x36c], PT, P0 ;  /* 0x0000db00ff007a0c */ /* 0x000fda0003f05300 */
[----:B------:R-:W-:Y:S05]  /*1cf0*/  @!P0 BRA `(.L_x_1015) ;  /* 0x0000004000008947 */ /* 0x000fea0003800000 */
[----:B-1----:R-:W-:-:S04]  /*1d00*/  LEA R6, P0, R18, c[0x0][0x368], 0x2 ;  /* 0x0000da0012067a11 */ /* 0x002fc800078010ff */
[----:B------:R-:W-:-:S05]  /*1d10*/  LEA.HI.X R7, R18, c[0x0][0x36c], R138, 0x2, P0 ;  /* 0x0000db0012077a11 */ /* 0x000fca00000f148a */
[----:B------:R1:W5:Y:S01]  /*1d20*/  LDG.E R6, [R6.64] ;  /* 0x0000000606067981 */ /* 0x000362000c1e1900 */
[----:B------:R-:W-:Y:S05]  /*1d30*/  BRA `(.L_x_1016) ;  /* 0x0000005000007947 */ /* 0x000fea0003800000 */
.L_x_1015:
[----:B-1----:R-:W-:Y:S01]  /*1d40*/  MOV R6, c[0x0][0x1d0] ;  /* 0x0000740000067a02 */ /* 0x002fe20000000f00 */
[----:B------:R-:W-:Y:S05]  /*1d50*/  @!P6 BRA `(.L_x_1016) ;  /* 0x000000300000e947 */ /* 0x000fea0003800000 */
[----:B------:R-:W2:Y:S04]  /*1d60*/  LDG.E R6, [R4.64] ;  /* 0x0000000604067981 */ /* 0x000ea8000c1e1900 */
[----:B------:R-:W2:Y:S02]  /*1d70*/  LDG.E R0, [R4.64+0x4] ;  /* 0x0000040604007981 */ /* 0x000ea4000c1e1900 */
[----:B--2---:R-:W-:Y:S02]  /*1d80*/  IADD3 R6, -R6, R0, RZ ;  /* 0x0000000006067210 */ /* 0x004fe40007ffe1ff */
.L_x_1016:
[----:B------:R2:W3:Y:S04]  /*1d90*/  @P5 LDG.E R5, [R2.64] ;  /* 0x0000000602055981 */ /* 0x0004e8000c1e1900 */
[----:B------:R2:W3:Y:S04]  /*1da0*/  @P5 LDG.E R4, [R2.64+0x4] ;  /* 0x0000040602045981 */ /* 0x0004e8000c1e1900 */
[----:B-1----:R-:W4:Y:S01]  /*1db0*/  LDL R7, [R1+0x8] ;  /* 0x0000080001077983 */ /* 0x002f220000100800 */
[----:B------:R-:W-:-:S04]  /*1dc0*/  ISETP.NE.U32.AND P0, PT, RZ, c[0x0][0x378], PT ;  /* 0x0000de00ff007a0c */ /* 0x000fc80003f05070 */
[----:B------:R-:W-:Y:S01]  /*1dd0*/  ISETP.NE.AND.EX P1, PT, RZ, c[0x0][0x37c], PT, P0 ;  /* 0x0000df00ff007a0c */ /* 0x000fe20003f25300 */
[----:B------:R-:W-:Y:S02]  /*1de0*/  IMAD.MOV.U32 R0, RZ, RZ, c[0x0][0x2c4] ;  /* 0x0000b100ff007624 */ /* 0x000fe400078e00ff */
[----:B------:R-:W-:Y:S02]  /*1df0*/  IMAD.SHL.U32 R249, R249, 0x80, RZ ;  /* 0x00000080f9f97824 */ /* 0x000fe400078e00ff */
[----:B-----5:R-:W-:-:S08]  /*1e00*/  IMAD.MOV.U32 R133, RZ, RZ, R6 ;  /* 0x000000ffff857224 */ /* 0x020fd000078e0006 */
[----:B--2---:R-:W-:-:S04]  /*1e10*/  @P1 LEA R2, P0, R18, c[0x0][0x378], 0x2 ;  /* 0x0000de0012021a11 */ /* 0x004fc800078010ff */
[----:B------:R-:W-:Y:S02]  /*1e20*/  @P1 LEA.HI.X R3, R18, c[0x0][0x37c], R138, 0x2, P0 ;  /* 0x0000df0012031a11 */ /* 0x000fe400000f148a */
[----:B------:R-:W-:Y:S01]  /*1e30*/  ISETP.NE.AND P0, PT, R0, 0x1, PT ;  /* 0x000000010000780c */ /* 0x000fe20003f05270 */
[----:B------:R-:W-:Y:S01]  /*1e40*/  IMAD.MOV.U32 R78, RZ, RZ, c[0x0][0x228] ;  /* 0x00008a00ff4e7624 */ /* 0x000fe200078e00ff */
[----:B------:R-:W-:Y:S01]  /*1e50*/  IADD3 R0, R249, 0x7f, RZ ;  /* 0x0000007ff9007810 */ /* 0x000fe20007ffe0ff */
[----:B------:R-:W-:Y:S01]  /*1e60*/  IMAD.IADD R8, R6, 0x1, -R137 ;  /* 0x0000000106087824 */ /* 0x000fe200078e0a89 */
[----:B------:R1:W5:Y:S09]  /*1e70*/  @P1 LDG.E R133, [R2.64] ;  /* 0x0000000602851981 */ /* 0x000372000c1e1900 */
[----:B-1----:R-:W-:-:S05]  /*1e80*/  @P0 IMAD.HI.U32 R2, R0, c[0x0][0x2c8], RZ ;  /* 0x0000b20000020a27 */ /* 0x002fca00078e00ff */
[----:B------:R-:W-:Y:S01]  /*1e90*/  @P0 SHF.R.U32.HI R0, RZ, c[0x0][0x2cc], R2 ;  /* 0x0000b300ff000a19 */ /* 0x000fe20000011602 */
[----:B------:R-:W-:Y:S01]  /*1ea0*/  BSSY B0, `(.L_x_1017) ;  /* 0x0000037000007945 */ /* 0x000fe20003800000 */
[----:B---3--:R-:W-:-:S04]  /*1eb0*/  @P5 IMAD.IADD R78, R4, 0x1, -R5 ;  /* 0x00000001044e5824 */ /* 0x008fc800078e0a05 */
[----:B------:R-:W-:-:S05]  /*1ec0*/  IMAD.IADD R3, R8, 0x1, R78 ;  /* 0x0000000108037824 */ /* 0x000fca00078e024e */
[C---:B----4-:R-:W-:Y:S01]  /*1ed0*/  IADD3 R154, R3.reuse, 0x40, -R7 ;  /* 0x00000040039a7810 */ /* 0x050fe20007ffe807 */
[----:B------:R1:W-:Y:S01]  /*1ee0*/  STL [R1+0x4], R3 ;  /* 0x0000040301007387 */ /* 0x0003e20000100800 */
[----:B------:R-:W-:-:S03]  /*1ef0*/  IADD3 R2, R3, 0x3f, RZ ;  /* 0x0000003f03027810 */ /* 0x000fc60007ffe0ff */
[----:B------:R-:W-:Y:S01]  /*1f00*/  IMAD.IADD R0, R154, 0x1, R0 ;  /* 0x000000019a007824 */ /* 0x000fe200078e0200 */
[----:B------:R-:W-:Y:S02]  /*1f10*/  LOP3.LUT R7, R250, 0xff0000, RZ, 0xc0, !PT ;  /* 0x00ff0000fa077812 */ /* 0x000fe400078ec0ff */
[----:B------:R-:W-:Y:S02]  /*1f20*/  SHF.R.S32.HI R4, RZ, 0x1f, R2 ;  /* 0x0000001fff047819 */ /* 0x000fe40000011402 */
[----:B------:R-:W-:Y:S02]  /*1f30*/  SHF.R.S32.HI R5, RZ, 0x1f, R0 ;  /* 0x0000001fff057819 */ /* 0x000fe40000011400 */
[----:B------:R-:W-:Y:S02]  /*1f40*/  LEA.HI R2, R4, R2, RZ, 0x6 ;  /* 0x0000000204027211 */ /* 0x000fe400078f30ff */
[----:B------:R-:W-:Y:S02]  /*1f50*/  LEA.HI R0, R5, R0, RZ, 0x6 ;  /* 0x0000000005007211 */ /* 0x000fe400078f30ff */
[----:B-1----:R-:W-:-:S04]  /*1f60*/  LOP3.LUT R3, R250, 0xff000000, RZ, 0xc0, !PT ;  /* 0xff000000fa037812 */ /* 0x002fc800078ec0ff */
[----:B------:R-:W-:-:S04]  /*1f70*/  SHF.R.U32.HI R3, RZ, 0x8, R3 ;  /* 0x00000008ff037819 */ /* 0x000fc80000011603 */
[----:B------:R-:W-:-:S04]  /*1f80*/  LEA.HI R3, R7, R3, RZ, 0x10 ;  /* 0x0000000307037211 */ /* 0x000fc800078f80ff */
[----:B------:R-:W-:Y:S02]  /*1f90*/  SHF.R.U32.HI R9, RZ, 0x10, R3 ;  /* 0x00000010ff097819 */ /* 0x000fe40000011603 */
[----:B------:R-:W-:Y:S02]  /*1fa0*/  LOP3.LUT R14, R3, 0xff, RZ, 0xc0, !PT ;  /* 0x000000ff030e7812 */ /* 0x000fe400078ec0ff */
[----:B------:R-:W-:Y:S02]  /*1fb0*/  SHF.R.S32.HI R153, RZ, 0x6, R2 ;  /* 0x00000006ff997819 */ /* 0x000fe40000011402 */
[----:B------:R-:W-:Y:S01]  /*1fc0*/  SHF.R.S32.HI R0, RZ, 0x6, R0 ;  /* 0x00000006ff007819 */ /* 0x000fe20000011400 */
[----:B------:R1:W-:Y:S03]  /*1fd0*/  STL [R1+0x1c], R9 ;  /* 0x00001c0901007387 */ /* 0x0003e60000100800 */
[----:B------:R-:W-:Y:S01]  /*1fe0*/  IMNMX R7, R153, R0, PT ;  /* 0x0000000099077217 */ /* 0x000fe20003800200 */
[----:B------:R1:W-:Y:S03]  /*1ff0*/  STL [R1+0x20], R14 ;  /* 0x0000200e01007387 */ /* 0x0003e60000100800 */
[----:B------:R-:W-:-:S02]  /*2000*/  ISETP.GE.AND P0, PT, R7, 0x1, PT ;  /* 0x000000010700780c */ /* 0x000fc40003f06270 */
[----:B------:R-:W-:Y:S01]  /*2010*/  ISETP.NE.AND P1, PT, R9, RZ, PT ;  /* 0x000000ff0900720c */ /* 0x000fe20003f25270 */
[----:B------:R-:W-:-:S03]  /*2020*/  IMAD.MOV.U32 R0, RZ, RZ, RZ ;  /* 0x000000ffff007224 */ /* 0x000fc600078e00ff */
[----:B------:R-:W-:-:S07]  /*2030*/  SEL R132, R9, c[0x0][0x338], P1 ;  /* 0x0000ce0009847a07 */ /* 0x000fce0000800000 */
[----:B------:R-:W-:Y:S05]  /*2040*/  @!P0 BRA `(.L_x_1018) ;  /* 0x000001c000008947 */ /* 0x000fea0003800000 */
[----:B------:R-:W-:Y:S01]  /*2050*/  IABS R2, R132 ;  /* 0x0000008400027213 */ /* 0x000fe20000000000 */
[----:B------:R-:W-:Y:S01]  /*2060*/  IMAD.MOV.U32 R4, RZ, RZ, RZ ;  /* 0x000000ffff047224 */ /* 0x000fe200078e00ff */
[----:B-1----:R-:W-:Y:S02]  /*2070*/  IADD3 R9, R132, -0x1, R7 ;  /* 0xffffffff84097810 */ /* 0x002fe40007ffe007 */
        /* <DEDUP_REMOVED lines=25> */
.L_x_1018:
[----:B------:R-:W-:Y:S05]  /*2210*/  BSYNC B0 ;  /* 0x0000000000007941 */ /* 0x000fea0003800000 */
.L_x_1017:
[----:B------:R-:W-:Y:S01]  /*2220*/  IMAD R2, R14, R0, RZ ;  /* 0x000000000e027224 */ /* 0x000fe200078e02ff */
[C---:B------:R-:W-:Y:S02]  /*2230*/  IADD3 R135, R242.reuse, 0x80, RZ ;  /* 0x00000080f2877810 */ /* 0x040fe40007ffe0ff */
[----:B------:R-:W-:Y:S01]  /*2240*/  IADD3 R134, R242, 0x40, RZ ;  /* 0x00000040f2867810 */ /* 0x000fe20007ffe0ff */
        /* <DEDUP_REMOVED lines=16> */
[----:B------:R-:W2:Y:S03]  /*2350*/  LDL R33, [R1+0x14] ;  /* 0x0000140001217983 */ /* 0x000ea60000100800 */
[----:B------:R-:W-:Y:S01]  /*2360*/  ISETP.NE.AND.EX P2, PT, RZ, c[0x0][0x344], PT, P0 ;  /* 0x0000d100ff007a0c */ /* 0x000fe20003f45300 */
[----:B------:R-:W3:-:S12]  /*2370*/  S2R R4, SR_TID.X ;  /* 0x0000000000047919 */ /* 0x000ed80000002100 */
[----:B------:R-:W-:-:S05]  /*2380*/  @P2 IMAD.WIDE R2, R18, R13, c[0x0][0x340] ;  /* 0x0000d00012022625 */ /* 0x000fca00078e020d */
[----:B------:R4:W2:Y:S01]  /*2390*/  @P2 LDG.E R8, [R2.64] ;  /* 0x0000000602082981 */ /* 0x0008a2000c1e1900 */
[----:B---3--:R-:W-:-:S04]  /*23a0*/  SHF.R.S32.HI R5, RZ, 0x1f, R4 ;  /* 0x0000001fff057819 */ /* 0x008fc80000011404 */
[----:B------:R-:W-:-:S04]  /*23b0*/  LEA.HI R5, R5, R4, RZ, 0x3 ;  /* 0x0000000405057211 */ /* 0x000fc800078f18ff */
[----:B------:R-:W-:-:S04]  /*23c0*/  SHF.R.S32.HI R5, RZ, 0x3, R5 ;  /* 0x00000003ff057819 */ /* 0x000fc80000011405 */
[----:B------:R-:W-:Y:S02]  /*23d0*/  IADD3 R126, P0, R5, R12, RZ ;  /* 0x0000000c057e7210 */ /* 0x000fe40007f1e0ff */
[----:B----4-:R-:W-:-:S04]  /*23e0*/  SHF.R.S32.HI R2, RZ, 0x1f, R5 ;  /* 0x0000001fff027819 */ /* 0x010fc80000011405 */
[----:B------:R-:W-:Y:S02]  /*23f0*/  LEA.HI.X.SX32 R129, R12, R2, 0x1, P0 ;  /* 0x000000020c817211 */ /* 0x000fe400000f0eff */
[----:B------:R-:W-:-:S03]  /*2400*/  SHF.R.S32.HI R243, RZ, 0x1f, R242 ;  /* 0x0000001ffff37819 */ /* 0x000fc600000114f2 */
[----:B------:R-:W-:Y:S02]  /*2410*/  IMAD R4, R129, c[0x0][0x238], RZ ;  /* 0x00008e0081047a24 */ /* 0x000fe400078e02ff */
[----:B------:R-:W-:-:S04]  /*2420*/  IMAD.WIDE.U32 R2, R126, c[0x0][0x238], R242 ;  /* 0x00008e007e027a25 */ /* 0x000fc800078e00f2 */
        /* <DEDUP_REMOVED lines=25> */
[----:B-1----:R-:W-:Y:S02]  /*25c0*/  IADD3 R9, R5, R2, RZ ;  /* 0x0000000205097210 */ /* 0x002fe40007ffe0ff */
        /* <DEDUP_REMOVED lines=15> */
[----:B------:R-:W-:Y:S01]  /*26c0*/  IMAD.SHL.U32 R161, R13, 0x20, RZ ;  /* 0x000000200da17824 */ /* 0x000fe200078e00ff */
[----:B------:R1:W-:Y:S01]  /*26d0*/  @P1 LDGSTS.E.BYPASS.LTC128B.128 [R212+0xa100], [R2.64+0x100], !P3 ;  /* 0x0a10010002d41fae */ /* 0x0003e2000d901d46 */
[----:B------:R-:W-:Y:S01]  /*26e0*/  IMAD.IADD R5, R7, 0x1, R0 ;  /* 0x0000000107057824 */ /* 0x000fe200078e0200 */
[----:B------:R-:W-:Y:S02]  /*26f0*/  SHF.L.U64.HI R155, R13, R155, c[0x0][0x23c] ;  /* 0x00008f000d9b7619 */ /* 0x000fe4000001029b */
[----:B------:R-:W-:Y:S01]  /*2700*/  @P0 IADD3 R0, P1, R161, R4, RZ ;  /* 0x00000004a1000210 */ /* 0x000fe20007f3e0ff */
[----:B------:R-:W3:Y:S01]  /*2710*/  S2R R17, SR_TID.X ;  /* 0x0000000000117919 */ /* 0x000ee20000002100 */
[----:B------:R-:W-:-:S02]  /*2720*/  MOV R4, R6 ;  /* 0x0000000600047202 */ /* 0x000fc40000000f00 */
[----:B------:R-:W-:Y:S01]  /*2730*/  SHF.R.S32.HI R15, RZ, 0x1f, R239 ;  /* 0x0000001fff0f7819 */ /* 0x000fe200000114ef */
[----:B-1----:R-:W-:Y:S01]  /*2740*/  @P0 IMAD.X R3, R9, 0x1, R155, P1 ;  /* 0x0000000109030824 */ /* 0x002fe200008e069b */
[----:B------:R-:W-:-:S04]  /*2750*/  @P0 LEA R2, P1, R0, c[0x0][0x220], 0x1 ;  /* 0x0000880000020a11 */ /* 0x000fc800078208ff */
[----:B------:R-:W-:-:S05]  /*2760*/  @P0 LEA.HI.X R3, R0, c[0x0][0x224], R3, 0x1, P1 ;  /* 0x0000890000030a11 */ /* 0x000fca00008f0c03 */
[----:B------:R3:W-:Y:S04]  /*2770*/  @P0 LDGSTS.E.BYPASS.LTC128B.128 [R212+0x7100], [R2.64], !P5 ;  /* 0x0710000002d40fae */ /* 0x0007e8000e901d46 */
[----:B------:R3:W-:Y:S04]  /*2780*/  @P0 LDGSTS.E.BYPASS.LTC128B.128 [R212+0x9100], [R2.64+0x80], !P4 ;  /* 0x0910008002d40fae */ /* 0x0007e8000e101d46 */
[----:B------:R3:W-:Y:S01]  /*2790*/  @P0 LDGSTS.E.BYPASS.LTC128B.128 [R212+0xb100], [R2.64+0x100], !P3 ;  /* 0x0b10010002d40fae */ /* 0x0007e2000d901d46 */
[----:B------:R-:W-:Y:S01]  /*27a0*/  IMAD.WIDE.U32 R4, R16, c[0x0][0x1e8], R4 ;  /* 0x00007a0010047a25 */ /* 0x000fe200078e0004 */
[----:B------:R-:W-:-:S02]  /*27b0*/  MOV R164, c[0x0][0x27c] ;  /* 0x00009f0000a47a02 */ /* 0x000fc40000000f00 */
[----:B------:R-:W0:Y:S01]  /*27c0*/  LDGDEPBAR ;  /* 0x00000000000079af */ /* 0x000e220000000000 */
[----:B------:R-:W-:Y:S02]  /*27d0*/  IMAD R5, R16, c[0x0][0x1ec], R5 ;  /* 0x00007b0010057a24 */ /* 0x000fe400078e0205 */
[----:B------:R-:W-:Y:S01]  /*27e0*/  IMAD.WIDE.U32 R162, R239, c[0x0][0x1e0], RZ ;  /* 0x00007800efa27a25 */ /* 0x000fe200078e00ff */
[----:B------:R-:W-:Y:S01]  /*27f0*/  WARPSYNC 0xffffffff ;  /* 0xffffffff00007948 */ /* 0x000fe20003800000 */
[----:B------:R-:W-:Y:S02]  /*2800*/  ISETP.GE.AND P0, PT, R102, c[0x0][0x27c], PT ;  /* 0x00009f0066007a0c */ /* 0x000fe40003f06270 */
[----:B------:R-:W-:Y:S01]  /*2810*/  SHF.R.S32.HI R103, RZ, 0x1f, R102 ;  /* 0x0000001fff677819 */ /* 0x000fe20000011466 */
[----:B------:R-:W-:Y:S01]  /*2820*/  IMAD.SHL.U32 R13, R164, 0x2, RZ ;  /* 0x00000002a40d7824 */ /* 0x000fe200078e00ff */
[----:B------:R-:W-:Y:S02]  /*2830*/  SHF.R.S32.HI R143, RZ, 0x1f, R142 ;  /* 0x0000001fff8f7819 */ /* 0x000fe4000001148e */
[----:B---3--:R-:W-:-:S04]  /*2840*/  SHF.R.S32.HI R3, RZ, 0x1f, R17 ;  /* 0x0000001fff037819 */ /* 0x008fc80000011411 */
[----:B------:R-:W-:-:S04]  /*2850*/  LEA.HI R3, R3, R17, RZ, 0x5 ;  /* 0x0000001103037211 */ /* 0x000fc800078f28ff */
[----:B------:R-:W-:Y:S02]  /*2860*/  SHF.R.S32.HI R3, RZ, 0x5, R3 ;  /* 0x00000005ff037819 */ /* 0x000fe40000011403 */
[----:B-----5:R-:W-:Y:S02]  /*2870*/  SHF.R.S32.HI R29, RZ, 0x1f, R133 ;  /* 0x0000001fff1d7819 */ /* 0x020fe40000011485 */
[----:B--2---:R-:W-:Y:S02]  /*2880*/  SHF.R.U32.HI R0, RZ, 0x3, R33 ;  /* 0x00000003ff007819 */ /* 0x004fe40000011621 */
[----:B------:R-:W-:Y:S01]  /*2890*/  @P2 SHF.R.S32.HI R2, RZ, 0x1f, R8 ;  /* 0x0000001fff022819 */ /* 0x000fe20000011408 */
[----:B------:R-:W-:Y:S02]  /*28a0*/  @!P2 IMAD.MOV.U32 R2, RZ, RZ, R138 ;  /* 0x000000ffff02a224 */ /* 0x000fe400078e008a */
[----:B------:R-:W-:-:S03]  /*28b0*/  @!P2 IMAD.MOV.U32 R8, RZ, RZ, R18 ;  /* 0x000000ffff08a224 */ /* 0x000fc600078e0012 */
[----:B------:R-:W-:Y:S01]  /*28c0*/  SEL R23, R2, RZ, !P6 ;  /* 0x000000ff02177207 */ /* 0x000fe20007000000 */
[----:B------:R-:W-:Y:S01]  /*28d0*/  IMAD R2, R15, c[0x0][0x1e0], RZ ;  /* 0x000078000f027a24 */ /* 0x000fe200078e02ff */
[----:B------:R-:W-:-:S03]  /*28e0*/  SEL R21, R8, RZ, !P6 ;  /* 0x000000ff08157207 */ /* 0x000fc60007000000 */
[----:B------:R-:W-:Y:S02]  /*28f0*/  IMAD R7, R23, c[0x0][0x1f0], RZ ;  /* 0x00007c0017077a24 */ /* 0x000fe400078e02ff */
[----:B------:R-:W-:Y:S02]  /*2900*/  IMAD R6, R239, c[0x0][0x1e4], R2 ;  /* 0x00007900ef067a24 */ /* 0x000fe400078e0202 */
[C---:B------:R-:W-:Y:S02]  /*2910*/  IMAD R7, R21.reuse, c[0x0][0x1f4], R7 ;  /* 0x00007d0015077a24 */ /* 0x040fe400078e0207 */
[----:B------:R-:W-:Y:S01]  /*2920*/  IMAD.WIDE.U32 R74, R21, c[0x0][0x1f0], R4 ;  /* 0x00007c00154a7a25 */ /* 0x000fe200078e0004 */
[----:B------:R-:W-:-:S03]  /*2930*/  IADD3 R128, R163, R6, RZ ;  /* 0x00000006a3807210 */ /* 0x000fc60007ffe0ff */
[----:B------:R-:W-:Y:S02]  /*2940*/  IMAD.SHL.U32 R2, R3, 0x200, RZ ;  /* 0x0000020003027824 */ /* 0x000fe400078e00ff */
[----:B------:R-:W-:Y:S02]  /*2950*/  IMAD.IADD R76, R75, 0x1, R7 ;  /* 0x000000014b4c7824 */ /* 0x000fe400078e0207 */
[----:B------:R-:W-:Y:S01]  /*2960*/  SEL R3, RZ, c[0x0][0x27c], !P0 ;  /* 0x00009f00ff037a07 */ /* 0x000fe20004000000 */
[----:B------:R-:W-:Y:S01]  /*2970*/  IMAD.WIDE.U32 R4, R16, c[0x0][0x260], R242 ;  /* 0x0000980010047a25 */ /* 0x000fe200078e00f2 */
[----:B------:R-:W-:Y:S01]  /*2980*/  IADD3 R9, -R13, c[0x0][0x1d4], RZ ;  /* 0x000075000d097a10 */ /* 0x000fe20007ffe1ff */
[----:B------:R-:W-:Y:S01]  /*2990*/  BAR.SYNC.DEFER_BLOCKING 0x0 ;  /* 0x0000000000007b1d */ /* 0x000fe20000010000 */
[----:B------:R-:W-:Y:S01]  /*29a0*/  ISETP.GE.AND P2, PT, R107, c[0x0][0x27c], PT ;  /* 0x00009f006b007a0c */ /* 0x000fe20003f46270 */
[----:B------:R-:W-:Y:S01]  /*29b0*/  IMAD R6, R11, c[0x0][0x268], RZ ;  /* 0x00009a000b067a24 */ /* 0x000fe200078e02ff */
[CC--:B------:R-:W-:Y:S01]  /*29c0*/  SEL R8, R13.reuse, R9.reuse, !P0 ;  /* 0x000000090d087207 */ /* 0x0c0fe20004000000 */
[----:B------:R-:W-:Y:S01]  /*29d0*/  IMAD.IADD R3, R102, 0x1, R3 ;  /* 0x0000000166037824 */ /* 0x000fe200078e0203 */
[----:B------:R-:W-:Y:S01]  /*29e0*/  SEL R7, R13, R9, !P2 ;  /* 0x000000090d077207 */ /* 0x000fe20005000000 */
[----:B------:R-:W-:Y:S01]  /*29f0*/  IMAD R5, R16, c[0x0][0x264], R5 ;  /* 0x0000990010057a24 */ /* 0x000fe200078e0205 */
[----:B------:R-:W-:Y:S01]  /*2a00*/  ISETP.GE.AND P1, PT, R164, 0x1, PT ;  /* 0x00000001a400780c */ /* 0x000fe20003f26270 */
[C---:B------:R-:W-:Y:S01]  /*2a10*/  IMAD R32, R12.reuse, c[0x0][0x26c], R6 ;  /* 0x00009b000c207a24 */ /* 0x040fe200078e0206 */
[----:B------:R-:W-:Y:S01]  /*2a20*/  SHF.R.S32.HI R6, RZ, 0x1f, R3 ;  /* 0x0000001fff067819 */ /* 0x000fe20000011403 */
[----:B------:R-:W-:Y:S01]  /*2a30*/  IMAD.WIDE.U32 R80, R12, c[0x0][0x268], R4 ;  /* 0x00009a000c507a25 */ /* 0x000fe200078e0004 */
[----:B------:R-:W-:Y:S01]  /*2a40*/  SHF.R.S32.HI R5, RZ, 0x1f, R8 ;  /* 0x0000001fff057819 */ /* 0x000fe20000011408 */
[----:B------:R-:W-:Y:S01]  /*2a50*/  ULDC.U8 UR4, c[0x0][0x298] ;  /* 0x0000a60000047ab9 */ /* 0x000fe20000000000 */
[CC--:B------:R-:W-:Y:S01]  /*2a60*/  LEA.HI R20, R6.reuse, R3.reuse, RZ, 0x3 ;  /* 0x0000000306147211 */ /* 0x0c0fe200078f18ff */
[----:B------:R-:W-:Y:S01]  /*2a70*/  IMAD.WIDE.U32 R18, R239, c[0x0][0x290], R102 ;  /* 0x0000a400ef127a25 */ /* 0x000fe200078e0066 */
[----:B------:R-:W-:-:S02]  /*2a80*/  LEA.HI R24, R6, R3, RZ, 0x6 ;  /* 0x0000000306187211 */ /* 0x000fc400078f30ff */
[----:B------:R-:W-:Y:S01]  /*2a90*/  ISETP.GE.AND P1, PT, R106, c[0x0][0x27c], PT ;  /* 0x00009f006a007a0c */ /* 0x000fe20003f26270 */
[----:B------:R-:W-:Y:S01]  /*2aa0*/  IMAD R6, R15, c[0x0][0x280], RZ ;  /* 0x0000a0000f067a24 */ /* 0x000fe200078e02ff */
[----:B------:R-:W-:Y:S01]  /*2ab0*/  SHF.R.S32.HI R4, RZ, 0x1f, R7 ;  /* 0x0000001fff047819 */ /* 0x000fe20000011407 */
[----:B------:R-:W-:Y:S01]  /*2ac0*/  IMAD R23, R23, c[0x0][0x218], RZ ;  /* 0x0000860017177a24 */ /* 0x000fe200078e02ff */
[----:B------:R-:W-:Y:S01]  /*2ad0*/  LEA.HI R28, R5, R8, RZ, 0x4 ;  /* 0x00000008051c7211 */ /* 0x000fe200078f20ff */
[----:B------:R-:W-:Y:S01]  /*2ae0*/  IMAD R8, R239, c[0x0][0x284], R6 ;  /* 0x0000a100ef087a24 */ /* 0x000fe200078e0206 */
[----:B------:R-:W-:Y:S01]  /*2af0*/  SEL R9, R13, R9, !P1 ;  /* 0x000000090d097207 */ /* 0x000fe20004800000 */
[----:B------:R-:W-:Y:S01]  /*2b00*/  IMAD R31, R21, c[0x0][0x21c], R23 ;  /* 0x00008700151f7a24 */ /* 0x000fe200078e0217 */
[----:B------:R-:W-:Y:S01]  /*2b10*/  LEA.HI R26, R4, R7, RZ, 0x4 ;  /* 0x00000007041a7211 */ /* 0x000fe200078f20ff */
[----:B------:R-:W-:Y:S01]  /*2b20*/  IMAD.WIDE.U32 R6, R239, c[0x0][0x280], R142 ;  /* 0x0000a000ef067a25 */ /* 0x000fe200078e008e */
[----:B------:R-:W-:-:S02]  /*2b30*/  SHF.R.S32.HI R3, RZ, 0x1f, R9 ;  /* 0x0000001fff037819 */ /* 0x000fc40000011409 */
[----:B------:R-:W-:Y:S01]  /*2b40*/  IADD3 R131, P0, R239, R10, RZ ;  /* 0x0000000aef837210 */ /* 0x000fe20007f1e0ff */
[----:B------:R-:W-:Y:S01]  /*2b50*/  IMAD.IADD R11, R7, 0x1, R8 ;  /* 0x00000001070b7824 */ /* 0x000fe200078e0208 */
[----:B------:R-:W-:Y:S01]  /*2b60*/  SEL R7, RZ, c[0x0][0x27c], !P2 ;  /* 0x00009f00ff077a07 */ /* 0x000fe20005000000 */
[----:B------:R-:W-:Y:S01]  /*2b70*/  IMAD.WIDE.U32 R4, R16, c[0x0][0x210], R102 ;  /* 0x0000840010047a25 */ /* 0x000fe200078e0066 */
[----:B------:R-:W-:Y:S02]  /*2b80*/  LEA.HI R25, R3, R9, RZ, 0x4 ;  /* 0x0000000903197211 */ /* 0x000fe400078f20ff */
[----:B------:R-:W-:Y:S01]  /*2b90*/  LOP3.LUT R101, R20, 0xfffffff8, RZ, 0xc0, !PT ;  /* 0xfffffff814657812 */ /* 0x000fe200078ec0ff */
[----:B------:R-:W-:Y:S01]  /*2ba0*/  IMAD R3, R15, c[0x0][0x290], RZ ;  /* 0x0000a4000f037a24 */ /* 0x000fe200078e02ff */
[----:B------:R-:W-:Y:S01]  /*2bb0*/  ISETP.NE.AND P6, PT, RZ, UR4, PT ;  /* 0x00000004ff007c0c */ /* 0x000fe2000bfc5270 */
[----:B------:R-:W-:Y:S01]  /*2bc0*/  IMAD R13, R16, c[0x0][0x214], R5 ;  /* 0x00008500100d7a24 */ /* 0x000fe200078e0205 */
[----:B------:R-:W-:Y:S01]  /*2bd0*/  SHF.R.S32.HI R117, RZ, 0x1f, R101 ;  /* 0x0000001fff757819 */ /* 0x000fe20000011465 */
[----:B------:R-:W-:Y:S01]  /*2be0*/  IMAD.X R130, R14, 0x1, R15, P0 ;  /* 0x000000010e827824 */ /* 0x000fe200000e060f */
[----:B------:R-:W-:Y:S01]  /*2bf0*/  SEL R15, RZ, c[0x0][0x27c], !P1 ;  /* 0x00009f00ff0f7a07 */ /* 0x000fe20004800000 */
[----:B------:R-:W-:Y:S01]  /*2c00*/  IMAD.WIDE.U32 R16, R239, c[0x0][0x280], R102 ;  /* 0x0000a000ef107a25 */ /* 0x000fe200078e0066 */
[----:B------:R-:W-:-:S03]  /*2c10*/  IADD3 R125, P1, P0, R74, R162, R102 ;  /* 0x000000a24a7d7210 */ /* 0x000fc6000783e066 */
[----:B------:R-:W-:Y:S01]  /*2c20*/  IMAD.IADD R14, R107, 0x1, R7 ;  /* 0x000000016b0e7824 */ /* 0x000fe200078e0207 */
[----:B------:R-:W-:Y:S01]  /*2c30*/  IADD3.X R124, R76, R128, R103, P1, P0 ;  /* 0x000000804c7c7210 */ /* 0x000fe20000fe0467 */
[----:B------:R-:W-:Y:S02]  /*2c40*/  IMAD.MOV.U32 R12, RZ, RZ, R4 ;  /* 0x000000ffff0c7224 */ /* 0x000fe400078e0004 */
[----:B------:R-:W-:-:S04]  /*2c50*/  IMAD.WIDE.U32 R4, R239, c[0x0][0x290], R142 ;  /* 0x0000a400ef047a25 */ /* 0x000fc800078e008e */
[----:B------:R-:W-:Y:S02]  /*2c60*/  IMAD R3, R239, c[0x0][0x294], R3 ;  /* 0x0000a500ef037a24 */ /* 0x000fe400078e0203 */
[----:B------:R-:W-:Y:S01]  /*2c70*/  IMAD.IADD R7, R8, 0x1, R17 ;  /* 0x0000000108077824 */ /* 0x000fe200078e0211 */
[----:B------:R-:W-:Y:S01]  /*2c80*/  SHF.R.S32.HI R17, RZ, 0x1f, R14 ;  /* 0x0000001fff117819 */ /* 0x000fe2000001140e */
[----:B------:R-:W-:Y:S02]  /*2c90*/  IMAD.IADD R9, R5, 0x1, R3 ;  /* 0x0000000105097824 */ /* 0x000fe400078e0203 */
[----:B------:R-:W-:Y:S01]  /*2ca0*/  IMAD.IADD R5, R3, 0x1, R19 ;  /* 0x0000000103057824 */ /* 0x000fe200078e0213 */
[CC--:B------:R-:W-:Y:S01]  /*2cb0*/  LEA.HI R22, R17.reuse, R14.reuse, RZ, 0x6 ;  /* 0x0000000e11167211 */ /* 0x0c0fe200078f30ff */
[----:B------:R-:W-:Y:S01]  /*2cc0*/  IMAD.IADD R3, R106, 0x1, R15 ;  /* 0x000000016a037824 */ /* 0x000fe200078e020f */
[----:B------:R-:W-:Y:S01]  /*2cd0*/  LEA.HI R15, R17, R14, RZ, 0x3 ;  /* 0x0000000e110f7211 */ /* 0x000fe200078f18ff */
[----:B------:R-:W-:Y:S01]  /*2ce0*/  IMAD.SHL.U32 R17, R24, 0x40, RZ ;  /* 0x0000004018117824 */ /* 0x000fe200078e00ff */
[----:B------:R-:W-:Y:S01]  /*2cf0*/  LOP3.LUT R19, R33, 0x38, R20, 0xf8, !PT ;  /* 0x0000003821137812 */ /* 0x000fe200078ef814 */
[----:B------:R-:W-:Y:S01]  /*2d00*/  IMAD.MOV.U32 R10, RZ, RZ, R6 ;  /* 0x000000ffff0a7224 */ /* 0x000fe200078e0006 */
[----:B------:R-:W-:Y:S01]  /*2d10*/  LOP3.LUT R100, R15, 0xfffffff8, RZ, 0xc0, !PT ;  /* 0xfffffff80f647812 */ /* 0x000fe200078ec0ff */
[----:B------:R-:W-:-:S02]  /*2d20*/  IMAD.MOV.U32 R8, RZ, RZ, R4 ;  /* 0x000000ffff087224 */ /* 0x000fc400078e0004 */
[----:B------:R-:W-:Y:S01]  /*2d30*/  IMAD.MOV.U32 R6, RZ, RZ, R16 ;  /* 0x000000ffff067224 */ /* 0x000fe200078e0010 */
[----:B------:R-:W-:Y:S01]  /*2d40*/  SHF.R.S32.HI R16, RZ, 0x1f, R3 ;  /* 0x0000001fff107819 */ /* 0x000fe20000011403 */
[----:B------:R-:W-:Y:S01]  /*2d50*/  IMAD.MOV.U32 R4, RZ, RZ, R18 ;  /* 0x000000ffff047224 */ /* 0x000fe200078e0012 */
[----:B------:R-:W-:Y:S01]  /*2d60*/  LOP3.LUT R18, R17, 0x7ffff000, RZ, 0xc0, !PT ;  /* 0x7ffff00011127812 */ /* 0x000fe200078ec0ff */
[----:B------:R-:W-:Y:S01]  /*2d70*/  IMAD.WIDE.U32 R98, R21, c[0x0][0x218], R12 ;  /* 0x0000860015627a25 */ /* 0x000fe200078e000c */
[----:B------:R-:W-:Y:S02]  /*2d80*/  LOP3.LUT R17, R19, R0, RZ, 0x3c, !PT ;  /* 0x0000000013117212 */ /* 0x000fe400078e3cff */
[CC--:B------:R-:W-:Y:S01]  /*2d90*/  LEA.HI R14, R16.reuse, R3.reuse, RZ, 0x3 ;  /* 0x00000003100e7211 */ /* 0x0c0fe200078f18ff */
[----:B------:R-:W-:Y:S01]  /*2da0*/  IMAD.MOV.U32 R157, RZ, RZ, c[0x0][0x1e0] ;  /* 0x00007800ff9d7624 */ /* 0x000fe200078e00ff */
[----:B------:R-:W-:Y:S01]  /*2db0*/  LEA.HI R27, R16, R3, RZ, 0x6 ;  /* 0x00000003101b7211 */ /* 0x000fe200078f30ff */
[----:B------:R-:W-:Y:S01]  /*2dc0*/  IMAD.SHL.U32 R16, R22, 0x40, RZ ;  /* 0x0000004016107824 */ /* 0x000fe200078e00ff */
[----:B------:R-:W-:Y:S01]  /*2dd0*/  IADD3 R30, R17, R18, R2 ;  /* 0x00000012111e7210 */ /* 0x000fe20007ffe002 */
[----:B------:R-:W-:Y:S01]  /*2de0*/  IMAD.MOV.U32 R158, RZ, RZ, c[0x0][0x280] ;  /* 0x0000a000ff9e7624 */ /* 0x000fe200078e00ff */
[----:B------:R-:W-:Y:S01]  /*2df0*/  SHF.R.S32.HI R3, RZ, 0x4, R28 ;  /* 0x00000004ff037819 */ /* 0x000fe2000001141c */
[----:B------:R-:W-:Y:S01]  /*2e00*/  IMAD.MOV.U32 R159, RZ, RZ, c[0x0][0x290] ;  /* 0x0000a400ff9f7624 */ /* 0x000fe200078e00ff */
[----:B------:R-:W-:Y:S01]  /*2e10*/  SHF.R.S32.HI R12, RZ, 0x4, R26 ;  /* 0x00000004ff0c7819 */ /* 0x000fe2000001141a */
[----:B------:R-:W-:Y:S01]  /*2e20*/  IMAD.WIDE.U32 R94, R133, c[0x0][0x280], R10 ;  /* 0x0000a000855e7a25 */ /* 0x000fe200078e000a */
[----:B------:R-:W-:-:S02]  /*2e30*/  LOP3.LUT R17, R33, 0x38, R15, 0xf8, !PT ;  /* 0x0000003821117812 */ /* 0x000fc400078ef80f */
[----:B------:R-:W-:Y:S01]  /*2e40*/  SHF.R.S32.HI R18, RZ, 0x4, R25 ;  /* 0x00000004ff127819 */ /* 0x000fe20000011419 */
[C---:B------:R-:W-:Y:S01]  /*2e50*/  IMAD.WIDE.U32 R92, R133.reuse, c[0x0][0x290], R8 ;  /* 0x0000a400855c7a25 */ /* 0x040fe200078e0008 */
[----:B------:R-:W-:Y:S02]  /*2e60*/  LEA.HI.SX32 R13, R20, R3, 0x1d ;  /* 0x00000003140d7211 */ /* 0x000fe400078feaff */
[----:B------:R-:W-:Y:S01]  /*2e70*/  LOP3.LUT R19, R16, 0x7ffff000, RZ, 0xc0, !PT ;  /* 0x7ffff00010137812 */ /* 0x000fe200078ec0ff */
[----:B------:R-:W-:Y:S01]  /*2e80*/  IMAD.WIDE.U32 R90, R133, c[0x0][0x280], R6 ;  /* 0x0000a000855a7a25 */ /* 0x000fe200078e0006 */
[----:B------:R-:W-:Y:S02]  /*2e90*/  LOP3.LUT R17, R17, R0, RZ, 0x3c, !PT ;  /* 0x0000000011117212 */ /* 0x000fe400078e3cff */
[----:B------:R-:W-:Y:S01]  /*2ea0*/  LEA.HI.SX32 R12, R15, R12, 0x1d ;  /* 0x0000000c0f0c7211 */ /* 0x000fe200078feaff */
[----:B------:R-:W-:Y:S01]  /*2eb0*/  IMAD.SHL.U32 R82, R13, 0x8, RZ ;  /* 0x000000080d527824 */ /* 0x000fe200078e00ff */
[----:B------:R-:W-:Y:S01]  /*2ec0*/  LEA.HI.SX32 R3, R14, R18, 0x1d ;  /* 0x000000120e037211 */ /* 0x000fe200078feaff */
[----:B------:R-:W-:Y:S01]  /*2ed0*/  IMAD.WIDE.U32 R88, R133, c[0x0][0x290], R4 ;  /* 0x0000a40085587a25 */ /* 0x000fe200078e0004 */
[----:B------:R-:W-:-:S02]  /*2ee0*/  IADD3 R25, R17, R19, R2 ;  /* 0x0000001311197210 */ /* 0x000fc40007ffe002 */
[----:B------:R-:W-:Y:S01]  /*2ef0*/  SHF.R.S32.HI R17, RZ, 0x1f, R12 ;  /* 0x0000001fff117819 */ /* 0x000fe2000001140c */
[----:B------:R-:W-:Y:S01]  /*2f00*/  IMAD.SHL.U32 R79, R12, 0x8, RZ ;  /* 0x000000080c4f7824 */ /* 0x000fe200078e00ff */
[----:B------:R-:W-:Y:S01]  /*2f10*/  SHF.R.S32.HI R18, RZ, 0x1f, R3 ;  /* 0x0000001fff127819 */ /* 0x000fe20000011403 */
[----:B------:R-:W-:Y:S01]  /*2f20*/  IMAD.SHL.U32 R83, R3, 0x8, RZ ;  /* 0x0000000803537824 */ /* 0x000fe200078e00ff */
[----:B------:R-:W-:Y:S01]  /*2f30*/  SHF.R.S32.HI R16, RZ, 0x1f, R13 ;  /* 0x0000001fff107819 */ /* 0x000fe2000001140d */
[----:B------:R-:W-:Y:S01]  /*2f40*/  IMAD.IADD R84, R81, 0x1, R32 ;  /* 0x0000000151547824 */ /* 0x000fe200078e0220 */
[----:B------:R-:W-:Y:S01]  /*2f50*/  LEA.HI R17, R17, R12, RZ, 0x3 ;  /* 0x0000000c11117211 */ /* 0x000fe200078f18ff */
[----:B------:R-:W-:Y:S01]  /*2f60*/  IMAD.IADD R123, R99, 0x1, R31 ;  /* 0x00000001637b7824 */ /* 0x000fe200078e021f */
[----:B------:R-:W-:Y:S01]  /*2f70*/  LEA.HI R18, R18, R3, RZ, 0x3 ;  /* 0x0000000312127211 */ /* 0x000fe200078f18ff */
[----:B------:R-:W-:Y:S01]  /*2f80*/  IMAD.SHL.U32 R119, R30, 0x2, RZ ;  /* 0x000000021e777824 */ /* 0x000fe200078e00ff */
[----:B------:R-:W-:Y:S01]  /*2f90*/  LOP3.LUT R12, R33, 0x38, R79, 0xf8, !PT ;  /* 0x00000038210c7812 */ /* 0x000fe200078ef84f */
[----:B------:R-:W-:Y:S01]  /*2fa0*/  IMAD.SHL.U32 R118, R25, 0x2, RZ ;  /* 0x0000000219767824 */ /* 0x000fe200078e00ff */
[----:B------:R-:W-:-:S02]  /*2fb0*/  LEA.HI R21, R16, R13, RZ, 0x3 ;  /* 0x0000000d10157211 */ /* 0x000fc400078f18ff */
[C---:B------:R-:W-:Y:S02]  /*2fc0*/  LOP3.LUT R3, R33.reuse, 0x38, R83, 0xf8, !PT ;  /* 0x0000003821037812 */ /* 0x040fe400078ef853 */
[C---:B------:R-:W-:Y:S02]  /*2fd0*/  LOP3.LUT R16, R33.reuse, 0x38, R14, 0xf8, !PT ;  /* 0x0000003821107812 */ /* 0x040fe400078ef80e */
[----:B------:R-:W-:Y:S02]  /*2fe0*/  LOP3.LUT R13, R33, 0x38, R82, 0xf8, !PT ;  /* 0x00000038210d7812 */ /* 0x000fe400078ef852 */
[-C--:B------:R-:W-:Y:S01]  /*2ff0*/  LOP3.LUT R22, R12, R0.reuse, RZ, 0x3c, !PT ;  /* 0x000000000c167212 */ /* 0x080fe200078e3cff */
[----:B------:R-:W-:Y:S01]  /*3000*/  IMAD.SHL.U32 R12, R27, 0x40, RZ ;  /* 0x000000401b0c7824 */ /* 0x000fe200078e00ff */
[-C--:B------:R-:W-:Y:S01]  /*3010*/  LOP3.LUT R19, R3, R0.reuse, RZ, 0x3c, !PT ;  /* 0x0000000003137212 */ /* 0x080fe200078e3cff */
[----:B------:R-:W-:Y:S01]  /*3020*/  IMAD.SHL.U32 R3, R21, 0x200, RZ ;  /* 0x0000020015037824 */ /* 0x000fe200078e00ff */
[----:B------:R-:W-:-:S02]  /*3030*/  LOP3.LUT R24, R16, R0, RZ, 0x3c, !PT ;  /* 0x0000000010187212 */ /* 0x000fc400078e3cff */
[----:B------:R-:W-:Y:S01]  /*3040*/  LOP3.LUT R23, R13, R0, RZ, 0x3c, !PT ;  /* 0x000000000d177212 */ /* 0x000fe200078e3cff */
[----:B------:R-:W-:Y:S01]  /*3050*/  IMAD.SHL.U32 R0, R17, 0x200, RZ ;  /* 0x0000020011007824 */ /* 0x000fe200078e00ff */
[----:B------:R-:W-:Y:S01]  /*3060*/  LOP3.LUT R16, R12, 0x7ffff000, RZ, 0xc0, !PT ;  /* 0x7ffff0000c107812 */ /* 0x000fe200078ec0ff */
[----:B------:R-:W-:Y:S01]  /*3070*/  IMAD.SHL.U32 R13, R18, 0x200, RZ ;  /* 0x00000200120d7824 */ /* 0x000fe200078e00ff */
[----:B------:R-:W-:Y:S02]  /*3080*/  LOP3.LUT R12, R3, 0x7ffff000, RZ, 0xc0, !PT ;  /* 0x7ffff000030c7812 */ /* 0x000fe400078ec0ff */
[----:B------:R-:W-:Y:S02]  /*3090*/  LOP3.LUT R3, R0, 0x7ffff000, RZ, 0xc0, !PT ;  /* 0x7ffff00000037812 */ /* 0x000fe400078ec0ff */
[----:B------:R-:W-:Y:S02]  /*30a0*/  LOP3.LUT R0, R13, 0x7ffff000, RZ, 0xc0, !PT ;  /* 0x7ffff0000d007812 */ /* 0x000fe400078ec0ff */
[----:B------:R-:W-:-:S02]  /*30b0*/  IADD3 R13, R23, R12, R2 ;  /* 0x0000000c170d7210 */ /* 0x000fc40007ffe002 */
[--C-:B------:R-:W-:Y:S02]  /*30c0*/  IADD3 R12, R22, R3, R2.reuse ;  /* 0x00000003160c7210 */ /* 0x100fe40007ffe002 */
[--C-:B------:R-:W-:Y:S01]  /*30d0*/  IADD3 R16, R24, R16, R2.reuse ;  /* 0x0000001018107210 */ /* 0x100fe20007ffe002 */
[----:B------:R-:W-:Y:S01]  /*30e0*/  IMAD.SHL.U32 R109, R13, 0x2, RZ ;  /* 0x000000020d6d7824 */ /* 0x000fe200078e00ff */
[----:B------:R-:W-:Y:S01]  /*30f0*/  IADD3 R3, R19, R0, R2 ;  /* 0x0000000013037210 */ /* 0x000fe20007ffe002 */
[C---:B------:R-:W-:Y:S01]  /*3100*/  IMAD R2, R29.reuse, c[0x0][0x280], RZ ;  /* 0x0000a0001d027a24 */ /* 0x040fe200078e02ff */
[----:B------:R-:W-:Y:S01]  /*3110*/  LOP3.LUT R85, R14, 0xfffffff8, RZ, 0xc0, !PT ;  /* 0xfffffff80e557812 */ /* 0x000fe200078ec0ff */
[----:B------:R-:W-:Y:S01]  /*3120*/  IMAD R0, R29, c[0x0][0x290], RZ ;  /* 0x0000a4001d007a24 */ /* 0x000fe200078e02ff */
[-C--:B------:R-:W-:Y:S01]  /*3130*/  SHF.L.U64.HI R140, R157, R152.reuse, c[0x0][0x1e4] ;  /* 0x000079009d8c7619 */ /* 0x080fe20000010298 */
[C---:B------:R-:W-:Y:S01]  /*3140*/  IMAD R2, R133.reuse, c[0x0][0x284], R2 ;  /* 0x0000a10085027a24 */ /* 0x040fe200078e0202 */
[CC--:B------:R-:W-:Y:S01]  /*3150*/  SHF.L.U64.HI R141, R158.reuse, R152.reuse, c[0x0][0x284] ;  /* 0x0000a1009e8d7619 */ /* 0x0c0fe20000010298 */
[----:B------:R-:W-:Y:S01]  /*3160*/  IMAD R0, R133, c[0x0][0x294], R0 ;  /* 0x0000a50085007a24 */ /* 0x000fe200078e0200 */
[----:B------:R-:W-:Y:S01]  /*3170*/  SHF.L.U64.HI R152, R159, R152, c[0x0][0x294] ;  /* 0x0000a5009f987619 */ /* 0x000fe20000010298 */
[----:B------:R-:W-:Y:S01]  /*3180*/  IMAD.SHL.U32 R157, R157, 0x40, RZ ;  /* 0x000000409d9d7824 */ /* 0x000fe200078e00ff */
[----:B------:R-:W-:Y:S01]  /*3190*/  SHF.R.S32.HI R116, RZ, 0x1f, R100 ;  /* 0x0000001fff747819 */ /* 0x000fe20000011464 */
[----:B------:R-:W-:Y:S01]  /*31a0*/  IMAD.SHL.U32 R158, R158, 0x40, RZ ;  /* 0x000000409e9e7824 */ /* 0x000fe200078e00ff */
[----:B------:R-:W-:Y:S01]  /*31b0*/  SHF.R.S32.HI R115, RZ, 0x1f, R85 ;  /* 0x0000001fff737819 */ /* 0x000fe20000011455 */
[----:B------:R-:W-:Y:S01]  /*31c0*/  IMAD.SHL.U32 R159, R159, 0x40, RZ ;  /* 0x000000409f9f7824 */ /* 0x000fe200078e00ff */
[----:B------:R-:W-:Y:S01]  /*31d0*/  SHF.R.S32.HI R114, RZ, 0x1f, R82 ;  /* 0x0000001fff727819 */ /* 0x000fe20000011452 */
[----:B------:R-:W-:Y:S01]  /*31e0*/  IMAD.IADD R122, R95, 0x1, R2 ;  /* 0x000000015f7a7824 */ /* 0x000fe200078e0202 */
[----:B------:R-:W-:Y:S01]  /*31f0*/  SHF.R.S32.HI R113, RZ, 0x1f, R79 ;  /* 0x0000001fff717819 */ /* 0x000fe2000001144f */
[----:B------:R-:W-:Y:S01]  /*3200*/  IMAD.IADD R120, R2, 0x1, R91 ;  /* 0x0000000102787824 */ /* 0x000fe200078e025b */
[----:B------:R-:W-:Y:S01]  /*3210*/  SHF.R.S32.HI R112, RZ, 0x1f, R83 ;  /* 0x0000001fff707819 */ /* 0x000fe20000011453 */
[----:B------:R-:W-:-:S02]  /*3220*/  IMAD.IADD R121, R93, 0x1, R0 ;  /* 0x000000015d797824 */ /* 0x000fc400078e0200 */
[----:B------:R-:W-:Y:S02]  /*3230*/  IMAD.IADD R111, R0, 0x1, R89 ;  /* 0x00000001006f7824 */ /* 0x000fe400078e0259 */
[----:B------:R-:W-:Y:S02]  /*3240*/  IMAD.SHL.U32 R110, R16, 0x2, RZ ;  /* 0x00000002106e7824 */ /* 0x000fe400078e00ff */
[----:B------:R-:W-:Y:S02]  /*3250*/  IMAD.SHL.U32 R108, R12, 0x2, RZ ;  /* 0x000000020c6c7824 */ /* 0x000fe400078e00ff */
[----:B------:R-:W-:Y:S02]  /*3260*/  IMAD.SHL.U32 R105, R3, 0x2, RZ ;  /* 0x0000000203697824 */ /* 0x000fe400078e00ff */
.L_x_1044:
        /* <DEDUP_REMOVED lines=85> */
.L_x_1024:
[----:B------:R-:W-:Y:S05]  /*37c0*/  BSYNC B0 ;  /* 0x0000000000007941 */ /* 0x000fea0003800000 */
.L_x_1023:
        /* <DEDUP_REMOVED lines=89> */
.L_x_1027:
[----:B------:R-:W-:Y:S05]  /*3d60*/  BSYNC B0 ;  /* 0x0000000000007941 */ /* 0x000fea0003800000 */
.L_x_1026:
        /* <DEDUP_REMOVED lines=56> */
.L_x_1029:
[----:B------:R-:W-:Y:S05]  /*40f0*/  BSYNC B0 ;  /* 0x0000000000007941 */ /* 0x000fea0003800000 */
.L_x_1028:
        /* <DEDUP_REMOVED lines=56> */
.L_x_1031:
[----:B------:R-:W-:Y:S05]  /*4480*/  BSYNC B0 ;  /* 0x0000000000007941 */ /* 0x000fea0003800000 */
.L_x_1030:
        /* <DEDUP_REMOVED lines=57> */
.L_x_1033:
[----:B------:R-:W-:Y:S05]  /*4820*/  BSYNC B0 ;  /* 0x0000000000007941 */ /* 0x000fea0003800000 */
.L_x_1032:
        /* <DEDUP_REMOVED lines=57> */
.L_x_1035:
[----:B------:R-:W-:Y:S05]  /*4bc0*/  BSYNC B0 ;  /* 0x0000000000007941 */ /* 0x000fea0003800000 */
.L_x_1034:
        /* <DEDUP_REMOVED lines=57> */
.L_x_1022:
        /* <DEDUP_REMOVED lines=47> */
.L_x_1037:
[----:B------:R-:W-:Y:S05]  /*5250*/  BSYNC B0 ;  /* 0x0000000000007941 */ /* 0x000fea0003800000 */
.L_x_1036:
        /* <DEDUP_REMOVED lines=87> */
[----:B------:R-:W-:Y:S01]  /*57d0*/  @!P0 HADD2.F32 R5, -RZ, R6.H1_H1 ;  /* 0x30000006ff058230 */ /* 0x000fe20000004100 */
[----:B------:R-:W-:Y:S01]  /*57e0*/  @!P0 FMUL.FTZ R6, R30, R7 ;  /* 0x000000071e068220 */ /* 0x000fe20000410000 */
[----:B------:R-:W-:Y:S01]  /*57f0*/  @!P0 HADD2.F32 R31, -RZ, R39.H0_H0 ;  /* 0x20000027ff1f8230 */ /* 0x000fe20000004100 */
[C---:B------:R-:W-:Y:S01]  /*5800*/  @!P0 FFMA.FTZ R71, R2.reuse, R35, -R8 ;  /* 0x0000002302478223 */ /* 0x040fe20000010808 */
[----:B------:R-:W-:Y:S01]  /*5810*/  @!P0 HADD2.F32 R39, -RZ, R41.H0_H0 ;  /* 0x20000029ff278230 */ /* 0x000fe20000004100 */
[----:B------:R-:W-:Y:S01]  /*5820*/  @!P0 IMAD.MOV.U32 R8, RZ, RZ, R50 ;  /* 0x000000ffff088224 */ /* 0x000fe200078e0032 */
[----:B------:R-:W-:Y:S01]  /*5830*/  @!P0 MOV R41, R51 ;  /* 0x0000003300298202 */ /* 0x000fe20000000f00 */
        /* <DEDUP_REMOVED lines=16> */
[C---:B------:R-:W-:Y:S02]  /*5940*/  @!P0 FMUL.FTZ R6, R7.reuse, R6 ;  /* 0x0000000607068220 */ /* 0x040fe40000410000 */
        /* <DEDUP_REMOVED lines=38> */
.L_x_1039:
[----:B------:R-:W-:Y:S05]  /*5bb0*/  BSYNC B0 ;  /* 0x0000000000007941 */ /* 0x000fea0003800000 */
.L_x_1038:
        /* <DEDUP_REMOVED lines=115> */
.L_x_1041:
[----:B------:R-:W-:Y:S05]  /*62f0*/  BSYNC B0 ;  /* 0x0000000000007941 */ /* 0x000fea0003800000 */
.L_x_1040:
        /* <DEDUP_REMOVED lines=12> */
[--C-:B------:R-:W-:Y:S01]  /*63c0*/  @!P0 HADD2.F32 R25, -RZ, R58.reuse.H0_H0 ;  /* 0x2000003aff198230 */ /* 0x100fe20000004100 */
[----:B------:R-:W-:Y:S01]  /*63d0*/  @!P0 SHF.R.U64 R8, R22, 0x10, R23 ;  /* 0x0000001016088819 */ /* 0x000fe20000001217 */
[----:B------:R-:W-:Y:S01]  /*63e0*/  @!P0 HADD2.F32 R33, -RZ, R59.H0_H0 ;  /* 0x2000003bff218230 */ /* 0x000fe20000004100 */
[----:B------:R-:W-:Y:S01]  /*63f0*/  @!P0 SHF.R.U32.HI R10, RZ, 0x10, R21 ;  /* 0x00000010ff0a8819 */ /* 0x000fe20000011615 */
[----:B------:R-:W-:Y:S01]  /*6400*/  @!P0 HADD2.F32 R21, -RZ, R58.H1_H1 ;  /* 0x3000003aff158230 */ /* 0x000fe20000004100 */
[----:B------:R-:W-:Y:S01]  /*6410*/  @!P0 SHF.R.U64 R9, R52, 0x10, R53 ;  /* 0x0000001034098819 */ /* 0x000fe20000001235 */
[----:B------:R-:W-:Y:S01]  /*6420*/  @!P0 HADD2.F32 R17, -RZ, R8.H0_H0 ;  /* 0x20000008ff118230 */ /* 0x000fe20000004100 */
[----:B------:R-:W-:Y:S01]  /*6430*/  @!P0 SHF.R.U32.HI R11, RZ, 0x10, R23 ;  /* 0x00000010ff0b8819 */ /* 0x000fe20000011617 */
        /* <DEDUP_REMOVED lines=95> */
.L_x_1021:
[----:B------:R-:W-:Y:S05]  /*6a30*/  IMAD R0, R60, -0x40, R78 ;  /* 0xffffffc03c007824 */ /* 0x000fea00078e024e */
[----:B------:R-:W-:Y:S04]  /*6a40*/  IMNMX R0, R0, 0x40, PT ;  /* 0x0000004000007817 */ /* 0x000fe80003800200 */
[----:B------:R-:W-:Y:S11]  /*6a50*/  ISETP.GE.AND P0, PT, R239, R0, PT ;  /* 0x00000000ef00720c */ /* 0x000ff60003f06270 */
[----:B------:R-:W-:Y:S02]  /*6a60*/  @!UPT UIADD3 URZ, URZ, URZ, URZ ;  /* 0x0000003f3f3ff290 */ /* 0x000fe4000fffe03f */
[----:B------:R-:W-:-:S05]  /*6a70*/  @P0 BRA `(.L_x_1025) ;  /* 0x0000015000000947 */ /* 0x000fca0003800000 */
[C---:B------:R-:W-:Y:S02]  /*6a80*/  ISETP.GE.AND P0, PT, R102.reuse, c[0x0][0x1d4], PT ;  /* 0x0000750066007a0c */ /* 0x040fe40003f06270 */
        /* <DEDUP_REMOVED lines=20> */
.L_x_1025:
[----:B------:R-:W-:Y:S05]  /*6bd0*/  BSYNC B1 ;  /* 0x0000000000017941 */ /* 0x000fea0003800000 */
.L_x_1020:
        /* <DEDUP_REMOVED lines=77> */
.L_x_1043:
[----:B-1----:R-:W-:Y:S05]  /*70b0*/  BSYNC B0 ;  /* 0x0000000000007941 */ /* 0x002fea0003800000 */
.L_x_1042:
        /* <DEDUP_REMOVED lines=26> */
.L_x_1019:
[----:B------:R-:W-:Y:S01]  /*7260*/  IMAD.MOV.U32 R0, RZ, RZ, c[0x0][0x2c4] ;  /* 0x0000b100ff007624 */ /* 0x000fe200078e00ff */
[----:B------:R-:W-:Y:S01]  /*7270*/  LOP3.LUT R240, R240, 0xfffffffd, RZ, 0xc0, !PT ;  /* 0xfffffffdf0f07812 */ /* 0x000fe200078ec0ff */
[----:B------:R-:W-:Y:S01]  /*7280*/  BSSY B0, `(.L_x_1045) ;  /* 0x000002b000007945 */ /* 0x000fe20003800000 */
[----:B------:R-:W-:-:S02]  /*7290*/  IMAD.IADD R10, R136, 0x1, R137 ;  /* 0x00000001880a7824 */ /* 0x000fc400078e0289 */
[----:B------:R-:W-:Y:S02]  /*72a0*/  ISETP.NE.AND P3, PT, R0, 0x1, PT ;  /* 0x000000010000780c */ /* 0x000fe40003f65270 */
[----:B------:R-:W-:-:S11]  /*72b0*/  IADD3 R0, R249, 0x7f, RZ ;  /* 0x0000007ff9007810 */ /* 0x000fd60007ffe0ff */
[----:B-1----:R-:W-:Y:S01]  /*72c0*/  @P3 IMAD.HI.U32 R2, R0, c[0x0][0x2c8], RZ ;  /* 0x0000b20000023a27 */ /* 0x002fe200078e00ff */
[----:B------:R-:W-:-:S04]  /*72d0*/  @P3 LOP3.LUT R240, R240, 0x2, RZ, 0xfc, !PT ;  /* 0x00000002f0f03812 */ /* 0x000fc800078efcff */
[----:B------:R-:W-:-:S05]  /*72e0*/  @P3 SHF.R.U32.HI R0, RZ, c[0x0][0x2cc], R2 ;  /* 0x0000b300ff003a19 */ /* 0x000fca0000011602 */
[----:B------:R-:W-:-:S05]  /*72f0*/  IMAD.IADD R0, R154, 0x1, R0 ;  /* 0x000000019a007824 */ /* 0x000fca00078e0200 */
[----:B------:R-:W-:-:S04]  /*7300*/  SHF.R.S32.HI R2, RZ, 0x1f, R0 ;  /* 0x0000001fff027819 */ /* 0x000fc80000011400 */
[----:B------:R-:W-:-:S04]  /*7310*/  LEA.HI R0, R2, R0, RZ, 0x6 ;  /* 0x0000000002007211 */ /* 0x000fc800078f30ff */
[----:B------:R-:W-:-:S04]  /*7320*/  SHF.R.S32.HI R0, RZ, 0x6, R0 ;  /* 0x00000006ff007819 */ /* 0x000fc80000011400 */
[----:B------:R-:W-:Y:S01]  /*7330*/  IMNMX R6, R153, R0, PT ;  /* 0x0000000099067217 */ /* 0x000fe20003800200 */
[----:B------:R-:W-:-:S03]  /*7340*/  IMAD.MOV.U32 R0, RZ, RZ, RZ ;  /* 0x000000ffff007224 */ /* 0x000fc600078e00ff */
[----:B------:R-:W-:-:S13]  /*7350*/  ISETP.GE.AND P0, PT, R6, 0x1, PT ;  /* 0x000000010600780c */ /* 0x000fda0003f06270 */
[----:B------:R-:W-:Y:S05]  /*7360*/  @!P0 BRA `(.L_x_1046) ;  /* 0x000001c000008947 */ /* 0x000fea0003800000 */
[----:B------:R-:W-:Y:S01]  /*7370*/  IABS R2, R132 ;  /* 0x0000008400027213 */ /* 0x000fe20000000000 */
        /* <DEDUP_REMOVED lines=27> */
.L_x_1046:
[----:B------:R-:W-:Y:S05]  /*7530*/  BSYNC B0 ;  /* 0x0000000000007941 */ /* 0x000fea0003800000 */
.L_x_1045:
        /* <DEDUP_REMOVED lines=53> */
[----:B------:R-:W-:-:S04]  /*7890*/  IMNMX R18, R6, R2, PT ;  /* 0x0000000206127217 */ /* 0x000fc80003800200 */
[----:B------:R-:W-:Y:S01]  /*78a0*/  ISETP.GT.AND P0, PT, R18, R238, PT ;  /* 0x000000ee1200720c */ /* 0x000fe20003f04270 */
[----:B------:R1:W-:-:S12]  /*78b0*/  STL [R1+0x18], R18 ;  /* 0x0000181201007387 */ /* 0x0003d80000100800 */
[----:B------:R-:W-:Y:S05]  /*78c0*/  @!P0 BRA `(.L_x_1047) ;  /* 0x00010e7000008947 */ /* 0x000fea0003800000 */
[----:B------:R-:W2:Y:S04]  /*78d0*/  LDL R19, [R1] ;  /* 0x0000000001137983 */ /* 0x000ea80000100800 */
[----:B------:R-:W3:Y:S04]  /*78e0*/  LDL R7, [R1+0x44] ;  /* 0x0000440001077983 */ /* 0x000ee80000100800 */
[----:B------:R-:W4:Y:S01]  /*78f0*/  LDL R20, [R1+0xc] ;  /* 0x00000c0001147983 */ /* 0x000f220000100800 */
[----:B------:R-:W-:-:S04]  /*7900*/  ISETP.NE.U32.AND P0, PT, RZ, c[0x0][0x340], PT ;  /* 0x0000d000ff007a0c */ /* 0x000fc80003f05070 */
[----:B------:R-:W-:-:S13]  /*7910*/  ISETP.NE.AND.EX P1, PT, RZ, c[0x0][0x344], PT, P0 ;  /* 0x0000d100ff007a0c */ /* 0x000fda0003f25300 */
[----:B------:R-:W-:Y:S01]  /*7920*/  @P1 IMAD.MOV.U32 R2, RZ, RZ, 0x4 ;  /* 0x00000004ff021424 */ /* 0x000fe200078e00ff */
[----:B------:R-:W1:Y:S01]  /*7930*/  S2R R4, SR_TID.X ;  /* 0x0000000000047919 */ /* 0x000e620000002100 */
[----:B------:R-:W-:Y:S02]  /*7940*/  SHF.R.S32.HI R0, RZ, 0x1f, R139 ;  /* 0x0000001fff007819 */ /* 0x000fe4000001148b */
[----:B------:R-:W-:-:S03]  /*7950*/  ISETP.NE.U32.AND P2, PT, RZ, c[0x0][0x348], PT ;  /* 0x0000d200ff007a0c */ /* 0x000fc60003f45070 */
[----:B------:R-:W-:-:S04]  /*7960*/  IMAD R0, R0, c[0x0][0x178], RZ ;  /* 0x00005e0000007a24 */ /* 0x000fc800078e02ff */
[----:B------:R-:W-:Y:S01]  /*7970*/  IMAD R0, R139, c[0x0][0x17c], R0 ;  /* 0x00005f008b007a24 */ /* 0x000fe200078e0200 */
[----:B-1----:R-:W-:-:S04]  /*7980*/  SHF.R.S32.HI R17, RZ, 0x1f, R4 ;  /* 0x0000001fff117819 */ /* 0x002fc80000011404 */
[----:B------:R-:W-:Y:S01]  /*7990*/  LEA.HI R17, R17, R4, RZ, 0x3 ;  /* 0x0000000411117211 */ /* 0x000fe200078f18ff */
[----:B--2---:R-:W-:-:S05]  /*79a0*/  @P1 IMAD.WIDE R2, R19, R2, c[0x0][0x340] ;  /* 0x0000d00013021625 */ /* 0x004fca00078e0202 */
[----:B------:R1:W2:Y:S01]  /*79b0*/  @P1 LDG.E R14, [R2.64] ;  /* 0x00000006020e1981 */ /* 0x0002a2000c1e1900 */
[----:B------:R-:W-:Y:S01]  /*79c0*/  SHF.R.S32.HI R17, RZ, 0x3, R17 ;  /* 0x00000003ff117819 */ /* 0x000fe20000011411 */
[----:B------:R-:W-:Y:S01]  /*79d0*/  IMAD.WIDE.U32 R4, R139, c[0x0][0x178], RZ ;  /* 0x00005e008b047a25 */ /* 0x000fe200078e00ff */
[----:B---3--:R-:W-:-:S03]  /*79e0*/  IADD3 R12, R7, R249, RZ ;  /* 0x000000f9070c7210 */ /* 0x008fc60007ffe0ff */
[----:B------:R-:W-:Y:S02]  /*79f0*/  IMAD.IADD R5, R5, 0x1, R0 ;  /* 0x0000000105057824 */ /* 0x000fe400078e0200 */
[----:B------:R-:W-:-:S04]  /*7a00*/  @P3 IMAD.HI.U32 R9, R12, c[0x0][0x2c8], RZ ;  /* 0x0000b2000c093a27 */ /* 0x000fc800078e00ff */
[----:B----4-:R-:W-:Y:S01]  /*7a10*/  IMAD.WIDE.U32 R4, R20, c[0x0][0x1b8], R4 ;  /* 0x00006e0014047a25 */ /* 0x010fe200078e0004 */
[----:B-1----:R-:W-:Y:S02]  /*7a20*/  SHF.R.S32.HI R3, RZ, 0x1f, R17 ;  /* 0x0000001fff037819 */ /* 0x002fe40000011411 */
[----:B------:R-:W-:-:S04]  /*7a30*/  IADD3 R2, P0, R17, R10, RZ ;  /* 0x0000000a11027210 */ /* 0x000fc80007f1e0ff */
[----:B------:R-:W-:Y:S02]  /*7a40*/  LEA.HI.X.SX32 R8, R10, R3, 0x1, P0 ;  /* 0x000000030a087211 */ /* 0x000fe400000f0eff */
[----:B------:R-:W-:-:S04]  /*7a50*/  ISETP.NE.AND.EX P0, PT, RZ, c[0x0][0x34c], PT, P2 ;  /* 0x0000d300ff007a0c */ /* 0x000fc80003f05320 */
[----:B------:R-:W-:Y:S01]  /*7a60*/  SEL R6, R138, RZ, !P0 ;  /* 0x000000ff8a067207 */ /* 0x000fe20004000000 */
[----:B------:R-:W-:Y:S01]  /*7a70*/  IMAD R5, R20, c[0x0][0x1bc], R5 ;  /* 0x00006f0014057a24 */ /* 0x000fe200078e0205 */
[----:B------:R-:W-:Y:S01]  /*7a80*/  SEL R3, R19, RZ, !P0 ;  /* 0x000000ff13037207 */ /* 0x000fe20004000000 */
[----:B------:R-:W-:Y:S02]  /*7a90*/  IMAD.MOV.U32 R0, RZ, RZ, R12 ;  /* 0x000000ffff007224 */ /* 0x000fe400078e000c */
[----:B------:R-:W-:Y:S01]  /*7aa0*/  IMAD R6, R6, c[0x0][0x1c0], RZ ;  /* 0x0000700006067a24 */ /* 0x000fe200078e02ff */
[----:B------:R-:W-:Y:S01]  /*7ab0*/  @P3 SHF.R.U32.HI R0, RZ, c[0x0][0x2cc], R9 ;  /* 0x0000b300ff003a19 */ /* 0x000fe20000011609 */
[----:B------:R-:W-:Y:S01]  /*7ac0*/  IMAD.WIDE.U32 R4, R3, c[0x0][0x1c0], R4 ;  /* 0x0000700003047a25 */ /* 0x000fe200078e0004 */
[----:B------:R-:W-:-:S03]  /*7ad0*/  SHF.R.S32.HI R7, RZ, 0x1f, R242 ;  /* 0x0000001fff077819 */ /* 0x000fc600000114f2 */
[----:B------:R-:W-:Y:S01]  /*7ae0*/  IMAD R10, R3, c[0x0][0x1c4], R6 ;  /* 0x00007100030a7a24 */ /* 0x000fe200078e0206 */
[----:B------:R-:W-:Y:S01]  /*7af0*/  SHF.R.S32.HI R13, RZ, 0x1f, R0 ;  /* 0x0000001fff0d7819 */ /* 0x000fe20000011400 */
[----:B------:R-:W-:Y:S02]  /*7b00*/  IMAD.MOV.U32 R6, RZ, RZ, R242 ;  /* 0x000000ffff067224 */ /* 0x000fe400078e00f2 */
[C---:B------:R-:W-:Y:S02]  /*7b10*/  IMAD R16, R8.reuse, c[0x0][0x1e0], RZ ;  /* 0x0000780008107a24 */ /* 0x040fe400078e02ff */
[----:B------:R-:W-:Y:S01]  /*7b20*/  IMAD R15, R8, c[0x0][0x208], RZ ;  /* 0x00008200080f7a24 */ /* 0x000fe200078e02ff */
[----:B------:R-:W-:Y:S01]  /*7b30*/  IADD3 R3, R5, R10, RZ ;  /* 0x0000000a05037210 */ /* 0x000fe20007ffe0ff */
[----:B------:R-:W-:-:S04]  /*7b40*/  IMAD.WIDE.U32 R8, R2, c[0x0][0x1e0], R6 ;  /* 0x0000780002087a25 */ /* 0x000fc800078e0006 */
[----:B------:R-:W-:-:S04]  /*7b50*/  IMAD.WIDE.U32 R10, R2, c[0x0][0x208], R6 ;  /* 0x00008200020a7a25 */ /* 0x000fc800078e0006 */
[C---:B------:R-:W-:Y:S02]  /*7b60*/  IMAD R16, R2.reuse, c[0x0][0x1e4], R16 ;  /* 0x0000790002107a24 */ /* 0x040fe400078e0210 */
[----:B------:R-:W-:Y:S02]  /*7b70*/  IMAD R15, R2, c[0x0][0x20c], R15 ;  /* 0x00008300020f7a24 */ /* 0x000fe400078e020f */
[----:B------:R-:W-:Y:S01]  /*7b80*/  IMAD.MOV.U32 R2, RZ, RZ, R4 ;  /* 0x000000ffff027224 */ /* 0x000fe200078e0004 */
[C---:B------:R-:W-:Y:S01]  /*7b90*/  IADD3 R4, -R0.reuse, RZ, RZ ;  /* 0x000000ff00047210 */ /* 0x040fe20007ffe1ff */
[----:B------:R-:W-:Y:S02]  /*7ba0*/  IMAD R5, R13, c[0x0][0x1b0], RZ ;  /* 0x00006c000d057a24 */ /* 0x000fe400078e02ff */
[----:B------:R-:W-:-:S04]  /*7bb0*/  IMAD.WIDE.U32 R2, R0, c[0x0][0x1b0], R2 ;  /* 0x00006c0000027a25 */ /* 0x000fc800078e0002 */
[----:B------:R-:W-:Y:S02]  /*7bc0*/  IMAD R13, R0, c[0x0][0x1b4], R5 ;  /* 0x00006d00000d7a24 */ /* 0x000fe400078e0205 */
[----:B------:R-:W-:Y:S02]  /*7bd0*/  IMAD R0, R4, c[0x0][0x2c4], R12 ;  /* 0x0000b10004007a24 */ /* 0x000fe400078e020c */
[----:B------:R-:W-:Y:S01]  /*7be0*/  IMAD.IADD R5, R9, 0x1, R16 ;  /* 0x0000000109057824 */ /* 0x000fe200078e0210 */
[----:B------:R-:W-:Y:S02]  /*7bf0*/  IADD3 R9, R11, R15, RZ ;  /* 0x0000000f0b097210 */ /* 0x000fe40007ffe0ff */
[----:B------:R-:W-:Y:S02]  /*7c00*/  SHF.R.S32.HI R11, RZ, 0x1f, R0 ;  /* 0x0000001fff0b7819 */ /* 0x000fe40000011400 */
[----:B------:R-:W-:Y:S02]  /*7c10*/  ISETP.GE.AND P0, PT, R242, c[0x0][0x1d4], PT ;  /* 0x00007500f2007a0c */ /* 0x000fe40003f06270 */
[----:B------:R-:W-:Y:S01]  /*7c20*/  ISETP.GE.AND P6, PT, R134, c[0x0][0x1d4], PT ;  /* 0x0000750086007a0c */ /* 0x000fe20003fc6270 */
[----:B------:R-:W-:Y:S01]  /*7c30*/  IMAD.IADD R3, R3, 0x1, R13 ;  /* 0x0000000103037824 */ /* 0x000fe200078e020d */
[----:B------:R-:W-:Y:S01]  /*7c40*/  MOV R4, R8 ;  /* 0x0000000800047202 */ /* 0x000fe20000000f00 */
[----:B------:R-:W-:Y:S01]  /*7c50*/  IMAD R12, R11, c[0x0][0x1a8], RZ ;  /* 0x00006a000b0c7a24 */ /* 0x000fe200078e02ff */
[----:B------:R-:W-:Y:S01]  /*7c60*/  SEL R13, RZ, 0xffffffff, P6 ;  /* 0xffffffffff0d7807 */ /* 0x000fe20003000000 */
[----:B------:R-:W-:Y:S01]  /*7c70*/  IMAD.MOV.U32 R8, RZ, RZ, R10 ;  /* 0x000000ffff087224 */ /* 0x000fe200078e000a */
[----:B------:R-:W-:Y:S01]  /*7c80*/  LOP3.LUT R240, R240, 0xfffffffe, RZ, 0xc0, !PT ;  /* 0xfffffffef0f07812 */ /* 0x000fe200078ec0ff */
[C---:B------:R-:W-:Y:S01]  /*7c90*/  IMAD R12, R0.reuse, c[0x0][0x1ac], R12 ;  /* 0x00006b00000c7a24 */ /* 0x040fe200078e020c */
[----:B------:R-:W-:Y:S01]  /*7ca0*/  SEL R15, RZ, 0x1, P0 ;  /* 0x00000001ff0f7807 */ /* 0x000fe20000000000 */
[----:B------:R-:W-:Y:S01]  /*7cb0*/  IMAD.WIDE.U32 R2, R0, c[0x0][0x1a8], R2 ;  /* 0x00006a0000027a25 */ /* 0x000fe200078e0002 */
[----:B------:R-:W-:-:S03]  /*7cc0*/  SHF.L.U32 R13, R13, 0x1, RZ ;  /* 0x000000010d0d7819 */ /* 0x000fc600000006ff */
[----:B------:R-:W-:Y:S01]  /*7cd0*/  IMAD.WIDE.U32 R10, R20, c[0x0][0x1e8], R4 ;  /* 0x00007a00140a7a25 */ /* 0x000fe200078e0004 */
[----:B------:R-:W-:-:S03]  /*7ce0*/  @P0 LOP3.LUT R240, R240, 0x1, RZ, 0xfc, !PT ;  /* 0x00000001f0f00812 */ /* 0x000fc600078efcff */
[----:B------:R-:W-:Y:S01]  /*7cf0*/  IMAD.WIDE.U32 R4, R20, c[0x0][0x210], R8 ;  /* 0x0000840014047a25 */ /* 0x000fe200078e0008 */
[----:B------:R-:W-:Y:S02]  /*7d00*/  LOP3.LUT R8, R13, 0x2, R15, 0xe2, !PT ;  /* 0x000000020d087812 */ /* 0x000fe400078ee20f */
[----:B------:R-:W-:Y:S01]  /*7d10*/  LEA R15, P0, R2, c[0x0][0x160], 0x1 ;  /* 0x00005800020f7a11 */ /* 0x000fe200078008ff */
[----:B------:R-:W-:Y:S01]  /*7d20*/  IMAD.IADD R3, R3, 0x1, R12 ;  /* 0x0000000103037824 */ /* 0x000fe200078e020c */
[----:B------:R-:W-:-:S04]  /*7d30*/  ISETP.NE.U32.AND P2, PT, RZ, c[0x0][0x350], PT ;  /* 0x0000d400ff007a0c */ /* 0x000fc80003f45070 */
[----:B------:R-:W-:Y:S02]  /*7d40*/  LEA.HI.X R13, R2, c[0x0][0x164], R3, 0x1, P0 ;  /* 0x00005900020d7a11 */ /* 0x000fe400000f0c03 */
[----:B------:R-:W-:Y:S01]  /*7d50*/  ISETP.NE.AND.EX P0, PT, RZ, c[0x0][0x354], PT, P2 ;  /* 0x0000d500ff007a0c */ /* 0x000fe20003f05320 */
[C---:B------:R-:W-:Y:S02]  /*7d60*/  IMAD R11, R20.reuse, c[0x0][0x1ec], R11 ;  /* 0x00007b00140b7a24 */ /* 0x040fe400078e020b */
[----:B------:R-:W-:Y:S01]  /*7d70*/  IMAD R5, R20, c[0x0][0x214], R5 ;  /* 0x0000850014057a24 */ /* 0x000fe200078e0205 */
[----:B------:R-:W-:-:S04]  /*7d80*/  ISETP.GE.AND P5, PT, R135, c[0x0][0x1d4], PT ;  /* 0x0000750087007a0c */ /* 0x000fc80003fa6270 */
[----:B------:R-:W-:Y:S02]  /*7d90*/  SEL R3, RZ, 0x4, P5 ;  /* 0x00000004ff037807 */ /* 0x000fe40002800000 */
[----:B------:R-:W-:Y:S02]  /*7da0*/  ISETP.GE.AND P3, PT, R242, c[0x0][0x198], PT ;  /* 0x00006600f2007a0c */ /* 0x000fe40003f66270 */
[----:B------:R-:W-:Y:S02]  /*7db0*/  ISETP.GE.AND P2, PT, R134, c[0x0][0x198], PT ;  /* 0x0000660086007a0c */ /* 0x000fe40003f46270 */
[----:B------:R-:W-:Y:S02]  /*7dc0*/  ISETP.GE.AND P4, PT, R135, c[0x0][0x198], PT ;  /* 0x0000660087007a0c */ /* 0x000fe40003f86270 */
[----:B------:R-:W-:Y:S02]  /*7dd0*/  LOP3.LUT R118, R8, R3, RZ, 0xfc, !PT ;  /* 0x0000000308767212 */ /* 0x000fe400078efcff */
[----:B------:R-:W-:-:S02]  /*7de0*/  IADD3 R100, R18, -0x1, RZ ;  /* 0xffffffff12647810 */ /* 0x000fc40007ffe0ff */
[----:B--2---:R-:W-:Y:S02]  /*7df0*/  @P1 SHF.R.S32.HI R0, RZ, 0x1f, R14 ;  /* 0x0000001fff001819 */ /* 0x004fe4000001140e */
[----:B------:R-:W-:Y:S01]  /*7e00*/  @!P1 MOV R0, R138 ;  /* 0x0000008a00009202 */ /* 0x000fe20000000f00 */
[----:B------:R-:W-:-:S03]  /*7e10*/  @!P1 IMAD.MOV.U32 R14, RZ, RZ, R19 ;  /* 0x000000ffff0e9224 */ /* 0x000fc600078e0013 */
[----:B------:R-:W-:Y:S02]  /*7e20*/  SEL R2, R0, RZ, !P0 ;  /* 0x000000ff00027207 */ /* 0x000fe40004000000 */
[----:B------:R-:W-:-:S03]  /*7e30*/  SEL R0, R14, RZ, !P0 ;  /* 0x000000ff0e007207 */ /* 0x000fc60004000000 */
[C---:B------:R-:W-:Y:S02]  /*7e40*/  IMAD R12, R2.reuse, c[0x0][0x1f0], RZ ;  /* 0x00007c00020c7a24 */ /* 0x040fe400078e02ff */
[----:B------:R-:W-:Y:S02]  /*7e50*/  IMAD R9, R2, c[0x0][0x218], RZ ;  /* 0x0000860002097a24 */ /* 0x000fe400078e02ff */
[----:B------:R-:W-:-:S04]  /*7e60*/  IMAD.WIDE.U32 R226, R0, c[0x0][0x1f0], R10 ;  /* 0x00007c0000e27a25 */ /* 0x000fc800078e000a */
[----:B------:R-:W-:-:S04]  /*7e70*/  IMAD.WIDE.U32 R230, R0, c[0x0][0x218], R4 ;  /* 0x0000860000e67a25 */ /* 0x000fc800078e0004 */
[C---:B------:R-:W-:Y:S02]  /*7e80*/  IMAD R2, R0.reuse, c[0x0][0x1f4], R12 ;  /* 0x00007d0000027a24 */ /* 0x040fe400078e020c */
[----:B------:R-:W-:Y:S01]  /*7e90*/  IMAD R0, R0, c[0x0][0x21c], R9 ;  /* 0x0000870000007a24 */ /* 0x000fe200078e0209 */
[----:B------:R-:W-:Y:S01]  /*7ea0*/  IADD3 R11, R17, R249, RZ ;  /* 0x000000f9110b7210 */ /* 0x000fe20007ffe0ff */
[----:B------:R-:W-:-:S03]  /*7eb0*/  IMAD.IADD R232, R227, 0x1, R2 ;  /* 0x00000001e3e87824 */ /* 0x000fc600078e0202 */
[----:B------:R-:W-:Y:S01]  /*7ec0*/  IADD3 R233, R231, R0, RZ ;  /* 0x00000000e7e97210 */ /* 0x000fe20007ffe0ff */
[----:B------:R-:W-:Y:S05]  /*7ed0*/  BRA.DIV ~URZ, `(.L_x_1048) ;  /* 0x000151f27f007947 */ /* 0x000fea000b800000 */
[----:B------:R1:W2:Y:S02]  /*7ee0*/  SHFL.IDX PT, R10, R13, RZ, 0x181f ;  /* 0x00181fff0d0a7589 */ /* 0x0002a400000e0000 */
.L_x_1177:
[----:B------:R-:W-:Y:S05]  /*7ef0*/  BRA.DIV ~URZ, `(.L_x_1049) ;  /* 0x000152427f007947 */ /* 0x000fea000b800000 */
[----:B------:R3:W4:Y:S02]  /*7f00*/  SHFL.IDX PT, R0, R15, RZ, 0x181f ;  /* 0x00181fff0f007589 */ /* 0x00072400000e0000 */
.L_x_1178:
[----:B---3--:R-:W3:Y:S01]  /*7f10*/  LDL R2, [R1+0x8] ;  /* 0x0000080001027983 */ /* 0x008ee20000100800 */
[----:B------:R-:W-:Y:S01]  /*7f20*/  BSSY B0, `(.L_x_1050) ;  /* 0x0000012000007945 */ /* 0x000fe20003800000 */
[----:B------:R-:W-:Y:S02]  /*7f30*/  SHF.R.S32.HI R12, RZ, 0x1f, R134 ;  /* 0x0000001fff0c7819 */ /* 0x000fe40000011486 */
[----:B------:R-:W-:Y:S01]  /*7f40*/  SHF.R.S32.HI R14, RZ, 0x1f, R135 ;  /* 0x0000001fff0e7819 */ /* 0x000fe20000011487 */
[----:B---3--:R-:W-:-:S05]  /*7f50*/  IMAD R30, R2, c[0x0][0x2c4], RZ ;  /* 0x0000b100021e7a24 */ /* 0x008fca00078e02ff */
        /* <DEDUP_REMOVED lines=14> */
.L_x_1051:
[----:B------:R-:W-:Y:S05]  /*8040*/  BSYNC B0 ;  /* 0x0000000000007941 */ /* 0x000fea0003800000 */
.L_x_1050:
[----:B------:R-:W-:Y:S05]  /*8050*/  BRA.DIV ~URZ, `(.L_x_1052) ;  /* 0x000151527f007947 */ /* 0x000fea000b800000 */
[----:B--2---:R2:W3:Y:S04]  /*8060*/  SHFL.IDX PT, R10, R13, 0x1, 0x181f ;  /* 0x00381f000d0a7f89 */ /* 0x0044e800000e0000 */
[----:B----4-:R2:W4:Y:S02]  /*8070*/  SHFL.IDX PT, R0, R15, 0x1, 0x181f ;  /* 0x00381f000f007f89 */ /* 0x01052400000e0000 */
.L_x_1179:
[----:B------:R-:W-:Y:S01]  /*8080*/  IADD3 R2, R11, 0x20, RZ ;  /* 0x000000200b027810 */ /* 0x000fe20007ffe0ff */
[----:B------:R-:W-:Y:S03]  /*8090*/  BSSY B0, `(.L_x_1053) ;  /* 0x000000f000007945 */ /* 0x000fe60003800000 */
[----:B------:R-:W-:-:S13]  /*80a0*/  ISETP.GE.AND P0, PT, R2, R30, PT ;  /* 0x0000001e0200720c */ /* 0x000fda0003f06270 */
[----:B------:R-:W-:Y:S05]  /*80b0*/  @P0 BRA `(.L_x_1054) ;  /* 0x000000c000000947 */ /* 0x000fea0003800000 */
[----:B----4-:R-:W-:-:S04]  /*80c0*/  LEA R8, P0, R242, R0, 0x1 ;  /* 0x00000000f2087211 */ /* 0x010fc800078008ff */
[----:B---3--:R-:W-:Y:S02]  /*80d0*/  LEA.HI.X R9, R242, R10, R7, 0x1, P0 ;  /* 0x0000000af2097211 */ /* 0x008fe400000f0c07 */
        /* <DEDUP_REMOVED lines=10> */
.L_x_1054:
[----:B------:R-:W-:Y:S05]  /*8180*/  BSYNC B0 ;  /* 0x0000000000007941 */ /* 0x000fea0003800000 */
.L_x_1053:
[----:B------:R-:W-:Y:S05]  /*8190*/  BRA.DIV ~URZ, `(.L_x_1055) ;  /* 0x000150e27f007947 */ /* 0x000fea000b800000 */
[----:B---3--:R3:W1:Y:S02]  /*81a0*/  SHFL.IDX PT, R10, R13, 0x2, 0x181f ;  /* 0x00581f000d0a7f89 */ /* 0x00866400000e0000 */
.L_x_1180:
[----:B------:R-:W-:Y:S05]  /*81b0*/  BRA.DIV ~URZ, `(.L_x_1056) ;  /* 0x000151327f007947 */ /* 0x000fea000b800000 */
[----:B----4-:R4:W2:Y:S02]  /*81c0*/  SHFL.IDX PT, R0, R15, 0x2, 0x181f ;  /* 0x00581f000f007f89 */ /* 0x0108a400000e0000 */
.L_x_1181:
[----:B------:R-:W-:Y:S01]  /*81d0*/  IADD3 R2, R11, 0x40, RZ ;  /* 0x000000400b027810 */ /* 0x000fe20007ffe0ff */
[----:B------:R-:W-:Y:S03]  /*81e0*/  BSSY B0, `(.L_x_1057) ;  /* 0x000000f000007945 */ /* 0x000fe60003800000 */
[----:B------:R-:W-:-:S13]  /*81f0*/  ISETP.GE.AND P0, PT, R2, R30, PT ;  /* 0x0000001e0200720c */ /* 0x000fda0003f06270 */
[----:B------:R-:W-:Y:S05]  /*8200*/  @P0 BRA `(.L_x_1058) ;  /* 0x000000c000000947 */ /* 0x000fea0003800000 */
[----:B--2---:R-:W-:-:S04]  /*8210*/  LEA R8, P0, R242, R0, 0x1 ;  /* 0x00000000f2087211 */ /* 0x004fc800078008ff */
        /* <DEDUP_REMOVED lines=11> */
.L_x_1058:
[----:B------:R-:W-:Y:S05]  /*82d0*/  BSYNC B0 ;  /* 0x0000000000007941 */ /* 0x000fea0003800000 */
.L_x_1057:
[----:B------:R-:W-:Y:S05]  /*82e0*/  BRA.DIV ~URZ, `(.L_x_1059) ;  /* 0x000150727f007947 */ /* 0x000fea000b800000 */
[----:B-1----:R1:W3:Y:S04]  /*82f0*/  SHFL.IDX PT, R8, R13, 0x3, 0x181f ;  /* 0x00781f000d087f89 */ /* 0x0022e800000e0000 */
[----:B--2---:R1:W2:Y:S02]  /*8300*/  SHFL.IDX PT, R0, R15, 0x3, 0x181f ;  /* 0x00781f000f007f89 */ /* 0x0042a400000e0000 */
.L_x_1182:
[----:B----4-:R-:W4:Y:S01]  /*8310*/  LDL R126, [R1+0x4] ;  /* 0x00000400017e7983 */ /* 0x010f220000100800 */
[----:B------:R-:W-:Y:S01]  /*8320*/  IADD3 R2, R11, 0x60, RZ ;  /* 0x000000600b027810 */ /* 0x000fe20007ffe0ff */
[----:B------:R-:W-:Y:S01]  /*8330*/  IMAD.MOV.U32 R10, RZ, RZ, c[0x0][0x2c4] ;  /* 0x0000b100ff0a7624 */ /* 0x000fe200078e00ff */
[----:B------:R-:W-:Y:S01]  /*8340*/  SHF.R.S32.HI R119, RZ, 0x1f, R100 ;  /* 0x0000001fff777819 */ /* 0x000fe20000011464 */
[----:B------:R-:W1:Y:S01]  /*8350*/  S2R R9, SR_TID.X ;  /* 0x0000000000097919 */ /* 0x000e620000002100 */
[----:B------:R-:W-:-:S03]  /*8360*/  ISETP.GE.AND P0, PT, R2, R30, PT ;  /* 0x0000001e0200720c */ /* 0x000fc60003f06270 */
[----:B------:R-:W-:-:S04]  /*8370*/  IMAD R6, R119, c[0x0][0x1e0], RZ ;  /* 0x0000780077067a24 */ /* 0x000fc800078e02ff */
[----:B------:R-:W-:-:S06]  /*8380*/  IMAD R6, R100, c[0x0][0x1e4], R6 ;  /* 0x0000790064067a24 */ /* 0x000fcc00078e0206 */
[----:B--2---:R-:W-:-:S04]  /*8390*/  @!P0 LEA R4, P1, R242, R0, 0x1 ;  /* 0x00000000f2048211 */ /* 0x004fc800078208ff */
[----:B---3--:R-:W-:Y:S02]  /*83a0*/  @!P0 LEA.HI.X R5, R242, R8, R7, 0x1, P1 ;  /* 0x00000008f2058211 */ /* 0x008fe400008f0c07 */
[----:B------:R-:W-:-:S03]  /*83b0*/  @!P0 LEA R2, P1, R134, R0, 0x1 ;  /* 0x0000000086028211 */ /* 0x000fc600078208ff */
[----:B------:R-:W-:Y:S01]  /*83c0*/  @!PT LDS RZ, [RZ] ;  /* 0x00000000fffff984 */ /* 0x000fe20000000800 */
[----:B------:R-:W-:Y:S01]  /*83d0*/  @!PT LDS RZ, [RZ] ;  /* 0x00000000fffff984 */ /* 0x000fe20000000800 */
[----:B------:R-:W-:Y:S01]  /*83e0*/  @!PT LDS RZ, [RZ] ;  /* 0x00000000fffff984 */ /* 0x000fe20000000800 */
[----:B------:R4:W-:Y:S01]  /*83f0*/  @!P0 LDGSTS.E.BYPASS.LTC128B.128 [R212+0xf100], [R4.64], !P3 ;  /* 0x0f10000004d48fae */ /* 0x0009e2000d901d46 */
[----:B-1----:R-:W-:Y:S02]  /*8400*/  SHF.R.S32.HI R120, RZ, 0x1f, R9 ;  /* 0x0000001fff787819 */ /* 0x002fe40000011409 */
[----:B------:R-:W-:Y:S02]  /*8410*/  @!P0 LEA.HI.X R3, R134, R8, R12, 0x1, P1 ;  /* 0x0000000886038211 */ /* 0x000fe400008f0c0c */
[----:B------:R-:W-:Y:S02]  /*8420*/  LEA.HI R120, R120, R9, RZ, 0x3 ;  /* 0x0000000978787211 */ /* 0x000fe400078f18ff */
[----:B------:R-:W-:Y:S01]  /*8430*/  LOP3.LUT P3, RZ, R240, 0x1, RZ, 0xc0, !PT ;  /* 0x00000001f0ff7812 */ /* 0x000fe2000786c0ff */
[----:B------:R1:W-:Y:S01]  /*8440*/  @!P0 LDGSTS.E.BYPASS.LTC128B.128 [R212+0x13100], [R2.64], !P2 ;  /* 0x1310000002d48fae */ /* 0x0003e2000d101d46 */
[----:B------:R-:W-:Y:S02]  /*8450*/  SHF.R.S32.HI R120, RZ, 0x3, R120 ;  /* 0x00000003ff787819 */ /* 0x000fe40000011478 */
[----:B-1----:R-:W-:-:S04]  /*8460*/  @!P0 LEA R2, P1, R135, R0, 0x1 ;  /* 0x0000000087028211 */ /* 0x002fc800078208ff */
[----:B------:R-:W-:-:S05]  /*8470*/  @!P0 LEA.HI.X R3, R135, R8, R14, 0x1, P1 ;  /* 0x0000000887038211 */ /* 0x000fca00008f0c0e */
[----:B------:R1:W-:Y:S01]  /*8480*/  @!P0 LDGSTS.E.BYPASS.LTC128B.128 [R212+0x17100], [R2.64], !P4 ;  /* 0x1710000002d48fae */ /* 0x0003e2000e101d46 */
[----:B------:R-:W-:-:S03]  /*8490*/  ISETP.NE.AND P4, PT, R10, 0x1, PT ;  /* 0x000000010a00780c */ /* 0x000fc60003f85270 */
[----:B------:R-:W0:Y:S01]  /*84a0*/  LDGDEPBAR ;  /* 0x00000000000079af */ /* 0x000e220000000000 */
[----:B------:R-:W-:Y:S01]  /*84b0*/  WARPSYNC 0xffffffff ;  /* 0xffffffff00007948 */ /* 0x000fe20003800000 */
[----:B-1----:R-:W-:Y:S02]  /*84c0*/  IMAD.MOV.U32 R3, RZ, RZ, 0x20 ;  /* 0x00000020ff037424 */ /* 0x002fe400078e00ff */
[----:B------:R-:W-:Y:S01]  /*84d0*/  BAR.SYNC.DEFER_BLOCKING 0x0 ;  /* 0x0000000000007b1d */ /* 0x000fe20000010000 */
[----:B----4-:R-:W-:-:S04]  /*84e0*/  IMAD.IADD R4, R126, 0x1, -R120 ;  /* 0x000000017e047824 */ /* 0x010fc800078e0a78 */
[C---:B------:R-:W-:Y:S02]  /*84f0*/  IMAD R0, R100.reuse, -0x40, R4 ;  /* 0xffffffc064007824 */ /* 0x040fe400078e0204 */
[----:B------:R-:W-:-:S03]  /*8500*/  IMAD.WIDE.U32 R4, R100, c[0x0][0x1e0], RZ ;  /* 0x0000780064047a25 */ /* 0x000fc600078e00ff */
[C---:B------:R-:W-:Y:S01]  /*8510*/  ISETP.GE.AND P1, PT, R0.reuse, 0x1, PT ;  /* 0x000000010000780c */ /* 0x040fe20003f26270 */
[----:B------:R-:W-:Y:S01]  /*8520*/  IMAD.IADD R2, R5, 0x1, R6 ;  /* 0x0000000105027824 */ /* 0x000fe200078e0206 */
[----:B------:R-:W-:Y:S01]  /*8530*/  ISETP.GE.AND P0, PT, R0, 0x21, PT ;  /* 0x000000210000780c */ /* 0x000fe20003f06270 */
[----:B------:R-:W-:Y:S01]  /*8540*/  IMAD.WIDE.U32 R6, R3, c[0x0][0x1e0], RZ ;  /* 0x0000780003067a25 */ /* 0x000fe200078e00ff */
[----:B------:R-:W-:-:S03]  /*8550*/  LEA R0, P2, R4, R226, 0x6 ;  /* 0x000000e204007211 */ /* 0x000fc600078430ff */
[----:B------:R-:W-:Y:S01]  /*8560*/  IMAD R3, R3, c[0x0][0x1e4], RZ ;  /* 0x0000790003037a24 */ /* 0x000fe200078e02ff */
[----:B------:R-:W-:-:S05]  /*8570*/  LEA.HI.X R2, R4, R232, R2, 0x6, P2 ;  /* 0x000000e804027211 */ /* 0x000fca00010f3402 */
[----:B------:R-:W-:-:S04]  /*8580*/  @P1 LEA R4, P2, R0, c[0x0][0x1c8], 0x1 ;  /* 0x0000720000041a11 */ /* 0x000fc800078408ff */
        /* <DEDUP_REMOVED lines=19> */
.L_x_1060:
        /* <DEDUP_REMOVED lines=10> */
[----:B------:R-:W-:-:S02]  /*8760*/  IMAD R0, R0, c[0x0][0x290], RZ ;  /* 0x0000a40000007a24 */ /* 0x000fc400078e02ff */
[----:B------:R-:W-:Y:S01]  /*8770*/  IMAD R7, R133, c[0x0][0x284], R2 ;  /* 0x0000a10085077a24 */ /* 0x000fe200078e0202 */
[----:B------:R-:W-:Y:S01]  /*8780*/  IADD3 R121, -R121, R9, RZ ;  /* 0x0000000979797210 */ /* 0x000fe20007ffe1ff */
[C---:B------:R-:W-:Y:S02]  /*8790*/  IMAD R6, R133.reuse, c[0x0][0x294], R0 ;  /* 0x0000a50085067a24 */ /* 0x040fe400078e0200 */
[----:B------:R-:W-:Y:S01]  /*87a0*/  IMAD.WIDE.U32 R2, R133, c[0x0][0x290], RZ ;  /* 0x0000a40085027a25 */ /* 0x000fe200078e00ff */
[----:B------:R-:W-:-:S03]  /*87b0*/  IADD3 R7, R7, R5, RZ ;  /* 0x0000000507077210 */ /* 0x000fc60007ffe0ff */
[----:B------:R-:W-:Y:S02]  /*87c0*/  IMAD R0, R121, 0x40, R26 ;  /* 0x0000004079007824 */ /* 0x000fe400078e021a */
[----:B------:R-:W-:Y:S01]  /*87d0*/  IMAD.IADD R6, R6, 0x1, R3 ;  /* 0x0000000106067824 */ /* 0x000fe200078e0203 */
[----:B------:R-:W-:Y:S05]  /*87e0*/  @!P0 BRA `(.L_x_1062) ;  /* 0x0000338000008947 */ /* 0x000fea0003800000 */
[----:B------:R-:W-:Y:S01]  /*87f0*/  @P4 IMAD.HI.U32 R3, R0, c[0x0][0x2c8], RZ ;  /* 0x0000b20000034a27 */ /* 0x000fe200078e00ff */
[----:B------:R-:W-:Y:S01]  /*8800*/  BSSY B0, `(.L_x_1063) ;  /* 0x0000068000007945 */ /* 0x000fe20003800000 */
[----:B------:R-:W-:Y:S01]  /*8810*/  SHF.R.S32.HI R46, RZ, 0x1f, R145 ;  /* 0x0000001fff2e7819 */ /* 0x000fe20000011491 */
[----:B------:R-:W-:Y:S01]  /*8820*/  CS2R R68, SRZ ;  /* 0x0000000000447805 */ /* 0x000fe2000001ff00 */
[----:B------:R-:W-:Y:S01]  /*8830*/  IMAD.MOV.U32 R5, RZ, RZ, R7 ;  /* 0x000000ffff057224 */ /* 0x000fe200078e0007 */
[----:B------:R-:W-:Y:S01]  /*8840*/  @P4 SHF.R.U32.HI R0, RZ, c[0x0][0x2cc], R3 ;  /* 0x0000b300ff004a19 */ /* 0x000fe20000011603 */
[----:B------:R-:W-:Y:S01]  /*8850*/  IMAD.MOV.U32 R7, RZ, RZ, R6 ;  /* 0x000000ffff077224 */ /* 0x000fe200078e0006 */
[----:B------:R-:W-:Y:S01]  /*8860*/  SHF.R.S32.HI R47, RZ, 0x1f, R147 ;  /* 0x0000001fff2f7819 */ /* 0x000fe20000011493 */
[----:B------:R-:W-:Y:S01]  /*8870*/  IMAD.MOV.U32 R6, RZ, RZ, R2 ;  /* 0x000000ffff067224 */ /* 0x000fe200078e0002 */
[----:B------:R-:W-:Y:S01]  /*8880*/  SHF.R.S32.HI R3, RZ, 0x1f, R0 ;  /* 0x0000001fff037819 */ /* 0x000fe20000011400 */
[----:B------:R-:W-:Y:S01]  /*8890*/  IMAD.WIDE.U32 R4, R0, c[0x0][0x280], R4 ;  /* 0x0000a00000047a25 */ /* 0x000fe200078e0004 */
[----:B------:R-:W-:Y:S01]  /*88a0*/  SHF.R.S32.HI R48, RZ, 0x1f, R144 ;  /* 0x0000001fff307819 */ /* 0x000fe20000011490 */
[----:B------:R-:W-:Y:S01]  /*88b0*/  CS2R R42, SRZ ;  /* 0x00000000002a7805 */ /* 0x000fe2000001ff00 */
[----:B------:R-:W-:Y:S01]  /*88c0*/  SHF.R.S32.HI R49, RZ, 0x1f, R146 ;  /* 0x0000001fff317819 */ /* 0x000fe20000011492 */
[C---:B------:R-:W-:Y:S01]  /*88d0*/  IMAD R8, R3.reuse, c[0x0][0x280], RZ ;  /* 0x0000a00003087a24 */ /* 0x040fe200078e02ff */
[----:B------:R-:W-:Y:S01]  /*88e0*/  LEA R39, P0, R4, c[0x0][0x270], 0x1 ;  /* 0x00009c0004277a11 */ /* 0x000fe200078008ff */
[----:B------:R-:W-:Y:S01]  /*88f0*/  IMAD R9, R3, c[0x0][0x290], RZ ;  /* 0x0000a40003097a24 */ /* 0x000fe200078e02ff */
[----:B------:R-:W-:Y:S01]  /*8900*/  SHF.R.S32.HI R38, RZ, 0x1f, R148 ;  /* 0x0000001fff267819 */ /* 0x000fe20000011494 */
[C---:B------:R-:W-:Y:S01]  /*8910*/  IMAD R8, R0.reuse, c[0x0][0x284], R8 ;  /* 0x0000a10000087a24 */ /* 0x040fe200078e0208 */
[----:B------:R-:W-:Y:S01]  /*8920*/  CS2R R34, SRZ ;  /* 0x0000000000227805 */ /* 0x000fe2000001ff00 */
[----:B------:R-:W-:Y:S01]  /*8930*/  IMAD.WIDE.U32 R2, R0, c[0x0][0x290], R6 ;  /* 0x0000a40000027a25 */ /* 0x000fe200078e0006 */
[----:B------:R-:W-:Y:S01]  /*8940*/  CS2R R28, SRZ ;  /* 0x00000000001c7805 */ /* 0x000fe2000001ff00 */
[----:B------:R-:W-:Y:S01]  /*8950*/  CS2R R22, SRZ ;  /* 0x0000000000167805 */ /* 0x000fe2000001ff00 */
[----:B------:R-:W-:Y:S01]  /*8960*/  CS2R R12, SRZ ;  /* 0x00000000000c7805 */ /* 0x000fe2000001ff00 */
[----:B------:R-:W-:Y:S01]  /*8970*/  IMAD.IADD R5, R5, 0x1, R8 ;  /* 0x0000000105057824 */ /* 0x000fe200078e0208 */
[----:B------:R-:W-:Y:S01]  /*8980*/  LEA R40, P1, R2, c[0x0][0x288], 0x1 ;  /* 0x0000a20002287a11 */ /* 0x000fe200078208ff */
[----:B------:R-:W-:Y:S01]  /*8990*/  IMAD R0, R0, c[0x0][0x294], R9 ;  /* 0x0000a50000007a24 */ /* 0x000fe200078e0209 */
[----:B------:R-:W-:Y:S01]  /*89a0*/  CS2R R10, SRZ ;  /* 0x00000000000a7805 */ /* 0x000fe2000001ff00 */
[----:B------:R-:W-:Y:S01]  /*89b0*/  CS2R R44, SRZ ;  /* 0x00000000002c7805 */ /* 0x000fe2000001ff00 */
[----:B------:R-:W-:Y:S01]  /*89c0*/  LEA.HI.X R31, R4, c[0x0][0x274], R5, 0x1, P0 ;  /* 0x00009d00041f7a11 */ /* 0x000fe200000f0c05 */
[----:B------:R-:W-:Y:S01]  /*89d0*/  IMAD.IADD R0, R3, 0x1, R0 ;  /* 0x0000000103007824 */ /* 0x000fe200078e0200 */
[----:B------:R-:W-:Y:S01]  /*89e0*/  ISETP.GE.AND P0, PT, R26, R30, PT ;  /* 0x0000001e1a00720c */ /* 0x000fe20003f06270 */
[----:B------:R1:W2:Y:S01]  /*89f0*/  SHFL.IDX PT, R4, R39, RZ, 0x1c1f ;  /* 0x001c1fff27047589 */ /* 0x0002a200000e0000 */
[----:B------:R-:W-:Y:S01]  /*8a00*/  CS2R R36, SRZ ;  /* 0x0000000000247805 */ /* 0x000fe2000001ff00 */
[----:B------:R-:W-:Y:S01]  /*8a10*/  CS2R R32, SRZ ;  /* 0x0000000000207805 */ /* 0x000fe2000001ff00 */
[----:B------:R-:W-:Y:S01]  /*8a20*/  LEA.HI.X R27, R2, c[0x0][0x28c], R0, 0x1, P1 ;  /* 0x0000a300021b7a11 */ /* 0x000fe200008f0c00 */
[----:B------:R1:W3:Y:S01]  /*8a30*/  SHFL.IDX PT, R5, R31, RZ, 0x1c1f ;  /* 0x001c1fff1f057589 */ /* 0x0002e200000e0000 */
[----:B------:R-:W-:Y:S01]  /*8a40*/  CS2R R24, SRZ ;  /* 0x0000000000187805 */ /* 0x000fe2000001ff00 */
[----:B------:R-:W-:Y:S01]  /*8a50*/  CS2R R8, SRZ ;  /* 0x0000000000087805 */ /* 0x000fe2000001ff00 */
[----:B------:R-:W-:Y:S01]  /*8a60*/  CS2R R6, SRZ ;  /* 0x0000000000067805 */ /* 0x000fe2000001ff00 */
[----:B------:R1:W4:Y:S04]  /*8a70*/  SHFL.IDX PT, R2, R40, RZ, 0x1c1f ;  /* 0x001c1fff28027589 */ /* 0x00032800000e0000 */
[----:B------:R1:W1:Y:S01]  /*8a80*/  SHFL.IDX PT, R3, R27, RZ, 0x1c1f ;  /* 0x001c1fff1b037589 */ /* 0x00026200000e0000 */
[----:B------:R-:W-:Y:S05]  /*8a90*/  @P0 BRA `(.L_x_1064) ;  /* 0x000003e000000947 */ /* 0x000fea0003800000 */
[----:B------:R-:W-:Y:S01]  /*8aa0*/  ISETP.GE.AND P0, PT, R148, c[0x0][0x27c], PT ;  /* 0x00009f0094007a0c */ /* 0x000fe20003f06270 */
[----:B------:R-:W-:Y:S01]  /*8ab0*/  CS2R R12, SRZ ;  /* 0x00000000000c7805 */ /* 0x000fe2000001ff00 */
[----:B------:R-:W-:Y:S01]  /*8ac0*/  ISETP.GE.AND P2, PT, R145, c[0x0][0x27c], PT ;  /* 0x00009f0091007a0c */ /* 0x000fe20003f46270 */
[----:B------:R-:W-:-:S10]  /*8ad0*/  CS2R R8, SRZ ;  /* 0x0000000000087805 */ /* 0x000fd4000001ff00 */
[C---:B------:R-:W-:Y:S01]  /*8ae0*/  @!P0 IMAD.SHL.U32 R0, R148.reuse, 0x2, RZ ;  /* 0x0000000294008824 */ /* 0x040fe200078e00ff */
[----:B------:R-:W-:-:S04]  /*8af0*/  @!P0 SHF.L.U64.HI R7, R148, 0x1, R38 ;  /* 0x0000000194078819 */ /* 0x000fc80000010226 */
[----:B--2---:R-:W-:-:S05]  /*8b00*/  @!P0 IADD3 R10, P1, R4, R0, RZ ;  /* 0x00000000040a8210 */ /* 0x004fca0007f3e0ff */
[----:B---3--:R-:W-:Y:S01]  /*8b10*/  @!P0 IMAD.X R11, R5, 0x1, R7, P1 ;  /* 0x00000001050b8824 */ /* 0x008fe200008e0607 */
[----:B----4-:R-:W-:Y:S01]  /*8b20*/  @!P0 IADD3 R6, P1, R2, R0, RZ ;  /* 0x0000000002068210 */ /* 0x010fe20007f3e0ff */
[----:B------:R-:W-:-:S03]  /*8b30*/  @!P2 IMAD.SHL.U32 R14, R145, 0x2, RZ ;  /* 0x00000002910ea824 */ /* 0x000fc600078e00ff */
[----:B------:R2:W5:Y:S01]  /*8b40*/  @!P0 LD.E.64 R12, [R10.64] ;  /* 0x000000060a0c8980 */ /* 0x000562000c101b00 */
[----:B-1----:R-:W-:Y:S01]  /*8b50*/  @!P0 IMAD.X R7, R3, 0x1, R7, P1 ;  /* 0x0000000103078824 */ /* 0x002fe200008e0607 */
[----:B------:R-:W-:-:S04]  /*8b60*/  @!P2 SHF.L.U64.HI R0, R145, 0x1, R46 ;  /* 0x000000019100a819 */ /* 0x000fc8000001022e */
[----:B------:R1:W5:Y:S01]  /*8b70*/  @!P0 LD.E.64 R8, [R6.64] ;  /* 0x0000000606088980 */ /* 0x000362000c101b00 */
[----:B------:R-:W-:Y:S01]  /*8b80*/  ISETP.GE.AND P0, PT, R147, c[0x0][0x27c], PT ;  /* 0x00009f0093007a0c */ /* 0x000fe20003f06270 */
[----:B------:R-:W-:Y:S01]  /*8b90*/  CS2R R22, SRZ ;  /* 0x0000000000167805 */ /* 0x000fe2000001ff00 */
[----:B------:R-:W-:Y:S01]  /*8ba0*/  CS2R R24, SRZ ;  /* 0x0000000000187805 */ /* 0x000fe2000001ff00 */
[----:B--2---:R-:W-:-:S05]  /*8bb0*/  @!P2 IADD3 R10, P1, R4, R14, RZ ;  /* 0x0000000e040aa210 */ /* 0x004fca0007f3e0ff */
[----:B------:R-:W-:Y:S01]  /*8bc0*/  @!P2 IMAD.X R11, R5, 0x1, R0, P1 ;  /* 0x00000001050ba824 */ /* 0x000fe200008e0600 */
[----:B-1----:R-:W-:-:S04]  /*8bd0*/  @!P2 IADD3 R6, P1, R2, R14, RZ ;  /* 0x0000000e0206a210 */ /* 0x002fc80007f3e0ff */
[----:B------:R-:W-:Y:S01]  /*8be0*/  @!P0 IMAD.SHL.U32 R14, R147, 0x2, RZ ;  /* 0x00000002930e8824 */ /* 0x000fe200078e00ff */
[----:B------:R1:W5:Y:S01]  /*8bf0*/  @!P2 LD.E.64 R22, [R10.64] ;  /* 0x000000060a16a980 */ /* 0x000362000c101b00 */
[----:B------:R-:W-:Y:S01]  /*8c00*/  @!P2 IMAD.X R7, R3, 0x1, R0, P1 ;  /* 0x000000010307a824 */ /* 0x000fe200008e0600 */
[----:B------:R-:W-:Y:S02]  /*8c10*/  ISETP.GE.AND P1, PT, R144, c[0x0][0x27c], PT ;  /* 0x00009f0090007a0c */ /* 0x000fe40003f26270 */
[----:B------:R-:W-:Y:S02]  /*8c20*/  @!P0 SHF.L.U64.HI R0, R147, 0x1, R47 ;  /* 0x0000000193008819 */ /* 0x000fe4000001022f */
[----:B------:R2:W5:Y:S01]  /*8c30*/  @!P2 LD.E.64 R24, [R6.64] ;  /* 0x000000060618a980 */ /* 0x000562000c101b00 */
[----:B------:R-:W-:Y:S01]  /*8c40*/  CS2R R28, SRZ ;  /* 0x00000000001c7805 */ /* 0x000fe2000001ff00 */
[----:B------:R-:W-:Y:S01]  /*8c50*/  CS2R R32, SRZ ;  /* 0x0000000000207805 */ /* 0x000fe2000001ff00 */
[----:B-1----:R-:W-:-:S05]  /*8c60*/  @!P0 IADD3 R10, P2, R4, R14, RZ ;  /* 0x0000000e040a8210 */ /* 0x002fca0007f5e0ff */
[----:B------:R-:W-:Y:S01]  /*8c70*/  @!P0 IMAD.X R11, R5, 0x1, R0, P2 ;  /* 0x00000001050b8824 */ /* 0x000fe200010e0600 */
[----:B--2---:R-:W-:Y:S01]  /*8c80*/  @!P0 IADD3 R6, P2, R2, R14, RZ ;  /* 0x0000000e02068210 */ /* 0x004fe20007f5e0ff */
[----:B------:R-:W-:-:S03]  /*8c90*/  @!P1 IMAD.SHL.U32 R14, R144, 0x2, RZ ;  /* 0x00000002900e9824 */ /* 0x000fc600078e00ff */
[----:B------:R1:W5:Y:S01]  /*8ca0*/  @!P0 LD.E.64 R28, [R10.64] ;  /* 0x000000060a1c8980 */ /* 0x000362000c101b00 */
[----:B------:R-:W-:Y:S01]  /*8cb0*/  @!P0 IMAD.X R7, R3, 0x1, R0, P2 ;  /* 0x0000000103078824 */ /* 0x000fe200010e0600 */
[-C--:B------:R-:W-:Y:S02]  /*8cc0*/  @!P1 IADD3 R16, P3, R4, R14.reuse, RZ ;  /* 0x0000000e04109210 */ /* 0x080fe40007f7e0ff */
[----:B------:R-:W-:Y:S02]  /*8cd0*/  @!P1 SHF.L.U64.HI R0, R144, 0x1, R48 ;  /* 0x0000000190009819 */ /* 0x000fe40000010230 */
[----:B------:R2:W5:Y:S01]  /*8ce0*/  @!P0 LD.E.64 R32, [R6.64] ;  /* 0x0000000606208980 */ /* 0x000562000c101b00 */
[----:B------:R-:W-:Y:S02]  /*8cf0*/  @!P1 IADD3 R14, P0, R2, R14, RZ ;  /* 0x0000000e020e9210 */ /* 0x000fe40007f1e0ff */
[----:B------:R-:W-:-:S03]  /*8d00*/  ISETP.GE.AND P2, PT, R142, c[0x0][0x27c], PT ;  /* 0x00009f008e007a0c */ /* 0x000fc60003f46270 */
[--C-:B------:R-:W-:Y:S01]  /*8d10*/  @!P1 IMAD.X R15, R3, 0x1, R0.reuse, P0 ;  /* 0x00000001030f9824 */ /* 0x100fe200000e0600 */
[----:B------:R-:W-:Y:S01]  /*8d20*/  ISETP.GE.AND P0, PT, R146, c[0x0][0x27c], PT ;  /* 0x00009f0092007a0c */ /* 0x000fe20003f06270 */
[----:B------:R-:W-:-:S08]  /*8d30*/  @!P1 IMAD.X R17, R5, 0x1, R0, P3 ;  /* 0x0000000105119824 */ /* 0x000fd000018e0600 */
[----:B------:R-:W-:Y:S01]  /*8d40*/  @!P2 IMAD.WIDE R20, R142, 0x2, R4 ;  /* 0x000000028e14a825 */ /* 0x000fe200078e0204 */
[----:B-1----:R-:W-:-:S03]  /*8d50*/  CS2R R10, SRZ ;  /* 0x00000000000a7805 */ /* 0x002fc6000001ff00 */
[----:B------:R-:W-:Y:S01]  /*8d60*/  @!P2 IMAD.WIDE R18, R142, 0x2, R2 ;  /* 0x000000028e12a825 */ /* 0x000fe200078e0202 */
[----:B--2---:R-:W-:-:S03]  /*8d70*/  CS2R R6, SRZ ;  /* 0x0000000000067805 */ /* 0x004fc6000001ff00 */
[----:B------:R-:W-:Y:S01]  /*8d80*/  @!P0 IMAD.SHL.U32 R0, R146, 0x2, RZ ;  /* 0x0000000292008824 */ /* 0x000fe200078e00ff */
[----:B------:R1:W5:Y:S04]  /*8d90*/  @!P2 LD.E.64 R10, [R20.64] ;  /* 0x00000006140aa980 */ /* 0x000368000c101b00 */
[----:B------:R2:W5:Y:S01]  /*8da0*/  @!P2 LD.E.64 R6, [R18.64] ;  /* 0x000000061206a980 */ /* 0x000562000c101b00 */
[----:B------:R-:W-:Y:S01]  /*8db0*/  @!P0 IADD3 R4, P2, R4, R0, RZ ;  /* 0x0000000004048210 */ /* 0x000fe20007f5e0ff */
[----:B------:R-:W-:Y:S01]  /*8dc0*/  CS2R R34, SRZ ;  /* 0x0000000000227805 */ /* 0x000fe2000001ff00 */
[----:B------:R-:W-:Y:S01]  /*8dd0*/  CS2R R36, SRZ ;  /* 0x0000000000247805 */ /* 0x000fe2000001ff00 */
[----:B------:R-:W-:Y:S01]  /*8de0*/  CS2R R42, SRZ ;  /* 0x00000000002a7805 */ /* 0x000fe2000001ff00 */
[----:B------:R-:W-:-:S03]  /*8df0*/  CS2R R44, SRZ ;  /* 0x00000000002c7805 */ /* 0x000fc6000001ff00 */
[----:B------:R1:W5:Y:S04]  /*8e00*/  @!P1 LD.E.64 R34, [R16.64] ;  /* 0x0000000610229980 */ /* 0x000368000c101b00 */
[----:B------:R1:W5:Y:S01]  /*8e10*/  @!P1 LD.E.64 R36, [R14.64] ;  /* 0x000000060e249980 */ /* 0x000362000c101b00 */
[----:B--2---:R-:W-:-:S05]  /*8e20*/  @!P0 SHF.L.U64.HI R18, R146, 0x1, R49 ;  /* 0x0000000192128819 */ /* 0x004fca0000010231 */
[----:B------:R-:W-:Y:S01]  /*8e30*/  @!P0 IMAD.X R5, R5, 0x1, R18, P2 ;  /* 0x0000000105058824 */ /* 0x000fe200010e0612 */
[----:B------:R-:W-:-:S04]  /*8e40*/  @!P0 IADD3 R2, P2, R2, R0, RZ ;  /* 0x0000000002028210 */ /* 0x000fc80007f5e0ff */
[----:B------:R1:W5:Y:S01]  /*8e50*/  @!P0 LD.E.64 R42, [R4.64] ;  /* 0x00000006042a8980 */ /* 0x000362000c101b00 */
[----:B------:R-:W-:-:S05]  /*8e60*/  @!P0 IMAD.X R3, R3, 0x1, R18, P2 ;  /* 0x0000000103038824 */ /* 0x000fca00010e0612 */
[----:B------:R1:W5:Y:S03]  /*8e70*/  @!P0 LD.E.64 R44, [R2.64] ;  /* 0x00000006022c8980 */ /* 0x000366000c101b00 */
.L_x_1064:
[----:B------:R-:W-:Y:S05]  /*8e80*/  BSYNC B0 ;  /* 0x0000000000007941 */ /* 0x000fea0003800000 */
.L_x_1063:
[----:B------:R-:W-:Y:S01]  /*8e90*/  IADD3 R0, R26, 0x40, RZ ;  /* 0x000000401a007810 */ /* 0x000fe20007ffe0ff */
[----:B-1--45:R-:W-:Y:S01]  /*8ea0*/  IMAD.MOV.U32 R2, RZ, RZ, R34 ;  /* 0x000000ffff027224 */ /* 0x032fe200078e0022 */
[----:B------:R-:W-:Y:S01]  /*8eb0*/  MOV R14, R6 ;  /* 0x00000006000e7202 */ /* 0x000fe20000000f00 */
[----:B--2---:R-:W-:Y:S01]  /*8ec0*/  IMAD.MOV.U32 R4, RZ, RZ, R42 ;  /* 0x000000ffff047224 */ /* 0x004fe200078e002a */
[----:B------:R-:W-:Y:S01]  /*8ed0*/  ISETP.GE.AND P0, PT, R0, R30, PT ;  /* 0x0000001e0000720c */ /* 0x000fe20003f06270 */
[----:B------:R-:W-:Y:S01]  /*8ee0*/  IMAD.MOV.U32 R0, RZ, RZ, R35 ;  /* 0x000000ffff007224 */ /* 0x000fe200078e0023 */
[----:B---3--:R1:W2:Y:S01]  /*8ef0*/  SHFL.IDX PT, R5, R31, 0x1, 0x1c1f ;  /* 0x003c1f001f057f89 */ /* 0x0082a200000e0000 */
        /* <DEDUP_REMOVED lines=38> */
[----:B------:R3:W4:Y:S01]  /*9160*/  SHFL.IDX PT, R2, R40, 0x1, 0x1c1f ;  /* 0x003c1f0028027f89 */ /* 0x00072200000e0000 */
[----:B------:R-:W-:Y:S01]  /*9170*/  CS2R R56, SRZ ;  /* 0x0000000000387805 */ /* 0x000fe2000001ff00 */
[----:B------:R-:W-:Y:S01]  /*9180*/  CS2R R52, SRZ ;  /* 0x0000000000347805 */ /* 0x000fe2000001ff00 */
[----:B-1----:R-:W-:Y:S01]  /*9190*/  PRMT R31, R14, 0x5410, R0 ;  /* 0x000054100e1f7816 */ /* 0x002fe20000000000 */
[----:B------:R1:W2:Y:S04]  /*91a0*/  SHFL.IDX PT, R4, R39, 0x1, 0x1c1f ;  /* 0x003c1f0027047f89 */ /* 0x0002a800000e0000 */
[----:B------:R2:W4:Y:S01]  /*91b0*/  SHFL.IDX PT, R3, R27, 0x1, 0x1c1f ;  /* 0x003c1f001b037f89 */ /* 0x00052200000e0000 */
[----:B---3--:R-:W-:Y:S01]  /*91c0*/  CS2R R40, SRZ ;  /* 0x0000000000287805 */ /* 0x008fe2000001ff00 */
[----:B-1----:R-:W-:Y:S01]  /*91d0*/  PRMT R39, R16, 0x5410, R15 ;  /* 0x0000541010277816 */ /* 0x002fe2000000000f */
[----:B--2---:R-:W-:Y:S01]  /*91e0*/  CS2R R26, SRZ ;  /* 0x00000000001a7805 */ /* 0x004fe2000001ff00 */
[----:B------:R-:W-:Y:S05]  /*91f0*/  @P0 BRA `(.L_x_1066) ;  /* 0x000003e000000947 */ /* 0x000fea0003800000 */
[----:B----4-:R-:W-:Y:S01]  /*9200*/  ISETP.GE.AND P0, PT, R148, c[0x0][0x27c], PT ;  /* 0x00009f0094007a0c */ /* 0x010fe20003f06270 */
[----:B------:R-:W-:Y:S01]  /*9210*/  CS2R R50, SRZ ;  /* 0x0000000000327805 */ /* 0x000fe2000001ff00 */
[----:B------:R-:W-:Y:S01]  /*9220*/  ISETP.GE.AND P2, PT, R145, c[0x0][0x27c], PT ;  /* 0x00009f0091007a0c */ /* 0x000fe20003f46270 */
[----:B------:R-:W-:-:S10]  /*9230*/  CS2R R52, SRZ ;  /* 0x0000000000347805 */ /* 0x000fd4000001ff00 */
[C---:B------:R-:W-:Y:S01]  /*9240*/  @!P0 IMAD.SHL.U32 R0, R148.reuse, 0x2, RZ ;  /* 0x0000000294008824 */ /* 0x040fe200078e00ff */
[----:B------:R-:W-:-:S04]  /*9250*/  @!P0 SHF.L.U64.HI R15, R148, 0x1, R38 ;  /* 0x00000001940f8819 */ /* 0x000fc80000010226 */
[----:B------:R-:W-:-:S05]  /*9260*/  @!P0 IADD3 R16, P1, R4, R0, RZ ;  /* 0x0000000004108210 */ /* 0x000fca0007f3e0ff */
        /* <DEDUP_REMOVED lines=8> */
[----:B------:R-:W-:Y:S01]  /*92f0*/  CS2R R56, SRZ ;  /* 0x0000000000387805 */ /* 0x000fe2000001ff00 */
[----:B-1----:R-:W-:Y:S02]  /*9300*/  @!P2 IADD3 R16, P1, R4, R0, RZ ;  /* 0x000000000410a210 */ /* 0x002fe40007f3e0ff */
[----:B--2---:R-:W-:-:S05]  /*9310*/  @!P2 SHF.L.U64.HI R15, R145, 0x1, R46 ;  /* 0x00000001910fa819 */ /* 0x004fca000001022e */
[--C-:B------:R-:W-:Y:S01]  /*9320*/  @!P2 IMAD.X R17, R5, 0x1, R15.reuse, P1 ;  /* 0x000000010511a824 */ /* 0x100fe200008e060f */
[----:B------:R-:W-:Y:S02]  /*9330*/  @!P2 IADD3 R14, P1, R2, R0, RZ ;  /* 0x00000000020ea210 */ /* 0x000fe40007f3e0ff */
[----:B------:R-:W-:Y:S02]  /*9340*/  @!P0 IMAD.SHL.U32 R0, R147, 0x2, RZ ;  /* 0x0000000293008824 */ /* 0x000fe400078e00ff */
[----:B------:R1:W5:Y:S01]  /*9350*/  @!P2 LD.E.64 R54, [R16.64] ;  /* 0x000000061036a980 */ /* 0x000362000c101b00 */
[----:B------:R-:W-:Y:S01]  /*9360*/  @!P2 IMAD.X R15, R3, 0x1, R15, P1 ;  /* 0x00000001030fa824 */ /* 0x000fe200008e060f */
[----:B------:R-:W-:-:S04]  /*9370*/  ISETP.GE.AND P1, PT, R144, c[0x0][0x27c], PT ;  /* 0x00009f0090007a0c */ /* 0x000fc80003f26270 */
[----:B------:R2:W5:Y:S01]  /*9380*/  @!P2 LD.E.64 R56, [R14.64] ;  /* 0x000000060e38a980 */ /* 0x000562000c101b00 */
[----:B------:R-:W-:Y:S01]  /*9390*/  CS2R R58, SRZ ;  /* 0x00000000003a7805 */ /* 0x000fe2000001ff00 */
[----:B------:R-:W-:Y:S01]  /*93a0*/  CS2R R60, SRZ ;  /* 0x00000000003c7805 */ /* 0x000fe2000001ff00 */
[----:B-1----:R-:W-:Y:S02]  /*93b0*/  @!P0 IADD3 R16, P2, R4, R0, RZ ;  /* 0x0000000004108210 */ /* 0x002fe40007f5e0ff */
[----:B--2---:R-:W-:-:S05]  /*93c0*/  @!P0 SHF.L.U64.HI R15, R147, 0x1, R47 ;  /* 0x00000001930f8819 */ /* 0x004fca000001022f */
[----:B------:R-:W-:Y:S01]  /*93d0*/  @!P0 IMAD.X R17, R5, 0x1, R15, P2 ;  /* 0x0000000105118824 */ /* 0x000fe200010e060f */
[----:B------:R-:W-:Y:S01]  /*93e0*/  @!P0 IADD3 R14, P2, R2, R0, RZ ;  /* 0x00000000020e8210 */ /* 0x000fe20007f5e0ff */
        /* <DEDUP_REMOVED lines=8> */
[----:B--2---:R-:W-:-:S05]  /*9470*/  @!P1 IADD3 R14, P0, R2, R18, RZ ;  /* 0x00000012020e9210 */ /* 0x004fca0007f1e0ff */
[----:B------:R-:W-:Y:S01]  /*9480*/  @!P1 IMAD.X R15, R3, 0x1, R0, P0 ;  /* 0x00000001030f9824 */ /* 0x000fe200000e0600 */
[----:B------:R-:W-:Y:S02]  /*9490*/  ISETP.GE.AND P0, PT, R146, c[0x0][0x27c], PT ;  /* 0x00009f0092007a0c */ /* 0x000fe40003f06270 */
[----:B-1----:R-:W-:Y:S02]  /*94a0*/  @!P1 IADD3 R16, P3, R4, R18, RZ ;  /* 0x0000001204109210 */ /* 0x002fe40007f7e0ff */
[----:B------:R-:W-:-:S04]  /*94b0*/  @!P2 IMAD.WIDE R20, R142, 0x2, R4 ;  /* 0x000000028e14a825 */ /* 0x000fc800078e0204 */
[----:B------:R-:W-:Y:S01]  /*94c0*/  @!P1 IMAD.X R17, R5, 0x1, R0, P3 ;  /* 0x0000000105119824 */ /* 0x000fe200018e0600 */
[----:B------:R1:W5:Y:S01]  /*94d0*/  @!P2 LD.E.64 R26, [R20.64] ;  /* 0x00000006141aa980 */ /* 0x000362000c101b00 */
[----:B------:R-:W-:-:S04]  /*94e0*/  @!P2 IMAD.WIDE R18, R142, 0x2, R2 ;  /* 0x000000028e12a825 */ /* 0x000fc800078e0202 */
[----:B------:R-:W-:Y:S01]  /*94f0*/  @!P0 IMAD.SHL.U32 R0, R146, 0x2, RZ ;  /* 0x0000000292008824 */ /* 0x000fe200078e00ff */
[----:B------:R2:W5:Y:S04]  /*9500*/  @!P2 LD.E.64 R40, [R18.64] ;  /* 0x000000061228a980 */ /* 0x000568000c101b00 */
        /* <DEDUP_REMOVED lines=13> */
.L_x_1066:
[----:B----4-:R-:W-:Y:S05]  /*95e0*/  BSYNC B0 ;  /* 0x0000000000007941 */ /* 0x010fea0003800000 */
.L_x_1065:
        /* <DEDUP_REMOVED lines=92> */
.L_x_1070:
[----:B------:R-:W-:Y:S05]  /*9bb0*/  BSYNC B0 ;  /* 0x0000000000007941 */ /* 0x000fea0003800000 */
.L_x_1069:
        /* <DEDUP_REMOVED lines=45> */
.L_x_1072:
[----:B------:R-:W-:Y:S05]  /*9e90*/  BSYNC B0 ;  /* 0x0000000000007941 */ /* 0x000fea0003800000 */
.L_x_1071:
        /* <DEDUP_REMOVED lines=45> */
.L_x_1074:
[----:B------:R-:W-:Y:S05]  /*a170*/  BSYNC B0 ;  /* 0x0000000000007941 */ /* 0x000fea0003800000 */
.L_x_1073:
        /* <DEDUP_REMOVED lines=45> */
.L_x_1076:
[----:B------:R-:W-:Y:S05]  /*a450*/  BSYNC B0 ;  /* 0x0000000000007941 */ /* 0x000fea0003800000 */
.L_x_1075:
        /* <DEDUP_REMOVED lines=45> */
.L_x_1078:
[----:B------:R-:W-:Y:S05]  /*a730*/  BSYNC B0 ;  /* 0x0000000000007941 */ /* 0x000fea0003800000 */
.L_x_1077:
        /* <DEDUP_REMOVED lines=44> */
.L_x_1068:
[----:B------:R-:W-:Y:S05]  /*aa00*/  BSYNC B1 ;  /* 0x0000000000017941 */ /* 0x000fea0003800000 */
.L_x_1067:
[----:B------:R-:W-:-:S04]  /*aa10*/  IADD3 R0, R239, 0x40, RZ ;  /* 0x00000040ef007810 */ /* 0x000fc80007ffe0ff */
        /* <DEDUP_REMOVED lines=47> */
.L_x_1081:
[----:B------:R-:W-:Y:S05]  /*ad10*/  BSYNC B0 ;  /* 0x0000000000007941 */ /* 0x000fea0003800000 */
.L_x_1080:
        /* <DEDUP_REMOVED lines=45> */
.L_x_1083:
[----:B------:R-:W-:Y:S05]  /*aff0*/  BSYNC B0 ;  /* 0x0000000000007941 */ /* 0x000fea0003800000 */
.L_x_1082:
        /* <DEDUP_REMOVED lines=45> */
.L_x_1085:
[----:B------:R-:W-:Y:S05]  /*b2d0*/  BSYNC B0 ;  /* 0x0000000000007941 */ /* 0x000fea0003800000 */
.L_x_1084:
        /* <DEDUP_REMOVED lines=45> */
.L_x_1087:
[----:B------:R-:W-:Y:S05]  /*b5b0*/  BSYNC B0 ;  /* 0x0000000000007941 */ /* 0x000fea0003800000 */
.L_x_1086:
        /* <DEDUP_REMOVED lines=45> */
.L_x_1089:
[----:B------:R-:W-:Y:S05]  /*b890*/  BSYNC B0 ;  /* 0x0000000000007941 */ /* 0x000fea0003800000 */
.L_x_1088:
        /* <DEDUP_REMOVED lines=45> */
.L_x_1062:
[----:B------:R-:W-:Y:S01]  /*bb70*/  @P4 IMAD.HI.U32 R3, R0, c[0x0][0x2c8], RZ ;  /* 0x0000b20000034a27 */ /* 0x000fe200078e00ff */
[----:B------:R-:W-:Y:S01]  /*bb80*/  SHF.R.S32.HI R95, RZ, 0x1f, R106 ;  /* 0x0000001fff5f7819 */ /* 0x000fe2000001146a */
[----:B------:R-:W-:Y:S01]  /*bb90*/  BSSY B0, `(.L_x_1090) ;  /* 0x000004c000007945 */ /* 0x000fe20003800000 */
[----:B------:R-:W-:Y:S01]  /*bba0*/  SHF.R.S32.HI R89, RZ, 0x1f, R107 ;  /* 0x0000001fff597819 */ /* 0x000fe2000001146b */
[----:B------:R-:W-:Y:S01]  /*bbb0*/  IMAD.MOV.U32 R5, RZ, RZ, R7 ;  /* 0x000000ffff057224 */ /* 0x000fe200078e0007 */
[----:B------:R-:W-:Y:S01]  /*bbc0*/  @P4 SHF.R.U32.HI R0, RZ, c[0x0][0x2cc], R3 ;  /* 0x0000b300ff004a19 */ /* 0x000fe20000011603 */
[----:B------:R-:W-:Y:S01]  /*bbd0*/  IMAD.MOV.U32 R7, RZ, RZ, R6 ;  /* 0x000000ffff077224 */ /* 0x000fe200078e0006 */
[----:B------:R-:W-:Y:S01]  /*bbe0*/  LEA.HI R96, R95, R106, RZ, 0x3 ;  /* 0x0000006a5f607211 */ /* 0x000fe200078f18ff */
[----:B------:R-:W-:Y:S01]  /*bbf0*/  IMAD.MOV.U32 R6, RZ, RZ, R2 ;  /* 0x000000ffff067224 */ /* 0x000fe200078e0002 */
[----:B------:R-:W-:Y:S01]  /*bc00*/  SHF.R.S32.HI R3, RZ, 0x1f, R0 ;  /* 0x0000001fff037819 */ /* 0x000fe20000011400 */
[----:B------:R-:W-:Y:S01]  /*bc10*/  IMAD.WIDE.U32 R4, R0, c[0x0][0x280], R4 ;  /* 0x0000a00000047a25 */ /* 0x000fe200078e0004 */
[----:B------:R-:W-:Y:S01]  /*bc20*/  LEA.HI R90, R89, R107, RZ, 0x3 ;  /* 0x0000006b595a7211 */ /* 0x000fe200078f18ff */
[----:B------:R-:W-:Y:S01]  /*bc30*/  CS2R R82, SRZ ;  /* 0x0000000000527805 */ /* 0x000fe2000001ff00 */
[----:B------:R-:W-:Y:S01]  /*bc40*/  SHF.R.S32.HI R29, RZ, 0x1f, R102 ;  /* 0x0000001fff1d7819 */ /* 0x000fe20000011466 */
[C---:B------:R-:W-:Y:S01]  /*bc50*/  IMAD R8, R3.reuse, c[0x0][0x280], RZ ;  /* 0x0000a00003087a24 */ /* 0x040fe200078e02ff */
[----:B------:R-:W-:Y:S01]  /*bc60*/  LEA R31, P0, R4, c[0x0][0x270], 0x1 ;  /* 0x00009c00041f7a11 */ /* 0x000fe200078008ff */
[----:B------:R-:W-:Y:S01]  /*bc70*/  IMAD R9, R3, c[0x0][0x290], RZ ;  /* 0x0000a40003097a24 */ /* 0x000fe200078e02ff */
[----:B------:R-:W-:Y:S01]  /*bc80*/  CS2R R42, SRZ ;  /* 0x00000000002a7805 */ /* 0x000fe2000001ff00 */
[C---:B------:R-:W-:Y:S01]  /*bc90*/  IMAD R8, R0.reuse, c[0x0][0x284], R8 ;  /* 0x0000a10000087a24 */ /* 0x040fe200078e0208 */
[----:B------:R-:W-:Y:S01]  /*bca0*/  CS2R R40, SRZ ;  /* 0x0000000000287805 */ /* 0x000fe2000001ff00 */
[----:B------:R-:W-:Y:S01]  /*bcb0*/  IMAD.WIDE.U32 R2, R0, c[0x0][0x290], R6 ;  /* 0x0000a40000027a25 */ /* 0x000fe200078e0006 */
[----:B------:R1:W2:Y:S01]  /*bcc0*/  SHFL.IDX PT, R20, R31, RZ, 0x1c1f ;  /* 0x001c1fff1f147589 */ /* 0x0002a200000e0000 */
        /* <DEDUP_REMOVED lines=10> */
[----:B------:R-:W-:Y:S01]  /*bd70*/  CS2R R38, SRZ ;  /* 0x0000000000267805 */ /* 0x000fe2000001ff00 */
[----:B------:R-:W-:Y:S01]  /*bd80*/  CS2R R36, SRZ ;  /* 0x0000000000247805 */ /* 0x000fe2000001ff00 */
[----:B------:R1:W3:Y:S01]  /*bd90*/  SHFL.IDX PT, R21, R28, RZ, 0x1c1f ;  /* 0x001c1fff1c157589 */ /* 0x0002e200000e0000 */
[----:B------:R-:W-:Y:S01]  /*bda0*/  LEA.HI.X R27, R2, c[0x0][0x28c], R0, 0x1, P1 ;  /* 0x0000a300021b7a11 */ /* 0x000fe200008f0c00 */
[----:B------:R-:W-:Y:S01]  /*bdb0*/  CS2R R10, SRZ ;  /* 0x00000000000a7805 */ /* 0x000fe2000001ff00 */
[----:B------:R-:W-:Y:S01]  /*bdc0*/  CS2R R8, SRZ ;  /* 0x0000000000087805 */ /* 0x000fe2000001ff00 */
[----:B------:R1:W4:Y:S01]  /*bdd0*/  SHFL.IDX PT, R2, R32, RZ, 0x1c1f ;  /* 0x001c1fff20027589 */ /* 0x00032200000e0000 */
[----:B------:R-:W-:Y:S01]  /*bde0*/  CS2R R6, SRZ ;  /* 0x0000000000067805 */ /* 0x000fe2000001ff00 */
[----:B------:R-:W-:Y:S01]  /*bdf0*/  CS2R R4, SRZ ;  /* 0x0000000000047805 */ /* 0x000fe2000001ff00 */
[----:B------:R-:W-:Y:S01]  /*be00*/  SHF.R.S32.HI R88, RZ, 0x3, R96 ;  /* 0x00000003ff587819 */ /* 0x000fe20000011460 */
[----:B------:R1:W1:Y:S01]  /*be10*/  SHFL.IDX PT, R3, R27, RZ, 0x1c1f ;  /* 0x001c1fff1b037589 */ /* 0x00026200000e0000 */
[----:B------:R-:W-:Y:S01]  /*be20*/  SHF.R.S32.HI R85, RZ, 0x3, R90 ;  /* 0x00000003ff557819 */ /* 0x000fe2000001145a */
[----:B------:R-:W-:Y:S05]  /*be30*/  @P0 BRA `(.L_x_1091) ;  /* 0x0000021000000947 */ /* 0x000fea0003800000 */
[----:B------:R-:W-:Y:S01]  /*be40*/  ISETP.GE.AND P0, PT, R102, c[0x0][0x27c], PT ;  /* 0x00009f0066007a0c */ /* 0x000fe20003f06270 */
[----:B------:R-:W-:Y:S01]  /*be50*/  CS2R R18, SRZ ;  /* 0x0000000000127805 */ /* 0x000fe2000001ff00 */
[----:B------:R-:W-:Y:S01]  /*be60*/  ISETP.GE.AND P2, PT, R107, c[0x0][0x27c], PT ;  /* 0x00009f006b007a0c */ /* 0x000fe20003f46270 */
[----:B------:R-:W-:Y:S01]  /*be70*/  CS2R R16, SRZ ;  /* 0x0000000000107805 */ /* 0x000fe2000001ff00 */
[----:B------:R-:W-:Y:S01]  /*be80*/  CS2R R10, SRZ ;  /* 0x00000000000a7805 */ /* 0x000fe2000001ff00 */
[----:B------:R-:W-:Y:S01]  /*be90*/  CS2R R8, SRZ ;  /* 0x0000000000087805 */ /* 0x000fe2000001ff00 */
[----:B------:R-:W-:Y:S01]  /*bea0*/  CS2R R42, SRZ ;  /* 0x00000000002a7805 */ /* 0x000fe2000001ff00 */
[----:B------:R-:W-:-:S06]  /*beb0*/  CS2R R40, SRZ ;  /* 0x0000000000287805 */ /* 0x000fcc000001ff00 */
[C---:B------:R-:W-:Y:S01]  /*bec0*/  @!P0 IMAD.SHL.U32 R4, R102.reuse, 0x2, RZ ;  /* 0x0000000266048824 */ /* 0x040fe200078e00ff */
[----:B------:R-:W-:-:S04]  /*bed0*/  @!P0 SHF.L.U64.HI R0, R102, 0x1, R29 ;  /* 0x0000000166008819 */ /* 0x000fc8000001021d */
[-C--:B--2---:R-:W-:Y:S02]  /*bee0*/  @!P0 IADD3 R24, P1, R20, R4.reuse, RZ ;  /* 0x0000000414188210 */ /* 0x084fe40007f3e0ff */
[----:B----4-:R-:W-:Y:S02]  /*bef0*/  @!P0 IADD3 R22, P3, R2, R4, RZ ;  /* 0x0000000402168210 */ /* 0x010fe40007f7e0ff */
[----:B---3--:R-:W-:Y:S02]  /*bf00*/  @!P0 IADD3.X R25, R21, R0, RZ, P1, !PT ;  /* 0x0000000015198210 */ /* 0x008fe40000ffe4ff */
[----:B------:R-:W-:Y:S01]  /*bf10*/  ISETP.GE.AND P1, PT, R106, c[0x0][0x27c], PT ;  /* 0x00009f006a007a0c */ /* 0x000fe20003f26270 */
[----:B-1----:R-:W-:Y:S01]  /*bf20*/  @!P0 IMAD.X R23, R3, 0x1, R0, P3 ;  /* 0x0000000103178824 */ /* 0x002fe200018e0600 */
[----:B------:R-:W-:-:S05]  /*bf30*/  @!P2 SHF.L.U32 R4, R85, 0x3, RZ ;  /* 0x000000035504a819 */ /* 0x000fca00000006ff */
[----:B------:R-:W-:-:S04]  /*bf40*/  @!P2 IMAD.WIDE R12, R4, 0x2, R20 ;  /* 0x00000002040ca825 */ /* 0x000fc800078e0214 */
[----:B------:R-:W-:Y:S01]  /*bf50*/  @!P2 IMAD.WIDE R6, R4, 0x2, R2 ;  /* 0x000000020406a825 */ /* 0x000fe200078e0202 */
[----:B------:R1:W5:Y:S03]  /*bf60*/  @!P2 LD.E.128 R16, [R12.64] ;  /* 0x000000060c10a980 */ /* 0x000366000c101d00 */
[----:B------:R-:W-:Y:S01]  /*bf70*/  @!P1 IMAD.SHL.U32 R0, R88, 0x8, RZ ;  /* 0x0000000858009824 */ /* 0x000fe200078e00ff */
[----:B------:R2:W5:Y:S03]  /*bf80*/  @!P2 LD.E.128 R8, [R6.64] ;  /* 0x000000060608a980 */ /* 0x000566000c101d00 */
[C---:B------:R-:W-:Y:S01]  /*bf90*/  @!P1 IMAD.WIDE R4, R0.reuse, 0x2, R20 ;  /* 0x0000000200049825 */ /* 0x040fe200078e0214 */
[----:B------:R-:W-:Y:S01]  /*bfa0*/  CS2R R38, SRZ ;  /* 0x0000000000267805 */ /* 0x000fe2000001ff00 */
[----:B------:R-:W-:Y:S01]  /*bfb0*/  CS2R R36, SRZ ;  /* 0x0000000000247805 */ /* 0x000fe2000001ff00 */
[----:B------:R-:W-:Y:S01]  /*bfc0*/  CS2R R14, SRZ ;  /* 0x00000000000e7805 */ /* 0x000fe2000001ff00 */
[----:B------:R-:W-:Y:S01]  /*bfd0*/  @!P1 IMAD.WIDE R2, R0, 0x2, R2 ;  /* 0x0000000200029825 */ /* 0x000fe200078e0202 */
[----:B------:R3:W5:Y:S04]  /*bfe0*/  @!P1 LD.E.128 R40, [R4.64] ;  /* 0x0000000604289980 */ /* 0x000768000c101d00 */
[----:B------:R4:W5:Y:S01]  /*bff0*/  @!P1 LD.E.128 R36, [R2.64] ;  /* 0x0000000602249980 */ /* 0x000962000c101d00 */
[----:B-1----:R-:W-:Y:S01]  /*c000*/  CS2R R12, SRZ ;  /* 0x00000000000c7805 */ /* 0x002fe2000001ff00 */
[----:B--2---:R-:W-:-:S05]  /*c010*/  CS2R R6, SRZ ;  /* 0x0000000000067805 */ /* 0x004fca000001ff00 */
[----:B------:R4:W5:Y:S01]  /*c020*/  @!P0 LD.E.128 R12, [R24.64] ;  /* 0x00000006180c8980 */ /* 0x000962000c101d00 */
[----:B---3--:R-:W-:-:S06]  /*c030*/  CS2R R4, SRZ ;  /* 0x0000000000047805 */ /* 0x008fcc000001ff00 */
[----:B------:R4:W5:Y:S02]  /*c040*/  @!P0 LD.E.128 R4, [R22.64] ;  /* 0x0000000616048980 */ /* 0x000964000c101d00 */
.L_x_1091:
[----:B------:R-:W-:Y:S05]  /*c050*/  BSYNC B0 ;  /* 0x0000000000007941 */ /* 0x000fea0003800000 */
.L_x_1090:
[----:B------:R-:W-:Y:S01]  /*c060*/  IADD3 R0, R26, 0x40, RZ ;  /* 0x000000401a007810 */ /* 0x000fe20007ffe0ff */
[----:B-1--45:R-:W-:Y:S01]  /*c070*/  IMAD.MOV.U32 R3, RZ, RZ, R43 ;  /* 0x000000ffff037224 */ /* 0x032fe200078e002b */
[----:B------:R-:W-:Y:S01]  /*c080*/  MOV R24, R6 ;  /* 0x0000000600187202 */ /* 0x000fe20000000f00 */
[----:B------:R-:W-:Y:S01]  /*c090*/  IMAD.MOV.U32 R2, RZ, RZ, R40 ;  /* 0x000000ffff027224 */ /* 0x000fe200078e0028 */
[----:B------:R-:W-:Y:S01]  /*c0a0*/  ISETP.GE.AND P0, PT, R0, R30, PT ;  /* 0x0000001e0000720c */ /* 0x000fe20003f06270 */
[----:B------:R-:W-:Y:S01]  /*c0b0*/  IMAD.MOV.U32 R0, RZ, RZ, R41 ;  /* 0x000000ffff007224 */ /* 0x000fe200078e0029 */
[----:B---3--:R1:W3:Y:S01]  /*c0c0*/  SHFL.IDX PT, R21, R28, 0x1, 0x1c1f ;  /* 0x003c1f001c157f89 */ /* 0x0082e200000e0000 */
[----:B--2---:R-:W-:Y:S01]  /*c0d0*/  IMAD.MOV.U32 R20, RZ, RZ, R42 ;  /* 0x000000ffff147224 */ /* 0x004fe200078e002a */
        /* <DEDUP_REMOVED lines=35> */
[----:B------:R-:W-:Y:S01]  /*c310*/  CS2R R80, SRZ ;  /* 0x0000000000507805 */ /* 0x000fe2000001ff00 */
[----:B------:R-:W-:Y:S01]  /*c320*/  PRMT R91, R2, 0x7610, R91 ;  /* 0x00007610025b7816 */ /* 0x000fe2000000005b */
[----:B------:R1:W2:Y:S01]  /*c330*/  SHFL.IDX PT, R20, R31, 0x1, 0x1c1f ;  /* 0x003c1f001f147f89 */ /* 0x0002a200000e0000 */
[----:B------:R-:W-:Y:S01]  /*c340*/  PRMT R67, R23, 0x7610, R67 ;  /* 0x0000761017437816 */ /* 0x000fe20000000043 */
[----:B------:R-:W-:Y:S01]  /*c350*/  CS2R R70, SRZ ;  /* 0x0000000000467805 */ /* 0x000fe2000001ff00 */
[----:B------:R-:W-:Y:S01]  /*c360*/  PRMT R47, R0, 0x5410, R22 ;  /* 0x00005410002f7816 */ /* 0x000fe20000000016 */
[----:B------:R1:W4:Y:S01]  /*c370*/  SHFL.IDX PT, R3, R27, 0x1, 0x1c1f ;  /* 0x003c1f001b037f89 */ /* 0x00032200000e0000 */
[----:B------:R-:W-:Y:S01]  /*c380*/  CS2R R68, SRZ ;  /* 0x0000000000447805 */ /* 0x000fe2000001ff00 */
[----:B------:R-:W-:Y:S01]  /*c390*/  CS2R R50, SRZ ;  /* 0x0000000000327805 */ /* 0x000fe2000001ff00 */
[----:B------:R-:W-:Y:S01]  /*c3a0*/  CS2R R48, SRZ ;  /* 0x0000000000307805 */ /* 0x000fe2000001ff00 */
[----:B------:R1:W1:Y:S01]  /*c3b0*/  SHFL.IDX PT, R2, R32, 0x1, 0x1c1f ;  /* 0x003c1f0020027f89 */ /* 0x00026200000e0000 */
[----:B------:R-:W-:Y:S01]  /*c3c0*/  CS2R R78, SRZ ;  /* 0x00000000004e7805 */ /* 0x000fe2000001ff00 */
[----:B------:R-:W-:Y:S01]  /*c3d0*/  CS2R R76, SRZ ;  /* 0x00000000004c7805 */ /* 0x000fe2000001ff00 */
[----:B------:R-:W-:Y:S01]  /*c3e0*/  CS2R R74, SRZ ;  /* 0x00000000004a7805 */ /* 0x000fe2000001ff00 */
[----:B------:R-:W-:Y:S01]  /*c3f0*/  CS2R R72, SRZ ;  /* 0x0000000000487805 */ /* 0x000fe2000001ff00 */
[----:B------:R-:W-:Y:S01]  /*c400*/  CS2R R54, SRZ ;  /* 0x0000000000367805 */ /* 0x000fe2000001ff00 */
[----:B------:R-:W-:Y:S01]  /*c410*/  CS2R R52, SRZ ;  /* 0x0000000000347805 */ /* 0x000fe2000001ff00 */
[----:B------:R-:W-:Y:S05]  /*c420*/  @P0 BRA `(.L_x_1093) ;  /* 0x0000021000000947 */ /* 0x000fea0003800000 */
[----:B---3--:R-:W-:Y:S01]  /*c430*/  ISETP.GE.AND P0, PT, R102, c[0x0][0x27c], PT ;  /* 0x00009f0066007a0c */ /* 0x008fe20003f06270 */
        /* <DEDUP_REMOVED lines=8> */
[----:B------:R-:W-:Y:S02]  /*c4c0*/  @!P0 SHF.L.U64.HI R23, R102, 0x1, R29 ;  /* 0x0000000166178819 */ /* 0x000fe4000001021d */
[----:B------:R-:W-:Y:S02]  /*c4d0*/  @!P2 SHF.L.U32 R26, R85, 0x3, RZ ;  /* 0x00000003551aa819 */ /* 0x000fe400000006ff */
[-C--:B--2---:R-:W-:Y:S02]  /*c4e0*/  @!P0 IADD3 R24, P1, R20, R0.reuse, RZ ;  /* 0x0000000014188210 */ /* 0x084fe40007f3e0ff */
[----:B-1----:R-:W-:Y:S01]  /*c4f0*/  @!P0 IADD3 R22, P3, R2, R0, RZ ;  /* 0x0000000002168210 */ /* 0x002fe20007f7e0ff */
[----:B------:R-:W-:Y:S01]  /*c500*/  @!P2 IMAD.WIDE R28, R26, 0x2, R20 ;  /* 0x000000021a1ca825 */ /* 0x000fe200078e0214 */
[----:B------:R-:W-:Y:S02]  /*c510*/  @!P0 IADD3.X R25, R21, R23, RZ, P1, !PT ;  /* 0x0000001715198210 */ /* 0x000fe40000ffe4ff */
[----:B------:R-:W-:Y:S01]  /*c520*/  ISETP.GE.AND P1, PT, R106, c[0x0][0x27c], PT ;  /* 0x00009f006a007a0c */ /* 0x000fe20003f26270 */
[----:B----4-:R-:W-:Y:S01]  /*c530*/  @!P0 IMAD.X R23, R3, 0x1, R23, P3 ;  /* 0x0000000103178824 */ /* 0x010fe200018e0617 */
[----:B------:R-:W-:Y:S01]  /*c540*/  CS2R R78, SRZ ;  /* 0x00000000004e7805 */ /* 0x000fe2000001ff00 */
[----:B------:R-:W-:Y:S01]  /*c550*/  @!P2 IMAD.WIDE R26, R26, 0x2, R2 ;  /* 0x000000021a1aa825 */ /* 0x000fe200078e0202 */
[----:B------:R-:W-:Y:S01]  /*c560*/  CS2R R76, SRZ ;  /* 0x00000000004c7805 */ /* 0x000fe2000001ff00 */
[----:B------:R-:W-:Y:S01]  /*c570*/  CS2R R50, SRZ ;  /* 0x0000000000327805 */ /* 0x000fe2000001ff00 */
[----:B------:R-:W-:Y:S01]  /*c580*/  CS2R R48, SRZ ;  /* 0x0000000000307805 */ /* 0x000fe2000001ff00 */
[----:B------:R-:W-:Y:S01]  /*c590*/  CS2R R54, SRZ ;  /* 0x0000000000367805 */ /* 0x000fe2000001ff00 */
[----:B------:R-:W-:Y:S01]  /*c5a0*/  CS2R R52, SRZ ;  /* 0x0000000000347805 */ /* 0x000fe2000001ff00 */
[----:B------:R1:W5:Y:S04]  /*c5b0*/  @!P2 LD.E.128 R68, [R28.64] ;  /* 0x000000061c44a980 */ /* 0x000368000c101d00 */
[----:B------:R-:W-:Y:S01]  /*c5c0*/  @!P1 IMAD.SHL.U32 R0, R88, 0x8, RZ ;  /* 0x0000000858009824 */ /* 0x000fe200078e00ff */
[----:B------:R1:W5:Y:S03]  /*c5d0*/  @!P2 LD.E.128 R72, [R26.64] ;  /* 0x000000061a48a980 */ /* 0x000366000c101d00 */
[C---:B------:R-:W-:Y:S01]  /*c5e0*/  @!P1 IMAD.WIDE R20, R0.reuse, 0x2, R20 ;  /* 0x0000000200149825 */ /* 0x040fe200078e0214 */
[----:B------:R1:W5:Y:S03]  /*c5f0*/  @!P0 LD.E.128 R48, [R24.64] ;  /* 0x0000000618308980 */ /* 0x000366000c101d00 */
[----:B------:R-:W-:Y:S01]  /*c600*/  @!P1 IMAD.WIDE R2, R0, 0x2, R2 ;  /* 0x0000000200029825 */ /* 0x000fe200078e0202 */
[----:B------:R1:W5:Y:S04]  /*c610*/  @!P1 LD.E.128 R80, [R20.64] ;  /* 0x0000000614509980 */ /* 0x000368000c101d00 */
[----:B------:R1:W5:Y:S04]  /*c620*/  @!P1 LD.E.128 R76, [R2.64] ;  /* 0x00000006024c9980 */ /* 0x000368000c101d00 */
[----:B------:R1:W5:Y:S02]  /*c630*/  @!P0 LD.E.128 R52, [R22.64] ;  /* 0x0000000616348980 */ /* 0x000364000c101d00 */
.L_x_1093:
[----:B---3--:R-:W-:Y:S05]  /*c640*/  BSYNC B0 ;  /* 0x0000000000007941 */ /* 0x008fea0003800000 */
.L_x_1092:
[----:B-----5:R-:W-:Y:S01]  /*c650*/  IMAD.MOV.U32 R0, RZ, RZ, R82 ;  /* 0x000000ffff007224 */ /* 0x020fe200078e0052 */
[----:B------:R-:W-:-:S04]  /*c660*/  DEPBAR.LE SB0, 0x1 ;  /* 0x000080400000791a */ /* 0x000fc80000000000 */
[----:B-12---:R-:W-:Y:S01]  /*c670*/  IMAD.MOV.U32 R20, RZ, RZ, R83 ;  /* 0x000000ffff147224 */ /* 0x006fe200078e0053 */
[----:B------:R-:W-:Y:S01]  /*c680*/  PRMT R117, R0, 0x7610, R117 ;  /* 0x0000761000757816 */ /* 0x000fe20000000075 */
[----:B----4-:R-:W-:Y:S01]  /*c690*/  IMAD.MOV.U32 R3, RZ, RZ, R80 ;  /* 0x000000ffff037224 */ /* 0x010fe200078e0050 */
[----:B------:R-:W-:Y:S01]  /*c6a0*/  BSSY B1, `(.L_x_1094) ;  /* 0x000016d000017945 */ /* 0x000fe20003800000 */
[----:B------:R-:W-:Y:S02]  /*c6b0*/  IMAD.MOV.U32 R0, RZ, RZ, R70 ;  /* 0x000000ffff007224 */ /* 0x000fe400078e0046 */
[----:B------:R-:W-:Y:S01]  /*c6c0*/  IMAD.MOV.U32 R2, RZ, RZ, R81 ;  /* 0x000000ffff027224 */ /* 0x000fe200078e0051 */
[----:B------:R-:W-:Y:S01]  /*c6d0*/  PRMT R116, R3, 0x5410, R20 ;  /* 0x0000541003747816 */ /* 0x000fe20000000014 */
[----:B------:R-:W-:Y:S01]  /*c6e0*/  IMAD.MOV.U32 R20, RZ, RZ, R71 ;  /* 0x000000ffff147224 */ /* 0x000fe200078e0047 */
[----:B------:R-:W-:Y:S01]  /*c6f0*/  PRMT R113, R0, 0x7610, R113 ;  /* 0x0000761000717816 */ /* 0x000fe20000000071 */
[----:B------:R-:W-:Y:S01]  /*c700*/  IMAD.MOV.U32 R3, RZ, RZ, R68 ;  /* 0x000000ffff037224 */ /* 0x000fe200078e0044 */
[----:B------:R-:W-:-:S02]  /*c710*/  MOV R0, R50 ;  /* 0x0000003200007202 */ /* 0x000fc40000000f00 */
[----:B------:R-:W-:Y:S01]  /*c720*/  PRMT R114, R114, 0x5410, R2 ;  /* 0x0000541072727816 */ /* 0x000fe20000000002 */
[----:B------:R-:W-:Y:S01]  /*c730*/  IMAD.MOV.U32 R2, RZ, RZ, R69 ;  /* 0x000000ffff027224 */ /* 0x000fe200078e0045 */
[----:B------:R-:W-:Y:S01]  /*c740*/  PRMT R112, R3, 0x5410, R20 ;  /* 0x0000541003707816 */ /* 0x000fe20000000014 */
[----:B------:R-:W-:Y:S01]  /*c750*/  IMAD.MOV.U32 R20, RZ, RZ, R51 ;  /* 0x000000ffff147224 */ /* 0x000fe200078e0033 */
[----:B------:R-:W-:Y:S01]  /*c760*/  PRMT R109, R0, 0x7610, R109 ;  /* 0x00007610006d7816 */ /* 0x000fe2000000006d */
[----:B------:R-:W-:Y:S01]  /*c770*/  IMAD.MOV.U32 R3, RZ, RZ, R48 ;  /* 0x000000ffff037224 */ /* 0x000fe200078e0030 */
[----:B------:R-:W-:Y:S01]  /*c780*/  PRMT R110, R110, 0x5410, R2 ;  /* 0x000054106e6e7816 */ /* 0x000fe20000000002 */
[----:B------:R-:W-:Y:S02]  /*c790*/  IMAD.MOV.U32 R0, RZ, RZ, R78 ;  /* 0x000000ffff007224 */ /* 0x000fe400078e004e */
        /* <DEDUP_REMOVED lines=8> */
[----:B------:R-:W-:Y:S01]  /*c820*/  IMAD.IADD R20, R30, 0x1, -R249 ;  /* 0x000000011e147824 */ /* 0x000fe200078e0af9 */
[----:B------:R-:W-:-:S02]  /*c830*/  MOV R3, R76 ;  /* 0x0000004c00037202 */ /* 0x000fc40000000f00 */
[----:B------:R-:W-:Y:S01]  /*c840*/  PRMT R113, R113, 0x5410, R2 ;  /* 0x0000541071717816 */ /* 0x000fe20000000002 */
[----:B------:R-:W-:Y:S01]  /*c850*/  IMAD.MOV.U32 R2, RZ, RZ, R72 ;  /* 0x000000ffff027224 */ /* 0x000fe200078e0048 */
[----:B------:R-:W-:Y:S01]  /*c860*/  IMNMX R87, R20, 0x80, PT ;  /* 0x0000008014577817 */ /* 0x000fe20003800200 */
[----:B------:R-:W-:Y:S01]  /*c870*/  IMAD.MOV.U32 R20, RZ, RZ, R54 ;  /* 0x000000ffff147224 */ /* 0x000fe200078e0036 */
[----:B------:R-:W-:Y:S01]  /*c880*/  PRMT R114, R3, 0x7610, R114 ;  /* 0x0000761003727816 */ /* 0x000fe20000000072 */
[----:B------:R-:W-:Y:S01]  /*c890*/  IMAD.MOV.U32 R3, RZ, RZ, R75 ;  /* 0x000000ffff037224 */ /* 0x000fe200078e004b */
[----:B------:R-:W-:Y:S01]  /*c8a0*/  BAR.SYNC.DEFER_BLOCKING 0x0 ;  /* 0x0000000000007b1d */ /* 0x000fe20000010000 */
[----:B------:R-:W-:Y:S02]  /*c8b0*/  ISETP.GE.AND P0, PT, R239, R87, PT ;  /* 0x00000057ef00720c */ /* 0x000fe40003f06270 */
[----:B------:R-:W-:Y:S02]  /*c8c0*/  PRMT R111, R0, 0x7610, R111 ;  /* 0x00007610006f7816 */ /* 0x000fe4000000006f */
[----:B------:R-:W-:-:S02]  /*c8d0*/  MOV R0, R73 ;  /* 0x0000004900007202 */ /* 0x000fc40000000f00 */
[----:B------:R-:W-:Y:S01]  /*c8e0*/  PRMT R111, R111, 0x5410, R3 ;  /* 0x000054106f6f7816 */ /* 0x000fe20000000003 */
[----:B------:R-:W-:Y:S01]  /*c8f0*/  IMAD.MOV.U32 R3, RZ, RZ, R55 ;  /* 0x000000ffff037224 */ /* 0x000fe200078e0037 */
[----:B------:R-:W-:Y:S01]  /*c900*/  PRMT R110, R2, 0x7610, R110 ;  /* 0x00007610026e7816 */ /* 0x000fe2000000006e */
[----:B------:R-:W-:Y:S01]  /*c910*/  IMAD.MOV.U32 R2, RZ, RZ, R52 ;  /* 0x000000ffff027224 */ /* 0x000fe200078e0034 */
[----:B------:R-:W-:Y:S01]  /*c920*/  PRMT R109, R109, 0x5410, R0 ;  /* 0x000054106d6d7816 */ /* 0x000fe20000000000 */
[----:B------:R-:W-:Y:S01]  /*c930*/  IMAD.MOV.U32 R0, RZ, RZ, R53 ;  /* 0x000000ffff007224 */ /* 0x000fe200078e0035 */
[----:B------:R-:W-:Y:S02]  /*c940*/  PRMT R105, R20, 0x5410, R3 ;  /* 0x0000541014697816 */ /* 0x000fe40000000003 */
[----:B------:R-:W-:Y:S02]  /*c950*/  PRMT R104, R2, 0x7610, R104 ;  /* 0x0000761002687816 */ /* 0x000fe40000000068 */
[----:B------:R-:W-:Y:S01]  /*c960*/  PRMT R101, R0, 0x7610, R101 ;  /* 0x0000761000657816 */ /* 0x000fe20000000065 */
[----:B------:R-:W-:Y:S05]  /*c970*/  @P0 BRA `(.L_x_1095) ;  /* 0x000013f000000947 */ /* 0x000fea0003800000 */
[----:B------:R-:W2:Y:S04]  /*c980*/  LDL R122, [R1+0x14] ;  /* 0x00001400017a7983 */ /* 0x000ea80000100800 */
[----:B------:R-:W1:Y:S01]  /*c990*/  S2R R21, SR_TID.X ;  /* 0x0000000000157919 */ /* 0x000e620000002100 */
[----:B------:R-:W-:Y:S01]  /*c9a0*/  ISETP.GE.AND P0, PT, R102, c[0x0][0x27c], PT ;  /* 0x00009f0066007a0c */ /* 0x000fe20003f06270 */
[----:B------:R-:W-:Y:S01]  /*c9b0*/  BSSY B0, `(.L_x_1096) ;  /* 0x0000069000007945 */ /* 0x000fe20003800000 */
[----:B-1----:R-:W-:-:S04]  /*c9c0*/  SHF.R.S32.HI R2, RZ, 0x1f, R21 ;  /* 0x0000001fff027819 */ /* 0x002fc80000011415 */
[----:B------:R-:W-:-:S04]  /*c9d0*/  LEA.HI R2, R2, R21, RZ, 0x5 ;  /* 0x0000001502027211 */ /* 0x000fc800078f28ff */
[----:B------:R-:W-:-:S05]  /*c9e0*/  SHF.R.S32.HI R2, RZ, 0x5, R2 ;  /* 0x00000005ff027819 */ /* 0x000fca0000011402 */
[----:B------:R-:W-:Y:S01]  /*c9f0*/  IMAD.SHL.U32 R2, R2, 0x200, RZ ;  /* 0x0000020002027824 */ /* 0x000fe200078e00ff */
[----:B--2---:R-:W-:Y:S01]  /*ca00*/  SHF.R.U32.HI R0, RZ, 0x3, R122 ;  /* 0x00000003ff007819 */ /* 0x004fe2000001167a */
[----:B------:R-:W-:Y:S05]  /*ca10*/  @P0 BRA `(.L_x_1097) ;  /* 0x0000062000000947 */ /* 0x000fea0003800000 */
[----:B------:R-:W-:Y:S02]  /*ca20*/  MOV R22, c[0x0][0x27c] ;  /* 0x00009f0000167a02 */ /* 0x000fe40000000f00 */
[----:B------:R-:W-:Y:S02]  /*ca30*/  LOP3.LUT R3, R122, 0x38, R102, 0xf8, !PT ;  /* 0x000000387a037812 */ /* 0x000fe400078ef866 */
[----:B------:R-:W-:Y:S02]  /*ca40*/  LEA.HI R22, R22, R121, RZ, 0x1d ;  /* 0x0000007916167211 */ /* 0x000fe400078fe8ff */
[----:B------:R-:W-:Y:S02]  /*ca50*/  SHF.R.U32.HI R45, RZ, 0x10, R5 ;  /* 0x00000010ff2d7819 */ /* 0x000fe40000011605 */
[----:B------:R-:W-:-:S02]  /*ca60*/  SHF.R.S32.HI R21, RZ, 0x1f, R22 ;  /* 0x0000001fff157819 */ /* 0x000fc40000011416 */
[----:B------:R-:W-:Y:S02]  /*ca70*/  SHF.L.U32 R20, R22, 0x3, RZ ;  /* 0x0000000316147819 */ /* 0x000fe400000006ff */
[----:B------:R-:W-:Y:S02]  /*ca80*/  LEA.HI R22, R21, R22, RZ, 0x3 ;  /* 0x0000001615167211 */ /* 0x000fe400078f18ff */
[----:B------:R-:W-:Y:S02]  /*ca90*/  LOP3.LUT R21, R2, R3, R0, 0xf6, !PT ;  /* 0x0000000302157212 */ /* 0x000fe400078ef600 */
[----:B------:R-:W-:Y:S02]  /*caa0*/  LOP3.LUT R20, R122, 0x38, R20, 0xf8, !PT ;  /* 0x000000387a147812 */ /* 0x000fe400078ef814 */
[----:B------:R-:W-:Y:S02]  /*cab0*/  SHF.L.U32 R3, R22, 0xa, RZ ;  /* 0x0000000a16037819 */ /* 0x000fe400000006ff */
[----:B------:R-:W-:-:S02]  /*cac0*/  LOP3.LUT R24, R20, R0, RZ, 0x3c, !PT ;  /* 0x0000000014187212 */ /* 0x000fc400078e3cff */
[----:B------:R-:W-:Y:S02]  /*cad0*/  LOP3.LUT R3, R3, 0x7fffe000, RZ, 0xc0, !PT ;  /* 0x7fffe00003037812 */ /* 0x000fe400078ec0ff */
[----:B------:R-:W-:Y:S02]  /*cae0*/  LEA R44, R21, 0xc100, 0x1 ;  /* 0x0000c100152c7811 */ /* 0x000fe400078e08ff */
[----:B------:R-:W-:Y:S02]  /*caf0*/  IADD3 R3, R24, R3, R2 ;  /* 0x0000000318037210 */ /* 0x000fe40007ffe002 */
[----:B------:R-:W-:Y:S01]  /*cb00*/  SHF.R.U64 R64, R4, 0x10, R5 ;  /* 0x0000001004407819 */ /* 0x000fe20000001205 */
[----:B------:R-:W1:Y:S01]  /*cb10*/  LDS.128 R20, [R44] ;  /* 0x000000002c147984 */ /* 0x000e620000000c00 */
[----:B------:R-:W-:Y:S01]  /*cb20*/  SHF.L.U32 R35, R3, 0x1, RZ ;  /* 0x0000000103237819 */ /* 0x000fe200000006ff */
[--C-:B------:R-:W-:Y:S01]  /*cb30*/  HADD2.F32 R3, -RZ, R47.reuse.H0_H0 ;  /* 0x2000002fff037230 */ /* 0x100fe20000004100 */
[--C-:B------:R-:W-:Y:S01]  /*cb40*/  SHF.R.U64 R61, R6, 0x10, R7.reuse ;  /* 0x00000010063d7819 */ /* 0x100fe20000001207 */
[----:B------:R-:W-:Y:S01]  /*cb50*/  HADD2.F32 R6, -RZ, R47.H1_H1 ;  /* 0x3000002fff067230 */ /* 0x000fe20000004100 */
[----:B------:R-:W-:Y:S01]  /*cb60*/  SHF.R.U32.HI R56, RZ, 0x10, R7 ;  /* 0x00000010ff387819 */ /* 0x000fe20000011607 */
[----:B------:R-:W2:Y:S01]  /*cb70*/  LDS.128 R24, [R35+0xc100] ;  /* 0x00c1000023187984 */ /* 0x000ea20000000c00 */
[----:B------:R-:W-:-:S02]  /*cb80*/  SHF.R.U32.HI R46, RZ, 0x10, R13 ;  /* 0x00000010ff2e7819 */ /* 0x000fc4000001160d */
[----:B------:R-:W-:Y:S01]  /*cb90*/  SHF.R.U64 R66, R12, 0x10, R13 ;  /* 0x000000100c427819 */ /* 0x000fe2000000120d */
[----:B------:R-:W-:Y:S01]  /*cba0*/  HADD2.F32 R13, -RZ, R57.H0_H0 ;  /* 0x20000039ff0d7230 */ /* 0x000fe20000004100 */
[--C-:B------:R-:W-:Y:S01]  /*cbb0*/  SHF.R.U64 R65, R14, 0x10, R15.reuse ;  /* 0x000000100e417819 */ /* 0x100fe2000000120f */
[----:B------:R-:W-:Y:S01]  /*cbc0*/  HADD2.F32 R86, -RZ, R46.H0_H0 ;  /* 0x2000002eff567230 */ /* 0x000fe20000004100 */
[----:B------:R-:W-:Y:S01]  /*cbd0*/  SHF.R.U32.HI R60, RZ, 0x10, R15 ;  /* 0x00000010ff3c7819 */ /* 0x000fe2000001160f */
[----:B-1----:R-:W-:Y:S02]  /*cbe0*/  HADD2.F32 R34, -RZ, R21.H0_H0 ;  /* 0x20000015ff227230 */ /* 0x002fe40000004100 */
[--C-:B------:R-:W-:Y:S02]  /*cbf0*/  HADD2.F32 R30, -RZ, R22.reuse.H0_H0 ;  /* 0x20000016ff1e7230 */ /* 0x100fe40000004100 */
[----:B------:R-:W-:Y:S01]  /*cc00*/  HADD2.F32 R29, -RZ, R22.H1_H1 ;  /* 0x30000016ff1d7230 */ /* 0x000fe20000004100 */
[----:B------:R-:W-:Y:S01]  /*cc10*/  FMUL.FTZ R12, R34, R3 ;  /* 0x00000003220c7220 */ /* 0x000fe20000410000 */
[----:B--2---:R-:W-:-:S02]  /*cc20*/  HADD2.F32 R5, -RZ, R25.H0_H0 ;  /* 0x20000019ff057230 */ /* 0x004fc40000004100 */
[--C-:B------:R-:W-:Y:S02]  /*cc30*/  HADD2.F32 R7, -RZ, R24.reuse.H0_H0 ;  /* 0x20000018ff077230 */ /* 0x100fe40000004100 */
[----:B------:R-:W-:Y:S01]  /*cc40*/  HADD2.F32 R22, -RZ, R24.H1_H1 ;  /* 0x30000018ff167230 */ /* 0x000fe20000004100 */
[C---:B------:R-:W-:Y:S01]  /*cc50*/  FMUL.FTZ R58, R5.reuse, R3 ;  /* 0x00000003053a7220 */ /* 0x040fe20000410000 */
[----:B------:R-:W-:Y:S01]  /*cc60*/  HADD2.F32 R32, -RZ, R21.H1_H1 ;  /* 0x30000015ff207230 */ /* 0x000fe20000004100 */
[----:B------:R-:W-:Y:S01]  /*cc70*/  FFMA.FTZ R63, R5, R13, R12 ;  /* 0x0000000d053f7223 */ /* 0x000fe2000001000c */
[----:B------:R-:W-:Y:S01]  /*cc80*/  HADD2.F32 R24, -RZ, R45.H0_H0 ;  /* 0x2000002dff187230 */ /* 0x000fe20000004100 */
[----:B------:R-:W-:Y:S01]  /*cc90*/  FMUL.FTZ R47, R7, R6 ;  /* 0x00000006072f7220 */ /* 0x000fe20000410000 */
[--C-:B------:R-:W-:Y:S02]  /*cca0*/  HADD2.F32 R33, -RZ, R20.reuse.H0_H0 ;  /* 0x20000014ff217230 */ /* 0x100fe40000004100 */
[----:B------:R-:W-:Y:S01]  /*ccb0*/  HADD2.F32 R4, -RZ, R25.H1_H1 ;  /* 0x30000019ff047230 */ /* 0x000fe20000004100 */
[----:B------:R-:W-:Y:S01]  /*ccc0*/  FMUL.FTZ R3, R32, R24 ;  /* 0x0000001820037220 */ /* 0x000fe20000410000 */
[----:B------:R-:W-:Y:S01]  /*ccd0*/  HADD2.F32 R12, -RZ, R57.H1_H1 ;  /* 0x30000039ff0c7230 */ /* 0x000fe20000004100 */
[----:B------:R-:W-:Y:S01]  /*cce0*/  FMUL.FTZ R5, R33, R6 ;  /* 0x0000000621057220 */ /* 0x000fe20000410000 */
[----:B------:R-:W-:Y:S01]  /*ccf0*/  HADD2.F32 R28, -RZ, R23.H0_H0 ;  /* 0x20000017ff1c7230 */ /* 0x000fe20000004100 */
[C---:B------:R-:W-:Y:S01]  /*cd00*/  FFMA.FTZ R62, R4.reuse, R86, R3 ;  /* 0x00000056043e7223 */ /* 0x040fe20000010003 */
[----:B------:R-:W-:Y:S01]  /*cd10*/  HADD2.F32 R3, -RZ, R67.H0_H0 ;  /* 0x20000043ff037230 */ /* 0x000fe20000004100 */
[----:B------:R-:W-:Y:S01]  /*cd20*/  FMUL.FTZ R57, R4, R24 ;  /* 0x0000001804397220 */ /* 0x000fe20000410000 */
[----:B------:R-:W-:Y:S01]  /*cd30*/  HADD2.F32 R4, -RZ, R59.H0_H0 ;  /* 0x2000003bff047230 */ /* 0x000fe20000004100 */
[----:B------:R-:W-:Y:S01]  /*cd40*/  FFMA.FTZ R59, R7, R12, R5 ;  /* 0x0000000c073b7223 */ /* 0x000fe20000010005 */
[----:B------:R-:W-:Y:S01]  /*cd50*/  HADD2.F32 R15, -RZ, R27.H0_H0 ;  /* 0x2000001bff0f7230 */ /* 0x000fe20000004100 */
[-C--:B------:R-:W-:Y:S01]  /*cd60*/  FMUL.FTZ R7, R28, R3.reuse ;  /* 0x000000031c077220 */ /* 0x080fe20000410000 */
[----:B------:R-:W-:Y:S01]  /*cd70*/  HADD2.F32 R5, -RZ, R67.H1_H1 ;  /* 0x30000043ff057230 */ /* 0x000fe20000004100 */
[----:B------:R-:W-:Y:S01]  /*cd80*/  FMUL.FTZ R24, R30, R4 ;  /* 0x000000041e187220 */ /* 0x000fe20000410000 */
[----:B------:R-:W-:Y:S01]  /*cd90*/  HADD2.F32 R31, -RZ, R20.H1_H1 ;  /* 0x30000014ff1f7230 */ /* 0x000fe20000004100 */
[----:B------:R-:W-:Y:S01]  /*cda0*/  FMUL.FTZ R25, R15, R3 ;  /* 0x000000030f197220 */ /* 0x000fe20000410000 */
[----:B------:R-:W-:-:S02]  /*cdb0*/  HADD2.F32 R21, -RZ, R26.H0_H0 ;  /* 0x2000001aff157230 */ /* 0x000fc40000004100 */
[----:B------:R-:W-:Y:S02]  /*cdc0*/  HADD2.F32 R20, -RZ, R26.H1_H1 ;  /* 0x3000001aff147230 */ /* 0x000fe40000004100 */
[----:B------:R-:W-:Y:S01]  /*cdd0*/  HADD2.F32 R23, -RZ, R23.H1_H1 ;  /* 0x30000017ff177230 */ /* 0x000fe20000004100 */
[----:B------:R-:W-:Y:S01]  /*cde0*/  FMUL.FTZ R45, R21, R4 ;  /* 0x00000004152d7220 */ /* 0x000fe20000410000 */
[----:B------:R-:W-:Y:S02]  /*cdf0*/  HADD2.F32 R6, -RZ, R84.H0_H0 ;  /* 0x20000054ff067230 */ /* 0x000fe40000004100 */
[----:B------:R-:W-:Y:S02]  /*ce00*/  HADD2.F32 R26, -RZ, R56.H0_H0 ;  /* 0x20000038ff1a7230 */ /* 0x000fe40000004100 */
[----:B------:R-:W-:Y:S01]  /*ce10*/  HADD2.F32 R14, -RZ, R27.H1_H1 ;  /* 0x3000001bff0e7230 */ /* 0x000fe20000004100 */
[----:B------:R-:W-:Y:S01]  /*ce20*/  FFMA.FTZ R27, R15, R5, R7 ;  /* 0x000000050f1b7223 */ /* 0x000fe20000010007 */
[----:B------:R-:W-:Y:S01]  /*ce30*/  HADD2.F32 R7, -RZ, R64.H0_H0 ;  /* 0x20000040ff077230 */ /* 0x000fe20000004100 */
[----:B------:R-:W-:Y:S01]  /*ce40*/  FFMA.FTZ R56, R21, R6, R24 ;  /* 0x0000000615387223 */ /* 0x000fe20000010018 */
[----:B------:R-:W-:Y:S01]  /*ce50*/  HADD2.F32 R67, -RZ, R60.H0_H0 ;  /* 0x2000003cff437230 */ /* 0x000fe20000004100 */
[-C--:B------:R-:W-:Y:S01]  /*ce60*/  FMUL.FTZ R3, R23, R26.reuse ;  /* 0x0000001a17037220 */ /* 0x080fe20000410000 */
[----:B------:R-:W-:Y:S01]  /*ce70*/  HADD2.F32 R21, -RZ, R61.H0_H0 ;  /* 0x2000003dff157230 */ /* 0x000fe20000004100 */
[----:B------:R-:W-:Y:S01]  /*ce80*/  FMUL.FTZ R4, R31, R7 ;  /* 0x000000071f047220 */ /* 0x000fe20000410000 */
[----:B------:R-:W-:Y:S01]  /*ce90*/  HADD2.F32 R60, -RZ, R66.H0_H0 ;  /* 0x20000042ff3c7230 */ /* 0x000fe20000004100 */
[----:B------:R-:W-:-:S02]  /*cea0*/  FMUL.FTZ R15, R14, R26 ;  /* 0x0000001a0e0f7220 */ /* 0x000fc40000410000 */
[----:B------:R-:W-:Y:S01]  /*ceb0*/  FFMA.FTZ R24, R14, R67, R3 ;  /* 0x000000430e187223 */ /* 0x000fe20000010003 */
[----:B------:R-:W-:Y:S01]  /*cec0*/  HADD2.F32 R14, -RZ, R65.H0_H0 ;  /* 0x20000041ff0e7230 */ /* 0x000fe20000004100 */
[----:B------:R-:W-:Y:S02]  /*ced0*/  FMUL.FTZ R3, R29, R21 ;  /* 0x000000151d037220 */ /* 0x000fe40000410000 */
[C---:B------:R-:W-:Y:S02]  /*cee0*/  FFMA.FTZ R26, R22.reuse, R60, R4 ;  /* 0x0000003c161a7223 */ /* 0x040fe40000010004 */
[----:B------:R-:W-:Y:S02]  /*cef0*/  FMUL.FTZ R7, R22, R7 ;  /* 0x0000000716077220 */ /* 0x000fe40000410000 */
[C---:B------:R-:W-:Y:S02]  /*cf00*/  FMUL.FTZ R4, R20.reuse, R21 ;  /* 0x0000001514047220 */ /* 0x040fe40000410000 */
[----:B------:R-:W-:-:S02]  /*cf10*/  FFMA.FTZ R46, R20, R14, R3 ;  /* 0x0000000e142e7223 */ /* 0x000fc40000010003 */
        /* <DEDUP_REMOVED lines=18> */
.L_x_1097:
[----:B------:R-:W-:Y:S05]  /*d040*/  BSYNC B0 ;  /* 0x0000000000007941 */ /* 0x000fea0003800000 */
.L_x_1096:
[----:B------:R-:W-:Y:S01]  /*d050*/  ISETP.GE.AND P0, PT, R107, c[0x0][0x27c], PT ;  /* 0x00009f006b007a0c */ /* 0x000fe20003f06270 */
[----:B------:R-:W-:-:S12]  /*d060*/  BSSY B0, `(.L_x_1098) ;  /* 0x0000068000007945 */ /* 0x000fd80003800000 */
[----:B------:R-:W-:Y:S05]  /*d070*/  @P0 BRA `(.L_x_1099) ;  /* 0x0000066000000947 */ /* 0x000fea0003800000 */
[----:B------:R-:W-:Y:S02]  /*d080*/  MOV R3, c[0x0][0x27c] ;  /* 0x00009f0000037a02 */ /* 0x000fe40000000f00 */
[----:B-1----:R-:W-:Y:S02]  /*d090*/  LEA.HI R4, R89, R107, RZ, 0x6 ;  /* 0x0000006b59047211 */ /* 0x002fe400078f30ff */
        /* <DEDUP_REMOVED lines=14> */
[----:B------:R-:W1:Y:S01]  /*d180*/  LDS.128 R4, [R29] ;  /* 0x000000001d047984 */ /* 0x000e620000000c00 */
[----:B------:R-:W-:Y:S02]  /*d190*/  SHF.R.U32.HI R27, RZ, 0x10, R9 ;  /* 0x00000010ff1b7819 */ /* 0x000fe40000011609 */
[----:B------:R-:W-:-:S02]  /*d1a0*/  IADD3 R3, R12, R3, R2 ;  /* 0x000000030c037210 */ /* 0x000fc40007ffe002 */
[----:B------:R-:W-:Y:S02]  /*d1b0*/  SHF.R.U64 R58, R16, 0x10, R17 ;  /* 0x00000010103a7819 */ /* 0x000fe40000001211 */
[----:B------:R-:W-:Y:S01]  /*d1c0*/  SHF.L.U32 R28, R3, 0x1, RZ ;  /* 0x00000001031c7819 */ /* 0x000fe200000006ff */
[----:B------:R-:W-:Y:S01]  /*d1d0*/  HADD2.F32 R3, -RZ, R84.H1_H1 ;  /* 0x30000054ff037230 */ /* 0x000fe20000004100 */
[--C-:B------:R-:W-:Y:S02]  /*d1e0*/  SHF.R.U64 R57, R18, 0x10, R19.reuse ;  /* 0x0000001012397819 */ /* 0x100fe40000001213 */
[----:B------:R-:W-:Y:S01]  /*d1f0*/  SHF.R.U32.HI R44, RZ, 0x10, R19 ;  /* 0x00000010ff2c7819 */ /* 0x000fe20000011613 */
[----:B------:R-:W2:Y:S01]  /*d200*/  LDS.128 R20, [R28+0xc100] ;  /* 0x00c100001c147984 */ /* 0x000ea20000000c00 */
[----:B------:R-:W-:Y:S02]  /*d210*/  SHF.R.U32.HI R30, RZ, 0x10, R17 ;  /* 0x00000010ff1e7819 */ /* 0x000fe40000011611 */
[----:B------:R-:W-:Y:S01]  /*d220*/  SHF.R.U64 R56, R8, 0x10, R9 ;  /* 0x0000001008387819 */ /* 0x000fe20000001209 */
[----:B------:R-:W-:Y:S01]  /*d230*/  HADD2.F32 R9, -RZ, R91.H1_H1 ;  /* 0x3000005bff097230 */ /* 0x000fe20000004100 */
[--C-:B------:R-:W-:Y:S01]  /*d240*/  SHF.R.U32.HI R32, RZ, 0x10, R11.reuse ;  /* 0x00000010ff207819 */ /* 0x100fe2000001160b */
[----:B------:R-:W-:Y:S01]  /*d250*/  HADD2.F32 R60, -RZ, R30.H0_H0 ;  /* 0x2000001eff3c7230 */ /* 0x000fe20000004100 */
[----:B------:R-:W-:Y:S01]  /*d260*/  SHF.R.U64 R45, R10, 0x10, R11 ;  /* 0x000000100a2d7819 */ /* 0x000fe2000000120b */
[----:B------:R-:W-:-:S02]  /*d270*/  HADD2.F32 R59, -RZ, R44.H0_H0 ;  /* 0x2000002cff3b7230 */ /* 0x000fc40000004100 */
[----:B------:R-:W-:Y:S02]  /*d280*/  HADD2.F32 R44, -RZ, R58.H0_H0 ;  /* 0x2000003aff2c7230 */ /* 0x000fe40000004100 */
[--C-:B-1----:R-:W-:Y:S02]  /*d290*/  HADD2.F32 R25, -RZ, R5.reuse.H0_H0 ;  /* 0x20000005ff197230 */ /* 0x102fe40000004100 */
[----:B------:R-:W-:Y:S02]  /*d2a0*/  HADD2.F32 R19, -RZ, R5.H1_H1 ;  /* 0x30000005ff137230 */ /* 0x000fe40000004100 */
[--C-:B------:R-:W-:Y:S01]  /*d2b0*/  HADD2.F32 R16, -RZ, R7.reuse.H0_H0 ;  /* 0x20000007ff107230 */ /* 0x100fe20000004100 */
[----:B------:R-:W-:Y:S01]  /*d2c0*/  FMUL.FTZ R8, R25, R3 ;  /* 0x0000000319087220 */ /* 0x000fe20000410000 */
[----:B------:R-:W-:Y:S02]  /*d2d0*/  HADD2.F32 R15, -RZ, R7.H1_H1 ;  /* 0x30000007ff0f7230 */ /* 0x000fe40000004100 */
[----:B------:R-:W-:-:S02]  /*d2e0*/  HADD2.F32 R24, -RZ, R4.H0_H0 ;  /* 0x20000004ff187230 */ /* 0x000fc40000004100 */
[----:B------:R-:W-:Y:S02]  /*d2f0*/  HADD2.F32 R26, -RZ, R4.H1_H1 ;  /* 0x30000004ff1a7230 */ /* 0x000fe40000004100 */
[----:B--2---:R-:W-:Y:S02]  /*d300*/  HADD2.F32 R5, -RZ, R21.H0_H0 ;  /* 0x20000015ff057230 */ /* 0x004fe40000004100 */
[--C-:B------:R-:W-:Y:S02]  /*d310*/  HADD2.F32 R7, -RZ, R20.reuse.H0_H0 ;  /* 0x20000014ff077230 */ /* 0x100fe40000004100 */
[----:B------:R-:W-:Y:S01]  /*d320*/  HADD2.F32 R14, -RZ, R20.H1_H1 ;  /* 0x30000014ff0e7230 */ /* 0x000fe20000004100 */
[C---:B------:R-:W-:Y:S01]  /*d330*/  FMUL.FTZ R34, R5.reuse, R3 ;  /* 0x0000000305227220 */ /* 0x040fe20000410000 */
[----:B------:R-:W-:Y:S01]  /*d340*/  HADD2.F32 R20, -RZ, R27.H0_H0 ;  /* 0x2000001bff147230 */ /* 0x000fe20000004100 */
[----:B------:R-:W-:Y:S01]  /*d350*/  FFMA.FTZ R47, R5, R9, R8 ;  /* 0x00000009052f7223 */ /* 0x000fe20000010008 */
[----:B------:R-:W-:-:S02]  /*d360*/  HADD2.F32 R18, -RZ, R6.H0_H0 ;  /* 0x20000006ff127230 */ /* 0x000fc40000004100 */
[----:B------:R-:W-:Y:S01]  /*d370*/  HADD2.F32 R17, -RZ, R6.H1_H1 ;  /* 0x30000006ff117230 */ /* 0x000fe20000004100 */
[----:B------:R-:W-:Y:S01]  /*d380*/  FMUL.FTZ R3, R19, R20 ;  /* 0x0000001413037220 */ /* 0x000fe20000410000 */
[----:B------:R-:W-:Y:S02]  /*d390*/  HADD2.F32 R4, -RZ, R21.H1_H1 ;  /* 0x30000015ff047230 */ /* 0x000fe40000004100 */
[----:B------:R-:W-:Y:S02]  /*d3a0*/  HADD2.F32 R6, -RZ, R91.H0_H0 ;  /* 0x2000005bff067230 */ /* 0x000fe40000004100 */
[----:B------:R-:W-:Y:S01]  /*d3b0*/  HADD2.F32 R8, -RZ, R93.H0_H0 ;  /* 0x2000005dff087230 */ /* 0x000fe20000004100 */
[----:B------:R-:W-:Y:S01]  /*d3c0*/  FFMA.FTZ R46, R4, R60, R3 ;  /* 0x0000003c042e7223 */ /* 0x000fe20000010003 */
[--C-:B------:R-:W-:Y:S01]  /*d3d0*/  HADD2.F32 R3, -RZ, R92.reuse.H1_H1 ;  /* 0x3000005cff037230 */ /* 0x100fe20000004100 */
[----:B------:R-:W-:Y:S01]  /*d3e0*/  FMUL.FTZ R5, R24, R6 ;  /* 0x0000000618057220 */ /* 0x000fe20000410000 */
[----:B------:R-:W-:Y:S01]  /*d3f0*/  HADD2.F32 R11, -RZ, R23.H0_H0 ;  /* 0x20000017ff0b7230 */ /* 0x000fe20000004100 */
[----:B------:R-:W-:Y:S01]  /*d400*/  FMUL.FTZ R33, R4, R20 ;  /* 0x0000001404217220 */ /* 0x000fe20000410000 */
[----:B------:R-:W-:Y:S01]  /*d410*/  HADD2.F32 R4, -RZ, R92.H0_H0 ;  /* 0x2000005cff047230 */ /* 0x000fe20000004100 */
[C---:B------:R-:W-:Y:S01]  /*d420*/  FFMA.FTZ R35, R7.reuse, R8, R5 ;  /* 0x0000000807237223 */ /* 0x040fe20000010005 */
[----:B------:R-:W-:Y:S01]  /*d430*/  HADD2.F32 R5, -RZ, R93.H1_H1 ;  /* 0x3000005dff057230 */ /* 0x000fe20000004100 */
[----:B------:R-:W-:Y:S01]  /*d440*/  FMUL.FTZ R31, R7, R6 ;  /* 0x00000006071f7220 */ /* 0x000fe20000410000 */
[--C-:B------:R-:W-:Y:S01]  /*d450*/  HADD2.F32 R13, -RZ, R22.reuse.H0_H0 ;  /* 0x20000016ff0d7230 */ /* 0x100fe20000004100 */
[-C--:B------:R-:W-:Y:S01]  /*d460*/  FMUL.FTZ R7, R16, R3.reuse ;  /* 0x0000000310077220 */ /* 0x080fe20000410000 */
[----:B------:R-:W-:Y:S01]  /*d470*/  HADD2.F32 R12, -RZ, R22.H1_H1 ;  /* 0x30000016ff0c7230 */ /* 0x000fe20000004100 */
[-C--:B------:R-:W-:Y:S01]  /*d480*/  FMUL.FTZ R20, R18, R4.reuse ;  /* 0x0000000412147220 */ /* 0x080fe20000410000 */
[----:B------:R-:W-:Y:S01]  /*d490*/  HADD2.F32 R6, -RZ, R94.H0_H0 ;  /* 0x2000005eff067230 */ /* 0x000fe20000004100 */
[----:B------:R-:W-:Y:S01]  /*d4a0*/  FMUL.FTZ R21, R11, R3 ;  /* 0x000000030b157220 */ /* 0x000fe20000410000 */
[----:B------:R-:W-:Y:S01]  /*d4b0*/  HADD2.F32 R22, -RZ, R32.H0_H0 ;  /* 0x20000020ff167230 */ /* 0x000fe20000004100 */
[----:B------:R-:W-:Y:S01]  /*d4c0*/  FMUL.FTZ R27, R13, R4 ;  /* 0x000000040d1b7220 */ /* 0x000fe20000410000 */
[----:B------:R-:W-:Y:S01]  /*d4d0*/  HADD2.F32 R10, -RZ, R23.H1_H1 ;  /* 0x30000017ff0a7230 */ /* 0x000fe20000004100 */
[----:B------:R-:W-:Y:S01]  /*d4e0*/  FFMA.FTZ R23, R11, R5, R7 ;  /* 0x000000050b177223 */ /* 0x000fe20000010007 */
[----:B------:R-:W-:Y:S01]  /*d4f0*/  HADD2.F32 R7, -RZ, R56.H0_H0 ;  /* 0x20000038ff077230 */ /* 0x000fe20000004100 */
[----:B------:R-:W-:Y:S01]  /*d500*/  FFMA.FTZ R32, R13, R6, R20 ;  /* 0x000000060d207223 */ /* 0x000fe20000010014 */
[----:B------:R-:W-:Y:S01]  /*d510*/  HADD2.F32 R13, -RZ, R45.H0_H0 ;  /* 0x2000002dff0d7230 */ /* 0x000fe20000004100 */
[----:B------:R-:W-:-:S02]  /*d520*/  FMUL.FTZ R3, R15, R22 ;  /* 0x000000160f037220 */ /* 0x000fc40000410000 */
[----:B------:R-:W-:Y:S02]  /*d530*/  FMUL.FTZ R4, R26, R7 ;  /* 0x000000071a047220 */ /* 0x000fe40000410000 */
[C---:B------:R-:W-:Y:S02]  /*d540*/  FMUL.FTZ R11, R10.reuse, R22 ;  /* 0x000000160a0b7220 */ /* 0x040fe40000410000 */
[----:B------:R-:W-:Y:S01]  /*d550*/  FFMA.FTZ R20, R10, R59, R3 ;  /* 0x0000003b0a147223 */ /* 0x000fe20000010003 */
[----:B------:R-:W-:Y:S01]  /*d560*/  HADD2.F32 R10, -RZ, R57.H0_H0 ;  /* 0x20000039ff0a7230 */ /* 0x000fe20000004100 */
[----:B------:R-:W-:Y:S02]  /*d570*/  FMUL.FTZ R3, R17, R13 ;  /* 0x0000000d11037220 */ /* 0x000fe40000410000 */
[C---:B------:R-:W-:Y:S02]  /*d580*/  FFMA.FTZ R22, R14.reuse, R44, R4 ;  /* 0x0000002c0e167223 */ /* 0x040fe40000010004 */
[----:B------:R-:W-:-:S02]  /*d590*/  FMUL.FTZ R7, R14, R7 ;  /* 0x000000070e077220 */ /* 0x000fc40000410000 */
[C---:B------:R-:W-:Y:S02]  /*d5a0*/  FMUL.FTZ R4, R12.reuse, R13 ;  /* 0x0000000d0c047220 */ /* 0x040fe40000410000 */
[----:B------:R-:W-:Y:S02]  /*d5b0*/  FFMA.FTZ R30, R12, R10, R3 ;  /* 0x0000000a0c1e7223 */ /* 0x000fe40000010003 */
[----:B------:R-:W-:Y:S02]  /*d5c0*/  FFMA.FTZ R14, R25, R9, -R34 ;  /* 0x00000009190e7223 */ /* 0x000fe40000010822 */
        /* <DEDUP_REMOVED lines=17> */
.L_x_1099:
[----:B------:R-:W-:Y:S05]  /*d6e0*/  BSYNC B0 ;  /* 0x0000000000007941 */ /* 0x000fea0003800000 */
.L_x_1098:
[----:B------:R-:W-:-:S13]  /*d6f0*/  ISETP.GE.AND P0, PT, R106, c[0x0][0x27c], PT ;  /* 0x00009f006a007a0c */ /* 0x000fda0003f06270 */
        /* <DEDUP_REMOVED lines=20> */
[----:B------:R-:W-:Y:S02]  /*d840*/  SHF.R.U32.HI R0, RZ, 0x10, R37 ;  /* 0x00000010ff007819 */ /* 0x000fe40000011625 */
[----:B------:R-:W-:Y:S01]  /*d850*/  SHF.L.U32 R24, R2, 0x1, RZ ;  /* 0x0000000102187819 */ /* 0x000fe200000006ff */
[----:B------:R-:W-:Y:S01]  /*d860*/  HADD2.F32 R2, -RZ, R94.H1_H1 ;  /* 0x3000005eff027230 */ /* 0x000fe20000004100 */
[----:B------:R-:W-:Y:S01]  /*d870*/  SHF.R.U32.HI R22, RZ, 0x10, R39 ;  /* 0x00000010ff167819 */ /* 0x000fe20000011627 */
[----:B------:R-:W-:Y:S01]  /*d880*/  HADD2.F32 R25, -RZ, R0.H0_H0 ;  /* 0x20000000ff197230 */ /* 0x000fe20000004100 */
[----:B------:R-:W-:Y:S01]  /*d890*/  SHF.R.U64 R31, R36, 0x10, R37 ;  /* 0x00000010241f7819 */ /* 0x000fe20000001225 */
[----:B------:R-:W2:Y:S01]  /*d8a0*/  LDS.128 R8, [R24+0xc100] ;  /* 0x00c1000018087984 */ /* 0x000ea20000000c00 */
[----:B------:R-:W-:Y:S01]  /*d8b0*/  HADD2.F32 R0, -RZ, R97.H0_H0 ;  /* 0x20000061ff007230 */ /* 0x000fe20000004100 */
[----:B------:R-:W-:Y:S01]  /*d8c0*/  SHF.R.U64 R40, R40, 0x10, R41 ;  /* 0x0000001028287819 */ /* 0x000fe20000001229 */
[----:B------:R-:W-:Y:S01]  /*d8d0*/  HADD2.F32 R41, -RZ, R21.H0_H0 ;  /* 0x20000015ff297230 */ /* 0x000fe20000004100 */
[----:B------:R-:W-:Y:S01]  /*d8e0*/  SHF.R.U32.HI R23, RZ, 0x10, R43 ;  /* 0x00000010ff177819 */ /* 0x000fe2000001162b */
[----:B------:R-:W-:Y:S01]  /*d8f0*/  HADD2.F32 R22, -RZ, R22.H0_H0 ;  /* 0x20000016ff167230 */ /* 0x000fe20000004100 */
[----:B------:R-:W-:Y:S01]  /*d900*/  SHF.R.U64 R26, R38, 0x10, R39 ;  /* 0x00000010261a7819 */ /* 0x000fe20000001227 */
[----:B------:R-:W-:Y:S01]  /*d910*/  HADD2.F32 R38, -RZ, R40.H0_H0 ;  /* 0x20000028ff267230 */ /* 0x000fe20000004100 */
[----:B------:R-:W-:Y:S01]  /*d920*/  SHF.R.U64 R37, R42, 0x10, R43 ;  /* 0x000000102a257819 */ /* 0x000fe2000000122b */
[----:B------:R-:W-:-:S04]  /*d930*/  HADD2.F32 R39, -RZ, R23.H0_H0 ;  /* 0x20000017ff277230 */ /* 0x000fc80000004100 */
[----:B------:R-:W-:Y:S02]  /*d940*/  HADD2.F32 R37, -RZ, R37.H0_H0 ;  /* 0x20000025ff257230 */ /* 0x000fe40000004100 */
[--C-:B-1----:R-:W-:Y:S02]  /*d950*/  HADD2.F32 R20, -RZ, R5.reuse.H0_H0 ;  /* 0x20000005ff147230 */ /* 0x102fe40000004100 */
[----:B------:R-:W-:Y:S02]  /*d960*/  HADD2.F32 R19, -RZ, R5.H1_H1 ;  /* 0x30000005ff137230 */ /* 0x000fe40000004100 */
[--C-:B------:R-:W-:Y:S02]  /*d970*/  HADD2.F32 R17, -RZ, R4.reuse.H0_H0 ;  /* 0x20000004ff117230 */ /* 0x100fe40000004100 */
[----:B------:R-:W-:Y:S02]  /*d980*/  HADD2.F32 R15, -RZ, R4.H1_H1 ;  /* 0x30000004ff0f7230 */ /* 0x000fe40000004100 */
[----:B------:R-:W-:-:S02]  /*d990*/  HADD2.F32 R18, -RZ, R7.H0_H0 ;  /* 0x20000007ff127230 */ /* 0x000fc40000004100 */
[----:B------:R-:W-:Y:S02]  /*d9a0*/  HADD2.F32 R16, -RZ, R7.H1_H1 ;  /* 0x30000007ff107230 */ /* 0x000fe40000004100 */
[--C-:B--2---:R-:W-:Y:S02]  /*d9b0*/  HADD2.F32 R5, -RZ, R9.reuse.H0_H0 ;  /* 0x20000009ff057230 */ /* 0x104fe40000004100 */
[----:B------:R-:W-:Y:S02]  /*d9c0*/  HADD2.F32 R4, -RZ, R9.H1_H1 ;  /* 0x30000009ff047230 */ /* 0x000fe40000004100 */
[--C-:B------:R-:W-:Y:S01]  /*d9d0*/  HADD2.F32 R14, -RZ, R6.reuse.H0_H0 ;  /* 0x20000006ff0e7230 */ /* 0x100fe20000004100 */
[----:B------:R-:W-:Y:S01]  /*d9e0*/  FMUL.FTZ R34, R5, R2 ;  /* 0x0000000205227220 */ /* 0x000fe20000410000 */
[----:B------:R-:W-:Y:S01]  /*d9f0*/  HADD2.F32 R13, -RZ, R6.H1_H1 ;  /* 0x30000006ff0d7230 */ /* 0x000fe20000004100 */
[----:B------:R-:W-:Y:S01]  /*da00*/  FMUL.FTZ R32, R4, R25 ;  /* 0x0000001904207220 */ /* 0x000fe20000410000 */
[----:B------:R-:W-:-:S02]  /*da10*/  HADD2.F32 R12, -RZ, R8.H0_H0 ;  /* 0x20000008ff0c7230 */ /* 0x000fc40000004100 */
[----:B------:R-:W-:Y:S02]  /*da20*/  HADD2.F32 R9, -RZ, R8.H1_H1 ;  /* 0x30000008ff097230 */ /* 0x000fe40000004100 */
[--C-:B------:R-:W-:Y:S02]  /*da30*/  HADD2.F32 R8, -RZ, R10.reuse.H0_H0 ;  /* 0x2000000aff087230 */ /* 0x100fe40000004100 */
[----:B------:R-:W-:Y:S01]  /*da40*/  HADD2.F32 R7, -RZ, R10.H1_H1 ;  /* 0x3000000aff077230 */ /* 0x000fe20000004100 */
[----:B------:R-:W-:Y:S01]  /*da50*/  FMUL.FTZ R10, R20, R2 ;  /* 0x00000002140a7220 */ /* 0x000fe20000410000 */
[----:B------:R-:W-:Y:S01]  /*da60*/  HADD2.F32 R6, -RZ, R97.H1_H1 ;  /* 0x30000061ff067230 */ /* 0x000fe20000004100 */
[----:B------:R-:W-:Y:S01]  /*da70*/  FMUL.FTZ R2, R18, R0 ;  /* 0x0000000012027220 */ /* 0x000fe20000410000 */
[--C-:B------:R-:W-:Y:S02]  /*da80*/  HADD2.F32 R3, -RZ, R11.reuse.H0_H0 ;  /* 0x2000000bff037230 */ /* 0x100fe40000004100 */
[----:B------:R-:W-:Y:S01]  /*da90*/  HADD2.F32 R11, -RZ, R11.H1_H1 ;  /* 0x3000000bff0b7230 */ /* 0x000fe20000004100 */
[----:B------:R-:W-:Y:S01]  /*daa0*/  FFMA.FTZ R36, R5, R6, R10 ;  /* 0x0000000605247223 */ /* 0x000fe2000001000a */
[----:B------:R-:W-:Y:S01]  /*dab0*/  HADD2.F32 R5, -RZ, R99.H0_H0 ;  /* 0x20000063ff057230 */ /* 0x000fe20000004100 */
[----:B------:R-:W-:Y:S01]  /*dac0*/  FMUL.FTZ R28, R3, R0 ;  /* 0x00000000031c7220 */ /* 0x000fe20000410000 */
[----:B------:R-:W-:Y:S01]  /*dad0*/  HADD2.F32 R0, -RZ, R98.H0_H0 ;  /* 0x20000062ff007230 */ /* 0x000fe20000004100 */
[----:B------:R-:W-:-:S02]  /*dae0*/  FMUL.FTZ R10, R19, R25 ;  /* 0x00000019130a7220 */ /* 0x000fc40000410000 */
[----:B------:R-:W-:Y:S01]  /*daf0*/  FFMA.FTZ R33, R3, R5, R2 ;  /* 0x0000000503217223 */ /* 0x000fe20000010002 */
[----:B------:R-:W-:Y:S01]  /*db00*/  HADD2.F32 R3, -RZ, R99.H1_H1 ;  /* 0x30000063ff037230 */ /* 0x000fe20000004100 */
[----:B------:R-:W-:Y:S01]  /*db10*/  FFMA.FTZ R35, R4, R41, R10 ;  /* 0x0000002904237223 */ /* 0x000fe2000001000a */
[----:B------:R-:W-:Y:S01]  /*db20*/  HADD2.F32 R2, -RZ, R98.H1_H1 ;  /* 0x30000062ff027230 */ /* 0x000fe20000004100 */
[----:B------:R-:W-:Y:S02]  /*db30*/  FMUL.FTZ R4, R16, R22 ;  /* 0x0000001610047220 */ /* 0x000fe40000410000 */
[-C--:B------:R-:W-:Y:S02]  /*db40*/  FMUL.FTZ R10, R17, R0.reuse ;  /* 0x00000000110a7220 */ /* 0x080fe40000410000 */
[----:B------:R-:W-:Y:S01]  /*db50*/  FMUL.FTZ R23, R12, R0 ;  /* 0x000000000c177220 */ /* 0x000fe20000410000 */
[----:B------:R-:W-:Y:S01]  /*db60*/  HADD2.F32 R0, -RZ, R101.H1_H1 ;  /* 0x30000065ff007230 */ /* 0x000fe20000004100 */
        /* <DEDUP_REMOVED lines=32> */
.L_x_1095:
[----:B------:R-:W-:Y:S05]  /*dd70*/  BSYNC B1 ;  /* 0x0000000000017941 */ /* 0x000fea0003800000 */
.L_x_1094:
[----:B------:R-:W-:-:S04]  /*dd80*/  IADD3 R0, R239, 0x40, RZ ;  /* 0x00000040ef007810 */ /* 0x000fc80007ffe0ff */
[----:B------:R-:W-:-:S13]  /*dd90*/  ISETP.GE.AND P0, PT, R0, R87, PT ;  /* 0x000000570000720c */ /* 0x000fda0003f06270 */
[----:B------:R-:W-:Y:S05]  /*dda0*/  @P0 BRA `(.L_x_1079) ;  /* 0x0000140000000947 */ /* 0x000fea0003800000 */
[----:B------:R2:W5:Y:S01]  /*ddb0*/  LDL R42, [R1+0x40] ;  /* 0x00004000012a7983 */ /* 0x0005620000100800 */
[----:B------:R-:W-:Y:S01]  /*ddc0*/  ISETP.GE.AND P0, PT, R102, c[0x0][0x27c], PT ;  /* 0x00009f0066007a0c */ /* 0x000fe20003f06270 */
[----:B------:R-:W-:Y:S01]  /*ddd0*/  BSSY B0, `(.L_x_1100) ;  /* 0x000006b000007945 */ /* 0x000fe20003800000 */
[C---:B------:R-:W-:Y:S02]  /*dde0*/  IADD3 R43, R239.reuse, 0x40, RZ ;  /* 0x00000040ef2b7810 */ /* 0x040fe40007ffe0ff */
[----:B-1----:R-:W-:-:S03]  /*ddf0*/  IADD3 R44, R239, 0x40, RZ ;  /* 0x00000040ef2c7810 */ /* 0x002fc60007ffe0ff */
[----:B------:R-:W-:Y:S02]  /*de00*/  IMAD.SHL.U32 R43, R43, 0x40, RZ ;  /* 0x000000402b2b7824 */ /* 0x000fe400078e00ff */
[----:B------:R-:W-:-:S03]  /*de10*/  IMAD.SHL.U32 R44, R44, 0x40, RZ ;  /* 0x000000402c2c7824 */ /* 0x000fc600078e00ff */
[----:B------:R-:W-:Y:S02]  /*de20*/  LOP3.LUT R43, R43, 0x1c0, RZ, 0xc0, !PT ;  /* 0x000001c02b2b7812 */ /* 0x000fe400078ec0ff */
[----:B------:R-:W-:Y:S02]  /*de30*/  LOP3.LUT R44, R44, 0x1c0, RZ, 0xc0, !PT ;  /* 0x000001c02c2c7812 */ /* 0x000fe400078ec0ff */
[----:B------:R-:W-:Y:S01]  /*de40*/  SHF.R.U32.HI R43, RZ, 0x3, R43 ;  /* 0x00000003ff2b7819 */ /* 0x000fe2000001162b */
[----:B------:R-:W-:Y:S05]  /*de50*/  @P0 BRA `(.L_x_1101) ;  /* 0x0000062000000947 */ /* 0x000fea0003800000 */
[----:B------:R-:W-:Y:S02]  /*de60*/  MOV R3, c[0x0][0x27c] ;  /* 0x00009f0000037a02 */ /* 0x000fe40000000f00 */
[----:B------:R-:W-:Y:S02]  /*de70*/  LOP3.LUT R0, R44, 0x38, R102, 0xf8, !PT ;  /* 0x000000382c007812 */ /* 0x000fe400078ef866 */
[----:B------:R-:W-:Y:S02]  /*de80*/  LEA.HI R3, R3, R121, RZ, 0x1d ;  /* 0x0000007903037211 */ /* 0x000fe400078fe8ff */
[----:B------:R-:W-:-:S02]  /*de90*/  SHF.R.U32.HI R22, RZ, 0x10, R53 ;  /* 0x00000010ff167819 */ /* 0x000fc40000011635 */
[----:B------:R-:W-:Y:S02]  /*dea0*/  SHF.R.S32.HI R4, RZ, 0x1f, R3 ;  /* 0x0000001fff047819 */ /* 0x000fe40000011403 */
[----:B------:R-:W-:Y:S02]  /*deb0*/  SHF.L.U32 R2, R3, 0x3, RZ ;  /* 0x0000000303027819 */ /* 0x000fe400000006ff */
[----:B------:R-:W-:Y:S02]  /*dec0*/  LEA.HI R4, R4, R3, RZ, 0x3 ;  /* 0x0000000304047211 */ /* 0x000fe400078f18ff */
[----:B-----5:R-:W-:Y:S02]  /*ded0*/  LOP3.LUT R3, R42, R0, R43, 0xf6, !PT ;  /* 0x000000002a037212 */ /* 0x020fe400078ef62b */
[----:B------:R-:W-:Y:S02]  /*dee0*/  LOP3.LUT R2, R44, 0x38, R2, 0xf8, !PT ;  /* 0x000000382c027812 */ /* 0x000fe400078ef802 */
[----:B------:R-:W-:-:S02]  /*def0*/  SHF.L.U32 R0, R4, 0xa, RZ ;  /* 0x0000000a04007819 */ /* 0x000fc400000006ff */
[----:B------:R-:W-:Y:S02]  /*df00*/  LOP3.LUT R2, R2, R43, RZ, 0x3c, !PT ;  /* 0x0000002b02027212 */ /* 0x000fe400078e3cff */
[----:B------:R-:W-:Y:S02]  /*df10*/  LOP3.LUT R0, R0, 0x7fffe000, RZ, 0xc0, !PT ;  /* 0x7fffe00000007812 */ /* 0x000fe400078ec0ff */
[----:B------:R-:W-:Y:S02]  /*df20*/  LEA R25, R3, 0xc100, 0x1 ;  /* 0x0000c10003197811 */ /* 0x000fe400078e08ff */
[----:B------:R-:W-:Y:S02]  /*df30*/  IADD3 R0, R2, R0, R42 ;  /* 0x0000000002007210 */ /* 0x000fe40007ffe02a */
[----:B------:R-:W-:Y:S01]  /*df40*/  SHF.R.U32.HI R23, RZ, 0x10, R49 ;  /* 0x00000010ff177819 */ /* 0x000fe20000011631 */
[----:B------:R-:W1:Y:S01]  /*df50*/  LDS.128 R4, [R25] ;  /* 0x0000000019047984 */ /* 0x000e620000000c00 */
[----:B------:R-:W-:Y:S01]  /*df60*/  SHF.L.U32 R24, R0, 0x1, RZ ;  /* 0x0000000100187819 */ /* 0x000fe200000006ff */
[----:B------:R-:W-:Y:S01]  /*df70*/  HADD2.F32 R0, -RZ, R101.H0_H0 ;  /* 0x20000065ff007230 */ /* 0x000fe20000004100 */
[----:B------:R-:W-:Y:S01]  /*df80*/  SHF.R.U32.HI R26, RZ, 0x10, R55 ;  /* 0x00000010ff1a7819 */ /* 0x000fe20000011637 */
[----:B------:R-:W-:Y:S01]  /*df90*/  HADD2.F32 R41, -RZ, R23.H0_H0 ;  /* 0x20000017ff297230 */ /* 0x000fe20000004100 */
[----:B------:R-:W-:Y:S01]  /*dfa0*/  SHF.R.U64 R37, R52, 0x10, R53 ;  /* 0x0000001034257819 */ /* 0x000fe20000001235 */
[----:B------:R-:W3:Y:S01]  /*dfb0*/  LDS.128 R8, [R24+0xc100] ;  /* 0x00c1000018087984 */ /* 0x000ee20000000c00 */
[----:B------:R-:W-:-:S02]  /*dfc0*/  SHF.R.U32.HI R28, RZ, 0x10, R51 ;  /* 0x00000010ff1c7819 */ /* 0x000fc40000011633 */
[----:B------:R-:W-:Y:S02]  /*dfd0*/  SHF.R.U64 R39, R48, 0x10, R49 ;  /* 0x0000001030277819 */ /* 0x000fe40000001231 */
[----:B------:R-:W-:Y:S01]  /*dfe0*/  SHF.R.U64 R32, R54, 0x10, R55 ;  /* 0x0000001036207819 */ /* 0x000fe20000001237 */
[----:B------:R-:W-:Y:S01]  /*dff0*/  HADD2.F32 R40, -RZ, R28.H0_H0 ;  /* 0x2000001cff287230 */ /* 0x000fe20000004100 */
[----:B------:R-:W-:Y:S01]  /*e000*/  SHF.R.U64 R38, R50, 0x10, R51 ;  /* 0x0000001032267819 */ /* 0x000fe20000001233 */
[----:B------:R-:W-:Y:S02]  /*e010*/  HADD2.F32 R39, -RZ, R39.H0_H0 ;  /* 0x20000027ff277230 */ /* 0x000fe40000004100 */
[----:B-1----:R-:W-:Y:S02]  /*e020*/  HADD2.F32 R20, -RZ, R5.H0_H0 ;  /* 0x20000005ff147230 */ /* 0x002fe40000004100 */
[--C-:B------:R-:W-:Y:S02]  /*e030*/  HADD2.F32 R15, -RZ, R7.reuse.H0_H0 ;  /* 0x20000007ff0f7230 */ /* 0x100fe40000004100 */
[----:B------:R-:W-:-:S02]  /*e040*/  HADD2.F32 R14, -RZ, R7.H1_H1 ;  /* 0x30000007ff0e7230 */ /* 0x000fc40000004100 */
[--C-:B---3--:R-:W-:Y:S02]  /*e050*/  HADD2.F32 R3, -RZ, R9.reuse.H0_H0 ;  /* 0x20000009ff037230 */ /* 0x108fe40000004100 */
[----:B------:R-:W-:Y:S02]  /*e060*/  HADD2.F32 R2, -RZ, R9.H1_H1 ;  /* 0x30000009ff027230 */ /* 0x000fe40000004100 */
[--C-:B------:R-:W-:Y:S01]  /*e070*/  HADD2.F32 R9, -RZ, R8.reuse.H0_H0 ;  /* 0x20000008ff097230 */ /* 0x100fe20000004100 */
[----:B------:R-:W-:Y:S01]  /*e080*/  FMUL.FTZ R31, R3, R0 ;  /* 0x00000000031f7220 */ /* 0x000fe20000410000 */
[----:B------:R-:W-:Y:S02]  /*e090*/  HADD2.F32 R13, -RZ, R8.H1_H1 ;  /* 0x30000008ff0d7230 */ /* 0x000fe40000004100 */
[--C-:B------:R-:W-:Y:S02]  /*e0a0*/  HADD2.F32 R8, -RZ, R11.reuse.H0_H0 ;  /* 0x2000000bff087230 */ /* 0x100fe40000004100 */
[----:B------:R-:W-:-:S02]  /*e0b0*/  HADD2.F32 R7, -RZ, R11.H1_H1 ;  /* 0x3000000bff077230 */ /* 0x000fc40000004100 */
[----:B------:R-:W-:Y:S01]  /*e0c0*/  HADD2.F32 R18, -RZ, R5.H1_H1 ;  /* 0x30000005ff127230 */ /* 0x000fe20000004100 */
[----:B------:R-:W-:Y:S01]  /*e0d0*/  FMUL.FTZ R5, R20, R0 ;  /* 0x0000000014057220 */ /* 0x000fe20000410000 */
[----:B------:R-:W-:Y:S02]  /*e0e0*/  HADD2.F32 R11, -RZ, R22.H0_H0 ;  /* 0x20000016ff0b7230 */ /* 0x000fe40000004100 */
[--C-:B------:R-:W-:Y:S02]  /*e0f0*/  HADD2.F32 R17, -RZ, R6.reuse.H0_H0 ;  /* 0x20000006ff117230 */ /* 0x100fe40000004100 */
[----:B------:R-:W-:Y:S01]  /*e100*/  HADD2.F32 R16, -RZ, R6.H1_H1 ;  /* 0x30000006ff107230 */ /* 0x000fe20000004100 */
[-C--:B------:R-:W-:Y:S01]  /*e110*/  FMUL.FTZ R0, R18, R11.reuse ;  /* 0x0000000b12007220 */ /* 0x080fe20000410000 */
[----:B------:R-:W-:Y:S01]  /*e120*/  HADD2.F32 R6, -RZ, R104.H1_H1 ;  /* 0x30000068ff067230 */ /* 0x000fe20000004100 */
[C---:B------:R-:W-:Y:S01]  /*e130*/  FMUL.FTZ R30, R2.reuse, R11 ;  /* 0x0000000b021e7220 */ /* 0x040fe20000410000 */
[--C-:B------:R-:W-:Y:S01]  /*e140*/  HADD2.F32 R19, -RZ, R4.reuse.H0_H0 ;  /* 0x20000004ff137230 */ /* 0x100fe20000004100 */
[----:B------:R-:W-:Y:S01]  /*e150*/  FFMA.FTZ R35, R2, R41, R0 ;  /* 0x0000002902237223 */ /* 0x000fe20000010000 */
[----:B------:R-:W-:Y:S01]  /*e160*/  HADD2.F32 R21, -RZ, R4.H1_H1 ;  /* 0x30000004ff157230 */ /* 0x000fe20000004100 */
[----:B------:R-:W-:Y:S01]  /*e170*/  FFMA.FTZ R36, R3, R6, R5 ;  /* 0x0000000603247223 */ /* 0x000fe20000010005 */
[----:B------:R-:W-:-:S02]  /*e180*/  HADD2.F32 R4, -RZ, R104.H0_H0 ;  /* 0x20000068ff047230 */ /* 0x000fc40000004100 */
[----:B------:R-:W-:Y:S02]  /*e190*/  HADD2.F32 R5, -RZ, R108.H0_H0 ;  /* 0x2000006cff057230 */ /* 0x000fe40000004100 */
[--C-:B------:R-:W-:Y:S01]  /*e1a0*/  HADD2.F32 R0, -RZ, R105.reuse.H1_H1 ;  /* 0x30000069ff007230 */ /* 0x100fe20000004100 */
[-C--:B------:R-:W-:Y:S01]  /*e1b0*/  FMUL.FTZ R3, R19, R4.reuse ;  /* 0x0000000413037220 */ /* 0x080fe20000410000 */
[----:B------:R-:W-:Y:S01]  /*e1c0*/  HADD2.F32 R2, -RZ, R105.H0_H0 ;  /* 0x20000069ff027230 */ /* 0x000fe20000004100 */
[C---:B------:R-:W-:Y:S01]  /*e1d0*/  FMUL.FTZ R29, R9.reuse, R4 ;  /* 0x00000004091d7220 */ /* 0x040fe20000410000 */
[----:B------:R-:W-:Y:S01]  /*e1e0*/  HADD2.F32 R22, -RZ, R26.H0_H0 ;  /* 0x2000001aff167230 */ /* 0x000fe20000004100 */
[----:B------:R-:W-:Y:S01]  /*e1f0*/  FFMA.FTZ R33, R9, R5, R3 ;  /* 0x0000000509217223 */ /* 0x000fe20000010003 */
[----:B------:R-:W-:Y:S01]  /*e200*/  HADD2.F32 R3, -RZ, R108.H1_H1 ;  /* 0x3000006cff037230 */ /* 0x000fe20000004100 */
[-C--:B------:R-:W-:Y:S01]  /*e210*/  FMUL.FTZ R9, R15, R0.reuse ;  /* 0x000000000f097220 */ /* 0x080fe20000410000 */
[----:B------:R-:W-:Y:S01]  /*e220*/  HADD2.F32 R12, -RZ, R10.H0_H0 ;  /* 0x2000000aff0c7230 */ /* 0x000fe20000004100 */
[C---:B------:R-:W-:Y:S01]  /*e230*/  FMUL.FTZ R23, R8.reuse, R0 ;  /* 0x0000000008177220 */ /* 0x040fe20000410000 */
[----:B------:R-:W-:Y:S01]  /*e240*/  HADD2.F32 R4, -RZ, R109.H0_H0 ;  /* 0x2000006dff047230 */ /* 0x000fe20000004100 */
[----:B------:R-:W-:Y:S01]  /*e250*/  FFMA.FTZ R26, R8, R3, R9 ;  /* 0x00000003081a7223 */ /* 0x000fe20000010009 */
[----:B------:R-:W-:Y:S01]  /*e260*/  HADD2.F32 R8, -RZ, R37.H0_H0 ;  /* 0x20000025ff087230 */ /* 0x000fe20000004100 */
[----:B------:R-:W-:Y:S01]  /*e270*/  FMUL.FTZ R11, R17, R2 ;  /* 0x00000002110b7220 */ /* 0x000fe20000410000 */
[----:B------:R-:W-:Y:S01]  /*e280*/  HADD2.F32 R9, -RZ, R32.H0_H0 ;  /* 0x20000020ff097230 */ /* 0x000fe20000004100 */
[----:B------:R-:W-:Y:S01]  /*e290*/  FMUL.FTZ R0, R14, R22 ;  /* 0x000000160e007220 */ /* 0x000fe20000410000 */
[----:B------:R-:W-:Y:S01]  /*e2a0*/  HADD2.F32 R10, -RZ, R10.H1_H1 ;  /* 0x3000000aff0a7230 */ /* 0x000fe20000004100 */
[C---:B------:R-:W-:Y:S01]  /*e2b0*/  FMUL.FTZ R27, R12.reuse, R2 ;  /* 0x000000020c1b7220 */ /* 0x040fe20000410000 */
[----:B------:R-:W-:Y:S01]  /*e2c0*/  HADD2.F32 R32, -RZ, R38.H0_H0 ;  /* 0x20000026ff207230 */ /* 0x000fe20000004100 */
[----:B------:R-:W-:-:S02]  /*e2d0*/  FFMA.FTZ R34, R12, R4, R11 ;  /* 0x000000040c227223 */ /* 0x000fc4000001000b */
[----:B------:R-:W-:Y:S02]  /*e2e0*/  FMUL.FTZ R2, R21, R8 ;  /* 0x0000000815027220 */ /* 0x000fe40000410000 */
[C---:B------:R-:W-:Y:S02]  /*e2f0*/  FMUL.FTZ R11, R7.reuse, R22 ;  /* 0x00000016070b7220 */ /* 0x040fe40000410000 */
[----:B------:R-:W-:Y:S02]  /*e300*/  FFMA.FTZ R22, R7, R40, R0 ;  /* 0x0000002807167223 */ /* 0x000fe40000010000 */
[C---:B------:R-:W-:Y:S02]  /*e310*/  FMUL.FTZ R7, R13.reuse, R8 ;  /* 0x000000080d077220 */ /* 0x040fe40000410000 */
[----:B------:R-:W-:Y:S02]  /*e320*/  FMUL.FTZ R0, R16, R9 ;  /* 0x0000000910007220 */ /* 0x000fe40000410000 */
[----:B------:R-:W-:-:S02]  /*e330*/  FFMA.FTZ R13, R13, R39, R2 ;  /* 0x000000270d0d7223 */ /* 0x000fc40000010002 */
[C---:B------:R-:W-:Y:S02]  /*e340*/  FMUL.FTZ R2, R10.reuse, R9 ;  /* 0x000000090a027220 */ /* 0x040fe40000410000 */
[----:B------:R-:W-:Y:S02]  /*e350*/  FFMA.FTZ R28, R10, R32, R0 ;  /* 0x000000200a1c7223 */ /* 0x000fe40000010000 */
        /* <DEDUP_REMOVED lines=18> */
.L_x_1101:
[----:B------:R-:W-:Y:S05]  /*e480*/  BSYNC B0 ;  /* 0x0000000000007941 */ /* 0x000fea0003800000 */
.L_x_1100:
[----:B------:R-:W-:Y:S01]  /*e490*/  ISETP.GE.AND P0, PT, R107, c[0x0][0x27c], PT ;  /* 0x00009f006b007a0c */ /* 0x000fe20003f06270 */
[----:B------:R-:W-:-:S12]  /*e4a0*/  BSSY B0, `(.L_x_1102) ;  /* 0x0000068000007945 */ /* 0x000fd80003800000 */
[----:B------:R-:W-:Y:S05]  /*e4b0*/  @P0 BRA `(.L_x_1103) ;  /* 0x0000066000000947 */ /* 0x000fea0003800000 */
[----:B------:R-:W-:Y:S02]  /*e4c0*/  MOV R0, c[0x0][0x27c] ;  /* 0x00009f0000007a02 */ /* 0x000fe40000000f00 */
[----:B------:R-:W-:Y:S02]  /*e4d0*/  LEA.HI R3, R89, R107, RZ, 0x6 ;  /* 0x0000006b59037211 */ /* 0x000fe400078f30ff */
[----:B------:R-:W-:Y:S02]  /*e4e0*/  LEA.HI R0, R0, R85, RZ, 0x1d ;  /* 0x0000005500007211 */ /* 0x000fe400078fe8ff */
[----:B------:R-:W-:Y:S02]  /*e4f0*/  LOP3.LUT R2, R44, 0x38, R90, 0xf8, !PT ;  /* 0x000000382c027812 */ /* 0x000fe400078ef85a */
[----:B-1----:R-:W-:Y:S02]  /*e500*/  SHF.L.U32 R5, R3, 0x7, RZ ;  /* 0x0000000703057819 */ /* 0x002fe400000006ff */
[----:B------:R-:W-:-:S02]  /*e510*/  SHF.R.S32.HI R3, RZ, 0x1f, R0 ;  /* 0x0000001fff037819 */ /* 0x000fc40000011400 */
[----:B------:R-:W-:Y:S02]  /*e520*/  LOP3.LUT R2, R2, R43, RZ, 0x3c, !PT ;  /* 0x0000002b02027212 */ /* 0x000fe400078e3cff */
[----:B------:R-:W-:Y:S02]  /*e530*/  LOP3.LUT R5, R5, 0xffffe000, RZ, 0xc0, !PT ;  /* 0xffffe00005057812 */ /* 0x000fe400078ec0ff */
[----:B------:R-:W-:Y:S02]  /*e540*/  SHF.L.U32 R4, R0, 0x3, RZ ;  /* 0x0000000300047819 */ /* 0x000fe400000006ff */
[----:B------:R-:W-:Y:S02]  /*e550*/  LEA.HI R3, R3, R0, RZ, 0x3 ;  /* 0x0000000003037211 */ /* 0x000fe400078f18ff */
[----:B-----5:R-:W-:Y:S02]  /*e560*/  IADD3 R0, R2, R5, R42 ;  /* 0x0000000502007210 */ /* 0x020fe40007ffe02a */
[----:B------:R-:W-:-:S02]  /*e570*/  LOP3.LUT R4, R44, 0x38, R4, 0xf8, !PT ;  /* 0x000000382c047812 */ /* 0x000fc400078ef804 */
[----:B------:R-:W-:Y:S02]  /*e580*/  SHF.L.U32 R2, R3, 0xa, RZ ;  /* 0x0000000a03027819 */ /* 0x000fe400000006ff */
[----:B------:R-:W-:Y:S02]  /*e590*/  LEA R25, R0, 0xc100, 0x1 ;  /* 0x0000c10000197811 */ /* 0x000fe400078e08ff */
[----:B------:R-:W-:Y:S02]  /*e5a0*/  LOP3.LUT R0, R4, R43, RZ, 0x3c, !PT ;  /* 0x0000002b04007212 */ /* 0x000fe400078e3cff */
[----:B------:R-:W-:Y:S01]  /*e5b0*/  LOP3.LUT R2, R2, 0x7fffe000, RZ, 0xc0, !PT ;  /* 0x7fffe00002027812 */ /* 0x000fe200078ec0ff */
[----:B------:R-:W1:Y:S01]  /*e5c0*/  LDS.128 R4, [R25] ;  /* 0x0000000019047984 */ /* 0x000e620000000c00 */
[----:B------:R-:W-:Y:S02]  /*e5d0*/  SHF.R.U32.HI R22, RZ, 0x10, R73 ;  /* 0x00000010ff167819 */ /* 0x000fe40000011649 */
[----:B------:R-:W-:Y:S01]  /*e5e0*/  IADD3 R2, R0, R2, R42 ;  /* 0x0000000200027210 */ /* 0x000fe20007ffe02a */
[----:B------:R-:W-:Y:S01]  /*e5f0*/  HADD2.F32 R0, -RZ, R109.H1_H1 ;  /* 0x3000006dff007230 */ /* 0x000fe20000004100 */
[----:B------:R-:W-:-:S02]  /*e600*/  SHF.R.U32.HI R23, RZ, 0x10, R69 ;  /* 0x00000010ff177819 */ /* 0x000fc40000011645 */
[----:B------:R-:W-:Y:S02]  /*e610*/  SHF.L.U32 R24, R2, 0x1, RZ ;  /* 0x0000000102187819 */ /* 0x000fe400000006ff */
[----:B------:R-:W-:Y:S01]  /*e620*/  SHF.R.U32.HI R26, RZ, 0x10, R75 ;  /* 0x00000010ff1a7819 */ /* 0x000fe2000001164b */
[----:B------:R-:W-:Y:S01]  /*e630*/  HADD2.F32 R41, -RZ, R23.H0_H0 ;  /* 0x20000017ff297230 */ /* 0x000fe20000004100 */
[----:B------:R-:W-:Y:S01]  /*e640*/  SHF.R.U64 R32, R72, 0x10, R73 ;  /* 0x0000001048207819 */ /* 0x000fe20000001249 */
[----:B------:R-:W3:Y:S01]  /*e650*/  LDS.128 R8, [R24+0xc100] ;  /* 0x00c1000018087984 */ /* 0x000ee20000000c00 */
[----:B------:R-:W-:Y:S02]  /*e660*/  SHF.R.U32.HI R28, RZ, 0x10, R71 ;  /* 0x00000010ff1c7819 */ /* 0x000fe40000011647 */
[----:B------:R-:W-:Y:S02]  /*e670*/  SHF.R.U64 R33, R74, 0x10, R75 ;  /* 0x000000104a217819 */ /* 0x000fe4000000124b */
[----:B------:R-:W-:Y:S01]  /*e680*/  SHF.R.U64 R36, R68, 0x10, R69 ;  /* 0x0000001044247819 */ /* 0x000fe20000001245 */
[----:B------:R-:W-:Y:S01]  /*e690*/  HADD2.F32 R40, -RZ, R28.H0_H0 ;  /* 0x2000001cff287230 */ /* 0x000fe20000004100 */
[----:B------:R-:W-:Y:S01]  /*e6a0*/  SHF.R.U64 R38, R70, 0x10, R71 ;  /* 0x0000001046267819 */ /* 0x000fe20000001247 */
[----:B-1----:R-:W-:-:S02]  /*e6b0*/  HADD2.F32 R20, -RZ, R5.H0_H0 ;  /* 0x20000005ff147230 */ /* 0x002fc40000004100 */
[--C-:B------:R-:W-:Y:S02]  /*e6c0*/  HADD2.F32 R15, -RZ, R7.reuse.H0_H0 ;  /* 0x20000007ff0f7230 */ /* 0x100fe40000004100 */
[----:B------:R-:W-:Y:S02]  /*e6d0*/  HADD2.F32 R14, -RZ, R7.H1_H1 ;  /* 0x30000007ff0e7230 */ /* 0x000fe40000004100 */
[----:B------:R-:W-:Y:S01]  /*e6e0*/  HADD2.F32 R18, -RZ, R5.H1_H1 ;  /* 0x30000005ff127230 */ /* 0x000fe20000004100 */
[----:B------:R-:W-:Y:S01]  /*e6f0*/  FMUL.FTZ R5, R20, R0 ;  /* 0x0000000014057220 */ /* 0x000fe20000410000 */
[--C-:B------:R-:W-:Y:S02]  /*e700*/  HADD2.F32 R17, -RZ, R6.reuse.H0_H0 ;  /* 0x20000006ff117230 */ /* 0x100fe40000004100 */
[----:B------:R-:W-:Y:S02]  /*e710*/  HADD2.F32 R16, -RZ, R6.H1_H1 ;  /* 0x30000006ff107230 */ /* 0x000fe40000004100 */
[----:B---3--:R-:W-:-:S02]  /*e720*/  HADD2.F32 R3, -RZ, R9.H0_H0 ;  /* 0x20000009ff037230 */ /* 0x008fc40000004100 */
[----:B------:R-:W-:Y:S02]  /*e730*/  HADD2.F32 R2, -RZ, R9.H1_H1 ;  /* 0x30000009ff027230 */ /* 0x000fe40000004100 */
[--C-:B------:R-:W-:Y:S01]  /*e740*/  HADD2.F32 R9, -RZ, R8.reuse.H0_H0 ;  /* 0x20000008ff097230 */ /* 0x100fe20000004100 */
[----:B------:R-:W-:Y:S01]  /*e750*/  FMUL.FTZ R31, R3, R0 ;  /* 0x00000000031f7220 */ /* 0x000fe20000410000 */
[----:B------:R-:W-:Y:S02]  /*e760*/  HADD2.F32 R13, -RZ, R8.H1_H1 ;  /* 0x30000008ff0d7230 */ /* 0x000fe40000004100 */
[--C-:B------:R-:W-:Y:S02]  /*e770*/  HADD2.F32 R8, -RZ, R11.reuse.H0_H0 ;  /* 0x2000000bff087230 */ /* 0x100fe40000004100 */
[----:B------:R-:W-:Y:S02]  /*e780*/  HADD2.F32 R7, -RZ, R11.H1_H1 ;  /* 0x3000000bff077230 */ /* 0x000fe40000004100 */
[----:B------:R-:W-:-:S02]  /*e790*/  HADD2.F32 R11, -RZ, R22.H0_H0 ;  /* 0x20000016ff0b7230 */ /* 0x000fc40000004100 */
[----:B------:R-:W-:Y:S02]  /*e7a0*/  HADD2.F32 R6, -RZ, R110.H1_H1 ;  /* 0x3000006eff067230 */ /* 0x000fe40000004100 */
[--C-:B------:R-:W-:Y:S01]  /*e7b0*/  HADD2.F32 R19, -RZ, R4.reuse.H0_H0 ;  /* 0x20000004ff137230 */ /* 0x100fe20000004100 */
[----:B------:R-:W-:Y:S01]  /*e7c0*/  FMUL.FTZ R0, R18, R11 ;  /* 0x0000000b12007220 */ /* 0x000fe20000410000 */
[----:B------:R-:W-:Y:S01]  /*e7d0*/  HADD2.F32 R21, -RZ, R4.H1_H1 ;  /* 0x30000004ff157230 */ /* 0x000fe20000004100 */
[----:B------:R-:W-:Y:S01]  /*e7e0*/  FFMA.FTZ R39, R3, R6, R5 ;  /* 0x0000000603277223 */ /* 0x000fe20000010005 */
[----:B------:R-:W-:Y:S01]  /*e7f0*/  HADD2.F32 R4, -RZ, R110.H0_H0 ;  /* 0x2000006eff047230 */ /* 0x000fe20000004100 */
[C---:B------:R-:W-:Y:S01]  /*e800*/  FFMA.FTZ R37, R2.reuse, R41, R0 ;  /* 0x0000002902257223 */ /* 0x040fe20000010000 */
[----:B------:R-:W-:Y:S01]  /*e810*/  HADD2.F32 R5, -RZ, R112.H0_H0 ;  /* 0x20000070ff057230 */ /* 0x000fe20000004100 */
[----:B------:R-:W-:Y:S01]  /*e820*/  FMUL.FTZ R30, R2, R11 ;  /* 0x0000000b021e7220 */ /* 0x000fe20000410000 */
        /* <DEDUP_REMOVED lines=16> */
[----:B------:R-:W-:Y:S01]  /*e930*/  HADD2.F32 R33, -RZ, R36.H0_H0 ;  /* 0x20000024ff217230 */ /* 0x000fe20000004100 */
[C---:B------:R-:W-:Y:S01]  /*e940*/  FMUL.FTZ R27, R12.reuse, R2 ;  /* 0x000000020c1b7220 */ /* 0x040fe20000410000 */
[----:B------:R-:W-:Y:S01]  /*e950*/  HADD2.F32 R10, -RZ, R10.H1_H1 ;  /* 0x3000000aff0a7230 */ /* 0x000fe20000004100 */
[----:B------:R-:W-:Y:S01]  /*e960*/  FFMA.FTZ R35, R12, R4, R11 ;  /* 0x000000040c237223 */ /* 0x000fe2000001000b */
[----:B------:R-:W-:Y:S01]  /*e970*/  HADD2.F32 R32, -RZ, R38.H0_H0 ;  /* 0x20000026ff207230 */ /* 0x000fe20000004100 */
[----:B------:R-:W-:-:S02]  /*e980*/  FMUL.FTZ R2, R21, R8 ;  /* 0x0000000815027220 */ /* 0x000fc40000410000 */
[C---:B------:R-:W-:Y:S02]  /*e990*/  FMUL.FTZ R11, R7.reuse, R22 ;  /* 0x00000016070b7220 */ /* 0x040fe40000410000 */
[----:B------:R-:W-:Y:S02]  /*e9a0*/  FFMA.FTZ R22, R7, R40, R0 ;  /* 0x0000002807167223 */ /* 0x000fe40000010000 */
[C---:B------:R-:W-:Y:S02]  /*e9b0*/  FMUL.FTZ R7, R13.reuse, R8 ;  /* 0x000000080d077220 */ /* 0x040fe40000410000 */
[----:B------:R-:W-:Y:S02]  /*e9c0*/  FMUL.FTZ R0, R16, R9 ;  /* 0x0000000910007220 */ /* 0x000fe40000410000 */
[----:B------:R-:W-:Y:S02]  /*e9d0*/  FFMA.FTZ R13, R13, R33, R2 ;  /* 0x000000210d0d7223 */ /* 0x000fe40000010002 */
[----:B------:R-:W-:-:S02]  /*e9e0*/  FMUL.FTZ R2, R10, R9 ;  /* 0x000000090a027220 */ /* 0x000fc40000410000 */
        /* <DEDUP_REMOVED lines=19> */
.L_x_1103:
[----:B------:R-:W-:Y:S05]  /*eb20*/  BSYNC B0 ;  /* 0x0000000000007941 */ /* 0x000fea0003800000 */
.L_x_1102:
[----:B------:R-:W-:-:S13]  /*eb30*/  ISETP.GE.AND P0, PT, R106, c[0x0][0x27c], PT ;  /* 0x00009f006a007a0c */ /* 0x000fda0003f06270 */
        /* <DEDUP_REMOVED lines=103> */
.L_x_1079:
[----:B------:R-:W-:Y:S05]  /*f1b0*/  BSYNC B2 ;  /* 0x0000000000027941 */ /* 0x000fea0003800000 */
.L_x_1061:
[----:B------:R-:W-:Y:S01]  /*f1c0*/  IMAD R0, R119, c[0x0][0x208], RZ ;  /* 0x0000820077007a24 */ /* 0x000fe200078e02ff */
[----:B------:R-:W-:-:S04]  /*f1d0*/  DEPBAR.LE SB0, 0x0 ;  /* 0x000080000000791a */ /* 0x000fc80000000000 */
[C---:B-1----:R-:W-:Y:S01]  /*f1e0*/  IMAD.WIDE.U32 R4, R100.reuse, c[0x0][0x208], RZ ;  /* 0x0000820064047a25 */ /* 0x042fe200078e00ff */
[----:B------:R-:W-:Y:S03]  /*f1f0*/  BAR.SYNC.DEFER_BLOCKING 0x0 ;  /* 0x0000000000007b1d */ /* 0x000fe60000010000 */
[----:B------:R-:W-:Y:S01]  /*f200*/  IMAD R2, R100, c[0x0][0x20c], R0 ;  /* 0x0000830064027a24 */ /* 0x000fe200078e0200 */
[----:B------:R-:W-:Y:S01]  /*f210*/  LEA R0, P1, R4, R230, 0x6 ;  /* 0x000000e604007211 */ /* 0x000fe200078230ff */
[----:B------:R-:W-:Y:S01]  /*f220*/  IMAD R101, R100, -0x40, R126 ;  /* 0xffffffc064657824 */ /* 0x000fe200078e027e */
        /* <DEDUP_REMOVED lines=13> */
[----:B------:R-:W3:Y:S01]  /*f300*/  LDSM.16.M88.4 R20, [R149] ;  /* 0x000000009514783b */ /* 0x000ee20000000200 */
[----:B------:R-:W-:Y:S02]  /*f310*/  ISETP.LT.OR P0, PT, R0, 0x1, P2 ;  /* 0x000000010000780c */ /* 0x000fe40001701670 */
[----:B------:R-:W-:Y:S01]  /*f320*/  LOP3.LUT P1, RZ, R118, 0x2, RZ, 0xc0, !PT ;  /* 0x0000000276ff7812 */ /* 0x000fe2000782c0ff */
[----:B------:R-:W4:Y:S04]  /*f330*/  LDSM.16.M88.4 R16, [R149+0x800] ;  /* 0x000800009510783b */ /* 0x000f280000000200 */
[----:B------:R-:W2:Y:S04]  /*f340*/  LDSM.16.M88.4 R24, [R149+0x1000] ;  /* 0x001000009518783b */ /* 0x000ea80000000200 */
        /* <DEDUP_REMOVED lines=17> */
[C---:B---3--:R-:W-:Y:S08]  /*f460*/  HMMA.16816.F32 R28, R8.reuse, R20, RZ ;  /* 0x00000014081c723c */ /* 0x048ff000000018ff */
[C---:B----45:R-:W-:Y:S02]  /*f470*/  HMMA.16816.F32 R40, R8.reuse, R16, RZ ;  /* 0x000000100828723c */ /* 0x070fe400000018ff */
[----:B------:R3:W-:Y:S04]  /*f480*/  LDGSTS.E.BYPASS.LTC128B.128 [R212+0x4100], [R2.64+0x100], !P3 ;  /* 0x0410010002d47fae */ /* 0x0007e8000d901d46 */
[----:B------:R4:W-:Y:S02]  /*f490*/  LDGSTS.E.BYPASS.LTC128B.128 [R212+0x1100], [R12.64], !P2 ;  /* 0x011000000cd47fae */ /* 0x0009e4000d101d46 */
[C---:B------:R-:W-:Y:S02]  /*f4a0*/  HMMA.16816.F32 R36, R8.reuse, R22, RZ ;  /* 0x000000160824723c */ /* 0x040fe400000018ff */
[----:B------:R4:W-:Y:S04]  /*f4b0*/  LDGSTS.E.BYPASS.LTC128B.128 [R212+0x3100], [R12.64+0x80], !P1 ;  /* 0x031000800cd47fae */ /* 0x0009e8000c901d46 */
[----:B------:R4:W-:Y:S02]  /*f4c0*/  LDGSTS.E.BYPASS.LTC128B.128 [R212+0x5100], [R12.64+0x100], !P0 ;  /* 0x051001000cd47fae */ /* 0x0009e4000c101d46 */
[C---:B--2---:R-:W-:Y:S02]  /*f4d0*/  HMMA.16816.F32 R48, R8.reuse, R24, RZ ;  /* 0x000000180830723c */ /* 0x044fe400000018ff */
[----:B------:R-:W-:Y:S04]  /*f4e0*/  LDSM.16.M88.4 R20, [R199] ;  /* 0x00000000c714783b */ /* 0x000fe80000000200 */
[----:B------:R-:W2:Y:S02]  /*f4f0*/  LDSM.16.M88.4 R64, [R195] ;  /* 0x00000000c340783b */ /* 0x000ea40000000200 */
        /* <DEDUP_REMOVED lines=9> */
[----:B----4-:R-:W-:Y:S08]  /*f590*/  HMMA.16816.F32 R12, R8, R34, RZ ;  /* 0x00000022080c723c */ /* 0x010ff000000018ff */
[C---:B------:R-:W-:Y:S08]  /*f5a0*/  HMMA.16816.F32 R8, R4.reuse, R44, R28 ;  /* 0x0000002c0408723c */ /* 0x040ff0000000181c */
[C---:B------:R-:W-:Y:S08]  /*f5b0*/  HMMA.16816.F32 R32, R4.reuse, R56, R40 ;  /* 0x000000380420723c */ /* 0x040ff00000001828 */
[C---:B------:R-:W-:Y:S08]  /*f5c0*/  HMMA.16816.F32 R28, R4.reuse, R46, R36 ;  /* 0x0000002e041c723c */ /* 0x040ff00000001824 */
[C---:B------:R-:W-:Y:S01]  /*f5d0*/  HMMA.16816.F32 R40, R4.reuse, R60, R48 ;  /* 0x0000003c0428723c */ /* 0x040fe20000001830 */
[----:B------:R-:W1:Y:S07]  /*f5e0*/  LDSM.16.M88.4 R48, [R195+0x1800] ;  /* 0x00180000c330783b */ /* 0x000e6e0000000200 */
[C---:B------:R-:W-:Y:S01]  /*f5f0*/  HMMA.16816.F32 R36, R4.reuse, R58, R16 ;  /* 0x0000003a0424723c */ /* 0x040fe20000001810 */
[----:B------:R-:W-:Y:S04]  /*f600*/  LDSM.16.M88.4 R16, [R198] ;  /* 0x00000000c610783b */ /* 0x000fe80000000200 */
[----:B------:R-:W4:Y:S03]  /*f610*/  LDSM.16.M88.4 R56, [R192] ;  /* 0x00000000c038783b */ /* 0x000f260000000200 */
[C---:B------:R-:W-:Y:S01]  /*f620*/  HMMA.16816.F32 R44, R4.reuse, R62, R24 ;  /* 0x0000003e042c723c */ /* 0x040fe20000001818 */
[----:B------:R-:W1:Y:S07]  /*f630*/  LDSM.16.M88.4 R60, [R192+0x1800] ;  /* 0x00180000c03c783b */ /* 0x000e6e0000000200 */
[C---:B------:R-:W-:Y:S08]  /*f640*/  HMMA.16816.F32 R52, R4.reuse, R68, R52 ;  /* 0x000000440434723c */ /* 0x040ff00000001834 */
[----:B------:R-:W-:Y:S01]  /*f650*/  HMMA.16816.F32 R24, R4, R70, R12 ;  /* 0x000000460418723c */ /* 0x000fe2000000180c */
[----:B------:R-:W-:Y:S04]  /*f660*/  LDSM.16.M88.4 R12, [R196+0x4000] ;  /* 0x00400000c40c783b */ /* 0x000fe80000000200 */
[----:B------:R-:W1:Y:S03]  /*f670*/  LDSM.16.M88.4 R68, [R149+0x2000] ;  /* 0x002000009544783b */ /* 0x000e660000000200 */
[C---:B--2---:R-:W-:Y:S08]  /*f680*/  HMMA.16816.F32 R8, R20.reuse, R64, R8 ;  /* 0x000000401408723c */ /* 0x044ff00000001808 */
[C---:B------:R-:W-:Y:S01]  /*f690*/  HMMA.16816.F32 R4, R20.reuse, R66, R28 ;  /* 0x000000421404723c */ /* 0x040fe2000000181c */
[----:B------:R-:W-:Y:S07]  /*f6a0*/  LDSM.16.M88.4 R64, [R208] ;  /* 0x00000000d040783b */ /* 0x000fee0000000200 */
[C---:B------:R-:W-:Y:S08]  /*f6b0*/  HMMA.16816.F32 R32, R20.reuse, R72, R32 ;  /* 0x000000481420723c */ /* 0x040ff00000001820 */
[C---:B------:R-:W-:Y:S01]  /*f6c0*/  HMMA.16816.F32 R36, R20.reuse, R74, R36 ;  /* 0x0000004a1424723c */ /* 0x040fe20000001824 */
[----:B------:R-:W2:Y:S07]  /*f6d0*/  LDSM.16.M88.4 R72, [R149+0x2800] ;  /* 0x002800009548783b */ /* 0x000eae0000000200 */
[C---:B------:R-:W-:Y:S08]  /*f6e0*/  HMMA.16816.F32 R44, R20.reuse, R82, R44 ;  /* 0x00000052142c723c */ /* 0x040ff0000000182c */
[C---:B-1----:R-:W-:Y:S08]  /*f6f0*/  HMMA.16816.F32 R52, R20.reuse, R48, R52 ;  /* 0x000000301434723c */ /* 0x042ff00000001834 */
[C---:B------:R-:W-:Y:S01]  /*f700*/  HMMA.16816.F32 R40, R20.reuse, R80, R40 ;  /* 0x000000501428723c */ /* 0x040fe20000001828 */
[----:B------:R-:W-:Y:S07]  /*f710*/  LDSM.16.M88.4 R80, [R195+0x2800] ;  /* 0x00280000c350783b */ /* 0x000fee0000000200 */
[----:B------:R-:W-:Y:S08]  /*f720*/  HMMA.16816.F32 R28, R20, R50, R24 ;  /* 0x00000032141c723c */ /* 0x000ff00000001818 */
[C---:B----4-:R-:W-:Y:S01]  /*f730*/  HMMA.16816.F32 R24, R16.reuse, R56, R8 ;  /* 0x000000381018723c */ /* 0x050fe20000001808 */
[----:B------:R-:W-:Y:S07]  /*f740*/  LDSM.16.M88.4 R8, [R197+0x4000] ;  /* 0x00400000c508783b */ /* 0x000fee0000000200 */
[C---:B------:R-:W-:Y:S01]  /*f750*/  HMMA.16816.F32 R20, R16.reuse, R58, R4 ;  /* 0x0000003a1014723c */ /* 0x040fe20000001804 */
[----:B------:R-:W1:Y:S07]  /*f760*/  LDSM.16.M88.4 R56, [R149+0x3800] ;  /* 0x003800009538783b */ /* 0x000e6e0000000200 */
[C---:B------:R-:W-:Y:S08]  /*f770*/  HMMA.16816.F32 R4, R16.reuse, R76, R32 ;  /* 0x0000004c1004723c */ /* 0x040ff00000001820 */
[C---:B------:R-:W-:Y:S01]  /*f780*/  HMMA.16816.F32 R36, R16.reuse, R78, R36 ;  /* 0x0000004e1024723c */ /* 0x040fe20000001824 */
[----:B------:R-:W4:Y:S07]  /*f790*/  LDSM.16.M88.4 R76, [R207] ;  /* 0x00000000cf4c783b */ /* 0x000f2e0000000200 */
[C---:B------:R-:W-:Y:S08]  /*f7a0*/  HMMA.16816.F32 R44, R16.reuse, R90, R44 ;  /* 0x0000005a102c723c */ /* 0x040ff0000000182c */
[C---:B------:R-:W-:Y:S08]  /*f7b0*/  HMMA.16816.F32 R52, R16.reuse, R60, R52 ;  /* 0x0000003c1034723c */ /* 0x040ff00000001834 */
[C---:B------:R-:W-:Y:S01]  /*f7c0*/  HMMA.16816.F32 R40, R16.reuse, R88, R40 ;  /* 0x000000581028723c */ /* 0x040fe20000001828 */
[----:B------:R-:W1:Y:S07]  /*f7d0*/  LDSM.16.M88.4 R88, [R206] ;  /* 0x00000000ce58783b */ /* 0x000e6e0000000200 */
        /* <DEDUP_REMOVED lines=21> */
[C---:B------:R-:W-:Y:S08]  /*f930*/  HMMA.16816.F32 R56, R8.reuse, R90, R48 ;  /* 0x0000005a0838723c */ /* 0x040ff00000001830 */
        /* <DEDUP_REMOVED lines=166> */
.L_x_1105:
[----:B--234-:R-:W-:Y:S05]  /*103a0*/  BSYNC B0 ;  /* 0x0000000000007941 */ /* 0x01cfea0003800000 */
.L_x_1104:
[----:B-1----:R-:W2:Y:S04]  /*103b0*/  LDL R0, [R1+0x10] ;  /* 0x0000100001007983 */ /* 0x002ea80000100800 */
[----:B------:R-:W3:Y:S01]  /*103c0*/  LDL R188, [R1+0x8] ;  /* 0x0000080001bc7983 */ /* 0x000ee20000100800 */
[----:B------:R-:W-:-:S03]  /*103d0*/  IMAD.IADD R3, R101, 0x1, -R241 ;  /* 0x0000000165037824 */ /* 0x000fc600078e0af1 */
[----:B------:R-:W-:Y:S04]  /*103e0*/  LDSM.16.MT88.4 R28, [R150] ;  /* 0x00000000961c783b */ /* 0x000fe80000004200 */
[----:B------:R-:W-:Y:S04]  /*103f0*/  LDSM.16.MT88.4 R32, [R194+0x2000] ;  /* 0x00200000c220783b */ /* 0x000fe80000004200 */
[----:B------:R-:W-:Y:S04]  /*10400*/  LDSM.16.MT88.4 R36, [R193+0x2000] ;  /* 0x00200000c124783b */ /* 0x000fe80000004200 */
[----:B------:R-:W0:Y:S01]  /*10410*/  LDGDEPBAR ;  /* 0x00000000000079af */ /* 0x000e220000000000 */
[----:B--2---:R-:W-:-:S04]  /*10420*/  IMAD.IADD R0, R0, 0x1, R249 ;  /* 0x0000000100007824 */ /* 0x004fc800078e02f9 */
[----:B------:R-:W-:-:S05]  /*10430*/  @P4 IMAD.HI.U32 R2, R0, c[0x0][0x2c8], RZ ;  /* 0x0000b20000024a27 */ /* 0x000fca00078e00ff */
[----:B------:R-:W-:-:S05]  /*10440*/  @P4 SHF.R.U32.HI R0, RZ, c[0x0][0x2cc], R2 ;  /* 0x0000b300ff004a19 */ /* 0x000fca0000011602 */
[----:B------:R-:W1:Y:S04]  /*10450*/  SHFL.IDX PT, R2, R0, RZ, 0x1c1f ;  /* 0x001c1fff00027589 */ /* 0x000e6800000e0000 */
[----:B------:R2:W4:Y:S02]  /*10460*/  SHFL.IDX PT, R4, R0, 0x1, 0x1c1f ;  /* 0x003c1f0000047f89 */ /* 0x00052400000e0000 */
[----:B--2---:R-:W-:-:S04]  /*10470*/  IMAD.MOV.U32 R0, RZ, RZ, -0x40 ;  /* 0xffffffc0ff007424 */ /* 0x004fc800078e00ff */
[----:B------:R-:W-:-:S05]  /*10480*/  IMAD R0, R100, R0, 0x1 ;  /* 0x0000000164007424 */ /* 0x000fca00078e0200 */
[----:B------:R-:W-:-:S05]  /*10490*/  IADD3 R0, -R241, R0, R126 ;  /* 0x00000000f1007210 */ /* 0x000fca0007ffe17e */
[----:B---3--:R-:W-:-:S04]  /*104a0*/  IMAD.IADD R0, R0, 0x1, -R188 ;  /* 0x0000000100007824 */ /* 0x008fc800078e0abc */
[C---:B-1----:R-:W-:Y:S02]  /*104b0*/  IMAD.IADD R2, R0.reuse, 0x1, R2 ;  /* 0x0000000100027824 */ /* 0x042fe400078e0202 */
[----:B----4-:R-:W-:-:S03]  /*104c0*/  IMAD.IADD R0, R0, 0x1, R4 ;  /* 0x0000000100007824 */ /* 0x010fc600078e0204 */
[C---:B------:R-:W-:Y:S02]  /*104d0*/  IMNMX R2, R3.reuse, R2, PT ;  /* 0x0000000203027217 */ /* 0x040fe40003800200 */
[----:B------:R-:W-:Y:S02]  /*104e0*/  IMNMX R0, R3, R0, PT ;  /* 0x0000000003007217 */ /* 0x000fe40003800200 */
[C---:B------:R-:W-:Y:S02]  /*104f0*/  ISETP.GT.AND P0, PT, R2.reuse, RZ, PT ;  /* 0x000000ff0200720c */ /* 0x040fe40003f04270 */
[C---:B------:R-:W-:Y:S02]  /*10500*/  ISETP.GT.AND P1, PT, R2.reuse, 0x1, PT ;  /* 0x000000010200780c */ /* 0x040fe40003f24270 */
[----:B------:R-:W-:Y:S02]  /*10510*/  FSEL R6, R81, -INF , P0 ;  /* 0xff80000051067808 */ /* 0x000fe40000000000 */
[----:B------:R-:W-:-:S02]  /*10520*/  ISETP.GT.AND P0, PT, R2, 0x9, PT ;  /* 0x000000090200780c */ /* 0x000fc40003f04270 */
        /* <DEDUP_REMOVED lines=16> */
[----:B------:R-:W-:Y:S02]  /*10630*/  ISETP.GT.AND P2, PT, R2, 0x28, PT ;  /* 0x000000280200780c */ /* 0x000fe40003f44270 */
[----:B------:R-:W-:-:S02]  /*10640*/  FSEL R116, R24, -INF , P0 ;  /* 0xff80000018747808 */ /* 0x000fc40000000000 */
[C---:B------:R-:W-:Y:S02]  /*10650*/  ISETP.GT.AND P1, PT, R2.reuse, 0x30, PT ;  /* 0x000000300200780c */ /* 0x040fe40003f24270 */
[----:B------:R-:W-:Y:S02]  /*10660*/  ISETP.GT.AND P0, PT, R2, 0x31, PT ;  /* 0x000000310200780c */ /* 0x000fe40003f04270 */
[----:B------:R-:W-:Y:S02]  /*10670*/  FMNMX.FTZ R3, R12, R3, !PT ;  /* 0x000000030c037209 */ /* 0x000fe40007810000 */
[----:B------:R-:W-:Y:S02]  /*10680*/  FSEL R104, R25, -INF , P3 ;  /* 0xff80000019687808 */ /* 0x000fe40001800000 */
[----:B------:R-:W-:Y:S02]  /*10690*/  ISETP.GT.AND P3, PT, R2, 0x29, PT ;  /* 0x000000290200780c */ /* 0x000fe40003f64270 */
[----:B------:R-:W-:-:S02]  /*106a0*/  FSEL R124, R18, -INF , P2 ;  /* 0xff800000127c7808 */ /* 0x000fc40001000000 */
[----:B------:R-:W-:Y:S02]  /*106b0*/  FSEL R236, R16, -INF , P1 ;  /* 0xff80000010ec7808 */ /* 0x000fe40000800000 */
[----:B------:R-:W-:Y:S02]  /*106c0*/  ISETP.GT.AND P2, PT, R2, 0x39, PT ;  /* 0x000000390200780c */ /* 0x000fe40003f44270 */
[----:B------:R-:W-:Y:S02]  /*106d0*/  FSEL R244, R10, -INF , P0 ;  /* 0xff8000000af47808 */ /* 0x000fe40000000000 */
[C---:B------:R-:W-:Y:S02]  /*106e0*/  ISETP.GT.AND P1, PT, R0.reuse, RZ, PT ;  /* 0x000000ff0000720c */ /* 0x040fe40003f24270 */
[----:B------:R-:W-:Y:S02]  /*106f0*/  ISETP.GT.AND P0, PT, R0, 0x1, PT ;  /* 0x000000010000780c */ /* 0x000fe40003f04270 */
[----:B------:R-:W-:-:S02]  /*10700*/  FMNMX.FTZ R3, R41, R3, !PT ;  /* 0x0000000329037209 */ /* 0x000fc40007810000 */
[----:B------:R-:W-:Y:S02]  /*10710*/  FSEL R125, R17, -INF , P3 ;  /* 0xff800000117d7808 */ /* 0x000fe40001800000 */
[----:B------:R-:W-:Y:S02]  /*10720*/  ISETP.GT.AND P3, PT, R2, 0x38, PT ;  /* 0x000000380200780c */ /* 0x000fe40003f64270 */
[----:B------:R-:W-:Y:S02]  /*10730*/  FSEL R246, R8, -INF , P2 ;  /* 0xff80000008f67808 */ /* 0x000fe40001000000 */
[----:B------:R-:W-:Y:S02]  /*10740*/  ISETP.GT.AND P2, PT, R0, 0x8, PT ;  /* 0x000000080000780c */ /* 0x000fe40003f44270 */
[----:B------:R-:W-:Y:S02]  /*10750*/  FSEL R8, R80, -INF , P1 ;  /* 0xff80000050087808 */ /* 0x000fe40000800000 */
[----:B------:R-:W-:-:S02]  /*10760*/  FSEL R10, R72, -INF , P0 ;  /* 0xff800000480a7808 */ /* 0x000fc40000000000 */
[----:B------:R-:W-:Y:S02]  /*10770*/  FMNMX.FTZ R3, R42, R3, !PT ;  /* 0x000000032a037209 */ /* 0x000fe40007810000 */
[----:B------:R-:W-:Y:S02]  /*10780*/  FSEL R245, R9, -INF , P3 ;  /* 0xff80000009f57808 */ /* 0x000fe40001800000 */
        /* <DEDUP_REMOVED lines=45> */
[C---:B------:R-:W-:Y:S01]  /*10a60*/  ISETP.GT.AND P1, PT, R0.reuse, 0x38, PT ;  /* 0x000000380000780c */ /* 0x040fe20003f24270 */
        /* <DEDUP_REMOVED lines=59> */
[----:B------:R-:W5:Y:S07]  /*10e20*/  LDSM.16.MT88.4 R8, [R193+0x4000] ;  /* 0x00400000c108783b */ /* 0x000f6e0000004200 */
[----:B------:R-:W-:Y:S01]  /*10e30*/  HMMA.16816.F32 R112, R4, R16, RZ ;  /* 0x000000100470723c */ /* 0x000fe200000018ff */
[----:B-1----:R-:W-:-:S07]  /*10e40*/  FFMA.FTZ R3, R47, c[0x0][0x2d0], -R2 ;  /* 0x0000b4002f037a23 */ /* 0x002fce0000010802 */
        /* <DEDUP_REMOVED lines=10> */
[----:B------:R-:W-:Y:S01]  /*10ef0*/  LDSM.16.MT88.4 R28, [R194+0x800] ;  /* 0x00080000c21c783b */ /* 0x000fe20000004200 */
[----:B--2---:R-:W-:-:S06]  /*10f00*/  FFMA.FTZ R3, R43, c[0x0][0x2d0], -R0 ;  /* 0x0000b4002b037a23 */ /* 0x004fcc0000010800 */
[C---:B------:R-:W-:Y:S01]  /*10f10*/  HMMA.16816.F32 R56, R4.reuse, R32, RZ ;  /* 0x000000200438723c */ /* 0x040fe200000018ff */
[----:B------:R2:W1:Y:S07]  /*10f20*/  MUFU.EX2 R252, R3 ;  /* 0x0000000300fc7308 */ /* 0x00046e0000000800 */
[C---:B------:R-:W-:Y:S01]  /*10f30*/  HMMA.16816.F32 R52, R4.reuse, R34, RZ ;  /* 0x000000220434723c */ /* 0x040fe200000018ff */
[----:B------:R-:W1:Y:S07]  /*10f40*/  LDSM.16.MT88.4 R32, [R151+0x800] ;  /* 0x000800009720783b */ /* 0x000e6e0000004200 */
[----:B---3--:R-:W-:Y:S01]  /*10f50*/  HMMA.16816.F32 R96, R4, R20, RZ ;  /* 0x000000140460723c */ /* 0x008fe200000018ff */
[----:B--2---:R-:W-:-:S04]  /*10f60*/  FFMA.FTZ R3, R45, c[0x0][0x2d0], -R0 ;  /* 0x0000b4002d037a23 */ /* 0x004fc80000010800 */
[----:B------:R2:W-:Y:S03]  /*10f70*/  MUFU.EX2 R250, R3 ;  /* 0x0000000300fa7308 */ /* 0x0005e60000000800 */
[C---:B------:R-:W-:Y:S01]  /*10f80*/  HMMA.16816.F32 R128, R4.reuse, R22, RZ ;  /* 0x000000160480723c */ /* 0x040fe200000018ff */
[----:B------:R-:W3:Y:S07]  /*10f90*/  LDSM.16.MT88.4 R20, [R193+0x800] ;  /* 0x00080000c114783b */ /* 0x000eee0000004200 */
[----:B----4-:R-:W-:Y:S01]  /*10fa0*/  HMMA.16816.F32 R136, R4, R12, RZ ;  /* 0x0000000c0488723c */ /* 0x010fe200000018ff */
[----:B--2---:R-:W-:-:S07]  /*10fb0*/  FFMA.FTZ R3, R44, c[0x0][0x2d0], -R0 ;  /* 0x0000b4002c037a23 */ /* 0x004fce0000010800 */
[C---:B------:R-:W-:Y:S01]  /*10fc0*/  HMMA.16816.F32 R156, R4.reuse, R14, RZ ;  /* 0x0000000e049c723c */ /* 0x040fe200000018ff */
[----:B------:R-:W2:Y:S01]  /*10fd0*/  LDSM.16.MT88.4 R12, [R151+0x2800] ;  /* 0x00280000970c783b */ /* 0x000ea20000004200 */
[----:B------:R4:W1:Y:S06]  /*10fe0*/  MUFU.EX2 R189, R3 ;  /* 0x0000000300bd7308 */ /* 0x00086c0000000800 */
[C---:B-----5:R-:W-:Y:S08]  /*10ff0*/  HMMA.16816.F32 R160, R4.reuse, R8, RZ ;  /* 0x0000000804a0723c */ /* 0x060ff000000018ff */
[----:B------:R-:W-:Y:S01]  /*11000*/  HMMA.16816.F32 R152, R4, R10, RZ ;  /* 0x0000000a0498723c */ /* 0x000fe200000018ff */
[----:B------:R-:W5:Y:S01]  /*11010*/  LDSM.16.MT88.4 R8, [R194+0x2800] ;  /* 0x00280000c208783b */ /* 0x000f620000004200 */
[----:B----4-:R-:W-:-:S04]  /*11020*/  FFMA.FTZ R3, R104, c[0x0][0x2d0], -R2 ;  /* 0x0000b40068037a23 */ /* 0x010fc80000010802 */
[----:B------:R4:W-:Y:S02]  /*11030*/  MUFU.EX2 R224, R3 ;  /* 0x0000000300e07308 */ /* 0x0009e40000000800 */
[C---:B------:R-:W-:Y:S08]  /*11040*/  HMMA.16816.F32 R48, R4.reuse, R36, RZ ;  /* 0x000000240430723c */ /* 0x040ff000000018ff */
[----:B------:R-:W-:Y:S01]  /*11050*/  HMMA.16816.F32 R36, R4, R38, RZ ;  /* 0x000000260424723c */ /* 0x000fe200000018ff */
[----:B----4-:R-:W-:-:S07]  /*11060*/  FFMA.FTZ R3, R116, c[0x0][0x2d0], -R2 ;  /* 0x0000b40074037a23 */ /* 0x010fce0000010802 */
[C---:B-1----:R-:W-:Y:S01]  /*11070*/  HMMA.16816.F32 R40, R4.reuse, R16, RZ ;  /* 0x000000100428723c */ /* 0x042fe200000018ff */
[----:B------:R1:W4:Y:S07]  /*11080*/  MUFU.EX2 R215, R3 ;  /* 0x0000000300d77308 */ /* 0x00032e0000000800 */
        /* <DEDUP_REMOVED lines=10> */
[----:B------:R-:W2:Y:S01]  /*11130*/  LDSM.16.MT88.4 R24, [R193+0x2800] ;  /* 0x00280000c118783b */ /* 0x000ea20000004200 */
[----:B-1----:R-:W-:-:S04]  /*11140*/  FFMA.FTZ R3, R125, c[0x0][0x2d0], -R2 ;  /* 0x0000b4007d037a23 */ /* 0x002fc80000010802 */
[----:B------:R1:W-:Y:S01]  /*11150*/  MUFU.EX2 R213, R3 ;  /* 0x0000000300d57308 */ /* 0x0003e20000000800 */
[----:B------:R-:W-:Y:S01]  /*11160*/  IMAD.MOV.U32 R71, RZ, RZ, R167 ;  /* 0x000000ffff477224 */ /* 0x000fe200078e00a7 */
[----:B------:R-:W-:Y:S01]  /*11170*/  HMMA.16816.F32 R180, R4, R34, R92 ;  /* 0x0000002204b4723c */ /* 0x000fe2000000185c */
[----:B------:R-:W-:Y:S02]  /*11180*/  IMAD.MOV.U32 R70, RZ, RZ, R166 ;  /* 0x000000ffff467224 */ /* 0x000fe400078e00a6 */
[----:B------:R-:W-:Y:S02]  /*11190*/  IMAD.MOV.U32 R69, RZ, RZ, R165 ;  /* 0x000000ffff457224 */ /* 0x000fe400078e00a5 */
[----:B------:R-:W-:-:S03]  /*111a0*/  IMAD.MOV.U32 R68, RZ, RZ, R164 ;  /* 0x000000ffff447224 */ /* 0x000fc600078e00a4 */
[----:B------:R-:W-:Y:S01]  /*111b0*/  HMMA.16816.F32 R120, R4, R28, R120 ;  /* 0x0000001c0478723c */ /* 0x000fe20000001878 */
[----:B-1----:R-:W-:-:S07]  /*111c0*/  FFMA.FTZ R3, R105, c[0x0][0x2d0], -R0 ;  /* 0x0000b40069037a23 */ /* 0x002fce0000010800 */
        /* <DEDUP_REMOVED lines=8> */
[C---:B-----5:R-:W-:Y:S08]  /*11250*/  HMMA.16816.F32 R84, R4.reuse, R8, R56 ;  /* 0x000000080454723c */ /* 0x060ff00000001838 */
[C---:B------:R-:W-:Y:S01]  /*11260*/  HMMA.16816.F32 R64, R4.reuse, R10, R52 ;  /* 0x0000000a0440723c */ /* 0x040fe20000001834 */
[----:B------:R-:W5:Y:S07]  /*11270*/  LDSM.16.MT88.4 R8, [R193+0x4800] ;  /* 0x00480000c108783b */ /* 0x000f6e0000004200 */
[C---:B------:R-:W-:Y:S08]  /*11280*/  HMMA.16816.F32 R52, R4.reuse, R24, R48 ;  /* 0x000000180434723c */ /* 0x040ff00000001830 */
[C---:B------:R-:W-:Y:S01]  /*11290*/  HMMA.16816.F32 R56, R4.reuse, R26, R36 ;  /* 0x0000001a0438723c */ /* 0x040fe20000001824 */
[----:B------:R-:W4:Y:S07]  /*112a0*/  LDSM.16.MT88.4 R24, [R194+0x1000] ;  /* 0x00100000c218783b */ /* 0x000f2e0000004200 */
[C---:B-1----:R-:W-:Y:S07]  /*112b0*/  HMMA.16816.F32 R36, R4.reuse, R30, R128 ;  /* 0x0000001e0424723c */ /* 0x042fee0000001880 */
[----:B------:R-:W-:Y:S01]  /*112c0*/  IMAD.MOV.U32 R129, RZ, RZ, R141 ;  /* 0x000000ffff817224 */ /* 0x000fe200078e008d */
[----:B---3--:R-:W-:Y:S01]  /*112d0*/  HMMA.16816.F32 R44, R4, R20, R40 ;  /* 0x00000014042c723c */ /* 0x008fe20000001828 */
[----:B------:R1:W-:Y:S01]  /*112e0*/  MUFU.EX2 R141, R3 ;  /* 0x00000003008d7308 */ /* 0x0003e20000000800 */
[----:B------:R-:W-:-:S02]  /*112f0*/  IMAD.MOV.U32 R128, RZ, RZ, R140 ;  /* 0x000000ffff807224 */ /* 0x000fc400078e008c */
[----:B------:R-:W-:Y:S02]  /*11300*/  IMAD.MOV.U32 R130, RZ, RZ, R127 ;  /* 0x000000ffff827224 */ /* 0x000fe400078e007f */
[----:B------:R-:W-:Y:S02]  /*11310*/  IMAD.MOV.U32 R131, RZ, RZ, R190 ;  /* 0x000000ffff837224 */ /* 0x000fe400078e00be */
[C---:B------:R-:W-:Y:S01]  /*11320*/  HMMA.16816.F32 R48, R4.reuse, R28, R96 ;  /* 0x0000001c0430723c */ /* 0x040fe20000001860 */
[----:B------:R-:W-:Y:S06]  /*11330*/  LDSM.16.MT88.4 R28, [R151+0x1000] ;  /* 0x00100000971c783b */ /* 0x000fec0000004200 */
[----:B------:R-:W-:Y:S01]  /*11340*/  IMAD.MOV.U32 R99, RZ, RZ, R70 ;  /* 0x000000ffff637224 */ /* 0x000fe200078e0046 */
[----:B--2---:R-:W-:Y:S01]  /*11350*/  HMMA.16816.F32 R40, R4, R12, R136 ;  /* 0x0000000c0428723c */ /* 0x004fe20000001888 */
[----:B-1----:R-:W-:-:S02]  /*11360*/  FFMA.FTZ R3, R117, c[0x0][0x2d0], -R0 ;  /* 0x0000b40075037a23 */ /* 0x002fc40000010800 */
[----:B------:R-:W-:Y:S02]  /*11370*/  IMAD.MOV.U32 R97, RZ, RZ, R223 ;  /* 0x000000ffff617224 */ /* 0x000fe400078e00df */
[----:B------:R1:W2:Y:S01]  /*11380*/  MUFU.EX2 R140, R3 ;  /* 0x00000003008c7308 */ /* 0x0002a20000000800 */
[----:B------:R-:W-:Y:S02]  /*11390*/  IMAD.MOV.U32 R98, RZ, RZ, R222 ;  /* 0x000000ffff627224 */ /* 0x000fe400078e00de */
[----:B------:R-:W-:Y:S01]  /*113a0*/  HMMA.16816.F32 R216, R4, R16, R108 ;  /* 0x0000001004d8723c */ /* 0x000fe2000000186c */
[----:B------:R-:W-:Y:S02]  /*113b0*/  IMAD.MOV.U32 R139, RZ, RZ, R68 ;  /* 0x000000ffff8b7224 */ /* 0x000fe400078e0044 */
[----:B------:R-:W-:Y:S02]  /*113c0*/  IMAD.MOV.U32 R138, RZ, RZ, R69 ;  /* 0x000000ffff8a7224 */ /* 0x000fe400078e0045 */
[----:B------:R-:W-:-:S02]  /*113d0*/  IMAD.MOV.U32 R137, RZ, RZ, R71 ;  /* 0x000000ffff897224 */ /* 0x000fc400078e0047 */
[----:B------:R-:W-:Y:S01]  /*113e0*/  IMAD.MOV.U32 R136, RZ, RZ, R221 ;  /* 0x000000ffff887224 */ /* 0x000fe200078e00dd */
[----:B------:R-:W-:Y:S01]  /*113f0*/  HMMA.16816.F32 R112, R4, R18, R80 ;  /* 0x000000120470723c */ /* 0x000fe20000001850 */
[----:B------:R-:W3:Y:S01]  /*11400*/  LDSM.16.MT88.4 R16, [R150+0x1000] ;  /* 0x001000009610783b */ /* 0x000ee20000004200 */
[----:B------:R-:W-:Y:S02]  /*11410*/  IMAD.MOV.U32 R96, RZ, RZ, R220 ;  /* 0x000000ffff607224 */ /* 0x000fe400078e00dc */
[----:B-1----:R-:W-:-:S04]  /*11420*/  FFMA.FTZ R3, R118, c[0x0][0x2d0], -R0 ;  /* 0x0000b40076037a23 */ /* 0x002fc80000010800 */
[C---:B------:R-:W-:Y:S01]  /*11430*/  HMMA.16816.F32 R68, R4.reuse, R14, R156 ;  /* 0x0000000e0444723c */ /* 0x040fe2000000189c */
[----:B------:R-:W1:Y:S01]  /*11440*/  LDSM.16.MT88.4 R12, [R193+0x1000] ;  /* 0x00100000c10c783b */ /* 0x000e620000004200 */
[----:B------:R2:W-:Y:S05]  /*11450*/  MUFU.EX2 R105, R3 ;  /* 0x0000000300697308 */ /* 0x0005ea0000000800 */
[----:B------:R-:W-:Y:S01]  /*11460*/  IMAD.MOV.U32 R156, RZ, RZ, R126 ;  /* 0x000000ffff9c7224 */ /* 0x000fe200078e007e */
[----:B------:R-:W-:Y:S01]  /*11470*/  HMMA.16816.F32 R164, R4, R32, R60 ;  /* 0x0000002004a4723c */ /* 0x000fe2000000183c */
[----:B------:R-:W-:Y:S02]  /*11480*/  IMAD.MOV.U32 R159, RZ, RZ, R191 ;  /* 0x000000ffff9f7224 */ /* 0x000fe400078e00bf */
[----:B------:R-:W-:-:S02]  /*11490*/  IMAD.MOV.U32 R158, RZ, RZ, R189 ;  /* 0x000000ffff9e7224 */ /* 0x000fc400078e00bd */
[----:B------:R-:W-:-:S03]  /*114a0*/  IMAD.MOV.U32 R157, RZ, RZ, R188 ;  /* 0x000000ffff9d7224 */ /* 0x000fc600078e00bc */
[----:B-----5:R-:W-:Y:S01]  /*114b0*/  HMMA.16816.F32 R72, R4, R8, R160 ;  /* 0x000000080448723c */ /* 0x020fe200000018a0 */
[----:B--2---:R-:W-:-:S04]  /*114c0*/  FFMA.FTZ R3, R119, c[0x0][0x2d0], -R0 ;  /* 0x0000b40077037a23 */ /* 0x004fc80000010800 */
[----:B------:R2:W5:Y:S03]  /*114d0*/  MUFU.EX2 R104, R3 ;  /* 0x0000000300687308 */ /* 0x0005660000000800 */
[C---:B------:R-:W-:Y:S01]  /*114e0*/  HMMA.16816.F32 R60, R4.reuse, R10, R152 ;  /* 0x0000000a043c723c */ /* 0x040fe20000001898 */
[----:B------:R-:W1:Y:S07]  /*114f0*/  LDSM.16.MT88.4 R8, [R150+0x3000] ;  /* 0x003000009608783b */ /* 0x000e6e0000004200 */
[----:B------:R-:W-:Y:S01]  /*11500*/  HMMA.16816.F32 R32, R4, R22, R132 ;  /* 0x000000160420723c */ /* 0x000fe20000001884 */
[----:B------:R-:W-:Y:S01]  /*11510*/  LDSM.16.MT88.4 R20, [R194+0x3000] ;  /* 0x00300000c214783b */ /* 0x000fe20000004200 */
[----:B--2---:R-:W-:-:S05]  /*11520*/  FFMA.FTZ R3, R236, c[0x0][0x2d0], -R2 ;  /* 0x0000b400ec037a23 */ /* 0x004fca0000010802 */
[----:B----4-:R-:W-:Y:S01]  /*11530*/  F2FP.PACK_AB R4, R215, R224 ;  /* 0x000000e0d704723e */ /* 0x010fe200000000ff */
[----:B------:R-:W-:Y:S01]  /*11540*/  IMAD.MOV.U32 R236, RZ, RZ, R156 ;  /* 0x000000ffffec7224 */ /* 0x000fe200078e009c */
[----:B------:R-:W-:Y:S02]  /*11550*/  F2FP.PACK_AB R5, R140, R141 ;  /* 0x0000008d8c05723e */ /* 0x000fe400000000ff */
[----:B------:R-:W-:Y:S02]  /*11560*/  F2FP.PACK_AB R6, R213, R214 ;  /* 0x000000d6d506723e */ /* 0x000fe400000000ff */
[----:B-----5:R-:W-:-:S07]  /*11570*/  F2FP.PACK_AB R7, R104, R105 ;  /* 0x000000696807723e */ /* 0x020fce00000000ff */
[C---:B------:R-:W-:Y:S01]  /*11580*/  HMMA.16816.F32 R124, R4.reuse, R24, R120 ;  /* 0x00000018047c723c */ /* 0x040fe20000001878 */
[----:B------:R-:W-:Y:S07]  /*11590*/  LDSM.16.MT88.4 R120, [R151+0x1800] ;  /* 0x001800009778783b */ /* 0x000fee0000004200 */
[C---:B------:R-:W-:Y:S01]  /*115a0*/  HMMA.16816.F32 R80, R4.reuse, R26, R176 ;  /* 0x0000001a0450723c */ /* 0x040fe200000018b0 */
[----:B------:R-:W2:Y:S07]  /*115b0*/  LDSM.16.MT88.4 R24, [R193+0x3000] ;  /* 0x00300000c118783b */ /* 0x000eae0000004200 */
[C---:B---3--:R-:W-:Y:S08]  /*115c0*/  HMMA.16816.F32 R108, R4.reuse, R16, R168 ;  /* 0x00000010046c723c */ /* 0x048ff000000018a8 */
[C---:B------:R-:W-:Y:S01]  /*115d0*/  HMMA.16816.F32 R76, R4.reuse, R18, R76 ;  /* 0x00000012044c723c */ /* 0x040fe2000000184c */
[----:B------:R-:W3:Y:S07]  /*115e0*/  LDSM.16.MT88.4 R16, [R151+0x3000] ;  /* 0x003000009710783b */ /* 0x000eee0000004200 */
[C---:B-1----:R-:W-:Y:S08]  /*115f0*/  HMMA.16816.F32 R132, R4.reuse, R12, R184 ;  /* 0x0000000c0484723c */ /* 0x042ff000000018b8 */
[C---:B------:R-:W-:Y:S01]  /*11600*/  HMMA.16816.F32 R172, R4.reuse, R14, R172 ;  /* 0x0000000e04ac723c */ /* 0x040fe200000018ac */
[----:B------:R-:W1:Y:S07]  /*11610*/  LDSM.16.MT88.4 R12, [R150+0x5000] ;  /* 0x00500000960c783b */ /* 0x000e6e0000004200 */
[C---:B------:R-:W-:Y:S08]  /*11620*/  HMMA.16816.F32 R216, R4.reuse, R8, R216 ;  /* 0x0000000804d8723c */ /* 0x040ff000000018d8 */
[C---:B------:R-:W-:Y:S01]  /*11630*/  HMMA.16816.F32 R220, R4.reuse, R10, R112 ;  /* 0x0000000a04dc723c */ /* 0x040fe20000001870 */
[----:B------:R-:W4:Y:S04]  /*11640*/  LDSM.16.MT88.4 R8, [R151+0x5000] ;  /* 0x005000009708783b */ /* 0x000f280000004200 */
[----:B------:R-:W-:Y:S03]  /*11650*/  LDSM.16.MT88.4 R112, [R150+0x1800] ;  /* 0x001800009670783b */ /* 0x000fe60000004200 */
[C---:B--2---:R-:W-:Y:S01]  /*11660*/  HMMA.16816.F32 R176, R4.reuse, R24, R52 ;  /* 0x0000001804b0723c */ /* 0x044fe20000001834 */
[----:B------:R2:W-:Y:S06]  /*11670*/  MUFU.EX2 R24, R3 ;  /* 0x0000000300187308 */ /* 0x0005ec0000000800 */
[----:B------:R-:W-:Y:S01]  /*11680*/  IMAD.MOV.U32 R25, RZ, RZ, R139 ;  /* 0x000000ffff197224 */ /* 0x000fe200078e008b */
[C---:B------:R-:W-:Y:S01]  /*11690*/  HMMA.16816.F32 R168, R4.reuse, R26, R56 ;  /* 0x0000001a04a8723c */ /* 0x040fe20000001838 */
[----:B------:R-:W-:Y:S06]  /*116a0*/  LDSM.16.MT88.4 R56, [R194+0x3800] ;  /* 0x00380000c238783b */ /* 0x000fec0000004200 */
[----:B------:R-:W-:Y:S01]  /*116b0*/  IMAD.MOV.U32 R27, RZ, RZ, R157 ;  /* 0x000000ffff1b7224 */ /* 0x000fe200078e009d */
[----:B---3--:R-:W-:Y:S01]  /*116c0*/  HMMA.16816.F32 R188, R4, R16, R92 ;  /* 0x0000001004bc723c */ /* 0x008fe2000000185c */
[----:B--2---:R-:W-:-:S02]  /*116d0*/  FFMA.FTZ R3, R244, c[0x0][0x2d0], -R2 ;  /* 0x0000b400f4037a23 */ /* 0x004fc40000010802 */
[----:B------:R-:W-:Y:S02]  /*116e0*/  IMAD.MOV.U32 R26, RZ, RZ, R158 ;  /* 0x000000ffff1a7224 */ /* 0x000fe400078e009e */
[----:B------:R-:W-:-:S03]  /*116f0*/  IMAD.MOV.U32 R244, RZ, RZ, R159 ;  /* 0x000000fffff47224 */ /* 0x000fc600078e009f */
[C---:B------:R-:W-:Y:S01]  /*11700*/  HMMA.16816.F32 R88, R4.reuse, R18, R88 ;  /* 0x000000120458723c */ /* 0x040fe20000001858 */
[----:B------:R-:W2:Y:S07]  /*11710*/  LDSM.16.MT88.4 R16, [R194+0x5000] ;  /* 0x00500000c210783b */ /* 0x000eae0000004200 */
[C---:B------:R-:W-:Y:S08]  /*11720*/  HMMA.16816.F32 R116, R4.reuse, R28, R164 ;  /* 0x0000001c0474723c */ /* 0x040ff000000018a4 */
[C---:B-1----:R-:W-:Y:S01]  /*11730*/  HMMA.16816.F32 R156, R4.reuse, R12, R48 ;  /* 0x0000000c049c723c */ /* 0x042fe20000001830 */
[----:B------:R-:W-:Y:S07]  /*11740*/  LDSM.16.MT88.4 R48, [R151+0x3800] ;  /* 0x003800009730783b */ /* 0x000fee0000004200 */
[C---:B------:R-:W-:Y:S01]  /*11750*/  HMMA.16816.F32 R92, R4.reuse, R14, R36 ;  /* 0x0000000e045c723c */ /* 0x040fe20000001824 */
[----:B------:R-:W1:Y:S07]  /*11760*/  LDSM.16.MT88.4 R12, [R193+0x5000] ;  /* 0x00500000c10c783b */ /* 0x000e6e0000004200 */
[C---:B------:R-:W-:Y:S08]  /*11770*/  HMMA.16816.F32 R28, R4.reuse, R30, R180 ;  /* 0x0000001e041c723c */ /* 0x040ff000000018b4 */
[C---:B------:R-:W-:Y:S01]  /*11780*/  HMMA.16816.F32 R180, R4.reuse, R22, R64 ;  /* 0x0000001604b4723c */ /* 0x040fe20000001840 */
[----:B------:R3:W5:Y:S01]  /*11790*/  MUFU.EX2 R23, R3 ;  /* 0x0000000300177308 */ /* 0x0007620000000800 */
[----:B------:R-:W-:Y:S06]  /*117a0*/  LDSM.16.MT88.4 R64, [R193+0x3800] ;  /* 0x00380000c140783b */ /* 0x000fec0000004200 */
[C---:B------:R-:W-:Y:S08]  /*117b0*/  HMMA.16816.F32 R184, R4.reuse, R20, R84 ;  /* 0x0000001404b8723c */ /* 0x040ff00000001854 */
[----:B----4-:R-:W-:Y:S01]  /*117c0*/  HMMA.16816.F32 R32, R4, R10, R32 ;  /* 0x0000000a0420723c */ /* 0x010fe20000001820 */
[----:B---3--:R-:W-:-:S02]  /*117d0*/  FFMA.FTZ R3, R245, c[0x0][0x2d0], -R2 ;  /* 0x0000b400f5037a23 */ /* 0x008fc40000010802 */
[----:B------:R-:W-:Y:S02]  /*117e0*/  FFMA.FTZ R2, R246, c[0x0][0x2d0], -R2 ;  /* 0x0000b400f6027a23 */ /* 0x000fe40000010802 */
[----:B------:R3:W-:Y:S01]  /*117f0*/  MUFU.EX2 R22, R3 ;  /* 0x0000000300167308 */ /* 0x0007e20000000800 */
[----:B------:R-:W-:Y:S02]  /*11800*/  IMAD.MOV.U32 R246, RZ, RZ, R138 ;  /* 0x000000fffff67224 */ /* 0x000fe400078e008a */
[----:B------:R-:W-:Y:S01]  /*11810*/  IMAD.MOV.U32 R11, RZ, RZ, R129 ;  /* 0x000000ffff0b7224 */ /* 0x000fe200078e0081 */
[----:B------:R-:W-:Y:S01]  /*11820*/  HMMA.16816.F32 R84, R4, R8, R44 ;  /* 0x000000080454723c */ /* 0x000fe2000000182c */
[----:B------:R-:W-:-:S03]  /*11830*/  IMAD.MOV.U32 R245, RZ, RZ, R136 ;  /* 0x000000fffff57224 */ /* 0x000fc600078e0088 */
[----:B------:R4:W1:Y:S04]  /*11840*/  MUFU.EX2 R21, R2 ;  /* 0x0000000200157308 */ /* 0x0008680000000800 */
[----:B--2---:R-:W-:Y:S01]  /*11850*/  HMMA.16816.F32 R152, R4, R16, R40 ;  /* 0x000000100498723c */ /* 0x004fe20000001828 */
[----:B------:R-:W-:Y:S01]  /*11860*/  LDSM.16.MT88.4 R40, [R150+0x3800] ;  /* 0x003800009628783b */ /* 0x000fe20000004200 */
[----:B---3--:R-:W-:-:S03]  /*11870*/  IMAD.MOV.U32 R3, RZ, RZ, R137 ;  /* 0x000000ffff037224 */ /* 0x008fc600078e0089 */
[----:B------:R-:W-:Y:S03]  /*11880*/  LDSM.16.MT88.4 R136, [R193+0x1800] ;  /* 0x00180000c188783b */ /* 0x000fe60000004200 */
[C---:B------:R-:W-:Y:S01]  /*11890*/  HMMA.16816.F32 R16, R4.reuse, R18, R68 ;  /* 0x000000120410723c */ /* 0x040fe20000001844 */
[----:B----4-:R-:W-:Y:S02]  /*118a0*/  FFMA.FTZ R2, R225, c[0x0][0x2d0], -R0 ;  /* 0x0000b400e1027a23 */ /* 0x010fe40000010800 */
[----:B------:R-:W-:Y:S02]  /*118b0*/  IMAD.MOV.U32 R225, RZ, RZ, R128 ;  /* 0x000000ffffe17224 */ /* 0x000fe400078e0080 */
[----:B------:R2:W-:Y:S03]  /*118c0*/  MUFU.EX2 R20, R2 ;  /* 0x0000000200147308 */ /* 0x0005e60000000800 */
[C---:B-1----:R-:W-:Y:S01]  /*118d0*/  HMMA.16816.F32 R164, R4.reuse, R12, R72 ;  /* 0x0000000c04a4723c */ /* 0x042fe20000001848 */
[----:B------:R-:W-:Y:S07]  /*118e0*/  LDSM.16.MT88.4 R72, [R150+0x5800] ;  /* 0x005800009648783b */ /* 0x000fee0000004200 */
[----:B------:R-:W-:Y:S01]  /*118f0*/  HMMA.16816.F32 R160, R4, R14, R60 ;  /* 0x0000000e04a0723c */ /* 0x000fe2000000183c */
[----:B------:R-:W-:Y:S01]  /*11900*/  LDSM.16.MT88.4 R12, [R193+0x5800] ;  /* 0x00580000c10c783b */ /* 0x000fe20000004200 */
[----:B--2---:R-:W-:-:S02]  /*11910*/  FFMA.FTZ R2, R228, c[0x0][0x2d0], -R0 ;  /* 0x0000b400e4027a23 */ /* 0x004fc40000010800 */
[----:B------:R-:W-:Y:S02]  /*11920*/  IMAD.MOV.U32 R228, RZ, RZ, R130 ;  /* 0x000000ffffe47224 */ /* 0x000fe400078e0082 */
[----:B------:R1:W2:Y:S01]  /*11930*/  MUFU.EX2 R10, R2 ;  /* 0x00000002000a7308 */ /* 0x0002a20000000800 */
[----:B------:R-:W-:Y:S02]  /*11940*/  IMAD.MOV.U32 R7, RZ, RZ, R99 ;  /* 0x000000ffff077224 */ /* 0x000fe400078e0063 */
[----:B------:R-:W-:-:S04]  /*11950*/  @P4 IMAD.HI.U32 R4, R249, c[0x0][0x2c8], RZ ;  /* 0x0000b200f9044a27 */ /* 0x000fc800078e00ff */
[--C-:B-1----:R-:W-:Y:S02]  /*11960*/  FFMA.FTZ R2, R229, c[0x0][0x2d0], -R0.reuse ;  /* 0x0000b400e5027a23 */ /* 0x102fe40000010800 */
[----:B------:R-:W-:Y:S02]  /*11970*/  IMAD.MOV.U32 R229, RZ, RZ, R131 ;  /* 0x000000ffffe57224 */ /* 0x000fe400078e0083 */
[----:B------:R-:W1:Y:S01]  /*11980*/  LDSM.16.MT88.4 R128, [R194+0x1800] ;  /* 0x00180000c280783b */ /* 0x000e620000004200 */
[----:B------:R-:W-:Y:S01]  /*11990*/  FFMA.FTZ R0, R237, c[0x0][0x2d0], -R0 ;  /* 0x0000b400ed007a23 */ /* 0x000fe20000010800 */
[----:B------:R3:W-:Y:S01]  /*119a0*/  MUFU.EX2 R9, R2 ;  /* 0x0000000200097308 */ /* 0x0007e20000000800 */
[----:B------:R-:W-:Y:S01]  /*119b0*/  IMAD.MOV.U32 R237, RZ, RZ, R96 ;  /* 0x000000ffffed7224 */ /* 0x000fe200078e0060 */
[----:B-----5:R-:W-:-:S06]  /*119c0*/  F2FP.PACK_AB R96, R23, R24 ;  /* 0x000000181760723e */ /* 0x020fcc00000000ff */
[----:B------:R4:W5:Y:S01]  /*119d0*/  MUFU.EX2 R8, R0 ;  /* 0x0000000000087308 */ /* 0x0009620000000800 */
[----:B---3--:R-:W-:Y:S01]  /*119e0*/  IMAD.MOV.U32 R2, RZ, RZ, R98 ;  /* 0x000000ffff027224 */ /* 0x008fe200078e0062 */
[----:B------:R-:W-:-:S03]  /*119f0*/  F2FP.PACK_AB R98, R21, R22 ;  /* 0x000000161562723e */ /* 0x000fc600000000ff */
[----:B------:R-:W-:Y:S02]  /*11a00*/  FADD.FTZ R2, R2, R7 ;  /* 0x0000000702027221 */ /* 0x000fe40000010000 */
[----:B----4-:R-:W-:Y:S01]  /*11a10*/  IMAD.MOV.U32 R0, RZ, RZ, R97 ;  /* 0x000000ffff007224 */ /* 0x010fe200078e0061 */
[----:B--2---:R-:W-:Y:S01]  /*11a20*/  F2FP.PACK_AB R97, R10, R20 ;  /* 0x000000140a61723e */ /* 0x004fe200000000ff */
[----:B------:R-:W-:Y:S01]  /*11a30*/  FADD.FTZ R2, R229, R2 ;  /* 0x00000002e5027221 */ /* 0x000fe20000010000 */
[----:B-----5:R-:W-:Y:S01]  /*11a40*/  F2FP.PACK_AB R99, R8, R9 ;  /* 0x000000090863723e */ /* 0x020fe200000000ff */
        /* <DEDUP_REMOVED lines=9> */
[----:B-1----:R-:W-:Y:S01]  /*11ae0*/  HMMA.16816.F32 R124, R96, R128, R124 ;  /* 0x00000080607c723c */ /* 0x002fe2000000187c */
[----:B------:R-:W-:-:S02]  /*11af0*/  FADD.FTZ R2, R252, R0 ;  /* 0x00000000fc027221 */ /* 0x000fc40000010000 */
[----:B------:R-:W-:Y:S01]  /*11b00*/  IMAD.MOV.U32 R0, RZ, RZ, R249 ;  /* 0x000000ffff007224 */ /* 0x000fe200078e00f9 */
[----:B------:R-:W-:Y:S01]  /*11b10*/  @P4 SHF.R.U32.HI R0, RZ, c[0x0][0x2cc], R4 ;  /* 0x0000b300ff004a19 */ /* 0x000fe20000011604 */
[----:B------:R-:W-:Y:S02]  /*11b20*/  FADD.FTZ R2, R250, R2 ;  /* 0x00000002fa027221 */ /* 0x000fe40000010000 */
[----:B------:R-:W-:Y:S01]  /*11b30*/  FADD.FTZ R3, R244, R3 ;  /* 0x00000003f4037221 */ /* 0x000fe20000010000 */
[C---:B------:R-:W-:Y:S01]  /*11b40*/  HMMA.16816.F32 R128, R96.reuse, R130, R80 ;  /* 0x000000826080723c */ /* 0x040fe20000001850 */
[----:B------:R-:W1:Y:S01]  /*11b50*/  LDSM.16.MT88.4 R80, [R151+0x5800] ;  /* 0x005800009750783b */ /* 0x000e620000004200 */
[----:B------:R-:W-:Y:S01]  /*11b60*/  FADD.FTZ R2, R26, R2 ;  /* 0x000000021a027221 */ /* 0x000fe20000010000 */
[----:B------:R-:W-:Y:S01]  /*11b70*/  IADD3 R0, R0, R236, -R27 ;  /* 0x000000ec00007210 */ /* 0x000fe20007ffe81b */
[----:B------:R-:W-:Y:S02]  /*11b80*/  FADD.FTZ R3, R224, R3 ;  /* 0x00000003e0037221 */ /* 0x000fe40000010000 */
[----:B------:R-:W-:Y:S01]  /*11b90*/  FADD.FTZ R2, R141, R2 ;  /* 0x000000028d027221 */ /* 0x000fe20000010000 */
[----:B------:R-:W-:Y:S01]  /*11ba0*/  SHF.R.S32.HI R4, RZ, 0x1f, R0 ;  /* 0x0000001fff047819 */ /* 0x000fe20000011400 */
[----:B------:R-:W-:Y:S01]  /*11bb0*/  HMMA.16816.F32 R48, R96, R50, R88 ;  /* 0x000000326030723c */ /* 0x000fe20000001858 */
[----:B------:R-:W2:Y:S01]  /*11bc0*/  LDSM.16.MT88.4 R88, [R194+0x5800] ;  /* 0x00580000c258783b */ /* 0x000ea20000004200 */
[----:B------:R-:W-:Y:S01]  /*11bd0*/  FADD.FTZ R3, R215, R3 ;  /* 0x00000003d7037221 */ /* 0x000fe20000010000 */
[----:B------:R-:W-:Y:S01]  /*11be0*/  LEA.HI R4, R4, R0, RZ, 0x6 ;  /* 0x0000000004047211 */ /* 0x000fe200078f30ff */
[----:B------:R-:W-:-:S02]  /*11bf0*/  FADD.FTZ R2, R140, R2 ;  /* 0x000000028c027221 */ /* 0x000fc40000010000 */
[----:B------:R-:W-:Y:S02]  /*11c00*/  FADD.FTZ R3, R214, R3 ;  /* 0x00000003d6037221 */ /* 0x000fe40000010000 */
[----:B------:R-:W-:Y:S01]  /*11c10*/  FADD.FTZ R0, R105, R2 ;  /* 0x0000000269007221 */ /* 0x000fe20000010000 */
[C---:B------:R-:W-:Y:S01]  /*11c20*/  HMMA.16816.F32 R108, R96.reuse, R112, R108 ;  /* 0x00000070606c723c */ /* 0x040fe2000000186c */
[----:B------:R-:W-:Y:S01]  /*11c30*/  FADD.FTZ R2, R213, R3 ;  /* 0x00000003d5027221 */ /* 0x000fe20000010000 */
[----:B------:R-:W-:Y:S01]  /*11c40*/  SHF.R.S32.HI R3, RZ, 0x6, R4 ;  /* 0x00000006ff037819 */ /* 0x000fe20000011404 */
[----:B------:R-:W-:Y:S01]  /*11c50*/  FADD.FTZ R0, R104, R0 ;  /* 0x0000000068007221 */ /* 0x000fe20000010000 */
[----:B------:R-:W-:Y:S01]  /*11c60*/  IADD3 R213, R25, -0x2, RZ ;  /* 0xfffffffe19d57810 */ /* 0x000fe20007ffe0ff */
        /* <DEDUP_REMOVED lines=12> */
[C---:B-1----:R-:W-:Y:S08]  /*11d30*/  HMMA.16816.F32 R76, R96.reuse, R80, R84 ;  /* 0x00000050604c723c */ /* 0x042ff00000001854 */
        /* <DEDUP_REMOVED lines=16> */
[----:B------:R-:W-:Y:S01]  /*11e40*/  @!UPT UIADD3 URZ, URZ, URZ, URZ ;  /* 0x0000003f3f3ff290 */ /* 0x000fe2000fffe03f */
[----:B------:R-:W-:Y:S11]  /*11e50*/  @!P0 BRA `(.L_x_1106) ;  /* 0x0000332000008947 */ /* 0x000ff60003800000 */
[----:B------:R-:W-:Y:S02]  /*11e60*/  MOV R104, R100 ;  /* 0x0000006400687202 */ /* 0x000fe40000000f00 */
[----:B------:R-:W-:-:S02]  /*11e70*/  MOV R3, R101 ;  /* 0x0000006500037202 */ /* 0x000fc40000000f00 */
[----:B------:R-:W-:-:S07]  /*11e80*/  MOV R188, R213 ;  /* 0x000000d500bc7202 */ /* 0x000fce0000000f00 */
.L_x_1107:
[----:B------:R-:W-:Y:S04]  /*11e90*/  DEPBAR.LE SB0, 0x0 ;  /* 0x000080000000791a */ /* 0x000fe80000000000 */
[----:B------:R-:W-:Y:S01]  /*11ea0*/  WARPSYNC 0xffffffff ;  /* 0xffffffff00007948 */ /* 0x000fe20003800000 */
[----:B------:R-:W-:Y:S01]  /*11eb0*/  BAR.SYNC.DEFER_BLOCKING 0x0 ;  /* 0x0000000000007b1d */ /* 0x000fe20000010000 */
[----:B------:R-:W-:Y:S02]  /*11ec0*/  ISETP.GT.AND P0, PT, R238, R188, PT ;  /* 0x000000bcee00720c */ /* 0x000fe40003f04270 */
[----:B------:R-:W-:Y:S02]  /*11ed0*/  LOP3.LUT P4, RZ, R240, 0x1, RZ, 0xc0, !PT ;  /* 0x00000001f0ff7812 */ /* 0x000fe4000788c0ff */
[----:B------:R-:W-:Y:S09]  /*11ee0*/  MOV R191, c[0x0][0x2c4] ;  /* 0x0000b10000bf7a02 */ /* 0x000ff20000000f00 */
[----:B------:R-:W-:Y:S01]  /*11ef0*/  @!P0 SHF.R.S32.HI R0, RZ, 0x1f, R188 ;  /* 0x0000001fff008819 */ /* 0x000fe200000114bc */
[----:B------:R-:W-:Y:S01]  /*11f00*/  @!P0 IMAD.WIDE.U32 R12, R188, c[0x0][0x208], RZ ;  /* 0x00008200bc0c8a25 */ /* 0x000fe200078e00ff */
[----:B------:R-:W-:Y:S03]  /*11f10*/  @!P0 IADD3 R140, P2, R230, 0x40, RZ ;  /* 0x00000040e68c8810 */ /* 0x000fe60007f5e0ff */
[----:B------:R-:W-:Y:S01]  /*11f20*/  @!P0 IMAD R0, R0, c[0x0][0x208], RZ ;  /* 0x0000820000008a24 */ /* 0x000fe200078e02ff */
[----:B------:R-:W-:Y:S03]  /*11f30*/  @!P0 IADD3.X R31, RZ, R233, RZ, P2, !PT ;  /* 0x000000e9ff1f8210 */ /* 0x000fe600017fe4ff */
[----:B------:R-:W-:Y:S01]  /*11f40*/  @!P0 IMAD R0, R188, c[0x0][0x20c], R0 ;  /* 0x00008300bc008a24 */ /* 0x000fe200078e0200 */
[----:B------:R-:W-:Y:S04]  /*11f50*/  LDSM.16.M88.4 R32, [R196] ;  /* 0x00000000c420783b */ /* 0x000fe80000000200 */
[----:B------:R-:W-:Y:S02]  /*11f60*/  @!P0 IADD3 R2, R13, R0, RZ ;  /* 0x000000000d028210 */ /* 0x000fe40007ffe0ff */
[----:B------:R-:W-:Y:S02]  /*11f70*/  @!P0 SHF.L.U32 R0, R12, 0x6, RZ ;  /* 0x000000060c008819 */ /* 0x000fe400000006ff */
[----:B------:R-:W1:Y:S01]  /*11f80*/  LDSM.16.M88.4 R8, [R149] ;  /* 0x000000009508783b */ /* 0x000e620000000200 */
[----:B------:R-:W-:Y:S02]  /*11f90*/  @!P0 MOV R13, c[0x0][0x208] ;  /* 0x00008200000d8a02 */ /* 0x000fe40000000f00 */
[----:B------:R-:W-:Y:S02]  /*11fa0*/  @!P0 IADD3 R100, P2, R0, R140, RZ ;  /* 0x0000008c00648210 */ /* 0x000fe40007f5e0ff */
[C---:B------:R-:W-:Y:S02]  /*11fb0*/  @!P0 LEA R28, P1, R13.reuse, R0, 0x5 ;  /* 0x000000000d1c8211 */ /* 0x040fe400078228ff */
[----:B------:R-:W-:Y:S01]  /*11fc0*/  @!P0 SHF.L.U64.HI R2, R12, 0x6, R2 ;  /* 0x000000060c028819 */ /* 0x000fe20000010202 */
[----:B------:R-:W2:Y:S01]  /*11fd0*/  LDSM.16.M88.4 R16, [R149+0x800] ;  /* 0x000800009510783b */ /* 0x000ea20000000200 */
[----:B------:R-:W-:Y:S02]  /*11fe0*/  @!P0 MOV R12, c[0x0][0x20c] ;  /* 0x00008300000c8a02 */ /* 0x000fe40000000f00 */
[----:B------:R-:W-:Y:S02]  /*11ff0*/  @!P0 IADD3.X R141, R2, R31, RZ, P2, !PT ;  /* 0x0000001f028d8210 */ /* 0x000fe400017fe4ff */
[C---:B------:R-:W-:Y:S02]  /*12000*/  @!P0 LEA R180, P2, R100.reuse, c[0x0][0x1f8], 0x1 ;  /* 0x00007e0064b48a11 */ /* 0x040fe400078408ff */
[----:B------:R-:W-:Y:S01]  /*12010*/  @!P0 LEA.HI.X R29, R13, R2, R12, 0x5, P1 ;  /* 0x000000020d1d8211 */ /* 0x000fe200008f2c0c */
[----:B------:R-:W3:Y:S01]  /*12020*/  LDSM.16.M88.4 R24, [R149+0x1000] ;  /* 0x001000009518783b */ /* 0x000ee20000000200 */
[----:B------:R-:W-:Y:S02]  /*12030*/  @!P0 LEA.HI.X R181, R100, c[0x0][0x1fc], R141, 0x1, P2 ;  /* 0x00007f0064b58a11 */ /* 0x000fe400010f0c8d */
[----:B------:R-:W-:Y:S02]  /*12040*/  @!P0 IADD3 R20, P1, R0, R230, RZ ;  /* 0x000000e600148210 */ /* 0x000fe40007f3e0ff */
[----:B------:R-:W-:Y:S02]  /*12050*/  @!P0 IADD3 R141, P2, R28, R140, RZ ;  /* 0x0000008c1c8d8210 */ /* 0x000fe40007f5e0ff */
[----:B------:R-:W-:Y:S01]  /*12060*/  @!P0 IADD3.X R21, R2, R233, RZ, P1, !PT ;  /* 0x000000e902158210 */ /* 0x000fe20000ffe4ff */
[----:B------:R-:W4:Y:S01]  /*12070*/  LDSM.16.M88.4 R152, [R149+0x1800] ;  /* 0x001800009598783b */ /* 0x000f220000000200 */
[----:B------:R-:W-:Y:S02]  /*12080*/  @!P0 IADD3.X R184, R29, R31, RZ, P2, !PT ;  /* 0x0000001f1db88210 */ /* 0x000fe400017fe4ff */
[C---:B------:R-:W-:Y:S04]  /*12090*/  @!P0 LEA R182, P1, R20.reuse, c[0x0][0x1f8], 0x1 ;  /* 0x00007e0014b68a11 */ /* 0x040fe800078208ff */
[----:B------:R-:W-:Y:S01]  /*120a0*/  @!P0 LEA.HI.X R183, R20, c[0x0][0x1fc], R21, 0x1, P1 ;  /* 0x00007f0014b78a11 */ /* 0x000fe200008f0c15 */
[----:B------:R-:W-:Y:S01]  /*120b0*/  LDSM.16.M88.4 R156, [R197] ;  /* 0x00000000c59c783b */ /* 0x000fe20000000200 */
[----:B------:R-:W-:Y:S04]  /*120c0*/  @!P0 IADD3 R30, P1, R230, 0x80, RZ ;  /* 0x00000080e61e8810 */ /* 0x000fe80007f3e0ff */
[----:B------:R-:W-:Y:S02]  /*120d0*/  @!P0 IADD3.X R105, RZ, R233, RZ, P1, !PT ;  /* 0x000000e9ff698210 */ /* 0x000fe40000ffe4ff */
[-C--:B------:R-:W-:Y:S01]  /*120e0*/  @!P0 IADD3 R101, P1, R0, R30.reuse, RZ ;  /* 0x0000001e00658210 */ /* 0x080fe20007f3e0ff */
[C---:B-1----:R-:W-:Y:S01]  /*120f0*/  HMMA.16816.F32 R4, R32.reuse, R8, RZ ;  /* 0x000000082004723c */ /* 0x042fe200000018ff */
[----:B------:R-:W1:Y:S02]  /*12100*/  LDSM.16.M88.4 R160, [R200] ;  /* 0x00000000c8a0783b */ /* 0x000e640000000200 */
[C---:B------:R-:W-:Y:S02]  /*12110*/  @!P0 LEA R176, P3, R101.reuse, c[0x0][0x1f8], 0x1 ;  /* 0x00007e0065b08a11 */ /* 0x040fe400078608ff */
[-C--:B------:R-:W-:Y:S02]  /*12120*/  @!P0 IADD3.X R140, R2, R105.reuse, RZ, P1, !PT ;  /* 0x00000069028c8210 */ /* 0x080fe40000ffe4ff */
[C---:B------:R-:W-:Y:S01]  /*12130*/  @!P0 IADD3 R2, P1, R28.reuse, R30, RZ ;  /* 0x0000001e1c028210 */ /* 0x040fe20007f3e0ff */
[C---:B------:R-:W-:Y:S01]  /*12140*/  HMMA.16816.F32 R8, R32.reuse, R10, RZ ;  /* 0x0000000a2008723c */ /* 0x040fe200000018ff */
[----:B------:R-:W5:Y:S03]  /*12150*/  LDSM.16.M88.4 R164, [R211] ;  /* 0x00000000d3a4783b */ /* 0x000f660000000200 */
[----:B------:R-:W-:Y:S02]  /*12160*/  @!P0 LEA.HI.X R177, R101, c[0x0][0x1fc], R140, 0x1, P3 ;  /* 0x00007f0065b18a11 */ /* 0x000fe400018f0c8c */
[----:B------:R-:W-:Y:S02]  /*12170*/  @!P0 IADD3 R0, P2, R28, R230, RZ ;  /* 0x000000e61c008210 */ /* 0x000fe40007f5e0ff */
[C---:B--2---:R-:W-:Y:S01]  /*12180*/  HMMA.16816.F32 R12, R32.reuse, R16, RZ ;  /* 0x00000010200c723c */ /* 0x044fe200000018ff */
[----:B------:R-:W2:Y:S01]  /*12190*/  LDSM.16.M88.4 R168, [R210] ;  /* 0x00000000d2a8783b */ /* 0x000ea20000000200 */
[----:B------:R-:W-:Y:S02]  /*121a0*/  ISETP.NE.AND P3, PT, R191, 0x1, PT ;  /* 0x00000001bf00780c */ /* 0x000fe40003f65270 */
[C---:B------:R-:W-:Y:S02]  /*121b0*/  @!P0 IADD3.X R105, R29.reuse, R105, RZ, P1, !PT ;  /* 0x000000691d698210 */ /* 0x040fe40000ffe4ff */
[C---:B------:R-:W-:Y:S02]  /*121c0*/  @!P0 LEA R178, P1, R0.reuse, c[0x0][0x1f8], 0x1 ;  /* 0x00007e0000b28a11 */ /* 0x040fe400078208ff */
[C---:B------:R-:W-:Y:S01]  /*121d0*/  HMMA.16816.F32 R16, R32.reuse, R18, RZ ;  /* 0x000000122010723c */ /* 0x040fe200000018ff */
[----:B------:R-:W2:Y:S03]  /*121e0*/  LDSM.16.M88.4 R172, [R209] ;  /* 0x00000000d1ac783b */ /* 0x000ea60000000200 */
[----:B------:R-:W-:Y:S02]  /*121f0*/  @!P0 IADD3.X R100, R29, R233, RZ, P2, !PT ;  /* 0x000000e91d648210 */ /* 0x000fe400017fe4ff */
[C---:B------:R-:W-:Y:S02]  /*12200*/  @!P0 LEA R140, P2, R141.reuse, c[0x0][0x1f8], 0x1 ;  /* 0x00007e008d8c8a11 */ /* 0x040fe400078408ff */
[C---:B---3--:R-:W-:Y:S01]  /*12210*/  HMMA.16816.F32 R20, R32.reuse, R24, RZ ;  /* 0x000000182014723c */ /* 0x048fe200000018ff */
[----:B------:R-:W-:Y:S01]  /*12220*/  @!PT LDS RZ, [RZ] ;  /* 0x00000000fffff984 */ /* 0x000fe20000000800 */
[----:B------:R-:W-:Y:S01]  /*12230*/  @!PT LDS RZ, [RZ] ;  /* 0x00000000fffff984 */ /* 0x000fe20000000800 */
[----:B------:R-:W-:Y:S01]  /*12240*/  @!PT LDS RZ, [RZ] ;  /* 0x00000000fffff984 */ /* 0x000fe20000000800 */
[----:B------:R2:W-:Y:S03]  /*12250*/  @!P0 LDGSTS.E.BYPASS.LTC128B.128 [R212+0x100], [R182.64], !P4 ;  /* 0x00100000b6d48fae */ /* 0x0005e6000e101d46 */
[----:B------:R-:W-:Y:S02]  /*12260*/  @!P0 LEA.HI.X R179, R0, c[0x0][0x1fc], R100, 0x1, P1 ;  /* 0x00007f0000b38a11 */ /* 0x000fe400008f0c64 */
[----:B------:R-:W-:Y:S02]  /*12270*/  @!P0 LEA.HI.X R141, R141, c[0x0][0x1fc], R184, 0x1, P2 ;  /* 0x00007f008d8d8a11 */ /* 0x000fe400010f0cb8 */
[C---:B------:R-:W-:Y:S01]  /*12280*/  HMMA.16816.F32 R24, R32.reuse, R26, RZ ;  /* 0x0000001a2018723c */ /* 0x040fe200000018ff */
[----:B------:R2:W-:Y:S03]  /*12290*/  @!P0 LDGSTS.E.BYPASS.LTC128B.128 [R212+0x2100], [R180.64], !P6 ;  /* 0x02100000b4d48fae */ /* 0x0005e6000f101d46 */
[C---:B------:R-:W-:Y:S04]  /*122a0*/  @!P0 LEA R100, P1, R2.reuse, c[0x0][0x1f8], 0x1 ;  /* 0x00007e0002648a11 */ /* 0x040fe800078208ff */
[C---:B----4-:R-:W-:Y:S01]  /*122b0*/  HMMA.16816.F32 R28, R32.reuse, R152, RZ ;  /* 0x00000098201c723c */ /* 0x050fe200000018ff */
[----:B------:R4:W-:Y:S03]  /*122c0*/  @!P0 LDGSTS.E.BYPASS.LTC128B.128 [R212+0x4100], [R176.64], !P5 ;  /* 0x04100000b0d48fae */ /* 0x0009e6000e901d46 */
[----:B------:R-:W-:Y:S04]  /*122d0*/  @!P0 LEA.HI.X R101, R2, c[0x0][0x1fc], R105, 0x1, P1 ;  /* 0x00007f0002658a11 */ /* 0x000fe800008f0c69 */
[----:B------:R-:W-:Y:S01]  /*122e0*/  HMMA.16816.F32 R32, R32, R154, RZ ;  /* 0x0000009a2020723c */ /* 0x000fe200000018ff */
[----:B------:R4:W-:Y:S07]  /*122f0*/  @!P0 LDGSTS.E.BYPASS.LTC128B.128 [R212+0x1100], [R178.64], !P4 ;  /* 0x01100000b2d48fae */ /* 0x0009ee000e101d46 */
[C---:B-1----:R-:W-:Y:S01]  /*12300*/  HMMA.16816.F32 R4, R156.reuse, R160, R4 ;  /* 0x000000a09c04723c */ /* 0x042fe20000001804 */
[----:B------:R-:W3:Y:S04]  /*12310*/  LDL R213, [R1+0x10] ;  /* 0x0000100001d57983 */ /* 0x000ee80000100800 */
[----:B------:R-:W3:Y:S03]  /*12320*/  LDL R190, [R1+0x4] ;  /* 0x0000040001be7983 */ /* 0x000ee60000100800 */
[C---:B------:R-:W-:Y:S01]  /*12330*/  HMMA.16816.F32 R8, R156.reuse, R162, R8 ;  /* 0x000000a29c08723c */ /* 0x040fe20000001808 */
[----:B------:R1:W-:Y:S07]  /*12340*/  @!P0 LDGSTS.E.BYPASS.LTC128B.128 [R212+0x3100], [R140.64], !P6 ;  /* 0x031000008cd48fae */ /* 0x0003ee000f101d46 */
[C---:B-----5:R-:W-:Y:S01]  /*12350*/  HMMA.16816.F32 R12, R156.reuse, R164, R12 ;  /* 0x000000a49c0c723c */ /* 0x060fe2000000180c */
[----:B------:R5:W-:Y:S07]  /*12360*/  @!P0 LDGSTS.E.BYPASS.LTC128B.128 [R212+0x5100], [R100.64], !P5 ;  /* 0x0510000064d48fae */ /* 0x000bee000e901d46 */
[C---:B------:R-:W-:Y:S01]  /*12370*/  HMMA.16816.F32 R16, R156.reuse, R166, R16 ;  /* 0x000000a69c10723c */ /* 0x040fe20000001810 */
[----:B------:R-:W-:Y:S07]  /*12380*/  LDSM.16.M88.4 R152, [R199] ;  /* 0x00000000c798783b */ /* 0x000fee0000000200 */
[C---:B--2---:R-:W-:Y:S01]  /*12390*/  HMMA.16816.F32 R20, R156.reuse, R168, R20 ;  /* 0x000000a89c14723c */ /* 0x044fe20000001814 */
[----:B----4-:R-:W2:Y:S07]  /*123a0*/  LDSM.16.M88.4 R176, [R195] ;  /* 0x00000000c3b0783b */ /* 0x010eae0000000200 */
[C---:B------:R-:W-:Y:S01]  /*123b0*/  HMMA.16816.F32 R24, R156.reuse, R170, R24 ;  /* 0x000000aa9c18723c */ /* 0x040fe20000001818 */
[----:B------:R-:W4:Y:S07]  /*123c0*/  LDSM.16.M88.4 R180, [R195+0x800] ;  /* 0x00080000c3b4783b */ /* 0x000f2e0000000200 */
[C---:B------:R-:W-:Y:S01]  /*123d0*/  HMMA.16816.F32 R28, R156.reuse, R172, R28 ;  /* 0x000000ac9c1c723c */ /* 0x040fe2000000181c */
[----:B------:R-:W0:Y:S07]  /*123e0*/  LDGDEPBAR ;  /* 0x00000000000079af */ /* 0x000e2e0000000000 */
[----:B------:R-:W-:Y:S01]  /*123f0*/  HMMA.16816.F32 R32, R156, R174, R32 ;  /* 0x000000ae9c20723c */ /* 0x000fe20000001820 */
[----:B------:R-:W1:Y:S08]  /*12400*/  LDSM.16.M88.4 R184, [R195+0x1000] ;  /* 0x00100000c3b8783b */ /* 0x000e700000000200 */
[----:B------:R-:W1:Y:S01]  /*12410*/  LDSM.16.M88.4 R160, [R195+0x1800] ;  /* 0x00180000c3a0783b */ /* 0x000e620000000200 */
[C---:B--2---:R-:W-:Y:S07]  /*12420*/  HMMA.16816.F32 R4, R152.reuse, R176, R4 ;  /* 0x000000b09804723c */ /* 0x044fee0000001804 */
[----:B------:R-:W-:Y:S01]  /*12430*/  LDSM.16.M88.4 R164, [R198] ;  /* 0x00000000c6a4783b */ /* 0x000fe20000000200 */
[C---:B------:R-:W-:Y:S07]  /*12440*/  HMMA.16816.F32 R8, R152.reuse, R178, R8 ;  /* 0x000000b29808723c */ /* 0x040fee0000001808 */
[----:B------:R-:W2:Y:S01]  /*12450*/  LDSM.16.M88.4 R168, [R192] ;  /* 0x00000000c0a8783b */ /* 0x000ea20000000200 */
[C---:B----4-:R-:W-:Y:S07]  /*12460*/  HMMA.16816.F32 R12, R152.reuse, R180, R12 ;  /* 0x000000b4980c723c */ /* 0x050fee000000180c */
[----:B------:R-:W4:Y:S01]  /*12470*/  LDSM.16.M88.4 R156, [R192+0x800] ;  /* 0x00080000c09c783b */ /* 0x000f220000000200 */
[C---:B------:R-:W-:Y:S07]  /*12480*/  HMMA.16816.F32 R16, R152.reuse, R182, R16 ;  /* 0x000000b69810723c */ /* 0x040fee0000001810 */
[----:B------:R-:W4:Y:S01]  /*12490*/  LDSM.16.M88.4 R172, [R192+0x1000] ;  /* 0x00100000c0ac783b */ /* 0x000f220000000200 */
[C---:B-1----:R-:W-:Y:S07]  /*124a0*/  HMMA.16816.F32 R20, R152.reuse, R184, R20 ;  /* 0x000000b89814723c */ /* 0x042fee0000001814 */
[----:B------:R-:W1:Y:S01]  /*124b0*/  LDSM.16.M88.4 R176, [R192+0x1800] ;  /* 0x00180000c0b0783b */ /* 0x000e620000000200 */
[C---:B------:R-:W-:Y:S07]  /*124c0*/  HMMA.16816.F32 R24, R152.reuse, R186, R24 ;  /* 0x000000ba9818723c */ /* 0x040fee0000001818 */
[----:B------:R-:W-:Y:S01]  /*124d0*/  LDSM.16.M88.4 R180, [R196+0x4000] ;  /* 0x00400000c4b4783b */ /* 0x000fe20000000200 */
[C---:B------:R-:W-:Y:S07]  /*124e0*/  HMMA.16816.F32 R28, R152.reuse, R160, R28 ;  /* 0x000000a0981c723c */ /* 0x040fee000000181c */
[----:B------:R-:W1:Y:S01]  /*124f0*/  LDSM.16.M88.4 R184, [R149+0x2000] ;  /* 0x0020000095b8783b */ /* 0x000e620000000200 */
[----:B------:R-:W-:Y:S07]  /*12500*/  HMMA.16816.F32 R32, R152, R162, R32 ;  /* 0x000000a29820723c */ /* 0x000fee0000001820 */
[----:B------:R-:W1:Y:S01]  /*12510*/  LDSM.16.M88.4 R152, [R149+0x2800] ;  /* 0x002800009598783b */ /* 0x000e620000000200 */
[C---:B--2---:R-:W-:Y:S07]  /*12520*/  HMMA.16816.F32 R4, R164.reuse, R168, R4 ;  /* 0x000000a8a404723c */ /* 0x044fee0000001804 */
[----:B------:R-:W2:Y:S01]  /*12530*/  LDSM.16.M88.4 R160, [R149+0x3000] ;  /* 0x0030000095a0783b */ /* 0x000ea20000000200 */
[C---:B------:R-:W-:Y:S07]  /*12540*/  HMMA.16816.F32 R8, R164.reuse, R170, R8 ;  /* 0x000000aaa408723c */ /* 0x040fee0000001808 */
[----:B------:R-:W-:Y:S01]  /*12550*/  LDSM.16.M88.4 R168, [R197+0x4000] ;  /* 0x00400000c5a8783b */ /* 0x000fe20000000200 */
[C---:B----4-:R-:W-:Y:S07]  /*12560*/  HMMA.16816.F32 R12, R164.reuse, R156, R12 ;  /* 0x0000009ca40c723c */ /* 0x050fee000000180c */
[----:B------:R-:W4:Y:S01]  /*12570*/  LDL R189, [R1+0x8] ;  /* 0x0000080001bd7983 */ /* 0x000f220000100800 */
[C---:B------:R-:W-:Y:S03]  /*12580*/  HMMA.16816.F32 R16, R164.reuse, R158, R16 ;  /* 0x0000009ea410723c */ /* 0x040fe60000001810 */
[----:B------:R-:W2:Y:S05]  /*12590*/  LDSM.16.M88.4 R156, [R149+0x3800] ;  /* 0x00380000959c783b */ /* 0x000eaa0000000200 */
[C---:B------:R-:W-:Y:S08]  /*125a0*/  HMMA.16816.F32 R20, R164.reuse, R172, R20 ;  /* 0x000000aca414723c */ /* 0x040ff00000001814 */
[C---:B------:R-:W-:Y:S01]  /*125b0*/  HMMA.16816.F32 R24, R164.reuse, R174, R24 ;  /* 0x000000aea418723c */ /* 0x040fe20000001818 */
[----:B------:R-:W2:Y:S07]  /*125c0*/  LDSM.16.M88.4 R172, [R208] ;  /* 0x00000000d0ac783b */ /* 0x000eae0000000200 */
[C---:B-1----:R-:W-:Y:S08]  /*125d0*/  HMMA.16816.F32 R28, R164.reuse, R176, R28 ;  /* 0x000000b0a41c723c */ /* 0x042ff0000000181c */
[----:B------:R-:W-:Y:S01]  /*125e0*/  HMMA.16816.F32 R32, R164, R178, R32 ;  /* 0x000000b2a420723c */ /* 0x000fe20000001820 */
[----:B------:R-:W-:Y:S07]  /*125f0*/  LDSM.16.M88.4 R164, [R206] ;  /* 0x00000000cea4783b */ /* 0x000fee0000000200 */
[C---:B------:R-:W-:Y:S01]  /*12600*/  HMMA.16816.F32 R4, R180.reuse, R184, R4 ;  /* 0x000000b8b404723c */ /* 0x040fe20000001804 */
[----:B------:R-:W-:Y:S07]  /*12610*/  LDSM.16.M88.4 R176, [R199+0x4000] ;  /* 0x00400000c7b0783b */ /* 0x000fee0000000200 */
[C---:B------:R-:W-:Y:S01]  /*12620*/  HMMA.16816.F32 R8, R180.reuse, R186, R8 ;  /* 0x000000bab408723c */ /* 0x040fe20000001808 */
[----:B------:R-:W-:Y:S07]  /*12630*/  LDSM.16.M88.4 R184, [R195+0x2000] ;  /* 0x00200000c3b8783b */ /* 0x000fee0000000200 */
[C---:B------:R-:W-:Y:S08]  /*12640*/  HMMA.16816.F32 R12, R180.reuse, R152, R12 ;  /* 0x00000098b40c723c */ /* 0x040ff0000000180c */
[C---:B------:R-:W-:Y:S01]  /*12650*/  HMMA.16816.F32 R16, R180.reuse, R154, R16 ;  /* 0x0000009ab410723c */ /* 0x040fe20000001810 */
[----:B------:R-:W1:Y:S07]  /*12660*/  LDSM.16.M88.4 R152, [R207] ;  /* 0x00000000cf98783b */ /* 0x000e6e0000000200 */
[C---:B--2---:R-:W-:Y:S08]  /*12670*/  HMMA.16816.F32 R20, R180.reuse, R160, R20 ;  /* 0x000000a0b414723c */ /* 0x044ff00000001814 */
[C---:B------:R-:W-:Y:S01]  /*12680*/  HMMA.16816.F32 R24, R180.reuse, R162, R24 ;  /* 0x000000a2b418723c */ /* 0x040fe20000001818 */
[----:B------:R-:W2:Y:S07]  /*12690*/  LDSM.16.M88.4 R160, [R205] ;  /* 0x00000000cda0783b */ /* 0x000eae0000000200 */
[C---:B------:R-:W-:Y:S08]  /*126a0*/  HMMA.16816.F32 R28, R180.reuse, R156, R28 ;  /* 0x0000009cb41c723c */ /* 0x040ff0000000181c */
[----:B------:R-:W-:Y:S01]  /*126b0*/  HMMA.16816.F32 R32, R180, R158, R32 ;  /* 0x0000009eb420723c */ /* 0x000fe20000001820 */
[----:B------:R-:W2:Y:S07]  /*126c0*/  LDSM.16.M88.4 R156, [R195+0x2800] ;  /* 0x00280000c39c783b */ /* 0x000eae0000000200 */
[C---:B------:R-:W-:Y:S01]  /*126d0*/  HMMA.16816.F32 R4, R168.reuse, R172, R4 ;  /* 0x000000aca804723c */ /* 0x040fe20000001804 */
[----:B------:R-:W2:Y:S07]  /*126e0*/  LDSM.16.M88.4 R180, [R195+0x3000] ;  /* 0x00300000c3b4783b */ /* 0x000eae0000000200 */
        /* <DEDUP_REMOVED lines=8> */
[C---:B--2---:R-:W-:Y:S08]  /*12770*/  HMMA.16816.F32 R28, R168.reuse, R160, R28 ;  /* 0x000000a0a81c723c */ /* 0x044ff0000000181c */
[----:B------:R-:W-:Y:S01]  /*12780*/  HMMA.16816.F32 R32, R168, R162, R32 ;  /* 0x000000a2a820723c */ /* 0x000fe20000001820 */
[----:B------:R-:W1:Y:S07]  /*12790*/  LDSM.16.M88.4 R160, [R192+0x2000] ;  /* 0x00200000c0a0783b */ /* 0x000e6e0000000200 */
[C---:B------:R-:W-:Y:S01]  /*127a0*/  HMMA.16816.F32 R4, R176.reuse, R184, R4 ;  /* 0x000000b8b004723c */ /* 0x040fe20000001804 */
[----:B------:R-:W2:Y:S07]  /*127b0*/  LDSM.16.M88.4 R168, [R192+0x3000] ;  /* 0x00300000c0a8783b */ /* 0x000eae0000000200 */
[C---:B------:R-:W-:Y:S01]  /*127c0*/  HMMA.16816.F32 R8, R176.reuse, R186, R8 ;  /* 0x000000bab008723c */ /* 0x040fe20000001808 */
[----:B------:R-:W1:Y:S07]  /*127d0*/  LDSM.16.M88.4 R184, [R192+0x3800] ;  /* 0x00380000c0b8783b */ /* 0x000e6e0000000200 */
[C---:B------:R-:W-:Y:S08]  /*127e0*/  HMMA.16816.F32 R12, R176.reuse, R156, R12 ;  /* 0x0000009cb00c723c */ /* 0x040ff0000000180c */
[C---:B------:R-:W-:Y:S01]  /*127f0*/  HMMA.16816.F32 R16, R176.reuse, R158, R16 ;  /* 0x0000009eb010723c */ /* 0x040fe20000001810 */
[----:B------:R-:W-:Y:S07]  /*12800*/  LDSM.16.M88.4 R156, [R196+0x8000] ;  /* 0x00800000c49c783b */ /* 0x000fee0000000200 */
[C---:B------:R-:W-:Y:S08]  /*12810*/  HMMA.16816.F32 R20, R176.reuse, R180, R20 ;  /* 0x000000b4b014723c */ /* 0x040ff00000001814 */
[C---:B------:R-:W-:Y:S01]  /*12820*/  HMMA.16816.F32 R24, R176.reuse, R182, R24 ;  /* 0x000000b6b018723c */ /* 0x040fe20000001818 */
[----:B------:R-:W2:Y:S07]  /*12830*/  LDSM.16.M88.4 R180, [R149+0x4000] ;  /* 0x0040000095b4783b */ /* 0x000eae0000000200 */
[C---:B---3--:R-:W-:Y:S08]  /*12840*/  HMMA.16816.F32 R28, R176.reuse, R172, R28 ;  /* 0x000000acb01c723c */ /* 0x048ff0000000181c */
[----:B------:R-:W-:Y:S01]  /*12850*/  HMMA.16816.F32 R32, R176, R174, R32 ;  /* 0x000000aeb020723c */ /* 0x000fe20000001820 */
[----:B------:R-:W3:Y:S07]  /*12860*/  LDSM.16.M88.4 R172, [R149+0x4800] ;  /* 0x0048000095ac783b */ /* 0x000eee0000000200 */
[C---:B-1----:R-:W-:Y:S01]  /*12870*/  HMMA.16816.F32 R4, R152.reuse, R160, R4 ;  /* 0x000000a09804723c */ /* 0x042fe20000001804 */
[----:B------:R-:W1:Y:S07]  /*12880*/  LDSM.16.M88.4 R176, [R149+0x5000] ;  /* 0x0050000095b0783b */ /* 0x000e6e0000000200 */
[C---:B------:R-:W-:Y:S01]  /*12890*/  HMMA.16816.F32 R8, R152.reuse, R162, R8 ;  /* 0x000000a29808723c */ /* 0x040fe20000001808 */
[----:B------:R-:W1:Y:S07]  /*128a0*/  LDSM.16.M88.4 R160, [R149+0x5800] ;  /* 0x0058000095a0783b */ /* 0x000e6e0000000200 */
[C---:B------:R-:W-:Y:S08]  /*128b0*/  HMMA.16816.F32 R12, R152.reuse, R164, R12 ;  /* 0x000000a4980c723c */ /* 0x040ff0000000180c */
[C---:B------:R-:W-:Y:S01]  /*128c0*/  HMMA.16816.F32 R16, R152.reuse, R166, R16 ;  /* 0x000000a69810723c */ /* 0x040fe20000001810 */
[----:B------:R-:W-:Y:S07]  /*128d0*/  LDSM.16.M88.4 R164, [R197+0x8000] ;  /* 0x00800000c5a4783b */ /* 0x000fee0000000200 */
[C---:B--2---:R-:W-:Y:S08]  /*128e0*/  HMMA.16816.F32 R20, R152.reuse, R168, R20 ;  /* 0x000000a89814723c */ /* 0x044ff00000001814 */
[C---:B------:R-:W-:Y:S01]  /*128f0*/  HMMA.16816.F32 R24, R152.reuse, R170, R24 ;  /* 0x000000aa9818723c */ /* 0x040fe20000001818 */
[----:B------:R-:W2:Y:S07]  /*12900*/  LDSM.16.M88.4 R168, [R204] ;  /* 0x00000000cca8783b */ /* 0x000eae0000000200 */
[C---:B------:R-:W-:Y:S08]  /*12910*/  HMMA.16816.F32 R28, R152.reuse, R184, R28 ;  /* 0x000000b8981c723c */ /* 0x040ff0000000181c */
[----:B------:R-:W-:Y:S01]  /*12920*/  HMMA.16816.F32 R32, R152, R186, R32 ;  /* 0x000000ba9820723c */ /* 0x000fe20000001820 */
[----:B------:R-:W2:Y:S07]  /*12930*/  LDSM.16.M88.4 R152, [R203] ;  /* 0x00000000cb98783b */ /* 0x000eae0000000200 */
[C---:B------:R-:W-:Y:S01]  /*12940*/  HMMA.16816.F32 R4, R156.reuse, R180, R4 ;  /* 0x000000b49c04723c */ /* 0x040fe20000001804 */
[----:B------:R-:W2:Y:S07]  /*12950*/  LDSM.16.M88.4 R184, [R202] ;  /* 0x00000000cab8783b */ /* 0x000eae0000000200 */
[C---:B------:R-:W-:Y:S01]  /*12960*/  HMMA.16816.F32 R8, R156.reuse, R182, R8 ;  /* 0x000000b69c08723c */ /* 0x040fe20000001808 */
[----:B------:R-:W-:Y:S07]  /*12970*/  LDSM.16.M88.4 R180, [R195+0x4000] ;  /* 0x00400000c3b4783b */ /* 0x000fee0000000200 */
[C---:B---3--:R-:W-:Y:S08]  /*12980*/  HMMA.16816.F32 R12, R156.reuse, R172, R12 ;  /* 0x000000ac9c0c723c */ /* 0x048ff0000000180c */
[C---:B------:R-:W-:Y:S01]  /*12990*/  HMMA.16816.F32 R16, R156.reuse, R174, R16 ;  /* 0x000000ae9c10723c */ /* 0x040fe20000001810 */
[----:B------:R-:W3:Y:S07]  /*129a0*/  LDSM.16.M88.4 R172, [R201] ;  /* 0x00000000c9ac783b */ /* 0x000eee0000000200 */
[C---:B-1----:R-:W-:Y:S08]  /*129b0*/  HMMA.16816.F32 R20, R156.reuse, R176, R20 ;  /* 0x000000b09c14723c */ /* 0x042ff00000001814 */
[C---:B------:R-:W-:Y:S01]  /*129c0*/  HMMA.16816.F32 R24, R156.reuse, R178, R24 ;  /* 0x000000b29c18723c */ /* 0x040fe20000001818 */
[----:B------:R-:W1:Y:S07]  /*129d0*/  LDSM.16.M88.4 R176, [R199+0x8000] ;  /* 0x00800000c7b0783b */ /* 0x000e6e0000000200 */
[C---:B------:R-:W-:Y:S08]  /*129e0*/  HMMA.16816.F32 R28, R156.reuse, R160, R28 ;  /* 0x000000a09c1c723c */ /* 0x040ff0000000181c */
[----:B------:R-:W-:Y:S01]  /*129f0*/  HMMA.16816.F32 R32, R156, R162, R32 ;  /* 0x000000a29c20723c */ /* 0x000fe20000001820 */
[----:B------:R-:W-:Y:S07]  /*12a00*/  LDSM.16.M88.4 R156, [R195+0x5000] ;  /* 0x00500000c39c783b */ /* 0x000fee0000000200 */
[C---:B--2---:R-:W-:Y:S01]  /*12a10*/  HMMA.16816.F32 R4, R164.reuse, R168, R4 ;  /* 0x000000a8a404723c */ /* 0x044fe20000001804 */
[----:B------:R-:W-:Y:S07]  /*12a20*/  LDSM.16.M88.4 R160, [R195+0x5800] ;  /* 0x00580000c3a0783b */ /* 0x000fee0000000200 */
[C---:B------:R-:W-:Y:S01]  /*12a30*/  HMMA.16816.F32 R8, R164.reuse, R170, R8 ;  /* 0x000000aaa408723c */ /* 0x040fe20000001808 */
[----:B------:R-:W-:Y:S07]  /*12a40*/  LDSM.16.M88.4 R168, [R198+0x8000] ;  /* 0x00800000c6a8783b */ /* 0x000fee0000000200 */
[C---:B------:R-:W-:Y:S08]  /*12a50*/  HMMA.16816.F32 R12, R164.reuse, R152, R12 ;  /* 0x00000098a40c723c */ /* 0x040ff0000000180c */
[C---:B------:R-:W-:Y:S01]  /*12a60*/  HMMA.16816.F32 R16, R164.reuse, R154, R16 ;  /* 0x0000009aa410723c */ /* 0x040fe20000001810 */
[----:B------:R-:W2:Y:S07]  /*12a70*/  LDSM.16.M88.4 R152, [R195+0x4800] ;  /* 0x00480000c398783b */ /* 0x000eae0000000200 */
[C---:B------:R-:W-:Y:S08]  /*12a80*/  HMMA.16816.F32 R20, R164.reuse, R184, R20 ;  /* 0x000000b8a414723c */ /* 0x040ff00000001814 */
[C---:B------:R-:W-:Y:S01]  /*12a90*/  HMMA.16816.F32 R24, R164.reuse, R186, R24 ;  /* 0x000000baa418723c */ /* 0x040fe20000001818 */
[----:B------:R-:W4:Y:S07]  /*12aa0*/  LDSM.16.M88.4 R184, [R192+0x4000] ;  /* 0x00400000c0b8783b */ /* 0x000f2e0000000200 */
[C---:B---3--:R-:W-:Y:S08]  /*12ab0*/  HMMA.16816.F32 R28, R164.reuse, R172, R28 ;  /* 0x000000aca41c723c */ /* 0x048ff0000000181c */
[----:B------:R-:W-:Y:S08]  /*12ac0*/  HMMA.16816.F32 R32, R164, R174, R32 ;  /* 0x000000aea420723c */ /* 0x000ff00000001820 */
[C---:B-1----:R-:W-:Y:S08]  /*12ad0*/  HMMA.16816.F32 R4, R176.reuse, R180, R4 ;  /* 0x000000b4b004723c */ /* 0x042ff00000001804 */
[C---:B------:R-:W-:Y:S08]  /*12ae0*/  HMMA.16816.F32 R8, R176.reuse, R182, R8 ;  /* 0x000000b6b008723c */ /* 0x040ff00000001808 */
[C---:B--2---:R-:W-:Y:S08]  /*12af0*/  HMMA.16816.F32 R12, R176.reuse, R152, R12 ;  /* 0x00000098b00c723c */ /* 0x044ff0000000180c */
[C---:B------:R-:W-:Y:S01]  /*12b00*/  HMMA.16816.F32 R16, R176.reuse, R154, R16 ;  /* 0x0000009ab010723c */ /* 0x040fe20000001810 */
[----:B------:R-:W1:Y:S07]  /*12b10*/  LDSM.16.M88.4 R152, [R192+0x4800] ;  /* 0x00480000c098783b */ /* 0x000e6e0000000200 */
[C---:B------:R-:W-:Y:S08]  /*12b20*/  HMMA.16816.F32 R20, R176.reuse, R156, R20 ;  /* 0x0000009cb014723c */ /* 0x040ff00000001814 */
[C---:B------:R-:W-:Y:S08]  /*12b30*/  HMMA.16816.F32 R24, R176.reuse, R158, R24 ;  /* 0x0000009eb018723c */ /* 0x040ff00000001818 */
[C---:B------:R-:W-:Y:S08]  /*12b40*/  HMMA.16816.F32 R28, R176.reuse, R160, R28 ;  /* 0x000000a0b01c723c */ /* 0x040ff0000000181c */
[----:B------:R-:W-:Y:S08]  /*12b50*/  HMMA.16816.F32 R32, R176, R162, R32 ;  /* 0x000000a2b020723c */ /* 0x000ff00000001820 */
[C---:B----4-:R-:W-:Y:S08]  /*12b60*/  HMMA.16816.F32 R4, R168.reuse, R184, R4 ;  /* 0x000000b8a804723c */ /* 0x050ff00000001804 */
[C---:B------:R-:W-:Y:S08]  /*12b70*/  HMMA.16816.F32 R8, R168.reuse, R186, R8 ;  /* 0x000000baa808723c */ /* 0x040ff00000001808 */
[C---:B-1----:R-:W-:Y:S08]  /*12b80*/  HMMA.16816.F32 R12, R168.reuse, R152, R12 ;  /* 0x00000098a80c723c */ /* 0x042ff0000000180c */
[C---:B------:R-:W-:Y:S04]  /*12b90*/  HMMA.16816.F32 R16, R168.reuse, R154, R16 ;  /* 0x0000009aa810723c */ /* 0x040fe80000001810 */
[----:B------:R-:W-:Y:S04]  /*12ba0*/  FMUL.FTZ R0, R4, c[0x0][0x320] ;  /* 0x0000c80004007a20 */ /* 0x000fe80000410000 */
[----:B------:R1:W-:Y:S01]  /*12bb0*/  MUFU.TANH R161, R0 ;  /* 0x0000000000a17308 */ /* 0x0003e20000002400 */
[----:B------:R-:W-:Y:S09]  /*12bc0*/  FMUL.FTZ R2, R11, c[0x0][0x320] ;  /* 0x0000c8000b027a20 */ /* 0x000ff20000410000 */
[----:B------:R-:W-:Y:S01]  /*12bd0*/  MUFU.TANH R152, R2 ;  /* 0x0000000200987308 */ /* 0x000fe20000002400 */
[----:B-1----:R-:W-:Y:S09]  /*12be0*/  FMUL.FTZ R0, R5, c[0x0][0x320] ;  /* 0x0000c80005007a20 */ /* 0x002ff20000410000 */
[----:B------:R1:W2:Y:S02]  /*12bf0*/  MUFU.TANH R160, R0 ;  /* 0x0000000000a07308 */ /* 0x0002a40000002400 */
[----:B-1----:R-:W-:Y:S08]  /*12c00*/  FMUL.FTZ R0, R6, c[0x0][0x320] ;  /* 0x0000c80006007a20 */ /* 0x002ff00000410000 */
[----:B------:R1:W-:Y:S02]  /*12c10*/  MUFU.TANH R159, R0 ;  /* 0x00000000009f7308 */ /* 0x0003e40000002400 */
[----:B-1----:R-:W-:Y:S02]  /*12c20*/  FMUL.FTZ R0, R7, c[0x0][0x320] ;  /* 0x0000c80007007a20 */ /* 0x002fe40000410000 */
[----:B------:R-:W1:Y:S06]  /*12c30*/  LDSM.16.M88.4 R4, [R192+0x5000] ;  /* 0x00500000c004783b */ /* 0x000e6c0000000200 */
[----:B------:R3:W-:Y:S02]  /*12c40*/  MUFU.TANH R158, R0 ;  /* 0x00000000009e7308 */ /* 0x0007e40000002400 */
[----:B---3--:R-:W-:Y:S08]  /*12c50*/  FMUL.FTZ R0, R8, c[0x0][0x320] ;  /* 0x0000c80008007a20 */ /* 0x008ff00000410000 */
[----:B------:R3:W4:Y:S01]  /*12c60*/  MUFU.TANH R157, R0 ;  /* 0x00000000009d7308 */ /* 0x0007220000002400 */
[C---:B-1----:R-:W-:Y:S07]  /*12c70*/  HMMA.16816.F32 R20, R168.reuse, R4, R20 ;  /* 0x00000004a814723c */ /* 0x042fee0000001814 */
[----:B------:R-:W-:Y:S01]  /*12c80*/  MOV R5, 0xffffffc0 ;  /* 0xffffffc000057802 */ /* 0x000fe20000000f00 */
[C---:B------:R-:W-:Y:S04]  /*12c90*/  HMMA.16816.F32 R24, R168.reuse, R6, R24 ;  /* 0x00000006a818723c */ /* 0x040fe80000001818 */
[----:B---3--:R-:W-:Y:S04]  /*12ca0*/  FMUL.FTZ R0, R9, c[0x0][0x320] ;  /* 0x0000c80009007a20 */ /* 0x008fe80000410000 */
[----:B------:R1:W3:Y:S08]  /*12cb0*/  MUFU.TANH R156, R0 ;  /* 0x00000000009c7308 */ /* 0x0002f00000002400 */
[----:B------:R-:W-:Y:S04]  /*12cc0*/  FMUL.FTZ R4, R21, c[0x0][0x320] ;  /* 0x0000c80015047a20 */ /* 0x000fe80000410000 */
[----:B------:R-:W-:Y:S01]  /*12cd0*/  MUFU.TANH R6, R4 ;  /* 0x0000000400067308 */ /* 0x000fe20000002400 */
[----:B-1----:R-:W-:Y:S02]  /*12ce0*/  FMUL.FTZ R0, R10, c[0x0][0x320] ;  /* 0x0000c8000a007a20 */ /* 0x002fe40000410000 */
[----:B------:R-:W1:Y:S01]  /*12cf0*/  LDSM.16.M88.4 R8, [R192+0x5800] ;  /* 0x00580000c008783b */ /* 0x000e620000000200 */
[----:B------:R-:W-:Y:S06]  /*12d00*/  DEPBAR.LE SB0, 0x0 ;  /* 0x000080000000791a */ /* 0x000fec0000000000 */
[----:B------:R2:W-:Y:S01]  /*12d10*/  MUFU.TANH R153, R0 ;  /* 0x0000000000997308 */ /* 0x0005e20000002400 */
[----:B------:R-:W-:Y:S01]  /*12d20*/  BAR.SYNC.DEFER_BLOCKING 0x0 ;  /* 0x0000000000007b1d */ /* 0x000fe20000010000 */
[----:B--2---:R-:W-:Y:S08]  /*12d30*/  FMUL.FTZ R0, R12, c[0x0][0x320] ;  /* 0x0000c8000c007a20 */ /* 0x004ff00000410000 */
[----:B------:R2:W2:Y:S01]  /*12d40*/  MUFU.TANH R141, R0 ;  /* 0x00000000008d7308 */ /* 0x0004a20000002400 */
[C---:B-1----:R-:W-:Y:S08]  /*12d50*/  HMMA.16816.F32 R28, R168.reuse, R8, R28 ;  /* 0x00000008a81c723c */ /* 0x042ff0000000181c */
[----:B------:R-:W-:Y:S04]  /*12d60*/  HMMA.16816.F32 R32, R168, R10, R32 ;  /* 0x0000000aa820723c */ /* 0x000fe80000001820 */
[----:B--2---:R-:W-:Y:S04]  /*12d70*/  FMUL.FTZ R0, R13, c[0x0][0x320] ;  /* 0x0000c8000d007a20 */ /* 0x004fe80000410000 */
[----:B------:R1:W-:Y:S04]  /*12d80*/  MUFU.TANH R140, R0 ;  /* 0x00000000008c7308 */ /* 0x0003e80000002400 */
[----:B-1----:R-:W-:Y:S06]  /*12d90*/  FMUL.FTZ R0, R14, c[0x0][0x320] ;  /* 0x0000c8000e007a20 */ /* 0x002fec0000410000 */
[----:B------:R1:W-:Y:S02]  /*12da0*/  MUFU.TANH R105, R0 ;  /* 0x0000000000697308 */ /* 0x0003e40000002400 */
[----:B-1----:R-:W-:Y:S08]  /*12db0*/  FMUL.FTZ R0, R15, c[0x0][0x320] ;  /* 0x0000c8000f007a20 */ /* 0x002ff00000410000 */
[----:B-----5:R1:W-:Y:S02]  /*12dc0*/  MUFU.TANH R101, R0 ;  /* 0x0000000000657308 */ /* 0x0203e40000002400 */
[----:B-1----:R-:W-:Y:S08]  /*12dd0*/  FMUL.FTZ R0, R16, c[0x0][0x320] ;  /* 0x0000c80010007a20 */ /* 0x002ff00000410000 */
[----:B------:R1:W2:Y:S02]  /*12de0*/  MUFU.TANH R13, R0 ;  /* 0x00000000000d7308 */ /* 0x0002a40000002400 */
[----:B-1----:R-:W-:Y:S08]  /*12df0*/  FMUL.FTZ R0, R17, c[0x0][0x320] ;  /* 0x0000c80011007a20 */ /* 0x002ff00000410000 */
[----:B------:R1:W-:Y:S02]  /*12e00*/  MUFU.TANH R100, R0 ;  /* 0x0000000000647308 */ /* 0x0003e40000002400 */
[----:B-1----:R-:W-:Y:S08]  /*12e10*/  FMUL.FTZ R0, R18, c[0x0][0x320] ;  /* 0x0000c80012007a20 */ /* 0x002ff00000410000 */
[----:B------:R1:W5:Y:S02]  /*12e20*/  MUFU.TANH R17, R0 ;  /* 0x0000000000117308 */ /* 0x0003640000002400 */
[----:B-1----:R-:W-:Y:S08]  /*12e30*/  FMUL.FTZ R0, R19, c[0x0][0x320] ;  /* 0x0000c80013007a20 */ /* 0x002ff00000410000 */
[----:B------:R1:W1:Y:S02]  /*12e40*/  MUFU.TANH R16, R0 ;  /* 0x0000000000107308 */ /* 0x0002640000002400 */
[----:B-1----:R-:W-:Y:S08]  /*12e50*/  FMUL.FTZ R0, R20, c[0x0][0x320] ;  /* 0x0000c80014007a20 */ /* 0x002ff00000410000 */
[----:B------:R1:W-:Y:S02]  /*12e60*/  MUFU.TANH R18, R0 ;  /* 0x0000000000127308 */ /* 0x0003e40000002400 */
[----:B-1----:R-:W-:Y:S02]  /*12e70*/  IADD3 R0, R213, R249, RZ ;  /* 0x000000f9d5007210 */ /* 0x002fe40007ffe0ff */
[----:B------:R-:W-:Y:S03]  /*12e80*/  IADD3 R213, R188, -0x1, RZ ;  /* 0xffffffffbcd57810 */ /* 0x000fe60007ffe0ff */
[----:B------:R-:W-:Y:S05]  /*12e90*/  @P3 IMAD.HI.U32 R2, R0, c[0x0][0x2c8], RZ ;  /* 0x0000b20000023a27 */ /* 0x000fea00078e00ff */
[----:B------:R-:W-:Y:S01]  /*12ea0*/  @P3 SHF.R.U32.HI R0, RZ, c[0x0][0x2cc], R2 ;  /* 0x0000b300ff003a19 */ /* 0x000fe20000011602 */
[----:B------:R-:W-:Y:S04]  /*12eb0*/  FMUL.FTZ R2, R22, c[0x0][0x320] ;  /* 0x0000c80016027a20 */ /* 0x000fe80000410000 */
[----:B------:R1:W-:Y:S01]  /*12ec0*/  MUFU.TANH R154, R2 ;  /* 0x00000002009a7308 */ /* 0x0003e20000002400 */
[----:B------:R-:W-:Y:S08]  /*12ed0*/  SHFL.IDX PT, R4, R0, 0x1, 0x1c1f ;  /* 0x003c1f0000047f89 */ /* 0x000ff000000e0000 */
[----:B-1----:R1:W2:Y:S02]  /*12ee0*/  SHFL.IDX PT, R2, R0, RZ, 0x1c1f ;  /* 0x001c1fff00027589 */ /* 0x0022a400000e0000 */
[----:B-1----:R-:W-:Y:S04]  /*12ef0*/  FMUL.FTZ R0, R23, c[0x0][0x320] ;  /* 0x0000c80017007a20 */ /* 0x002fe80000410000 */
[----:B------:R1:W-:Y:S02]  /*12f00*/  MUFU.TANH R19, R0 ;  /* 0x0000000000137308 */ /* 0x0003e40000002400 */
[----:B-1----:R-:W-:Y:S02]  /*12f10*/  IMAD R0, R188, R5, 0x1 ;  /* 0x00000001bc007424 */ /* 0x002fe400078e0205 */
[----:B------:R-:W-:Y:S03]  /*12f20*/  FMUL.FTZ R5, R24, c[0x0][0x320] ;  /* 0x0000c80018057a20 */ /* 0x000fe60000410000 */
[----:B------:R-:W-:Y:S03]  /*12f30*/  IADD3 R0, R190, R0, -R241 ;  /* 0x00000000be007210 */ /* 0x000fe60007ffe8f1 */
[----:B------:R1:W1:Y:S02]  /*12f40*/  MUFU.TANH R12, R5 ;  /* 0x00000005000c7308 */ /* 0x0002640000002400 */
[----:B------:R-:W-:Y:S05]  /*12f50*/  IMAD.IADD R0, R0, 0x1, -R189 ;  /* 0x0000000100007824 */ /* 0x000fea00078e0abd */
[C---:B--2---:R-:W-:Y:S02]  /*12f60*/  IADD3 R2, R0.reuse, R2, RZ ;  /* 0x0000000200027210 */ /* 0x044fe40007ffe0ff */
[----:B------:R-:W-:Y:S01]  /*12f70*/  IADD3 R0, R0, R4, RZ ;  /* 0x0000000400007210 */ /* 0x000fe20007ffe0ff */
[----:B------:R-:W-:Y:S01]  /*12f80*/  FMUL.FTZ R4, R26, c[0x0][0x320] ;  /* 0x0000c8001a047a20 */ /* 0x000fe20000410000 */
[C---:B------:R-:W-:Y:S02]  /*12f90*/  ISETP.GT.AND P2, PT, R2.reuse, 0x1, PT ;  /* 0x000000010200780c */ /* 0x040fe40003f44270 */
[----:B------:R-:W-:Y:S01]  /*12fa0*/  ISETP.GT.AND P3, PT, R2, 0x8, PT ;  /* 0x000000080200780c */ /* 0x000fe20003f64270 */
[----:B------:R2:W-:Y:S01]  /*12fb0*/  MUFU.TANH R15, R4 ;  /* 0x00000004000f7308 */ /* 0x0005e20000002400 */
[----:B------:R-:W-:Y:S02]  /*12fc0*/  FSEL R21, R160, -INF , P2 ;  /* 0xff800000a0157808 */ /* 0x000fe40001000000 */
[----:B----4-:R-:W-:Y:S02]  /*12fd0*/  FSEL R22, R157, -INF , P3 ;  /* 0xff8000009d167808 */ /* 0x010fe40001800000 */
[C---:B------:R-:W-:Y:S02]  /*12fe0*/  ISETP.GT.AND P0, PT, R2.reuse, RZ, PT ;  /* 0x000000ff0200720c */ /* 0x040fe40003f04270 */
[C---:B------:R-:W-:Y:S01]  /*12ff0*/  ISETP.GT.AND P2, PT, R2.reuse, 0x9, PT ;  /* 0x000000090200780c */ /* 0x040fe20003f44270 */
[----:B-1----:R-:W-:Y:S01]  /*13000*/  FMUL.FTZ R5, R25, c[0x0][0x320] ;  /* 0x0000c80019057a20 */ /* 0x002fe20000410000 */
[----:B------:R-:W-:Y:S02]  /*13010*/  ISETP.GT.AND P3, PT, R2, 0x10, PT ;  /* 0x000000100200780c */ /* 0x000fe40003f64270 */
[----:B------:R-:W-:Y:S01]  /*13020*/  ISETP.GT.AND P1, PT, R0, RZ, PT ;  /* 0x000000ff0000720c */ /* 0x000fe20003f24270 */
[----:B------:R1:W-:Y:S01]  /*13030*/  MUFU.TANH R8, R5 ;  /* 0x0000000500087308 */ /* 0x0003e20000002400 */
[----:B------:R-:W-:Y:S02]  /*13040*/  FSEL R20, R161, -INF , P0 ;  /* 0xff800000a1147808 */ /* 0x000fe40000000000 */
[----:B---3--:R-:W-:Y:S02]  /*13050*/  FSEL R23, R156, -INF , P2 ;  /* 0xff8000009c177808 */ /* 0x008fe40001000000 */
[----:B------:R-:W-:Y:S02]  /*13060*/  FSEL R156, R141, -INF , P3 ;  /* 0xff8000008d9c7808 */ /* 0x000fe40001800000 */
[----:B------:R-:W-:Y:S02]  /*13070*/  ISETP.GT.AND P3, PT, R2, 0x18, PT ;  /* 0x000000180200780c */ /* 0x000fe40003f64270 */
[----:B------:R-:W-:Y:S02]  /*13080*/  ISETP.GT.AND P0, PT, R0, 0x1, PT ;  /* 0x000000010000780c */ /* 0x000fe40003f04270 */
[----:B------:R-:W-:Y:S01]  /*13090*/  FSEL R26, R159, -INF , P1 ;  /* 0xff8000009f1a7808 */ /* 0x000fe20000800000 */
[----:B--2---:R-:W-:Y:S01]  /*130a0*/  FMUL.FTZ R4, R28, c[0x0][0x320] ;  /* 0x0000c8001c047a20 */ /* 0x004fe20000410000 */
[----:B------:R-:W-:Y:S02]  /*130b0*/  ISETP.GT.AND P1, PT, R0, 0x8, PT ;  /* 0x000000080000780c */ /* 0x000fe40003f24270 */
[----:B------:R-:W-:Y:S01]  /*130c0*/  FSEL R25, R158, -INF , P0 ;  /* 0xff8000009e197808 */ /* 0x000fe20000000000 */
[----:B------:R2:W3:Y:S01]  /*130d0*/  MUFU.TANH R7, R4 ;  /* 0x0000000400077308 */ /* 0x0004e20000002400 */
[----:B------:R-:W-:Y:S02]  /*130e0*/  FSEL R158, R13, -INF , P3 ;  /* 0xff8000000d9e7808 */ /* 0x000fe40001800000 */
[----:B------:R-:W-:Y:S02]  /*130f0*/  FSEL R24, R153, -INF , P1 ;  /* 0xff80000099187808 */ /* 0x000fe40000800000 */
[C---:B------:R-:W-:Y:S02]  /*13100*/  ISETP.GT.AND P1, PT, R0.reuse, 0x10, PT ;  /* 0x000000100000780c */ /* 0x040fe40003f24270 */
[C---:B------:R-:W-:Y:S01]  /*13110*/  ISETP.GT.AND P0, PT, R0.reuse, 0x9, PT ;  /* 0x000000090000780c */ /* 0x040fe20003f04270 */
[----:B-1----:R-:W-:Y:S01]  /*13120*/  FMUL.FTZ R5, R27, c[0x0][0x320] ;  /* 0x0000c8001b057a20 */ /* 0x002fe20000410000 */
[----:B------:R-:W-:Y:S02]  /*13130*/  FSEL R160, R105, -INF , P1 ;  /* 0xff80000069a07808 */ /* 0x000fe40000800000 */
[----:B------:R-:W-:Y:S01]  /*13140*/  ISETP.GT.AND P1, PT, R0, 0x18, PT ;  /* 0x000000180000780c */ /* 0x000fe20003f24270 */
[----:B------:R1:W-:Y:S01]  /*13150*/  MUFU.TANH R14, R5 ;  /* 0x00000005000e7308 */ /* 0x0003e20000002400 */
[----:B------:R-:W-:Y:S02]  /*13160*/  FSEL R27, R152, -INF , P0 ;  /* 0xff800000981b7808 */ /* 0x000fe40000000000 */
[----:B-----5:R-:W-:Y:S02]  /*13170*/  FSEL R162, R17, -INF , P1 ;  /* 0xff80000011a27808 */ /* 0x020fe40000800000 */
[----:B------:R-:W-:Y:S02]  /*13180*/  ISETP.GT.AND P1, PT, R2, 0x21, PT ;  /* 0x000000210200780c */ /* 0x000fe40003f24270 */
[----:B------:R-:W-:Y:S02]  /*13190*/  ISETP.GT.AND P0, PT, R0, 0x11, PT ;  /* 0x000000110000780c */ /* 0x000fe40003f04270 */
[----:B------:R-:W-:Y:S01]  /*131a0*/  FSEL R168, R6, -INF , P1 ;  /* 0xff80000006a87808 */ /* 0x000fe20000800000 */
[----:B------:R-:W-:Y:S01]  /*131b0*/  FMUL.FTZ R6, R33, c[0x0][0x320] ;  /* 0x0000c80021067a20 */ /* 0x000fe20000410000 */
[----:B------:R-:W-:Y:S02]  /*131c0*/  ISETP.GT.AND P2, PT, R2, 0x11, PT ;  /* 0x000000110200780c */ /* 0x000fe40003f44270 */
[----:B--2---:R-:W-:Y:S01]  /*131d0*/  FMNMX.FTZ R4, R20, R3, !PT ;  /* 0x0000000314047209 */ /* 0x004fe20007810000 */
[----:B------:R2:W-:Y:S01]  /*131e0*/  MUFU.TANH R11, R6 ;  /* 0x00000006000b7308 */ /* 0x0005e20000002400 */
[----:B------:R-:W-:Y:S02]  /*131f0*/  FSEL R161, R101, -INF , P0 ;  /* 0xff80000065a17808 */ /* 0x000fe40000000000 */
[----:B------:R-:W-:Y:S02]  /*13200*/  FMNMX.FTZ R4, R21, R4, !PT ;  /* 0x0000000415047209 */ /* 0x000fe40007810000 */
[----:B------:R-:W-:Y:S02]  /*13210*/  ISETP.GT.AND P0, PT, R0, 0x19, PT ;  /* 0x000000190000780c */ /* 0x000fe40003f04270 */
[----:B------:R-:W-:Y:S02]  /*13220*/  FMNMX.FTZ R4, R22, R4, !PT ;  /* 0x0000000416047209 */ /* 0x000fe40007810000 */
[----:B------:R-:W-:Y:S01]  /*13230*/  FSEL R157, R140, -INF , P2 ;  /* 0xff8000008c9d7808 */ /* 0x000fe20001000000 */
[----:B-1----:R-:W-:Y:S01]  /*13240*/  FMUL.FTZ R5, R29, c[0x0][0x320] ;  /* 0x0000c8001d057a20 */ /* 0x002fe20000410000 */
[----:B------:R-:W-:Y:S02]  /*13250*/  FMNMX.FTZ R4, R23, R4, !PT ;  /* 0x0000000417047209 */ /* 0x000fe40007810000 */
[----:B------:R-:W-:Y:S01]  /*13260*/  FSEL R163, R16, -INF , P0 ;  /* 0xff80000010a37808 */ /* 0x000fe20000000000 */
[----:B------:R1:W4:Y:S01]  /*13270*/  MUFU.TANH R13, R5 ;  /* 0x00000005000d7308 */ /* 0x0003220000002400 */
[----:B------:R-:W-:Y:S02]  /*13280*/  FMNMX.FTZ R4, R156, R4, !PT ;  /* 0x000000049c047209 */ /* 0x000fe40007810000 */
[C---:B------:R-:W-:Y:S02]  /*13290*/  ISETP.GT.AND P0, PT, R2.reuse, 0x28, PT ;  /* 0x000000280200780c */ /* 0x040fe40003f04270 */
[----:B------:R-:W-:Y:S02]  /*132a0*/  FMNMX.FTZ R4, R157, R4, !PT ;  /* 0x000000049d047209 */ /* 0x000fe40007810000 */
[----:B------:R-:W-:Y:S02]  /*132b0*/  ISETP.GT.AND P2, PT, R2, 0x19, PT ;  /* 0x000000190200780c */ /* 0x000fe40003f44270 */
[----:B------:R-:W-:Y:S01]  /*132c0*/  FSEL R169, R12, -INF , P0 ;  /* 0xff8000000ca97808 */ /* 0x000fe20000000000 */
[----:B--2---:R-:W-:Y:S01]  /*132d0*/  FMUL.FTZ R6, R30, c[0x0][0x320] ;  /* 0x0000c8001e067a20 */ /* 0x004fe20000410000 */
[----:B------:R-:W-:Y:S02]  /*132e0*/  FSEL R159, R100, -INF , P2 ;  /* 0xff800000649f7808 */ /* 0x000fe40001000000 */
[----:B------:R-:W-:Y:S01]  /*132f0*/  FMNMX.FTZ R4, R158, R4, !PT ;  /* 0x000000049e047209 */ /* 0x000fe20007810000 */
[----:B------:R2:W-:Y:S01]  /*13300*/  MUFU.TANH R12, R6 ;  /* 0x00000006000c7308 */ /* 0x0005e20000002400 */
[----:B------:R-:W-:Y:S02]  /*13310*/  ISETP.GT.AND P2, PT, R2, 0x20, PT ;  /* 0x000000200200780c */ /* 0x000fe40003f44270 */
[----:B------:R-:W-:Y:S02]  /*13320*/  FMNMX.FTZ R4, R159, R4, !PT ;  /* 0x000000049f047209 */ /* 0x000fe40007810000 */
[----:B------:R-:W-:Y:S02]  /*13330*/  FSEL R164, R18, -INF , P2 ;  /* 0xff80000012a47808 */ /* 0x000fe40001000000 */
[----:B------:R-:W-:Y:S02]  /*13340*/  ISETP.GT.AND P1, PT, R2, 0x30, PT ;  /* 0x000000300200780c */ /* 0x000fe40003f24270 */
[----:B------:R-:W-:Y:S01]  /*13350*/  FMNMX.FTZ R4, R164, R4, !PT ;  /* 0x00000004a4047209 */ /* 0x000fe20007810000 */
[----:B-1----:R-:W-:Y:S01]  /*13360*/  FMUL.FTZ R5, R32, c[0x0][0x320] ;  /* 0x0000c80020057a20 */ /* 0x002fe20000410000 */
[C---:B------:R-:W-:Y:S02]  /*13370*/  ISETP.GT.AND P3, PT, R2.reuse, 0x38, PT ;  /* 0x000000380200780c */ /* 0x040fe40003f64270 */
[----:B------:R-:W-:Y:S01]  /*13380*/  ISETP.GT.AND P2, PT, R2, 0x29, PT ;  /* 0x000000290200780c */ /* 0x000fe20003f44270 */
[----:B------:R1:W5:Y:S01]  /*13390*/  MUFU.TANH R9, R5 ;  /* 0x0000000500097308 */ /* 0x0003620000002400 */
[----:B------:R-:W-:Y:S02]  /*133a0*/  FMNMX.FTZ R4, R168, R4, !PT ;  /* 0x00000004a8047209 */ /* 0x000fe40007810000 */
[----:B---3--:R-:W-:Y:S01]  /*133b0*/  FSEL R190, R7, -INF , P1 ;  /* 0xff80000007be7808 */ /* 0x008fe20000800000 */
[----:B------:R-:W-:Y:S01]  /*133c0*/  FMUL.FTZ R7, R34, c[0x0][0x320] ;  /* 0x0000c80022077a20 */ /* 0x000fe20000410000 */
[----:B------:R-:W-:Y:S01]  /*133d0*/  FSEL R170, R8, -INF , P2 ;  /* 0xff80000008aa7808 */ /* 0x000fe20001000000 */
[----:B------:R-:W-:Y:S01]  /*133e0*/  FMUL.FTZ R8, R35, c[0x0][0x320] ;  /* 0x0000c80023087a20 */ /* 0x000fe20000410000 */
[C---:B------:R-:W-:Y:S02]  /*133f0*/  ISETP.GT.AND P0, PT, R2.reuse, 0x31, PT ;  /* 0x000000310200780c */ /* 0x040fe40003f04270 */
[----:B------:R-:W-:Y:S01]  /*13400*/  ISETP.GT.AND P1, PT, R2, 0x39, PT ;  /* 0x000000390200780c */ /* 0x000fe20003f24270 */
[----:B--2---:R-:W-:Y:S01]  /*13410*/  FMUL.FTZ R6, R31, c[0x0][0x320] ;  /* 0x0000c8001f067a20 */ /* 0x004fe20000410000 */
[----:B------:R-:W-:Y:S01]  /*13420*/  FMNMX.FTZ R2, R169, R4, !PT ;  /* 0x00000004a9027209 */ /* 0x000fe20007810000 */
[----:B------:R-:W-:Y:S01]  /*13430*/  MUFU.TANH R8, R8 ;  /* 0x0000000800087308 */ /* 0x000fe20000002400 */
[----:B----4-:R-:W-:Y:S02]  /*13440*/  FSEL R187, R13, -INF , P0 ;  /* 0xff8000000dbb7808 */ /* 0x010fe40000000000 */
[----:B------:R-:W-:Y:S02]  /*13450*/  FMNMX.FTZ R2, R170, R2, !PT ;  /* 0x00000002aa027209 */ /* 0x000fe40007810000 */
[----:B------:R-:W-:Y:S02]  /*13460*/  ISETP.GT.AND P0, PT, R0, 0x20, PT ;  /* 0x000000200000780c */ /* 0x000fe40003f04270 */
[----:B------:R-:W-:Y:S02]  /*13470*/  FMNMX.FTZ R2, R190, R2, !PT ;  /* 0x00000002be027209 */ /* 0x000fe40007810000 */
[----:B------:R-:W-:Y:S01]  /*13480*/  FSEL R214, R11, -INF , P1 ;  /* 0xff8000000bd67808 */ /* 0x000fe20000800000 */
[----:B------:R-:W2:Y:S01]  /*13490*/  MUFU.TANH R10, R6 ;  /* 0x00000006000a7308 */ /* 0x000ea20000002400 */
[----:B------:R-:W-:Y:S02]  /*134a0*/  FMNMX.FTZ R2, R187, R2, !PT ;  /* 0x00000002bb027209 */ /* 0x000fe40007810000 */
[----:B-1----:R-:W-:Y:S02]  /*134b0*/  FMNMX.FTZ R5, R26, R104, !PT ;  /* 0x000000681a057209 */ /* 0x002fe40007810000 */
[----:B-----5:R-:W-:Y:S02]  /*134c0*/  FSEL R191, R9, -INF , P3 ;  /* 0xff80000009bf7808 */ /* 0x020fe40001800000 */
[----:B------:R-:W-:Y:S02]  /*134d0*/  FMNMX.FTZ R5, R25, R5, !PT ;  /* 0x0000000519057209 */ /* 0x000fe40007810000 */
[----:B------:R-:W-:Y:S01]  /*134e0*/  FMNMX.FTZ R2, R191, R2, !PT ;  /* 0x00000002bf027209 */ /* 0x000fe20007810000 */
[----:B------:R1:W3:Y:S01]  /*134f0*/  MUFU.TANH R9, R7 ;  /* 0x0000000700097308 */ /* 0x0002e20000002400 */
[----:B------:R-:W-:Y:S02]  /*13500*/  FMNMX.FTZ R5, R24, R5, !PT ;  /* 0x0000000518057209 */ /* 0x000fe40007810000 */
[----:B------:R-:W-:Y:S02]  /*13510*/  ISETP.GT.AND P1, PT, R0, 0x21, PT ;  /* 0x000000210000780c */ /* 0x000fe40003f24270 */
[----:B------:R-:W-:Y:S02]  /*13520*/  FMNMX.FTZ R5, R27, R5, !PT ;  /* 0x000000051b057209 */ /* 0x000fe40007810000 */
[----:B------:R-:W-:Y:S02]  /*13530*/  FSEL R165, R154, -INF , P0 ;  /* 0xff8000009aa57808 */ /* 0x000fe40000000000 */
[----:B------:R-:W-:Y:S02]  /*13540*/  FMNMX.FTZ R4, R160, R5, !PT ;  /* 0x00000005a0047209 */ /* 0x000fe40007810000 */
[----:B------:R-:W-:Y:S02]  /*13550*/  FMNMX.FTZ R2, R214, R2, !PT ;  /* 0x00000002d6027209 */ /* 0x000fe40007810000 */
[----:B------:R-:W-:Y:S02]  /*13560*/  FMNMX.FTZ R4, R161, R4, !PT ;  /* 0x00000004a1047209 */ /* 0x000fe40007810000 */
[----:B------:R-:W-:Y:S02]  /*13570*/  ISETP.GT.AND P2, PT, R188, R238, PT ;  /* 0x000000eebc00720c */ /* 0x000fe40003f44270 */
[----:B------:R-:W-:Y:S02]  /*13580*/  FMNMX.FTZ R4, R162, R4, !PT ;  /* 0x00000004a2047209 */ /* 0x000fe40007810000 */
[----:B------:R-:W-:Y:S02]  /*13590*/  FSEL R166, R19, -INF , P1 ;  /* 0xff80000013a67808 */ /* 0x000fe40000800000 */
[----:B------:R-:W-:Y:S02]  /*135a0*/  FMNMX.FTZ R4, R163, R4, !PT ;  /* 0x00000004a3047209 */ /* 0x000fe40007810000 */
[C---:B------:R-:W-:Y:S01]  /*135b0*/  ISETP.GT.AND P0, PT, R0.reuse, 0x28, PT ;  /* 0x000000280000780c */ /* 0x040fe20003f04270 */
[----:B-1----:R-:W1:Y:S01]  /*135c0*/  SHFL.BFLY PT, R7, R2, 0x2, 0x1f ;  /* 0x0c401f0002077f89 */ /* 0x002e6200000e0000 */
[----:B------:R-:W-:Y:S02]  /*135d0*/  FMNMX.FTZ R4, R165, R4, !PT ;  /* 0x00000004a5047209 */ /* 0x000fe40007810000 */
[----:B------:R-:W-:Y:S02]  /*135e0*/  FSEL R167, R15, -INF , P0 ;  /* 0xff8000000fa77808 */ /* 0x000fe40000000000 */
[----:B------:R-:W-:Y:S02]  /*135f0*/  ISETP.GT.AND P1, PT, R0, 0x29, PT ;  /* 0x000000290000780c */ /* 0x000fe40003f24270 */
[----:B------:R-:W-:Y:S02]  /*13600*/  FMNMX.FTZ R4, R166, R4, !PT ;  /* 0x00000004a6047209 */ /* 0x000fe40007810000 */
[----:B------:R-:W-:Y:S02]  /*13610*/  FSEL R178, R14, -INF , P1 ;  /* 0xff8000000eb27808 */ /* 0x000fe40000800000 */
[----:B------:R-:W-:Y:S02]  /*13620*/  ISETP.GT.AND P0, PT, R0, 0x30, PT ;  /* 0x000000300000780c */ /* 0x000fe40003f04270 */
[----:B------:R-:W-:Y:S02]  /*13630*/  FMNMX.FTZ R4, R167, R4, !PT ;  /* 0x00000004a7047209 */ /* 0x000fe40007810000 */
[----:B------:R-:W-:Y:S02]  /*13640*/  FSEL R189, R12, -INF , P0 ;  /* 0xff8000000cbd7808 */ /* 0x000fe40000000000 */
[----:B------:R-:W-:Y:S02]  /*13650*/  ISETP.GT.AND P3, PT, R0, 0x31, PT ;  /* 0x000000310000780c */ /* 0x000fe40003f64270 */
[----:B------:R-:W-:Y:S02]  /*13660*/  FMNMX.FTZ R4, R178, R4, !PT ;  /* 0x00000004b2047209 */ /* 0x000fe40007810000 */
[----:B------:R-:W-:Y:S02]  /*13670*/  @P2 SHF.R.S32.HI R6, RZ, 0x1f, R213 ;  /* 0x0000001fff062819 */ /* 0x000fe400000114d5 */
[----:B--2---:R-:W-:Y:S02]  /*13680*/  FSEL R215, R10, -INF , P3 ;  /* 0xff8000000ad77808 */ /* 0x004fe40001800000 */
[----:B------:R-:W-:Y:S01]  /*13690*/  ISETP.GT.AND P1, PT, R0, 0x38, PT ;  /* 0x000000380000780c */ /* 0x000fe20003f24270 */
[----:B------:R-:W-:Y:S01]  /*136a0*/  @P2 IMAD R6, R6, c[0x0][0x1e0], RZ ;  /* 0x0000780006062a24 */ /* 0x000fe200078e02ff */
[----:B------:R-:W-:Y:S02]  /*136b0*/  ISETP.GT.AND P0, PT, R0, 0x39, PT ;  /* 0x000000390000780c */ /* 0x000fe40003f04270 */
[----:B------:R-:W-:Y:S01]  /*136c0*/  FMNMX.FTZ R0, R189, R4, !PT ;  /* 0x00000004bd007209 */ /* 0x000fe20007810000 */
[----:B------:R-:W-:Y:S01]  /*136d0*/  @P2 IMAD.WIDE.U32 R4, R213, c[0x0][0x1e0], RZ ;  /* 0x00007800d5042a25 */ /* 0x000fe200078e00ff */
[----:B---3--:R-:W-:Y:S02]  /*136e0*/  FSEL R216, R9, -INF , P1 ;  /* 0xff80000009d87808 */ /* 0x008fe40000800000 */
[----:B------:R-:W-:Y:S01]  /*136f0*/  FMNMX.FTZ R0, R215, R0, !PT ;  /* 0x00000000d7007209 */ /* 0x000fe20007810000 */
[----:B------:R-:W-:Y:S01]  /*13700*/  @P2 IMAD R6, R213, c[0x0][0x1e4], R6 ;  /* 0x00007900d5062a24 */ /* 0x000fe200078e0206 */
[----:B------:R-:W-:Y:S02]  /*13710*/  FSEL R105, R8, -INF , P0 ;  /* 0xff80000008697808 */ /* 0x000fe40000000000 */
[----:B------:R-:W-:Y:S02]  /*13720*/  FMNMX.FTZ R0, R216, R0, !PT ;  /* 0x00000000d8007209 */ /* 0x000fe40007810000 */
[----:B-1----:R-:W-:Y:S02]  /*13730*/  FMNMX.FTZ R9, R2, R7, !PT ;  /* 0x0000000702097209 */ /* 0x002fe40007810000 */
[----:B------:R-:W-:Y:S02]  /*13740*/  @P2 IADD3 R2, R5, R6, RZ ;  /* 0x0000000605022210 */ /* 0x000fe40007ffe0ff */
[----:B------:R-:W-:Y:S01]  /*13750*/  FMNMX.FTZ R0, R105, R0, !PT ;  /* 0x0000000069007209 */ /* 0x000fe20007810000 */
[----:B------:R-:W1:Y:S01]  /*13760*/  SHFL.BFLY PT, R17, R9, 0x1, 0x1f ;  /* 0x0c201f0009117f89 */ /* 0x000e6200000e0000 */
[C---:B------:R-:W-:Y:S02]  /*13770*/  @P2 SHF.L.U32 R5, R4.reuse, 0x6, RZ ;  /* 0x0000000604052819 */ /* 0x040fe400000006ff */
[----:B------:R-:W-:Y:S02]  /*13780*/  @P2 SHF.L.U64.HI R4, R4, 0x6, R2 ;  /* 0x0000000604042819 */ /* 0x000fe40000010202 */
[----:B------:R-:W-:Y:S02]  /*13790*/  @P2 MOV R6, c[0x0][0x1e0] ;  /* 0x0000780000062a02 */ /* 0x000fe40000000f00 */
[C---:B------:R-:W-:Y:S01]  /*137a0*/  @P2 IADD3 R8, P1, R5.reuse, R226, RZ ;  /* 0x000000e205082210 */ /* 0x040fe20007f3e0ff */
[----:B------:R-:W2:Y:S01]  /*137b0*/  SHFL.BFLY PT, R2, R0, 0x2, 0x1f ;  /* 0x0c401f0000027f89 */ /* 0x000ea200000e0000 */
[----:B------:R-:W-:Y:S02]  /*137c0*/  @P2 MOV R10, c[0x0][0x1e4] ;  /* 0x00007900000a2a02 */ /* 0x000fe40000000f00 */
[----:B------:R-:W-:Y:S02]  /*137d0*/  @P2 LEA R7, P0, R6, R5, 0x5 ;  /* 0x0000000506072211 */ /* 0x000fe400078028ff */
[----:B------:R-:W-:Y:S02]  /*137e0*/  @P2 IADD3.X R11, R4, R232, RZ, P1, !PT ;  /* 0x000000e8040b2210 */ /* 0x000fe40000ffe4ff */
[----:B------:R-:W-:Y:S02]  /*137f0*/  @P2 LEA R18, P1, R8, c[0x0][0x1c8], 0x1 ;  /* 0x0000720008122a11 */ /* 0x000fe400078208ff */
[----:B------:R-:W-:Y:S02]  /*13800*/  @P2 LEA.HI.X R6, R6, R4, R10, 0x5, P0 ;  /* 0x0000000406062211 */ /* 0x000fe400000f2c0a */
[----:B------:R-:W-:Y:S02]  /*13810*/  @P2 IADD3 R10, P0, R226, 0x40, RZ ;  /* 0x00000040e20a2810 */ /* 0x000fe40007f1e0ff */
[----:B------:R-:W-:Y:S02]  /*13820*/  @P2 LEA.HI.X R19, R8, c[0x0][0x1cc], R11, 0x1, P1 ;  /* 0x0000730008132a11 */ /* 0x000fe400008f0c0b */
[----:B------:R-:W-:Y:S02]  /*13830*/  @P2 IADD3.X R12, RZ, R232, RZ, P0, !PT ;  /* 0x000000e8ff0c2210 */ /* 0x000fe400007fe4ff */
[----:B------:R-:W-:Y:S01]  /*13840*/  @P2 IADD3 R8, P1, R5, R10, RZ ;  /* 0x0000000a05082210 */ /* 0x000fe20007f3e0ff */
[----:B------:R3:W-:Y:S01]  /*13850*/  @P2 LDGSTS.E.BYPASS.LTC128B.128 [R212+0x6100], [R18.64], !P4 ;  /* 0x0610000012d42fae */ /* 0x0007e2000e101d46 */
[----:B------:R-:W-:Y:S02]  /*13860*/  @P2 IADD3 R11, P3, R226, 0x80, RZ ;  /* 0x00000080e20b2810 */ /* 0x000fe40007f7e0ff */
[----:B-1----:R-:W-:Y:S02]  /*13870*/  FMNMX.FTZ R101, R9, R17, !PT ;  /* 0x0000001109657209 */ /* 0x002fe40007810000 */
[----:B------:R-:W-:Y:S01]  /*13880*/  @P2 IADD3.X R15, R4, R12, RZ, P1, !PT ;  /* 0x0000000c040f2210 */ /* 0x000fe20000ffe4ff */
[----:B------:R-:W-:Y:S01]  /*13890*/  @P2 IMAD.X R13, RZ, RZ, R232, P3 ;  /* 0x000000ffff0d2224 */ /* 0x000fe200018e06e8 */
[----:B--2---:R-:W-:Y:S02]  /*138a0*/  FMNMX.FTZ R0, R0, R2, !PT ;  /* 0x0000000200007209 */ /* 0x004fe40007810000 */
[C---:B------:R-:W-:Y:S02]  /*138b0*/  @P2 LEA R16, P1, R8.reuse, c[0x0][0x1c8], 0x1 ;  /* 0x0000720008102a11 */ /* 0x040fe400078208ff */
[----:B------:R-:W-:Y:S01]  /*138c0*/  @P2 IADD3 R5, P0, R5, R11, RZ ;  /* 0x0000000b05052210 */ /* 0x000fe20007f1e0ff */
[----:B------:R-:W1:Y:S01]  /*138d0*/  SHFL.BFLY PT, R2, R0, 0x1, 0x1f ;  /* 0x0c201f0000027f89 */ /* 0x000e6200000e0000 */
[----:B------:R-:W-:Y:S01]  /*138e0*/  @P2 LEA.HI.X R17, R8, c[0x0][0x1cc], R15, 0x1, P1 ;  /* 0x0000730008112a11 */ /* 0x000fe200008f0c0f */
[C---:B------:R-:W-:Y:S01]  /*138f0*/  FMUL.FTZ R8, R101.reuse, c[0x0][0x2d0] ;  /* 0x0000b40065087a20 */ /* 0x040fe20000410000 */
[----:B------:R-:W-:Y:S02]  /*13900*/  FSETP.NEU.FTZ.AND P1, PT, R101, -INF , PT ;  /* 0xff8000006500780b */ /* 0x000fe40003f3d000 */
[----:B------:R-:W-:Y:S02]  /*13910*/  @P2 IADD3.X R4, R4, R13, RZ, P0, !PT ;  /* 0x0000000d04042210 */ /* 0x000fe400007fe4ff */
[C---:B------:R-:W-:Y:S01]  /*13920*/  @P2 LEA R14, P0, R5.reuse, c[0x0][0x1c8], 0x1 ;  /* 0x00007200050e2a11 */ /* 0x040fe200078008ff */
[----:B------:R2:W-:Y:S01]  /*13930*/  @P2 LDGSTS.E.BYPASS.LTC128B.128 [R212+0x8100], [R16.64], !P6 ;  /* 0x0810000010d42fae */ /* 0x0005e2000f101d46 */
[----:B------:R-:W-:Y:S02]  /*13940*/  FSEL R140, R8, RZ, P1 ;  /* 0x000000ff088c7208 */ /* 0x000fe40000800000 */
[----:B------:R-:W-:Y:S02]  /*13950*/  @P2 LEA.HI.X R15, R5, c[0x0][0x1cc], R4, 0x1, P0 ;  /* 0x00007300050f2a11 */ /* 0x000fe400000f0c04 */
[C---:B------:R-:W-:Y:S01]  /*13960*/  @P2 IADD3 R4, P0, R7.reuse, R10, RZ ;  /* 0x0000000a07042210 */ /* 0x040fe20007f1e0ff */
[--C-:B------:R-:W-:Y:S02]  /*13970*/  FFMA.FTZ R8, R20, c[0x0][0x2d0], -R140.reuse ;  /* 0x0000b40014087a23 */ /* 0x100fe4000001088c */
[----:B------:R4:W-:Y:S01]  /*13980*/  @P2 LDGSTS.E.BYPASS.LTC128B.128 [R212+0xa100], [R14.64], !P5 ;  /* 0x0a1000000ed42fae */ /* 0x0009e2000e901d46 */
[C---:B------:R-:W-:Y:S01]  /*13990*/  @P2 IADD3.X R10, R6.reuse, R12, RZ, P0, !PT ;  /* 0x0000000c060a2210 */ /* 0x040fe200007fe4ff */
[----:B------:R5:W-:Y:S01]  /*139a0*/  MUFU.EX2 R223, R8 ;  /* 0x0000000800df7308 */ /* 0x000be20000000800 */
[C---:B------:R-:W-:Y:S04]  /*139b0*/  @P2 IADD3 R5, P0, R7.reuse, R11, RZ ;  /* 0x0000000b07052210 */ /* 0x040fe80007f1e0ff */
[----:B------:R-:W-:Y:S02]  /*139c0*/  @P2 IADD3.X R11, R6, R13, RZ, P0, !PT ;  /* 0x0000000d060b2210 */ /* 0x000fe400007fe4ff */
[----:B-1----:R-:W-:Y:S01]  /*139d0*/  FMNMX.FTZ R100, R0, R2, !PT ;  /* 0x0000000200647209 */ /* 0x002fe20007810000 */
[--C-:B------:R-:W-:Y:S01]  /*139e0*/  FFMA.FTZ R0, R22, c[0x0][0x2d0], -R140.reuse ;  /* 0x0000b40016007a23 */ /* 0x100fe2000001088c */
[----:B------:R-:W-:Y:S03]  /*139f0*/  @P2 IADD3 R7, P0, R7, R226, RZ ;  /* 0x000000e207072210 */ /* 0x000fe60007f1e0ff */
[----:B------:R1:W-:Y:S01]  /*13a00*/  MUFU.EX2 R222, R0 ;  /* 0x0000000000de7308 */ /* 0x0003e20000000800 */
[----:B------:R-:W-:Y:S01]  /*13a10*/  @P2 IADD3.X R9, R6, R232, RZ, P0, !PT ;  /* 0x000000e806092210 */ /* 0x000fe200007fe4ff */
[----:B------:R-:W-:Y:S01]  /*13a20*/  FMUL.FTZ R2, R100, c[0x0][0x2d0] ;  /* 0x0000b40064027a20 */ /* 0x000fe20000410000 */
[C---:B------:R-:W-:Y:S04]  /*13a30*/  @P2 LEA R6, P0, R7.reuse, c[0x0][0x1c8], 0x1 ;  /* 0x0000720007062a11 */ /* 0x040fe800078008ff */
[----:B------:R-:W-:Y:S01]  /*13a40*/  @P2 LEA.HI.X R7, R7, c[0x0][0x1cc], R9, 0x1, P0 ;  /* 0x0000730007072a11 */ /* 0x000fe200000f0c09 */
[--C-:B------:R-:W-:Y:S04]  /*13a50*/  FFMA.FTZ R9, R21, c[0x0][0x2d0], -R140.reuse ;  /* 0x0000b40015097a23 */ /* 0x100fe8000001088c */
[----:B------:R2:W2:Y:S01]  /*13a60*/  MUFU.EX2 R224, R9 ;  /* 0x0000000900e07308 */ /* 0x0004a20000000800 */
[C---:B-----5:R-:W-:Y:S01]  /*13a70*/  @P2 LEA R8, P0, R4.reuse, c[0x0][0x1c8], 0x1 ;  /* 0x0000720004082a11 */ /* 0x060fe200078008ff */
[----:B------:R5:W-:Y:S01]  /*13a80*/  @P2 LDGSTS.E.BYPASS.LTC128B.128 [R212+0x7100], [R6.64], !P4 ;  /* 0x0710000006d42fae */ /* 0x000be2000e101d46 */
[----:B-1----:R-:W-:Y:S07]  /*13a90*/  FFMA.FTZ R0, R23, c[0x0][0x2d0], -R140 ;  /* 0x0000b40017007a23 */ /* 0x002fee000001088c */
[----:B------:R-:W1:Y:S01]  /*13aa0*/  MUFU.EX2 R221, R0 ;  /* 0x0000000000dd7308 */ /* 0x000e620000000800 */
[----:B--2---:R-:W-:Y:S02]  /*13ab0*/  @P2 LEA.HI.X R9, R4, c[0x0][0x1cc], R10, 0x1, P0 ;  /* 0x0000730004092a11 */ /* 0x004fe400000f0c0a */
[C---:B------:R-:W-:Y:S02]  /*13ac0*/  @P2 LEA R4, P0, R5.reuse, c[0x0][0x1c8], 0x1 ;  /* 0x0000720005042a11 */ /* 0x040fe400078008ff */
[----:B------:R-:W-:Y:S01]  /*13ad0*/  F2FP.PACK_AB R152, R224, R223 ;  /* 0x000000dfe098723e */ /* 0x000fe200000000ff */
[----:B------:R2:W-:Y:S01]  /*13ae0*/  @P2 LDGSTS.E.BYPASS.LTC128B.128 [R212+0x9100], [R8.64], !P6 ;  /* 0x0910000008d42fae */ /* 0x0005e2000f101d46 */
[----:B------:R-:W-:Y:S02]  /*13af0*/  @P2 LEA.HI.X R5, R5, c[0x0][0x1cc], R11, 0x1, P0 ;  /* 0x0000730005052a11 */ /* 0x000fe400000f0c0b */
[----:B------:R-:W-:Y:S04]  /*13b00*/  FSETP.NEU.FTZ.AND P0, PT, R100, -INF , PT ;  /* 0xff8000006400780b */ /* 0x000fe80003f1d000 */
[----:B------:R-:W-:Y:S01]  /*13b10*/  FSEL R141, R2, RZ, P0 ;  /* 0x000000ff028d7208 */ /* 0x000fe20000000000 */
[----:B------:R2:W-:Y:S01]  /*13b20*/  @P2 LDGSTS.E.BYPASS.LTC128B.128 [R212+0xb100], [R4.64], !P5 ;  /* 0x0b10000004d42fae */ /* 0x0005e2000e901d46 */
[----:B-1----:R-:W-:Y:S03]  /*13b30*/  F2FP.PACK_AB R154, R221, R222 ;  /* 0x000000dedd9a723e */ /* 0x002fe600000000ff */
[--C-:B------:R-:W-:Y:S02]  /*13b40*/  FFMA.FTZ R0, R26, c[0x0][0x2d0], -R141.reuse ;  /* 0x0000b4001a007a23 */ /* 0x100fe4000001088d */
[--C-:B------:R-:W-:Y:S02]  /*13b50*/  FFMA.FTZ R2, R27, c[0x0][0x2d0], -R141.reuse ;  /* 0x0000b4001b027a23 */ /* 0x100fe4000001088d */
[----:B------:R1:W-:Y:S01]  /*13b60*/  MUFU.EX2 R218, R0 ;  /* 0x0000000000da7308 */ /* 0x0003e20000000800 */
[----:B----4-:R-:W4:Y:S08]  /*13b70*/  LDSM.16.MT88.4 R12, [R150] ;  /* 0x00000000960c783b */ /* 0x010f300000004200 */
[----:B------:R-:W2:Y:S01]  /*13b80*/  LDSM.16.MT88.4 R20, [R151] ;  /* 0x000000009714783b */ /* 0x000ea20000004200 */
[----:B------:R3:W-:Y:S07]  /*13b90*/  MUFU.EX2 R217, R2 ;  /* 0x0000000200d97308 */ /* 0x0007ee0000000800 */
[----:B------:R-:W2:Y:S01]  /*13ba0*/  LDSM.16.MT88.4 R28, [R194] ;  /* 0x00000000c21c783b */ /* 0x000ea20000004200 */
[--C-:B-1----:R-:W-:Y:S07]  /*13bb0*/  FFMA.FTZ R0, R25, c[0x0][0x2d0], -R141.reuse ;  /* 0x0000b40019007a23 */ /* 0x102fee000001088d */
[----:B------:R-:W0:Y:S01]  /*13bc0*/  LDGDEPBAR ;  /* 0x00000000000079af */ /* 0x000e220000000000 */
[----:B------:R1:W1:Y:S01]  /*13bd0*/  MUFU.EX2 R220, R0 ;  /* 0x0000000000dc7308 */ /* 0x0002620000000800 */
[----:B---3--:R-:W-:Y:S02]  /*13be0*/  FSEL R2, R100, RZ, P0 ;  /* 0x000000ff64027208 */ /* 0x008fe40000000000 */
[----:B------:R-:W-:Y:S02]  /*13bf0*/  ISETP.GT.AND P0, PT, R188, R225, PT ;  /* 0x000000e1bc00720c */ /* 0x000fe40003f04270 */
[----:B------:R-:W-:Y:S01]  /*13c00*/  MOV R188, R213 ;  /* 0x000000d500bc7202 */ /* 0x000fe20000000f00 */
[----:B-1----:R-:W-:Y:S01]  /*13c10*/  FFMA.FTZ R0, R24, c[0x0][0x2d0], -R141 ;  /* 0x0000b40018007a23 */ /* 0x002fe2000001088d */
[----:B------:R-:W-:Y:S03]  /*13c20*/  F2FP.PACK_AB R153, R220, R218 ;  /* 0x000000dadc99723e */ /* 0x000fe600000000ff */
[----:B------:R1:W3:Y:S02]  /*13c30*/  MUFU.EX2 R219, R0 ;  /* 0x0000000000db7308 */ /* 0x0002e40000000800 */
[----:B-1----:R-:W-:Y:S02]  /*13c40*/  FSEL R0, R101, RZ, P1 ;  /* 0x000000ff65007208 */ /* 0x002fe40000800000 */
[----:B---3--:R-:W-:Y:S03]  /*13c50*/  F2FP.PACK_AB R155, R217, R219 ;  /* 0x000000dbd99b723e */ /* 0x008fe600000000ff */
[----:B------:R-:W-:Y:S04]  /*13c60*/  FADD.FTZ R0, -R0, R3 ;  /* 0x0000000300007221 */ /* 0x000fe80000010100 */
[----:B------:R-:W-:Y:S04]  /*13c70*/  FMUL.FTZ R0, R0, c[0x0][0x2d0] ;  /* 0x0000b40000007a20 */ /* 0x000fe80000410000 */
[----:B------:R1:W2:Y:S02]  /*13c80*/  MUFU.EX2 R3, R0 ;  /* 0x0000000000037308 */ /* 0x0002a40000000800 */
[----:B-1----:R-:W-:Y:S02]  /*13c90*/  FADD.FTZ R0, -R2, R104 ;  /* 0x0000006802007221 */ /* 0x002fe40000010100 */
[C---:B--2---:R-:W-:Y:S02]  /*13ca0*/  FMUL.FTZ R4, R3.reuse, R108 ;  /* 0x0000006c03047220 */ /* 0x044fe40000410000 */
[----:B------:R-:W-:Y:S02]  /*13cb0*/  FMUL.FTZ R0, R0, c[0x0][0x2d0] ;  /* 0x0000b40000007a20 */ /* 0x000fe40000410000 */
[C---:B------:R-:W-:Y:S02]  /*13cc0*/  FMUL.FTZ R5, R3.reuse, R109 ;  /* 0x0000006d03057220 */ /* 0x040fe40000410000 */
[C---:B------:R-:W-:Y:S02]  /*13cd0*/  FMUL.FTZ R8, R3.reuse, R112 ;  /* 0x0000007003087220 */ /* 0x040fe40000410000 */
[----:B------:R-:W5:Y:S01]  /*13ce0*/  MUFU.EX2 R0, R0 ;  /* 0x0000000000007308 */ /* 0x000f620000000800 */
[C---:B------:R-:W-:Y:S02]  /*13cf0*/  FMUL.FTZ R9, R3.reuse, R113 ;  /* 0x0000007103097220 */ /* 0x040fe40000410000 */
[--C-:B------:R-:W-:Y:S02]  /*13d00*/  FFMA.FTZ R2, R156, c[0x0][0x2d0], -R140.reuse ;  /* 0x0000b4009c027a23 */ /* 0x100fe4000001088c */
        /* <DEDUP_REMOVED lines=8> */
[C---:B------:R-:W-:Y:S02]  /*13d90*/  FMUL.FTZ R37, R3.reuse, R37 ;  /* 0x0000002503257220 */ /* 0x040fe40000410000 */
[C---:B------:R-:W-:Y:S02]  /*13da0*/  FMUL.FTZ R40, R3.reuse, R40 ;  /* 0x0000002803287220 */ /* 0x040fe40000410000 */
[C---:B------:R-:W-:Y:S02]  /*13db0*/  FMUL.FTZ R41, R3.reuse, R41 ;  /* 0x0000002903297220 */ /* 0x040fe40000410000 */
[C---:B-----5:R-:W-:Y:S02]  /*13dc0*/  FMUL.FTZ R6, R0.reuse, R110 ;  /* 0x0000006e00067220 */ /* 0x060fe40000410000 */
[C---:B------:R-:W-:Y:S02]  /*13dd0*/  FMUL.FTZ R7, R0.reuse, R111 ;  /* 0x0000006f00077220 */ /* 0x040fe40000410000 */
[----:B------:R-:W2:Y:S01]  /*13de0*/  LDSM.16.MT88.4 R108, [R193] ;  /* 0x00000000c16c783b */ /* 0x000ea20000004200 */
[C---:B------:R-:W-:Y:S02]  /*13df0*/  FMUL.FTZ R10, R0.reuse, R114 ;  /* 0x00000072000a7220 */ /* 0x040fe40000410000 */
[C---:B------:R-:W-:Y:S02]  /*13e00*/  FMUL.FTZ R11, R0.reuse, R115 ;  /* 0x00000073000b7220 */ /* 0x040fe40000410000 */
[C---:B----4-:R-:W-:Y:S03]  /*13e10*/  HMMA.16816.F32 R4, R152.reuse, R12, R4 ;  /* 0x0000000c9804723c */ /* 0x050fe60000001804 */
[----:B------:R-:W3:Y:S02]  /*13e20*/  LDSM.16.MT88.4 R112, [R150+0x2000] ;  /* 0x002000009670783b */ /* 0x000ee40000004200 */
[C---:B------:R-:W-:Y:S02]  /*13e30*/  FMUL.FTZ R18, R0.reuse, R122 ;  /* 0x0000007a00127220 */ /* 0x040fe40000410000 */
[C---:B------:R-:W-:Y:S01]  /*13e40*/  FMUL.FTZ R12, R3.reuse, R116 ;  /* 0x00000074030c7220 */ /* 0x040fe20000410000 */
[C---:B------:R-:W-:Y:S04]  /*13e50*/  HMMA.16816.F32 R8, R152.reuse, R14, R8 ;  /* 0x0000000e9808723c */ /* 0x040fe80000001808 */
[----:B------:R-:W-:Y:S02]  /*13e60*/  FMUL.FTZ R13, R3, R117 ;  /* 0x00000075030d7220 */ /* 0x000fe40000410000 */
[C---:B------:R-:W-:Y:S02]  /*13e70*/  FMUL.FTZ R19, R0.reuse, R123 ;  /* 0x0000007b00137220 */ /* 0x040fe40000410000 */
[C---:B------:R-:W-:Y:S01]  /*13e80*/  FMUL.FTZ R14, R0.reuse, R118 ;  /* 0x00000076000e7220 */ /* 0x040fe20000410000 */
[----:B------:R-:W-:Y:S03]  /*13e90*/  LDSM.16.MT88.4 R120, [R194+0x800] ;  /* 0x00080000c278783b */ /* 0x000fe60000004200 */
[C---:B------:R-:W-:Y:S02]  /*13ea0*/  FMUL.FTZ R15, R0.reuse, R119 ;  /* 0x00000077000f7220 */ /* 0x040fe40000410000 */
[--C-:B-1----:R-:W-:Y:S02]  /*13eb0*/  FFMA.FTZ R2, R157, c[0x0][0x2d0], -R140.reuse ;  /* 0x0000b4009d027a23 */ /* 0x102fe4000001088c */
[C---:B------:R-:W-:Y:S01]  /*13ec0*/  FMUL.FTZ R26, R0.reuse, R130 ;  /* 0x00000082001a7220 */ /* 0x040fe20000410000 */
[----:B------:R-:W1:Y:S01]  /*13ed0*/  LDSM.16.MT88.4 R116, [R151+0x2000] ;  /* 0x002000009774783b */ /* 0x000e620000004200 */
[C---:B------:R-:W-:Y:S01]  /*13ee0*/  FMUL.FTZ R27, R0.reuse, R131 ;  /* 0x00000083001b7220 */ /* 0x040fe20000410000 */
[C---:B------:R-:W-:Y:S01]  /*13ef0*/  HMMA.16816.F32 R12, R152.reuse, R20, R12 ;  /* 0x00000014980c723c */ /* 0x040fe2000000180c */
[----:B------:R4:W5:Y:S02]  /*13f00*/  MUFU.EX2 R185, R2 ;  /* 0x0000000200b97308 */ /* 0x0009640000000800 */
[C---:B------:R-:W-:Y:S02]  /*13f10*/  FMUL.FTZ R34, R0.reuse, R138 ;  /* 0x0000008a00227220 */ /* 0x040fe40000410000 */
[C---:B------:R-:W-:Y:S01]  /*13f20*/  FMUL.FTZ R35, R0.reuse, R139 ;  /* 0x0000008b00237220 */ /* 0x040fe20000410000 */
[----:B------:R-:W-:Y:S01]  /*13f30*/  LDSM.16.MT88.4 R128, [R150+0x2800] ;  /* 0x002800009680783b */ /* 0x000fe20000004200 */
[C---:B------:R-:W-:Y:S01]  /*13f40*/  FMUL.FTZ R20, R3.reuse, R124 ;  /* 0x0000007c03147220 */ /* 0x040fe20000410000 */
[C---:B------:R-:W-:Y:S04]  /*13f50*/  HMMA.16816.F32 R16, R152.reuse, R22, R16 ;  /* 0x000000169810723c */ /* 0x040fe80000001810 */
[C---:B------:R-:W-:Y:S02]  /*13f60*/  FMUL.FTZ R21, R3.reuse, R125 ;  /* 0x0000007d03157220 */ /* 0x040fe40000410000 */
[C---:B------:R-:W-:Y:S01]  /*13f70*/  FMUL.FTZ R38, R0.reuse, R38 ;  /* 0x0000002600267220 */ /* 0x040fe20000410000 */
[----:B------:R-:W-:Y:S01]  /*13f80*/  LDSM.16.MT88.4 R136, [R194+0x2800] ;  /* 0x00280000c288783b */ /* 0x000fe20000004200 */
[C---:B------:R-:W-:Y:S04]  /*13f90*/  FMUL.FTZ R22, R0.reuse, R126 ;  /* 0x0000007e00167220 */ /* 0x040fe80000410000 */
[C---:B------:R-:W-:Y:S02]  /*13fa0*/  FMUL.FTZ R23, R0.reuse, R127 ;  /* 0x0000007f00177220 */ /* 0x040fe40000410000 */
[C---:B------:R-:W-:Y:S01]  /*13fb0*/  FMUL.FTZ R39, R0.reuse, R39 ;  /* 0x0000002700277220 */ /* 0x040fe20000410000 */
[----:B------:R-:W-:Y:S01]  /*13fc0*/  LDSM.16.MT88.4 R124, [R193+0x800] ;  /* 0x00080000c17c783b */ /* 0x000fe20000004200 */
[----:B------:R-:W-:Y:S02]  /*13fd0*/  FMUL.FTZ R42, R0, R42 ;  /* 0x0000002a002a7220 */ /* 0x000fe40000410000 */
[--C-:B----4-:R-:W-:Y:S01]  /*13fe0*/  FFMA.FTZ R2, R158, c[0x0][0x2d0], -R140.reuse ;  /* 0x0000b4009e027a23 */ /* 0x110fe2000001088c */
[C---:B------:R-:W-:Y:S03]  /*13ff0*/  HMMA.16816.F32 R20, R152.reuse, R28, R20 ;  /* 0x0000001c9814723c */ /* 0x040fe60000001814 */
[----:B------:R4:W-:Y:S01]  /*14000*/  MUFU.EX2 R184, R2 ;  /* 0x0000000200b87308 */ /* 0x0009e20000000800 */
[C---:B------:R-:W-:Y:S02]  /*14010*/  FMUL.FTZ R43, R0.reuse, R43 ;  /* 0x0000002b002b7220 */ /* 0x040fe40000410000 */
[C---:B------:R-:W-:Y:S02]  /*14020*/  FMUL.FTZ R44, R3.reuse, R44 ;  /* 0x0000002c032c7220 */ /* 0x040fe40000410000 */
[C---:B------:R-:W-:Y:S04]  /*14030*/  HMMA.16816.F32 R24, R152.reuse, R30, R24 ;  /* 0x0000001e9818723c */ /* 0x040fe80000001818 */
[C---:B------:R-:W-:Y:S02]  /*14040*/  FMUL.FTZ R28, R3.reuse, R132 ;  /* 0x00000084031c7220 */ /* 0x040fe40000410000 */
[C---:B------:R-:W-:Y:S02]  /*14050*/  FMUL.FTZ R29, R3.reuse, R133 ;  /* 0x00000085031d7220 */ /* 0x040fe40000410000 */
[C---:B------:R-:W-:Y:S04]  /*14060*/  FMUL.FTZ R30, R0.reuse, R134 ;  /* 0x00000086001e7220 */ /* 0x040fe80000410000 */
[C---:B------:R-:W-:Y:S02]  /*14070*/  FMUL.FTZ R31, R0.reuse, R135 ;  /* 0x00000087001f7220 */ /* 0x040fe40000410000 */
[----:B------:R-:W-:Y:S01]  /*14080*/  LDSM.16.MT88.4 R132, [R151+0x2800] ;  /* 0x002800009784783b */ /* 0x000fe20000004200 */
[----:B------:R-:W-:Y:S02]  /*14090*/  FMUL.FTZ R45, R3, R45 ;  /* 0x0000002d032d7220 */ /* 0x000fe40000410000 */
[C---:B------:R-:W-:Y:S02]  /*140a0*/  FMUL.FTZ R46, R0.reuse, R46 ;  /* 0x0000002e002e7220 */ /* 0x040fe40000410000 */
[C---:B--2---:R-:W-:Y:S03]  /*140b0*/  HMMA.16816.F32 R28, R152.reuse, R108, R28 ;  /* 0x0000006c981c723c */ /* 0x044fe6000000181c */
[--C-:B----4-:R-:W-:Y:S02]  /*140c0*/  FFMA.FTZ R2, R159, c[0x0][0x2d0], -R140.reuse ;  /* 0x0000b4009f027a23 */ /* 0x110fe4000001088c */
[----:B------:R-:W-:Y:S01]  /*140d0*/  LDSM.16.MT88.4 R156, [R150+0x3800] ;  /* 0x00380000969c783b */ /* 0x000fe20000004200 */
[C---:B------:R-:W-:Y:S01]  /*140e0*/  FMUL.FTZ R47, R0.reuse, R47 ;  /* 0x0000002f002f7220 */ /* 0x040fe20000410000 */
[----:B------:R2:W-:Y:S01]  /*140f0*/  MUFU.EX2 R183, R2 ;  /* 0x0000000200b77308 */ /* 0x0005e20000000800 */
[C---:B------:R-:W-:Y:S04]  /*14100*/  HMMA.16816.F32 R32, R152.reuse, R110, R32 ;  /* 0x0000006e9820723c */ /* 0x040fe80000001820 */
[C---:B------:R-:W-:Y:S01]  /*14110*/  FMUL.FTZ R48, R3.reuse, R48 ;  /* 0x0000003003307220 */ /* 0x040fe20000410000 */
[----:B------:R-:W4:Y:S01]  /*14120*/  LDSM.16.MT88.4 R108, [R194+0x2000] ;  /* 0x00200000c26c783b */ /* 0x000f220000004200 */
[C---:B------:R-:W-:Y:S02]  /*14130*/  FMUL.FTZ R49, R3.reuse, R49 ;  /* 0x0000003103317220 */ /* 0x040fe40000410000 */
[C---:B---3--:R-:W-:Y:S04]  /*14140*/  HMMA.16816.F32 R36, R152.reuse, R112, R36 ;  /* 0x000000709824723c */ /* 0x048fe80000001824 */
[C---:B------:R-:W-:Y:S02]  /*14150*/  FMUL.FTZ R50, R0.reuse, R50 ;  /* 0x0000003200327220 */ /* 0x040fe40000410000 */
[----:B------:R-:W-:Y:S02]  /*14160*/  FMUL.FTZ R51, R0, R51 ;  /* 0x0000003300337220 */ /* 0x000fe40000410000 */
[C---:B------:R-:W-:Y:S01]  /*14170*/  HMMA.16816.F32 R40, R152.reuse, R114, R40 ;  /* 0x000000729828723c */ /* 0x040fe20000001828 */
[----:B------:R-:W3:Y:S03]  /*14180*/  LDSM.16.MT88.4 R112, [R193+0x2000] ;  /* 0x00200000c170783b */ /* 0x000ee60000004200 */
[C---:B------:R-:W-:Y:S02]  /*14190*/  FMUL.FTZ R52, R3.reuse, R52 ;  /* 0x0000003403347220 */ /* 0x040fe40000410000 */
[C---:B------:R-:W-:Y:S02]  /*141a0*/  FMUL.FTZ R53, R3.reuse, R53 ;  /* 0x0000003503357220 */ /* 0x040fe40000410000 */
[C---:B-1----:R-:W-:Y:S04]  /*141b0*/  HMMA.16816.F32 R44, R152.reuse, R116, R44 ;  /* 0x00000074982c723c */ /* 0x042fe8000000182c */
[--C-:B--2---:R-:W-:Y:S02]  /*141c0*/  FFMA.FTZ R2, R160, c[0x0][0x2d0], -R141.reuse ;  /* 0x0000b400a0027a23 */ /* 0x104fe4000001088d */
[C---:B------:R-:W-:Y:S02]  /*141d0*/  FMUL.FTZ R54, R0.reuse, R54 ;  /* 0x0000003600367220 */ /* 0x040fe40000410000 */
[C---:B------:R-:W-:Y:S01]  /*141e0*/  HMMA.16816.F32 R48, R152.reuse, R118, R48 ;  /* 0x000000769830723c */ /* 0x040fe20000001830 */
[----:B------:R-:W1:Y:S01]  /*141f0*/  LDSM.16.MT88.4 R116, [R150+0x4000] ;  /* 0x004000009674783b */ /* 0x000e620000004200 */
[----:B------:R2:W-:Y:S02]  /*14200*/  MUFU.EX2 R182, R2 ;  /* 0x0000000200b67308 */ /* 0x0005e40000000800 */
[C---:B------:R-:W-:Y:S02]  /*14210*/  FMUL.FTZ R55, R0.reuse, R55 ;  /* 0x0000003700377220 */ /* 0x040fe40000410000 */
[C---:B------:R-:W-:Y:S02]  /*14220*/  FMUL.FTZ R56, R3.reuse, R56 ;  /* 0x0000003803387220 */ /* 0x040fe40000410000 */
[C---:B------:R-:W-:Y:S04]  /*14230*/  FMUL.FTZ R57, R3.reuse, R57 ;  /* 0x0000003903397220 */ /* 0x040fe80000410000 */
[C---:B------:R-:W-:Y:S01]  /*14240*/  FMUL.FTZ R58, R0.reuse, R58 ;  /* 0x0000003a003a7220 */ /* 0x040fe20000410000 */
[C---:B----4-:R-:W-:Y:S03]  /*14250*/  HMMA.16816.F32 R52, R152.reuse, R108, R52 ;  /* 0x0000006c9834723c */ /* 0x050fe60000001834 */
[C---:B------:R-:W-:Y:S02]  /*14260*/  FMUL.FTZ R59, R0.reuse, R59 ;  /* 0x0000003b003b7220 */ /* 0x040fe40000410000 */
[C---:B------:R-:W-:Y:S02]  /*14270*/  FMUL.FTZ R60, R3.reuse, R60 ;  /* 0x0000003c033c7220 */ /* 0x040fe40000410000 */
[----:B------:R-:W-:Y:S02]  /*14280*/  FMUL.FTZ R61, R3, R61 ;  /* 0x0000003d033d7220 */ /* 0x000fe40000410000 */
[C---:B------:R-:W-:Y:S01]  /*14290*/  FMUL.FTZ R62, R0.reuse, R62 ;  /* 0x0000003e003e7220 */ /* 0x040fe20000410000 */
[C---:B------:R-:W-:Y:S01]  /*142a0*/  HMMA.16816.F32 R56, R152.reuse, R110, R56 ;  /* 0x0000006e9838723c */ /* 0x040fe20000001838 */
[----:B------:R-:W4:Y:S02]  /*142b0*/  LDSM.16.MT88.4 R108, [R151+0x4000] ;  /* 0x00400000976c783b */ /* 0x000f240000004200 */
[C---:B------:R-:W-:Y:S02]  /*142c0*/  FMUL.FTZ R63, R0.reuse, R63 ;  /* 0x0000003f003f7220 */ /* 0x040fe40000410000 */
[--C-:B--2---:R-:W-:Y:S02]  /*142d0*/  FFMA.FTZ R2, R161, c[0x0][0x2d0], -R141.reuse ;  /* 0x0000b400a1027a23 */ /* 0x104fe4000001088d */
[C---:B------:R-:W-:Y:S02]  /*142e0*/  FMUL.FTZ R64, R3.reuse, R64 ;  /* 0x0000004003407220 */ /* 0x040fe40000410000 */
[C---:B------:R-:W-:Y:S01]  /*142f0*/  FMUL.FTZ R65, R3.reuse, R65 ;  /* 0x0000004103417220 */ /* 0x040fe20000410000 */
[C---:B---3--:R-:W-:Y:S01]  /*14300*/  HMMA.16816.F32 R60, R152.reuse, R112, R60 ;  /* 0x00000070983c723c */ /* 0x048fe2000000183c */
[----:B------:R2:W3:Y:S02]  /*14310*/  MUFU.EX2 R181, R2 ;  /* 0x0000000200b57308 */ /* 0x0004e40000000800 */
[C---:B------:R-:W-:Y:S02]  /*14320*/  FMUL.FTZ R66, R0.reuse, R66 ;  /* 0x0000004200427220 */ /* 0x040fe40000410000 */
[C---:B------:R-:W-:Y:S02]  /*14330*/  FMUL.FTZ R67, R0.reuse, R67 ;  /* 0x0000004300437220 */ /* 0x040fe40000410000 */
[C---:B------:R-:W-:Y:S02]  /*14340*/  FMUL.FTZ R68, R3.reuse, R68 ;  /* 0x0000004403447220 */ /* 0x040fe40000410000 */
[C---:B------:R-:W-:Y:S03]  /*14350*/  FMUL.FTZ R69, R3.reuse, R69 ;  /* 0x0000004503457220 */ /* 0x040fe60000410000 */
[C---:B------:R-:W-:Y:S01]  /*14360*/  HMMA.16816.F32 R64, R152.reuse, R114, R64 ;  /* 0x000000729840723c */ /* 0x040fe20000001840 */
[----:B------:R-:W3:Y:S02]  /*14370*/  LDSM.16.MT88.4 R112, [R194+0x4000] ;  /* 0x00400000c270783b */ /* 0x000ee40000004200 */
[C---:B------:R-:W-:Y:S02]  /*14380*/  FMUL.FTZ R70, R0.reuse, R70 ;  /* 0x0000004600467220 */ /* 0x040fe40000410000 */
[C---:B------:R-:W-:Y:S02]  /*14390*/  FMUL.FTZ R71, R0.reuse, R71 ;  /* 0x0000004700477220 */ /* 0x040fe40000410000 */
[C---:B------:R-:W-:Y:S02]  /*143a0*/  FMUL.FTZ R72, R3.reuse, R72 ;  /* 0x0000004803487220 */ /* 0x040fe40000410000 */
[C---:B------:R-:W-:Y:S03]  /*143b0*/  FMUL.FTZ R73, R3.reuse, R73 ;  /* 0x0000004903497220 */ /* 0x040fe60000410000 */
[C---:B-1----:R-:W-:Y:S03]  /*143c0*/  HMMA.16816.F32 R68, R152.reuse, R116, R68 ;  /* 0x000000749844723c */ /* 0x042fe60000001844 */
[C---:B------:R-:W-:Y:S02]  /*143d0*/  FMUL.FTZ R74, R0.reuse, R74 ;  /* 0x0000004a004a7220 */ /* 0x040fe40000410000 */
[----:B------:R-:W-:Y:S02]  /*143e0*/  FMUL.FTZ R75, R0, R75 ;  /* 0x0000004b004b7220 */ /* 0x000fe40000410000 */
[--C-:B--2---:R-:W-:Y:S02]  /*143f0*/  FFMA.FTZ R2, R162, c[0x0][0x2d0], -R141.reuse ;  /* 0x0000b400a2027a23 */ /* 0x104fe4000001088d */
[C---:B------:R-:W-:Y:S02]  /*14400*/  FMUL.FTZ R76, R3.reuse, R76 ;  /* 0x0000004c034c7220 */ /* 0x040fe40000410000 */
[----:B------:R1:W-:Y:S01]  /*14410*/  MUFU.EX2 R180, R2 ;  /* 0x0000000200b47308 */ /* 0x0003e20000000800 */
[C---:B------:R-:W-:Y:S01]  /*14420*/  HMMA.16816.F32 R72, R152.reuse, R118, R72 ;  /* 0x000000769848723c */ /* 0x040fe20000001848 */
[----:B------:R-:W-:Y:S02]  /*14430*/  LDSM.16.MT88.4 R116, [R151+0x800] ;  /* 0x000800009774783b */ /* 0x000fe40000004200 */
        /* <DEDUP_REMOVED lines=9> */
[--C-:B-1----:R-:W-:Y:S02]  /*144d0*/  FFMA.FTZ R2, R163, c[0x0][0x2d0], -R141.reuse ;  /* 0x0000b400a3027a23 */ /* 0x102fe4000001088d */
[----:B------:R-:W-:Y:S01]  /*144e0*/  LDSM.16.MT88.4 R160, [R151+0x3800] ;  /* 0x0038000097a0783b */ /* 0x000fe20000004200 */
[C---:B------:R-:W-:Y:S01]  /*144f0*/  HMMA.16816.F32 R80, R152.reuse, R110, R80 ;  /* 0x0000006e9850723c */ /* 0x040fe20000001850 */
[----:B------:R1:W2:Y:S02]  /*14500*/  MUFU.EX2 R179, R2 ;  /* 0x0000000200b37308 */ /* 0x0002a40000000800 */
[C---:B------:R-:W-:Y:S02]  /*14510*/  FMUL.FTZ R85, R3.reuse, R85 ;  /* 0x0000005503557220 */ /* 0x040fe40000410000 */
[C---:B------:R-:W-:Y:S02]  /*14520*/  FMUL.FTZ R86, R0.reuse, R86 ;  /* 0x0000005600567220 */ /* 0x040fe40000410000 */
[----:B------:R-:W4:Y:S01]  /*14530*/  LDSM.16.MT88.4 R108, [R193+0x4000] ;  /* 0x00400000c16c783b */ /* 0x000f220000004200 */
[C---:B------:R-:W-:Y:S04]  /*14540*/  FMUL.FTZ R87, R0.reuse, R87 ;  /* 0x0000005700577220 */ /* 0x040fe80000410000 */
[C---:B------:R-:W-:Y:S02]  /*14550*/  FMUL.FTZ R88, R3.reuse, R88 ;  /* 0x0000005803587220 */ /* 0x040fe40000410000 */
[C---:B------:R-:W-:Y:S01]  /*14560*/  FMUL.FTZ R89, R3.reuse, R89 ;  /* 0x0000005903597220 */ /* 0x040fe20000410000 */
        /* <DEDUP_REMOVED lines=10> */
[----:B------:R-:W-:Y:S03]  /*14610*/  FMUL.FTZ R97, R3, R97 ;  /* 0x0000006103617220 */ /* 0x000fe60000410000 */
[C---:B------:R-:W-:Y:S02]  /*14620*/  FMUL.FTZ R98, R0.reuse, R98 ;  /* 0x0000006200627220 */ /* 0x040fe40000410000 */
[----:B------:R-:W-:Y:S02]  /*14630*/  FMUL.FTZ R99, R0, R99 ;  /* 0x0000006300637220 */ /* 0x000fe40000410000 */
[----:B-1----:R-:W-:Y:S02]  /*14640*/  FFMA.FTZ R2, R164, c[0x0][0x2d0], -R140 ;  /* 0x0000b400a4027a23 */ /* 0x002fe4000001088c */
[--C-:B------:R-:W-:Y:S01]  /*14650*/  FFMA.FTZ R104, R165, c[0x0][0x2d0], -R141.reuse ;  /* 0x0000b400a5687a23 */ /* 0x100fe2000001088d */
[C---:B----4-:R-:W-:Y:S01]  /*14660*/  HMMA.16816.F32 R92, R152.reuse, R108, R92 ;  /* 0x0000006c985c723c */ /* 0x050fe2000000185c */
[----:B------:R1:W-:Y:S02]  /*14670*/  MUFU.EX2 R177, R2 ;  /* 0x0000000200b17308 */ /* 0x0003e40000000800 */
[----:B------:R-:W-:Y:S04]  /*14680*/  FFMA.FTZ R0, R0, R237, R218 ;  /* 0x000000ed00007223 */ /* 0x000fe800000100da */
[----:B-----5:R-:W-:Y:S01]  /*14690*/  F2FP.PACK_AB R108, R185, R186 ;  /* 0x000000bab96c723e */ /* 0x020fe200000000ff */
[----:B------:R-:W-:Y:S03]  /*146a0*/  HMMA.16816.F32 R96, R152, R110, R96 ;  /* 0x0000006e9860723c */ /* 0x000fe60000001860 */
[----:B------:R-:W4:Y:S01]  /*146b0*/  MUFU.EX2 R173, R104 ;  /* 0x0000006800ad7308 */ /* 0x000f220000000800 */
[----:B------:R-:W-:Y:S01]  /*146c0*/  F2FP.PACK_AB R109, R181, R182 ;  /* 0x000000b6b56d723e */ /* 0x000fe200000000ff */
[----:B------:R-:W-:Y:S02]  /*146d0*/  FADD.FTZ R0, R220, R0 ;  /* 0x00000000dc007221 */ /* 0x000fe40000010000 */
[----:B------:R-:W-:Y:S02]  /*146e0*/  F2FP.PACK_AB R110, R183, R184 ;  /* 0x000000b8b76e723e */ /* 0x000fe400000000ff */
[----:B--2---:R-:W-:Y:S03]  /*146f0*/  F2FP.PACK_AB R111, R179, R180 ;  /* 0x000000b4b36f723e */ /* 0x004fe600000000ff */
[----:B------:R-:W-:Y:S04]  /*14700*/  FADD.FTZ R0, R219, R0 ;  /* 0x00000000db007221 */ /* 0x000fe80000010000 */
[C---:B---3--:R-:W-:Y:S05]  /*14710*/  HMMA.16816.F32 R4, R108.reuse, R112, R4 ;  /* 0x000000706c04723c */ /* 0x048fea0000001804 */
[----:B-1----:R-:W-:Y:S02]  /*14720*/  FFMA.FTZ R2, R168, c[0x0][0x2d0], -R140 ;  /* 0x0000b400a8027a23 */ /* 0x002fe4000001088c */
[----:B------:R-:W-:Y:S01]  /*14730*/  FADD.FTZ R0, R217, R0 ;  /* 0x00000000d9007221 */ /* 0x000fe20000010000 */
[C---:B------:R-:W-:Y:S01]  /*14740*/  HMMA.16816.F32 R8, R108.reuse, R114, R8 ;  /* 0x000000726c08723c */ /* 0x040fe20000001808 */
[----:B------:R-:W1:Y:S01]  /*14750*/  LDSM.16.MT88.4 R112, [R193+0x2800] ;  /* 0x00280000c170783b */ /* 0x000e620000004200 */
[----:B------:R2:W-:Y:S02]  /*14760*/  MUFU.EX2 R176, R2 ;  /* 0x0000000200b07308 */ /* 0x0005e40000000800 */
[----:B------:R-:W-:Y:S04]  /*14770*/  FADD.FTZ R0, R182, R0 ;  /* 0x00000000b6007221 */ /* 0x000fe80000010000 */
[C---:B------:R-:W-:Y:S04]  /*14780*/  HMMA.16816.F32 R12, R108.reuse, R116, R12 ;  /* 0x000000746c0c723c */ /* 0x040fe8000000180c */
[----:B------:R-:W-:Y:S04]  /*14790*/  FADD.FTZ R0, R181, R0 ;  /* 0x00000000b5007221 */ /* 0x000fe80000010000 */
[C---:B------:R-:W-:Y:S01]  /*147a0*/  HMMA.16816.F32 R16, R108.reuse, R118, R16 ;  /* 0x000000766c10723c */ /* 0x040fe20000001810 */
[----:B------:R-:W3:Y:S03]  /*147b0*/  LDSM.16.MT88.4 R116, [R150+0x4800] ;  /* 0x004800009674783b */ /* 0x000ee60000004200 */
[----:B------:R-:W-:Y:S04]  /*147c0*/  FADD.FTZ R0, R180, R0 ;  /* 0x00000000b4007221 */ /* 0x000fe80000010000 */
[C---:B------:R-:W-:Y:S04]  /*147d0*/  HMMA.16816.F32 R20, R108.reuse, R120, R20 ;  /* 0x000000786c14723c */ /* 0x040fe80000001814 */
[----:B--2---:R-:W-:Y:S02]  /*147e0*/  FFMA.FTZ R2, R169, c[0x0][0x2d0], -R140 ;  /* 0x0000b400a9027a23 */ /* 0x004fe4000001088c */
[----:B------:R-:W-:Y:S02]  /*147f0*/  FADD.FTZ R0, R179, R0 ;  /* 0x00000000b3007221 */ /* 0x000fe40000010000 */
[C---:B------:R-:W-:Y:S01]  /*14800*/  HMMA.16816.F32 R24, R108.reuse, R122, R24 ;  /* 0x0000007a6c18723c */ /* 0x040fe20000001818 */
[----:B------:R-:W2:Y:S01]  /*14810*/  LDSM.16.MT88.4 R120, [R151+0x4800] ;  /* 0x004800009778783b */ /* 0x000ea20000004200 */
[----:B------:R5:W-:Y:S02]  /*14820*/  MUFU.EX2 R175, R2 ;  /* 0x0000000200af7308 */ /* 0x000be40000000800 */
[----:B----4-:R-:W-:Y:S04]  /*14830*/  FADD.FTZ R0, R173, R0 ;  /* 0x00000000ad007221 */ /* 0x010fe80000010000 */
[C---:B------:R-:W-:Y:S08]  /*14840*/  HMMA.16816.F32 R28, R108.reuse, R124, R28 ;  /* 0x0000007c6c1c723c */ /* 0x040ff0000000181c */
[C---:B------:R-:W-:Y:S01]  /*14850*/  HMMA.16816.F32 R32, R108.reuse, R126, R32 ;  /* 0x0000007e6c20723c */ /* 0x040fe20000001820 */
[----:B------:R-:W4:Y:S07]  /*14860*/  LDSM.16.MT88.4 R124, [R194+0x4800] ;  /* 0x00480000c27c783b */ /* 0x000f2e0000004200 */
[C---:B------:R-:W-:Y:S04]  /*14870*/  HMMA.16816.F32 R36, R108.reuse, R128, R36 ;  /* 0x000000806c24723c */ /* 0x040fe80000001824 */
[----:B-----5:R-:W-:Y:S04]  /*14880*/  FFMA.FTZ R2, R170, c[0x0][0x2d0], -R140 ;  /* 0x0000b400aa027a23 */ /* 0x020fe8000001088c */
[C---:B------:R-:W-:Y:S01]  /*14890*/  HMMA.16816.F32 R40, R108.reuse, R130, R40 ;  /* 0x000000826c28723c */ /* 0x040fe20000001828 */
[----:B------:R-:W-:Y:S01]  /*148a0*/  LDSM.16.MT88.4 R128, [R194+0x1000] ;  /* 0x00100000c280783b */ /* 0x000fe20000004200 */
[----:B------:R5:W-:Y:S06]  /*148b0*/  MUFU.EX2 R174, R2 ;  /* 0x0000000200ae7308 */ /* 0x000bec0000000800 */
[C---:B------:R-:W-:Y:S08]  /*148c0*/  HMMA.16816.F32 R44, R108.reuse, R132, R44 ;  /* 0x000000846c2c723c */ /* 0x040ff0000000182c */
[C---:B------:R-:W-:Y:S01]  /*148d0*/  HMMA.16816.F32 R48, R108.reuse, R134, R48 ;  /* 0x000000866c30723c */ /* 0x040fe20000001830 */
[----:B------:R-:W-:Y:S07]  /*148e0*/  LDSM.16.MT88.4 R132, [R150+0x3000] ;  /* 0x003000009684783b */ /* 0x000fee0000004200 */
[C---:B------:R-:W-:Y:S04]  /*148f0*/  HMMA.16816.F32 R52, R108.reuse, R136, R52 ;  /* 0x000000886c34723c */ /* 0x040fe80000001834 */
[--C-:B-----5:R-:W-:Y:S04]  /*14900*/  FFMA.FTZ R2, R166, c[0x0][0x2d0], -R141.reuse ;  /* 0x0000b400a6027a23 */ /* 0x120fe8000001088d */
[C---:B------:R-:W-:Y:S01]  /*14910*/  HMMA.16816.F32 R56, R108.reuse, R138, R56 ;  /* 0x0000008a6c38723c */ /* 0x040fe20000001838 */
[----:B------:R5:W2:Y:S01]  /*14920*/  MUFU.EX2 R172, R2 ;  /* 0x0000000200ac7308 */ /* 0x000aa20000000800 */
[----:B------:R-:W-:Y:S06]  /*14930*/  LDSM.16.MT88.4 R136, [R151+0x3000] ;  /* 0x003000009788783b */ /* 0x000fec0000004200 */
[C---:B-1----:R-:W-:Y:S08]  /*14940*/  HMMA.16816.F32 R60, R108.reuse, R112, R60 ;  /* 0x000000706c3c723c */ /* 0x042ff0000000183c */
[C---:B------:R-:W-:Y:S01]  /*14950*/  HMMA.16816.F32 R64, R108.reuse, R114, R64 ;  /* 0x000000726c40723c */ /* 0x040fe20000001840 */
[----:B------:R-:W1:Y:S07]  /*14960*/  LDSM.16.MT88.4 R112, [R193+0x4800] ;  /* 0x00480000c170783b */ /* 0x000e6e0000004200 */
[C---:B---3--:R-:W-:Y:S04]  /*14970*/  HMMA.16816.F32 R68, R108.reuse, R116, R68 ;  /* 0x000000746c44723c */ /* 0x048fe80000001844 */
[--C-:B-----5:R-:W-:Y:S02]  /*14980*/  FFMA.FTZ R2, R167, c[0x0][0x2d0], -R141.reuse ;  /* 0x0000b400a7027a23 */ /* 0x120fe4000001088d */
[----:B--2---:R-:W-:Y:S02]  /*14990*/  FADD.FTZ R0, R172, R0 ;  /* 0x00000000ac007221 */ /* 0x004fe40000010000 */
[C---:B------:R-:W-:Y:S01]  /*149a0*/  HMMA.16816.F32 R72, R108.reuse, R118, R72 ;  /* 0x000000766c48723c */ /* 0x040fe20000001848 */
[----:B------:R2:W3:Y:S01]  /*149b0*/  MUFU.EX2 R171, R2 ;  /* 0x0000000200ab7308 */ /* 0x0004e20000000800 */
[----:B------:R-:W5:Y:S06]  /*149c0*/  LDSM.16.MT88.4 R116, [R150+0x1000] ;  /* 0x001000009674783b */ /* 0x000f6c0000004200 */
[C---:B------:R-:W-:Y:S08]  /*149d0*/  HMMA.16816.F32 R76, R108.reuse, R120, R76 ;  /* 0x000000786c4c723c */ /* 0x040ff0000000184c */
[C---:B------:R-:W-:Y:S01]  /*149e0*/  HMMA.16816.F32 R80, R108.reuse, R122, R80 ;  /* 0x0000007a6c50723c */ /* 0x040fe20000001850 */
[----:B------:R-:W5:Y:S07]  /*149f0*/  LDSM.16.MT88.4 R120, [R151+0x1000] ;  /* 0x001000009778783b */ /* 0x000f6e0000004200 */
[C---:B----4-:R-:W-:Y:S04]  /*14a00*/  HMMA.16816.F32 R84, R108.reuse, R124, R84 ;  /* 0x0000007c6c54723c */ /* 0x050fe80000001854 */
[--C-:B--2---:R-:W-:Y:S02]  /*14a10*/  FFMA.FTZ R2, R178, c[0x0][0x2d0], -R141.reuse ;  /* 0x0000b400b2027a23 */ /* 0x104fe4000001088d */
[----:B---3--:R-:W-:Y:S02]  /*14a20*/  FADD.FTZ R0, R171, R0 ;  /* 0x00000000ab007221 */ /* 0x008fe40000010000 */
[C---:B------:R-:W-:Y:S01]  /*14a30*/  HMMA.16816.F32 R88, R108.reuse, R126, R88 ;  /* 0x0000007e6c58723c */ /* 0x040fe20000001858 */
[----:B------:R2:W3:Y:S01]  /*14a40*/  MUFU.EX2 R170, R2 ;  /* 0x0000000200aa7308 */ /* 0x0004e20000000800 */
[----:B------:R-:W4:Y:S06]  /*14a50*/  LDSM.16.MT88.4 R124, [R193+0x1000] ;  /* 0x00100000c17c783b */ /* 0x000f2c0000004200 */
[C---:B-1----:R-:W-:Y:S08]  /*14a60*/  HMMA.16816.F32 R92, R108.reuse, R112, R92 ;  /* 0x000000706c5c723c */ /* 0x042ff0000000185c */
[----:B------:R-:W-:Y:S01]  /*14a70*/  HMMA.16816.F32 R96, R108, R114, R96 ;  /* 0x000000726c60723c */ /* 0x000fe20000001860 */
[----:B------:R-:W1:Y:S06]  /*14a80*/  LDSM.16.MT88.4 R112, [R194+0x3000] ;  /* 0x00300000c270783b */ /* 0x000e6c0000004200 */
[----:B------:R-:W-:Y:S02]  /*14a90*/  F2FP.PACK_AB R108, R176, R177 ;  /* 0x000000b1b06c723e */ /* 0x000fe400000000ff */
[----:B------:R-:W-:Y:S03]  /*14aa0*/  F2FP.PACK_AB R110, R174, R175 ;  /* 0x000000afae6e723e */ /* 0x000fe600000000ff */
[----:B------:R-:W-:Y:S01]  /*14ab0*/  F2FP.PACK_AB R109, R172, R173 ;  /* 0x000000adac6d723e */ /* 0x000fe200000000ff */
[----:B--2---:R-:W-:Y:S01]  /*14ac0*/  FFMA.FTZ R2, R190, c[0x0][0x2d0], -R140 ;  /* 0x0000b400be027a23 */ /* 0x004fe2000001088c */
[C---:B---3--:R-:W-:Y:S01]  /*14ad0*/  F2FP.PACK_AB R111, R170.reuse, R171 ;  /* 0x000000abaa6f723e */ /* 0x048fe200000000ff */
[----:B------:R-:W-:Y:S02]  /*14ae0*/  FADD.FTZ R0, R170, R0 ;  /* 0x00000000aa007221 */ /* 0x000fe40000010000 */
[----:B------:R2:W-:Y:S04]  /*14af0*/  MUFU.EX2 R169, R2 ;  /* 0x0000000200a97308 */ /* 0x0005e80000000800 */
[C---:B-----5:R-:W-:Y:S08]  /*14b00*/  HMMA.16816.F32 R4, R108.reuse, R116, R4 ;  /* 0x000000746c04723c */ /* 0x060ff00000001804 */
[C---:B------:R-:W-:Y:S01]  /*14b10*/  HMMA.16816.F32 R8, R108.reuse, R118, R8 ;  /* 0x000000766c08723c */ /* 0x040fe20000001808 */
[----:B------:R-:W3:Y:S07]  /*14b20*/  LDSM.16.MT88.4 R116, [R193+0x3000] ;  /* 0x00300000c174783b */ /* 0x000eee0000004200 */
[C---:B------:R-:W-:Y:S04]  /*14b30*/  HMMA.16816.F32 R12, R108.reuse, R120, R12 ;  /* 0x000000786c0c723c */ /* 0x040fe8000000180c */
[--C-:B--2---:R-:W-:Y:S04]  /*14b40*/  FFMA.FTZ R2, R187, c[0x0][0x2d0], -R140.reuse ;  /* 0x0000b400bb027a23 */ /* 0x104fe8000001088c */
[C---:B------:R-:W-:Y:S01]  /*14b50*/  HMMA.16816.F32 R16, R108.reuse, R122, R16 ;  /* 0x0000007a6c10723c */ /* 0x040fe20000001810 */
[----:B------:R-:W2:Y:S01]  /*14b60*/  LDSM.16.MT88.4 R120, [R150+0x5000] ;  /* 0x005000009678783b */ /* 0x000ea20000004200 */
[----:B------:R-:W5:Y:S06]  /*14b70*/  MUFU.EX2 R168, R2 ;  /* 0x0000000200a87308 */ /* 0x000f6c0000000800 */
[C---:B------:R-:W-:Y:S08]  /*14b80*/  HMMA.16816.F32 R20, R108.reuse, R128, R20 ;  /* 0x000000806c14723c */ /* 0x040ff00000001814 */
[C---:B------:R-:W-:Y:S01]  /*14b90*/  HMMA.16816.F32 R24, R108.reuse, R130, R24 ;  /* 0x000000826c18723c */ /* 0x040fe20000001818 */
[----:B------:R-:W-:Y:S07]  /*14ba0*/  LDSM.16.MT88.4 R128, [R194+0x1800] ;  /* 0x00180000c280783b */ /* 0x000fee0000004200 */
[C---:B----4-:R-:W-:Y:S04]  /*14bb0*/  HMMA.16816.F32 R28, R108.reuse, R124, R28 ;  /* 0x0000007c6c1c723c */ /* 0x050fe8000000181c */
[----:B-----5:R-:W-:Y:S01]  /*14bc0*/  F2FP.PACK_AB R152, R168, R169 ;  /* 0x000000a9a898723e */ /* 0x020fe200000000ff */
[--C-:B------:R-:W-:Y:S02]  /*14bd0*/  FFMA.FTZ R2, R191, c[0x0][0x2d0], -R140.reuse ;  /* 0x0000b400bf027a23 */ /* 0x100fe4000001088c */
[----:B------:R-:W-:Y:S01]  /*14be0*/  FFMA.FTZ R140, R214, c[0x0][0x2d0], -R140 ;  /* 0x0000b400d68c7a23 */ /* 0x000fe2000001088c */
[C---:B------:R-:W-:Y:S01]  /*14bf0*/  HMMA.16816.F32 R32, R108.reuse, R126, R32 ;  /* 0x0000007e6c20723c */ /* 0x040fe20000001820 */
[----:B------:R-:W4:Y:S01]  /*14c00*/  LDSM.16.MT88.4 R124, [R151+0x5000] ;  /* 0x00500000977c783b */ /* 0x000f220000004200 */
[----:B------:R5:W-:Y:S06]  /*14c10*/  MUFU.EX2 R167, R2 ;  /* 0x0000000200a77308 */ /* 0x000bec0000000800 */
[C---:B------:R-:W-:Y:S04]  /*14c20*/  HMMA.16816.F32 R36, R108.reuse, R132, R36 ;  /* 0x000000846c24723c */ /* 0x040fe80000001824 */
[----:B------:R-:W1:Y:S04]  /*14c30*/  MUFU.EX2 R166, R140 ;  /* 0x0000008c00a67308 */ /* 0x000e680000000800 */
[C---:B------:R-:W-:Y:S08]  /*14c40*/  HMMA.16816.F32 R40, R108.reuse, R134, R40 ;  /* 0x000000866c28723c */ /* 0x040ff00000001828 */
[C---:B------:R-:W-:Y:S04]  /*14c50*/  HMMA.16816.F32 R44, R108.reuse, R136, R44 ;  /* 0x000000886c2c723c */ /* 0x040fe8000000182c */
[--C-:B-----5:R-:W-:Y:S04]  /*14c60*/  FFMA.FTZ R2, R189, c[0x0][0x2d0], -R141.reuse ;  /* 0x0000b400bd027a23 */ /* 0x120fe8000001088d */
[C---:B------:R-:W-:Y:S01]  /*14c70*/  HMMA.16816.F32 R48, R108.reuse, R138, R48 ;  /* 0x0000008a6c30723c */ /* 0x040fe20000001830 */
[----:B------:R-:W-:Y:S01]  /*14c80*/  LDSM.16.MT88.4 R136, [R193+0x1800] ;  /* 0x00180000c188783b */ /* 0x000fe20000004200 */
[----:B------:R5:W-:Y:S02]  /*14c90*/  MUFU.EX2 R165, R2 ;  /* 0x0000000200a57308 */ /* 0x000be40000000800 */
[----:B-1----:R-:W-:Y:S04]  /*14ca0*/  F2FP.PACK_AB R154, R166, R167 ;  /* 0x000000a7a69a723e */ /* 0x002fe800000000ff */
[C---:B------:R-:W-:Y:S08]  /*14cb0*/  HMMA.16816.F32 R52, R108.reuse, R112, R52 ;  /* 0x000000706c34723c */ /* 0x040ff00000001834 */
[C---:B------:R-:W-:Y:S01]  /*14cc0*/  HMMA.16816.F32 R56, R108.reuse, R114, R56 ;  /* 0x000000726c38723c */ /* 0x040fe20000001838 */
[----:B------:R-:W1:Y:S07]  /*14cd0*/  LDSM.16.MT88.4 R112, [R194+0x5000] ;  /* 0x00500000c270783b */ /* 0x000e6e0000004200 */
[C---:B---3--:R-:W-:Y:S04]  /*14ce0*/  HMMA.16816.F32 R60, R108.reuse, R116, R60 ;  /* 0x000000746c3c723c */ /* 0x048fe8000000183c */
[--C-:B-----5:R-:W-:Y:S04]  /*14cf0*/  FFMA.FTZ R2, R215, c[0x0][0x2d0], -R141.reuse ;  /* 0x0000b400d7027a23 */ /* 0x120fe8000001088d */
[C---:B------:R-:W-:Y:S01]  /*14d00*/  HMMA.16816.F32 R64, R108.reuse, R118, R64 ;  /* 0x000000766c40723c */ /* 0x040fe20000001840 */
[----:B------:R-:W3:Y:S01]  /*14d10*/  LDSM.16.MT88.4 R116, [R193+0x5000] ;  /* 0x00500000c174783b */ /* 0x000ee20000004200 */
[----:B------:R-:W5:Y:S06]  /*14d20*/  MUFU.EX2 R164, R2 ;  /* 0x0000000200a47308 */ /* 0x000f6c0000000800 */
[C---:B--2---:R-:W-:Y:S08]  /*14d30*/  HMMA.16816.F32 R68, R108.reuse, R120, R68 ;  /* 0x000000786c44723c */ /* 0x044ff00000001844 */
[C---:B------:R-:W-:Y:S01]  /*14d40*/  HMMA.16816.F32 R72, R108.reuse, R122, R72 ;  /* 0x0000007a6c48723c */ /* 0x040fe20000001848 */
[----:B------:R-:W2:Y:S07]  /*14d50*/  LDSM.16.MT88.4 R120, [R150+0x1800] ;  /* 0x001800009678783b */ /* 0x000eae0000004200 */
[C---:B----4-:R-:W-:Y:S04]  /*14d60*/  HMMA.16816.F32 R76, R108.reuse, R124, R76 ;  /* 0x0000007c6c4c723c */ /* 0x050fe8000000184c */
[----:B-----5:R-:W-:Y:S01]  /*14d70*/  F2FP.PACK_AB R153, R164, R165 ;  /* 0x000000a5a499723e */ /* 0x020fe200000000ff */
[--C-:B------:R-:W-:Y:S02]  /*14d80*/  FFMA.FTZ R2, R216, c[0x0][0x2d0], -R141.reuse ;  /* 0x0000b400d8027a23 */ /* 0x100fe4000001088d */
[----:B------:R-:W-:Y:S01]  /*14d90*/  FFMA.FTZ R141, R105, c[0x0][0x2d0], -R141 ;  /* 0x0000b400698d7a23 */ /* 0x000fe2000001088d */
[C---:B------:R-:W-:Y:S01]  /*14da0*/  HMMA.16816.F32 R80, R108.reuse, R126, R80 ;  /* 0x0000007e6c50723c */ /* 0x040fe20000001850 */
[----:B------:R-:W4:Y:S01]  /*14db0*/  LDSM.16.MT88.4 R124, [R151+0x1800] ;  /* 0x00180000977c783b */ /* 0x000f220000004200 */
[----:B------:R5:W-:Y:S06]  /*14dc0*/  MUFU.EX2 R140, R2 ;  /* 0x00000002008c7308 */ /* 0x000bec0000000800 */
[C---:B-1----:R-:W-:Y:S04]  /*14dd0*/  HMMA.16816.F32 R84, R108.reuse, R112, R84 ;  /* 0x000000706c54723c */ /* 0x042fe80000001854 */
[----:B------:R-:W1:Y:S04]  /*14de0*/  MUFU.EX2 R104, R141 ;  /* 0x0000008d00687308 */ /* 0x000e680000000800 */
[C---:B------:R-:W-:Y:S08]  /*14df0*/  HMMA.16816.F32 R88, R108.reuse, R114, R88 ;  /* 0x000000726c58723c */ /* 0x040ff00000001858 */
[C---:B---3--:R-:W-:Y:S04]  /*14e00*/  HMMA.16816.F32 R92, R108.reuse, R116, R92 ;  /* 0x000000746c5c723c */ /* 0x048fe8000000185c */
[----:B-----5:R-:W-:Y:S02]  /*14e10*/  FFMA.FTZ R2, R3, R236, R223 ;  /* 0x000000ec03027223 */ /* 0x020fe400000100df */
[----:B------:R-:W-:Y:S02]  /*14e20*/  FADD.FTZ R3, R165, R0 ;  /* 0x00000000a5037221 */ /* 0x000fe40000010000 */
[----:B------:R-:W-:Y:S04]  /*14e30*/  HMMA.16816.F32 R96, R108, R118, R96 ;  /* 0x000000766c60723c */ /* 0x000fe80000001860 */
[----:B-1----:R-:W-:Y:S01]  /*14e40*/  F2FP.PACK_AB R155, R104, R140 ;  /* 0x0000008c689b723e */ /* 0x002fe200000000ff */
[----:B------:R-:W-:Y:S02]  /*14e50*/  FADD.FTZ R2, R224, R2 ;  /* 0x00000002e0027221 */ /* 0x000fe40000010000 */
[----:B------:R-:W-:Y:S02]  /*14e60*/  FADD.FTZ R3, R164, R3 ;  /* 0x00000003a4037221 */ /* 0x000fe40000010000 */
[----:B------:R-:W-:Y:S02]  /*14e70*/  FADD.FTZ R2, R222, R2 ;  /* 0x00000002de027221 */ /* 0x000fe40000010000 */
[C---:B--2---:R-:W-:Y:S01]  /*14e80*/  HMMA.16816.F32 R108, R152.reuse, R120, R4 ;  /* 0x00000078986c723c */ /* 0x044fe20000001804 */
[----:B------:R-:W1:Y:S04]  /*14e90*/  LDSM.16.MT88.4 R4, [R194+0x3800] ;  /* 0x00380000c204783b */ /* 0x000e680000004200 */
[----:B------:R-:W-:Y:S03]  /*14ea0*/  FADD.FTZ R2, R221, R2 ;  /* 0x00000002dd027221 */ /* 0x000fe60000010000 */
[C---:B------:R-:W-:Y:S01]  /*14eb0*/  HMMA.16816.F32 R112, R152.reuse, R122, R8 ;  /* 0x0000007a9870723c */ /* 0x040fe20000001808 */
[----:B------:R-:W2:Y:S03]  /*14ec0*/  LDSM.16.MT88.4 R8, [R193+0x3800] ;  /* 0x00380000c108783b */ /* 0x000ea60000004200 */
[----:B------:R-:W-:Y:S04]  /*14ed0*/  FADD.FTZ R2, R186, R2 ;  /* 0x00000002ba027221 */ /* 0x000fe80000010000 */
[C---:B----4-:R-:W-:Y:S01]  /*14ee0*/  HMMA.16816.F32 R116, R152.reuse, R124, R12 ;  /* 0x0000007c9874723c */ /* 0x050fe2000000180c */
[----:B------:R-:W3:Y:S03]  /*14ef0*/  LDSM.16.MT88.4 R12, [R150+0x5800] ;  /* 0x00580000960c783b */ /* 0x000ee60000004200 */
[----:B------:R-:W-:Y:S04]  /*14f00*/  FADD.FTZ R2, R185, R2 ;  /* 0x00000002b9027221 */ /* 0x000fe80000010000 */
[C---:B------:R-:W-:Y:S01]  /*14f10*/  HMMA.16816.F32 R120, R152.reuse, R126, R16 ;  /* 0x0000007e9878723c */ /* 0x040fe20000001810 */
[----:B------:R-:W4:Y:S03]  /*14f20*/  LDSM.16.MT88.4 R16, [R151+0x5800] ;  /* 0x005800009710783b */ /* 0x000f260000004200 */
[----:B------:R-:W-:Y:S04]  /*14f30*/  FADD.FTZ R2, R184, R2 ;  /* 0x00000002b8027221 */ /* 0x000fe80000010000 */
[C---:B------:R-:W-:Y:S01]  /*14f40*/  HMMA.16816.F32 R124, R152.reuse, R128, R20 ;  /* 0x00000080987c723c */ /* 0x040fe20000001814 */
[----:B------:R-:W5:Y:S03]  /*14f50*/  LDSM.16.MT88.4 R20, [R194+0x5800] ;  /* 0x00580000c214783b */ /* 0x000f660000004200 */
        /* <DEDUP_REMOVED lines=21> */
[C---:B------:R-:W-:Y:S01]  /*150b0*/  HMMA.16816.F32 R56, R152.reuse, R6, R56 ;  /* 0x000000069838723c */ /* 0x040fe20000001838 */
[----:B------:R-:W1:Y:S07]  /*150c0*/  LDSM.16.MT88.4 R4, [R193+0x5800] ;  /* 0x00580000c104783b */ /* 0x000e6e0000004200 */
[C---:B--2---:R-:W-:Y:S08]  /*150d0*/  HMMA.16816.F32 R60, R152.reuse, R8, R60 ;  /* 0x00000008983c723c */ /* 0x044ff0000000183c */
[C---:B------:R-:W-:Y:S08]  /*150e0*/  HMMA.16816.F32 R64, R152.reuse, R10, R64 ;  /* 0x0000000a9840723c */ /* 0x040ff00000001840 */
[C---:B---3--:R-:W-:Y:S08]  /*150f0*/  HMMA.16816.F32 R68, R152.reuse, R12, R68 ;  /* 0x0000000c9844723c */ /* 0x048ff00000001844 */
[C---:B------:R-:W-:Y:S08]  /*15100*/  HMMA.16816.F32 R72, R152.reuse, R14, R72 ;  /* 0x0000000e9848723c */ /* 0x040ff00000001848 */
[C---:B----4-:R-:W-:Y:S08]  /*15110*/  HMMA.16816.F32 R76, R152.reuse, R16, R76 ;  /* 0x00000010984c723c */ /* 0x050ff0000000184c */
[C---:B------:R-:W-:Y:S08]  /*15120*/  HMMA.16816.F32 R80, R152.reuse, R18, R80 ;  /* 0x000000129850723c */ /* 0x040ff00000001850 */
[C---:B-----5:R-:W-:Y:S08]  /*15130*/  HMMA.16816.F32 R84, R152.reuse, R20, R84 ;  /* 0x000000149854723c */ /* 0x060ff00000001854 */
[C---:B------:R-:W-:Y:S08]  /*15140*/  HMMA.16816.F32 R88, R152.reuse, R22, R88 ;  /* 0x000000169858723c */ /* 0x040ff00000001858 */
[C---:B-1----:R-:W-:Y:S08]  /*15150*/  HMMA.16816.F32 R92, R152.reuse, R4, R92 ;  /* 0x00000004985c723c */ /* 0x042ff0000000185c */
[----:B------:R-:W-:Y:S01]  /*15160*/  HMMA.16816.F32 R96, R152, R6, R96 ;  /* 0x000000069860723c */ /* 0x000fe20000001860 */
[----:B------:R-:W-:-:S07]  /*15170*/  @P0 BRA `(.L_x_1107) ;  /* 0xffffcd1000000947 */ /* 0x000fce000383ffff */
.L_x_1106:
[----:B------:R-:W-:-:S13]  /*15180*/  ISETP.GE.AND P0, PT, R213, R238, PT ;  /* 0x000000eed500720c */ /* 0x000fda0003f06270 */
[----:B------:R-:W-:Y:S05]  /*15190*/  @!P0 BRA `(.L_x_1108) ;  /* 0x00002d9000008947 */ /* 0x000fea0003800000 */
[----:B------:R-:W-:Y:S02]  /*151a0*/  MOV R105, R100 ;  /* 0x0000006400697202 */ /* 0x000fe40000000f00 */
[----:B------:R-:W-:Y:S02]  /*151b0*/  MOV R104, R101 ;  /* 0x0000006500687202 */ /* 0x000fe40000000f00 */
.L_x_1109:
[----:B------:R-:W-:Y:S04]  /*151c0*/  DEPBAR.LE SB0, 0x0 ;  /* 0x000080000000791a */ /* 0x000fe80000000000 */
[----:B------:R-:W-:Y:S01]  /*151d0*/  WARPSYNC 0xffffffff ;  /* 0xffffffff00007948 */ /* 0x000fe20003800000 */
[----:B------:R-:W-:Y:S01]  /*151e0*/  BAR.SYNC.DEFER_BLOCKING 0x0 ;  /* 0x0000000000007b1d */ /* 0x000fe20000010000 */
[----:B------:R-:W-:Y:S01]  /*151f0*/  SHF.R.S32.HI R0, RZ, 0x1f, R213 ;  /* 0x0000001fff007819 */ /* 0x000fe200000114d5 */
[C---:B------:R-:W-:Y:S01]  /*15200*/  IMAD.WIDE.U32 R2, R213.reuse, c[0x0][0x208], RZ ;  /* 0x00008200d5027a25 */ /* 0x040fe200078e00ff */
[----:B------:R-:W-:Y:S02]  /*15210*/  MOV R12, c[0x0][0x208] ;  /* 0x00008200000c7a02 */ /* 0x000fe40000000f00 */
[----:B------:R-:W-:Y:S01]  /*15220*/  IADD3 R22, P0, R230, 0x40, RZ ;  /* 0x00000040e6167810 */ /* 0x000fe20007f1e0ff */
[----:B------:R-:W-:Y:S01]  /*15230*/  IMAD R0, R0, c[0x0][0x208], RZ ;  /* 0x0000820000007a24 */ /* 0x000fe200078e02ff */
[----:B------:R-:W-:Y:S02]  /*15240*/  MOV R20, c[0x0][0x20c] ;  /* 0x0000830000147a02 */ /* 0x000fe40000000f00 */
[----:B------:R-:W-:Y:S01]  /*15250*/  IADD3.X R29, RZ, R233, RZ, P0, !PT ;  /* 0x000000e9ff1d7210 */ /* 0x000fe200007fe4ff */
[----:B------:R-:W-:Y:S01]  /*15260*/  IMAD R0, R213, c[0x0][0x20c], R0 ;  /* 0x00008300d5007a24 */ /* 0x000fe200078e0200 */
[----:B------:R-:W-:Y:S04]  /*15270*/  IADD3 R23, P1, R230, 0x80, RZ ;  /* 0x00000080e6177810 */ /* 0x000fe80007f3e0ff */
[----:B------:R-:W-:Y:S02]  /*15280*/  IADD3 R0, R3, R0, RZ ;  /* 0x0000000003007210 */ /* 0x000fe40007ffe0ff */
[C---:B------:R-:W-:Y:S02]  /*15290*/  SHF.L.U32 R3, R2.reuse, 0x6, RZ ;  /* 0x0000000602037819 */ /* 0x040fe400000006ff */
[----:B------:R-:W-:Y:S02]  /*152a0*/  SHF.L.U64.HI R0, R2, 0x6, R0 ;  /* 0x0000000602007819 */ /* 0x000fe40000010200 */
[C---:B------:R-:W-:Y:S02]  /*152b0*/  LEA R2, P2, R12.reuse, R3, 0x5 ;  /* 0x000000030c027211 */ /* 0x040fe400078428ff */
[-C--:B------:R-:W-:Y:S01]  /*152c0*/  IADD3.X R30, RZ, R233.reuse, RZ, P1, !PT ;  /* 0x000000e9ff1e7210 */ /* 0x080fe20000ffe4ff */
[----:B------:R-:W-:Y:S01]  /*152d0*/  LDSM.16.M88.4 R32, [R196] ;  /* 0x00000000c420783b */ /* 0x000fe20000000200 */
[----:B------:R-:W-:Y:S02]  /*152e0*/  LEA.HI.X R20, R12, R0, R20, 0x5, P2 ;  /* 0x000000000c147211 */ /* 0x000fe400010f2c14 */
[C---:B------:R-:W-:Y:S02]  /*152f0*/  IADD3 R12, P0, R3.reuse, R230, RZ ;  /* 0x000000e6030c7210 */ /* 0x040fe40007f1e0ff */
[----:B------:R-:W-:Y:S02]  /*15300*/  IADD3 R21, P2, R3, R22, RZ ;  /* 0x0000001603157210 */ /* 0x000fe40007f5e0ff */
[----:B------:R-:W-:Y:S01]  /*15310*/  LEA R176, P4, R12, c[0x0][0x1f8], 0x1 ;  /* 0x00007e000cb07a11 */ /* 0x000fe200078808ff */
[----:B------:R-:W1:Y:S01]  /*15320*/  LDSM.16.M88.4 R8, [R149] ;  /* 0x000000009508783b */ /* 0x000e620000000200 */
[----:B------:R-:W-:Y:S02]  /*15330*/  IADD3.X R13, R0, R233, RZ, P0, !PT ;  /* 0x000000e9000d7210 */ /* 0x000fe400007fe4ff */
[----:B------:R-:W-:Y:S02]  /*15340*/  LEA R180, P1, R21, c[0x0][0x1f8], 0x1 ;  /* 0x00007e0015b47a11 */ /* 0x000fe400078208ff */
[----:B------:R-:W-:Y:S02]  /*15350*/  LEA.HI.X R177, R12, c[0x0][0x1fc], R13, 0x1, P4 ;  /* 0x00007f000cb17a11 */ /* 0x000fe400020f0c0d */
[----:B------:R-:W-:Y:S01]  /*15360*/  LOP3.LUT P4, RZ, R240, 0x1, RZ, 0xc0, !PT ;  /* 0x00000001f0ff7812 */ /* 0x000fe2000788c0ff */
[----:B------:R-:W2:Y:S01]  /*15370*/  LDSM.16.M88.4 R16, [R149+0x800] ;  /* 0x000800009510783b */ /* 0x000ea20000000200 */
[C---:B------:R-:W-:Y:S02]  /*15380*/  IADD3.X R28, R0.reuse, R29, RZ, P2, !PT ;  /* 0x0000001d001c7210 */ /* 0x040fe400017fe4ff */
[-C--:B------:R-:W-:Y:S02]  /*15390*/  IADD3 R3, P3, R3, R23.reuse, RZ ;  /* 0x0000001703037210 */ /* 0x080fe40007f7e0ff */
[----:B------:R-:W-:Y:S02]  /*153a0*/  LEA.HI.X R181, R21, c[0x0][0x1fc], R28, 0x1, P1 ;  /* 0x00007f0015b57a11 */ /* 0x000fe400008f0c1c */
[C---:B------:R-:W-:Y:S01]  /*153b0*/  LEA R178, P0, R3.reuse, c[0x0][0x1f8], 0x1 ;  /* 0x00007e0003b27a11 */ /* 0x040fe200078008ff */
[----:B------:R-:W3:Y:S01]  /*153c0*/  LDSM.16.M88.4 R24, [R149+0x1000] ;  /* 0x001000009518783b */ /* 0x000ee20000000200 */
[----:B------:R-:W-:Y:S04]  /*153d0*/  IADD3.X R0, R0, R30, RZ, P3, !PT ;  /* 0x0000001e00007210 */ /* 0x000fe80001ffe4ff */
[----:B------:R-:W-:Y:S02]  /*153e0*/  LEA.HI.X R179, R3, c[0x0][0x1fc], R0, 0x1, P0 ;  /* 0x00007f0003b37a11 */ /* 0x000fe400000f0c00 */
[C---:B------:R-:W-:Y:S01]  /*153f0*/  IADD3 R3, P1, R2.reuse, R22, RZ ;  /* 0x0000001602037210 */ /* 0x040fe20007f3e0ff */
[----:B------:R-:W4:Y:S01]  /*15400*/  LDSM.16.M88.4 R152, [R149+0x1800] ;  /* 0x001800009598783b */ /* 0x000f220000000200 */
[C---:B------:R-:W-:Y:S02]  /*15410*/  IADD3 R0, P0, R2.reuse, R23, RZ ;  /* 0x0000001702007210 */ /* 0x040fe40007f1e0ff */
[----:B------:R-:W-:Y:S02]  /*15420*/  IADD3 R2, P2, R2, R230, RZ ;  /* 0x000000e602027210 */ /* 0x000fe40007f5e0ff */
[----:B------:R-:W-:Y:S02]  /*15430*/  IADD3.X R31, R20, R29, RZ, P1, !PT ;  /* 0x0000001d141f7210 */ /* 0x000fe40000ffe4ff */
[----:B------:R-:W-:Y:S01]  /*15440*/  LEA R28, P3, R2, c[0x0][0x1f8], 0x1 ;  /* 0x00007e00021c7a11 */ /* 0x000fe200078608ff */
[----:B------:R-:W-:Y:S01]  /*15450*/  LDSM.16.M88.4 R156, [R197] ;  /* 0x00000000c59c783b */ /* 0x000fe20000000200 */
[C---:B------:R-:W-:Y:S02]  /*15460*/  LEA R140, P1, R3.reuse, c[0x0][0x1f8], 0x1 ;  /* 0x00007e00038c7a11 */ /* 0x040fe400078208ff */
[----:B------:R-:W-:Y:S02]  /*15470*/  IADD3.X R29, R20, R233, RZ, P2, !PT ;  /* 0x000000e9141d7210 */ /* 0x000fe400017fe4ff */
[----:B------:R-:W-:Y:S02]  /*15480*/  LEA.HI.X R141, R3, c[0x0][0x1fc], R31, 0x1, P1 ;  /* 0x00007f00038d7a11 */ /* 0x000fe400008f0c1f */
[----:B------:R-:W-:Y:S01]  /*15490*/  LEA.HI.X R29, R2, c[0x0][0x1fc], R29, 0x1, P3 ;  /* 0x00007f00021d7a11 */ /* 0x000fe200018f0c1d */
[C---:B-1----:R-:W-:Y:S01]  /*154a0*/  HMMA.16816.F32 R4, R32.reuse, R8, RZ ;  /* 0x000000082004723c */ /* 0x042fe200000018ff */
[----:B------:R-:W1:Y:S02]  /*154b0*/  LDSM.16.M88.4 R160, [R200] ;  /* 0x00000000c8a0783b */ /* 0x000e640000000200 */
[----:B------:R-:W-:Y:S02]  /*154c0*/  IADD3.X R30, R20, R30, RZ, P0, !PT ;  /* 0x0000001e141e7210 */ /* 0x000fe400007fe4ff */
[C---:B------:R-:W-:Y:S03]  /*154d0*/  LEA R100, P0, R0.reuse, c[0x0][0x1f8], 0x1 ;  /* 0x00007e0000647a11 */ /* 0x040fe600078008ff */
[C---:B------:R-:W-:Y:S01]  /*154e0*/  HMMA.16816.F32 R8, R32.reuse, R10, RZ ;  /* 0x0000000a2008723c */ /* 0x040fe200000018ff */
[----:B------:R-:W5:Y:S03]  /*154f0*/  LDSM.16.M88.4 R164, [R211] ;  /* 0x00000000d3a4783b */ /* 0x000f660000000200 */
[----:B------:R-:W-:Y:S02]  /*15500*/  LEA.HI.X R101, R0, c[0x0][0x1fc], R30, 0x1, P0 ;  /* 0x00007f0000657a11 */ /* 0x000fe400000f0c1e */
[C---:B------:R-:W-:Y:S02]  /*15510*/  ISETP.GT.AND P0, PT, R213.reuse, R238, PT ;  /* 0x000000eed500720c */ /* 0x040fe40003f04270 */
[C---:B--2---:R-:W-:Y:S01]  /*15520*/  HMMA.16816.F32 R12, R32.reuse, R16, RZ ;  /* 0x00000010200c723c */ /* 0x044fe200000018ff */
[----:B------:R-:W2:Y:S03]  /*15530*/  LDSM.16.M88.4 R168, [R210] ;  /* 0x00000000d2a8783b */ /* 0x000ea60000000200 */
[----:B------:R-:W-:Y:S04]  /*15540*/  IADD3 R213, R213, -0x1, RZ ;  /* 0xffffffffd5d57810 */ /* 0x000fe80007ffe0ff */
        /* <DEDUP_REMOVED lines=17> */
[----:B-1----:R-:W1:Y:S01]  /*15660*/  LDSM.16.M88.4 R180, [R195] ;  /* 0x00000000c3b4783b */ /* 0x002e620000000200 */
[C---:B------:R-:W-:Y:S07]  /*15670*/  HMMA.16816.F32 R4, R156.reuse, R160, R4 ;  /* 0x000000a09c04723c */ /* 0x040fee0000001804 */
[----:B------:R-:W3:Y:S01]  /*15680*/  LDSM.16.M88.4 R184, [R195+0x800] ;  /* 0x00080000c3b8783b */ /* 0x000ee20000000200 */
[C---:B------:R-:W-:Y:S07]  /*15690*/  HMMA.16816.F32 R8, R156.reuse, R162, R8 ;  /* 0x000000a29c08723c */ /* 0x040fee0000001808 */
[----:B------:R-:W4:Y:S01]  /*156a0*/  LDSM.16.M88.4 R152, [R195+0x1000] ;  /* 0x00100000c398783b */ /* 0x000f220000000200 */
[C---:B-----5:R-:W-:Y:S07]  /*156b0*/  HMMA.16816.F32 R12, R156.reuse, R164, R12 ;  /* 0x000000a49c0c723c */ /* 0x060fee000000180c */
[----:B------:R-:W5:Y:S01]  /*156c0*/  LDSM.16.M88.4 R188, [R195+0x1800] ;  /* 0x00180000c3bc783b */ /* 0x000f620000000200 */
[C---:B------:R-:W-:Y:S07]  /*156d0*/  HMMA.16816.F32 R16, R156.reuse, R166, R16 ;  /* 0x000000a69c10723c */ /* 0x040fee0000001810 */
[----:B------:R-:W-:Y:S01]  /*156e0*/  LDSM.16.M88.4 R160, [R198] ;  /* 0x00000000c6a0783b */ /* 0x000fe20000000200 */
[C---:B--2---:R-:W-:Y:S07]  /*156f0*/  HMMA.16816.F32 R20, R156.reuse, R168, R20 ;  /* 0x000000a89c14723c */ /* 0x044fee0000001814 */
[----:B------:R-:W2:Y:S01]  /*15700*/  LDSM.16.M88.4 R164, [R192] ;  /* 0x00000000c0a4783b */ /* 0x000ea20000000200 */
[C---:B------:R-:W-:Y:S07]  /*15710*/  HMMA.16816.F32 R24, R156.reuse, R170, R24 ;  /* 0x000000aa9c18723c */ /* 0x040fee0000001818 */
[----:B------:R-:W2:Y:S01]  /*15720*/  LDSM.16.M88.4 R168, [R192+0x800] ;  /* 0x00080000c0a8783b */ /* 0x000ea20000000200 */
[C---:B------:R-:W-:Y:S08]  /*15730*/  HMMA.16816.F32 R28, R156.reuse, R172, R28 ;  /* 0x000000ac9c1c723c */ /* 0x040ff0000000181c */
[----:B------:R-:W-:Y:S01]  /*15740*/  HMMA.16816.F32 R32, R156, R174, R32 ;  /* 0x000000ae9c20723c */ /* 0x000fe20000001820 */
[----:B------:R-:W2:Y:S07]  /*15750*/  LDSM.16.M88.4 R156, [R192+0x1000] ;  /* 0x00100000c09c783b */ /* 0x000eae0000000200 */
[C---:B-1----:R-:W-:Y:S01]  /*15760*/  HMMA.16816.F32 R4, R176.reuse, R180, R4 ;  /* 0x000000b4b004723c */ /* 0x042fe20000001804 */
[----:B------:R-:W1:Y:S07]  /*15770*/  LDSM.16.M88.4 R172, [R192+0x1800] ;  /* 0x00180000c0ac783b */ /* 0x000e6e0000000200 */
[C---:B------:R-:W-:Y:S01]  /*15780*/  HMMA.16816.F32 R8, R176.reuse, R182, R8 ;  /* 0x000000b6b008723c */ /* 0x040fe20000001808 */
[----:B------:R-:W-:Y:S07]  /*15790*/  LDSM.16.M88.4 R180, [R149+0x2000] ;  /* 0x0020000095b4783b */ /* 0x000fee0000000200 */
[C---:B---3--:R-:W-:Y:S08]  /*157a0*/  HMMA.16816.F32 R12, R176.reuse, R184, R12 ;  /* 0x000000b8b00c723c */ /* 0x048ff0000000180c */
[C---:B------:R-:W-:Y:S01]  /*157b0*/  HMMA.16816.F32 R16, R176.reuse, R186, R16 ;  /* 0x000000bab010723c */ /* 0x040fe20000001810 */
[----:B------:R-:W-:Y:S07]  /*157c0*/  LDSM.16.M88.4 R184, [R149+0x2800] ;  /* 0x0028000095b8783b */ /* 0x000fee0000000200 */
[C---:B----4-:R-:W-:Y:S08]  /*157d0*/  HMMA.16816.F32 R20, R176.reuse, R152, R20 ;  /* 0x00000098b014723c */ /* 0x050ff00000001814 */
[C---:B------:R-:W-:Y:S01]  /*157e0*/  HMMA.16816.F32 R24, R176.reuse, R154, R24 ;  /* 0x0000009ab018723c */ /* 0x040fe20000001818 */
[----:B------:R-:W3:Y:S07]  /*157f0*/  LDSM.16.M88.4 R152, [R196+0x4000] ;  /* 0x00400000c498783b */ /* 0x000eee0000000200 */
[C---:B-----5:R-:W-:Y:S08]  /*15800*/  HMMA.16816.F32 R28, R176.reuse, R188, R28 ;  /* 0x000000bcb01c723c */ /* 0x060ff0000000181c */
[----:B------:R-:W-:Y:S01]  /*15810*/  HMMA.16816.F32 R32, R176, R190, R32 ;  /* 0x000000beb020723c */ /* 0x000fe20000001820 */
[----:B------:R-:W4:Y:S07]  /*15820*/  LDSM.16.M88.4 R176, [R149+0x3000] ;  /* 0x0030000095b0783b */ /* 0x000f2e0000000200 */
[C---:B--2---:R-:W-:Y:S01]  /*15830*/  HMMA.16816.F32 R4, R160.reuse, R164, R4 ;  /* 0x000000a4a004723c */ /* 0x044fe20000001804 */
[----:B------:R-:W2:Y:S07]  /*15840*/  LDSM.16.M88.4 R188, [R149+0x3800] ;  /* 0x0038000095bc783b */ /* 0x000eae0000000200 */
[C---:B------:R-:W-:Y:S01]  /*15850*/  HMMA.16816.F32 R8, R160.reuse, R166, R8 ;  /* 0x000000a6a008723c */ /* 0x040fe20000001808 */
[----:B------:R-:W-:Y:S07]  /*15860*/  LDSM.16.M88.4 R164, [R208] ;  /* 0x00000000d0a4783b */ /* 0x000fee0000000200 */
[C---:B------:R-:W-:Y:S08]  /*15870*/  HMMA.16816.F32 R12, R160.reuse, R168, R12 ;  /* 0x000000a8a00c723c */ /* 0x040ff0000000180c */
[C---:B------:R-:W-:Y:S01]  /*15880*/  HMMA.16816.F32 R16, R160.reuse, R170, R16 ;  /* 0x000000aaa010723c */ /* 0x040fe20000001810 */
[----:B------:R-:W-:Y:S07]  /*15890*/  LDSM.16.M88.4 R168, [R207] ;  /* 0x00000000cfa8783b */ /* 0x000fee0000000200 */
[C---:B------:R-:W-:Y:S08]  /*158a0*/  HMMA.16816.F32 R20, R160.reuse, R156, R20 ;  /* 0x0000009ca014723c */ /* 0x040ff00000001814 */
[C---:B------:R-:W-:Y:S01]  /*158b0*/  HMMA.16816.F32 R24, R160.reuse, R158, R24 ;  /* 0x0000009ea018723c */ /* 0x040fe20000001818 */
[----:B------:R-:W5:Y:S07]  /*158c0*/  LDSM.16.M88.4 R156, [R197+0x4000] ;  /* 0x00400000c59c783b */ /* 0x000f6e0000000200 */
[C---:B-1----:R-:W-:Y:S08]  /*158d0*/  HMMA.16816.F32 R28, R160.reuse, R172, R28 ;  /* 0x000000aca01c723c */ /* 0x042ff0000000181c */
[----:B------:R-:W-:Y:S01]  /*158e0*/  HMMA.16816.F32 R32, R160, R174, R32 ;  /* 0x000000aea020723c */ /* 0x000fe20000001820 */
[----:B------:R-:W1:Y:S07]  /*158f0*/  LDSM.16.M88.4 R160, [R206] ;  /* 0x00000000cea0783b */ /* 0x000e6e0000000200 */
[C---:B---3--:R-:W-:Y:S01]  /*15900*/  HMMA.16816.F32 R4, R152.reuse, R180, R4 ;  /* 0x000000b49804723c */ /* 0x048fe20000001804 */
[----:B------:R-:W3:Y:S07]  /*15910*/  LDSM.16.M88.4 R172, [R205] ;  /* 0x00000000cdac783b */ /* 0x000eee0000000200 */
[C---:B------:R-:W-:Y:S01]  /*15920*/  HMMA.16816.F32 R8, R152.reuse, R182, R8 ;  /* 0x000000b69808723c */ /* 0x040fe20000001808 */
[----:B------:R-:W-:Y:S07]  /*15930*/  LDSM.16.M88.4 R180, [R195+0x2000] ;  /* 0x00200000c3b4783b */ /* 0x000fee0000000200 */
[C---:B------:R-:W-:Y:S08]  /*15940*/  HMMA.16816.F32 R12, R152.reuse, R184, R12 ;  /* 0x000000b8980c723c */ /* 0x040ff0000000180c */
[C---:B------:R-:W-:Y:S01]  /*15950*/  HMMA.16816.F32 R16, R152.reuse, R186, R16 ;  /* 0x000000ba9810723c */ /* 0x040fe20000001810 */
[----:B------:R-:W-:Y:S07]  /*15960*/  LDSM.16.M88.4 R184, [R195+0x2800] ;  /* 0x00280000c3b8783b */ /* 0x000fee0000000200 */
[C---:B----4-:R-:W-:Y:S08]  /*15970*/  HMMA.16816.F32 R20, R152.reuse, R176, R20 ;  /* 0x000000b09814723c */ /* 0x050ff00000001814 */
[C---:B------:R-:W-:Y:S01]  /*15980*/  HMMA.16816.F32 R24, R152.reuse, R178, R24 ;  /* 0x000000b29818723c */ /* 0x040fe20000001818 */
[----:B------:R-:W4:Y:S07]  /*15990*/  LDSM.16.M88.4 R176, [R199+0x4000] ;  /* 0x00400000c7b0783b */ /* 0x000f2e0000000200 */
[C---:B--2---:R-:W-:Y:S08]  /*159a0*/  HMMA.16816.F32 R28, R152.reuse, R188, R28 ;  /* 0x000000bc981c723c */ /* 0x044ff0000000181c */
[----:B------:R-:W-:Y:S01]  /*159b0*/  HMMA.16816.F32 R32, R152, R190, R32 ;  /* 0x000000be9820723c */ /* 0x000fe20000001820 */
[----:B------:R-:W2:Y:S07]  /*159c0*/  LDSM.16.M88.4 R152, [R195+0x3000] ;  /* 0x00300000c398783b */ /* 0x000eae0000000200 */
[C---:B-----5:R-:W-:Y:S01]  /*159d0*/  HMMA.16816.F32 R4, R156.reuse, R164, R4 ;  /* 0x000000a49c04723c */ /* 0x060fe20000001804 */
[----:B------:R-:W-:Y:S07]  /*159e0*/  LDSM.16.M88.4 R188, [R192+0x2800] ;  /* 0x00280000c0bc783b */ /* 0x000fee0000000200 */
[C---:B------:R-:W-:Y:S01]  /*159f0*/  HMMA.16816.F32 R8, R156.reuse, R166, R8 ;  /* 0x000000a69c08723c */ /* 0x040fe20000001808 */
[----:B------:R-:W-:Y:S07]  /*15a00*/  LDSM.16.M88.4 R164, [R198+0x4000] ;  /* 0x00400000c6a4783b */ /* 0x000fee0000000200 */
[C---:B------:R-:W-:Y:S08]  /*15a10*/  HMMA.16816.F32 R12, R156.reuse, R168, R12 ;  /* 0x000000a89c0c723c */ /* 0x040ff0000000180c */
[C---:B------:R-:W-:Y:S01]  /*15a20*/  HMMA.16816.F32 R16, R156.reuse, R170, R16 ;  /* 0x000000aa9c10723c */ /* 0x040fe20000001810 */
[----:B------:R-:W-:Y:S07]  /*15a30*/  LDSM.16.M88.4 R168, [R192+0x2000] ;  /* 0x00200000c0a8783b */ /* 0x000fee0000000200 */
[C---:B-1----:R-:W-:Y:S08]  /*15a40*/  HMMA.16816.F32 R20, R156.reuse, R160, R20 ;  /* 0x000000a09c14723c */ /* 0x042ff00000001814 */
[C---:B------:R-:W-:Y:S01]  /*15a50*/  HMMA.16816.F32 R24, R156.reuse, R162, R24 ;  /* 0x000000a29c18723c */ /* 0x040fe20000001818 */
[----:B------:R-:W1:Y:S07]  /*15a60*/  LDSM.16.M88.4 R160, [R195+0x3800] ;  /* 0x00380000c3a0783b */ /* 0x000e6e0000000200 */
[C---:B---3--:R-:W-:Y:S08]  /*15a70*/  HMMA.16816.F32 R28, R156.reuse, R172, R28 ;  /* 0x000000ac9c1c723c */ /* 0x048ff0000000181c */
[----:B------:R-:W-:Y:S01]  /*15a80*/  HMMA.16816.F32 R32, R156, R174, R32 ;  /* 0x000000ae9c20723c */ /* 0x000fe20000001820 */
[----:B------:R-:W3:Y:S07]  /*15a90*/  LDSM.16.M88.4 R156, [R192+0x3000] ;  /* 0x00300000c09c783b */ /* 0x000eee0000000200 */
[C---:B----4-:R-:W-:Y:S01]  /*15aa0*/  HMMA.16816.F32 R4, R176.reuse, R180, R4 ;  /* 0x000000b4b004723c */ /* 0x050fe20000001804 */
[----:B------:R-:W4:Y:S07]  /*15ab0*/  LDSM.16.M88.4 R172, [R192+0x3800] ;  /* 0x00380000c0ac783b */ /* 0x000f2e0000000200 */
[C---:B------:R-:W-:Y:S01]  /*15ac0*/  HMMA.16816.F32 R8, R176.reuse, R182, R8 ;  /* 0x000000b6b008723c */ /* 0x040fe20000001808 */
[----:B------:R-:W-:Y:S07]  /*15ad0*/  LDSM.16.M88.4 R180, [R196+0x8000] ;  /* 0x00800000c4b4783b */ /* 0x000fee0000000200 */
[C---:B------:R-:W-:Y:S08]  /*15ae0*/  HMMA.16816.F32 R12, R176.reuse, R184, R12 ;  /* 0x000000b8b00c723c */ /* 0x040ff0000000180c */
[C---:B------:R-:W-:Y:S01]  /*15af0*/  HMMA.16816.F32 R16, R176.reuse, R186, R16 ;  /* 0x000000bab010723c */ /* 0x040fe20000001810 */
[----:B------:R-:W5:Y:S07]  /*15b00*/  LDSM.16.M88.4 R184, [R149+0x4000] ;  /* 0x0040000095b8783b */ /* 0x000f6e0000000200 */
[C---:B--2---:R-:W-:Y:S08]  /*15b10*/  HMMA.16816.F32 R20, R176.reuse, R152, R20 ;  /* 0x00000098b014723c */ /* 0x044ff00000001814 */
[C---:B------:R-:W-:Y:S01]  /*15b20*/  HMMA.16816.F32 R24, R176.reuse, R154, R24 ;  /* 0x0000009ab018723c */ /* 0x040fe20000001818 */
[----:B------:R-:W2:Y:S07]  /*15b30*/  LDSM.16.M88.4 R152, [R149+0x4800] ;  /* 0x004800009598783b */ /* 0x000eae0000000200 */
[C---:B-1----:R-:W-:Y:S08]  /*15b40*/  HMMA.16816.F32 R28, R176.reuse, R160, R28 ;  /* 0x000000a0b01c723c */ /* 0x042ff0000000181c */
[----:B------:R-:W-:Y:S01]  /*15b50*/  HMMA.16816.F32 R32, R176, R162, R32 ;  /* 0x000000a2b020723c */ /* 0x000fe20000001820 */
[----:B------:R-:W1:Y:S07]  /*15b60*/  LDSM.16.M88.4 R160, [R149+0x5000] ;  /* 0x0050000095a0783b */ /* 0x000e6e0000000200 */
[C---:B------:R-:W-:Y:S01]  /*15b70*/  HMMA.16816.F32 R4, R164.reuse, R168, R4 ;  /* 0x000000a8a404723c */ /* 0x040fe20000001804 */
[----:B------:R-:W-:Y:S07]  /*15b80*/  LDSM.16.M88.4 R176, [R197+0x8000] ;  /* 0x00800000c5b0783b */ /* 0x000fee0000000200 */
[C---:B------:R-:W-:Y:S01]  /*15b90*/  HMMA.16816.F32 R8, R164.reuse, R170, R8 ;  /* 0x000000aaa408723c */ /* 0x040fe20000001808 */
[----:B------:R-:W1:Y:S07]  /*15ba0*/  LDSM.16.M88.4 R168, [R149+0x5800] ;  /* 0x0058000095a8783b */ /* 0x000e6e0000000200 */
[C---:B------:R-:W-:Y:S08]  /*15bb0*/  HMMA.16816.F32 R12, R164.reuse, R188, R12 ;  /* 0x000000bca40c723c */ /* 0x040ff0000000180c */
[C---:B------:R-:W-:Y:S01]  /*15bc0*/  HMMA.16816.F32 R16, R164.reuse, R190, R16 ;  /* 0x000000bea410723c */ /* 0x040fe20000001810 */
[----:B------:R-:W1:Y:S07]  /*15bd0*/  LDSM.16.M88.4 R188, [R204] ;  /* 0x00000000ccbc783b */ /* 0x000e6e0000000200 */
[C---:B---3--:R-:W-:Y:S08]  /*15be0*/  HMMA.16816.F32 R20, R164.reuse, R156, R20 ;  /* 0x0000009ca414723c */ /* 0x048ff00000001814 */
[C---:B------:R-:W-:Y:S01]  /*15bf0*/  HMMA.16816.F32 R24, R164.reuse, R158, R24 ;  /* 0x0000009ea418723c */ /* 0x040fe20000001818 */
[----:B------:R-:W3:Y:S07]  /*15c00*/  LDSM.16.M88.4 R156, [R203] ;  /* 0x00000000cb9c783b */ /* 0x000eee0000000200 */
[C---:B----4-:R-:W-:Y:S08]  /*15c10*/  HMMA.16816.F32 R28, R164.reuse, R172, R28 ;  /* 0x000000aca41c723c */ /* 0x050ff0000000181c */
[----:B------:R-:W-:Y:S01]  /*15c20*/  HMMA.16816.F32 R32, R164, R174, R32 ;  /* 0x000000aea420723c */ /* 0x000fe20000001820 */
[----:B------:R-:W4:Y:S07]  /*15c30*/  LDSM.16.M88.4 R164, [R202] ;  /* 0x00000000caa4783b */ /* 0x000f2e0000000200 */
[C---:B-----5:R-:W-:Y:S01]  /*15c40*/  HMMA.16816.F32 R4, R180.reuse, R184, R4 ;  /* 0x000000b8b404723c */ /* 0x060fe20000001804 */
[----:B------:R-:W-:Y:S07]  /*15c50*/  LDSM.16.M88.4 R172, [R199+0x8000] ;  /* 0x00800000c7ac783b */ /* 0x000fee0000000200 */
[C---:B------:R-:W-:Y:S01]  /*15c60*/  HMMA.16816.F32 R8, R180.reuse, R186, R8 ;  /* 0x000000bab408723c */ /* 0x040fe20000001808 */
[----:B------:R-:W-:Y:S07]  /*15c70*/  LDSM.16.M88.4 R184, [R195+0x4000] ;  /* 0x00400000c3b8783b */ /* 0x000fee0000000200 */
[C---:B--2---:R-:W-:Y:S08]  /*15c80*/  HMMA.16816.F32 R12, R180.reuse, R152, R12 ;  /* 0x00000098b40c723c */ /* 0x044ff0000000180c */
[C---:B------:R-:W-:Y:S01]  /*15c90*/  HMMA.16816.F32 R16, R180.reuse, R154, R16 ;  /* 0x0000009ab410723c */ /* 0x040fe20000001810 */
[----:B------:R-:W2:Y:S07]  /*15ca0*/  LDSM.16.M88.4 R152, [R201] ;  /* 0x00000000c998783b */ /* 0x000eae0000000200 */
[C---:B-1----:R-:W-:Y:S08]  /*15cb0*/  HMMA.16816.F32 R20, R180.reuse, R160, R20 ;  /* 0x000000a0b414723c */ /* 0x042ff00000001814 */
[C---:B------:R-:W-:Y:S01]  /*15cc0*/  HMMA.16816.F32 R24, R180.reuse, R162, R24 ;  /* 0x000000a2b418723c */ /* 0x040fe20000001818 */
[----:B------:R-:W1:Y:S07]  /*15cd0*/  LDSM.16.M88.4 R160, [R195+0x4800] ;  /* 0x00480000c3a0783b */ /* 0x000e6e0000000200 */
[C---:B------:R-:W-:Y:S08]  /*15ce0*/  HMMA.16816.F32 R28, R180.reuse, R168, R28 ;  /* 0x000000a8b41c723c */ /* 0x040ff0000000181c */
[----:B------:R-:W-:Y:S01]  /*15cf0*/  HMMA.16816.F32 R32, R180, R170, R32 ;  /* 0x000000aab420723c */ /* 0x000fe20000001820 */
[----:B------:R-:W5:Y:S07]  /*15d00*/  LDSM.16.M88.4 R168, [R195+0x5000] ;  /* 0x00500000c3a8783b */ /* 0x000f6e0000000200 */
[C---:B------:R-:W-:Y:S01]  /*15d10*/  HMMA.16816.F32 R4, R176.reuse, R188, R4 ;  /* 0x000000bcb004723c */ /* 0x040fe20000001804 */
[----:B------:R-:W-:Y:S07]  /*15d20*/  LDSM.16.M88.4 R180, [R198+0x8000] ;  /* 0x00800000c6b4783b */ /* 0x000fee0000000200 */
[C---:B------:R-:W-:Y:S01]  /*15d30*/  HMMA.16816.F32 R8, R176.reuse, R190, R8 ;  /* 0x000000beb008723c */ /* 0x040fe20000001808 */
[----:B------:R-:W-:Y:S07]  /*15d40*/  LDSM.16.M88.4 R188, [R192+0x4000] ;  /* 0x00400000c0bc783b */ /* 0x000fee0000000200 */
[C---:B---3--:R-:W-:Y:S08]  /*15d50*/  HMMA.16816.F32 R12, R176.reuse, R156, R12 ;  /* 0x0000009cb00c723c */ /* 0x048ff0000000180c */
[C---:B------:R-:W-:Y:S01]  /*15d60*/  HMMA.16816.F32 R16, R176.reuse, R158, R16 ;  /* 0x0000009eb010723c */ /* 0x040fe20000001810 */
[----:B------:R-:W3:Y:S07]  /*15d70*/  LDSM.16.M88.4 R156, [R195+0x5800] ;  /* 0x00580000c39c783b */ /* 0x000eee0000000200 */
[C---:B----4-:R-:W-:Y:S08]  /*15d80*/  HMMA.16816.F32 R20, R176.reuse, R164, R20 ;  /* 0x000000a4b014723c */ /* 0x050ff00000001814 */
[C---:B------:R-:W-:Y:S08]  /*15d90*/  HMMA.16816.F32 R24, R176.reuse, R166, R24 ;  /* 0x000000a6b018723c */ /* 0x040ff00000001818 */
[C---:B--2---:R-:W-:Y:S08]  /*15da0*/  HMMA.16816.F32 R28, R176.reuse, R152, R28 ;  /* 0x00000098b01c723c */ /* 0x044ff0000000181c */
[----:B------:R-:W-:Y:S01]  /*15db0*/  HMMA.16816.F32 R32, R176, R154, R32 ;  /* 0x0000009ab020723c */ /* 0x000fe20000001820 */
[----:B------:R-:W2:Y:S07]  /*15dc0*/  LDSM.16.M88.4 R152, [R192+0x4800] ;  /* 0x00480000c098783b */ /* 0x000eae0000000200 */
[C---:B------:R-:W-:Y:S08]  /*15dd0*/  HMMA.16816.F32 R4, R172.reuse, R184, R4 ;  /* 0x000000b8ac04723c */ /* 0x040ff00000001804 */
[C---:B------:R-:W-:Y:S08]  /*15de0*/  HMMA.16816.F32 R8, R172.reuse, R186, R8 ;  /* 0x000000baac08723c */ /* 0x040ff00000001808 */
[C---:B-1----:R-:W-:Y:S08]  /*15df0*/  HMMA.16816.F32 R12, R172.reuse, R160, R12 ;  /* 0x000000a0ac0c723c */ /* 0x042ff0000000180c */
[C---:B------:R-:W-:Y:S08]  /*15e00*/  HMMA.16816.F32 R16, R172.reuse, R162, R16 ;  /* 0x000000a2ac10723c */ /* 0x040ff00000001810 */
[C---:B-----5:R-:W-:Y:S08]  /*15e10*/  HMMA.16816.F32 R20, R172.reuse, R168, R20 ;  /* 0x000000a8ac14723c */ /* 0x060ff00000001814 */
[C---:B------:R-:W-:Y:S08]  /*15e20*/  HMMA.16816.F32 R24, R172.reuse, R170, R24 ;  /* 0x000000aaac18723c */ /* 0x040ff00000001818 */
[C---:B---3--:R-:W-:Y:S08]  /*15e30*/  HMMA.16816.F32 R28, R172.reuse, R156, R28 ;  /* 0x0000009cac1c723c */ /* 0x048ff0000000181c */
[----:B------:R-:W-:Y:S08]  /*15e40*/  HMMA.16816.F32 R32, R172, R158, R32 ;  /* 0x0000009eac20723c */ /* 0x000ff00000001820 */
[C---:B------:R-:W-:Y:S08]  /*15e50*/  HMMA.16816.F32 R4, R180.reuse, R188, R4 ;  /* 0x000000bcb404723c */ /* 0x040ff00000001804 */
        /* <DEDUP_REMOVED lines=153> */
[----:B------:R-:W-:Y:S01]  /*167f0*/  FMUL.FTZ R48, R2, R48 ;  /* 0x0000003002307220 */ /* 0x000fe20000410000 */
[----:B------:R-:W-:Y:S01]  /*16800*/  @P0 IADD3 R8, P2, R226, 0x80, RZ ;  /* 0x00000080e2080810 */ /* 0x000fe20007f5e0ff */
[C---:B------:R-:W-:Y:S01]  /*16810*/  FMUL.FTZ R49, R2.reuse, R49 ;  /* 0x0000003102317220 */ /* 0x040fe20000410000 */
[----:B------:R-:W-:Y:S01]  /*16820*/  @P0 LEA.HI.X R17, R7, c[0x0][0x1cc], R9, 0x1, P3 ;  /* 0x0000730007110a11 */ /* 0x000fe200018f0c09 */
[----:B------:R-:W-:Y:S01]  /*16830*/  FMUL.FTZ R52, R2, R52 ;  /* 0x0000003402347220 */ /* 0x000fe20000410000 */
[----:B------:R-:W-:Y:S01]  /*16840*/  @P0 IADD3.X R15, RZ, R232, RZ, P2, !PT ;  /* 0x000000e8ff0f0210 */ /* 0x000fe200017fe4ff */
[----:B------:R1:W-:Y:S01]  /*16850*/  MUFU.EX2 R219, R104 ;  /* 0x0000006800db7308 */ /* 0x0003e20000000800 */
[----:B------:R-:W-:Y:S01]  /*16860*/  @P0 IADD3 R9, P4, R4, R14, RZ ;  /* 0x0000000e04090210 */ /* 0x000fe20007f9e0ff */
[C---:B------:R-:W-:Y:S01]  /*16870*/  FMUL.FTZ R53, R2.reuse, R53 ;  /* 0x0000003502357220 */ /* 0x040fe20000410000 */
[----:B------:R-:W-:Y:S01]  /*16880*/  @P0 IADD3.X R7, RZ, R232, RZ, P1, !PT ;  /* 0x000000e8ff070210 */ /* 0x000fe20000ffe4ff */
[----:B------:R-:W-:Y:S01]  /*16890*/  FMUL.FTZ R56, R2, R56 ;  /* 0x0000003802387220 */ /* 0x000fe20000410000 */
[----:B------:R-:W-:Y:S01]  /*168a0*/  @P0 IADD3 R4, P2, R4, R8, RZ ;  /* 0x0000000804040210 */ /* 0x000fe20007f5e0ff */
[C---:B------:R-:W-:Y:S01]  /*168b0*/  FMUL.FTZ R57, R2.reuse, R57 ;  /* 0x0000003902397220 */ /* 0x040fe20000410000 */
[----:B------:R-:W-:Y:S01]  /*168c0*/  @P0 LEA R12, P3, R9, c[0x0][0x1c8], 0x1 ;  /* 0x00007200090c0a11 */ /* 0x000fe200078608ff */
[----:B------:R-:W-:Y:S01]  /*168d0*/  FMUL.FTZ R60, R2, R60 ;  /* 0x0000003c023c7220 */ /* 0x000fe20000410000 */
[----:B--2---:R-:W-:Y:S01]  /*168e0*/  @P0 LEA R10, P1, R4, c[0x0][0x1c8], 0x1 ;  /* 0x00007200040a0a11 */ /* 0x004fe200078208ff */
[----:B------:R-:W2:Y:S01]  /*168f0*/  MUFU.EX2 R0, R0 ;  /* 0x0000000000007308 */ /* 0x000ea20000000800 */
[C---:B------:R-:W-:Y:S01]  /*16900*/  @P0 IADD3.X R11, R3.reuse, R7, RZ, P4, !PT ;  /* 0x00000007030b0210 */ /* 0x040fe200027fe4ff */
[C---:B------:R-:W-:Y:S01]  /*16910*/  FMUL.FTZ R61, R2.reuse, R61 ;  /* 0x0000003d023d7220 */ /* 0x040fe20000410000 */
[----:B------:R-:W-:Y:S01]  /*16920*/  @P0 IADD3.X R3, R3, R15, RZ, P2, !PT ;  /* 0x0000000f03030210 */ /* 0x000fe200017fe4ff */
[C---:B------:R-:W-:Y:S01]  /*16930*/  FMUL.FTZ R64, R2.reuse, R64 ;  /* 0x0000004002407220 */ /* 0x040fe20000410000 */
[----:B---3--:R-:W-:Y:S01]  /*16940*/  @P0 LEA.HI.X R13, R9, c[0x0][0x1cc], R11, 0x1, P3 ;  /* 0x00007300090d0a11 */ /* 0x008fe200018f0c0b */
[----:B------:R-:W-:Y:S01]  /*16950*/  FMUL.FTZ R65, R2, R65 ;  /* 0x0000004102417220 */ /* 0x000fe20000410000 */
[----:B------:R-:W-:Y:S01]  /*16960*/  @P0 LEA.HI.X R11, R4, c[0x0][0x1cc], R3, 0x1, P1 ;  /* 0x00007300040b0a11 */ /* 0x000fe200008f0c03 */
[--C-:B------:R-:W-:Y:S01]  /*16970*/  FFMA.FTZ R3, R152, c[0x0][0x2d0], -R105.reuse ;  /* 0x0000b40098037a23 */ /* 0x100fe20000010869 */
[----:B------:R-:W-:Y:S01]  /*16980*/  @P0 IADD3 R18, P2, R6, R14, RZ ;  /* 0x0000000e06120210 */ /* 0x000fe20007f5e0ff */
[----:B------:R-:W-:Y:S01]  /*16990*/  FMUL.FTZ R68, R2, R68 ;  /* 0x0000004402447220 */ /* 0x000fe20000410000 */
[C---:B------:R-:W-:Y:S01]  /*169a0*/  @P0 IADD3 R9, P3, R6.reuse, R226, RZ ;  /* 0x000000e206090210 */ /* 0x040fe20007f7e0ff */
[----:B------:R3:W4:Y:S01]  /*169b0*/  MUFU.EX2 R220, R3 ;  /* 0x0000000300dc7308 */ /* 0x0007220000000800 */
[----:B------:R-:W-:Y:S01]  /*169c0*/  @P0 IADD3 R14, P1, R6, R8, RZ ;  /* 0x00000008060e0210 */ /* 0x000fe20007f3e0ff */
[----:B-1----:R-:W-:Y:S01]  /*169d0*/  FFMA.FTZ R104, R155, c[0x0][0x2d0], -R105 ;  /* 0x0000b4009b687a23 */ /* 0x002fe20000010869 */
[C---:B------:R-:W-:Y:S01]  /*169e0*/  @P0 IADD3.X R7, R5.reuse, R7, RZ, P2, !PT ;  /* 0x0000000705070210 */ /* 0x040fe200017fe4ff */
[C---:B------:R-:W-:Y:S01]  /*169f0*/  FMUL.FTZ R69, R2.reuse, R69 ;  /* 0x0000004502457220 */ /* 0x040fe20000410000 */
[C---:B------:R-:W-:Y:S01]  /*16a00*/  @P0 IADD3.X R19, R5.reuse, R15, RZ, P1, !PT ;  /* 0x0000000f05130210 */ /* 0x040fe20000ffe4ff */
[C---:B------:R-:W-:Y:S01]  /*16a10*/  FMUL.FTZ R72, R2.reuse, R72 ;  /* 0x0000004802487220 */ /* 0x040fe20000410000 */
[----:B------:R-:W-:Y:S01]  /*16a20*/  @P0 IADD3.X R5, R5, R232, RZ, P3, !PT ;  /* 0x000000e805050210 */ /* 0x000fe20001ffe4ff */
[----:B------:R-:W-:Y:S01]  /*16a30*/  FMUL.FTZ R73, R2, R73 ;  /* 0x0000004902497220 */ /* 0x000fe20000410000 */
[----:B------:R-:W-:Y:S01]  /*16a40*/  LOP3.LUT P3, RZ, R240, 0x1, RZ, 0xc0, !PT ;  /* 0x00000001f0ff7812 */ /* 0x000fe2000786c0ff */
[----:B------:R1:W-:Y:S01]  /*16a50*/  MUFU.EX2 R218, R104 ;  /* 0x0000006800da7308 */ /* 0x0003e20000000800 */
[C---:B------:R-:W-:Y:S01]  /*16a60*/  @P0 LEA R8, P4, R9.reuse, c[0x0][0x1c8], 0x1 ;  /* 0x0000720009080a11 */ /* 0x040fe200078808ff */
[----:B--2---:R-:W-:Y:S01]  /*16a70*/  FMUL.FTZ R26, R0, R130 ;  /* 0x00000082001a7220 */ /* 0x004fe20000410000 */
[----:B------:R-:W-:Y:S01]  /*16a80*/  @P0 LEA R6, P2, R18, c[0x0][0x1c8], 0x1 ;  /* 0x0000720012060a11 */ /* 0x000fe200078408ff */
[C---:B------:R-:W-:Y:S01]  /*16a90*/  FMUL.FTZ R27, R0.reuse, R131 ;  /* 0x00000083001b7220 */ /* 0x040fe20000410000 */
[----:B------:R-:W-:Y:S01]  /*16aa0*/  @P0 LEA.HI.X R9, R9, c[0x0][0x1cc], R5, 0x1, P4 ;  /* 0x0000730009090a11 */ /* 0x000fe200020f0c05 */
[----:B------:R-:W-:Y:S01]  /*16ab0*/  FMUL.FTZ R34, R0, R138 ;  /* 0x0000008a00227220 */ /* 0x000fe20000410000 */
[----:B------:R-:W-:Y:S01]  /*16ac0*/  @P0 LEA.HI.X R7, R18, c[0x0][0x1cc], R7, 0x1, P2 ;  /* 0x0000730012070a11 */ /* 0x000fe200010f0c07 */
[----:B------:R-:W-:Y:S01]  /*16ad0*/  FMUL.FTZ R18, R0, R122 ;  /* 0x0000007a00127220 */ /* 0x000fe20000410000 */
[----:B------:R-:W-:Y:S01]  /*16ae0*/  @P0 LEA R4, P1, R14, c[0x0][0x1c8], 0x1 ;  /* 0x000072000e040a11 */ /* 0x000fe200078208ff */
[----:B------:R-:W-:Y:S02]  /*16af0*/  FMUL.FTZ R35, R0, R139 ;  /* 0x0000008b00237220 */ /* 0x000fe40000410000 */
[----:B------:R2:W-:Y:S01]  /*16b00*/  @P0 LDGSTS.E.BYPASS.LTC128B.128 [R212+0x6100], [R16.64], !P3 ;  /* 0x0610000010d40fae */ /* 0x0005e2000d901d46 */
[----:B------:R-:W-:Y:S01]  /*16b10*/  @P0 LEA.HI.X R5, R14, c[0x0][0x1cc], R19, 0x1, P1 ;  /* 0x000073000e050a11 */ /* 0x000fe200008f0c13 */
[----:B---3--:R-:W-:Y:S02]  /*16b20*/  FMUL.FTZ R3, R100, c[0x0][0x2d0] ;  /* 0x0000b40064037a20 */ /* 0x008fe40000410000 */
[----:B------:R-:W-:Y:S02]  /*16b30*/  FMUL.FTZ R19, R0, R123 ;  /* 0x0000007b00137220 */ /* 0x000fe40000410000 */
[--C-:B------:R-:W-:Y:S02]  /*16b40*/  FFMA.FTZ R15, R161, c[0x0][0x2d0], -R3.reuse ;  /* 0x0000b400a10f7a23 */ /* 0x100fe40000010803 */
[----:B------:R3:W-:Y:S01]  /*16b50*/  @P0 LDGSTS.E.BYPASS.LTC128B.128 [R212+0x8100], [R12.64], !P6 ;  /* 0x081000000cd40fae */ /* 0x0007e2000f101d46 */
[--C-:B------:R-:W-:Y:S01]  /*16b60*/  FFMA.FTZ R14, R160, c[0x0][0x2d0], -R3.reuse ;  /* 0x0000b400a00e7a23 */ /* 0x100fe20000010803 */
[----:B------:R-:W-:Y:S01]  /*16b70*/  MUFU.EX2 R189, R15 ;  /* 0x0000000f00bd7308 */ /* 0x000fe20000000800 */
[----:B------:R-:W-:Y:S02]  /*16b80*/  FMUL.FTZ R38, R0, R38 ;  /* 0x0000002600267220 */ /* 0x000fe40000410000 */
[--C-:B-1----:R-:W-:Y:S02]  /*16b90*/  FFMA.FTZ R104, R162, c[0x0][0x2d0], -R3.reuse ;  /* 0x0000b400a2687a23 */ /* 0x102fe40000010803 */
[C---:B------:R-:W-:Y:S01]  /*16ba0*/  FMUL.FTZ R39, R0.reuse, R39 ;  /* 0x0000002700277220 */ /* 0x040fe20000410000 */
[----:B------:R1:W-:Y:S01]  /*16bb0*/  @P0 LDGSTS.E.BYPASS.LTC128B.128 [R212+0xa100], [R10.64], !P5 ;  /* 0x0a1000000ad40fae */ /* 0x0003e2000e901d46 */
[C---:B------:R-:W-:Y:S02]  /*16bc0*/  FMUL.FTZ R42, R0.reuse, R42 ;  /* 0x0000002a002a7220 */ /* 0x040fe40000410000 */
[C---:B------:R-:W-:Y:S01]  /*16bd0*/  FMUL.FTZ R43, R0.reuse, R43 ;  /* 0x0000002b002b7220 */ /* 0x040fe20000410000 */
[----:B------:R3:W5:Y:S01]  /*16be0*/  MUFU.EX2 R188, R14 ;  /* 0x0000000e00bc7308 */ /* 0x0007620000000800 */
[C---:B------:R-:W-:Y:S02]  /*16bf0*/  FMUL.FTZ R46, R0.reuse, R46 ;  /* 0x0000002e002e7220 */ /* 0x040fe40000410000 */
[C---:B------:R-:W-:Y:S01]  /*16c00*/  FMUL.FTZ R47, R0.reuse, R47 ;  /* 0x0000002f002f7220 */ /* 0x040fe20000410000 */
[----:B------:R4:W-:Y:S01]  /*16c10*/  @P0 LDGSTS.E.BYPASS.LTC128B.128 [R212+0x7100], [R8.64], !P3 ;  /* 0x0710000008d40fae */ /* 0x0009e2000d901d46 */
[----:B------:R-:W-:Y:S02]  /*16c20*/  FMUL.FTZ R50, R0, R50 ;  /* 0x0000003200327220 */ /* 0x000fe40000410000 */
[C---:B--2---:R-:W-:Y:S02]  /*16c30*/  FMUL.FTZ R16, R2.reuse, R120 ;  /* 0x0000007802107220 */ /* 0x044fe40000410000 */
[----:B------:R-:W-:Y:S01]  /*16c40*/  FMUL.FTZ R17, R2, R121 ;  /* 0x0000007902117220 */ /* 0x000fe20000410000 */
[----:B------:R2:W-:Y:S01]  /*16c50*/  MUFU.EX2 R185, R104 ;  /* 0x0000006800b97308 */ /* 0x0005e20000000800 */
[C---:B------:R-:W-:Y:S01]  /*16c60*/  FMUL.FTZ R51, R0.reuse, R51 ;  /* 0x0000003300337220 */ /* 0x040fe20000410000 */
[----:B------:R5:W-:Y:S01]  /*16c70*/  @P0 LDGSTS.E.BYPASS.LTC128B.128 [R212+0x9100], [R6.64], !P6 ;  /* 0x0910000006d40fae */ /* 0x000be2000f101d46 */
[C---:B------:R-:W-:Y:S02]  /*16c80*/  FMUL.FTZ R54, R0.reuse, R54 ;  /* 0x0000003600367220 */ /* 0x040fe40000410000 */
[C---:B------:R-:W-:Y:S02]  /*16c90*/  FMUL.FTZ R55, R0.reuse, R55 ;  /* 0x0000003700377220 */ /* 0x040fe40000410000 */
[C---:B------:R-:W-:Y:S02]  /*16ca0*/  FMUL.FTZ R58, R0.reuse, R58 ;  /* 0x0000003a003a7220 */ /* 0x040fe40000410000 */
[C---:B------:R-:W-:Y:S01]  /*16cb0*/  FMUL.FTZ R59, R0.reuse, R59 ;  /* 0x0000003b003b7220 */ /* 0x040fe20000410000 */
[----:B------:R5:W-:Y:S01]  /*16cc0*/  @P0 LDGSTS.E.BYPASS.LTC128B.128 [R212+0xb100], [R4.64], !P5 ;  /* 0x0b10000004d40fae */ /* 0x000be2000e901d46 */
[C---:B------:R-:W-:Y:S02]  /*16cd0*/  FMUL.FTZ R62, R0.reuse, R62 ;  /* 0x0000003e003e7220 */ /* 0x040fe40000410000 */
[C---:B-1----:R-:W-:Y:S02]  /*16ce0*/  FMUL.FTZ R10, R0.reuse, R114 ;  /* 0x00000072000a7220 */ /* 0x042fe40000410000 */
[C---:B------:R-:W-:Y:S02]  /*16cf0*/  FMUL.FTZ R11, R0.reuse, R115 ;  /* 0x00000073000b7220 */ /* 0x040fe40000410000 */
[C---:B------:R-:W-:Y:S01]  /*16d00*/  FMUL.FTZ R63, R0.reuse, R63 ;  /* 0x0000003f003f7220 */ /* 0x040fe20000410000 */
[----:B---3--:R-:W1:Y:S01]  /*16d10*/  LDSM.16.MT88.4 R12, [R150] ;  /* 0x00000000960c783b */ /* 0x008e620000004200 */
[----:B------:R-:W-:Y:S02]  /*16d20*/  FMUL.FTZ R66, R0, R66 ;  /* 0x0000004200427220 */ /* 0x000fe40000410000 */
[--C-:B----4-:R-:W-:Y:S02]  /*16d30*/  FFMA.FTZ R8, R153, c[0x0][0x2d0], -R3.reuse ;  /* 0x0000b40099087a23 */ /* 0x110fe40000010803 */
[----:B------:R-:W-:Y:S02]  /*16d40*/  FMUL.FTZ R9, R2, R113 ;  /* 0x0000007102097220 */ /* 0x000fe40000410000 */
[----:B------:R3:W-:Y:S01]  /*16d50*/  MUFU.EX2 R187, R8 ;  /* 0x0000000800bb7308 */ /* 0x0007e20000000800 */
[----:B------:R-:W4:Y:S01]  /*16d60*/  LDSM.16.MT88.4 R20, [R151] ;  /* 0x000000009714783b */ /* 0x000f220000004200 */
[--C-:B--2---:R-:W-:Y:S02]  /*16d70*/  FFMA.FTZ R104, R163, c[0x0][0x2d0], -R3.reuse ;  /* 0x0000b400a3687a23 */ /* 0x104fe40000010803 */
[----:B-----5:R-:W-:Y:S01]  /*16d80*/  FMUL.FTZ R6, R0, R110 ;  /* 0x0000006e00067220 */ /* 0x020fe20000410000 */
[----:B------:R-:W-:Y:S01]  /*16d90*/  F2FP.PACK_AB R110, R220, R221 ;  /* 0x000000dddc6e723e */ /* 0x000fe200000000ff */
[C---:B------:R-:W-:Y:S02]  /*16da0*/  FMUL.FTZ R7, R0.reuse, R111 ;  /* 0x0000006f00077220 */ /* 0x040fe40000410000 */
[C---:B------:R-:W-:Y:S01]  /*16db0*/  FMUL.FTZ R67, R0.reuse, R67 ;  /* 0x0000004300437220 */ /* 0x040fe20000410000 */
[----:B------:R-:W2:Y:S01]  /*16dc0*/  LDSM.16.MT88.4 R28, [R194] ;  /* 0x00000000c21c783b */ /* 0x000ea20000004200 */
[----:B------:R5:W-:Y:S01]  /*16dd0*/  MUFU.EX2 R184, R104 ;  /* 0x0000006800b87308 */ /* 0x000be20000000800 */
[----:B------:R-:W-:Y:S02]  /*16de0*/  FMUL.FTZ R70, R0, R70 ;  /* 0x0000004600467220 */ /* 0x000fe40000410000 */
[----:B------:R-:W-:Y:S02]  /*16df0*/  FFMA.FTZ R4, R159, c[0x0][0x2d0], -R3 ;  /* 0x0000b4009f047a23 */ /* 0x000fe40000010803 */
[----:B------:R-:W-:Y:S01]  /*16e00*/  FMUL.FTZ R5, R2, R109 ;  /* 0x0000006d02057220 */ /* 0x000fe20000410000 */
[----:B------:R-:W-:Y:S01]  /*16e10*/  F2FP.PACK_AB R109, R188, R189 ;  /* 0x000000bdbc6d723e */ /* 0x000fe200000000ff */
[----:B------:R-:W-:Y:S01]  /*16e20*/  LDSM.16.MT88.4 R120, [R151+0x2000] ;  /* 0x002000009778783b */ /* 0x000fe20000004200 */
[C---:B------:R-:W-:Y:S02]  /*16e30*/  FMUL.FTZ R71, R0.reuse, R71 ;  /* 0x0000004700477220 */ /* 0x040fe40000410000 */
[----:B------:R-:W1:Y:S01]  /*16e40*/  MUFU.EX2 R186, R4 ;  /* 0x0000000400ba7308 */ /* 0x000e620000000800 */
[C---:B------:R-:W-:Y:S02]  /*16e50*/  FMUL.FTZ R74, R0.reuse, R74 ;  /* 0x0000004a004a7220 */ /* 0x040fe40000410000 */
[----:B------:R-:W-:Y:S02]  /*16e60*/  FMUL.FTZ R75, R0, R75 ;  /* 0x0000004b004b7220 */ /* 0x000fe40000410000 */
[C---:B---3--:R-:W-:Y:S01]  /*16e70*/  FMUL.FTZ R8, R2.reuse, R112 ;  /* 0x0000007002087220 */ /* 0x048fe20000410000 */
[----:B------:R-:W-:Y:S01]  /*16e80*/  LDSM.16.MT88.4 R128, [R193+0x800] ;  /* 0x00080000c180783b */ /* 0x000fe20000004200 */
[C---:B------:R-:W-:Y:S02]  /*16e90*/  FMUL.FTZ R76, R2.reuse, R76 ;  /* 0x0000004c024c7220 */ /* 0x040fe40000410000 */
[----:B------:R-:W-:Y:S02]  /*16ea0*/  FMUL.FTZ R77, R2, R77 ;  /* 0x0000004d024d7220 */ /* 0x000fe40000410000 */
[C---:B------:R-:W-:Y:S02]  /*16eb0*/  FMUL.FTZ R78, R0.reuse, R78 ;  /* 0x0000004e004e7220 */ /* 0x040fe40000410000 */
[----:B------:R-:W-:Y:S01]  /*16ec0*/  FMUL.FTZ R79, R0, R79 ;  /* 0x0000004f004f7220 */ /* 0x000fe20000410000 */
[----:B------:R-:W3:Y:S01]  /*16ed0*/  LDSM.16.MT88.4 R112, [R193] ;  /* 0x00000000c170783b */ /* 0x000ee20000004200 */
[--C-:B-----5:R-:W-:Y:S02]  /*16ee0*/  FFMA.FTZ R104, R164, c[0x0][0x2d0], -R105.reuse ;  /* 0x0000b400a4687a23 */ /* 0x120fe40000010869 */
[C---:B------:R-:W-:Y:S02]  /*16ef0*/  FMUL.FTZ R80, R2.reuse, R80 ;  /* 0x0000005002507220 */ /* 0x040fe40000410000 */
[----:B------:R5:W2:Y:S01]  /*16f00*/  MUFU.EX2 R216, R104 ;  /* 0x0000006800d87308 */ /* 0x000aa20000000800 */
[----:B------:R-:W-:Y:S02]  /*16f10*/  FMUL.FTZ R81, R2, R81 ;  /* 0x0000005102517220 */ /* 0x000fe40000410000 */
[----:B------:R-:W-:Y:S01]  /*16f20*/  LDSM.16.MT88.4 R136, [R151+0x2800] ;  /* 0x002800009788783b */ /* 0x000fe20000004200 */
[----:B------:R-:W-:Y:S01]  /*16f30*/  FMUL.FTZ R82, R0, R82 ;  /* 0x0000005200527220 */ /* 0x000fe20000410000 */
[----:B-1----:R-:W-:Y:S01]  /*16f40*/  F2FP.PACK_AB R111, R186, R187 ;  /* 0x000000bbba6f723e */ /* 0x002fe200000000ff */
        /* <DEDUP_REMOVED lines=8> */
[----:B------:R-:W-:Y:S02]  /*16fd0*/  FMUL.FTZ R86, R0, R86 ;  /* 0x0000005600567220 */ /* 0x000fe40000410000 */
[C---:B------:R-:W-:Y:S04]  /*16fe0*/  HMMA.16816.F32 R8, R108.reuse, R14, R8 ;  /* 0x0000000e6c08723c */ /* 0x040fe80000001808 */
[C---:B------:R-:W-:Y:S01]  /*16ff0*/  FMUL.FTZ R12, R2.reuse, R116 ;  /* 0x00000074020c7220 */ /* 0x040fe20000410000 */
[----:B------:R-:W-:Y:S01]  /*17000*/  LDSM.16.MT88.4 R160, [R151+0x3800] ;  /* 0x0038000097a0783b */ /* 0x000fe20000004200 */
[----:B------:R-:W-:Y:S02]  /*17010*/  FMUL.FTZ R13, R2, R117 ;  /* 0x00000075020d7220 */ /* 0x000fe40000410000 */
[C---:B------:R-:W-:Y:S04]  /*17020*/  FMUL.FTZ R14, R0.reuse, R118 ;  /* 0x00000076000e7220 */ /* 0x040fe80000410000 */
[C---:B------:R-:W-:Y:S01]  /*17030*/  FMUL.FTZ R15, R0.reuse, R119 ;  /* 0x00000077000f7220 */ /* 0x040fe20000410000 */
[----:B------:R-:W0:Y:S01]  /*17040*/  LDGDEPBAR ;  /* 0x00000000000079af */ /* 0x000e220000000000 */
[----:B-----5:R-:W-:Y:S02]  /*17050*/  FFMA.FTZ R104, R165, c[0x0][0x2d0], -R105 ;  /* 0x0000b400a5687a23 */ /* 0x020fe40000010869 */
[----:B------:R-:W-:Y:S02]  /*17060*/  FMUL.FTZ R87, R0, R87 ;  /* 0x0000005700577220 */ /* 0x000fe40000410000 */
[----:B------:R1:W-:Y:S01]  /*17070*/  MUFU.EX2 R217, R104 ;  /* 0x0000006800d97308 */ /* 0x0003e20000000800 */
[C---:B----4-:R-:W-:Y:S02]  /*17080*/  HMMA.16816.F32 R12, R108.reuse, R20, R12 ;  /* 0x000000146c0c723c */ /* 0x050fe4000000180c */
[----:B------:R-:W4:Y:S01]  /*17090*/  LDSM.16.MT88.4 R116, [R150+0x2000] ;  /* 0x002000009674783b */ /* 0x000f220000004200 */
[C---:B------:R-:W-:Y:S02]  /*170a0*/  FMUL.FTZ R88, R2.reuse, R88 ;  /* 0x0000005802587220 */ /* 0x040fe40000410000 */
[C---:B------:R-:W-:Y:S02]  /*170b0*/  FMUL.FTZ R89, R2.reuse, R89 ;  /* 0x0000005902597220 */ /* 0x040fe40000410000 */
        /* <DEDUP_REMOVED lines=8> */
[----:B------:R-:W-:Y:S02]  /*17140*/  FMUL.FTZ R91, R0, R91 ;  /* 0x0000005b005b7220 */ /* 0x000fe40000410000 */
[C---:B--2---:R-:W-:Y:S01]  /*17150*/  HMMA.16816.F32 R20, R108.reuse, R28, R20 ;  /* 0x0000001c6c14723c */ /* 0x044fe20000001814 */
[----:B------:R1:W2:Y:S02]  /*17160*/  MUFU.EX2 R183, R104 ;  /* 0x0000006800b77308 */ /* 0x0002a40000000800 */
[C---:B------:R-:W-:Y:S02]  /*17170*/  FMUL.FTZ R92, R2.reuse, R92 ;  /* 0x0000005c025c7220 */ /* 0x040fe40000410000 */
[C---:B------:R-:W-:Y:S02]  /*17180*/  FMUL.FTZ R93, R2.reuse, R93 ;  /* 0x0000005d025d7220 */ /* 0x040fe40000410000 */
[C---:B------:R-:W-:Y:S01]  /*17190*/  FMUL.FTZ R28, R2.reuse, R132 ;  /* 0x00000084021c7220 */ /* 0x040fe20000410000 */
[C---:B------:R-:W-:Y:S04]  /*171a0*/  HMMA.16816.F32 R24, R108.reuse, R30, R24 ;  /* 0x0000001e6c18723c */ /* 0x040fe80000001818 */
[----:B------:R-:W-:Y:S02]  /*171b0*/  FMUL.FTZ R29, R2, R133 ;  /* 0x00000085021d7220 */ /* 0x000fe40000410000 */
[C---:B------:R-:W-:Y:S02]  /*171c0*/  FMUL.FTZ R94, R0.reuse, R94 ;  /* 0x0000005e005e7220 */ /* 0x040fe40000410000 */
[C---:B------:R-:W-:Y:S04]  /*171d0*/  FMUL.FTZ R30, R0.reuse, R134 ;  /* 0x00000086001e7220 */ /* 0x040fe80000410000 */
[C---:B------:R-:W-:Y:S02]  /*171e0*/  FMUL.FTZ R31, R0.reuse, R135 ;  /* 0x00000087001f7220 */ /* 0x040fe40000410000 */
[----:B------:R-:W-:Y:S01]  /*171f0*/  LDSM.16.MT88.4 R132, [R150+0x2800] ;  /* 0x002800009684783b */ /* 0x000fe20000004200 */
[----:B------:R-:W-:Y:S02]  /*17200*/  FMUL.FTZ R95, R0, R95 ;  /* 0x0000005f005f7220 */ /* 0x000fe40000410000 */
[----:B-1----:R-:W-:Y:S02]  /*17210*/  FFMA.FTZ R104, R167, c[0x0][0x2d0], -R3 ;  /* 0x0000b400a7687a23 */ /* 0x002fe40000010803 */
[C---:B---3--:R-:W-:Y:S02]  /*17220*/  HMMA.16816.F32 R28, R108.reuse, R112, R28 ;  /* 0x000000706c1c723c */ /* 0x048fe4000000181c */
[----:B------:R1:W3:Y:S01]  /*17230*/  MUFU.EX2 R182, R104 ;  /* 0x0000006800b67308 */ /* 0x0002e20000000800 */
[----:B------:R-:W-:Y:S01]  /*17240*/  LDSM.16.MT88.4 R164, [R194+0x3800] ;  /* 0x00380000c2a4783b */ /* 0x000fe20000004200 */
[C---:B------:R-:W-:Y:S02]  /*17250*/  FMUL.FTZ R96, R2.reuse, R96 ;  /* 0x0000006002607220 */ /* 0x040fe40000410000 */
[----:B------:R-:W-:Y:S02]  /*17260*/  FMUL.FTZ R97, R2, R97 ;  /* 0x0000006102617220 */ /* 0x000fe40000410000 */
[C---:B------:R-:W-:Y:S03]  /*17270*/  HMMA.16816.F32 R32, R108.reuse, R114, R32 ;  /* 0x000000726c20723c */ /* 0x040fe60000001820 */
[----:B------:R-:W5:Y:S01]  /*17280*/  LDSM.16.MT88.4 R112, [R194+0x2000] ;  /* 0x00200000c270783b */ /* 0x000f620000004200 */
[C---:B------:R-:W-:Y:S02]  /*17290*/  FMUL.FTZ R98, R0.reuse, R98 ;  /* 0x0000006200627220 */ /* 0x040fe40000410000 */
[----:B------:R-:W-:Y:S02]  /*172a0*/  FMUL.FTZ R99, R0, R99 ;  /* 0x0000006300637220 */ /* 0x000fe40000410000 */
[C---:B----4-:R-:W-:Y:S04]  /*172b0*/  HMMA.16816.F32 R36, R108.reuse, R116, R36 ;  /* 0x000000746c24723c */ /* 0x050fe80000001824 */
[----:B------:R-:W-:Y:S02]  /*172c0*/  FFMA.FTZ R2, R2, R236, R223 ;  /* 0x000000ec02027223 */ /* 0x000fe400000100df */
[----:B------:R-:W-:Y:S02]  /*172d0*/  FFMA.FTZ R0, R0, R237, R189 ;  /* 0x000000ed00007223 */ /* 0x000fe400000100bd */
[C---:B------:R-:W-:Y:S01]  /*172e0*/  HMMA.16816.F32 R40, R108.reuse, R118, R40 ;  /* 0x000000766c28723c */ /* 0x040fe20000001828 */
[----:B------:R-:W4:Y:S03]  /*172f0*/  LDSM.16.MT88.4 R116, [R193+0x2000] ;  /* 0x00200000c174783b */ /* 0x000f260000004200 */
[--C-:B-1----:R-:W-:Y:S02]  /*17300*/  FFMA.FTZ R104, R168, c[0x0][0x2d0], -R105.reuse ;  /* 0x0000b400a8687a23 */ /* 0x102fe40000010869 */
[----:B------:R-:W-:Y:S02]  /*17310*/  FADD.FTZ R2, R222, R2 ;  /* 0x00000002de027221 */ /* 0x000fe40000010000 */
[C---:B------:R-:W-:Y:S01]  /*17320*/  HMMA.16816.F32 R44, R108.reuse, R120, R44 ;  /* 0x000000786c2c723c */ /* 0x040fe2000000182c */
[----:B------:R1:W1:Y:S03]  /*17330*/  MUFU.EX2 R215, R104 ;  /* 0x0000006800d77308 */ /* 0x0002660000000800 */
[----:B------:R-:W-:Y:S02]  /*17340*/  FADD.FTZ R0, R188, R0 ;  /* 0x00000000bc007221 */ /* 0x000fe40000010000 */
[----:B------:R-:W-:Y:S02]  /*17350*/  FADD.FTZ R2, R221, R2 ;  /* 0x00000002dd027221 */ /* 0x000fe40000010000 */
[C---:B------:R-:W-:Y:S01]  /*17360*/  HMMA.16816.F32 R48, R108.reuse, R122, R48 ;  /* 0x0000007a6c30723c */ /* 0x040fe20000001830 */
[----:B------:R-:W3:Y:S03]  /*17370*/  LDSM.16.MT88.4 R120, [R150+0x4000] ;  /* 0x004000009678783b */ /* 0x000ee60000004200 */
[----:B------:R-:W-:Y:S02]  /*17380*/  FADD.FTZ R0, R187, R0 ;  /* 0x00000000bb007221 */ /* 0x000fe40000010000 */
[----:B------:R-:W-:Y:S02]  /*17390*/  FADD.FTZ R2, R220, R2 ;  /* 0x00000002dc027221 */ /* 0x000fe40000010000 */
[----:B------:R-:W-:Y:S01]  /*173a0*/  FADD.FTZ R0, R186, R0 ;  /* 0x00000000ba007221 */ /* 0x000fe20000010000 */
[C---:B-----5:R-:W-:Y:S03]  /*173b0*/  HMMA.16816.F32 R52, R108.reuse, R112, R52 ;  /* 0x000000706c34723c */ /* 0x060fe60000001834 */
[----:B------:R-:W-:Y:S02]  /*173c0*/  FADD.FTZ R2, R219, R2 ;  /* 0x00000002db027221 */ /* 0x000fe40000010000 */
[----:B------:R-:W-:Y:S02]  /*173d0*/  FADD.FTZ R0, R185, R0 ;  /* 0x00000000b9007221 */ /* 0x000fe40000010000 */
[----:B-1----:R-:W-:Y:S01]  /*173e0*/  FFMA.FTZ R104, R169, c[0x0][0x2d0], -R105 ;  /* 0x0000b400a9687a23 */ /* 0x002fe20000010869 */
[C---:B------:R-:W-:Y:S01]  /*173f0*/  HMMA.16816.F32 R56, R108.reuse, R114, R56 ;  /* 0x000000726c38723c */ /* 0x040fe20000001838 */
[----:B------:R-:W1:Y:S02]  /*17400*/  LDSM.16.MT88.4 R112, [R151+0x4000] ;  /* 0x004000009770783b */ /* 0x000e640000004200 */
[----:B------:R5:W5:Y:S01]  /*17410*/  MUFU.EX2 R214, R104 ;  /* 0x0000006800d67308 */ /* 0x000b620000000800 */
[----:B------:R-:W-:Y:S02]  /*17420*/  FADD.FTZ R2, R218, R2 ;  /* 0x00000002da027221 */ /* 0x000fe40000010000 */
[----:B------:R-:W-:Y:S02]  /*17430*/  FADD.FTZ R0, R184, R0 ;  /* 0x00000000b8007221 */ /* 0x000fe40000010000 */
[C---:B----4-:R-:W-:Y:S04]  /*17440*/  HMMA.16816.F32 R60, R108.reuse, R116, R60 ;  /* 0x000000746c3c723c */ /* 0x050fe8000000183c */
[----:B------:R-:W-:Y:S02]  /*17450*/  FADD.FTZ R2, R216, R2 ;  /* 0x00000002d8027221 */ /* 0x000fe40000010000 */
[----:B--2---:R-:W-:Y:S02]  /*17460*/  FADD.FTZ R0, R183, R0 ;  /* 0x00000000b7007221 */ /* 0x004fe40000010000 */
[C---:B------:R-:W-:Y:S01]  /*17470*/  HMMA.16816.F32 R64, R108.reuse, R118, R64 ;  /* 0x000000766c40723c */ /* 0x040fe20000001840 */
[----:B------:R-:W2:Y:S03]  /*17480*/  LDSM.16.MT88.4 R116, [R194+0x4000] ;  /* 0x00400000c274783b */ /* 0x000ea60000004200 */
[----:B------:R-:W-:Y:S02]  /*17490*/  FADD.FTZ R2, R217, R2 ;  /* 0x00000002d9027221 */ /* 0x000fe40000010000 */
[----:B---3--:R-:W-:Y:S02]  /*174a0*/  FADD.FTZ R0, R182, R0 ;  /* 0x00000000b6007221 */ /* 0x008fe40000010000 */
[C---:B------:R-:W-:Y:S04]  /*174b0*/  HMMA.16816.F32 R68, R108.reuse, R120, R68 ;  /* 0x000000786c44723c */ /* 0x040fe80000001844 */
[--C-:B-----5:R-:W-:Y:S02]  /*174c0*/  FFMA.FTZ R104, R170, c[0x0][0x2d0], -R3.reuse ;  /* 0x0000b400aa687a23 */ /* 0x120fe40000010803 */
[----:B------:R-:W-:Y:S02]  /*174d0*/  FADD.FTZ R2, R215, R2 ;  /* 0x00000002d7027221 */ /* 0x000fe40000010000 */
[C---:B------:R-:W-:Y:S01]  /*174e0*/  HMMA.16816.F32 R72, R108.reuse, R122, R72 ;  /* 0x0000007a6c48723c */ /* 0x040fe20000001848 */
[----:B------:R-:W3:Y:S01]  /*174f0*/  LDSM.16.MT88.4 R120, [R193+0x4000] ;  /* 0x00400000c178783b */ /* 0x000ee20000004200 */
[----:B------:R4:W5:Y:S02]  /*17500*/  MUFU.EX2 R177, R104 ;  /* 0x0000006800b17308 */ /* 0x0009640000000800 */
[----:B------:R-:W-:Y:S04]  /*17510*/  FADD.FTZ R2, R214, R2 ;  /* 0x00000002d6027221 */ /* 0x000fe80000010000 */
[C---:B-1----:R-:W-:Y:S08]  /*17520*/  HMMA.16816.F32 R76, R108.reuse, R112, R76 ;  /* 0x000000706c4c723c */ /* 0x042ff0000000184c */
[C---:B------:R-:W-:Y:S01]  /*17530*/  HMMA.16816.F32 R80, R108.reuse, R114, R80 ;  /* 0x000000726c50723c */ /* 0x040fe20000001850 */
[----:B------:R-:W1:Y:S07]  /*17540*/  LDSM.16.MT88.4 R112, [R150+0x800] ;  /* 0x000800009670783b */ /* 0x000e6e0000004200 */
[C---:B--2---:R-:W-:Y:S04]  /*17550*/  HMMA.16816.F32 R84, R108.reuse, R116, R84 ;  /* 0x000000746c54723c */ /* 0x044fe80000001854 */
[----:B----4-:R-:W-:Y:S02]  /*17560*/  FFMA.FTZ R104, R171, c[0x0][0x2d0], -R3 ;  /* 0x0000b400ab687a23 */ /* 0x010fe40000010803 */
[----:B------:R-:W-:Y:S01]  /*17570*/  LDSM.16.MT88.4 R168, [R193+0x3800] ;  /* 0x00380000c1a8783b */ /* 0x000fe20000004200 */
[----:B-----5:R-:W-:Y:S01]  /*17580*/  FADD.FTZ R0, R177, R0 ;  /* 0x00000000b1007221 */ /* 0x020fe20000010000 */
[C---:B------:R-:W-:Y:S01]  /*17590*/  HMMA.16816.F32 R88, R108.reuse, R118, R88 ;  /* 0x000000766c58723c */ /* 0x040fe20000001858 */
[----:B------:R2:W4:Y:S05]  /*175a0*/  MUFU.EX2 R176, R104 ;  /* 0x0000006800b07308 */ /* 0x00052a0000000800 */
[----:B------:R-:W5:Y:S02]  /*175b0*/  LDSM.16.MT88.4 R116, [R194+0x800] ;  /* 0x00080000c274783b */ /* 0x000f640000004200 */
[C---:B---3--:R-:W-:Y:S08]  /*175c0*/  HMMA.16816.F32 R92, R108.reuse, R120, R92 ;  /* 0x000000786c5c723c */ /* 0x048ff0000000185c */
[----:B------:R-:W-:Y:S01]  /*175d0*/  HMMA.16816.F32 R96, R108, R122, R96 ;  /* 0x0000007a6c60723c */ /* 0x000fe20000001860 */
[----:B------:R-:W3:Y:S06]  /*175e0*/  LDSM.16.MT88.4 R120, [R194+0x2800] ;  /* 0x00280000c278783b */ /* 0x000eec0000004200 */
[----:B------:R-:W-:Y:S02]  /*175f0*/  F2FP.PACK_AB R108, R218, R219 ;  /* 0x000000dbda6c723e */ /* 0x000fe400000000ff */
[----:B------:R-:W-:Y:S03]  /*17600*/  F2FP.PACK_AB R109, R184, R185 ;  /* 0x000000b9b86d723e */ /* 0x000fe600000000ff */
[----:B------:R-:W-:Y:S01]  /*17610*/  F2FP.PACK_AB R110, R217, R216 ;  /* 0x000000d8d96e723e */ /* 0x000fe200000000ff */
[--C-:B--2---:R-:W-:Y:S01]  /*17620*/  FFMA.FTZ R104, R172, c[0x0][0x2d0], -R105.reuse ;  /* 0x0000b400ac687a23 */ /* 0x104fe20000010869 */
[----:B------:R-:W-:Y:S01]  /*17630*/  F2FP.PACK_AB R111, R182, R183 ;  /* 0x000000b7b66f723e */ /* 0x000fe200000000ff */
[----:B----4-:R-:W-:Y:S02]  /*17640*/  FADD.FTZ R0, R176, R0 ;  /* 0x00000000b0007221 */ /* 0x010fe40000010000 */
[----:B------:R2:W4:Y:S04]  /*17650*/  MUFU.EX2 R191, R104 ;  /* 0x0000006800bf7308 */ /* 0x0005280000000800 */
[C---:B-1----:R-:W-:Y:S08]  /*17660*/  HMMA.16816.F32 R4, R108.reuse, R112, R4 ;  /* 0x000000706c04723c */ /* 0x042ff00000001804 */
[C---:B------:R-:W-:Y:S01]  /*17670*/  HMMA.16816.F32 R8, R108.reuse, R114, R8 ;  /* 0x000000726c08723c */ /* 0x040fe20000001808 */
[----:B------:R-:W1:Y:S07]  /*17680*/  LDSM.16.MT88.4 R112, [R193+0x2800] ;  /* 0x00280000c170783b */ /* 0x000e6e0000004200 */
[C---:B------:R-:W-:Y:S04]  /*17690*/  HMMA.16816.F32 R12, R108.reuse, R124, R12 ;  /* 0x0000007c6c0c723c */ /* 0x040fe8000000180c */
[----:B--2---:R-:W-:Y:S02]  /*176a0*/  FFMA.FTZ R104, R173, c[0x0][0x2d0], -R105 ;  /* 0x0000b400ad687a23 */ /* 0x004fe40000010869 */
[----:B----4-:R-:W-:Y:S02]  /*176b0*/  FADD.FTZ R2, R191, R2 ;  /* 0x00000002bf027221 */ /* 0x010fe40000010000 */
[C---:B------:R-:W-:Y:S01]  /*176c0*/  HMMA.16816.F32 R16, R108.reuse, R126, R16 ;  /* 0x0000007e6c10723c */ /* 0x040fe20000001810 */
[----:B------:R-:W-:Y:S01]  /*176d0*/  LDSM.16.MT88.4 R124, [R151+0x4800] ;  /* 0x00480000977c783b */ /* 0x000fe20000004200 */
[----:B------:R2:W4:Y:S06]  /*176e0*/  MUFU.EX2 R190, R104 ;  /* 0x0000006800be7308 */ /* 0x00052c0000000800 */
[C---:B-----5:R-:W-:Y:S08]  /*176f0*/  HMMA.16816.F32 R20, R108.reuse, R116, R20 ;  /* 0x000000746c14723c */ /* 0x060ff00000001814 */
[C---:B------:R-:W-:Y:S01]  /*17700*/  HMMA.16816.F32 R24, R108.reuse, R118, R24 ;  /* 0x000000766c18723c */ /* 0x040fe20000001818 */
[----:B------:R-:W5:Y:S07]  /*17710*/  LDSM.16.MT88.4 R116, [R150+0x4800] ;  /* 0x004800009674783b */ /* 0x000f6e0000004200 */
[C---:B------:R-:W-:Y:S04]  /*17720*/  HMMA.16816.F32 R28, R108.reuse, R128, R28 ;  /* 0x000000806c1c723c */ /* 0x040fe8000000181c */
[--C-:B--2---:R-:W-:Y:S02]  /*17730*/  FFMA.FTZ R104, R174, c[0x0][0x2d0], -R3.reuse ;  /* 0x0000b400ae687a23 */ /* 0x104fe40000010803 */
[----:B----4-:R-:W-:Y:S02]  /*17740*/  FADD.FTZ R2, R190, R2 ;  /* 0x00000002be027221 */ /* 0x010fe40000010000 */
[C---:B------:R-:W-:Y:S01]  /*17750*/  HMMA.16816.F32 R32, R108.reuse, R130, R32 ;  /* 0x000000826c20723c */ /* 0x040fe20000001820 */
[----:B------:R-:W-:Y:S01]  /*17760*/  LDSM.16.MT88.4 R128, [R151+0x1000] ;  /* 0x001000009780783b */ /* 0x000fe20000004200 */
[----:B------:R2:W4:Y:S06]  /*17770*/  MUFU.EX2 R175, R104 ;  /* 0x0000006800af7308 */ /* 0x00052c0000000800 */
[C---:B------:R-:W-:Y:S08]  /*17780*/  HMMA.16816.F32 R36, R108.reuse, R132, R36 ;  /* 0x000000846c24723c */ /* 0x040ff00000001824 */
[C---:B------:R-:W-:Y:S01]  /*17790*/  HMMA.16816.F32 R40, R108.reuse, R134, R40 ;  /* 0x000000866c28723c */ /* 0x040fe20000001828 */
[----:B------:R-:W-:Y:S07]  /*177a0*/  LDSM.16.MT88.4 R132, [R193+0x1000] ;  /* 0x00100000c184783b */ /* 0x000fee0000004200 */
[C---:B------:R-:W-:Y:S04]  /*177b0*/  HMMA.16816.F32 R44, R108.reuse, R136, R44 ;  /* 0x000000886c2c723c */ /* 0x040fe8000000182c */
[----:B--2---:R-:W-:Y:S02]  /*177c0*/  FFMA.FTZ R104, R178, c[0x0][0x2d0], -R3 ;  /* 0x0000b400b2687a23 */ /* 0x004fe40000010803 */
[----:B----4-:R-:W-:Y:S02]  /*177d0*/  FADD.FTZ R0, R175, R0 ;  /* 0x00000000af007221 */ /* 0x010fe40000010000 */
[C---:B------:R-:W-:Y:S01]  /*177e0*/  HMMA.16816.F32 R48, R108.reuse, R138, R48 ;  /* 0x0000008a6c30723c */ /* 0x040fe20000001830 */
[----:B------:R-:W-:Y:S01]  /*177f0*/  LDSM.16.MT88.4 R136, [R150+0x3000] ;  /* 0x003000009688783b */ /* 0x000fe20000004200 */
[----:B------:R2:W4:Y:S06]  /*17800*/  MUFU.EX2 R174, R104 ;  /* 0x0000006800ae7308 */ /* 0x00052c0000000800 */
[C---:B---3--:R-:W-:Y:S08]  /*17810*/  HMMA.16816.F32 R52, R108.reuse, R120, R52 ;  /* 0x000000786c34723c */ /* 0x048ff00000001834 */
[C---:B------:R-:W-:Y:S01]  /*17820*/  HMMA.16816.F32 R56, R108.reuse, R122, R56 ;  /* 0x0000007a6c38723c */ /* 0x040fe20000001838 */
[----:B------:R-:W3:Y:S07]  /*17830*/  LDSM.16.MT88.4 R120, [R194+0x4800] ;  /* 0x00480000c278783b */ /* 0x000eee0000004200 */
[C---:B-1----:R-:W-:Y:S04]  /*17840*/  HMMA.16816.F32 R60, R108.reuse, R112, R60 ;  /* 0x000000706c3c723c */ /* 0x042fe8000000183c */
[--C-:B--2---:R-:W-:Y:S04]  /*17850*/  FFMA.FTZ R104, R179, c[0x0][0x2d0], -R105.reuse ;  /* 0x0000b400b3687a23 */ /* 0x104fe80000010869 */
[C---:B------:R-:W-:Y:S01]  /*17860*/  HMMA.16816.F32 R64, R108.reuse, R114, R64 ;  /* 0x000000726c40723c */ /* 0x040fe20000001840 */
[----:B------:R-:W1:Y:S01]  /*17870*/  LDSM.16.MT88.4 R112, [R193+0x4800] ;  /* 0x00480000c170783b */ /* 0x000e620000004200 */
[----:B------:R2:W-:Y:S06]  /*17880*/  MUFU.EX2 R181, R104 ;  /* 0x0000006800b57308 */ /* 0x0005ec0000000800 */
[C---:B-----5:R-:W-:Y:S08]  /*17890*/  HMMA.16816.F32 R68, R108.reuse, R116, R68 ;  /* 0x000000746c44723c */ /* 0x060ff00000001844 */
[C---:B------:R-:W-:Y:S01]  /*178a0*/  HMMA.16816.F32 R72, R108.reuse, R118, R72 ;  /* 0x000000766c48723c */ /* 0x040fe20000001848 */
[----:B------:R-:W5:Y:S07]  /*178b0*/  LDSM.16.MT88.4 R116, [R150+0x1000] ;  /* 0x001000009674783b */ /* 0x000f6e0000004200 */
[C---:B------:R-:W-:Y:S04]  /*178c0*/  HMMA.16816.F32 R76, R108.reuse, R124, R76 ;  /* 0x0000007c6c4c723c */ /* 0x040fe8000000184c */
[----:B--2---:R-:W-:Y:S04]  /*178d0*/  FFMA.FTZ R104, R180, c[0x0][0x2d0], -R105 ;  /* 0x0000b400b4687a23 */ /* 0x004fe80000010869 */
[C---:B------:R-:W-:Y:S01]  /*178e0*/  HMMA.16816.F32 R80, R108.reuse, R126, R80 ;  /* 0x0000007e6c50723c */ /* 0x040fe20000001850 */
[----:B------:R-:W2:Y:S01]  /*178f0*/  LDSM.16.MT88.4 R124, [R194+0x1000] ;  /* 0x00100000c27c783b */ /* 0x000ea20000004200 */
[----:B------:R4:W2:Y:S06]  /*17900*/  MUFU.EX2 R180, R104 ;  /* 0x0000006800b47308 */ /* 0x0008ac0000000800 */
[C---:B---3--:R-:W-:Y:S08]  /*17910*/  HMMA.16816.F32 R84, R108.reuse, R120, R84 ;  /* 0x000000786c54723c */ /* 0x048ff00000001854 */
[C---:B------:R-:W-:Y:S01]  /*17920*/  HMMA.16816.F32 R88, R108.reuse, R122, R88 ;  /* 0x0000007a6c58723c */ /* 0x040fe20000001858 */
[----:B------:R-:W3:Y:S07]  /*17930*/  LDSM.16.MT88.4 R120, [R194+0x3000] ;  /* 0x00300000c278783b */ /* 0x000eee0000004200 */
[C---:B-1----:R-:W-:Y:S04]  /*17940*/  HMMA.16816.F32 R92, R108.reuse, R112, R92 ;  /* 0x000000706c5c723c */ /* 0x042fe8000000185c */
[--C-:B----4-:R-:W-:Y:S04]  /*17950*/  FFMA.FTZ R104, R224, c[0x0][0x2d0], -R3.reuse ;  /* 0x0000b400e0687a23 */ /* 0x110fe80000010803 */
[----:B------:R-:W-:Y:S01]  /*17960*/  HMMA.16816.F32 R96, R108, R114, R96 ;  /* 0x000000726c60723c */ /* 0x000fe20000001860 */
[----:B------:R-:W1:Y:S01]  /*17970*/  LDSM.16.MT88.4 R112, [R193+0x3000] ;  /* 0x00300000c170783b */ /* 0x000e620000004200 */
[----:B------:R4:W-:Y:S05]  /*17980*/  MUFU.EX2 R173, R104 ;  /* 0x0000006800ad7308 */ /* 0x0009ea0000000800 */
[----:B------:R-:W-:Y:S02]  /*17990*/  F2FP.PACK_AB R108, R214, R215 ;  /* 0x000000d7d66c723e */ /* 0x000fe400000000ff */
[----:B------:R-:W-:Y:S03]  /*179a0*/  F2FP.PACK_AB R109, R176, R177 ;  /* 0x000000b1b06d723e */ /* 0x000fe600000000ff */
[----:B------:R-:W-:Y:S02]  /*179b0*/  F2FP.PACK_AB R110, R190, R191 ;  /* 0x000000bfbe6e723e */ /* 0x000fe400000000ff */
[----:B------:R-:W-:Y:S07]  /*179c0*/  F2FP.PACK_AB R111, R174, R175 ;  /* 0x000000afae6f723e */ /* 0x000fee00000000ff */
[C---:B-----5:R-:W-:Y:S03]  /*179d0*/  HMMA.16816.F32 R4, R108.reuse, R116, R4 ;  /* 0x000000746c04723c */ /* 0x060fe60000001804 */
[----:B----4-:R-:W-:Y:S05]  /*179e0*/  FFMA.FTZ R104, R225, c[0x0][0x2d0], -R3 ;  /* 0x0000b400e1687a23 */ /* 0x010fea0000010803 */
[C---:B------:R-:W-:Y:S01]  /*179f0*/  HMMA.16816.F32 R8, R108.reuse, R118, R8 ;  /* 0x000000766c08723c */ /* 0x040fe20000001808 */
[----:B------:R-:W4:Y:S01]  /*17a00*/  LDSM.16.MT88.4 R116, [R150+0x5000] ;  /* 0x005000009674783b */ /* 0x000f220000004200 */
[----:B------:R5:W1:Y:S06]  /*17a10*/  MUFU.EX2 R172, R104 ;  /* 0x0000006800ac7308 */ /* 0x000a6c0000000800 */
[C---:B------:R-:W-:Y:S08]  /*17a20*/  HMMA.16816.F32 R12, R108.reuse, R128, R12 ;  /* 0x000000806c0c723c */ /* 0x040ff0000000180c */
[C---:B------:R-:W-:Y:S01]  /*17a30*/  HMMA.16816.F32 R16, R108.reuse, R130, R16 ;  /* 0x000000826c10723c */ /* 0x040fe20000001810 */
[----:B------:R-:W-:Y:S07]  /*17a40*/  LDSM.16.MT88.4 R128, [R194+0x1800] ;  /* 0x00180000c280783b */ /* 0x000fee0000004200 */
[C---:B--2---:R-:W-:Y:S04]  /*17a50*/  HMMA.16816.F32 R20, R108.reuse, R124, R20 ;  /* 0x0000007c6c14723c */ /* 0x044fe80000001814 */
[--C-:B-----5:R-:W-:Y:S04]  /*17a60*/  FFMA.FTZ R104, R229, c[0x0][0x2d0], -R105.reuse ;  /* 0x0000b400e5687a23 */ /* 0x120fe80000010869 */
[C---:B------:R-:W-:Y:S01]  /*17a70*/  HMMA.16816.F32 R24, R108.reuse, R126, R24 ;  /* 0x0000007e6c18723c */ /* 0x040fe20000001818 */
[----:B------:R-:W2:Y:S01]  /*17a80*/  LDSM.16.MT88.4 R124, [R151+0x5000] ;  /* 0x00500000977c783b */ /* 0x000ea20000004200 */
[----:B------:R5:W-:Y:S06]  /*17a90*/  MUFU.EX2 R179, R104 ;  /* 0x0000006800b37308 */ /* 0x000bec0000000800 */
[C---:B------:R-:W-:Y:S08]  /*17aa0*/  HMMA.16816.F32 R28, R108.reuse, R132, R28 ;  /* 0x000000846c1c723c */ /* 0x040ff0000000181c */
[C---:B------:R-:W-:Y:S08]  /*17ab0*/  HMMA.16816.F32 R32, R108.reuse, R134, R32 ;  /* 0x000000866c20723c */ /* 0x040ff00000001820 */
[C---:B------:R-:W-:Y:S04]  /*17ac0*/  HMMA.16816.F32 R36, R108.reuse, R136, R36 ;  /* 0x000000886c24723c */ /* 0x040fe80000001824 */
[----:B-----5:R-:W-:Y:S04]  /*17ad0*/  FFMA.FTZ R104, R228, c[0x0][0x2d0], -R105 ;  /* 0x0000b400e4687a23 */ /* 0x020fe80000010869 */
[C---:B------:R-:W-:Y:S01]  /*17ae0*/  HMMA.16816.F32 R40, R108.reuse, R138, R40 ;  /* 0x0000008a6c28723c */ /* 0x040fe20000001828 */
[----:B------:R-:W-:Y:S01]  /*17af0*/  LDSM.16.MT88.4 R136, [R193+0x1800] ;  /* 0x00180000c188783b */ /* 0x000fe20000004200 */
[----:B------:R-:W5:Y:S06]  /*17b00*/  MUFU.EX2 R178, R104 ;  /* 0x0000006800b27308 */ /* 0x000f6c0000000800 */
[C---:B------:R-:W-:Y:S07]  /*17b10*/  HMMA.16816.F32 R44, R108.reuse, R152, R44 ;  /* 0x000000986c2c723c */ /* 0x040fee000000182c */
[----:B------:R-:W-:Y:S01]  /*17b20*/  F2FP.PACK_AB R152, R180, R181 ;  /* 0x000000b5b498723e */ /* 0x000fe200000000ff */
[C---:B------:R-:W-:Y:S04]  /*17b30*/  HMMA.16816.F32 R48, R108.reuse, R154, R48 ;  /* 0x0000009a6c30723c */ /* 0x040fe80000001830 */
[----:B-1----:R-:W-:Y:S04]  /*17b40*/  F2FP.PACK_AB R153, R172, R173 ;  /* 0x000000adac99723e */ /* 0x002fe800000000ff */
[C---:B---3--:R-:W-:Y:S04]  /*17b50*/  HMMA.16816.F32 R52, R108.reuse, R120, R52 ;  /* 0x000000786c34723c */ /* 0x048fe80000001834 */
[----:B-----5:R-:W-:Y:S01]  /*17b60*/  F2FP.PACK_AB R154, R178, R179 ;  /* 0x000000b3b29a723e */ /* 0x020fe200000000ff */
[--C-:B------:R-:W-:Y:S02]  /*17b70*/  FFMA.FTZ R104, R140, c[0x0][0x2d0], -R3.reuse ;  /* 0x0000b4008c687a23 */ /* 0x100fe40000010803 */
[----:B------:R-:W-:Y:S01]  /*17b80*/  FFMA.FTZ R3, R141, c[0x0][0x2d0], -R3 ;  /* 0x0000b4008d037a23 */ /* 0x000fe20000010803 */
[C---:B------:R-:W-:Y:S01]  /*17b90*/  HMMA.16816.F32 R56, R108.reuse, R122, R56 ;  /* 0x0000007a6c38723c */ /* 0x040fe20000001838 */
[----:B------:R-:W1:Y:S01]  /*17ba0*/  LDSM.16.MT88.4 R120, [R194+0x5000] ;  /* 0x00500000c278783b */ /* 0x000e620000004200 */
[----:B------:R-:W-:Y:S06]  /*17bb0*/  MUFU.EX2 R105, R104 ;  /* 0x0000006800697308 */ /* 0x000fec0000000800 */
[C---:B------:R-:W-:Y:S04]  /*17bc0*/  HMMA.16816.F32 R60, R108.reuse, R112, R60 ;  /* 0x000000706c3c723c */ /* 0x040fe8000000183c */
[----:B------:R-:W3:Y:S04]  /*17bd0*/  MUFU.EX2 R104, R3 ;  /* 0x0000000300687308 */ /* 0x000ee80000000800 */
[C---:B------:R-:W-:Y:S01]  /*17be0*/  HMMA.16816.F32 R64, R108.reuse, R114, R64 ;  /* 0x000000726c40723c */ /* 0x040fe20000001840 */
[----:B------:R-:W5:Y:S07]  /*17bf0*/  LDSM.16.MT88.4 R112, [R193+0x5000] ;  /* 0x00500000c170783b */ /* 0x000f6e0000004200 */
[C---:B----4-:R-:W-:Y:S08]  /*17c00*/  HMMA.16816.F32 R68, R108.reuse, R116, R68 ;  /* 0x000000746c44723c */ /* 0x050ff00000001844 */
[C---:B------:R-:W-:Y:S01]  /*17c10*/  HMMA.16816.F32 R72, R108.reuse, R118, R72 ;  /* 0x000000766c48723c */ /* 0x040fe20000001848 */
[----:B------:R-:W4:Y:S03]  /*17c20*/  LDSM.16.MT88.4 R116, [R150+0x1800] ;  /* 0x001800009674783b */ /* 0x000f260000004200 */
[----:B---3--:R-:W-:Y:S01]  /*17c30*/  F2FP.PACK_AB R155, R104, R105 ;  /* 0x00000069689b723e */ /* 0x008fe200000000ff */
[----:B------:R-:W-:Y:S02]  /*17c40*/  FADD.FTZ R3, R174, R0 ;  /* 0x00000000ae037221 */ /* 0x000fe40000010000 */
[----:B------:R-:W-:Y:S01]  /*17c50*/  FADD.FTZ R0, R181, R2 ;  /* 0x00000002b5007221 */ /* 0x000fe20000010000 */
[C---:B--2---:R-:W-:Y:S04]  /*17c60*/  HMMA.16816.F32 R76, R108.reuse, R124, R76 ;  /* 0x0000007c6c4c723c */ /* 0x044fe8000000184c */
[----:B------:R-:W-:Y:S02]  /*17c70*/  FADD.FTZ R3, R173, R3 ;  /* 0x00000003ad037221 */ /* 0x000fe40000010000 */
[----:B------:R-:W-:Y:S02]  /*17c80*/  FADD.FTZ R0, R180, R0 ;  /* 0x00000000b4007221 */ /* 0x000fe40000010000 */
[C---:B------:R-:W-:Y:S01]  /*17c90*/  HMMA.16816.F32 R80, R108.reuse, R126, R80 ;  /* 0x0000007e6c50723c */ /* 0x040fe20000001850 */
[----:B------:R-:W2:Y:S03]  /*17ca0*/  LDSM.16.MT88.4 R124, [R151+0x1800] ;  /* 0x00180000977c783b */ /* 0x000ea60000004200 */
[----:B------:R-:W-:Y:S02]  /*17cb0*/  FADD.FTZ R3, R172, R3 ;  /* 0x00000003ac037221 */ /* 0x000fe40000010000 */
[----:B------:R-:W-:Y:S02]  /*17cc0*/  FADD.FTZ R2, R179, R0 ;  /* 0x00000000b3027221 */ /* 0x000fe40000010000 */
[C---:B-1----:R-:W-:Y:S04]  /*17cd0*/  HMMA.16816.F32 R84, R108.reuse, R120, R84 ;  /* 0x000000786c54723c */ /* 0x042fe80000001854 */
[----:B------:R-:W-:Y:S01]  /*17ce0*/  FADD.FTZ R0, R105, R3 ;  /* 0x0000000369007221 */ /* 0x000fe20000010000 */
[----:B------:R-:W-:Y:S01]  /*17cf0*/  MOV R105, R100 ;  /* 0x0000006400697202 */ /* 0x000fe20000000f00 */
[----:B------:R-:W-:Y:S02]  /*17d00*/  FADD.FTZ R236, R178, R2 ;  /* 0x00000002b2ec7221 */ /* 0x000fe40000010000 */
[C---:B------:R-:W-:Y:S04]  /*17d10*/  HMMA.16816.F32 R88, R108.reuse, R122, R88 ;  /* 0x0000007a6c58723c */ /* 0x040fe80000001858 */
[----:B------:R-:W-:Y:S01]  /*17d20*/  FADD.FTZ R237, R104, R0 ;  /* 0x0000000068ed7221 */ /* 0x000fe20000010000 */
[----:B------:R-:W-:Y:S03]  /*17d30*/  MOV R104, R101 ;  /* 0x0000006500687202 */ /* 0x000fe60000000f00 */
[C---:B-----5:R-:W-:Y:S08]  /*17d40*/  HMMA.16816.F32 R92, R108.reuse, R112, R92 ;  /* 0x000000706c5c723c */ /* 0x060ff0000000185c */
[----:B------:R-:W-:Y:S08]  /*17d50*/  HMMA.16816.F32 R96, R108, R114, R96 ;  /* 0x000000726c60723c */ /* 0x000ff00000001860 */
[C---:B----4-:R-:W-:Y:S01]  /*17d60*/  HMMA.16816.F32 R108, R152.reuse, R116, R4 ;  /* 0x00000074986c723c */ /* 0x050fe20000001804 */
        /* <DEDUP_REMOVED lines=21> */
[C---:B---3--:R-:W-:Y:S08]  /*17ec0*/  HMMA.16816.F32 R76, R152.reuse, R8, R76 ;  /* 0x00000008984c723c */ /* 0x048ff0000000184c */
[C---:B------:R-:W-:Y:S08]  /*17ed0*/  HMMA.16816.F32 R80, R152.reuse, R10, R80 ;  /* 0x0000000a9850723c */ /* 0x040ff00000001850 */
[C---:B--2---:R-:W-:Y:S08]  /*17ee0*/  HMMA.16816.F32 R84, R152.reuse, R12, R84 ;  /* 0x0000000c9854723c */ /* 0x044ff00000001854 */
[C---:B------:R-:W-:Y:S08]  /*17ef0*/  HMMA.16816.F32 R88, R152.reuse, R14, R88 ;  /* 0x0000000e9858723c */ /* 0x040ff00000001858 */
[C---:B-1----:R-:W-:Y:S08]  /*17f00*/  HMMA.16816.F32 R92, R152.reuse, R4, R92 ;  /* 0x00000004985c723c */ /* 0x042ff0000000185c */
[----:B------:R-:W-:Y:S01]  /*17f10*/  HMMA.16816.F32 R96, R152, R6, R96 ;  /* 0x000000069860723c */ /* 0x000fe20000001860 */
[----:B------:R-:W-:-:S07]  /*17f20*/  @P0 BRA `(.L_x_1109) ;  /* 0xffffd29000000947 */ /* 0x000fce000383ffff */
.L_x_1108:
[----:B------:R-:W-:Y:S07]  /*17f30*/  @!UPT UIADD3 URZ, URZ, URZ, URZ ;  /* 0x0000003f3f3ff290 */ /* 0x000fee000fffe03f */
[----:B------:R-:W-:Y:S02]  /*17f40*/  MOV R7, 0x1f ;  /* 0x0000001f00077802 */ /* 0x000fe40000000f00 */
[----:B------:R-:W-:Y:S01]  /*17f50*/  MOV R6, 0xffffffff ;  /* 0xffffffff00067802 */ /* 0x000fe20000000f00 */
[----:B------:R-:W-:Y:S06]  /*17f60*/  BRA.DIV ~URZ, `(.L_x_1110) ;  /* 0x000054c27f007947 */ /* 0x000fec000b800000 */
[----:B------:R1:W2:Y:S02]  /*17f70*/  SHFL.BFLY PT, R0, R236, 0x2, 0x1f ;  /* 0x0c401f00ec007f89 */ /* 0x0002a400000e0000 */
.L_x_1183:
[----:B--2---:R-:W-:Y:S01]  /*17f80*/  FADD.FTZ R0, R0, R236 ;  /* 0x000000ec00007221 */ /* 0x004fe20000010000 */
[----:B------:R-:W-:Y:S05]  /*17f90*/  BRA.DIV ~URZ, `(.L_x_1111) ;  /* 0x000054f27f007947 */ /* 0x000fea000b800000 */
[----:B------:R-:W2:Y:S04]  /*17fa0*/  SHFL.BFLY PT, R2, R237, 0x2, 0x1f ;  /* 0x0c401f00ed027f89 */ /* 0x000ea800000e0000 */
[----:B------:R-:W3:Y:S01]  /*17fb0*/  SHFL.BFLY PT, R5, R0, 0x1, 0x1f ;  /* 0x0c201f0000057f89 */ /* 0x000ee200000e0000 */
[----:B--2---:R-:W-:-:S02]  /*17fc0*/  FADD.FTZ R4, R2, R237 ;  /* 0x000000ed02047221 */ /* 0x004fc40000010000 */
[----:B---3--:R-:W-:-:S03]  /*17fd0*/  FADD.FTZ R0, R0, R5 ;  /* 0x0000000500007221 */ /* 0x008fc60000010000 */
[----:B------:R2:W3:Y:S04]  /*17fe0*/  SHFL.BFLY PT, R3, R4, 0x1, 0x1f ;  /* 0x0c201f0004037f89 */ /* 0x0004e800000e0000 */
.L_x_1184:
        /* <DEDUP_REMOVED lines=69> */
[----:B------:R-:W-:Y:S01]  /*18440*/  FMUL.FTZ R93, R0, R123 ;  /* 0x0000007b005d7220 */ /* 0x000fe20000410000 */
[----:B---3--:R-:W-:Y:S01]  /*18450*/  @P0 MOV R3, 0x3f317218 ;  /* 0x3f31721800030802 */ /* 0x008fe20000000f00 */
[----:B-----5:R-:W-:Y:S02]  /*18460*/  @P0 FMUL.FTZ R2, R2, 0.69314718246459960938 ;  /* 0x3f31721802020820 */ /* 0x020fe40000410000 */
        /* <DEDUP_REMOVED lines=45> */
.L_x_1047:
        /* <DEDUP_REMOVED lines=17> */
.L_x_1113:
[----:B------:R-:W-:Y:S05]  /*18850*/  BSYNC B0 ;  /* 0x0000000000007941 */ /* 0x000fea0003800000 */
.L_x_1112:
[----:B------:R-:W-:Y:S01]  /*18860*/  PRMT R0, R0, 0x9910, RZ ;  /* 0x0000991000007816 */ /* 0x000fe200000000ff */
[----:B------:R-:W-:Y:S01]  /*18870*/  BSSY B1, `(.L_x_1114) ;  /* 0x0000347000017945 */ /* 0x000fe20003800000 */
[----:B------:R-:W-:Y:S01]  /*18880*/  IMAD.MOV.U32 R86, RZ, RZ, R248 ;  /* 0x000000ffff567224 */ /* 0x000fe200078e00f8 */
[----:B------:R-:W-:Y:S02]  /*18890*/  IADD3 R4, R242, 0x40, RZ ;  /* 0x00000040f2047810 */ /* 0x000fe40007ffe0ff */
[----:B------:R-:W-:Y:S02]  /*188a0*/  ISETP.NE.AND P0, PT, R0, RZ, PT ;  /* 0x000000ff0000720c */ /* 0x000fe40003f05270 */
[----:B------:R-:W-:-:S11]  /*188b0*/  IADD3 R0, R242, 0x80, RZ ;  /* 0x00000080f2007810 */ /* 0x000fd60007ffe0ff */
[----:B------:R-:W-:Y:S05]  /*188c0*/  @!P0 BRA `(.L_x_1115) ;  /* 0x0000277000008947 */ /* 0x000fea0003800000 */
[----:B------:R-:W2:Y:S04]  /*188d0*/  LDL R6, [R1+0x14] ;  /* 0x0000140001067983 */ /* 0x000ea80000100800 */
[----:B------:R-:W3:Y:S04]  /*188e0*/  LDL R15, [R1+0x24] ;  /* 0x00002400010f7983 */ /* 0x000ee80000100800 */
[----:B------:R-:W4:Y:S01]  /*188f0*/  LDL R14, [R1+0x2c] ;  /* 0x00002c00010e7983 */ /* 0x000f220000100800 */
[----:B------:R-:W-:-:S03]  /*18900*/  SHF.R.S32.HI R2, RZ, 0x1f, R7 ;  /* 0x0000001fff027819 */ /* 0x000fc60000011407 */
[----:B------:R-:W3:Y:S04]  /*18910*/  LDL R12, [R1+0x28] ;  /* 0x00002800010c7983 */ /* 0x000ee80000100800 */
[----:B------:R-:W3:Y:S01]  /*18920*/  LDL R10, [R1+0x3c] ;  /* 0x00003c00010a7983 */ /* 0x000ee20000100800 */
[----:B------:R-:W-:Y:S02]  /*18930*/  SHF.R.S32.HI R5, RZ, 0x1f, R7 ;  /* 0x0000001fff057819 */ /* 0x000fe40000011407 */
[-C--:B------:R-:W-:Y:S01]  /*18940*/  LEA.HI R2, R2, R7.reuse, RZ, 0x5 ;  /* 0x0000000702027211 */ /* 0x080fe200078f28ff */
[----:B------:R-:W3:Y:S04]  /*18950*/  LDL R9, [R1+0x34] ;  /* 0x0000340001097983 */ /* 0x000ee80000100800 */
[----:B------:R-:W3:Y:S04]  /*18960*/  LDL R8, [R1+0x38] ;  /* 0x0000380001087983 */ /* 0x000ee80000100800 */
[----:B------:R-:W4:Y:S04]  /*18970*/  LDL R13, [R1+0x30] ;  /* 0x00003000010d7983 */ /* 0x000f280000100800 */
[----:B------:R-:W4:Y:S01]  /*18980*/  LDL R11, [R1] ;  /* 0x00000000010b7983 */ /* 0x000f220000100800 */
[----:B------:R-:W-:Y:S01]  /*18990*/  LEA.HI R5, R5, R7, RZ, 0x2 ;  /* 0x0000000705057211 */ /* 0x000fe200078f10ff */
[----:B------:R-:W-:Y:S01]  /*189a0*/  WARPSYNC 0xffffffff ;  /* 0xffffffff00007948 */ /* 0x000fe20003800000 */
[----:B------:R-:W-:-:S02]  /*189b0*/  SHF.R.S32.HI R2, RZ, 0x5, R2 ;  /* 0x00000005ff027819 */ /* 0x000fc40000011402 */
[----:B------:R-:W-:-:S03]  /*189c0*/  LOP3.LUT R5, R5, 0xfffffffc, RZ, 0xc0, !PT ;  /* 0xfffffffc05057812 */ /* 0x000fc600078ec0ff */
[----:B------:R-:W-:Y:S02]  /*189d0*/  IMAD.SHL.U32 R2, R2, 0x400, RZ ;  /* 0x0000040002027824 */ /* 0x000fe400078e00ff */
[----:B------:R-:W-:-:S04]  /*189e0*/  IMAD.IADD R5, R7, 0x1, -R5 ;  /* 0x0000000107057824 */ /* 0x000fc800078e0a05 */
        /* <DEDUP_REMOVED lines=8> */
[----:B--2---:R-:W-:-:S04]  /*18a70*/  SHF.R.U32.HI R3, RZ, 0x3, R6 ;  /* 0x00000003ff037819 */ /* 0x004fc80000011606 */
[----:B------:R-:W-:-:S05]  /*18a80*/  LOP3.LUT R3, R3, R6, RZ, 0xfc, !PT ;  /* 0x0000000603037212 */ /* 0x000fca00078efcff */
[----:B------:R-:W-:Y:S01]  /*18a90*/  IMAD.IADD R2, R2, 0x1, R3 ;  /* 0x0000000102027824 */ /* 0x000fe200078e0203 */
[----:B------:R-:W-:-:S04]  /*18aa0*/  F2FP.PACK_AB R3, R161, R160 ;  /* 0x000000a0a103723e */ /* 0x000fc800000000ff */
[----:B------:R-:W-:Y:S02]  /*18ab0*/  LEA R2, R2, 0x80, 0x1 ;  /* 0x0000008002027811 */ /* 0x000fe400078e08ff */
[----:B------:R-:W-:-:S03]  /*18ac0*/  F2FP.PACK_AB R6, R33, R32 ;  /* 0x000000202106723e */ /* 0x000fc600000000ff */
        /* <DEDUP_REMOVED lines=110> */
.L_x_1116:
[----:B--2---:R-:W2:Y:S04]  /*191b0*/  LDL R5, [R1+0x10] ;  /* 0x0000100001057983 */ /* 0x004ea80000100800 */
[----:B------:R-:W3:Y:S04]  /*191c0*/  LDL R24, [R1+0xc] ;  /* 0x00000c0001187983 */ /* 0x000ee80000100800 */
[----:B------:R-:W4:Y:S04]  /*191d0*/  LDL R15, [R1+0x20] ;  /* 0x00002000010f7983 */ /* 0x000f280000100800 */
[----:B------:R-:W4:Y:S01]  /*191e0*/  LDL R25, [R1+0x4c] ;  /* 0x00004c0001197983 */ /* 0x000f220000100800 */
[----:B------:R-:W-:Y:S01]  /*191f0*/  IMAD.MOV.U32 R12, RZ, RZ, 0x368 ;  /* 0x00000368ff0c7424 */ /* 0x000fe200078e00ff */
[----:B------:R-:W-:-:S04]  /*19200*/  ISETP.GT.AND P2, PT, R2, 0x1, PT ;  /* 0x000000010200780c */ /* 0x000fc80003f44270 */
[----:B------:R-:W-:-:S04]  /*19210*/  SEL R12, R12, 0x328, P2 ;  /* 0x000003280c0c7807 */ /* 0x000fc80001000000 */
[----:B------:R-:W1:Y:S08]  /*19220*/  LDC.64 R8, c[0x0][R12+0x170] ;  /* 0x00005c000c087b82 */ /* 0x000e700000000a00 */
[----:B------:R1:W3:Y:S08]  /*19230*/  LDC.64 R16, c[0x0][R12+0x168] ;  /* 0x00005a000c107b82 */ /* 0x0002f00000000a00 */
[----:B------:R1:W2:Y:S08]  /*19240*/  LDC.64 R20, c[0x0][R12+0x178] ;  /* 0x00005e000c147b82 */ /* 0x0002b00000000a00 */
[----:B------:R1:W2:Y:S01]  /*19250*/  LDC.64 R18, c[0x0][R12+0x160] ;  /* 0x000058000c127b82 */ /* 0x0002a20000000a00 */
[----:B------:R-:W-:Y:S01]  /*19260*/  IMAD.MOV.U32 R2, RZ, RZ, c[0x0][0x4e8] ;  /* 0x00013a00ff027624 */ /* 0x000fe200078e00ff */
[----:B------:R-:W-:-:S04]  /*19270*/  ISETP.NE.U32.AND P0, PT, RZ, c[0x0][0x500], PT ;  /* 0x00014000ff007a0c */ /* 0x000fc80003f05070 */
[----:B------:R-:W-:Y:S02]  /*19280*/  ISETP.NE.AND P3, PT, R2, 0x1, PT ;  /* 0x000000010200780c */ /* 0x000fe40003f65270 */
[----:B------:R-:W-:-:S04]  /*19290*/  ISETP.NE.AND.EX P0, PT, RZ, c[0x0][0x504], PT, P0 ;  /* 0x00014100ff007a0c */ /* 0x000fc80003f05300 */
        /* <DEDUP_REMOVED lines=12> */
[----:B------:R-:W-:Y:S01]  /*19360*/  IMAD R13, R17, R24, RZ ;  /* 0x00000018110d7224 */ /* 0x000fe200078e02ff */
[--C-:B-----5:R-:W-:Y:S01]  /*19370*/  IADD3 R16, P1, P0, R8, R10, R3.reuse ;  /* 0x0000000a08107210 */ /* 0x120fe2000783e003 */
[----:B------:R-:W-:Y:S01]  /*19380*/  IMAD.IADD R15, R9, 0x1, R12 ;  /* 0x00000001090f7824 */ /* 0x000fe200078e020c */
[----:B------:R-:W-:Y:S01]  /*19390*/  SHF.R.S32.HI R8, RZ, 0x1f, R3 ;  /* 0x0000001fff087819 */ /* 0x000fe20000011403 */
        /* <DEDUP_REMOVED lines=28> */
[----:B------:R-:W-:-:S03]  /*19560*/  IMAD.IADD R7, R25, 0x1, R249 ;  /* 0x0000000119077824 */ /* 0x000fc600078e02f9 */
        /* <DEDUP_REMOVED lines=61> */
.L_x_1185:
[----:B------:R-:W-:Y:S05]  /*19940*/  BRA.DIV ~URZ, `(.L_x_1119) ;  /* 0x00003cb27f007947 */ /* 0x000fea000b800000 */
[----:B------:R3:W4:Y:S02]  /*19950*/  SHFL.IDX PT, R2, R14, RZ, 0x181f ;  /* 0x00181fff0e027589 */ /* 0x00072400000e0000 */
.L_x_1186:
        /* <DEDUP_REMOVED lines=18> */
.L_x_1121:
[----:B------:R-:W-:Y:S05]  /*19a80*/  BSYNC B0 ;  /* 0x0000000000007941 */ /* 0x000fea0003800000 */
.L_x_1120:
[----:B------:R-:W-:Y:S05]  /*19a90*/  BRA.DIV ~URZ, `(.L_x_1122) ;  /* 0x00003bd27f007947 */ /* 0x000fea000b800000 */
[----:B--2---:R2:W1:Y:S04]  /*19aa0*/  SHFL.IDX PT, R7, R13, 0x1, 0x181f ;  /* 0x00381f000d077f89 */ /* 0x00446800000e0000 */
[----:B----4-:R2:W4:Y:S02]  /*19ab0*/  SHFL.IDX PT, R2, R14, 0x1, 0x181f ;  /* 0x00381f000e027f89 */ /* 0x01052400000e0000 */
.L_x_1187:
        /* <DEDUP_REMOVED lines=8> */
[-C--:B------:R-:W-:Y:S02]  /*19b40*/  @!P1 LEA R8, P4, R4, R2.reuse, 0x1 ;  /* 0x0000000204089211 */ /* 0x080fe400078808ff */
[----:B------:R-:W-:Y:S02]  /*19b50*/  @!P0 LEA R2, P3, R0, R2, 0x1 ;  /* 0x0000000200028211 */ /* 0x000fe400078608ff */
[-C--:B-1----:R-:W-:Y:S02]  /*19b60*/  @!P2 LEA.HI.X R11, R242, R7.reuse, R15, 0x1, P5 ;  /* 0x00000007f20ba211 */ /* 0x082fe400028f0c0f */
[-C--:B------:R-:W-:Y:S02]  /*19b70*/  @!P1 LEA.HI.X R9, R4, R7.reuse, R16, 0x1, P4 ;  /* 0x0000000704099211 */ /* 0x080fe400020f0c10 */
[----:B------:R-:W-:Y:S01]  /*19b80*/  @!P0 LEA.HI.X R3, R0, R7, R17, 0x1, P3 ;  /* 0x0000000700038211 */ /* 0x000fe200018f0c11 */
[----:B------:R1:W-:Y:S04]  /*19b90*/  @!P2 ST.E.128 [R10.64], R40 ;  /* 0x000000280a00a985 */ /* 0x0003e8000c101d06 */
[----:B------:R1:W-:Y:S04]  /*19ba0*/  @!P1 ST.E.128 [R8.64], R36 ;  /* 0x0000002408009985 */ /* 0x0003e8000c101d06 */
[----:B------:R1:W-:Y:S02]  /*19bb0*/  @!P0 ST.E.128 [R2.64], R32 ;  /* 0x0000002002008985 */ /* 0x0003e4000c101d06 */
.L_x_1124:
[----:B------:R-:W-:Y:S05]  /*19bc0*/  BSYNC B0 ;  /* 0x0000000000007941 */ /* 0x000fea0003800000 */
.L_x_1123:
[----:B------:R-:W-:Y:S05]  /*19bd0*/  BRA.DIV ~URZ, `(.L_x_1125) ;  /* 0x00003b627f007947 */ /* 0x000fea000b800000 */
[----:B-1----:R1:W2:Y:S02]  /*19be0*/  SHFL.IDX PT, R7, R13, 0x2, 0x181f ;  /* 0x00581f000d077f89 */ /* 0x0022a400000e0000 */
.L_x_1188:
[----:B------:R-:W-:Y:S05]  /*19bf0*/  BRA.DIV ~URZ, `(.L_x_1126) ;  /* 0x00003bb27f007947 */ /* 0x000fea000b800000 */
[----:B----4-:R4:W1:Y:S02]  /*19c00*/  SHFL.IDX PT, R2, R14, 0x2, 0x181f ;  /* 0x00581f000e027f89 */ /* 0x01086400000e0000 */
.L_x_1189:
        /* <DEDUP_REMOVED lines=16> */
.L_x_1128:
[----:B------:R-:W-:Y:S05]  /*19d10*/  BSYNC B0 ;  /* 0x0000000000007941 */ /* 0x000fea0003800000 */
.L_x_1127:
[----:B------:R-:W-:Y:S05]  /*19d20*/  BRA.DIV ~URZ, `(.L_x_1129) ;  /* 0x00003af27f007947 */ /* 0x000fea000b800000 */
[----:B-1----:R1:W3:Y:S04]  /*19d30*/  SHFL.IDX PT, R10, R13, 0x3, 0x181f ;  /* 0x00781f000d0a7f89 */ /* 0x0022e800000e0000 */
[----:B------:R1:W4:Y:S02]  /*19d40*/  SHFL.IDX PT, R2, R14, 0x3, 0x181f ;  /* 0x00781f000e027f89 */ /* 0x00032400000e0000 */
.L_x_1190:
[----:B------:R-:W-:-:S04]  /*19d50*/  IADD3 R3, R12, 0x60, RZ ;  /* 0x000000600c037810 */ /* 0x000fc80007ffe0ff */
[----:B------:R-:W-:-:S13]  /*19d60*/  ISETP.GE.AND P0, PT, R3, R6, PT ;  /* 0x000000060300720c */ /* 0x000fda0003f06270 */
[----:B------:R-:W-:Y:S05]  /*19d70*/  @P0 BRA `(.L_x_1130) ;  /* 0x00001f6000000947 */ /* 0x000fea0003800000 */
[----:B------:R-:W-:Y:S02]  /*19d80*/  ISETP.GE.AND P1, PT, R242, c[0x0][0x3c8], PT ;  /* 0x0000f200f2007a0c */ /* 0x000fe40003f26270 */
[----:B------:R-:W-:-:S11]  /*19d90*/  ISETP.GE.AND P0, PT, R4, c[0x0][0x3c8], PT ;  /* 0x0000f20004007a0c */ /* 0x000fd60003f06270 */
[-C--:B----4-:R-:W-:Y:S02]  /*19da0*/  @!P1 LEA R8, P3, R242, R2.reuse, 0x1 ;  /* 0x00000002f2089211 */ /* 0x090fe400078608ff */
[----:B------:R-:W-:Y:S02]  /*19db0*/  @!P0 LEA R6, P2, R4, R2, 0x1 ;  /* 0x0000000204068211 */ /* 0x000fe400078408ff */
[-C--:B---3--:R-:W-:Y:S02]  /*19dc0*/  @!P1 LEA.HI.X R9, R242, R10.reuse, R15, 0x1, P3 ;  /* 0x0000000af2099211 */ /* 0x088fe400018f0c0f */
[----:B--2---:R-:W-:-:S03]  /*19dd0*/  @!P0 LEA.HI.X R7, R4, R10, R16, 0x1, P2 ;  /* 0x0000000a04078211 */ /* 0x004fc600010f0c10 */
        /* <DEDUP_REMOVED lines=8> */
.L_x_1117:
        /* <DEDUP_REMOVED lines=34> */
.L_x_1191:
[----:B------:R-:W-:Y:S05]  /*1a080*/  BRA.DIV ~URZ, `(.L_x_1132) ;  /* 0x000038d27f007947 */ /* 0x000fea000b800000 */
[----:B------:R4:W1:Y:S02]  /*1a090*/  SHFL.IDX PT, R0, R37, RZ, 0x1c1f ;  /* 0x001c1fff25007589 */ /* 0x00086400000e0000 */
.L_x_1192:
        /* <DEDUP_REMOVED lines=53> */
[----:B------:R-:W-:Y:S02]  /*1a3f0*/  @!P1 IMAD.MOV.U32 R30, RZ, RZ, R0 ;  /* 0x000000ffff1e9224 */ /* 0x000fe400078e0000 */
[----:B---3--:R-:W-:Y:S01]  /*1a400*/  @!P1 IMAD.MOV.U32 R31, RZ, RZ, R4 ;  /* 0x000000ffff1f9224 */ /* 0x008fe200078e0004 */
[----:B------:R-:W-:-:S03]  /*1a410*/  @!P0 LEA R2, P2, R22, R0, 0x2 ;  /* 0x0000000016028211 */ /* 0x000fc600078410ff */
[----:B------:R-:W-:Y:S01]  /*1a420*/  @!P1 IMAD.WIDE R30, R241, 0x4, R30 ;  /* 0x00000004f11e9825 */ /* 0x000fe200078e021e */
[----:B------:R-:W-:Y:S02]  /*1a430*/  @!P0 LEA.HI.X R3, R22, R4, R39, 0x2, P2 ;  /* 0x0000000416038211 */ /* 0x000fe400010f1427 */
[----:B------:R-:W-:Y:S02]  /*1a440*/  ISETP.GE.AND P2, PT, R19, c[0x0][0x3c8], PT ;  /* 0x0000f20013007a0c */ /* 0x000fe40003f46270 */
        /* <DEDUP_REMOVED lines=63> */
[CC--:B-1----:R-:W-:Y:S02]  /*1a840*/  @!P6 LEA R30, P0, R28.reuse, R0.reuse, 0x2 ;  /* 0x000000001c1ee211 */ /* 0x0c2fe400078010ff */
[C---:B---3--:R-:W-:Y:S02]  /*1a850*/  @!P1 LEA R2, P3, R29.reuse, R0, 0x2 ;  /* 0x000000001d029211 */ /* 0x048fe400078610ff */
        /* <DEDUP_REMOVED lines=21> */
.L_x_1134:
[----:B------:R-:W-:Y:S05]  /*1a9b0*/  BSYNC B0 ;  /* 0x0000000000007941 */ /* 0x000fea0003800000 */
.L_x_1133:
[----:B------:R-:W-:Y:S05]  /*1a9c0*/  BRA.DIV ~URZ, `(.L_x_1135) ;  /* 0x000030027f007947 */ /* 0x000fea000b800000 */
[----:B---3--:R1:W3:Y:S04]  /*1a9d0*/  SHFL.IDX PT, R4, R36, 0x1, 0x1c1f ;  /* 0x003c1f0024047f89 */ /* 0x0082e800000e0000 */
[----:B------:R1:W2:Y:S02]  /*1a9e0*/  SHFL.IDX PT, R0, R37, 0x1, 0x1c1f ;  /* 0x003c1f0025007f89 */ /* 0x0002a400000e0000 */
.L_x_1193:
[----:B------:R-:W-:-:S13]  /*1a9f0*/  ISETP.NE.AND P0, PT, R61, RZ, PT ;  /* 0x000000ff3d00720c */ /* 0x000fda0003f05270 */
[----:B------:R-:W-:Y:S05]  /*1aa00*/  @P0 BRA `(.L_x_1130) ;  /* 0x000012d000000947 */ /* 0x000fea0003800000 */
[----:B------:R-:W-:Y:S02]  /*1aa10*/  ISETP.GE.AND P3, PT, R22, c[0x0][0x3c8], PT ;  /* 0x0000f20016007a0c */ /* 0x000fe40003f66270 */
[----:B------:R-:W-:Y:S02]  /*1aa20*/  ISETP.GE.AND P2, PT, R21, c[0x0][0x3c8], PT ;  /* 0x0000f20015007a0c */ /* 0x000fe40003f46270 */
[----:B------:R-:W-:Y:S02]  /*1aa30*/  ISETP.GE.AND P1, PT, R20, c[0x0][0x3c8], PT ;  /* 0x0000f20014007a0c */ /* 0x000fe40003f26270 */
[----:B------:R-:W-:Y:S02]  /*1aa40*/  ISETP.GE.AND P4, PT, R241, c[0x0][0x3c8], PT ;  /* 0x0000f200f1007a0c */ /* 0x000fe40003f86270 */
[----:B------:R-:W-:-:S05]  /*1aa50*/  ISETP.GE.AND P0, PT, R19, c[0x0][0x3c8], PT ;  /* 0x0000f20013007a0c */ /* 0x000fca0003f06270 */
[CC--:B--2---:R-:W-:Y:S02]  /*1aa60*/  @!P3 LEA R34, P6, R22.reuse, R0.reuse, 0x2 ;  /* 0x000000001622b211 */ /* 0x0c4fe400078c10ff */
[C---:B------:R-:W-:Y:S02]  /*1aa70*/  @!P2 LEA R32, P5, R21.reuse, R0, 0x2 ;  /* 0x000000001520a211 */ /* 0x040fe400078a10ff */
[----:B---3--:R-:W-:Y:S02]  /*1aa80*/  @!P3 LEA.HI.X R35, R22, R4, R39, 0x2, P6 ;  /* 0x000000041623b211 */ /* 0x008fe400030f1427 */
[----:B------:R-:W-:Y:S01]  /*1aa90*/  @!P1 LEA R30, P6, R20, R0, 0x2 ;  /* 0x00000000141e9211 */ /* 0x000fe200078c10ff */
[----:B-1----:R-:W-:Y:S01]  /*1aaa0*/  @!P4 IMAD.MOV.U32 R36, RZ, RZ, R0 ;  /* 0x000000ffff24c224 */ /* 0x002fe200078e0000 */
[----:B------:R-:W-:Y:S01]  /*1aab0*/  @!P2 LEA.HI.X R33, R21, R4, R38, 0x2, P5 ;  /* 0x000000041521a211 */ /* 0x000fe200028f1426 */
[----:B----4-:R-:W-:Y:S01]  /*1aac0*/  @!P4 IMAD.MOV.U32 R37, RZ, RZ, R4 ;  /* 0x000000ffff25c224 */ /* 0x010fe200078e0004 */
        /* <DEDUP_REMOVED lines=8> */
[----:B------:R1:W-:Y:S01]  /*1ab50*/  @!P3 ST.E.64 [R34.64], R168 ;  /* 0x000000a82200b985 */ /* 0x0003e2000c101b06 */
[----:B------:R-:W-:-:S03]  /*1ab60*/  ISETP.GE.AND P3, PT, R11, c[0x0][0x3c8], PT ;  /* 0x0000f2000b007a0c */ /* 0x000fc60003f66270 */
[----:B------:R2:W-:Y:S01]  /*1ab70*/  @!P2 ST.E.64 [R32.64], R114 ;  /* 0x000000722000a985 */ /* 0x0005e2000c101b06 */
[----:B------:R-:W-:-:S03]  /*1ab80*/  ISETP.GE.AND P2, PT, R10, c[0x0][0x3c8], PT ;  /* 0x0000f2000a007a0c */ /* 0x000fc60003f46270 */
[----:B------:R3:W-:Y:S04]  /*1ab90*/  @!P1 ST.E.64 [R30.64], R92 ;  /* 0x0000005c1e009985 */ /* 0x0007e8000c101b06 */
[----:B------:R4:W-:Y:S01]  /*1aba0*/  @!P0 ST.E.64 [R2.64], R84 ;  /* 0x0000005402008985 */ /* 0x0009e2000c101b06 */
[CC--:B-1----:R-:W-:Y:S02]  /*1abb0*/  @!P6 LEA R34, P0, R18.reuse, R0.reuse, 0x2 ;  /* 0x000000001222e211 */ /* 0x0c2fe400078010ff */
[----:B--2---:R-:W-:Y:S02]  /*1abc0*/  @!P5 LEA R32, P1, R15, R0, 0x2 ;  /* 0x000000000f20d211 */ /* 0x004fe400078210ff */
[----:B------:R-:W-:Y:S02]  /*1abd0*/  @!P6 LEA.HI.X R35, R18, R4, R42, 0x2, P0 ;  /* 0x000000041223e211 */ /* 0x000fe400000f142a */
[----:B---3--:R-:W-:-:S02]  /*1abe0*/  @!P4 LEA R30, P0, R13, R0, 0x2 ;  /* 0x000000000d1ec211 */ /* 0x008fc400078010ff */
[-C--:B------:R-:W-:Y:S01]  /*1abf0*/  @!P5 LEA.HI.X R33, R15, R4.reuse, R44, 0x2, P1 ;  /* 0x000000040f21d211 */ /* 0x080fe200008f142c */
[----:B------:R-:W-:Y:S01]  /*1ac00*/  @!P6 ST.E.64 [R34.64], R180 ;  /* 0x000000b42200e985 */ /* 0x000fe2000c101b06 */
[----:B------:R-:W-:Y:S02]  /*1ac10*/  ISETP.GE.AND P1, PT, R8, c[0x0][0x3c8], PT ;  /* 0x0000f20008007a0c */ /* 0x000fe40003f26270 */
[----:B------:R-:W-:Y:S01]  /*1ac20*/  @!P4 LEA.HI.X R31, R13, R4, R43, 0x2, P0 ;  /* 0x000000040d1fc211 */ /* 0x000fe200000f142b */
[----:B------:R-:W-:Y:S01]  /*1ac30*/  @!P5 ST.E.64 [R32.64], R174 ;  /* 0x000000ae2000d985 */ /* 0x000fe2000c101b06 */
[----:B------:R-:W-:Y:S02]  /*1ac40*/  @!P3 LEA R20, P0, R11, R0, 0x2 ;  /* 0x000000000b14b211 */ /* 0x000fe400078010ff */
[----:B------:R-:W-:Y:S01]  /*1ac50*/  ISETP.GE.AND P6, PT, R7, c[0x0][0x3c8], PT ;  /* 0x0000f20007007a0c */ /* 0x000fe20003fc6270 */
[----:B------:R-:W-:Y:S01]  /*1ac60*/  @!P4 ST.E.64 [R30.64], R126 ;  /* 0x0000007e1e00c985 */ /* 0x000fe2000c101b06 */
[----:B------:R-:W-:-:S02]  /*1ac70*/  @!P3 LEA.HI.X R21, R11, R4, R45, 0x2, P0 ;  /* 0x000000040b15b211 */ /* 0x000fc400000f142d */
[----:B------:R-:W-:Y:S02]  /*1ac80*/  @!P2 LEA R18, P0, R10, R0, 0x2 ;  /* 0x000000000a12a211 */ /* 0x000fe400078010ff */
[----:B------:R-:W-:Y:S01]  /*1ac90*/  ISETP.GE.AND P5, PT, R6, c[0x0][0x3c8], PT ;  /* 0x0000f20006007a0c */ /* 0x000fe20003fa6270 */
[----:B------:R1:W-:Y:S01]  /*1aca0*/  @!P3 ST.E.64 [R20.64], R118 ;  /* 0x000000761400b985 */ /* 0x0003e2000c101b06 */
[----:B------:R-:W-:Y:S02]  /*1acb0*/  @!P2 LEA.HI.X R19, R10, R4, R46, 0x2, P0 ;  /* 0x000000040a13a211 */ /* 0x000fe400000f142e */
[----:B----4-:R-:W-:Y:S02]  /*1acc0*/  @!P1 LEA R2, P0, R8, R0, 0x2 ;  /* 0x0000000008029211 */ /* 0x010fe400078010ff */
[----:B------:R-:W-:Y:S01]  /*1acd0*/  ISETP.GE.AND P4, PT, R14, c[0x0][0x3c8], PT ;  /* 0x0000f2000e007a0c */ /* 0x000fe20003f86270 */
[----:B------:R2:W-:Y:S01]  /*1ace0*/  @!P2 ST.E.64 [R18.64], R96 ;  /* 0x000000601200a985 */ /* 0x0005e2000c101b06 */
[----:B------:R-:W-:-:S02]  /*1acf0*/  @!P1 LEA.HI.X R3, R8, R4, R47, 0x2, P0 ;  /* 0x0000000408039211 */ /* 0x000fc400000f142f */
[----:B------:R-:W-:Y:S02]  /*1ad00*/  ISETP.GE.AND P3, PT, R12, c[0x0][0x3c8], PT ;  /* 0x0000f2000c007a0c */ /* 0x000fe40003f66270 */
[----:B------:R-:W-:Y:S01]  /*1ad10*/  ISETP.GE.AND P2, PT, R17, c[0x0][0x3c8], PT ;  /* 0x0000f20011007a0c */ /* 0x000fe20003f46270 */
        /* <DEDUP_REMOVED lines=23> */
[-C--:B------:R-:W-:Y:S01]  /*1ae90*/  @!P6 LEA R14, P0, R29, R0.reuse, 0x2 ;  /* 0x000000001d0ee211 */ /* 0x080fe200078010ff */
[----:B------:R4:W-:Y:S01]  /*1aea0*/  @!P1 ST.E.64 [R2.64], R66 ;  /* 0x0000004202009985 */ /* 0x0009e2000c101b06 */
[----:B------:R-:W-:Y:S02]  /*1aeb0*/  ISETP.GE.AND P2, PT, R25, c[0x0][0x3c8], PT ;  /* 0x0000f20019007a0c */ /* 0x000fe40003f46270 */
[----:B------:R-:W-:-:S02]  /*1aec0*/  @!P5 LEA R12, P1, R28, R0, 0x2 ;  /* 0x000000001c0cd211 */ /* 0x000fc400078210ff */
[-C--:B------:R-:W-:Y:S02]  /*1aed0*/  @!P6 LEA.HI.X R15, R29, R4.reuse, R54, 0x2, P0 ;  /* 0x000000041d0fe211 */ /* 0x080fe400000f1436 */
[----:B------:R-:W-:Y:S02]  /*1aee0*/  @!P5 LEA.HI.X R13, R28, R4, R56, 0x2, P1 ;  /* 0x000000041c0dd211 */ /* 0x000fe400008f1438 */
[----:B------:R-:W-:Y:S01]  /*1aef0*/  ISETP.GE.AND P1, PT, R24, c[0x0][0x3c8], PT ;  /* 0x0000f20018007a0c */ /* 0x000fe20003f26270 */
[----:B------:R4:W-:Y:S01]  /*1af00*/  @!P6 ST.E.64 [R14.64], R178 ;  /* 0x000000b20e00e985 */ /* 0x0009e2000c101b06 */
[----:B-1----:R-:W-:-:S03]  /*1af10*/  @!P4 LEA R10, P0, R27, R0, 0x2 ;  /* 0x000000001b0ac211 */ /* 0x002fc600078010ff */
[----:B------:R1:W-:Y:S01]  /*1af20*/  @!P5 ST.E.64 [R12.64], R170 ;  /* 0x000000aa0c00d985 */ /* 0x0003e2000c101b06 */
[----:B------:R-:W-:Y:S02]  /*1af30*/  @!P4 LEA.HI.X R11, R27, R4, R55, 0x2, P0 ;  /* 0x000000041b0bc211 */ /* 0x000fe400000f1437 */
[----:B--2---:R-:W-:-:S03]  /*1af40*/  @!P3 LEA R8, P0, R26, R0, 0x2 ;  /* 0x000000001a08b211 */ /* 0x004fc600078010ff */
[----:B------:R1:W-:Y:S01]  /*1af50*/  @!P4 ST.E.64 [R10.64], R82 ;  /* 0x000000520a00c985 */ /* 0x0003e2000c101b06 */
[----:B------:R-:W-:Y:S02]  /*1af60*/  @!P3 LEA.HI.X R9, R26, R4, R57, 0x2, P0 ;  /* 0x000000041a09b211 */ /* 0x000fe400000f1439 */
[----:B---3--:R-:W-:-:S03]  /*1af70*/  @!P2 LEA R6, P0, R25, R0, 0x2 ;  /* 0x000000001906a211 */ /* 0x008fc600078010ff */
[----:B------:R1:W-:Y:S01]  /*1af80*/  @!P3 ST.E.64 [R8.64], R78 ;  /* 0x0000004e0800b985 */ /* 0x0003e2000c101b06 */
[----:B------:R-:W-:Y:S02]  /*1af90*/  @!P2 LEA.HI.X R7, R25, R4, R58, 0x2, P0 ;  /* 0x000000041907a211 */ /* 0x000fe400000f143a */
[----:B----4-:R-:W-:-:S03]  /*1afa0*/  @!P1 LEA R2, P0, R24, R0, 0x2 ;  /* 0x0000000018029211 */ /* 0x010fc600078010ff */
        /* <DEDUP_REMOVED lines=9> */
.L_x_1115:
[----:B------:R-:W2:Y:S04]  /*1b040*/  LDL.LU R10, [R1+0x1c] ;  /* 0x00001c00010a7983 */ /* 0x000ea80000300800 */
[----:B------:R-:W3:Y:S01]  /*1b050*/  LDL R5, [R1] ;  /* 0x0000000001057983 */ /* 0x000ee20000100800 */
[----:B------:R-:W-:Y:S01]  /*1b060*/  ISETP.NE.U32.AND P0, PT, RZ, c[0x0][0x508], PT ;  /* 0x00014200ff007a0c */ /* 0x000fe20003f05070 */
[----:B------:R-:W-:Y:S01]  /*1b070*/  IMAD.MOV.U32 R8, RZ, RZ, 0x4 ;  /* 0x00000004ff087424 */ /* 0x000fe200078e00ff */
[----:B------:R-:W-:Y:S01]  /*1b080*/  ISETP.NE.U32.AND P2, PT, RZ, c[0x0][0x500], PT ;  /* 0x00014000ff007a0c */ /* 0x000fe20003f45070 */
[----:B------:R-:W-:Y:S01]  /*1b090*/  IMAD.MOV.U32 R2, RZ, RZ, RZ ;  /* 0x000000ffff027224 */ /* 0x000fe200078e00ff */
[----:B------:R-:W-:Y:S01]  /*1b0a0*/  ISETP.NE.AND.EX P1, PT, RZ, c[0x0][0x50c], PT, P0 ;  /* 0x00014300ff007a0c */ /* 0x000fe20003f25300 */
[----:B------:R-:W-:Y:S01]  /*1b0b0*/  IMAD.MOV.U32 R15, RZ, RZ, c[0x0][0x388] ;  /* 0x0000e200ff0f7624 */ /* 0x000fe200078e00ff */
[----:B------:R-:W-:-:S02]  /*1b0c0*/  ISETP.NE.AND.EX P2, PT, RZ, c[0x0][0x504], PT, P2 ;  /* 0x00014100ff007a0c */ /* 0x000fc40003f45320 */
[----:B---3--:R-:W-:Y:S01]  /*1b0d0*/  SHF.R.S32.HI R3, RZ, 0x1f, R5 ;  /* 0x0000001fff037819 */ /* 0x008fe20000011405 */
[----:B------:R-:W-:-:S08]  /*1b0e0*/  IMAD.WIDE R8, R5, R8, c[0x0][0x500] ;  /* 0x0001400005087625 */ /* 0x000fd000078e0208 */
[----:B------:R-:W-:-:S04]  /*1b0f0*/  @P1 LEA R6, P0, R5, c[0x0][0x508], 0x2 ;  /* 0x0001420005061a11 */ /* 0x000fc800078010ff */
[----:B------:R-:W-:Y:S01]  /*1b100*/  @P1 LEA.HI.X R7, R5, c[0x0][0x50c], R3, 0x2, P0 ;  /* 0x0001430005071a11 */ /* 0x000fe200000f1403 */
        /* <DEDUP_REMOVED lines=9> */
.L_x_1136:
[----:B---3--:R-:W2:Y:S01]  /*1b1a0*/  S2R R6, SR_TID.X ;  /* 0x0000000000067919 */ /* 0x008ea20000002100 */
[----:B------:R-:W-:Y:S01]  /*1b1b0*/  BSSY B0, `(.L_x_1137) ;  /* 0x0000037000007945 */ /* 0x000fe20003800000 */
[----:B------:R-:W-:Y:S02]  /*1b1c0*/  SEL R5, R5, RZ, !P2 ;  /* 0x000000ff05057207 */ /* 0x000fe40005000000 */
[----:B------:R-:W-:-:S02]  /*1b1d0*/  SEL R22, R3, RZ, !P2 ;  /* 0x000000ff03167207 */ /* 0x000fc40005000000 */
[----:B-1---5:R-:W-:Y:S02]  /*1b1e0*/  SHF.R.S32.HI R18, RZ, 0x1f, R2 ;  /* 0x0000001fff127819 */ /* 0x022fe40000011402 */
        /* <DEDUP_REMOVED lines=51> */
.L_x_1138:
[----:B------:R-:W-:Y:S05]  /*1b520*/  BSYNC B0 ;  /* 0x0000000000007941 */ /* 0x000fea0003800000 */
.L_x_1137:
        /* <DEDUP_REMOVED lines=42> */
.L_x_1194:
[----:B------:R-:W-:Y:S05]  /*1b7d0*/  BRA.DIV ~URZ, `(.L_x_1140) ;  /* 0x000023327f007947 */ /* 0x000fea000b800000 */
[----:B------:R3:W4:Y:S02]  /*1b7e0*/  SHFL.IDX PT, R2, R14, RZ, 0x181f ;  /* 0x00181fff0e027589 */ /* 0x00072400000e0000 */
.L_x_1195:
        /* <DEDUP_REMOVED lines=19> */
.L_x_1142:
[----:B------:R-:W-:Y:S05]  /*1b920*/  BSYNC B0 ;  /* 0x0000000000007941 */ /* 0x000fea0003800000 */
.L_x_1141:
[----:B------:R-:W-:Y:S05]  /*1b930*/  BRA.DIV ~URZ, `(.L_x_1143) ;  /* 0x000022427f007947 */ /* 0x000fea000b800000 */
[----:B--2---:R2:W1:Y:S04]  /*1b940*/  SHFL.IDX PT, R10, R11, 0x1, 0x181f ;  /* 0x00381f000b0a7f89 */ /* 0x00446800000e0000 */
[----:B----4-:R2:W4:Y:S02]  /*1b950*/  SHFL.IDX PT, R2, R14, 0x1, 0x181f ;  /* 0x00381f000e027f89 */ /* 0x01052400000e0000 */
.L_x_1196:
        /* <DEDUP_REMOVED lines=13> */
[----:B------:R1:W-:Y:S04]  /*1ba30*/  @!P2 ST.E.128 [R8.64], RZ ;  /* 0x000000ff0800a985 */ /* 0x0003e8000c101d06 */
[----:B------:R1:W-:Y:S04]  /*1ba40*/  @!P1 ST.E.128 [R6.64], RZ ;  /* 0x000000ff06009985 */ /* 0x0003e8000c101d06 */
[----:B------:R1:W-:Y:S02]  /*1ba50*/  @!P0 ST.E.128 [R2.64], RZ ;  /* 0x000000ff02008985 */ /* 0x0003e4000c101d06 */
.L_x_1145:
[----:B------:R-:W-:Y:S05]  /*1ba60*/  BSYNC B0 ;  /* 0x0000000000007941 */ /* 0x000fea0003800000 */
.L_x_1144:
[----:B------:R-:W-:Y:S05]  /*1ba70*/  BRA.DIV ~URZ, `(.L_x_1146) ;  /* 0x000021d27f007947 */ /* 0x000fea000b800000 */
[----:B-1----:R1:W2:Y:S02]  /*1ba80*/  SHFL.IDX PT, R10, R11, 0x2, 0x181f ;  /* 0x00581f000b0a7f89 */ /* 0x0022a400000e0000 */
.L_x_1197:
[----:B------:R-:W-:Y:S05]  /*1ba90*/  BRA.DIV ~URZ, `(.L_x_1147) ;  /* 0x000022227f007947 */ /* 0x000fea000b800000 */
[----:B----4-:R4:W1:Y:S02]  /*1baa0*/  SHFL.IDX PT, R2, R14, 0x2, 0x181f ;  /* 0x00581f000e027f89 */ /* 0x01086400000e0000 */
.L_x_1198:
        /* <DEDUP_REMOVED lines=16> */
.L_x_1149:
[----:B------:R-:W-:Y:S05]  /*1bbb0*/  BSYNC B0 ;  /* 0x0000000000007941 */ /* 0x000fea0003800000 */
.L_x_1148:
[----:B------:R-:W-:Y:S05]  /*1bbc0*/  BRA.DIV ~URZ, `(.L_x_1150) ;  /* 0x000021627f007947 */ /* 0x000fea000b800000 */
[----:B--2---:R2:W3:Y:S04]  /*1bbd0*/  SHFL.IDX PT, R10, R11, 0x3, 0x181f ;  /* 0x00781f000b0a7f89 */ /* 0x0044e800000e0000 */
[----:B-1----:R2:W1:Y:S02]  /*1bbe0*/  SHFL.IDX PT, R2, R14, 0x3, 0x181f ;  /* 0x00781f000e027f89 */ /* 0x00246400000e0000 */
.L_x_1199:
[----:B------:R-:W-:-:S04]  /*1bbf0*/  IADD3 R13, R13, 0x60, RZ ;  /* 0x000000600d0d7810 */ /* 0x000fc80007ffe0ff */
        /* <DEDUP_REMOVED lines=8> */
[-C--:B---3--:R-:W-:Y:S02]  /*1bc80*/  @!P2 LEA.HI.X R9, R242, R10.reuse, R16, 0x1, P5 ;  /* 0x0000000af209a211 */ /* 0x088fe400028f0c10 */
[-C--:B------:R-:W-:Y:S02]  /*1bc90*/  @!P1 LEA.HI.X R7, R4, R10.reuse, R17, 0x1, P4 ;  /* 0x0000000a04079211 */ /* 0x080fe400020f0c11 */
[----:B------:R-:W-:Y:S01]  /*1bca0*/  @!P0 LEA.HI.X R3, R0, R10, R15, 0x1, P3 ;  /* 0x0000000a00038211 */ /* 0x000fe200018f0c0f */
[----:B------:R1:W-:Y:S04]  /*1bcb0*/  @!P2 ST.E.128 [R8.64], RZ ;  /* 0x000000ff0800a985 */ /* 0x0003e8000c101d06 */
[----:B------:R1:W-:Y:S04]  /*1bcc0*/  @!P1 ST.E.128 [R6.64], RZ ;  /* 0x000000ff06009985 */ /* 0x0003e8000c101d06 */
[----:B------:R1:W-:Y:S02]  /*1bcd0*/  @!P0 ST.E.128 [R2.64], RZ ;  /* 0x000000ff02008985 */ /* 0x0003e4000c101d06 */
.L_x_1130:
[----:B------:R-:W-:Y:S05]  /*1bce0*/  BSYNC B1 ;  /* 0x0000000000017941 */ /* 0x000fea0003800000 */
.L_x_1114:
[----:B--2---:R-:W2:Y:S02]  /*1bcf0*/  LDL R0, [R1+0x48] ;  /* 0x0000480001007983 */ /* 0x004ea40000100800 */
[----:B--2---:R-:W-:-:S13]  /*1bd00*/  ISETP.NE.AND P0, PT, R0, RZ, PT ;  /* 0x000000ff0000720c */ /* 0x004fda0003f05270 */
[----:B------:R-:W-:Y:S01]  /*1bd10*/  @P0 WARPSYNC 0xffffffff ;  /* 0xffffffff00000948 */ /* 0x000fe20003800000 */
[----:B------:R-:W-:Y:S06]  /*1bd20*/  @P0 BAR.SYNC.DEFER_BLOCKING 0x5, 0x100 ;  /* 0x0144000000000b1d */ /* 0x000fec0000010000 */
[----:B------:R-:W2:Y:S04]  /*1bd30*/  @P0 LDS.128 R248, [0x18100] ;  /* 0x01810000fff80984 */ /* 0x000ea80000000c00 */
[----:B------:R-:W-:Y:S06]  /*1bd40*/  @P0 BAR.ARV 0x4, 0x100 ;  /* 0x0104000000000b1d */ /* 0x000fec0000002000 */
[----:B------:R-:W-:Y:S05]  /*1bd50*/  @P0 BRA `(.L_x_1151) ;  /* 0x00000f5000000947 */ /* 0x000fea0003800000 */
[----:B------:R-:W5:Y:S01]  /*1bd60*/  S2R R0, SR_TID.X ;  /* 0x0000000000007919 */ /* 0x000f620000002100 */
[----:B-1----:R-:W-:Y:S01]  /*1bd70*/  IMAD.MOV.U32 R7, RZ, RZ, RZ ;  /* 0x000000ffff077224 */ /* 0x002fe200078e00ff */
[----:B-----5:R-:W-:-:S04]  /*1bd80*/  LOP3.LUT R13, R0, 0x1f, RZ, 0xc0, !PT ;  /* 0x0000001f000d7812 */ /* 0x020fc800078ec0ff */
[----:B------:R-:W-:Y:S01]  /*1bd90*/  ISETP.NE.AND P6, PT, R13, 0x1f, PT ;  /* 0x0000001f0d00780c */ /* 0x000fe20003fc5270 */
[----:B------:R-:W-:Y:S10]  /*1bda0*/  BRA.DIV ~URZ, `(.L_x_1152) ;  /* 0x000020527f007947 */ /* 0x000ff4000b800000 */
[----:B---3--:R1:W3:Y:S02]  /*1bdb0*/  SHFL.IDX PT, R10, R86, RZ, 0x1f ;  /* 0x00001fff560a7589 */ /* 0x0082e400000e0000 */
.L_x_1200:
[----:B------:R-:W-:Y:S05]  /*1bdc0*/  BRA.DIV ~URZ, `(.L_x_1153) ;  /* 0x000020a27f007947 */ /* 0x000fea000b800000 */
[----:B------:R1:W4:Y:S02]  /*1bdd0*/  SHFL.IDX PT, R8, R86, 0x1, 0x1f ;  /* 0x00201f0056087f89 */ /* 0x00032400000e0000 */
.L_x_1201:
[----:B--2---:R-:W-:Y:S02]  /*1bde0*/  IMAD.IADD R0, R251, 0x1, R13 ;  /* 0x00000001fb007824 */ /* 0x004fe400078e020d */
[----:B------:R-:W-:-:S03]  /*1bdf0*/  IMAD.MOV.U32 R6, RZ, RZ, RZ ;  /* 0x000000ffff067224 */ /* 0x000fc600078e00ff */
[----:B------:R-:W-:-:S13]  /*1be00*/  ISETP.GE.OR P0, PT, R0, c[0x0][0x53c], !P6 ;  /* 0x00014f0000007a0c */ /* 0x000fda0007706670 */
[----:B----4-:R-:W-:Y:S01]  /*1be10*/  @!P0 MOV R2, 0x4 ;  /* 0x0000000400028802 */ /* 0x010fe20000000f00 */
[----:B------:R-:W-:-:S04]  /*1be20*/  @!P0 IMAD.MOV.U32 R4, RZ, RZ, 0x4 ;  /* 0x00000004ff048424 */ /* 0x000fc800078e00ff */
[----:B------:R-:W-:-:S04]  /*1be30*/  @!P0 IMAD.WIDE R4, R0, R4, c[0x0][0x580] ;  /* 0x0001600000048625 */ /* 0x000fc800078e0204 */
[----:B------:R-:W-:Y:S01]  /*1be40*/  @!P0 IMAD.WIDE R2, R0, R2, c[0x0][0x578] ;  /* 0x00015e0000028625 */ /* 0x000fe200078e0202 */
[----:B------:R-:W2:Y:S04]  /*1be50*/  @!P0 LDG.E R6, [R4.64] ;  /* 0x0000000604068981 */ /* 0x000ea8000c1e1900 */
[----:B------:R-:W2:Y:S01]  /*1be60*/  @!P0 LDG.E R7, [R2.64] ;  /* 0x0000000602078981 */ /* 0x000ea2000c1e1900 */
[C---:B------:R-:W-:Y:S02]  /*1be70*/  ISETP.GE.U32.AND P4, PT, R13.reuse, 0x10, PT ;  /* 0x000000100d00780c */ /* 0x040fe40003f86070 */
[C---:B------:R-:W-:Y:S02]  /*1be80*/  ISETP.GE.U32.AND P3, PT, R13.reuse, 0x8, PT ;  /* 0x000000080d00780c */ /* 0x040fe40003f66070 */
[----:B------:R-:W-:-:S02]  /*1be90*/  ISETP.GE.U32.AND P2, PT, R13, 0x4, PT ;  /* 0x000000040d00780c */ /* 0x000fc40003f46070 */
[C---:B------:R-:W-:Y:S02]  /*1bea0*/  ISETP.GE.U32.AND P1, PT, R13.reuse, 0x2, PT ;  /* 0x000000020d00780c */ /* 0x040fe40003f26070 */
[----:B------:R-:W-:Y:S02]  /*1beb0*/  ISETP.NE.AND P5, PT, R13, RZ, PT ;  /* 0x000000ff0d00720c */ /* 0x000fe40003fa5270 */
[----:B------:R-:W-:Y:S01]  /*1bec0*/  MOV R12, RZ ;  /* 0x000000ff000c7202 */ /* 0x000fe20000000f00 */
[----:B--2---:R-:W-:Y:S01]  /*1bed0*/  IMAD R4, R7, R6, RZ ;  /* 0x0000000607047224 */ /* 0x004fe200078e02ff */
[----:B------:R-:W-:Y:S07]  /*1bee0*/  BRA.DIV ~URZ, `(.L_x_1154) ;  /* 0x00001ff27f007947 */ /* 0x000fee000b800000 */
[----:B------:R2:W4:Y:S02]  /*1bef0*/  SHFL.UP PT, R5, R4, 0x1, RZ ;  /* 0x0420000004057989 */ /* 0x00052400000e00ff */
.L_x_1202:
[----:B----4-:R-:W-:-:S04]  /*1bf00*/  SEL R5, R5, RZ, P5 ;  /* 0x000000ff05057207 */ /* 0x010fc80002800000 */
[----:B--2---:R-:W-:Y:S01]  /*1bf10*/  IADD3 R4, R4, R5, RZ ;  /* 0x0000000504047210 */ /* 0x004fe20007ffe0ff */
[----:B------:R-:W-:Y:S05]  /*1bf20*/  BRA.DIV ~URZ, `(.L_x_1155) ;  /* 0x000020027f007947 */ /* 0x000fea000b800000 */
        /* <DEDUP_REMOVED lines=12> */
[----:B------:R2:W4:Y:S02]  /*1bff0*/  SHFL.IDX PT, R0, R4, 0x1f, 0x1f ;  /* 0x03e01f0004007f89 */ /* 0x00052400000e0000 */
.L_x_1203:
[----:B----4-:R-:W-:Y:S01]  /*1c000*/  IMAD R0, R0, c[0x0][0x538], RZ ;  /* 0x00014e0000007a24 */ /* 0x010fe200078e02ff */
[----:B------:R-:W-:Y:S04]  /*1c010*/  BSSY B1, `(.L_x_1156) ;  /* 0x00000c4000017945 */ /* 0x000fe80003800000 */
[----:B------:R-:W-:-:S04]  /*1c020*/  IADD3 R8, R0, R8, RZ ;  /* 0x0000000800087210 */ /* 0x000fc80007ffe0ff */
[----:B---3--:R-:W-:-:S13]  /*1c030*/  ISETP.GT.AND P0, PT, R8, R10, PT ;  /* 0x0000000a0800720c */ /* 0x008fda0003f04270 */
[----:B------:R-:W-:Y:S05]  /*1c040*/  @P0 BRA `(.L_x_1157) ;  /* 0x0000024000000947 */ /* 0x000fea0003800000 */
.L_x_1161:
[----:B------:R-:W-:-:S04]  /*1c050*/  IADD3 R0, R251, 0x1f, RZ ;  /* 0x0000001ffb007810 */ /* 0x000fc80007ffe0ff */
[----:B------:R-:W-:-:S13]  /*1c060*/  ISETP.GE.AND P0, PT, R0, c[0x0][0x53c], PT ;  /* 0x00014f0000007a0c */ /* 0x000fda0003f06270 */
[----:B------:R-:W-:Y:S05]  /*1c070*/  @P0 BRA `(.L_x_1158) ;  /* 0x00000b9000000947 */ /* 0x000fea0003800000 */
[----:B------:R-:W-:Y:S01]  /*1c080*/  MOV R251, R0 ;  /* 0x0000000000fb7202 */ /* 0x000fe20000000f00 */
[----:B------:R-:W-:-:S03]  /*1c090*/  CS2R R6, SRZ ;  /* 0x0000000000067805 */ /* 0x000fc6000001ff00 */
[----:B------:R-:W-:-:S04]  /*1c0a0*/  IADD3 R0, R251, R13, RZ ;  /* 0x0000000dfb007210 */ /* 0x000fc80007ffe0ff */
[----:B------:R-:W-:-:S13]  /*1c0b0*/  ISETP.GE.OR P0, PT, R0, c[0x0][0x53c], !P6 ;  /* 0x00014f0000007a0c */ /* 0x000fda0007706670 */
[----:B--2---:R-:W-:Y:S02]  /*1c0c0*/  @!P0 MOV R4, 0x4 ;  /* 0x0000000400048802 */ /* 0x004fe40000000f00 */
[----:B------:R-:W-:-:S03]  /*1c0d0*/  @!P0 MOV R2, 0x4 ;  /* 0x0000000400028802 */ /* 0x000fc60000000f00 */
[----:B------:R-:W-:-:S04]  /*1c0e0*/  @!P0 IMAD.WIDE R4, R0, R4, c[0x0][0x580] ;  /* 0x0001600000048625 */ /* 0x000fc800078e0204 */
[----:B------:R-:W-:Y:S01]  /*1c0f0*/  @!P0 IMAD.WIDE R2, R0, R2, c[0x0][0x578] ;  /* 0x00015e0000028625 */ /* 0x000fe200078e0202 */
[----:B------:R-:W2:Y:S04]  /*1c100*/  @!P0 LDG.E R6, [R4.64] ;  /* 0x0000000604068981 */ /* 0x000ea8000c1e1900 */
[----:B------:R-:W2:Y:S02]  /*1c110*/  @!P0 LDG.E R7, [R2.64] ;  /* 0x0000000602078981 */ /* 0x000ea4000c1e1900 */
[----:B--2---:R-:W-:Y:S01]  /*1c120*/  IMAD R0, R7, R6, RZ ;  /* 0x0000000607007224 */ /* 0x004fe200078e02ff */
[----:B------:R-:W-:Y:S05]  /*1c130*/  BRA.DIV ~URZ, `(.L_x_1159) ;  /* 0x00001fe27f007947 */ /* 0x000fea000b800000 */
[----:B------:R2:W3:Y:S02]  /*1c140*/  SHFL.UP PT, R2, R0, 0x1, RZ ;  /* 0x0420000000027989 */ /* 0x0004e400000e00ff */
.L_x_1204:
[----:B---3--:R-:W-:-:S04]  /*1c150*/  SEL R2, R2, RZ, P5 ;  /* 0x000000ff02027207 */ /* 0x008fc80002800000 */
        /* <DEDUP_REMOVED lines=14> */
[----:B------:R2:W3:Y:S02]  /*1c240*/  SHFL.IDX PT, R0, R4, 0x1f, 0x1f ;  /* 0x03e01f0004007f89 */ /* 0x0004e400000e0000 */
.L_x_1205:
[----:B---3--:R-:W-:-:S05]  /*1c250*/  IMAD R0, R0, c[0x0][0x538], RZ ;  /* 0x00014e0000007a24 */ /* 0x008fca00078e02ff */
[----:B------:R-:W-:-:S04]  /*1c260*/  IADD3 R8, R0, R8, RZ ;  /* 0x0000000800087210 */ /* 0x000fc80007ffe0ff */
[----:B------:R-:W-:-:S13]  /*1c270*/  ISETP.GT.AND P0, PT, R8, R10, PT ;  /* 0x0000000a0800720c */ /* 0x000fda0003f04270 */
[----:B-12---:R-:W-:Y:S05]  /*1c280*/  @!P0 BRA `(.L_x_1161) ;  /* 0xfffffdc000008947 */ /* 0x006fea000383ffff */
.L_x_1157:
[----:B------:R-:W-:-:S05]  /*1c290*/  IADD3 R8, -R0, R8, RZ ;  /* 0x0000000800087210 */ /* 0x000fca0007ffe1ff */
[----:B------:R-:W-:-:S05]  /*1c2a0*/  IMAD R0, R4, c[0x0][0x538], R8 ;  /* 0x00014e0004007a24 */ /* 0x000fca00078e0208 */
[----:B------:R-:W-:Y:S01]  /*1c2b0*/  ISETP.GT.AND P0, PT, R0, R10, PT ;  /* 0x0000000a0000720c */ /* 0x000fe20003f04270 */
[----:B------:R-:W-:-:S12]  /*1c2c0*/  BRA.DIV ~URZ, `(.L_x_1162) ;  /* 0x000020727f007947 */ /* 0x000fd8000b800000 */
[----:B------:R-:W-:-:S04]  /*1c2d0*/  VOTE.ANY R11, PT, !P0 ;  /* 0x00000000000b7806 */ /* 0x000fc800040e0100 */
.L_x_1206:
[----:B------:R-:W3:Y:S02]  /*1c2e0*/  POPC R0, R11 ;  /* 0x0000000b00007309 */ /* 0x000ee40000000000 */
[----:B---3--:R-:W-:Y:S01]  /*1c2f0*/  IADD3 R251, R0, R251, RZ ;  /* 0x000000fb00fb7210 */ /* 0x008fe20007ffe0ff */
[----:B------:R-:W-:Y:S05]  /*1c300*/  BRA.DIV ~URZ, `(.L_x_1163) ;  /* 0x000020827f007947 */ /* 0x000fea000b800000 */
[----:B------:R3:W4:Y:S04]  /*1c310*/  SHFL.IDX PT, R6, R6, R0, 0x1f ;  /* 0x00001f0006067589 */ /* 0x00072800000e0000 */
[----:B------:R3:W1:Y:S02]  /*1c320*/  SHFL.IDX PT, R7, R7, R0, 0x1f ;  /* 0x00001f0007077589 */ /* 0x00066400000e0000 */
.L_x_1207:
[----:B------:R-:W-:Y:S01]  /*1c330*/  ISETP.NE.AND P0, PT, R11, RZ, PT ;  /* 0x000000ff0b00720c */ /* 0x000fe20003f05270 */
[----:B------:R-:W-:-:S12]  /*1c340*/  BSSY B0, `(.L_x_1164) ;  /* 0x0000005000007945 */ /* 0x000fd80003800000 */
[----:B------:R-:W-:Y:S05]  /*1c350*/  @!P0 BRA `(.L_x_1165) ;  /* 0x0000003000008947 */ /* 0x000fea0003800000 */
[----:B---3--:R-:W-:Y:S01]  /*1c360*/  IADD3 R0, R0, -0x1, RZ ;  /* 0xffffffff00007810 */ /* 0x008fe20007ffe0ff */
[----:B------:R-:W-:Y:S05]  /*1c370*/  BRA.DIV ~URZ, `(.L_x_1166) ;  /* 0x000020e27f007947 */ /* 0x000fea000b800000 */
[----:B------:R3:W2:Y:S02]  /*1c380*/  SHFL.IDX PT, R12, R4, R0, 0x1f ;  /* 0x00001f00040c7589 */ /* 0x0006a400000e0000 */
.L_x_1165:
[----:B------:R-:W-:Y:S05]  /*1c390*/  BSYNC B0 ;  /* 0x0000000000007941 */ /* 0x000fea0003800000 */
.L_x_1164:
[----:B-1----:R-:W-:Y:S01]  /*1c3a0*/  ISETP.NE.AND P0, PT, R7, 0x1, PT ;  /* 0x000000010700780c */ /* 0x002fe20003f05270 */
[----:B--2---:R-:W-:Y:S01]  /*1c3b0*/  IMAD R248, R12, c[0x0][0x538], R8 ;  /* 0x00014e000cf87a24 */ /* 0x004fe200078e0208 */
[----:B------:R-:W-:Y:S04]  /*1c3c0*/  BSSY B0, `(.L_x_1167) ;  /* 0x0000081000007945 */ /* 0x000fe80003800000 */
[----:B------:R-:W-:-:S07]  /*1c3d0*/  IADD3 R3, -R248, R10, RZ ;  /* 0x0000000af8037210 */ /* 0x000fce0007ffe1ff */
[----:B------:R-:W-:Y:S05]  /*1c3e0*/  @!P0 BRA `(.L_x_1168) ;  /* 0x000003e000008947 */ /* 0x000fea0003800000 */
[-C--:B----4-:R-:W-:Y:S01]  /*1c3f0*/  IABS R2, R6.reuse ;  /* 0x0000000600027213 */ /* 0x090fe20000000000 */
[----:B------:R-:W-:Y:S01]  /*1c400*/  IMAD.MOV.U32 R8, RZ, RZ, RZ ;  /* 0x000000ffff087224 */ /* 0x000fe200078e00ff */
[----:B------:R-:W-:Y:S02]  /*1c410*/  IABS R10, R6 ;  /* 0x00000006000a7213 */ /* 0x000fe40000000000 */
[----:B---3--:R-:W1:Y:S08]  /*1c420*/  I2F.RP R0, R2 ;  /* 0x0000000200007306 */ /* 0x008e700000209400 */
        /* <DEDUP_REMOVED lines=58> */
.L_x_1168:
[----:B---3--:R-:W-:-:S04]  /*1c7d0*/  IMAD.MOV.U32 R4, RZ, RZ, 0x4 ;  /* 0x00000004ff047424 */ /* 0x008fc800078e00ff */
[----:B------:R-:W-:-:S05]  /*1c7e0*/  IMAD.WIDE R4, R251, R4, c[0x0][0x590] ;  /* 0x00016400fb047625 */ /* 0x000fca00078e0204 */
        /* <DEDUP_REMOVED lines=62> */
.L_x_1169:
[----:B------:R-:W-:Y:S05]  /*1cbd0*/  BSYNC B0 ;  /* 0x0000000000007941 */ /* 0x000fea0003800000 */
.L_x_1167:
[----:B------:R-:W-:-:S04]  /*1cbe0*/  LOP3.LUT R2, RZ, R2, RZ, 0x33, !PT ;  /* 0x00000002ff027212 */ /* 0x000fc800078e33ff */
[----:B------:R-:W-:Y:S01]  /*1cbf0*/  IADD3 R249, R2, R6, RZ ;  /* 0x0000000602f97210 */ /* 0x000fe20007ffe0ff */
[----:B------:R-:W-:Y:S05]  /*1cc00*/  BRA `(.L_x_1170) ;  /* 0x0000004000007947 */ /* 0x000fea0003800000 */
.L_x_1158:
[----:B------:R-:W-:Y:S01]  /*1cc10*/  IMAD.MOV.U32 R248, RZ, RZ, R10 ;  /* 0x000000fffff87224 */ /* 0x000fe200078e000a */
[----:B------:R-:W-:Y:S01]  /*1cc20*/  MOV R250, RZ ;  /* 0x000000ff00fa7202 */ /* 0x000fe20000000f00 */
[----:B------:R-:W-:Y:S01]  /*1cc30*/  IMAD.MOV.U32 R249, RZ, RZ, RZ ;  /* 0x000000fffff97224 */ /* 0x000fe200078e00ff */
[----:B------:R-:W-:Y:S02]  /*1cc40*/  MOV R251, c[0x0][0x53c] ;  /* 0x00014f0000fb7a02 */ /* 0x000fe40000000f00 */
.L_x_1170:
[----:B------:R-:W-:Y:S05]  /*1cc50*/  BSYNC B1 ;  /* 0x0000000000017941 */ /* 0x000fea0003800000 */
.L_x_1156:
[----:B------:R-:W-:Y:S01]  /*1cc60*/  WARPSYNC 0xffffffff ;  /* 0xffffffff00007948 */ /* 0x000fe20003800000 */
[----:B------:R-:W-:Y:S01]  /*1cc70*/  BAR.SYNC.DEFER_BLOCKING 0x4, 0x100 ;  /* 0x0104000000007b1d */ /* 0x000fe20000010000 */
[----:B------:R-:W-:-:S13]  /*1cc80*/  ISETP.NE.AND P0, PT, R13, RZ, PT ;  /* 0x000000ff0d00720c */ /* 0x000fda0003f05270 */
[----:B------:R3:W-:Y:S04]  /*1cc90*/  @!P0 STS.128 [0x18100], R248 ;  /* 0x018100f8ff008388 */ /* 0x0007e80000000c00 */
[----:B------:R-:W-:Y:S06]  /*1cca0*/  BAR.ARV 0x5, 0x100 ;  /* 0x0144000000007b1d */ /* 0x000fec0000002000 */
.L_x_1151:
[----:B--2---:R-:W-:-:S13]  /*1ccb0*/  ISETP.GE.AND P0, PT, R251, c[0x0][0x53c], PT ;  /* 0x00014f00fb007a0c */ /* 0x004fda0003f06270 */
[----:B-1-34-:R-:W-:Y:S01]  /*1ccc0*/  @P0 CALL.REL.NOINC `(.L_x_1171) ;  /* 0x0000001000000944 */ /* 0x01afe20003c00000 */
[----:B------:R-:W-:Y:S05]  /*1ccd0*/  BRA `(.L_x_1172) ;  /* 0xfffe4d2000007947 */ /* 0x000fea000383ffff */
.L_x_1171:
[----:B------:R-:W-:Y:S05]  /*1cce0*/  EXIT ;  /* 0x000000000000794d */ /* 0x000fea0003800000 */
.L_x_1002:
[----:B------:R-:W-:Y:S01]  /*1ccf0*/  IMAD.MOV.U32 R0, RZ, RZ, R4 ;  /* 0x000000ffff007224 */ /* 0x000fe200078e0004 */
[----:B------:R-:W-:Y:S02]  /*1cd00*/  MOV R2, 0x1 ;  /* 0x0000000100027802 */ /* 0x000fe40000000f00 */
[----:B------:R-:W-:Y:S02]  /*1cd10*/  MOV R3, 0x1cd30 ;  /* 0x0001cd3000037802 */ /* 0x000fe40000000f00 */
[----:B--2---:R-:W-:Y:S05]  /*1cd20*/  CALL.REL.NOINC `($__internal_24_$__cuda_sm70_shflsync_up_p) ;  /* 0x0000184000007944 */ /* 0x004fea0003c00000 */
[----:B------:R-:W-:Y:S01]  /*1cd30*/  MOV R0, R5 ;  /* 0x0000000500007202 */ /* 0x000fe20000000f00 */
[----:B------:R-:W-:Y:S05]  /*1cd40*/  BRA `(.L_x_1173) ;  /* 0xfffe371000007947 */ /* 0x000fea000383ffff */
.L_x_1003:
[----:B------:R-:W-:Y:S01]  /*1cd50*/  IMAD.MOV.U32 R0, RZ, RZ, R4 ;  /* 0x000000ffff007224 */ /* 0x000fe200078e0004 */
[----:B------:R-:W-:Y:S02]  /*1cd60*/  MOV R2, 0x2 ;  /* 0x0000000200027802 */ /* 0x000fe40000000f00 */
[----:B------:R-:W-:Y:S02]  /*1cd70*/  MOV R3, 0x1cd90 ;  /* 0x0001cd9000037802 */ /* 0x000fe40000000f00 */
[----:B--2---:R-:W-:Y:S05]  /*1cd80*/  CALL.REL.NOINC `($__internal_24_$__cuda_sm70_shflsync_up_p) ;  /* 0x000017e000007944 */ /* 0x004fea0003c00000 */
[----:B------:R-:W-:Y:S02]  /*1cd90*/  SEL R5, R5, RZ, P4 ;  /* 0x000000ff05057207 */ /* 0x000fe40002000000 */
[----:B------:R-:W-:Y:S02]  /*1cda0*/  MOV R2, 0x4 ;  /* 0x0000000400027802 */ /* 0x000fe40000000f00 */
[----:B------:R-:W-:Y:S01]  /*1cdb0*/  MOV R3, 0x1cdf0 ;  /* 0x0001cdf000037802 */ /* 0x000fe20000000f00 */
[----:B------:R-:W-:-:S04]  /*1cdc0*/  IMAD.IADD R4, R4, 0x1, R5 ;  /* 0x0000000104047824 */ /* 0x000fc800078e0205 */
[----:B------:R-:W-:Y:S02]  /*1cdd0*/  IMAD.MOV.U32 R0, RZ, RZ, R4 ;  /* 0x000000ffff007224 */ /* 0x000fe400078e0004 */
[----:B------:R-:W-:Y:S05]  /*1cde0*/  CALL.REL.NOINC `($__internal_24_$__cuda_sm70_shflsync_up_p) ;  /* 0x0000178000007944 */ /* 0x000fea0003c00000 */
        /* <DEDUP_REMOVED lines=15> */
[----:B------:R-:W-:Y:S02]  /*1cee0*/  IMAD.IADD R4, R4, 0x1, R5 ;  /* 0x0000000104047824 */ /* 0x000fe400078e0205 */
[----:B------:R-:W-:Y:S02]  /*1cef0*/  IMAD.MOV.U32 R5, RZ, RZ, 0x1f ;  /* 0x0000001fff057424 */ /* 0x000fe400078e00ff */
[----:B------:R-:W-:Y:S02]  /*1cf00*/  IMAD.MOV.U32 R9, RZ, RZ, R4 ;  /* 0x000000ffff097224 */ /* 0x000fe400078e0004 */
[----:B------:R-:W-:Y:S05]  /*1cf10*/  CALL.REL.NOINC `($__internal_23_$__cuda_sm70_shflsync_idx_p) ;  /* 0x0000160000007944 */ /* 0x000fea0003c00000 */
[----:B------:R-:W-:Y:S01]  /*1cf20*/  MOV R0, R5 ;  /* 0x0000000500007202 */ /* 0x000fe20000000f00 */
[----:B------:R-:W-:Y:S05]  /*1cf30*/  BRA `(.L_x_1174) ;  /* 0xfffe362000007947 */ /* 0x000fea000383ffff */
.L_x_1005:
[----:B------:R-:W-:Y:S02]  /*1cf40*/  SEL R0, RZ, 0x1, P0 ;  /* 0x00000001ff007807 */ /* 0x000fe40000000000 */
[----:B------:R-:W-:-:S02]  /*1cf50*/  MOV R2, 0x1cf70 ;  /* 0x0001cf7000027802 */ /* 0x000fc40000000f00 */
[----:B--2---:R-:W-:Y:S05]  /*1cf60*/  CALL.REL.NOINC `($__internal_25_$__cuda_sm70_votesync_ballot) ;  /* 0x0000167000007944 */ /* 0x004fea0003c00000 */
[----:B------:R-:W-:Y:S01]  /*1cf70*/  MOV R7, R0 ;  /* 0x0000000000077202 */ /* 0x000fe20000000f00 */
[----:B------:R-:W-:Y:S05]  /*1cf80*/  BRA `(.L_x_1175) ;  /* 0xfffe366000007947 */ /* 0x000fea000383ffff */
.L_x_1006:
[----:B------:R-:W-:Y:S01]  /*1cf90*/  IMAD.MOV.U32 R9, RZ, RZ, R10 ;  /* 0x000000ffff097224 */ /* 0x000fe200078e000a */
[----:B------:R-:W-:Y:S01]  /*1cfa0*/  MOV R5, R0 ;  /* 0x0000000000057202 */ /* 0x000fe20000000f00 */
[----:B------:R-:W-:Y:S01]  /*1cfb0*/  IMAD.MOV.U32 R3, RZ, RZ, 0x1f ;  /* 0x0000001fff037424 */ /* 0x000fe200078e00ff */
[----:B------:R-:W-:-:S02]  /*1cfc0*/  MOV R2, 0x1cfe0 ;  /* 0x0001cfe000027802 */ /* 0x000fc40000000f00 */
[----:B------:R-:W-:Y:S05]  /*1cfd0*/  CALL.REL.NOINC `($__internal_23_$__cuda_sm70_shflsync_idx_p) ;  /* 0x0000154000007944 */ /* 0x000fea0003c00000 */
[----:B------:R-:W-:Y:S01]  /*1cfe0*/  IMAD.MOV.U32 R12, RZ, RZ, R5 ;  /* 0x000000ffff0c7224 */ /* 0x000fe200078e0005 */
[----:B------:R-:W-:Y:S01]  /*1cff0*/  MOV R9, R8 ;  /* 0x0000000800097202 */ /* 0x000fe20000000f00 */
[----:B------:R-:W-:Y:S01]  /*1d000*/  IMAD.MOV.U32 R6, RZ, RZ, RZ ;  /* 0x000000ffff067224 */ /* 0x000fe200078e00ff */
[----:B------:R-:W-:Y:S01]  /*1d010*/  MOV R5, R0 ;  /* 0x0000000000057202 */ /* 0x000fe20000000f00 */
[----:B------:R-:W-:Y:S01]  /*1d020*/  IMAD.MOV.U32 R3, RZ, RZ, 0x1f ;  /* 0x0000001fff037424 */ /* 0x000fe200078e00ff */
[----:B------:R-:W-:-:S02]  /*1d030*/  MOV R2, 0x1d050 ;  /* 0x0001d05000027802 */ /* 0x000fc40000000f00 */
[----:B------:R-:W-:Y:S05]  /*1d040*/  CALL.REL.NOINC `($__internal_23_$__cuda_sm70_shflsync_idx_p) ;  /* 0x000014d000007944 */ /* 0x000fea0003c00000 */
[----:B------:R-:W-:Y:S01]  /*1d050*/  MOV R10, R5 ;  /* 0x00000005000a7202 */ /* 0x000fe20000000f00 */
[----:B------:R-:W-:Y:S05]  /*1d060*/  BRA `(.L_x_1176) ;  /* 0xfffe35e000007947 */ /* 0x000fea000383ffff */
.L_x_1009:
[----:B------:R-:W-:Y:S01]  /*1d070*/  IMAD.MOV.U32 R9, RZ, RZ, R4 ;  /* 0x000000ffff097224 */ /* 0x000fe200078e0004 */
[----:B------:R-:W-:-:S02]  /*1d080*/  MOV R3, 0x1f ;  /* 0x0000001f00037802 */ /* 0x000fc40000000f00 */
[----:B------:R-:W-:Y:S02]  /*1d090*/  MOV R2, 0x1d0b0 ;  /* 0x0001d0b000027802 */ /* 0x000fe40000000f00 */
[----:B-123--:R-:W-:Y:S05]  /*1d0a0*/  CALL.REL.NOINC `($__internal_23_$__cuda_sm70_shflsync_idx_p) ;  /* 0x0000147000007944 */ /* 0x00efea0003c00000 */
[----:B------:R-:W-:Y:S01]  /*1d0b0*/  MOV R6, R5 ;  /* 0x0000000500067202 */ /* 0x000fe20000000f00 */
[----:B------:R-:W-:Y:S05]  /*1d0c0*/  BRA `(.L_x_1008) ;  /* 0xfffe35e000007947 */ /* 0x000fea000383ffff */
.L_x_1048:
[----:B------:R-:W-:Y:S01]  /*1d0d0*/  IMAD.MOV.U32 R9, RZ, RZ, R13 ;  /* 0x000000ffff097224 */ /* 0x000fe200078e000d */
[----:B------:R-:W-:Y:S01]  /*1d0e0*/  MOV R5, RZ ;  /* 0x000000ff00057202 */ /* 0x000fe20000000f00 */
[----:B------:R-:W-:Y:S01]  /*1d0f0*/  IMAD.MOV.U32 R3, RZ, RZ, 0x181f ;  /* 0x0000181fff037424 */ /* 0x000fe200078e00ff */
[----:B------:R-:W-:Y:S02]  /*1d100*/  MOV R2, 0x1d120 ;  /* 0x0001d12000027802 */ /* 0x000fe40000000f00 */
[----:B-----5:R-:W-:Y:S05]  /*1d110*/  CALL.REL.NOINC `($__internal_23_$__cuda_sm70_shflsync_idx_p) ;  /* 0x0000140000007944 */ /* 0x020fea0003c00000 */
[----:B------:R-:W-:Y:S01]  /*1d120*/  MOV R10, R5 ;  /* 0x00000005000a7202 */ /* 0x000fe20000000f00 */
[----:B------:R-:W-:Y:S05]  /*1d130*/  BRA `(.L_x_1177) ;  /* 0xfffeadb000007947 */ /* 0x000fea000383ffff */
.L_x_1049:
[----:B------:R-:W-:Y:S01]  /*1d140*/  IMAD.MOV.U32 R9, RZ, RZ, R15 ;  /* 0x000000ffff097224 */ /* 0x000fe200078e000f */
[----:B------:R-:W-:Y:S01]  /*1d150*/  MOV R5, RZ ;  /* 0x000000ff00057202 */ /* 0x000fe20000000f00 */
[----:B------:R-:W-:Y:S01]  /*1d160*/  IMAD.MOV.U32 R3, RZ, RZ, 0x181f ;  /* 0x0000181fff037424 */ /* 0x000fe200078e00ff */
[----:B------:R-:W-:Y:S02]  /*1d170*/  MOV R2, 0x1d190 ;  /* 0x0001d19000027802 */ /* 0x000fe40000000f00 */
[----:B-12--5:R-:W-:Y:S05]  /*1d180*/  CALL.REL.NOINC `($__internal_23_$__cuda_sm70_shflsync_idx_p) ;  /* 0x0000139000007944 */ /* 0x026fea0003c00000 */
[----:B------:R-:W-:Y:S01]  /*1d190*/  MOV R0, R5 ;  /* 0x0000000500007202 */ /* 0x000fe20000000f00 */
[----:B------:R-:W-:Y:S05]  /*1d1a0*/  BRA `(.L_x_1178) ;  /* 0xfffead6000007947 */ /* 0x000fea000383ffff */
.L_x_1052:
[----:B--2---:R-:W-:Y:S01]  /*1d1b0*/  IMAD.MOV.U32 R9, RZ, RZ, R13 ;  /* 0x000000ffff097224 */ /* 0x004fe200078e000d */
[----:B------:R-:W-:Y:S01]  /*1d1c0*/  MOV R5, 0x1 ;  /* 0x0000000100057802 */ /* 0x000fe20000000f00 */
[----:B------:R-:W-:Y:S01]  /*1d1d0*/  IMAD.MOV.U32 R3, RZ, RZ, 0x181f ;  /* 0x0000181fff037424 */ /* 0x000fe200078e00ff */
[----:B------:R-:W-:-:S02]  /*1d1e0*/  MOV R2, 0x1d200 ;  /* 0x0001d20000027802 */ /* 0x000fc40000000f00 */
[----:B-1--45:R-:W-:Y:S05]  /*1d1f0*/  CALL.REL.NOINC `($__internal_23_$__cuda_sm70_shflsync_idx_p) ;  /* 0x0000132000007944 */ /* 0x032fea0003c00000 */
[----:B------:R-:W-:Y:S01]  /*1d200*/  IMAD.MOV.U32 R10, RZ, RZ, R5 ;  /* 0x000000ffff0a7224 */ /* 0x000fe200078e0005 */
[----:B------:R-:W-:Y:S01]  /*1d210*/  MOV R5, 0x1 ;  /* 0x0000000100057802 */ /* 0x000fe20000000f00 */
[----:B------:R-:W-:Y:S01]  /*1d220*/  IMAD.MOV.U32 R9, RZ, RZ, R15 ;  /* 0x000000ffff097224 */ /* 0x000fe200078e000f */
[----:B------:R-:W-:-:S02]  /*1d230*/  MOV R3, 0x181f ;  /* 0x0000181f00037802 */ /* 0x000fc40000000f00 */
[----:B------:R-:W-:Y:S02]  /*1d240*/  MOV R2, 0x1d260 ;  /* 0x0001d26000027802 */ /* 0x000fe40000000f00 */
[----:B------:R-:W-:Y:S05]  /*1d250*/  CALL.REL.NOINC `($__internal_23_$__cuda_sm70_shflsync_idx_p) ;  /* 0x000012c000007944 */ /* 0x000fea0003c00000 */
[----:B------:R-:W-:Y:S01]  /*1d260*/  MOV R0, R5 ;  /* 0x0000000500007202 */ /* 0x000fe20000000f00 */
[----:B------:R-:W-:Y:S05]  /*1d270*/  BRA `(.L_x_1179) ;  /* 0xfffeae0000007947 */ /* 0x000fea000383ffff */
.L_x_1055:
[----:B---3--:R-:W-:Y:S01]  /*1d280*/  IMAD.MOV.U32 R9, RZ, RZ, R13 ;  /* 0x000000ffff097224 */ /* 0x008fe200078e000d */
[----:B------:R-:W-:Y:S01]  /*1d290*/  MOV R5, 0x2 ;  /* 0x0000000200057802 */ /* 0x000fe20000000f00 */
[----:B------:R-:W-:Y:S01]  /*1d2a0*/  IMAD.MOV.U32 R3, RZ, RZ, 0x181f ;  /* 0x0000181fff037424 */ /* 0x000fe200078e00ff */
[----:B------:R-:W-:Y:S02]  /*1d2b0*/  MOV R2, 0x1d2d0 ;  /* 0x0001d2d000027802 */ /* 0x000fe40000000f00 */
[----:B-12-45:R-:W-:Y:S05]  /*1d2c0*/  CALL.REL.NOINC `($__internal_23_$__cuda_sm70_shflsync_idx_p) ;  /* 0x0000125000007944 */ /* 0x036fea0003c00000 */
[----:B------:R-:W-:Y:S01]  /*1d2d0*/  MOV R10, R5 ;  /* 0x00000005000a7202 */ /* 0x000fe20000000f00 */
[----:B------:R-:W-:Y:S05]  /*1d2e0*/  BRA `(.L_x_1180) ;  /* 0xfffeaec000007947 */ /* 0x000fea000383ffff */
.L_x_1056:
[----:B------:R-:W-:Y:S01]  /*1d2f0*/  IMAD.MOV.U32 R9, RZ, RZ, R15 ;  /* 0x000000ffff097224 */ /* 0x000fe200078e000f */
[----:B------:R-:W-:Y:S01]  /*1d300*/  MOV R5, 0x2 ;  /* 0x0000000200057802 */ /* 0x000fe20000000f00 */
[----:B------:R-:W-:Y:S01]  /*1d310*/  IMAD.MOV.U32 R3, RZ, RZ, 0x181f ;  /* 0x0000181fff037424 */ /* 0x000fe200078e00ff */
[----:B------:R-:W-:Y:S02]  /*1d320*/  MOV R2, 0x1d340 ;  /* 0x0001d34000027802 */ /* 0x000fe40000000f00 */
[----:B-12345:R-:W-:Y:S05]  /*1d330*/  CALL.REL.NOINC `($__internal_23_$__cuda_sm70_shflsync_idx_p) ;  /* 0x000011e000007944 */ /* 0x03efea0003c00000 */
[----:B------:R-:W-:Y:S01]  /*1d340*/  MOV R0, R5 ;  /* 0x0000000500007202 */ /* 0x000fe20000000f00 */
[----:B------:R-:W-:Y:S05]  /*1d350*/  BRA `(.L_x_1181) ;  /* 0xfffeae7000007947 */ /* 0x000fea000383ffff */
.L_x_1059:
[----:B-1----:R-:W-:Y:S01]  /*1d360*/  IMAD.MOV.U32 R9, RZ, RZ, R13 ;  /* 0x000000ffff097224 */ /* 0x002fe200078e000d */
[----:B------:R-:W-:Y:S01]  /*1d370*/  MOV R5, 0x3 ;  /* 0x0000000300057802 */ /* 0x000fe20000000f00 */
[----:B------:R-:W-:Y:S01]  /*1d380*/  IMAD.MOV.U32 R3, RZ, RZ, 0x181f ;  /* 0x0000181fff037424 */ /* 0x000fe200078e00ff */
[----:B------:R-:W-:-:S02]  /*1d390*/  MOV R2, 0x1d3b0 ;  /* 0x0001d3b000027802 */ /* 0x000fc40000000f00 */
[----:B--2345:R-:W-:Y:S05]  /*1d3a0*/  CALL.REL.NOINC `($__internal_23_$__cuda_sm70_shflsync_idx_p) ;  /* 0x0000117000007944 */ /* 0x03cfea0003c00000 */
        /* <DEDUP_REMOVED lines=8> */
.L_x_1110:
[----:B------:R-:W-:Y:S01]  /*1d430*/  IMAD.MOV.U32 R2, RZ, RZ, R236 ;  /* 0x000000ffff027224 */ /* 0x000fe200078e00ec */
[----:B------:R-:W-:Y:S02]  /*1d440*/  MOV R5, 0x2 ;  /* 0x0000000200057802 */ /* 0x000fe40000000f00 */
[----:B------:R-:W-:Y:S02]  /*1d450*/  MOV R3, 0x1d470 ;  /* 0x0001d47000037802 */ /* 0x000fe40000000f00 */
[----:B------:R-:W-:Y:S05]  /*1d460*/  CALL.REL.NOINC `($__internal_22_$__cuda_sm70_shflsync_bfly_p) ;  /* 0x0000106000007944 */ /* 0x000fea0003c00000 */
[----:B------:R-:W-:Y:S01]  /*1d470*/  MOV R0, R5 ;  /* 0x0000000500007202 */ /* 0x000fe20000000f00 */
[----:B------:R-:W-:Y:S05]  /*1d480*/  BRA `(.L_x_1183) ;  /* 0xffffaaf000007947 */ /* 0x000fea000383ffff */
.L_x_1111:
[----:B------:R-:W-:Y:S01]  /*1d490*/  IMAD.MOV.U32 R2, RZ, RZ, R0 ;  /* 0x000000ffff027224 */ /* 0x000fe200078e0000 */
[----:B------:R-:W-:Y:S02]  /*1d4a0*/  MOV R5, 0x1 ;  /* 0x0000000100057802 */ /* 0x000fe40000000f00 */
[----:B------:R-:W-:Y:S02]  /*1d4b0*/  MOV R3, 0x1d4d0 ;  /* 0x0001d4d000037802 */ /* 0x000fe40000000f00 */
[----:B-1----:R-:W-:Y:S05]  /*1d4c0*/  CALL.REL.NOINC `($__internal_22_$__cuda_sm70_shflsync_bfly_p) ;  /* 0x0000100000007944 */ /* 0x002fea0003c00000 */
[----:B------:R-:W-:Y:S01]  /*1d4d0*/  FADD.FTZ R0, R0, R5 ;  /* 0x0000000500007221 */ /* 0x000fe20000010000 */
[----:B------:R-:W-:Y:S02]  /*1d4e0*/  MOV R2, R237 ;  /* 0x000000ed00027202 */ /* 0x000fe40000000f00 */
[----:B------:R-:W-:-:S02]  /*1d4f0*/  MOV R5, 0x2 ;  /* 0x0000000200057802 */ /* 0x000fc40000000f00 */
[----:B------:R-:W-:Y:S02]  /*1d500*/  MOV R3, 0x1d520 ;  /* 0x0001d52000037802 */ /* 0x000fe40000000f00 */
[----:B------:R-:W-:Y:S05]  /*1d510*/  CALL.REL.NOINC `($__internal_22_$__cuda_sm70_shflsync_bfly_p) ;  /* 0x00000fb000007944 */ /* 0x000fea0003c00000 */
[----:B------:R-:W-:Y:S01]  /*1d520*/  FADD.FTZ R4, R237, R5 ;  /* 0x00000005ed047221 */ /* 0x000fe20000010000 */
[----:B------:R-:W-:Y:S02]  /*1d530*/  MOV R5, 0x1 ;  /* 0x0000000100057802 */ /* 0x000fe40000000f00 */
[----:B------:R-:W-:Y:S02]  /*1d540*/  MOV R3, 0x1d570 ;  /* 0x0001d57000037802 */ /* 0x000fe40000000f00 */
[----:B------:R-:W-:Y:S02]  /*1d550*/  MOV R2, R4 ;  /* 0x0000000400027202 */ /* 0x000fe40000000f00 */
[----:B------:R-:W-:Y:S05]  /*1d560*/  CALL.REL.NOINC `($__internal_22_$__cuda_sm70_shflsync_bfly_p) ;  /* 0x00000f6000007944 */ /* 0x000fea0003c00000 */
[----:B------:R-:W-:Y:S01]  /*1d570*/  MOV R3, R5 ;  /* 0x0000000500037202 */ /* 0x000fe20000000f00 */
[----:B------:R-:W-:Y:S05]  /*1d580*/  BRA `(.L_x_1184) ;  /* 0xffffaa6000007947 */ /* 0x000fea000383ffff */
.L_x_1118:
[----:B-1-34-:R-:W-:Y:S01]  /*1d590*/  IMAD.MOV.U32 R9, RZ, RZ, R13 ;  /* 0x000000ffff097224 */ /* 0x01afe200078e000d */
[----:B------:R-:W-:Y:S01]  /*1d5a0*/  MOV R5, RZ ;  /* 0x000000ff00057202 */ /* 0x000fe20000000f00 */
[----:B------:R-:W-:Y:S01]  /*1d5b0*/  IMAD.MOV.U32 R3, RZ, RZ, 0x181f ;  /* 0x0000181fff037424 */ /* 0x000fe200078e00ff */
[----:B------:R-:W-:Y:S02]  /*1d5c0*/  MOV R2, 0x1d5e0 ;  /* 0x0001d5e000027802 */ /* 0x000fe40000000f00 */
[----:B------:R-:W-:Y:S05]  /*1d5d0*/  CALL.REL.NOINC `($__internal_23_$__cuda_sm70_shflsync_idx_p) ;  /* 0x00000f4000007944 */ /* 0x000fea0003c00000 */
[----:B------:R-:W-:Y:S01]  /*1d5e0*/  MOV R7, R5 ;  /* 0x0000000500077202 */ /* 0x000fe20000000f00 */
[----:B------:R-:W-:Y:S05]  /*1d5f0*/  BRA `(.L_x_1185) ;  /* 0xffffc34000007947 */ /* 0x000fea000383ffff */
.L_x_1119:
[----:B------:R-:W-:Y:S01]  /*1d600*/  IMAD.MOV.U32 R9, RZ, RZ, R14 ;  /* 0x000000ffff097224 */ /* 0x000fe200078e000e */
[----:B------:R-:W-:Y:S01]  /*1d610*/  MOV R5, RZ ;  /* 0x000000ff00057202 */ /* 0x000fe20000000f00 */
[----:B------:R-:W-:Y:S01]  /*1d620*/  IMAD.MOV.U32 R3, RZ, RZ, 0x181f ;  /* 0x0000181fff037424 */ /* 0x000fe200078e00ff */
[----:B------:R-:W-:-:S02]  /*1d630*/  MOV R2, 0x1d650 ;  /* 0x0001d65000027802 */ /* 0x000fc40000000f00 */
[----:B-12---:R-:W-:Y:S05]  /*1d640*/  CALL.REL.NOINC `($__internal_23_$__cuda_sm70_shflsync_idx_p) ;  /* 0x00000ed000007944 */ /* 0x006fea0003c00000 */
[----:B------:R-:W-:Y:S01]  /*1d650*/  MOV R2, R5 ;  /* 0x0000000500027202 */ /* 0x000fe20000000f00 */
[----:B------:R-:W-:Y:S05]  /*1d660*/  BRA `(.L_x_1186) ;  /* 0xffffc2f000007947 */ /* 0x000fea000383ffff */
.L_x_1122:
[----:B--2---:R-:W-:Y:S01]  /*1d670*/  IMAD.MOV.U32 R9, RZ, RZ, R13 ;  /* 0x000000ffff097224 */ /* 0x004fe200078e000d */
[----:B------:R-:W-:Y:S01]  /*1d680*/  MOV R5, 0x1 ;  /* 0x0000000100057802 */ /* 0x000fe20000000f00 */
[----:B------:R-:W-:Y:S01]  /*1d690*/  IMAD.MOV.U32 R3, RZ, RZ, 0x181f ;  /* 0x0000181fff037424 */ /* 0x000fe200078e00ff */
[----:B----4-:R-:W-:-:S02]  /*1d6a0*/  MOV R2, 0x1d6c0 ;  /* 0x0001d6c000027802 */ /* 0x010fc40000000f00 */
[----:B-1-3--:R-:W-:Y:S05]  /*1d6b0*/  CALL.REL.NOINC `($__internal_23_$__cuda_sm70_shflsync_idx_p) ;  /* 0x00000e6000007944 */ /* 0x00afea0003c00000 */
        /* <DEDUP_REMOVED lines=8> */
.L_x_1125:
[----:B-1----:R-:W-:Y:S01]  /*1d740*/  IMAD.MOV.U32 R9, RZ, RZ, R13 ;  /* 0x000000ffff097224 */ /* 0x002fe200078e000d */
[----:B------:R-:W-:Y:S01]  /*1d750*/  MOV R5, 0x2 ;  /* 0x0000000200057802 */ /* 0x000fe20000000f00 */
[----:B------:R-:W-:Y:S01]  /*1d760*/  IMAD.MOV.U32 R3, RZ, RZ, 0x181f ;  /* 0x0000181fff037424 */ /* 0x000fe200078e00ff */
[----:B----4-:R-:W-:Y:S02]  /*1d770*/  MOV R2, 0x1d790 ;  /* 0x0001d79000027802 */ /* 0x010fe40000000f00 */
[----:B--23--:R-:W-:Y:S05]  /*1d780*/  CALL.REL.NOINC `($__internal_23_$__cuda_sm70_shflsync_idx_p) ;  /* 0x00000d9000007944 */ /* 0x00cfea0003c00000 */
[----:B------:R-:W-:Y:S01]  /*1d790*/  MOV R7, R5 ;  /* 0x0000000500077202 */ /* 0x000fe20000000f00 */
[----:B------:R-:W-:Y:S05]  /*1d7a0*/  BRA `(.L_x_1188) ;  /* 0xffffc44000007947 */ /* 0x000fea000383ffff */
.L_x_1126:
[----:B------:R-:W-:Y:S01]  /*1d7b0*/  IMAD.MOV.U32 R9, RZ, RZ, R14 ;  /* 0x000000ffff097224 */ /* 0x000fe200078e000e */
[----:B------:R-:W-:Y:S01]  /*1d7c0*/  MOV R5, 0x2 ;  /* 0x0000000200057802 */ /* 0x000fe20000000f00 */
[----:B------:R-:W-:Y:S01]  /*1d7d0*/  IMAD.MOV.U32 R3, RZ, RZ, 0x181f ;  /* 0x0000181fff037424 */ /* 0x000fe200078e00ff */
[----:B----4-:R-:W-:Y:S02]  /*1d7e0*/  MOV R2, 0x1d800 ;  /* 0x0001d80000027802 */ /* 0x010fe40000000f00 */
[----:B-123--:R-:W-:Y:S05]  /*1d7f0*/  CALL.REL.NOINC `($__internal_23_$__cuda_sm70_shflsync_idx_p) ;  /* 0x00000d2000007944 */ /* 0x00efea0003c00000 */
[----:B------:R-:W-:Y:S01]  /*1d800*/  MOV R2, R5 ;  /* 0x0000000500027202 */ /* 0x000fe20000000f00 */
[----:B------:R-:W-:Y:S05]  /*1d810*/  BRA `(.L_x_1189) ;  /* 0xffffc3f000007947 */ /* 0x000fea000383ffff */
.L_x_1129:
[----:B-1----:R-:W-:Y:S01]  /*1d820*/  IMAD.MOV.U32 R9, RZ, RZ, R13 ;  /* 0x000000ffff097224 */ /* 0x002fe200078e000d */
[----:B------:R-:W-:Y:S01]  /*1d830*/  MOV R5, 0x3 ;  /* 0x0000000300057802 */ /* 0x000fe20000000f00 */
[----:B------:R-:W-:Y:S01]  /*1d840*/  IMAD.MOV.U32 R3, RZ, RZ, 0x181f ;  /* 0x0000181fff037424 */ /* 0x000fe200078e00ff */
[----:B------:R-:W-:-:S02]  /*1d850*/  MOV R2, 0x1d870 ;  /* 0x0001d87000027802 */ /* 0x000fc40000000f00 */
[----:B--234-:R-:W-:Y:S05]  /*1d860*/  CALL.REL.NOINC `($__internal_23_$__cuda_sm70_shflsync_idx_p) ;  /* 0x00000cb000007944 */ /* 0x01cfea0003c00000 */
        /* <DEDUP_REMOVED lines=8> */
.L_x_1131:
[----:B------:R-:W-:Y:S01]  /*1d8f0*/  IMAD.MOV.U32 R9, RZ, RZ, R36 ;  /* 0x000000ffff097224 */ /* 0x000fe200078e0024 */
[----:B------:R-:W-:Y:S01]  /*1d900*/  MOV R5, RZ ;  /* 0x000000ff00057202 */ /* 0x000fe20000000f00 */
[----:B------:R-:W-:Y:S01]  /*1d910*/  IMAD.MOV.U32 R3, RZ, RZ, 0x1c1f ;  /* 0x00001c1fff037424 */ /* 0x000fe200078e00ff */
[----:B------:R-:W-:Y:S02]  /*1d920*/  MOV R2, 0x1d940 ;  /* 0x0001d94000027802 */ /* 0x000fe40000000f00 */
[----:B-1----:R-:W-:Y:S05]  /*1d930*/  CALL.REL.NOINC `($__internal_23_$__cuda_sm70_shflsync_idx_p) ;  /* 0x00000be000007944 */ /* 0x002fea0003c00000 */
[----:B------:R-:W-:Y:S01]  /*1d940*/  MOV R4, R5 ;  /* 0x0000000500047202 */ /* 0x000fe20000000f00 */
[----:B------:R-:W-:Y:S05]  /*1d950*/  BRA `(.L_x_1191) ;  /* 0xffffc72000007947 */ /* 0x000fea000383ffff */
.L_x_1132:
[----:B------:R-:W-:Y:S01]  /*1d960*/  IMAD.MOV.U32 R9, RZ, RZ, R37 ;  /* 0x000000ffff097224 */ /* 0x000fe200078e0025 */
[----:B------:R-:W-:Y:S01]  /*1d970*/  MOV R5, RZ ;  /* 0x000000ff00057202 */ /* 0x000fe20000000f00 */
[----:B------:R-:W-:Y:S01]  /*1d980*/  IMAD.MOV.U32 R3, RZ, RZ, 0x1c1f ;  /* 0x00001c1fff037424 */ /* 0x000fe200078e00ff */
[----:B------:R-:W-:Y:S02]  /*1d990*/  MOV R2, 0x1d9b0 ;  /* 0x0001d9b000027802 */ /* 0x000fe40000000f00 */
[----:B-123--:R-:W-:Y:S05]  /*1d9a0*/  CALL.REL.NOINC `($__internal_23_$__cuda_sm70_shflsync_idx_p) ;  /* 0x00000b7000007944 */ /* 0x00efea0003c00000 */
[----:B------:R-:W-:Y:S01]  /*1d9b0*/  MOV R0, R5 ;  /* 0x0000000500007202 */ /* 0x000fe20000000f00 */
[----:B------:R-:W-:Y:S05]  /*1d9c0*/  BRA `(.L_x_1192) ;  /* 0xffffc6d000007947 */ /* 0x000fea000383ffff */
.L_x_1135:
[----:B------:R-:W-:Y:S01]  /*1d9d0*/  IMAD.MOV.U32 R9, RZ, RZ, R36 ;  /* 0x000000ffff097224 */ /* 0x000fe200078e0024 */
[----:B------:R-:W-:Y:S01]  /*1d9e0*/  MOV R5, 0x1 ;  /* 0x0000000100057802 */ /* 0x000fe20000000f00 */
[----:B---3--:R-:W-:Y:S01]  /*1d9f0*/  IMAD.MOV.U32 R3, RZ, RZ, 0x1c1f ;  /* 0x00001c1fff037424 */ /* 0x008fe200078e00ff */
[----:B------:R-:W-:-:S02]  /*1da00*/  MOV R2, 0x1da20 ;  /* 0x0001da2000027802 */ /* 0x000fc40000000f00 */
[----:B--2-4-:R-:W-:Y:S05]  /*1da10*/  CALL.REL.NOINC `($__internal_23_$__cuda_sm70_shflsync_idx_p) ;  /* 0x00000b0000007944 */ /* 0x014fea0003c00000 */
        /* <DEDUP_REMOVED lines=8> */
.L_x_1139:
[----:B------:R-:W-:Y:S01]  /*1daa0*/  IMAD.MOV.U32 R9, RZ, RZ, R11 ;  /* 0x000000ffff097224 */ /* 0x000fe200078e000b */
[----:B------:R-:W-:Y:S01]  /*1dab0*/  MOV R5, RZ ;  /* 0x000000ff00057202 */ /* 0x000fe20000000f00 */
[----:B------:R-:W-:Y:S01]  /*1dac0*/  IMAD.MOV.U32 R3, RZ, RZ, 0x181f ;  /* 0x0000181fff037424 */ /* 0x000fe200078e00ff */
[----:B------:R-:W-:Y:S02]  /*1dad0*/  MOV R2, 0x1daf0 ;  /* 0x0001daf000027802 */ /* 0x000fe40000000f00 */
[----:B------:R-:W-:Y:S05]  /*1dae0*/  CALL.REL.NOINC `($__internal_23_$__cuda_sm70_shflsync_idx_p) ;  /* 0x00000a3000007944 */ /* 0x000fea0003c00000 */
[----:B------:R-:W-:Y:S01]  /*1daf0*/  MOV R10, R5 ;  /* 0x00000005000a7202 */ /* 0x000fe20000000f00 */
[----:B------:R-:W-:Y:S05]  /*1db00*/  BRA `(.L_x_1194) ;  /* 0xffffdcc000007947 */ /* 0x000fea000383ffff */
.L_x_1140:
[----:B------:R-:W-:Y:S01]  /*1db10*/  IMAD.MOV.U32 R9, RZ, RZ, R14 ;  /* 0x000000ffff097224 */ /* 0x000fe200078e000e */
[----:B------:R-:W-:Y:S01]  /*1db20*/  MOV R5, RZ ;  /* 0x000000ff00057202 */ /* 0x000fe20000000f00 */
[----:B------:R-:W-:Y:S01]  /*1db30*/  IMAD.MOV.U32 R3, RZ, RZ, 0x181f ;  /* 0x0000181fff037424 */ /* 0x000fe200078e00ff */
[----:B------:R-:W-:Y:S02]  /*1db40*/  MOV R2, 0x1db60 ;  /* 0x0001db6000027802 */ /* 0x000fe40000000f00 */
[----:B-12---:R-:W-:Y:S05]  /*1db50*/  CALL.REL.NOINC `($__internal_23_$__cuda_sm70_shflsync_idx_p) ;  /* 0x000009c000007944 */ /* 0x006fea0003c00000 */
[----:B------:R-:W-:Y:S01]  /*1db60*/  MOV R2, R5 ;  /* 0x0000000500027202 */ /* 0x000fe20000000f00 */
[----:B------:R-:W-:Y:S05]  /*1db70*/  BRA `(.L_x_1195) ;  /* 0xffffdc7000007947 */ /* 0x000fea000383ffff */
.L_x_1143:
        /* <DEDUP_REMOVED lines=13> */
.L_x_1146:
[----:B-1----:R-:W-:Y:S01]  /*1dc50*/  IMAD.MOV.U32 R9, RZ, RZ, R11 ;  /* 0x000000ffff097224 */ /* 0x002fe200078e000b */
[----:B------:R-:W-:Y:S01]  /*1dc60*/  MOV R5, 0x2 ;  /* 0x0000000200057802 */ /* 0x000fe20000000f00 */
[----:B------:R-:W-:Y:S01]  /*1dc70*/  IMAD.MOV.U32 R3, RZ, RZ, 0x181f ;  /* 0x0000181fff037424 */ /* 0x000fe200078e00ff */
[----:B----4-:R-:W-:Y:S02]  /*1dc80*/  MOV R2, 0x1dca0 ;  /* 0x0001dca000027802 */ /* 0x010fe40000000f00 */
[----:B--23--:R-:W-:Y:S05]  /*1dc90*/  CALL.REL.NOINC `($__internal_23_$__cuda_sm70_shflsync_idx_p) ;  /* 0x0000088000007944 */ /* 0x00cfea0003c00000 */
[----:B------:R-:W-:Y:S01]  /*1dca0*/  MOV R10, R5 ;  /* 0x00000005000a7202 */ /* 0x000fe20000000f00 */
[----:B------:R-:W-:Y:S05]  /*1dcb0*/  BRA `(.L_x_1197) ;  /* 0xffffddd000007947 */ /* 0x000fea000383ffff */
.L_x_1147:
[----:B------:R-:W-:Y:S01]  /*1dcc0*/  IMAD.MOV.U32 R9, RZ, RZ, R14 ;  /* 0x000000ffff097224 */ /* 0x000fe200078e000e */
[----:B------:R-:W-:Y:S01]  /*1dcd0*/  MOV R5, 0x2 ;  /* 0x0000000200057802 */ /* 0x000fe20000000f00 */
[----:B------:R-:W-:Y:S01]  /*1dce0*/  IMAD.MOV.U32 R3, RZ, RZ, 0x181f ;  /* 0x0000181fff037424 */ /* 0x000fe200078e00ff */
[----:B----4-:R-:W-:Y:S02]  /*1dcf0*/  MOV R2, 0x1dd10 ;  /* 0x0001dd1000027802 */ /* 0x010fe40000000f00 */
[----:B-123--:R-:W-:Y:S05]  /*1dd00*/  CALL.REL.NOINC `($__internal_23_$__cuda_sm70_shflsync_idx_p) ;  /* 0x0000081000007944 */ /* 0x00efea0003c00000 */
[----:B------:R-:W-:Y:S01]  /*1dd10*/  MOV R2, R5 ;  /* 0x0000000500027202 */ /* 0x000fe20000000f00 */
[----:B------:R-:W-:Y:S05]  /*1dd20*/  BRA `(.L_x_1198) ;  /* 0xffffdd8000007947 */ /* 0x000fea000383ffff */
.L_x_1150:
        /* <DEDUP_REMOVED lines=13> */
.L_x_1152:
[----:B------:R-:W-:Y:S01]  /*1de00*/  IMAD.MOV.U32 R9, RZ, RZ, R86 ;  /* 0x000000ffff097224 */ /* 0x000fe200078e0056 */
[----:B------:R-:W-:Y:S01]  /*1de10*/  MOV R5, RZ ;  /* 0x000000ff00057202 */ /* 0x000fe20000000f00 */
[----:B---3--:R-:W-:Y:S01]  /*1de20*/  IMAD.MOV.U32 R3, RZ, RZ, 0x1f ;  /* 0x0000001fff037424 */ /* 0x008fe200078e00ff */
[----:B----4-:R-:W-:Y:S02]  /*1de30*/  MOV R2, 0x1de50 ;  /* 0x0001de5000027802 */ /* 0x010fe40000000f00 */
[----:B--2---:R-:W-:Y:S05]  /*1de40*/  CALL.REL.NOINC `($__internal_23_$__cuda_sm70_shflsync_idx_p) ;  /* 0x000006d000007944 */ /* 0x004fea0003c00000 */
[----:B------:R-:W-:Y:S01]  /*1de50*/  MOV R10, R5 ;  /* 0x00000005000a7202 */ /* 0x000fe20000000f00 */
[----:B------:R-:W-:Y:S05]  /*1de60*/  BRA `(.L_x_1200) ;  /* 0xffffdf5000007947 */ /* 0x000fea000383ffff */
.L_x_1153:
[----:B------:R-:W-:Y:S01]  /*1de70*/  IMAD.MOV.U32 R9, RZ, RZ, R86 ;  /* 0x000000ffff097224 */ /* 0x000fe200078e0056 */
[----:B------:R-:W-:Y:S01]  /*1de80*/  MOV R5, 0x1 ;  /* 0x0000000100057802 */ /* 0x000fe20000000f00 */
[----:B------:R-:W-:Y:S01]  /*1de90*/  IMAD.MOV.U32 R3, RZ, RZ, 0x1f ;  /* 0x0000001fff037424 */ /* 0x000fe200078e00ff */
[----:B----4-:R-:W-:Y:S02]  /*1dea0*/  MOV R2, 0x1dec0 ;  /* 0x0001dec000027802 */ /* 0x010fe40000000f00 */
[----:B-123--:R-:W-:Y:S05]  /*1deb0*/  CALL.REL.NOINC `($__internal_23_$__cuda_sm70_shflsync_idx_p) ;  /* 0x0000066000007944 */ /* 0x00efea0003c00000 */
[----:B------:R-:W-:Y:S01]  /*1dec0*/  MOV R8, R5 ;  /* 0x0000000500087202 */ /* 0x000fe20000000f00 */
[----:B------:R-:W-:Y:S05]  /*1ded0*/  BRA `(.L_x_1201) ;  /* 0xffffdf0000007947 */ /* 0x000fea000383ffff */
.L_x_1154:
[----:B------:R-:W-:Y:S01]  /*1dee0*/  IMAD.MOV.U32 R0, RZ, RZ, R4 ;  /* 0x000000ffff007224 */ /* 0x000fe200078e0004 */
[----:B------:R-:W-:-:S02]  /*1def0*/  MOV R2, 0x1 ;  /* 0x0000000100027802 */ /* 0x000fc40000000f00 */
[----:B------:R-:W-:Y:S02]  /*1df00*/  MOV R3, 0x1df20 ;  /* 0x0001df2000037802 */ /* 0x000fe40000000f00 */
[----:B-1-3--:R-:W-:Y:S05]  /*1df10*/  CALL.REL.NOINC `($__internal_24_$__cuda_sm70_shflsync_up_p) ;  /* 0x0000065000007944 */ /* 0x00afea0003c00000 */
[----:B------:R-:W-:Y:S05]  /*1df20*/  BRA `(.L_x_1202) ;  /* 0xffffdfd000007947 */ /* 0x000fea000383ffff */
.L_x_1155:
[----:B------:R-:W-:Y:S01]  /*1df30*/  IMAD.MOV.U32 R0, RZ, RZ, R4 ;  /* 0x000000ffff007224 */ /* 0x000fe200078e0004 */
[----:B------:R-:W-:Y:S02]  /*1df40*/  MOV R2, 0x2 ;  /* 0x0000000200027802 */ /* 0x000fe40000000f00 */
[----:B------:R-:W-:Y:S02]  /*1df50*/  MOV R3, 0x1df70 ;  /* 0x0001df7000037802 */ /* 0x000fe40000000f00 */
[----:B-1-3--:R-:W-:Y:S05]  /*1df60*/  CALL.REL.NOINC `($__internal_24_$__cuda_sm70_shflsync_up_p) ;  /* 0x0000060000007944 */ /* 0x00afea0003c00000 */
        /* <DEDUP_REMOVED lines=27> */
.L_x_1159:
[----:B------:R-:W-:Y:S02]  /*1e120*/  MOV R2, 0x1 ;  /* 0x0000000100027802 */ /* 0x000fe40000000f00 */
[----:B------:R-:W-:-:S02]  /*1e130*/  MOV R3, 0x1e150 ;  /* 0x0001e15000037802 */ /* 0x000fc40000000f00 */
[----:B-1----:R-:W-:Y:S05]  /*1e140*/  CALL.REL.NOINC `($__internal_24_$__cuda_sm70_shflsync_up_p) ;  /* 0x0000042000007944 */ /* 0x002fea0003c00000 */
[----:B------:R-:W-:Y:S01]  /*1e150*/  MOV R2, R5 ;  /* 0x0000000500027202 */ /* 0x000fe20000000f00 */
[----:B------:R-:W-:Y:S05]  /*1e160*/  BRA `(.L_x_1204) ;  /* 0xffffdfe000007947 */ /* 0x000fea000383ffff */
.L_x_1160:
[----:B------:R-:W-:Y:S02]  /*1e170*/  MOV R2, 0x2 ;  /* 0x0000000200027802 */ /* 0x000fe40000000f00 */
[----:B------:R-:W-:-:S02]  /*1e180*/  MOV R3, 0x1e1a0 ;  /* 0x0001e1a000037802 */ /* 0x000fc40000000f00 */
[----:B-1----:R-:W-:Y:S05]  /*1e190*/  CALL.REL.NOINC `($__internal_24_$__cuda_sm70_shflsync_up_p) ;  /* 0x000003d000007944 */ /* 0x002fea0003c00000 */
[----:B------:R-:W-:Y:S01]  /*1e1a0*/  SEL R5, R5, RZ, P1 ;  /* 0x000000ff05057207 */ /* 0x000fe20000800000 */
[----:B------:R-:W-:Y:S01]  /*1e1b0*/  IMAD.MOV.U32 R2, RZ, RZ, 0x4 ;  /* 0x00000004ff027424 */ /* 0x000fe200078e00ff */
[----:B------:R-:W-:-:S03]  /*1e1c0*/  MOV R3, 0x1e1f0 ;  /* 0x0001e1f000037802 */ /* 0x000fc60000000f00 */
[----:B------:R-:W-:Y:S02]  /*1e1d0*/  IMAD.IADD R0, R0, 0x1, R5 ;  /* 0x0000000100007824 */ /* 0x000fe400078e0205 */
        /* <DEDUP_REMOVED lines=22> */
.L_x_1162:
[----:B------:R-:W-:Y:S02]  /*1e340*/  SEL R0, RZ, 0x1, P0 ;  /* 0x00000001ff007807 */ /* 0x000fe40000000000 */
[----:B------:R-:W-:-:S02]  /*1e350*/  MOV R2, 0x1e370 ;  /* 0x0001e37000027802 */ /* 0x000fc40000000f00 */
[----:B-12---:R-:W-:Y:S05]  /*1e360*/  CALL.REL.NOINC `($__internal_25_$__cuda_sm70_votesync_ballot) ;  /* 0x0000027000007944 */ /* 0x006fea0003c00000 */
[----:B------:R-:W-:Y:S01]  /*1e370*/  MOV R11, R0 ;  /* 0x00000000000b7202 */ /* 0x000fe20000000f00 */
[----:B------:R-:W-:Y:S05]  /*1e380*/  BRA `(.L_x_1206) ;  /* 0xffffdf5000007947 */ /* 0x000fea000383ffff */
.L_x_1163:
[----:B------:R-:W-:Y:S01]  /*1e390*/  IMAD.MOV.U32 R9, RZ, RZ, R6 ;  /* 0x000000ffff097224 */ /* 0x000fe200078e0006 */
[----:B------:R-:W-:Y:S01]  /*1e3a0*/  MOV R5, R0 ;  /* 0x0000000000057202 */ /* 0x000fe20000000f00 */
[----:B------:R-:W-:Y:S01]  /*1e3b0*/  IMAD.MOV.U32 R3, RZ, RZ, 0x1f ;  /* 0x0000001fff037424 */ /* 0x000fe200078e00ff */
[----:B------:R-:W-:-:S02]  /*1e3c0*/  MOV R2, 0x1e3e0 ;  /* 0x0001e3e000027802 */ /* 0x000fc40000000f00 */
[----:B-12---:R-:W-:Y:S05]  /*1e3d0*/  CALL.REL.NOINC `($__internal_23_$__cuda_sm70_shflsync_idx_p) ;  /* 0x0000014000007944 */ /* 0x006fea0003c00000 */
[----:B------:R-:W-:Y:S01]  /*1e3e0*/  IMAD.MOV.U32 R6, RZ, RZ, R5 ;  /* 0x000000ffff067224 */ /* 0x000fe200078e0005 */
[----:B------:R-:W-:Y:S01]  /*1e3f0*/  MOV R5, R0 ;  /* 0x0000000000057202 */ /* 0x000fe20000000f00 */
[----:B------:R-:W-:Y:S01]  /*1e400*/  IMAD.MOV.U32 R9, RZ, RZ, R7 ;  /* 0x000000ffff097224 */ /* 0x000fe200078e0007 */
[----:B------:R-:W-:-:S02]  /*1e410*/  MOV R3, 0x1f ;  /* 0x0000001f00037802 */ /* 0x000fc40000000f00 */
[----:B------:R-:W-:Y:S02]  /*1e420*/  MOV R2, 0x1e440 ;  /* 0x0001e44000027802 */ /* 0x000fe40000000f00 */
[----:B------:R-:W-:Y:S05]  /*1e430*/  CALL.REL.NOINC `($__internal_23_$__cuda_sm70_shflsync_idx_p) ;  /* 0x000000e000007944 */ /* 0x000fea0003c00000 */
[----:B------:R-:W-:Y:S01]  /*1e440*/  MOV R7, R5 ;  /* 0x0000000500077202 */ /* 0x000fe20000000f00 */
[----:B------:R-:W-:Y:S05]  /*1e450*/  BRA `(.L_x_1207) ;  /* 0xffffded000007947 */ /* 0x000fea000383ffff */
.L_x_1166:
[----:B------:R-:W-:Y:S01]  /*1e460*/  IMAD.MOV.U32 R9, RZ, RZ, R4 ;  /* 0x000000ffff097224 */ /* 0x000fe200078e0004 */
[----:B------:R-:W-:Y:S01]  /*1e470*/  MOV R5, R0 ;  /* 0x0000000000057202 */ /* 0x000fe20000000f00 */
[----:B------:R-:W-:Y:S01]  /*1e480*/  IMAD.MOV.U32 R3, RZ, RZ, 0x1f ;  /* 0x0000001fff037424 */ /* 0x000fe200078e00ff */
[----:B------:R-:W-:Y:S02]  /*1e490*/  MOV R2, 0x1e4b0 ;  /* 0x0001e4b000027802 */ /* 0x000fe40000000f00 */
[----:B-12-4-:R-:W-:Y:S05]  /*1e4a0*/  CALL.REL.NOINC `($__internal_23_$__cuda_sm70_shflsync_idx_p) ;  /* 0x0000007000007944 */ /* 0x016fea0003c00000 */
[----:B------:R-:W-:Y:S01]  /*1e4b0*/  MOV R12, R5 ;  /* 0x00000005000c7202 */ /* 0x000fe20000000f00 */
[----:B------:R-:W-:Y:S05]  /*1e4c0*/  BRA `(.L_x_1165) ;  /* 0xffffdec000007947 */ /* 0x000fea000383ffff */
        .weak           $__internal_22_$__cuda_sm70_shflsync_bfly_p
        .type           $__internal_22_$__cuda_sm70_shflsync_bfly_p,@function
        .size           $__internal_22_$__cuda_sm70_shflsync_bfly_p,($__internal_23_$__cuda_sm70_shflsync_idx_p - $__internal_22_$__cuda_sm70_shflsync_bfly_p)
$__internal_22_$__cuda_sm70_shflsync_bfly_p:
[----:B------:R-:W-:Y:S04]  /*1e4d0*/  WARPSYNC R6 ;  /* 0x0000000600007348 */ /* 0x000fe80003800000 */
[----:B------:R1:W2:Y:S02]  /*1e4e0*/  SHFL.BFLY PT, R5, R2, R5, R7 ;  /* 0x0c00000502057389 */ /* 0x0002a400000e0007 */
[----:B-1----:R-:W-:-:S02]  /*1e4f0*/  MOV R2, R3 ;  /* 0x0000000300027202 */ /* 0x002fc40000000f00 */
[----:B------:R-:W-:-:S04]  /*1e500*/  MOV R3, 0x0 ;  /* 0x0000000000037802 */ /* 0x000fc80000000f00 */
[----:B--2---:R-:W-:Y:S05]  /*1e510*/  RET.REL.NODEC R2 `(_ZN7cutlass13device_kernelIN5flash19enable_sm80_to_sm89INS1_16FlashAttnFwdSm80INS1_25CollectiveMainloopFwdSm80ILi8ELi1ELb0EN4cute5tupleIJNS5_1CILi128EEENS7_ILi64EEENS7_ILi192EEEEEELi192ENS_6half_tEfNS_4arch4Sm80ELb1ELb0ELb1ELb1ELb0ELb1ELb1ELb1EEENS1_21CollectiveEpilogueFwdINS6_IJS8_SA_S9_EEENS6_IJNS7_ILi1EEESI_SI_EEESC_SE_Li256ELb1ELb1ELb1ELb0EEENS1_36VarlenDynamicPersistentTileSchedulerILi128ELi64ELi256ELi256ELb1ELb1ELb0ELb1ELb1ELb1EEEEEEEEEvNT_6ParamsE) ;  /* 0xfffe1ae002007950 */ /* 0x004fea0003c3ffff */
        .weak           $__internal_23_$__cuda_sm70_shflsync_idx_p
        .type           $__internal_23_$__cuda_sm70_shflsync_idx_p,@function
        .size           $__internal_23_$__cuda_sm70_shflsync_idx_p,($__internal_24_$__cuda_sm70_shflsync_up_p - $__internal_23_$__cuda_sm70_shflsync_idx_p)
$__internal_23_$__cuda_sm70_shflsync_idx_p:
[----:B------:R-:W-:-:S04]  /*1e520*/  MOV R87, 0xffffffff ;  /* 0xffffffff00577802 */ /* 0x000fc80000000f00 */
[----:B------:R-:W-:Y:S04]  /*1e530*/  WARPSYNC R87 ;  /* 0x0000005700007348 */ /* 0x000fe80003800000 */
[----:B------:R1:W2:Y:S02]  /*1e540*/  SHFL.IDX PT, R5, R9, R5, R3 ;  /* 0x0000000509057389 */ /* 0x0002a400000e0003 */
[----:B-1----:R-:W-:-:S04]  /*1e550*/  MOV R3, 0x0 ;  /* 0x0000000000037802 */ /* 0x002fc80000000f00 */
[----:B--2---:R-:W-:Y:S05]  /*1e560*/  RET.REL.NODEC R2 `(_ZN7cutlass13device_kernelIN5flash19enable_sm80_to_sm89INS1_16FlashAttnFwdSm80INS1_25CollectiveMainloopFwdSm80ILi8ELi1ELb0EN4cute5tupleIJNS5_1CILi128EEENS7_ILi64EEENS7_ILi192EEEEEELi192ENS_6half_tEfNS_4arch4Sm80ELb1ELb0ELb1ELb1ELb0ELb1ELb1ELb1EEENS1_21CollectiveEpilogueFwdINS6_IJS8_SA_S9_EEENS6_IJNS7_ILi1EEESI_SI_EEESC_SE_Li256ELb1ELb1ELb1ELb0EEENS1_36VarlenDynamicPersistentTileSchedulerILi128ELi64ELi256ELi256ELb1ELb1ELb0ELb1ELb1ELb1EEEEEEEEEvNT_6ParamsE) ;  /* 0xfffe1a9002007950 */ /* 0x004fea0003c3ffff */
        .weak           $__internal_24_$__cuda_sm70_shflsync_up_p
        .type           $__internal_24_$__cuda_sm70_shflsync_up_p,@function
        .size           $__internal_24_$__cuda_sm70_shflsync_up_p,($__internal_25_$__cuda_sm70_votesync_ballot - $__internal_24_$__cuda_sm70_shflsync_up_p)
$__internal_24_$__cuda_sm70_shflsync_up_p:
[----:B------:R-:W-:Y:S02]  /*1e570*/  IMAD.MOV.U32 R5, RZ, RZ, RZ ;  /* 0x000000ffff057224 */ /* 0x000fe400078e00ff */
[----:B------:R-:W-:-:S04]  /*1e580*/  IMAD.MOV.U32 R9, RZ, RZ, -0x1 ;  /* 0xffffffffff097424 */ /* 0x000fc800078e00ff */
[----:B------:R-:W-:Y:S04]  /*1e590*/  WARPSYNC R9 ;  /* 0x0000000900007348 */ /* 0x000fe80003800000 */
[----:B------:R1:W2:Y:S02]  /*1e5a0*/  SHFL.UP PT, R5, R0, R2, R5 ;  /* 0x0400000200057389 */ /* 0x0002a400000e0005 */
[----:B-1----:R-:W-:Y:S02]  /*1e5b0*/  MOV R2, R3 ;  /* 0x0000000300027202 */ /* 0x002fe40000000f00 */
[----:B------:R-:W-:-:S04]  /*1e5c0*/  MOV R3, 0x0 ;  /* 0x0000000000037802 */ /* 0x000fc80000000f00 */
[----:B--2---:R-:W-:Y:S05]  /*1e5d0*/  RET.REL.NODEC R2 `(_ZN7cutlass13device_kernelIN5flash19enable_sm80_to_sm89INS1_16FlashAttnFwdSm80INS1_25CollectiveMainloopFwdSm80ILi8ELi1ELb0EN4cute5tupleIJNS5_1CILi128EEENS7_ILi64EEENS7_ILi192EEEEEELi192ENS_6half_tEfNS_4arch4Sm80ELb1ELb0ELb1ELb1ELb0ELb1ELb1ELb1EEENS1_21CollectiveEpilogueFwdINS6_IJS8_SA_S9_EEENS6_IJNS7_ILi1EEESI_SI_EEESC_SE_Li256ELb1ELb1ELb1ELb0EEENS1_36VarlenDynamicPersistentTileSchedulerILi128ELi64ELi256ELi256ELb1ELb1ELb0ELb1ELb1ELb1EEEEEEEEEvNT_6ParamsE) ;  /* 0xfffe1a2002007950 */ /* 0x004fea0003c3ffff */
        .weak           $__internal_25_$__cuda_sm70_votesync_ballot
        .type           $__internal_25_$__cuda_sm70_votesync_ballot,@function
        .size           $__internal_25_$__cuda_sm70_votesync_ballot,(.L_x_4934 - $__internal_25_$__cuda_sm70_votesync_ballot)
$__internal_25_$__cuda_sm70_votesync_ballot:
[----:B------:R-:W-:Y:S01]  /*1e5e0*/  ISETP.NE.U32.AND P0, PT, R0, 0x1, PT ;  /* 0x000000010000780c */ /* 0x000fe20003f05070 */
[----:B------:R-:W-:-:S04]  /*1e5f0*/  IMAD.MOV.U32 R3, RZ, RZ, -0x1 ;  /* 0xffffffffff037424 */ /* 0x000fc800078e00ff */
[----:B------:R-:W-:Y:S08]  /*1e600*/  WARPSYNC R3 ;  /* 0x0000000300007348 */ /* 0x000ff00003800000 */
[----:B------:R-:W-:-:S04]  /*1e610*/  VOTE.ANY R0, PT, !P0 ;  /* 0x0000000000007806 */ /* 0x000fc800040e0100 */
[----:B------:R-:W-:Y:S01]  /*1e620*/  LOP3.LUT R0, R0, R3, RZ, 0xc0, !PT ;  /* 0x0000000300007212 */ /* 0x000fe200078ec0ff */
[----:B------:R-:W-:-:S04]  /*1e630*/  IMAD.MOV.U32 R3, RZ, RZ, 0x0 ;  /* 0x00000000ff037424 */ /* 0x000fc800078e00ff */
[----:B------:R-:W-:Y:S05]  /*1e640*/  RET.REL.NODEC R2 `(_ZN7cutlass13device_kernelIN5flash19enable_sm80_to_sm89INS1_16FlashAttnFwdSm80INS1_25CollectiveMainloopFwdSm80ILi8ELi1ELb0EN4cute5tupleIJNS5_1CILi128EEENS7_ILi64EEENS7_ILi192EEEEEELi192ENS_6half_tEfNS_4arch4Sm80ELb1ELb0ELb1ELb1ELb0ELb1ELb1ELb1EEENS1_21CollectiveEpilogueFwdINS6_IJS8_SA_S9_EEENS6_IJNS7_ILi1EEESI_SI_EEESC_SE_Li256ELb1ELb1ELb1ELb0EEENS1_36VarlenDynamicPersistentTileSchedulerILi128ELi64ELi256ELi256ELb1ELb1ELb0ELb1ELb1ELb1EEEEEEEEEvNT_6ParamsE) ;  /* 0xfffe19b002007950 */ /* 0x000fea0003c3ffff */
.L_x_1208:
        /* <DEDUP_REMOVED lines=11> */
.L_x_4934:


//--------------------- .text._ZN7cutlass13device_kernelIN5flash19enable_sm80_to_sm89INS1_16FlashAttnFwdSm80INS1_25CollectiveMainloopFwdSm80ILi8ELi2ELb1EN4cute5tupleIJNS5_1CILi128EEENS7_ILi96EEENS7_ILi192EEEEEELi192ENS_6half_tEfNS_4arch4Sm80ELb0ELb0ELb1ELb0ELb0ELb0ELb1ELb1EEENS1_21CollectiveEpilogueFwdINS6_IJS8_SA_S9_EEENS6_IJNS7_ILi1EEESI_SI_EEESC_SE_Li256ELb0ELb1ELb1ELb0EEENS1_19SingleTileSchedulerILb0ELb1ELb1ELi128EEEEEEEEEvNT_6ParamsE --------------------------
	.section	.text._ZN7cutlass13device_kernelIN5flash19enable_sm80_to_sm89INS1_16FlashAttnFwdSm80INS1_25CollectiveMainloopFwdSm80ILi8ELi2ELb1EN4cute5tupleIJNS5_1CILi128EEENS7_ILi96EEENS7_ILi192EEEEEELi192ENS_6half_tEfNS_4arch4Sm80ELb0ELb0ELb1ELb0ELb0ELb0ELb1ELb1EEENS1_21CollectiveEpilogueFwdINS6_IJS8_SA_S9_EEENS6_IJNS7_ILi1EEESI_SI_EEESC_SE_Li256ELb0ELb1ELb1ELb0EEENS1_19SingleTileSchedulerILb0ELb1ELb1ELi128EEEEEEEEEvNT_6ParamsE,"ax",@progbits
	.sectioninfo	@"SHI_REGISTERS=255"
	.align	128
.text._ZN7cutlass13device_kernelIN5flash19enable_sm80_to_sm89INS1_16FlashAttnFwdSm80INS1_25CollectiveMainloopFwdSm80ILi8ELi2ELb1EN4cute5tupleIJNS5_1CILi128EEENS7_ILi96EEENS7_ILi192EEEEEELi192ENS_6half_tEfNS_4arch4Sm80ELb0ELb0ELb1ELb0ELb0ELb0ELb1ELb1EEENS1_21CollectiveEpilogueFwdINS6_IJS8_SA_S9_EEENS6_IJNS7_ILi1EEESI_SI_EEESC_SE_Li256ELb0ELb1ELb1ELb0EEENS1_19SingleTileSchedulerILb0ELb1ELb1ELi128EEEEEEEEEvNT_6ParamsE:
        .type           _ZN7cutlass13device_kernelIN5flash19enable_sm80_to_sm89INS1_16FlashAttnFwdSm80INS1_25CollectiveMainloopFwdSm80ILi8ELi2ELb1EN4cute5tupleIJNS5_1CILi128EEENS7_ILi96EEENS7_ILi192EEEEEELi192ENS_6half_tEfNS_4arch4Sm80ELb0ELb0ELb1ELb0ELb0ELb0ELb1ELb1EEENS1_21CollectiveEpilogueFwdINS6_IJS8_SA_S9_EEENS6_IJNS7_ILi1EEESI_SI_EEESC_SE_Li256ELb0ELb1ELb1ELb0EEENS1_19SingleTileSchedulerILb0ELb1ELb1ELi128EEEEEEEEEvNT_6ParamsE,@function
        .size           _ZN7cutlass13device_kernelIN5flash19enable_sm80_to_sm89INS1_16FlashAttnFwdSm80INS1_25CollectiveMainloopFwdSm80ILi8ELi2ELb1EN4cute5tupleIJNS5_1CILi128EEENS7_ILi96EEENS7_ILi192EEEEEELi192ENS_6half_tEfNS_4arch4Sm80ELb0ELb0ELb1ELb0ELb0ELb0ELb1ELb1EEENS1_21CollectiveEpilogueFwdINS6_IJS8_SA_S9_EEENS6_IJNS7_ILi1EEESI_SI_EEESC_SE_Li256ELb0ELb1ELb1ELb0EEENS1_19SingleTileSchedulerILb0ELb1ELb1ELi128EEEEEEEEEvNT_6ParamsE,(.L_x_4939 - _ZN7cutlass13device_kernelIN5flash19enable_sm80_to_sm89INS1_16FlashAttnFwdSm80INS1_25CollectiveMainloopFwdSm80ILi8ELi2ELb1EN4cute5tupleIJNS5_1CILi128EEENS7_ILi96EEENS7_ILi192EEEEEELi192ENS_6half_tEfNS_4arch4Sm80ELb0ELb0ELb1ELb0ELb0ELb0ELb1ELb1EEENS1_21CollectiveEpilogueFwdINS6_IJS8_SA_S9_EEENS6_IJNS7_ILi1EEESI_SI_EEESC_SE_Li256ELb0ELb1ELb1ELb0EEENS1_19SingleTileSchedulerILb0ELb1ELb1ELi128EEEEEEEEEvNT_6ParamsE)
        .other          _ZN7cutlass13device_kernelIN5flash19enable_sm80_to_sm89INS1_16FlashAttnFwdSm80INS1_25CollectiveMainloopFwdSm80ILi8ELi2ELb1EN4cute5tupleIJNS5_1CILi128EEENS7_ILi96EEENS7_ILi192EEEEEELi192ENS_6half_tEfNS_4arch4Sm80ELb0ELb0ELb1ELb0ELb0ELb0ELb1ELb1EEENS1_21CollectiveEpilogueFwdINS6_IJS8_SA_S9_EEENS6_IJNS7_ILi1EEESI_SI_EEESC_SE_Li256ELb0ELb1ELb1ELb0EEENS1_19SingleTileSchedulerILb0ELb1ELb1ELi128EEEEEEEEEvNT_6ParamsE,@"STO_CUDA_ENTRY STV_DEFAULT"
_ZN7cutlass13device_kernelIN5flash19enable_sm80_to_sm89INS1_16FlashAttnFwdSm80INS1_25CollectiveMainloopFwdSm80ILi8ELi2ELb1EN4cute5tupleIJNS5_1CILi128EEENS7_ILi96EEENS7_ILi192EEEEEELi192ENS_6half_tEfNS_4arch4Sm80ELb0ELb0ELb1ELb0ELb0ELb0ELb1ELb1EEENS1_21CollectiveEpilogueFwdINS6_IJS8_SA_S9_EEENS6_IJNS7_ILi1EEESI_SI_EEESC_SE_Li256ELb0ELb1ELb1ELb0EEENS1_19SingleTileSchedulerILb0ELb1ELb1ELi128EEEEEEEEEvNT_6ParamsE:
        /* <DEDUP_REMOVED lines=18> */
.L_x_1209:
[----:B---3--:R-:W-:Y:S02]  /*0120*/  ULDC.64 UR4, c[0x0][0x550] ;  /* 0x0001540000047ab9 */ /* 0x008fe40000000a00 */
[----:B------:R-:W-:Y:S02]  /*0130*/  UISETP.NE.AND UP0, UPT, UR4, 0x1, UPT ;  /* 0x000000010400788c */ /* 0x000fe4000bf05270 */
[----:B------:R-:W-:-:S02]  /*0140*/  UIMAD.WIDE.U32 UR8, UR6, UR5, URZ ;  /* 0x00000005060872a5 */ /* 0x000fc4000f8e003f */
[----:B------:R-:W-:Y:S02]  /*0150*/  ULDC UR4, c[0x0][0x558] ;  /* 0x0001560000047ab9 */ /* 0x000fe40000000800 */
[----:B------:R-:W-:-:S05]  /*0160*/  UMOV UR11, UR6 ;  /* 0x00000006000b7c82 */ /* 0x000fca0008000000 */
[----:B------:R-:W-:-:S03]  /*0170*/  @UP0 USHF.R.U32.HI UR11, URZ, UR4, UR9 ;  /* 0x000000043f0b0299 */ /* 0x000fc60008011609 */
.L_x_1210:
        /* <DEDUP_REMOVED lines=49> */
.L_x_1211:
[----:B------:R-:W-:Y:S01]  /*0490*/  ULOP3.LUT UR10, UR6, 0xffff, URZ, 0xc0, !UPT ;  /* 0x0000ffff060a7892 */ /* 0x000fe2000f8ec03f */
[----:B------:R-:W-:Y:S01]  /*04a0*/  PLOP3.LUT P2, PT, PT, PT, PT, 0x80, 0x0 ;  /* 0x000000000000781c */ /* 0x000fe20003f4f070 */
[----:B------:R-:W-:Y:S01]  /*04b0*/  CS2R R16, SRZ ;  /* 0x0000000000107805 */ /* 0x000fe2000001ff00 */
        /* <DEDUP_REMOVED lines=16> */
[----:B------:R-:W-:Y:S01]  /*05c0*/  ULDC.64 UR12, c[0x0][0x118] ;  /* 0x00004600000c7ab9 */ /* 0x000fe20000000a00 */
        /* <DEDUP_REMOVED lines=41> */
[----:B------:R-:W-:-:S02]  /*0860*/  UMOV UR15, 0x60 ;  /* 0x00000060000f7882 */ /* 0x000fc40000000000 */
[----:B------:R-:W-:Y:S01]  /*0870*/  ISETP.NE.AND.EX P4, PT, RZ, c[0x0][0x344], PT, P4 ;  /* 0x0000d100ff007a0c */ /* 0x000fe20003f85340 */
[----:B------:R-:W-:Y:S02]  /*0880*/  ULDC.64 UR8, c[0x0][0x1e0] ;  /* 0x0000780000087ab9 */ /* 0x000fe40000000a00 */
[----:B------:R-:W-:Y:S02]  /*0890*/  ULDC.64 UR6, c[0x0][0x1b8] ;  /* 0x00006e0000067ab9 */ /* 0x000fe40000000a00 */
[----:B------:R-:W-:-:S08]  /*08a0*/  ULDC.64 UR4, c[0x0][0x208] ;  /* 0x0000820000047ab9 */ /* 0x000fd00000000a00 */
[----:B------:R-:W-:-:S04]  /*08b0*/  @P4 IMAD.MOV.U32 R0, RZ, RZ, 0x4 ;  /* 0x00000004ff004424 */ /* 0x000fc800078e00ff */
[----:B------:R-:W-:-:S05]  /*08c0*/  @P4 IMAD.WIDE R2, R34, R0, c[0x0][0x340] ;  /* 0x0000d00022024625 */ /* 0x000fca00078e0200 */
[----:B------:R2:W3:Y:S01]  /*08d0*/  @P4 LDG.E R16, [R2.64] ;  /* 0x0000000c02104981 */ /* 0x0004e2000c1e1900 */
[----:B------:R-:W-:Y:S01]  /*08e0*/  SHF.R.S32.HI R33, RZ, 0x1f, R160 ;  /* 0x0000001fff217819 */ /* 0x000fe200000114a0 */
[----:B------:R-:W-:Y:S01]  /*08f0*/  IMAD.MOV.U32 R11, RZ, RZ, c[0x0][0x2c4] ;  /* 0x0000b100ff0b7624 */ /* 0x000fe200078e00ff */
[----:B------:R-:W-:Y:S01]  /*0900*/  UIMAD.WIDE.U32 UR20, UR15, UR8, URZ ;  /* 0x000000080f1472a5 */ /* 0x000fe2000f8e003f */
[----:B------:R-:W-:Y:S01]  /*0910*/  SHF.R.S32.HI R19, RZ, 0x1f, R34 ;  /* 0x0000001fff137819 */ /* 0x000fe20000011422 */
[----:B------:R-:W-:Y:S01]  /*0920*/  USHF.R.S32.HI UR8, URZ, 0x1f, UR11 ;  /* 0x0000001f3f087899 */ /* 0x000fe2000801140b */
[-C--:B------:R-:W-:Y:S01]  /*0930*/  LEA.HI R32, R33, R160.reuse, RZ, 0x3 ;  /* 0x000000a021207211 */ /* 0x080fe200078f18ff */
[----:B------:R-:W-:Y:S01]  /*0940*/  UIMAD.WIDE.U32 UR18, UR15, UR4, URZ ;  /* 0x000000040f1272a5 */ /* 0x000fe2000f8e003f */
[C---:B------:R-:W-:Y:S01]  /*0950*/  ISETP.NE.AND P0, PT, R11.reuse, 0x1, PT ;  /* 0x000000010b00780c */ /* 0x040fe20003f05270 */
[----:B------:R-:W-:Y:S01]  /*0960*/  UIMAD UR16, UR8, UR6, URZ ;  /* 0x00000006081072a4 */ /* 0x000fe2000f8e023f */
[----:B------:R-:W-:Y:S01]  /*0970*/  LOP3.LUT R0, R32, 0xfffffff8, RZ, 0xc0, !PT ;  /* 0xfffffff820007812 */ /* 0x000fe200078ec0ff */
[----:B------:R-:W-:Y:S01]  /*0980*/  UIMAD.WIDE.U32 UR22, UR11, UR6, URZ ;  /* 0x000000060b1672a5 */ /* 0x000fe2000f8e003f */
[----:B------:R-:W-:Y:S01]  /*0990*/  SHF.R.S32.HI R13, RZ, 0x3, R32 ;  /* 0x00000003ff0d7819 */ /* 0x000fe20000011420 */
[----:B------:R-:W-:Y:S01]  /*09a0*/  IMAD R11, R11, c[0x0][0x168], RZ ;  /* 0x00005a000b0b7a24 */ /* 0x000fe200078e02ff */
[----:B------:R-:W-:Y:S01]  /*09b0*/  UIMAD UR6, UR11, UR7, UR16 ;  /* 0x000000070b0672a4 */ /* 0x000fe2000f8e0210 */
[----:B------:R-:W-:Y:S01]  /*09c0*/  IMAD.IADD R26, R160, 0x1, -R0 ;  /* 0x00000001a01a7824 */ /* 0x000fe200078e0a00 */
[-C--:B------:R-:W-:Y:S01]  /*09d0*/  LEA.HI R10, R33, R160.reuse, RZ, 0x4 ;  /* 0x000000a0210a7211 */ /* 0x080fe200078f20ff */
[--C-:B-1----:R-:W-:Y:S01]  /*09e0*/  IMAD R7, R8, 0x80, R13.reuse ;  /* 0x0000008008077824 */ /* 0x102fe200078e020d */
[----:B------:R-:W-:Y:S01]  /*09f0*/  UIADD3 UR6, UR23, UR6, URZ ;  /* 0x0000000617067290 */ /* 0x000fe2000fffe03f */
[--C-:B------:R-:W-:Y:S01]  /*0a00*/  IMAD R0, R26, 0x20, R13.reuse ;  /* 0x000000201a007824 */ /* 0x100fe200078e020d */
[----:B------:R-:W-:Y:S01]  /*0a10*/  SHF.R.S32.HI R9, RZ, 0x4, R10 ;  /* 0x00000004ff097819 */ /* 0x000fe2000001140a */
[----:B------:R-:W-:Y:S01]  /*0a20*/  UIMAD UR16, UR14, -0x60, UR15 ;  /* 0xffffffa00e1078a4 */ /* 0x000fe2000f8e020f */
[C---:B------:R-:W-:Y:S01]  /*0a30*/  IADD3 R5, R7.reuse, 0x20, RZ ;  /* 0x0000002007057810 */ /* 0x040fe20007ffe0ff */
[----:B------:R-:W-:Y:S01]  /*0a40*/  IMAD R8, R8, 0x80, R0 ;  /* 0x0000008008087824 */ /* 0x000fe200078e0200 */
[----:B------:R-:W-:Y:S01]  /*0a50*/  IADD3 R4, R7, 0x40, RZ ;  /* 0x0000004007047810 */ /* 0x000fe20007ffe0ff */
[----:B--2---:R-:W-:Y:S01]  /*0a60*/  IMAD.U32 R2, RZ, RZ, UR20 ;  /* 0x00000014ff027e24 */ /* 0x004fe2000f8e00ff */
[-C--:B------:R-:W-:Y:S01]  /*0a70*/  ISETP.GE.AND P5, PT, R5, R11.reuse, PT ;  /* 0x0000000b0500720c */ /* 0x080fe20003fa6270 */
[----:B------:R-:W-:Y:S01]  /*0a80*/  @P0 IMAD.HI.U32 R5, R8, c[0x0][0x2c8], RZ ;  /* 0x0000b20008050a27 */ /* 0x000fe200078e00ff */
[----:B------:R-:W-:Y:S01]  /*0a90*/  BAR.SYNC.DEFER_BLOCKING 0x0 ;  /* 0x0000000000007b1d */ /* 0x000fe20000010000 */
[----:B------:R-:W-:Y:S01]  /*0aa0*/  ISETP.GE.AND P1, PT, R4, R11, PT ;  /* 0x0000000b0400720c */ /* 0x000fe20003f26270 */
[----:B------:R-:W-:Y:S01]  /*0ab0*/  UIMAD UR9, UR15, UR9, URZ ;  /* 0x000000090f0972a4 */ /* 0x000fe2000f8e023f */
[----:B------:R-:W-:Y:S01]  /*0ac0*/  IMAD.MOV.U32 R31, RZ, RZ, R2 ;  /* 0x000000ffff1f7224 */ /* 0x000fe200078e0002 */
[----:B------:R-:W-:Y:S01]  /*0ad0*/  SHF.R.S32.HI R14, RZ, 0x1f, R13 ;  /* 0x0000001fff0e7819 */ /* 0x000fe2000001140d */
[----:B------:R-:W-:Y:S01]  /*0ae0*/  IMAD.U32 R2, RZ, RZ, UR18 ;  /* 0x00000012ff027e24 */ /* 0x000fe2000f8e00ff */
[----:B------:R-:W-:Y:S01]  /*0af0*/  UIADD3 UR9, UR21, UR9, URZ ;  /* 0x0000000915097290 */ /* 0x000fe2000fffe03f */
[----:B------:R-:W-:Y:S01]  /*0b00*/  IMAD.U32 R3, RZ, RZ, UR21 ;  /* 0x00000015ff037e24 */ /* 0x000fe2000f8e00ff */
[----:B------:R-:W-:Y:S01]  /*0b10*/  LEA.HI R112, R33, R160, RZ, 0x5 ;  /* 0x000000a021707211 */ /* 0x000fe200078f28ff */
[----:B------:R-:W-:-:S02]  /*0b20*/  IMAD.U32 R3, RZ, RZ, UR19 ;  /* 0x00000013ff037e24 */ /* 0x000fc4000f8e00ff */
[----:B------:R-:W-:Y:S02]  /*0b30*/  IMAD.MOV.U32 R36, RZ, RZ, R2 ;  /* 0x000000ffff247224 */ /* 0x000fe400078e0002 */
[----:B------:R-:W-:Y:S02]  /*0b40*/  IMAD.U32 R3, RZ, RZ, UR23 ;  /* 0x00000017ff037e24 */ /* 0x000fe4000f8e00ff */
[----:B------:R-:W-:Y:S01]  /*0b50*/  IMAD.MOV.U32 R0, RZ, RZ, R8 ;  /* 0x000000ffff007224 */ /* 0x000fe200078e0008 */
[----:B------:R-:W-:Y:S01]  /*0b60*/  @P0 SHF.R.U32.HI R0, RZ, c[0x0][0x2cc], R5 ;  /* 0x0000b300ff000a19 */ /* 0x000fe20000011605 */
[----:B------:R-:W-:Y:S01]  /*0b70*/  IMAD.U32 R2, RZ, RZ, UR22 ;  /* 0x00000016ff027e24 */ /* 0x000fe2000f8e00ff */
[----:B------:R-:W-:Y:S01]  /*0b80*/  ISETP.GE.AND P0, PT, R7, R11, PT ;  /* 0x0000000b0700720c */ /* 0x000fe20003f06270 */
[----:B------:R-:W-:Y:S01]  /*0b90*/  IMAD.U32 R3, RZ, RZ, UR6 ;  /* 0x00000006ff037e24 */ /* 0x000fe2000f8e00ff */
[----:B------:R-:W-:Y:S01]  /*0ba0*/  SHF.R.S32.HI R6, RZ, 0x1f, R0 ;  /* 0x0000001fff067819 */ /* 0x000fe20000011400 */
[----:B------:R-:W-:Y:S01]  /*0bb0*/  IMAD R4, R19, c[0x0][0x1c0], RZ ;  /* 0x0000700013047a24 */ /* 0x000fe200078e02ff */
[----:B------:R-:W-:Y:S01]  /*0bc0*/  IADD3 R7, R7, 0x60, RZ ;  /* 0x0000006007077810 */ /* 0x000fe20007ffe0ff */
[----:B------:R-:W-:Y:S01]  /*0bd0*/  IMAD.WIDE.U32 R2, R34, c[0x0][0x1c0], R2 ;  /* 0x0000700022027a25 */ /* 0x000fe200078e0002 */
[----:B------:R-:W-:-:S02]  /*0be0*/  ULDC.64 UR6, c[0x0][0x1e8] ;  /* 0x00007a0000067ab9 */ /* 0x000fc40000000a00 */
[----:B------:R-:W-:Y:S01]  /*0bf0*/  ISETP.GE.AND P2, PT, R7, R11, PT ;  /* 0x0000000b0700720c */ /* 0x000fe20003f46270 */
[----:B------:R-:W-:Y:S01]  /*0c00*/  IMAD R4, R34, c[0x0][0x1c4], R4 ;  /* 0x0000710022047a24 */ /* 0x000fe200078e0204 */
[----:B------:R-:W-:Y:S01]  /*0c10*/  LEA.HI R7, R10, R9, RZ, 0x1 ;  /* 0x000000090a077211 */ /* 0x000fe200078f08ff */
[----:B------:R-:W-:Y:S01]  /*0c20*/  IMAD R6, R6, c[0x0][0x1b0], RZ ;  /* 0x00006c0006067a24 */ /* 0x000fe200078e02ff */
[----:B------:R-:W-:Y:S01]  /*0c30*/  LOP3.LUT R10, R10, 0xfffffff0, RZ, 0xc0, !PT ;  /* 0xfffffff00a0a7812 */ /* 0x000fe200078ec0ff */
[----:B------:R-:W-:Y:S01]  /*0c40*/  IMAD.IADD R5, R3, 0x1, R4 ;  /* 0x0000000103057824 */ /* 0x000fe200078e0204 */
[----:B------:R-:W-:Y:S01]  /*0c50*/  LOP3.LUT R7, R7, 0xfffffffe, RZ, 0xc0, !PT ;  /* 0xfffffffe07077812 */ /* 0x000fe200078ec0ff */
[----:B------:R-:W-:Y:S01]  /*0c60*/  IMAD.MOV.U32 R4, RZ, RZ, R2 ;  /* 0x000000ffff047224 */ /* 0x000fe200078e0002 */
[----:B------:R-:W-:Y:S01]  /*0c70*/  UIMAD UR6, UR8, UR6, URZ ;  /* 0x00000006080672a4 */ /* 0x000fe2000f8e023f */
[C---:B------:R-:W-:Y:S02]  /*0c80*/  IMAD R6, R0.reuse, c[0x0][0x1b4], R6 ;  /* 0x00006d0000067a24 */ /* 0x040fe400078e0206 */
[----:B------:R-:W-:Y:S01]  /*0c90*/  IMAD.WIDE.U32 R4, R0, c[0x0][0x1b0], R4 ;  /* 0x00006c0000047a25 */ /* 0x000fe200078e0004 */
[----:B------:R-:W-:-:S03]  /*0ca0*/  UIMAD UR6, UR11, UR7, UR6 ;  /* 0x000000070b0672a4 */ /* 0x000fc6000f8e0206 */
[----:B------:R-:W-:Y:S02]  /*0cb0*/  IMAD.MOV R0, RZ, RZ, -R0 ;  /* 0x000000ffff007224 */ /* 0x000fe400078e0a00 */
[----:B------:R-:W-:Y:S02]  /*0cc0*/  IMAD.SHL.U32 R3, R13, 0x40, RZ ;  /* 0x000000400d037824 */ /* 0x000fe400078e00ff */
[----:B------:R-:W-:Y:S02]  /*0cd0*/  IMAD R0, R0, c[0x0][0x2c4], R8 ;  /* 0x0000b10000007a24 */ /* 0x000fe400078e0208 */
[----:B------:R-:W-:Y:S01]  /*0ce0*/  IMAD.SHL.U32 R2, R26, 0x8, RZ ;  /* 0x000000081a027824 */ /* 0x000fe200078e00ff */
[----:B------:R-:W-:Y:S01]  /*0cf0*/  LOP3.LUT R3, R3, 0x1c0, RZ, 0xc0, !PT ;  /* 0x000001c003037812 */ /* 0x000fe200078ec0ff */
[----:B------:R-:W-:Y:S01]  /*0d00*/  IMAD.IADD R5, R5, 0x1, R6 ;  /* 0x0000000105057824 */ /* 0x000fe200078e0206 */
[----:B------:R-:W-:Y:S01]  /*0d10*/  SHF.R.S32.HI R6, RZ, 0x1f, R0 ;  /* 0x0000001fff067819 */ /* 0x000fe20000011400 */
[----:B------:R-:W-:Y:S01]  /*0d20*/  IMAD.IADD R30, R9, 0x1, -R7 ;  /* 0x00000001091e7824 */ /* 0x000fe200078e0a07 */
[----:B------:R-:W-:Y:S01]  /*0d30*/  SHF.R.U32.HI R7, RZ, 0x3, R3 ;  /* 0x00000003ff077819 */ /* 0x000fe20000011603 */
[----:B------:R-:W-:Y:S01]  /*0d40*/  IMAD R11, R14, c[0x0][0x1e0], RZ ;  /* 0x000078000e0b7a24 */ /* 0x000fe200078e02ff */
[----:B------:R-:W-:Y:S01]  /*0d50*/  LOP3.LUT R3, R3, 0x38, R2, 0xf8, !PT ;  /* 0x0000003803037812 */ /* 0x000fe200078ef802 */
[----:B------:R-:W-:Y:S01]  /*0d60*/  IMAD R6, R6, c[0x0][0x1a8], RZ ;  /* 0x00006a0006067a24 */ /* 0x000fe200078e02ff */
[----:B------:R-:W-:Y:S01]  /*0d70*/  IADD3 R28, R2, 0x40, RZ ;  /* 0x00000040021c7810 */ /* 0x000fe20007ffe0ff */
[----:B------:R-:W-:Y:S01]  /*0d80*/  IMAD.WIDE.U32 R4, R0, c[0x0][0x1a8], R4 ;  /* 0x00006a0000047a25 */ /* 0x000fe200078e0004 */
[----:B------:R-:W-:-:S02]  /*0d90*/  LOP3.LUT R15, R3, R7, RZ, 0x3c, !PT ;  /* 0x00000007030f7212 */ /* 0x000fc400078e3cff */
[----:B------:R-:W-:Y:S01]  /*0da0*/  SHF.R.S32.HI R3, RZ, 0x1f, R2 ;  /* 0x0000001fff037819 */ /* 0x000fe20000011402 */
[----:B------:R-:W-:Y:S01]  /*0db0*/  IMAD R12, R0, c[0x0][0x1ac], R6 ;  /* 0x00006b00000c7a24 */ /* 0x000fe200078e0206 */
[----:B------:R-:W-:Y:S01]  /*0dc0*/  LEA R18, P3, R4, c[0x0][0x160], 0x1 ;  /* 0x0000580004127a11 */ /* 0x000fe200078608ff */
[----:B------:R-:W-:Y:S01]  /*0dd0*/  IMAD.U32 R7, RZ, RZ, UR16 ;  /* 0x00000010ff077e24 */ /* 0x000fe2000f8e00ff */
[C---:B------:R-:W-:Y:S01]  /*0de0*/  IADD3 R29, R2.reuse, 0x80, RZ ;  /* 0x00000080021d7810 */ /* 0x040fe20007ffe0ff */
[C---:B------:R-:W-:Y:S01]  /*0df0*/  IMAD R11, R13.reuse, c[0x0][0x1e4], R11 ;  /* 0x000079000d0b7a24 */ /* 0x040fe200078e020b */
[----:B------:R-:W-:Y:S01]  /*0e00*/  ISETP.GE.AND P6, PT, R2, c[0x0][0x198], PT ;  /* 0x0000660002007a0c */ /* 0x000fe20003fc6270 */
[----:B------:R-:W-:Y:S01]  /*0e10*/  IMAD.WIDE.U32 R8, R13, c[0x0][0x1e0], R2 ;  /* 0x000078000d087a25 */ /* 0x000fe200078e0002 */
[----:B------:R-:W-:-:S03]  /*0e20*/  IADD3 R22, R7, c[0x0][0x1d0], -R13 ;  /* 0x0000740007167a10 */ /* 0x000fc60007ffe80d */
[----:B------:R-:W-:Y:S02]  /*0e30*/  IMAD R6, R14, c[0x0][0x208], RZ ;  /* 0x000082000e067a24 */ /* 0x000fe400078e02ff */
[----:B------:R-:W-:Y:S01]  /*0e40*/  IMAD.IADD R5, R5, 0x1, R12 ;  /* 0x0000000105057824 */ /* 0x000fe200078e020c */
[----:B------:R-:W-:Y:S01]  /*0e50*/  LEA.HI R12, R33, R160, RZ, 0x6 ;  /* 0x000000a0210c7211 */ /* 0x000fe200078f30ff */
[----:B------:R-:W-:Y:S02]  /*0e60*/  IMAD.IADD R0, R160, 0x1, -R10 ;  /* 0x00000001a0007824 */ /* 0x000fe400078e0a0a */
[----:B------:R-:W-:Y:S01]  /*0e70*/  IMAD.IADD R9, R9, 0x1, R11 ;  /* 0x0000000109097824 */ /* 0x000fe200078e020b */
[----:B------:R-:W-:Y:S01]  /*0e80*/  LEA.HI.X R17, R4, c[0x0][0x164], R5, 0x1, P3 ;  /* 0x0000590004117a11 */ /* 0x000fe200018f0c05 */
[C---:B------:R-:W-:Y:S01]  /*0e90*/  IMAD R7, R13.reuse, c[0x0][0x20c], R6 ;  /* 0x000083000d077a24 */ /* 0x040fe200078e0206 */
[----:B------:R-:W-:Y:S01]  /*0ea0*/  SHF.R.S32.HI R5, RZ, 0x1f, R0 ;  /* 0x0000001fff057819 */ /* 0x000fe20000011400 */
[----:B------:R-:W-:Y:S01]  /*0eb0*/  IMAD.WIDE.U32 R10, R13, c[0x0][0x208], R2 ;  /* 0x000082000d0a7a25 */ /* 0x000fe200078e0002 */
[----:B------:R-:W-:Y:S01]  /*0ec0*/  SHFL.IDX PT, R6, R18, RZ, 0x181f ;  /* 0x00181fff12067589 */ /* 0x000fe200000e0000 */
[----:B------:R-:W-:-:S02]  /*0ed0*/  ISETP.GE.AND P3, PT, R28, c[0x0][0x198], PT ;  /* 0x000066001c007a0c */ /* 0x000fc40003f66270 */
[----:B------:R-:W-:Y:S01]  /*0ee0*/  IMAD.IADD R11, R11, 0x1, R7 ;  /* 0x000000010b0b7824 */ /* 0x000fe200078e0207 */
[----:B------:R-:W-:Y:S01]  /*0ef0*/  LEA.HI R27, R5, R0, RZ, 0x3 ;  /* 0x00000000051b7211 */ /* 0x000fe200078f18ff */
[----:B------:R-:W1:Y:S01]  /*0f00*/  SHFL.IDX PT, R7, R17, RZ, 0x181f ;  /* 0x00181fff11077589 */ /* 0x000e6200000e0000 */
[----:B------:R-:W-:Y:S02]  /*0f10*/  IMAD.U32 R4, RZ, RZ, UR11 ;  /* 0x0000000bff047e24 */ /* 0x000fe4000f8e00ff */
[----:B------:R-:W-:Y:S01]  /*0f20*/  LOP3.LUT R5, R27, 0xfffffff8, RZ, 0xc0, !PT ;  /* 0xfffffff81b057812 */ /* 0x000fe200078ec0ff */
[----:B------:R-:W-:Y:S02]  /*0f30*/  IMAD.SHL.U32 R12, R12, 0x8, RZ ;  /* 0x000000080c0c7824 */ /* 0x000fe400078e00ff */
[----:B------:R-:W-:-:S03]  /*0f40*/  IMAD.WIDE.U32 R8, R4, c[0x0][0x1e8], R8 ;  /* 0x00007a0004087a25 */ /* 0x000fc600078e0008 */
[----:B------:R-:W-:Y:S01]  /*0f50*/  LOP3.LUT R35, R15, 0xfffffe00, R12, 0xf8, !PT ;  /* 0xfffffe000f237812 */ /* 0x000fe200078ef80c */
[----:B------:R-:W-:Y:S01]  /*0f60*/  IMAD.IADD R23, R0, 0x1, -R5 ;  /* 0x0000000100177824 */ /* 0x000fe200078e0a05 */
[----:B------:R-:W-:Y:S01]  /*0f70*/  IADD3 R21, R9, UR6, RZ ;  /* 0x0000000609157c10 */ /* 0x000fe2000fffe0ff */
[----:B------:R-:W-:Y:S01]  /*0f80*/  IMAD.U32 R0, RZ, RZ, UR11 ;  /* 0x0000000bff007e24 */ /* 0x000fe2000f8e00ff */
[----:B------:R-:W-:Y:S01]  /*0f90*/  SHFL.IDX PT, R9, R17, 0x1, 0x181f ;  /* 0x00381f0011097f89 */ /* 0x000fe200000e0000 */
[----:B------:R-:W-:Y:S01]  /*0fa0*/  IMAD.MOV.U32 R20, RZ, RZ, R8 ;  /* 0x000000ffff147224 */ /* 0x000fe200078e0008 */
[----:B------:R-:W-:Y:S01]  /*0fb0*/  @!P0 SHF.R.S32.HI R8, RZ, 0x1f, R28 ;  /* 0x0000001fff088819 */ /* 0x000fe2000001141c */
[----:B------:R-:W-:Y:S01]  /*0fc0*/  IMAD.WIDE.U32 R24, R0, c[0x0][0x210], R10 ;  /* 0x0000840000187a25 */ /* 0x000fe200078e000a */
[----:B------:R-:W-:Y:S01]  /*0fd0*/  @!P0 SHF.R.S32.HI R0, RZ, 0x1f, R29 ;  /* 0x0000001fff008819 */ /* 0x000fe2000001141d */
[----:B------:R-:W-:Y:S01]  /*0fe0*/  ULDC.64 UR6, c[0x0][0x210] ;  /* 0x0000840000067ab9 */ /* 0x000fe20000000a00 */
[----:B------:R-:W-:Y:S01]  /*0ff0*/  @!P0 LEA.HI R8, R8, R28, RZ, 0x3 ;  /* 0x0000001c08088211 */ /* 0x000fe200078f18ff */
[----:B------:R-:W-:Y:S01]  /*1000*/  IMAD.SHL.U32 R37, R35, 0x2, RZ ;  /* 0x0000000223257824 */ /* 0x000fe200078e00ff */
[----:B------:R-:W-:Y:S01]  /*1010*/  @!P0 LEA.HI R0, R0, R29, RZ, 0x3 ;  /* 0x0000001d00008211 */ /* 0x000fe200078f18ff */
[----:B------:R-:W-:Y:S01]  /*1020*/  UIMAD UR8, UR8, UR6, URZ ;  /* 0x00000006080872a4 */ /* 0x000fe2000f8e023f */
[----:B------:R-:W-:Y:S01]  /*1030*/  @!P0 LOP3.LUT R14, R8, 0xfffffff8, RZ, 0xc0, !PT ;  /* 0xfffffff8080e8812 */ /* 0x000fe200078ec0ff */
[----:B------:R-:W-:Y:S01]  /*1040*/  UIADD3 UR6, UR14, -0x1, URZ ;  /* 0xffffffff0e067890 */ /* 0x000fe2000fffe03f */
[----:B------:R-:W-:Y:S01]  /*1050*/  @!P0 LOP3.LUT R0, R0, 0xfffffff8, RZ, 0xc0, !PT ;  /* 0xfffffff800008812 */ /* 0x000fe200078ec0ff */
[----:B------:R-:W2:Y:S01]  /*1060*/  SHFL.IDX PT, R8, R18, 0x1, 0x181f ;  /* 0x00381f0012087f89 */ /* 0x000ea200000e0000 */
[----:B------:R-:W-:Y:S01]  /*1070*/  UIMAD UR8, UR11, UR7, UR8 ;  /* 0x000000070b0872a4 */ /* 0x000fe2000f8e0208 */
[--C-:B-1----:R-:W-:Y:S01]  /*1080*/  @!P0 IMAD.WIDE R14, R14, 0x2, R6.reuse ;  /* 0x000000020e0e8825 */ /* 0x102fe200078e0206 */
[----:B------:R-:W-:Y:S01]  /*1090*/  USHF.R.S32.HI UR7, URZ, 0x1f, UR6 ;  /* 0x0000001f3f077899 */ /* 0x000fe20008011406 */
[----:B------:R1:W-:Y:S01]  /*10a0*/  STL [R1+0x30], R35 ;  /* 0x0000302301007387 */ /* 0x0003e20000100800 */
[----:B------:R-:W-:Y:S01]  /*10b0*/  UIMAD UR17, UR9, UR6, URZ ;  /* 0x00000006091172a4 */ /* 0x000fe2000f8e023f */
[----:B------:R-:W-:Y:S01]  /*10c0*/  @!P0 IMAD.WIDE R12, R0, 0x2, R6 ;  /* 0x00000002000c8825 */ /* 0x000fe200078e0206 */
[----:B------:R-:W-:Y:S01]  /*10d0*/  @!P5 SHF.R.S32.HI R0, RZ, 0x1f, R29 ;  /* 0x0000001fff00d819 */ /* 0x000fe2000001141d */
[----:B------:R-:W-:Y:S01]  /*10e0*/  STL [R1], R37 ;  /* 0x0000002501007387 */ /* 0x000fe20000100800 */
[----:B------:R-:W-:-:S02]  /*10f0*/  UIMAD UR17, UR7, UR20, UR17 ;  /* 0x00000014071172a4 */ /* 0x000fc4000f8e0211 */
[----:B------:R-:W-:Y:S01]  /*1100*/  UISETP.GT.AND UP0, UPT, UR6, UR10, UPT ;  /* 0x0000000a0600728c */ /* 0x000fe2000bf04270 */
[----:B-1----:R-:W-:Y:S01]  /*1110*/  IMAD.MOV.U32 R35, RZ, RZ, c[0x0][0x1e4] ;  /* 0x00007900ff237624 */ /* 0x002fe200078e00ff */
[--C-:B---3--:R-:W-:Y:S01]  /*1120*/  @P4 SHF.R.S32.HI R5, RZ, 0x1f, R16.reuse ;  /* 0x0000001fff054819 */ /* 0x108fe20000011410 */
[----:B------:R-:W-:Y:S02]  /*1130*/  @P4 IMAD.MOV.U32 R4, RZ, RZ, R16 ;  /* 0x000000ffff044224 */ /* 0x000fe400078e0010 */
[----:B------:R-:W-:Y:S02]  /*1140*/  @!P4 IMAD.MOV.U32 R4, RZ, RZ, R34 ;  /* 0x000000ffff04c224 */ /* 0x000fe400078e0022 */
[----:B------:R-:W-:Y:S01]  /*1150*/  @!P4 IMAD.MOV.U32 R5, RZ, RZ, R19 ;  /* 0x000000ffff05c224 */ /* 0x000fe200078e0013 */
[----:B------:R-:W-:Y:S01]  /*1160*/  @!P0 LEA R10, P4, R2, R6, 0x1 ;  /* 0x00000006020a8211 */ /* 0x000fe200078808ff */
[----:B------:R-:W-:Y:S01]  /*1170*/  IMAD.WIDE.U32 R20, R4, c[0x0][0x1f0], R20 ;  /* 0x00007c0004147a25 */ /* 0x000fe200078e0014 */
[----:B------:R-:W-:Y:S02]  /*1180*/  SHFL.IDX PT, R6, R18, 0x2, 0x181f ;  /* 0x00581f0012067f89 */ /* 0x000fe400000e0000 */
[----:B------:R-:W-:Y:S01]  /*1190*/  @!P0 LEA.HI.X R11, R2, R7, R3, 0x1, P4 ;  /* 0x00000007020b8211 */ /* 0x000fe200020f0c03 */
[----:B------:R-:W-:Y:S01]  /*11a0*/  IMAD.MOV.U32 R40, RZ, RZ, R20 ;  /* 0x000000ffff287224 */ /* 0x000fe200078e0014 */
[----:B------:R-:W-:Y:S01]  /*11b0*/  ISETP.GE.AND P4, PT, R29, c[0x0][0x198], PT ;  /* 0x000066001d007a0c */ /* 0x000fe20003f86270 */
[----:B------:R-:W1:Y:S01]  /*11c0*/  SHFL.IDX PT, R7, R17, 0x2, 0x181f ;  /* 0x00581f0011077f89 */ /* 0x000e6200000e0000 */
[----:B------:R-:W-:-:S03]  /*11d0*/  IMAD.MOV.U32 R34, RZ, RZ, c[0x0][0x1e0] ;  /* 0x00007800ff227624 */ /* 0x000fc600078e00ff */
[----:B------:R3:W-:Y:S04]  /*11e0*/  @!P0 LDGSTS.E.BYPASS.LTC128B.128 [R37+0x100], [R10.64], !P6 ;  /* 0x001000000a258fae */ /* 0x0007e8000f101d4c */
[----:B------:R4:W-:Y:S04]  /*11f0*/  @!P0 LDGSTS.E.BYPASS.LTC128B.128 [R37+0x4100], [R14.64], !P3 ;  /* 0x041000000e258fae */ /* 0x0009e8000d901d4c */
[----:B------:R5:W-:Y:S04]  /*1200*/  @!P0 LDGSTS.E.BYPASS.LTC128B.128 [R37+0x8100], [R12.64], !P4 ;  /* 0x081000000c258fae */ /* 0x000be8000e101d4c */
[----:B------:R-:W-:Y:S01]  /*1210*/  STL.64 [R1+0x28], R20 ;  /* 0x0000281401007387 */ /* 0x000fe20000100a00 */
[----:B---3--:R-:W-:-:S02]  /*1220*/  @!P5 SHF.R.S32.HI R10, RZ, 0x1f, R28 ;  /* 0x0000001fff0ad819 */ /* 0x008fc4000001141c */
[----:B------:R-:W-:Y:S02]  /*1230*/  @!P1 SHF.R.S32.HI R11, RZ, 0x1f, R28 ;  /* 0x0000001fff0b9819 */ /* 0x000fe4000001141c */
[-C--:B-----5:R-:W-:Y:S02]  /*1240*/  @!P5 LEA.HI R12, R10, R28.reuse, RZ, 0x3 ;  /* 0x0000001c0a0cd211 */ /* 0x0a0fe400078f18ff */
[----:B------:R-:W-:Y:S02]  /*1250*/  @!P1 SHF.R.S32.HI R13, RZ, 0x1f, R29 ;  /* 0x0000001fff0d9819 */ /* 0x000fe4000001141d */
[-C--:B------:R-:W-:Y:S02]  /*1260*/  @!P5 LEA.HI R10, R0, R29.reuse, RZ, 0x3 ;  /* 0x0000001d000ad211 */ /* 0x080fe400078f18ff */
[----:B------:R-:W-:Y:S02]  /*1270*/  @!P1 LEA.HI R0, R11, R28, RZ, 0x3 ;  /* 0x0000001c0b009211 */ /* 0x000fe400078f18ff */
[----:B------:R-:W-:-:S02]  /*1280*/  @!P1 LEA.HI R11, R13, R29, RZ, 0x3 ;  /* 0x0000001d0d0b9211 */ /* 0x000fc400078f18ff */
[----:B----4-:R-:W-:Y:S02]  /*1290*/  @!P5 LOP3.LUT R14, R10, 0xfffffff8, RZ, 0xc0, !PT ;  /* 0xfffffff80a0ed812 */ /* 0x010fe400078ec0ff */
[----:B------:R3:W4:Y:S01]  /*12a0*/  SHFL.IDX PT, R10, R18, 0x3, 0x181f ;  /* 0x00781f00120a7f89 */ /* 0x00072200000e0000 */
[----:B------:R-:W-:Y:S02]  /*12b0*/  @!P5 LOP3.LUT R16, R12, 0xfffffff8, RZ, 0xc0, !PT ;  /* 0xfffffff80c10d812 */ /* 0x000fe400078ec0ff */
[----:B------:R-:W-:Y:S01]  /*12c0*/  @!P1 LOP3.LUT R0, R0, 0xfffffff8, RZ, 0xc0, !PT ;  /* 0xfffffff800009812 */ /* 0x000fe200078ec0ff */
[----:B--2---:R-:W-:Y:S01]  /*12d0*/  @!P5 IMAD.WIDE R14, R14, 0x2, R8 ;  /* 0x000000020e0ed825 */ /* 0x004fe200078e0208 */
[----:B------:R-:W-:-:S04]  /*12e0*/  @!P5 LEA R12, P0, R2, R8, 0x1 ;  /* 0x00000008020cd211 */ /* 0x000fc800078008ff */
[----:B------:R-:W-:-:S05]  /*12f0*/  @!P5 LEA.HI.X R13, R2, R9, R3, 0x1, P0 ;  /* 0x00000009020dd211 */ /* 0x000fca00000f0c03 */
[----:B------:R2:W-:Y:S01]  /*1300*/  @!P5 LDGSTS.E.BYPASS.LTC128B.128 [R37+0x1100], [R12.64], !P6 ;  /* 0x011000000c25dfae */ /* 0x0005e2000f101d4c */
[----:B---3--:R-:W-:-:S03]  /*1310*/  @!P1 LOP3.LUT R18, R11, 0xfffffff8, RZ, 0xc0, !PT ;  /* 0xfffffff80b129812 */ /* 0x008fc600078ec0ff */
[----:B------:R3:W5:Y:S02]  /*1320*/  SHFL.IDX PT, R11, R17, 0x3, 0x181f ;  /* 0x00781f00110b7f89 */ /* 0x00076400000e0000 */
[----:B-1----:R-:W-:Y:S01]  /*1330*/  @!P1 IMAD.WIDE R18, R18, 0x2, R6 ;  /* 0x0000000212129825 */ /* 0x002fe200078e0206 */
[----:B--2---:R-:W-:-:S03]  /*1340*/  IADD3 R13, R25, UR8, RZ ;  /* 0x00000008190d7c10 */ /* 0x004fc6000fffe0ff */
[----:B------:R-:W-:Y:S01]  /*1350*/  IMAD.MOV.U32 R12, RZ, RZ, R24 ;  /* 0x000000ffff0c7224 */ /* 0x000fe200078e0018 */
[----:B------:R-:W-:-:S04]  /*1360*/  UIMAD UR8, UR15, UR5, URZ ;  /* 0x000000050f0872a4 */ /* 0x000fc8000f8e023f */
[----:B------:R-:W-:Y:S01]  /*1370*/  UIADD3 UR8, UR19, UR8, URZ ;  /* 0x0000000813087290 */ /* 0x000fe2000fffe03f */
[----:B---3--:R-:W-:-:S03]  /*1380*/  @!P5 IMAD.WIDE R16, R16, 0x2, R8 ;  /* 0x000000021010d825 */ /* 0x008fc600078e0208 */
[----:B------:R-:W-:Y:S01]  /*1390*/  UIMAD UR15, UR8, UR6, URZ ;  /* 0x00000006080f72a4 */ /* 0x000fe2000f8e023f */
[----:B------:R-:W-:Y:S01]  /*13a0*/  @!P1 IMAD.WIDE R8, R0, 0x2, R6 ;  /* 0x0000000200089825 */ /* 0x000fe200078e0206 */
[C---:B------:R-:W-:Y:S01]  /*13b0*/  @!P1 LEA R6, P0, R2.reuse, R6, 0x1 ;  /* 0x0000000602069211 */ /* 0x040fe200078008ff */
[----:B------:R1:W-:Y:S01]  /*13c0*/  @!P5 LDGSTS.E.BYPASS.LTC128B.128 [R37+0x5100], [R16.64], !P3 ;  /* 0x051000001025dfae */ /* 0x0003e2000d901d4c */
[----:B------:R-:W-:Y:S01]  /*13d0*/  UIMAD UR15, UR7, UR18, UR15 ;  /* 0x00000012070f72a4 */ /* 0x000fe2000f8e020f */
[C---:B------:R-:W-:Y:S01]  /*13e0*/  IMAD R0, R5.reuse, c[0x0][0x1f0], RZ ;  /* 0x00007c0005007a24 */ /* 0x040fe200078e02ff */
[----:B------:R-:W-:Y:S01]  /*13f0*/  @!P1 LEA.HI.X R7, R2, R7, R3, 0x1, P0 ;  /* 0x0000000702079211 */ /* 0x000fe200000f0c03 */
[----:B------:R2:W-:Y:S01]  /*1400*/  @!P5 LDGSTS.E.BYPASS.LTC128B.128 [R37+0x9100], [R14.64], !P4 ;  /* 0x091000000e25dfae */ /* 0x0005e2000e101d4c */
[----:B------:R-:W-:Y:S01]  /*1410*/  ISETP.GE.AND P5, PT, R22, 0x21, PT ;  /* 0x000000211600780c */ /* 0x000fe20003fa6270 */
[----:B------:R-:W-:Y:S02]  /*1420*/  IMAD R0, R4, c[0x0][0x1f4], R0 ;  /* 0x00007d0004007a24 */ /* 0x000fe400078e0200 */
[----:B------:R4:W-:Y:S01]  /*1430*/  @!P1 LDGSTS.E.BYPASS.LTC128B.128 [R37+0x2100], [R6.64], !P6 ;  /* 0x0210000006259fae */ /* 0x0009e2000f101d4c */
[----:B------:R-:W-:-:S02]  /*1440*/  IMAD R5, R5, c[0x0][0x218], RZ ;  /* 0x0000860005057a24 */ /* 0x000fc400078e02ff */
[----:B------:R-:W-:Y:S01]  /*1450*/  IMAD.IADD R41, R21, 0x1, R0 ;  /* 0x0000000115297824 */ /* 0x000fe200078e0200 */
[----:B------:R3:W-:Y:S01]  /*1460*/  @!P1 LDGSTS.E.BYPASS.LTC128B.128 [R37+0x6100], [R8.64], !P3 ;  /* 0x0610000008259fae */ /* 0x0007e2000d901d4c */
[C---:B------:R-:W-:Y:S02]  /*1470*/  IMAD R5, R4.reuse, c[0x0][0x21c], R5 ;  /* 0x0000870004057a24 */ /* 0x040fe400078e0205 */
[----:B------:R-:W-:Y:S01]  /*1480*/  IMAD.WIDE.U32 R20, R4, c[0x0][0x218], R12 ;  /* 0x0000860004147a25 */ /* 0x000fe200078e000c */
[----:B------:R2:W-:Y:S01]  /*1490*/  @!P1 LDGSTS.E.BYPASS.LTC128B.128 [R37+0xa100], [R18.64], !P4 ;  /* 0x0a10000012259fae */ /* 0x0005e2000e101d4c */
[----:B------:R-:W-:Y:S02]  /*14a0*/  ISETP.GE.AND P1, PT, R22, 0x41, PT ;  /* 0x000000411600780c */ /* 0x000fe40003f26270 */
[----:B------:R-:W-:Y:S01]  /*14b0*/  IMAD.IADD R39, R21, 0x1, R5 ;  /* 0x0000000115277824 */ /* 0x000fe200078e0205 */
[----:B------:R2:W-:Y:S01]  /*14c0*/  STL.64 [R1+0x10], R40 ;  /* 0x0000102801007387 */ /* 0x0005e20000100a00 */
[----:B------:R-:W-:-:S03]  /*14d0*/  IMAD.MOV.U32 R38, RZ, RZ, R20 ;  /* 0x000000ffff267224 */ /* 0x000fc600078e0014 */
[----:B------:R2:W-:Y:S01]  /*14e0*/  STL.64 [R1+0x20], R20 ;  /* 0x0000201401007387 */ /* 0x0005e20000100a00 */
[----:B-1----:R-:W-:-:S03]  /*14f0*/  IMAD.WIDE.U32 R16, R34, 0x40, RZ ;  /* 0x0000004022107825 */ /* 0x002fc600078e00ff */
[----:B------:R1:W-:Y:S01]  /*1500*/  STL.64 [R1+0x18], R38 ;  /* 0x0000182601007387 */ /* 0x0003e20000100a00 */
[----:B----4-:R-:W-:-:S04]  /*1510*/  @!P2 LEA R6, P0, R2, R10, 0x1 ;  /* 0x0000000a0206a211 */ /* 0x010fc800078008ff */
[----:B-----5:R-:W-:Y:S02]  /*1520*/  @!P2 LEA.HI.X R7, R2, R11, R3, 0x1, P0 ;  /* 0x0000000b0207a211 */ /* 0x020fe400000f0c03 */
[----:B---3--:R-:W-:Y:S02]  /*1530*/  @!P2 SHF.R.S32.HI R8, RZ, 0x1f, R28 ;  /* 0x0000001fff08a819 */ /* 0x008fe4000001141c */
[----:B------:R-:W-:Y:S01]  /*1540*/  @!P2 SHF.R.S32.HI R3, RZ, 0x1f, R29 ;  /* 0x0000001fff03a819 */ /* 0x000fe2000001141d */
[----:B------:R3:W-:Y:S01]  /*1550*/  @!P2 LDGSTS.E.BYPASS.LTC128B.128 [R37+0x3100], [R6.64], !P6 ;  /* 0x031000000625afae */ /* 0x0007e2000f101d4c */
[----:B------:R-:W-:Y:S01]  /*1560*/  ISETP.GE.AND P6, PT, R22, 0x1, PT ;  /* 0x000000011600780c */ /* 0x000fe20003fc6270 */
[----:B--2---:R-:W-:Y:S01]  /*1570*/  IMAD.SHL.U32 R19, R35, 0x40, RZ ;  /* 0x0000004023137824 */ /* 0x004fe200078e00ff */
[----:B------:R-:W-:-:S04]  /*1580*/  @!P2 LEA.HI R8, R8, R28, RZ, 0x3 ;  /* 0x0000001c0808a211 */ /* 0x000fc800078f18ff */
[----:B------:R-:W-:Y:S01]  /*1590*/  @!P2 LOP3.LUT R8, R8, 0xfffffff8, RZ, 0xc0, !PT ;  /* 0xfffffff80808a812 */ /* 0x000fe200078ec0ff */
[----:B---3--:R-:W-:-:S05]  /*15a0*/  IMAD.WIDE.U32 R6, R31, UR6, R40 ;  /* 0x000000061f067c25 */ /* 0x008fca000f8e0028 */
[----:B------:R-:W-:Y:S01]  /*15b0*/  IADD3 R0, R7, UR17, RZ ;  /* 0x0000001107007c10 */ /* 0x000fe2000fffe0ff */
[----:B------:R-:W-:Y:S01]  /*15c0*/  UMOV UR17, 0x6 ;  /* 0x0000000600117882 */ /* 0x000fe20000000000 */
[C---:B------:R-:W-:Y:S01]  /*15d0*/  @P6 LEA R14, P0, R6.reuse, c[0x0][0x1c8], 0x1 ;  /* 0x00007200060e6a11 */ /* 0x040fe200078008ff */
[----:B------:R-:W-:Y:S01]  /*15e0*/  USHF.L.U64.HI UR17, UR4, UR17, UR5 ;  /* 0x0000001104117299 */ /* 0x000fe20008010205 */
[----:B------:R-:W-:Y:S02]  /*15f0*/  @!P2 LEA.HI R7, R3, R29, RZ, 0x3 ;  /* 0x0000001d0307a211 */ /* 0x000fe400078f18ff */
[----:B------:R-:W-:Y:S02]  /*1600*/  @P6 LEA.HI.X R15, R6, c[0x0][0x1cc], R0, 0x1, P0 ;  /* 0x00007300060f6a11 */ /* 0x000fe400000f0c00 */
[----:B------:R-:W-:Y:S02]  /*1610*/  @P5 LEA R3, P0, R34, R6, 0x5 ;  /* 0x0000000622035211 */ /* 0x000fe400078028ff */
[----:B------:R-:W-:-:S02]  /*1620*/  @!P2 LOP3.LUT R9, R7, 0xfffffff8, RZ, 0xc0, !PT ;  /* 0xfffffff80709a812 */ /* 0x000fc400078ec0ff */
[----:B------:R-:W-:Y:S02]  /*1630*/  @P5 LEA.HI.X R18, R34, R0, R35, 0x5, P0 ;  /* 0x0000000022125211 */ /* 0x000fe400000f2c23 */
[----:B------:R-:W-:Y:S01]  /*1640*/  @P1 IADD3 R16, P0, R6, R16, RZ ;  /* 0x0000001006101210 */ /* 0x000fe20007f1e0ff */
[----:B------:R-:W-:-:S03]  /*1650*/  @!P2 IMAD.WIDE R6, R8, 0x2, R10 ;  /* 0x000000020806a825 */ /* 0x000fc600078e020a */
[----:B------:R-:W-:Y:S01]  /*1660*/  @P1 IADD3.X R17, R0, R17, R19, P0, !PT ;  /* 0x0000001100111210 */ /* 0x000fe200007fe413 */
[----:B------:R-:W-:Y:S01]  /*1670*/  @!P2 IMAD.WIDE R10, R9, 0x2, R10 ;  /* 0x00000002090aa825 */ /* 0x000fe200078e020a */
[----:B------:R2:W-:Y:S01]  /*1680*/  @!P2 LDGSTS.E.BYPASS.LTC128B.128 [R37+0x7100], [R6.64], !P3 ;  /* 0x071000000625afae */ /* 0x0005e2000d901d4c */
[----:B------:R-:W-:Y:S02]  /*1690*/  ISETP.GE.AND P3, PT, R28, c[0x0][0x1d4], PT ;  /* 0x000075001c007a0c */ /* 0x000fe40003f66270 */
[----:B------:R-:W-:Y:S01]  /*16a0*/  @P5 LEA R8, P0, R3, c[0x0][0x1c8], 0x1 ;  /* 0x0000720003085a11 */ /* 0x000fe200078008ff */
[----:B------:R3:W-:Y:S01]  /*16b0*/  @!P2 LDGSTS.E.BYPASS.LTC128B.128 [R37+0xb100], [R10.64], !P4 ;  /* 0x0b1000000a25afae */ /* 0x0007e2000e101d4c */
[----:B------:R-:W-:Y:S01]  /*16c0*/  ISETP.GE.AND P4, PT, R2, c[0x0][0x1d4], PT ;  /* 0x0000750002007a0c */ /* 0x000fe20003f86270 */
[----:B------:R-:W-:Y:S01]  /*16d0*/  IMAD.SHL.U32 R0, R23, 0x40, RZ ;  /* 0x0000004017007824 */ /* 0x000fe200078e00ff */
[----:B------:R-:W-:Y:S01]  /*16e0*/  ISETP.GE.AND P2, PT, R29, c[0x0][0x1d4], PT ;  /* 0x000075001d007a0c */ /* 0x000fe20003f46270 */
[----:B------:R-:W0:Y:S01]  /*16f0*/  LDGDEPBAR ;  /* 0x00000000000079af */ /* 0x000e220000000000 */
[----:B------:R-:W-:Y:S01]  /*1700*/  @P5 LEA.HI.X R9, R3, c[0x0][0x1cc], R18, 0x1, P0 ;  /* 0x0000730003095a11 */ /* 0x000fe200000f0c12 */
[----:B------:R-:W-:Y:S01]  /*1710*/  IMAD.SHL.U32 R3, R30, 0x8, RZ ;  /* 0x000000081e037824 */ /* 0x000fe200078e00ff */
[----:B------:R-:W-:-:S02]  /*1720*/  @P1 LEA R4, P0, R16, c[0x0][0x1c8], 0x1 ;  /* 0x0000720010041a11 */ /* 0x000fc400078008ff */
[----:B------:R-:W-:Y:S02]  /*1730*/  LOP3.LUT R0, R0, 0x1c0, RZ, 0xc0, !PT ;  /* 0x000001c000007812 */ /* 0x000fe400078ec0ff */
[----:B------:R-:W-:-:S03]  /*1740*/  @P1 LEA.HI.X R5, R16, c[0x0][0x1cc], R17, 0x1, P0 ;  /* 0x0000730010051a11 */ /* 0x000fc600000f0c11 */
[----:B------:R4:W-:Y:S04]  /*1750*/  @P6 LDGSTS.E.BYPASS.LTC128B.128 [R37+0x12100], [R14.64], !P4 ;  /* 0x121000000e256fae */ /* 0x0009e8000e101d4c */
[----:B------:R4:W-:Y:S04]  /*1760*/  @P6 LDGSTS.E.BYPASS.LTC128B.128 [R37+0x15100], [R14.64+0x80], !P3 ;  /* 0x151000800e256fae */ /* 0x0009e8000d901d4c */
[----:B------:R4:W-:Y:S01]  /*1770*/  @P6 LDGSTS.E.BYPASS.LTC128B.128 [R37+0x18100], [R14.64+0x100], !P2 ;  /* 0x181001000e256fae */ /* 0x0009e2000d101d4c */
[----:B--2---:R-:W-:Y:S01]  /*1780*/  IMAD.WIDE.U32 R6, R36, UR6, R38 ;  /* 0x0000000624067c25 */ /* 0x004fe2000f8e0026 */
[----:B------:R-:W-:-:S02]  /*1790*/  ISETP.GE.AND P6, PT, R2, c[0x0][0x1d4], PT ;  /* 0x0000750002007a0c */ /* 0x000fc40003fc6270 */
[----:B------:R2:W-:Y:S01]  /*17a0*/  @P5 LDGSTS.E.BYPASS.LTC128B.128 [R37+0x13100], [R8.64], !P4 ;  /* 0x1310000008255fae */ /* 0x0005e2000e101d4c */
[----:B---3--:R-:W-:Y:S01]  /*17b0*/  LOP3.LUT R11, R0, 0x8, R3, 0xf8, !PT ;  /* 0x00000008000b7812 */ /* 0x008fe200078ef803 */
[----:B------:R-:W-:Y:S01]  /*17c0*/  IMAD.SHL.U32 R2, R27, 0x40, RZ ;  /* 0x000000401b027824 */ /* 0x000fe200078e00ff */
[----:B------:R-:W-:Y:S01]  /*17d0*/  SHF.R.U32.HI R3, RZ, 0x3, R0 ;  /* 0x00000003ff037819 */ /* 0x000fe20000011600 */
[----:B------:R2:W-:Y:S01]  /*17e0*/  @P5 LDGSTS.E.BYPASS.LTC128B.128 [R37+0x16100], [R8.64+0x80], !P3 ;  /* 0x1610008008255fae */ /* 0x0005e2000d901d4c */
[----:B------:R-:W-:Y:S01]  /*17f0*/  IADD3 R0, R7, UR15, RZ ;  /* 0x0000000f07007c10 */ /* 0x000fe2000fffe0ff */
[----:B------:R-:W-:Y:S01]  /*1800*/  USHF.L.U32 UR15, UR4, 0x6, URZ ;  /* 0x00000006040f7899 */ /* 0x000fe2000800063f */
[C---:B------:R-:W-:Y:S01]  /*1810*/  LEA R10, P0, R6.reuse, c[0x0][0x1f8], 0x1 ;  /* 0x00007e00060a7a11 */ /* 0x040fe200078008ff */
[----:B------:R2:W-:Y:S01]  /*1820*/  @P5 LDGSTS.E.BYPASS.LTC128B.128 [R37+0x19100], [R8.64+0x100], !P2 ;  /* 0x1910010008255fae */ /* 0x0005e2000d101d4c */
[----:B------:R-:W-:Y:S02]  /*1830*/  LOP3.LUT R3, R11, R3, RZ, 0x3c, !PT ;  /* 0x000000030b037212 */ /* 0x000fe400078e3cff */
[----:B------:R-:W-:Y:S01]  /*1840*/  LEA.HI.X R11, R6, c[0x0][0x1fc], R0, 0x1, P0 ;  /* 0x00007f00060b7a11 */ /* 0x000fe200000f0c00 */
[----:B------:R3:W-:Y:S01]  /*1850*/  @P1 LDGSTS.E.BYPASS.LTC128B.128 [R37+0x14100], [R4.64], !P4 ;  /* 0x1410000004251fae */ /* 0x0007e2000e101d4c */
[----:B------:R-:W-:Y:S01]  /*1860*/  IMAD.U32 R0, RZ, RZ, UR15 ;  /* 0x0000000fff007e24 */ /* 0x000fe2000f8e00ff */
[----:B------:R-:W-:-:S02]  /*1870*/  LOP3.LUT R2, R3, 0xfffffe00, R2, 0xf8, !PT ;  /* 0xfffffe0003027812 */ /* 0x000fc400078ef802 */
[----:B------:R3:W-:Y:S01]  /*1880*/  @P1 LDGSTS.E.BYPASS.LTC128B.128 [R37+0x17100], [R4.64+0x80], !P3 ;  /* 0x1710008004251fae */ /* 0x0007e2000d901d4c */
[----:B------:R-:W-:-:S03]  /*1890*/  ISETP.GE.AND P5, PT, R28, c[0x0][0x1d4], PT ;  /* 0x000075001c007a0c */ /* 0x000fc60003fa6270 */
[----:B------:R3:W-:Y:S01]  /*18a0*/  @P1 LDGSTS.E.BYPASS.LTC128B.128 [R37+0x1a100], [R4.64+0x100], !P2 ;  /* 0x1a10010004251fae */ /* 0x0007e2000d101d4c */
[C-C-:B------:R-:W-:Y:S01]  /*18b0*/  IADD3 R12, P1, P0, R0.reuse, 0x80, R10.reuse ;  /* 0x00000080000c7810 */ /* 0x140fe2000783e00a */
[----:B----4-:R-:W-:Y:S02]  /*18c0*/  IMAD.MOV.U32 R14, RZ, RZ, 0x20 ;  /* 0x00000020ff0e7424 */ /* 0x010fe400078e00ff */
[----:B------:R-:W0:Y:S01]  /*18d0*/  LDGDEPBAR ;  /* 0x00000000000079af */ /* 0x000e220000000000 */
[----:B------:R-:W-:Y:S02]  /*18e0*/  IADD3.X R13, RZ, UR17, R11, P1, P0 ;  /* 0x00000011ff0d7c10 */ /* 0x000fe40008fe040b */
[----:B--2---:R-:W-:Y:S01]  /*18f0*/  IADD3 R8, P1, P0, R0, 0x100, R10 ;  /* 0x0000010000087810 */ /* 0x004fe2000783e00a */
[----:B------:R-:W-:-:S03]  /*1900*/  IMAD.SHL.U32 R0, R112, 0x20, RZ ;  /* 0x0000002070007824 */ /* 0x000fc600078e00ff */
[----:B------:R-:W-:Y:S02]  /*1910*/  IADD3.X R9, RZ, UR17, R11, P1, P0 ;  /* 0x00000011ff097c10 */ /* 0x000fe40008fe040b */
[----:B------:R-:W-:Y:S02]  /*1920*/  LOP3.LUT R3, R0, 0x7ffffc00, RZ, 0xc0, !PT ;  /* 0x7ffffc0000037812 */ /* 0x000fe400078ec0ff */
[----:B------:R-:W-:Y:S02]  /*1930*/  LOP3.LUT P0, RZ, R23, 0x2, RZ, 0xc0, !PT ;  /* 0x0000000217ff7812 */ /* 0x000fe4000780c0ff */
[----:B------:R-:W-:Y:S01]  /*1940*/  IADD3 R6, P1, R10, UR15, RZ ;  /* 0x0000000f0a067c10 */ /* 0x000fe2000ff3e0ff */
[----:B------:R-:W-:Y:S01]  /*1950*/  IMAD.IADD R3, R2, 0x1, R3 ;  /* 0x0000000102037824 */ /* 0x000fe200078e0203 */
[----:B------:R-:W-:-:S04]  /*1960*/  DEPBAR.LE SB0, 0x1 ;  /* 0x000080400000791a */ /* 0x000fc80000000000 */
[----:B---3--:R-:W-:Y:S01]  /*1970*/  IMAD.MOV.U32 R4, RZ, RZ, 0x10 ;  /* 0x00000010ff047424 */ /* 0x008fe200078e00ff */
[----:B------:R-:W-:Y:S01]  /*1980*/  IADD3.X R7, R11, UR17, RZ, P1, !PT ;  /* 0x000000110b077c10 */ /* 0x000fe20008ffe4ff */
[----:B------:R-:W-:Y:S01]  /*1990*/  IMAD.SHL.U32 R220, R3, 0x2, RZ ;  /* 0x0000000203dc7824 */ /* 0x000fe200078e00ff */
[----:B------:R-:W-:Y:S01]  /*19a0*/  BAR.SYNC.DEFER_BLOCKING 0x0 ;  /* 0x0000000000007b1d */ /* 0x000fe20000010000 */
[----:B------:R-:W-:Y:S02]  /*19b0*/  LOP3.LUT P1, RZ, R23, 0x4, RZ, 0xc0, !PT ;  /* 0x0000000417ff7812 */ /* 0x000fe4000782c0ff */
[----:B------:R-:W-:Y:S02]  /*19c0*/  SEL R0, R4, 0xfffffff0, !P0 ;  /* 0xfffffff004007807 */ /* 0x000fe40004000000 */
[----:B------:R-:W-:Y:S01]  /*19d0*/  LEA R228, R3, 0x100, 0x1 ;  /* 0x0000010003e47811 */ /* 0x000fe200078e08ff */
[----:B------:R-:W-:Y:S01]  /*19e0*/  IMAD.SHL.U32 R3, R26, 0x40, RZ ;  /* 0x000000401a037824 */ /* 0x000fe200078e00ff */
[----:B------:R-:W-:Y:S01]  /*19f0*/  IADD3 R4, P0, R6, UR15, RZ ;  /* 0x0000000f06047c10 */ /* 0x000fe2000ff1e0ff */
[----:B------:R-:W-:Y:S01]  /*1a00*/  IMAD.SHL.U32 R243, R0, 0x2, RZ ;  /* 0x0000000200f37824 */ /* 0x000fe200078e00ff */
[----:B------:R-:W-:-:S02]  /*1a10*/  SEL R0, R14, 0xffffffe0, !P1 ;  /* 0xffffffe00e007807 */ /* 0x000fc40004800000 */
[----:B------:R-:W-:Y:S01]  /*1a20*/  IADD3.X R5, R7, UR17, RZ, P0, !PT ;  /* 0x0000001107057c10 */ /* 0x000fe200087fe4ff */
[----:B------:R-:W-:Y:S01]  /*1a30*/  IMAD.IADD R224, R228, 0x1, R243 ;  /* 0x00000001e4e07824 */ /* 0x000fe200078e02f3 */
[----:B------:R-:W-:Y:S01]  /*1a40*/  ISETP.LT.OR P0, PT, R22, 0x1, P6 ;  /* 0x000000011600780c */ /* 0x000fe20003701670 */
[----:B------:R-:W-:Y:S01]  /*1a50*/  IMAD R228, R0, 0x2, R228 ;  /* 0x0000000200e47824 */ /* 0x000fe200078e02e4 */
[----:B------:R-:W-:Y:S01]  /*1a60*/  ISETP.LT.OR P1, PT, R22, 0x1, P5 ;  /* 0x000000011600780c */ /* 0x000fe20002f21670 */
[----:B------:R-:W-:Y:S01]  /*1a70*/  IMAD R232, R0, 0x2, R224 ;  /* 0x0000000200e87824 */ /* 0x000fe200078e02e0 */
[----:B------:R-:W-:-:S04]  /*1a80*/  LOP3.LUT R3, R3, 0x1c0, RZ, 0xc0, !PT ;  /* 0x000001c003037812 */ /* 0x000fc800078ec0ff */
[----:B------:R-:W-:Y:S01]  /*1a90*/  SHF.R.U32.HI R240, RZ, 0x3, R3 ;  /* 0x00000003fff07819 */ /* 0x000fe20000011603 */
[----:B------:R1:W2:Y:S04]  /*1aa0*/  LDSM.16.M88.4 R152, [R220+0x100] ;  /* 0x00010000dc98783b */ /* 0x0002a80000000200 */
[----:B------:R1:W3:Y:S04]  /*1ab0*/  LDSM.16.M88.4 R200, [R220+0x4100] ;  /* 0x00410000dcc8783b */ /* 0x0002e80000000200 */
[----:B------:R1:W4:Y:S04]  /*1ac0*/  LDSM.16.M88.4 R156, [R224] ;  /* 0x00000000e09c783b */ /* 0x0003280000000200 */
[----:B------:R1:W1:Y:S04]  /*1ad0*/  LDSM.16.M88.4 R208, [R224+0x4000] ;  /* 0x00400000e0d0783b */ /* 0x0002680000000200 */
[----:B------:R1:W1:Y:S04]  /*1ae0*/  LDSM.16.M88.4 R184, [R228] ;  /* 0x00000000e4b8783b */ /* 0x0002680000000200 */
[----:B------:R1:W1:Y:S04]  /*1af0*/  LDSM.16.M88.4 R212, [R228+0x4000] ;  /* 0x00400000e4d4783b */ /* 0x0002680000000200 */
[----:B------:R1:W1:Y:S04]  /*1b00*/  LDSM.16.M88.4 R196, [R232] ;  /* 0x00000000e8c4783b */ /* 0x0002680000000200 */
[----:B------:R1:W1:Y:S04]  /*1b10*/  LDSM.16.M88.4 R216, [R232+0x4000] ;  /* 0x00400000e8d8783b */ /* 0x0002680000000200 */
[----:B------:R-:W1:Y:S04]  /*1b20*/  LDSM.16.M88.4 R220, [R220+0x8100] ;  /* 0x00810000dcdc783b */ /* 0x000e680000000200 */
[----:B------:R-:W1:Y:S04]  /*1b30*/  LDSM.16.M88.4 R224, [R224+0x8000] ;  /* 0x00800000e0e0783b */ /* 0x000e680000000200 */
[----:B------:R-:W1:Y:S04]  /*1b40*/  LDSM.16.M88.4 R228, [R228+0x8000] ;  /* 0x00800000e4e4783b */ /* 0x000e680000000200 */
[----:B------:R-:W1:Y:S04]  /*1b50*/  LDSM.16.M88.4 R232, [R232+0x8000] ;  /* 0x00800000e8e8783b */ /* 0x000e680000000200 */
[----:B------:R-:W-:Y:S06]  /*1b60*/  BAR.SYNC.DEFER_BLOCKING 0x0 ;  /* 0x0000000000007b1d */ /* 0x000fec0000010000 */
[----:B------:R-:W-:Y:S01]  /*1b70*/  @!PT LDS RZ, [RZ] ;  /* 0x00000000fffff984 */ /* 0x000fe20000000800 */
[----:B------:R-:W-:Y:S01]  /*1b80*/  @!PT LDS RZ, [RZ] ;  /* 0x00000000fffff984 */ /* 0x000fe20000000800 */
[----:B------:R-:W-:Y:S01]  /*1b90*/  @!PT LDS RZ, [RZ] ;  /* 0x00000000fffff984 */ /* 0x000fe20000000800 */
[----:B------:R1:W-:Y:S01]  /*1ba0*/  LDGSTS.E.BYPASS.LTC128B.128 [R37+0x100], [R10.64], !P0 ;  /* 0x001000000a257fae */ /* 0x0003e2000c101d4c */
[----:B------:R-:W-:-:S03]  /*1bb0*/  ISETP.GE.AND P0, PT, R29, c[0x0][0x1d4], PT ;  /* 0x000075001d007a0c */ /* 0x000fc60003f06270 */
[----:B------:R1:W-:Y:S01]  /*1bc0*/  LDGSTS.E.BYPASS.LTC128B.128 [R37+0x3100], [R10.64+0x80], !P1 ;  /* 0x031000800a257fae */ /* 0x0003e2000c901d4c */
[----:B------:R-:W-:-:S13]  /*1bd0*/  ISETP.LT.OR P1, PT, R22, 0x1, P0 ;  /* 0x000000011600780c */ /* 0x000fda0000721670 */
[----:B------:R1:W-:Y:S01]  /*1be0*/  LDGSTS.E.BYPASS.LTC128B.128 [R37+0x6100], [R10.64+0x100], !P1 ;  /* 0x061001000a257fae */ /* 0x0003e2000c901d4c */
[C---:B------:R-:W-:Y:S02]  /*1bf0*/  ISETP.LT.OR P1, PT, R22.reuse, 0x21, P6 ;  /* 0x000000211600780c */ /* 0x040fe40003721670 */
[----:B------:R-:W-:-:S11]  /*1c00*/  ISETP.LT.OR P6, PT, R22, 0x41, P6 ;  /* 0x000000411600780c */ /* 0x000fd600037c1670 */
[----:B------:R1:W-:Y:S01]  /*1c10*/  LDGSTS.E.BYPASS.LTC128B.128 [R37+0x1100], [R6.64], !P1 ;  /* 0x0110000006257fae */ /* 0x0003e2000c901d4c */
[C---:B------:R-:W-:Y:S02]  /*1c20*/  ISETP.LT.OR P1, PT, R22.reuse, 0x21, P5 ;  /* 0x000000211600780c */ /* 0x040fe40002f21670 */
[----:B------:R-:W-:-:S11]  /*1c30*/  ISETP.LT.OR P5, PT, R22, 0x41, P5 ;  /* 0x000000411600780c */ /* 0x000fd60002fa1670 */
[----:B------:R1:W-:Y:S01]  /*1c40*/  LDGSTS.E.BYPASS.LTC128B.128 [R37+0x4100], [R12.64], !P1 ;  /* 0x041000000c257fae */ /* 0x0003e2000c901d4c */
[C---:B------:R-:W-:Y:S02]  /*1c50*/  ISETP.LT.OR P1, PT, R22.reuse, 0x21, P0 ;  /* 0x000000211600780c */ /* 0x040fe40000721670 */
[----:B------:R-:W-:-:S11]  /*1c60*/  ISETP.LT.OR P0, PT, R22, 0x41, P0 ;  /* 0x000000411600780c */ /* 0x000fd60000701670 */
[----:B------:R1:W-:Y:S01]  /*1c70*/  LDGSTS.E.BYPASS.LTC128B.128 [R37+0x7100], [R8.64], !P1 ;  /* 0x0710000008257fae */ /* 0x0003e2000c901d4c */
[----:B------:R-:W-:-:S03]  /*1c80*/  LOP3.LUT P1, RZ, R26, 0x4, RZ, 0xc0, !PT ;  /* 0x000000041aff7812 */ /* 0x000fc6000782c0ff */
[----:B------:R5:W-:Y:S04]  /*1c90*/  LDGSTS.E.BYPASS.LTC128B.128 [R37+0x2100], [R4.64], !P6 ;  /* 0x0210000004257fae */ /* 0x000be8000f101d4c */
[----:B------:R5:W-:Y:S01]  /*1ca0*/  LDGSTS.E.BYPASS.LTC128B.128 [R37+0x5100], [R4.64+0x80], !P5 ;  /* 0x0510008004257fae */ /* 0x000be2000e901d4c */
[----:B------:R-:W-:-:S03]  /*1cb0*/  PLOP3.LUT P5, PT, PT, PT, UP0, 0x40, 0x0 ;  /* 0x000000000000781c */ /* 0x000fc60003fae808 */
[----:B------:R5:W-:Y:S01]  /*1cc0*/  LDGSTS.E.BYPASS.LTC128B.128 [R37+0x8100], [R4.64+0x100], !P0 ;  /* 0x0810010004257fae */ /* 0x000be2000c101d4c */
[----:B------:R-:W-:-:S03]  /*1cd0*/  LOP3.LUT P0, RZ, R26, 0x2, RZ, 0xc0, !PT ;  /* 0x000000021aff7812 */ /* 0x000fc6000780c0ff */
[----:B------:R-:W0:Y:S01]  /*1ce0*/  LDGDEPBAR ;  /* 0x00000000000079af */ /* 0x000e220000000000 */
[----:B-----5:R-:W-:-:S04]  /*1cf0*/  LOP3.LUT R4, R3, 0x8, R32, 0xf8, !PT ;  /* 0x0000000803047812 */ /* 0x020fc800078ef820 */
[----:B------:R-:W-:-:S05]  /*1d00*/  LOP3.LUT R240, R4, R240, RZ, 0x3c, !PT ;  /* 0x000000f004f07212 */ /* 0x000fca00078e3cff */
[----:B------:R-:W-:Y:S01]  /*1d10*/  IMAD R240, R30, 0x200, R240 ;  /* 0x000002001ef07824 */ /* 0x000fe200078e02f0 */
[----:B------:R-:W-:Y:S05]  /*1d20*/  @P5 BRA `(.L_x_1213) ;  /* 0x000001b000005947 */ /* 0x000fea0003800000 */
[----:B-1234-:R-:W-:Y:S01]  /*1d30*/  UIADD3 UR5, UR14, -0x2, URZ ;  /* 0xfffffffe0e057890 */ /* 0x01efe2000fffe03f */
[C---:B------:R-:W-:Y:S01]  /*1d40*/  IMAD.SHL.U32 R8, R34.reuse, 0x40, RZ ;  /* 0x0000004022087824 */ /* 0x040fe200078e00ff */
[----:B------:R-:W-:Y:S02]  /*1d50*/  SHF.L.U64.HI R9, R34, 0x6, R35 ;  /* 0x0000000622097819 */ /* 0x000fe40000010223 */
[----:B------:R-:W-:Y:S02]  /*1d60*/  USHF.R.S32.HI UR4, URZ, 0x1f, UR5 ;  /* 0x0000001f3f047899 */ /* 0x000fe40008011405 */
[----:B------:R-:W-:Y:S01]  /*1d70*/  UIMAD UR9, UR9, UR5, URZ ;  /* 0x00000005090972a4 */ /* 0x000fe2000f8e023f */
[----:B------:R-:W-:-:S03]  /*1d80*/  IMAD.WIDE.U32 R6, R31, UR5, R40 ;  /* 0x000000051f067c25 */ /* 0x000fc6000f8e0028 */
[----:B------:R-:W-:Y:S02]  /*1d90*/  UIMAD UR4, UR4, UR20, UR9 ;  /* 0x00000014040472a4 */ /* 0x000fe4000f8e0209 */
[----:B------:R-:W-:-:S04]  /*1da0*/  LEA R4, P5, R6, c[0x0][0x1c8], 0x1 ;  /* 0x0000720006047a11 */ /* 0x000fc800078a08ff */
[----:B------:R-:W-:-:S04]  /*1db0*/  IADD3 R3, R7, UR4, RZ ;  /* 0x0000000407037c10 */ /* 0x000fc8000fffe0ff */
[----:B------:R-:W-:Y:S02]  /*1dc0*/  LEA.HI.X R5, R6, c[0x0][0x1cc], R3, 0x1, P5 ;  /* 0x0000730006057a11 */ /* 0x000fe400028f0c03 */
[----:B------:R-:W-:-:S03]  /*1dd0*/  IADD3 R12, P6, P5, R8, 0x80, R4 ;  /* 0x00000080080c7810 */ /* 0x000fc60007dde004 */
[----:B------:R1:W-:Y:S01]  /*1de0*/  LDGSTS.E.BYPASS.LTC128B.128 [R37+0x1b100], [R4.64], !P4 ;  /* 0x1b10000004257fae */ /* 0x0003e2000e101d4c */
[C-C-:B------:R-:W-:Y:S02]  /*1df0*/  IADD3.X R13, R9.reuse, RZ, R5.reuse, P6, P5 ;  /* 0x000000ff090d7210 */ /* 0x140fe400037ea405 */
[C---:B------:R-:W-:Y:S01]  /*1e00*/  IADD3 R10, P6, P5, R8.reuse, 0x100, R4 ;  /* 0x00000100080a7810 */ /* 0x040fe20007dde004 */
[----:B------:R1:W-:Y:S03]  /*1e10*/  LDGSTS.E.BYPASS.LTC128B.128 [R37+0x1e100], [R4.64+0x80], !P3 ;  /* 0x1e10008004257fae */ /* 0x0003e6000d901d4c */
[----:B------:R-:W-:Y:S01]  /*1e20*/  IADD3.X R11, R9, RZ, R5, P6, P5 ;  /* 0x000000ff090b7210 */ /* 0x000fe200037ea405 */
[----:B------:R1:W-:Y:S01]  /*1e30*/  LDGSTS.E.BYPASS.LTC128B.128 [R37+0x21100], [R4.64+0x100], !P2 ;  /* 0x2110010004257fae */ /* 0x0003e2000d101d4c */
[----:B------:R-:W-:-:S04]  /*1e40*/  IADD3 R6, P6, R8, R4, RZ ;  /* 0x0000000408067210 */ /* 0x000fc80007fde0ff */
[----:B------:R-:W-:Y:S01]  /*1e50*/  IADD3 R8, P5, R6, R8, RZ ;  /* 0x0000000806087210 */ /* 0x000fe20007fbe0ff */
[----:B------:R-:W-:-:S04]  /*1e60*/  IMAD.X R7, R9, 0x1, R5, P6 ;  /* 0x0000000109077824 */ /* 0x000fc800030e0605 */
[----:B------:R-:W-:Y:S01]  /*1e70*/  IMAD.X R9, R7, 0x1, R9, P5 ;  /* 0x0000000107097824 */ /* 0x000fe200028e0609 */
[----:B------:R1:W-:Y:S04]  /*1e80*/  LDGSTS.E.BYPASS.LTC128B.128 [R37+0x1c100], [R6.64], !P4 ;  /* 0x1c10000006257fae */ /* 0x0003e8000e101d4c */
[----:B------:R1:W-:Y:S04]  /*1e90*/  LDGSTS.E.BYPASS.LTC128B.128 [R37+0x1f100], [R12.64], !P3 ;  /* 0x1f1000000c257fae */ /* 0x0003e8000d901d4c */
[----:B------:R1:W-:Y:S04]  /*1ea0*/  LDGSTS.E.BYPASS.LTC128B.128 [R37+0x22100], [R10.64], !P2 ;  /* 0x221000000a257fae */ /* 0x0003e8000d101d4c */
[----:B------:R1:W-:Y:S04]  /*1eb0*/  LDGSTS.E.BYPASS.LTC128B.128 [R37+0x1d100], [R8.64], !P4 ;  /* 0x1d10000008257fae */ /* 0x0003e8000e101d4c */
[----:B------:R1:W-:Y:S04]  /*1ec0*/  LDGSTS.E.BYPASS.LTC128B.128 [R37+0x20100], [R8.64+0x80], !P3 ;  /* 0x2010008008257fae */ /* 0x0003e8000d901d4c */
[----:B------:R1:W-:Y:S02]  /*1ed0*/  LDGSTS.E.BYPASS.LTC128B.128 [R37+0x23100], [R8.64+0x100], !P2 ;  /* 0x2310010008257fae */ /* 0x0003e4000d101d4c */
.L_x_1213:
[----:B-1234-:R-:W0:Y:S01]  /*1ee0*/  LDGDEPBAR ;  /* 0x00000000000079af */ /* 0x01ee220000000000 */
[----:B------:R-:W-:Y:S01]  /*1ef0*/  PLOP3.LUT P5, PT, PT, PT, UP0, 0x40, 0x0 ;  /* 0x000000000000781c */ /* 0x000fe20003fae808 */
[----:B------:R-:W-:Y:S01]  /*1f00*/  IMAD.SHL.U32 R240, R240, 0x2, RZ ;  /* 0x00000002f0f07824 */ /* 0x000fe200078e00ff */
[----:B------:R-:W-:-:S05]  /*1f10*/  SEL R4, R14, 0xffffffe0, !P0 ;  /* 0xffffffe00e047807 */ /* 0x000fca0004000000 */
[----:B------:R-:W-:Y:S01]  /*1f20*/  IMAD.IADD R4, R240, 0x1, R4 ;  /* 0x00000001f0047824 */ /* 0x000fe200078e0204 */
[----:B------:R-:W-:-:S04]  /*1f30*/  DEPBAR.LE SB0, 0x2 ;  /* 0x000080800000791a */ /* 0x000fc80000000000 */
[----:B------:R-:W-:Y:S06]  /*1f40*/  BAR.SYNC.DEFER_BLOCKING 0x0 ;  /* 0x0000000000007b1d */ /* 0x000fec0000010000 */
[----:B------:R1:W2:Y:S04]  /*1f50*/  LDSM.16.M88.4 R16, [R240+0x12100] ;  /* 0x01210000f010783b */ /* 0x0002a80000000200 */
[----:B------:R1:W3:Y:S04]  /*1f60*/  LDSM.16.M88.4 R20, [R240+0x12900] ;  /* 0x01290000f014783b */ /* 0x0002e80000000200 */
[----:B------:R1:W4:Y:S04]  /*1f70*/  LDSM.16.M88.4 R24, [R240+0x13100] ;  /* 0x01310000f018783b */ /* 0x0003280000000200 */
[----:B------:R1:W1:Y:S04]  /*1f80*/  LDSM.16.M88.4 R32, [R240+0x13900] ;  /* 0x01390000f020783b */ /* 0x0002680000000200 */
[----:B------:R1:W1:Y:S04]  /*1f90*/  LDSM.16.M88.4 R52, [R240+0x14100] ;  /* 0x01410000f034783b */ /* 0x0002680000000200 */
[----:B------:R1:W1:Y:S04]  /*1fa0*/  LDSM.16.M88.4 R56, [R240+0x14900] ;  /* 0x01490000f038783b */ /* 0x0002680000000200 */
[----:B------:R1:W1:Y:S04]  /*1fb0*/  LDSM.16.M88.4 R44, [R4+0x12100] ;  /* 0x01210000042c783b */ /* 0x0002680000000200 */
[----:B------:R1:W1:Y:S04]  /*1fc0*/  LDSM.16.M88.4 R60, [R4+0x12900] ;  /* 0x01290000043c783b */ /* 0x0002680000000200 */
[----:B------:R1:W1:Y:S04]  /*1fd0*/  LDSM.16.M88.4 R72, [R4+0x13100] ;  /* 0x013100000448783b */ /* 0x0002680000000200 */
[----:B------:R1:W1:Y:S04]  /*1fe0*/  LDSM.16.M88.4 R80, [R4+0x13900] ;  /* 0x013900000450783b */ /* 0x0002680000000200 */
[----:B------:R1:W1:Y:S04]  /*1ff0*/  LDSM.16.M88.4 R84, [R4+0x14100] ;  /* 0x014100000454783b */ /* 0x0002680000000200 */
[----:B------:R1:W1:Y:S01]  /*2000*/  LDSM.16.M88.4 R100, [R4+0x14900] ;  /* 0x014900000464783b */ /* 0x0002620000000200 */
[----:B------:R-:W-:Y:S05]  /*2010*/  @P5 BRA `(.L_x_1214) ;  /* 0x000001e000005947 */ /* 0x000fea0003800000 */
[----:B--23--:R-:W-:Y:S01]  /*2020*/  UIADD3 UR5, UR14, -0x2, URZ ;  /* 0xfffffffe0e057890 */ /* 0x00cfe2000fffe03f */
[----:B------:R-:W-:-:S03]  /*2030*/  IMAD.U32 R5, RZ, RZ, UR15 ;  /* 0x0000000fff057e24 */ /* 0x000fc6000f8e00ff */
[----:B------:R-:W-:Y:S02]  /*2040*/  USHF.R.S32.HI UR4, URZ, 0x1f, UR5 ;  /* 0x0000001f3f047899 */ /* 0x000fe40008011405 */
[----:B------:R-:W-:Y:S01]  /*2050*/  UIMAD UR8, UR8, UR5, URZ ;  /* 0x00000005080872a4 */ /* 0x000fe2000f8e023f */
[----:B------:R-:W-:-:S03]  /*2060*/  IMAD.WIDE.U32 R8, R36, UR5, R38 ;  /* 0x0000000524087c25 */ /* 0x000fc6000f8e0026 */
[----:B------:R-:W-:Y:S02]  /*2070*/  UIMAD UR4, UR4, UR18, UR8 ;  /* 0x00000012040472a4 */ /* 0x000fe4000f8e0208 */
[----:B------:R-:W-:-:S04]  /*2080*/  LEA R6, P5, R8, c[0x0][0x1f8], 0x1 ;  /* 0x00007e0008067a11 */ /* 0x000fc800078a08ff */
[----:B------:R-:W-:-:S04]  /*2090*/  IADD3 R3, R9, UR4, RZ ;  /* 0x0000000409037c10 */ /* 0x000fc8000fffe0ff */
[----:B------:R-:W-:Y:S01]  /*20a0*/  LEA.HI.X R7, R8, c[0x0][0x1fc], R3, 0x1, P5 ;  /* 0x00007f0008077a11 */ /* 0x000fe200028f0c03 */
[----:B------:R-:W-:Y:S01]  /*20b0*/  IMAD.U32 R3, RZ, RZ, UR15 ;  /* 0x0000000fff037e24 */ /* 0x000fe2000f8e00ff */
[----:B------:R-:W-:-:S03]  /*20c0*/  IADD3 R14, P6, P5, R5, 0x80, R6 ;  /* 0x00000080050e7810 */ /* 0x000fc60007dde006 */
[----:B------:R-:W-:Y:S01]  /*20d0*/  @!PT LDS RZ, [RZ] ;  /* 0x00000000fffff984 */ /* 0x000fe20000000800 */
[----:B------:R-:W-:Y:S01]  /*20e0*/  @!PT LDS RZ, [RZ] ;  /* 0x00000000fffff984 */ /* 0x000fe20000000800 */
[----:B------:R-:W-:Y:S01]  /*20f0*/  @!PT LDS RZ, [RZ] ;  /* 0x00000000fffff984 */ /* 0x000fe20000000800 */
[----:B------:R2:W-:Y:S01]  /*2100*/  LDGSTS.E.BYPASS.LTC128B.128 [R37+0x9100], [R6.64], !P4 ;  /* 0x0910000006257fae */ /* 0x0005e2000e101d4c */
[--C-:B------:R-:W-:Y:S02]  /*2110*/  IADD3.X R15, RZ, UR17, R7.reuse, P6, P5 ;  /* 0x00000011ff0f7c10 */ /* 0x100fe4000b7ea407 */
[----:B------:R-:W-:Y:S01]  /*2120*/  IADD3 R12, P6, P5, R3, 0x100, R6 ;  /* 0x00000100030c7810 */ /* 0x000fe20007dde006 */
[----:B------:R2:W-:Y:S03]  /*2130*/  LDGSTS.E.BYPASS.LTC128B.128 [R37+0xc100], [R6.64+0x80], !P3 ;  /* 0x0c10008006257fae */ /* 0x0005e6000d901d4c */
[----:B------:R-:W-:Y:S01]  /*2140*/  IADD3.X R13, RZ, UR17, R7, P6, P5 ;  /* 0x00000011ff0d7c10 */ /* 0x000fe2000b7ea407 */
[----:B------:R2:W-:Y:S01]  /*2150*/  LDGSTS.E.BYPASS.LTC128B.128 [R37+0xf100], [R6.64+0x100], !P2 ;  /* 0x0f10010006257fae */ /* 0x0005e2000d101d4c */
[----:B------:R-:W-:-:S04]  /*2160*/  IADD3 R8, P6, R6, UR15, RZ ;  /* 0x0000000f06087c10 */ /* 0x000fc8000ffde0ff */
[----:B------:R-:W-:Y:S02]  /*2170*/  IADD3 R10, P5, R8, UR15, RZ ;  /* 0x0000000f080a7c10 */ /* 0x000fe4000ffbe0ff */
[----:B------:R-:W-:-:S04]  /*2180*/  IADD3.X R9, R7, UR17, RZ, P6, !PT ;  /* 0x0000001107097c10 */ /* 0x000fc8000b7fe4ff */
[----:B------:R-:W-:Y:S01]  /*2190*/  IADD3.X R11, R9, UR17, RZ, P5, !PT ;  /* 0x00000011090b7c10 */ /* 0x000fe2000affe4ff */
[----:B------:R2:W-:Y:S04]  /*21a0*/  LDGSTS.E.BYPASS.LTC128B.128 [R37+0xa100], [R8.64], !P4 ;  /* 0x0a10000008257fae */ /* 0x0005e8000e101d4c */
[----:B------:R2:W-:Y:S04]  /*21b0*/  LDGSTS.E.BYPASS.LTC128B.128 [R37+0xd100], [R14.64], !P3 ;  /* 0x0d1000000e257fae */ /* 0x0005e8000d901d4c */
[----:B------:R2:W-:Y:S04]  /*21c0*/  LDGSTS.E.BYPASS.LTC128B.128 [R37+0x10100], [R12.64], !P2 ;  /* 0x101000000c257fae */ /* 0x0005e8000d101d4c */
[----:B------:R2:W-:Y:S04]  /*21d0*/  LDGSTS.E.BYPASS.LTC128B.128 [R37+0xb100], [R10.64], !P4 ;  /* 0x0b1000000a257fae */ /* 0x0005e8000e101d4c */
[----:B------:R2:W-:Y:S04]  /*21e0*/  LDGSTS.E.BYPASS.LTC128B.128 [R37+0xe100], [R10.64+0x80], !P3 ;  /* 0x0e1000800a257fae */ /* 0x0005e8000d901d4c */
[----:B------:R2:W-:Y:S02]  /*21f0*/  LDGSTS.E.BYPASS.LTC128B.128 [R37+0x11100], [R10.64+0x100], !P2 ;  /* 0x111001000a257fae */ /* 0x0005e4000d101d4c */
.L_x_1214:
[----:B--23--:R-:W-:Y:S01]  /*2200*/  IMAD.MOV.U32 R3, RZ, RZ, 0x40 ;  /* 0x00000040ff037424 */ /* 0x00cfe200078e00ff */
[----:B------:R-:W-:Y:S01]  /*2210*/  HMMA.16816.F32 R8, R152, R16, RZ ;  /* 0x000000109808723c */ /* 0x000fe200000018ff */
[----:B------:R-:W-:Y:S01]  /*2220*/  ULDC UR4, c[0x0][0x1d0] ;  /* 0x0000740000047ab9 */ /* 0x000fe20000000800 */
[----:B------:R-:W0:Y:S01]  /*2230*/  LDGDEPBAR ;  /* 0x00000000000079af */ /* 0x000e220000000000 */
[----:B------:R-:W-:Y:S01]  /*2240*/  UIADD3 UR4, UR16, UR4, URZ ;  /* 0x0000000410047290 */ /* 0x000fe2000fffe03f */
[----:B------:R-:W-:-:S04]  /*2250*/  SEL R242, R3, 0xffffffc0, !P1 ;  /* 0xffffffc003f27807 */ /* 0x000fc80004800000 */
[----:B----4-:R-:W-:Y:S01]  /*2260*/  HMMA.16816.F32 R28, R152, R24, RZ ;  /* 0x00000018981c723c */ /* 0x010fe200000018ff */
[----:B------:R-:W-:Y:S01]  /*2270*/  IMAD.IADD R5, R240, 0x1, R242 ;  /* 0x00000001f0057824 */ /* 0x000fe200078e02f2 */
[----:B------:R-:W-:-:S04]  /*2280*/  IADD3 R3, R242, R4, RZ ;  /* 0x00000004f2037210 */ /* 0x000fc80007ffe0ff */
[----:B------:R-:W2:Y:S02]  /*2290*/  LDSM.16.M88.4 R88, [R5+0x12100] ;  /* 0x012100000558783b */ /* 0x000ea40000000200 */
[C---:B------:R-:W-:Y:S02]  /*22a0*/  HMMA.16816.F32 R48, R152.reuse, R18, RZ ;  /* 0x000000129830723c */ /* 0x040fe400000018ff */
[----:B------:R-:W3:Y:S04]  /*22b0*/  LDSM.16.M88.4 R92, [R5+0x12900] ;  /* 0x01290000055c783b */ /* 0x000ee80000000200 */
[----:B------:R-:W-:Y:S02]  /*22c0*/  LDSM.16.M88.4 R104, [R3+0x14900] ;  /* 0x014900000368783b */ /* 0x000fe40000000200 */
[C---:B------:R-:W-:Y:S02]  /*22d0*/  HMMA.16816.F32 R40, R152.reuse, R20, RZ ;  /* 0x000000149828723c */ /* 0x040fe400000018ff */
[----:B------:R-:W-:Y:S06]  /*22e0*/  LDSM.16.M88.4 R108, [R5+0x17900] ;  /* 0x01790000056c783b */ /* 0x000fec0000000200 */
[C---:B------:R-:W-:Y:S08]  /*22f0*/  HMMA.16816.F32 R36, R152.reuse, R22, RZ ;  /* 0x000000169824723c */ /* 0x040ff000000018ff */
[C---:B------:R-:W-:Y:S08]  /*2300*/  HMMA.16816.F32 R24, R152.reuse, R26, RZ ;  /* 0x0000001a9818723c */ /* 0x040ff000000018ff */
[C---:B-1----:R-:W-:Y:S08]  /*2310*/  HMMA.16816.F32 R20, R152.reuse, R32, RZ ;  /* 0x000000209814723c */ /* 0x042ff000000018ff */
[----:B------:R-:W-:Y:S08]  /*2320*/  HMMA.16816.F32 R16, R152, R34, RZ ;  /* 0x000000229810723c */ /* 0x000ff000000018ff */
[----:B------:R-:W-:Y:S08]  /*2330*/  HMMA.16816.F32 R96, R156, R44, R8 ;  /* 0x0000002c9c60723c */ /* 0x000ff00000001808 */
[C---:B------:R-:W-:Y:S08]  /*2340*/  HMMA.16816.F32 R12, R152.reuse, R52, RZ ;  /* 0x00000034980c723c */ /* 0x040ff000000018ff */
[C---:B------:R-:W-:Y:S08]  /*2350*/  HMMA.16816.F32 R8, R152.reuse, R54, RZ ;  /* 0x000000369808723c */ /* 0x040ff000000018ff */
[----:B------:R-:W-:Y:S08]  /*2360*/  HMMA.16816.F32 R68, R152, R58, RZ ;  /* 0x0000003a9844723c */ /* 0x000ff000000018ff */
[C---:B------:R-:W-:Y:S08]  /*2370*/  HMMA.16816.F32 R76, R156.reuse, R46, R48 ;  /* 0x0000002e9c4c723c */ /* 0x040ff00000001830 */
[----:B------:R-:W-:Y:S01]  /*2380*/  HMMA.16816.F32 R52, R156, R74, R24 ;  /* 0x0000004a9c34723c */ /* 0x000fe20000001818 */
[----:B------:R-:W1:Y:S07]  /*2390*/  LDSM.16.M88.4 R24, [R5+0x13100] ;  /* 0x013100000518783b */ /* 0x000e6e0000000200 */
[----:B------:R-:W-:Y:S08]  /*23a0*/  HMMA.16816.F32 R32, R152, R56, RZ ;  /* 0x000000389820723c */ /* 0x000ff000000018ff */
[C---:B------:R-:W-:Y:S01]  /*23b0*/  HMMA.16816.F32 R48, R156.reuse, R80, R20 ;  /* 0x000000509c30723c */ /* 0x040fe20000001814 */
[----:B------:R-:W4:Y:S07]  /*23c0*/  LDSM.16.M88.4 R20, [R5+0x13900] ;  /* 0x013900000514783b */ /* 0x000f2e0000000200 */
[C---:B------:R-:W-:Y:S01]  /*23d0*/  HMMA.16816.F32 R44, R156.reuse, R82, R16 ;  /* 0x000000529c2c723c */ /* 0x040fe20000001810 */
[----:B------:R-:W5:Y:S04]  /*23e0*/  LDSM.16.M88.4 R16, [R5+0x14100] ;  /* 0x014100000510783b */ /* 0x000f680000000200 */
[----:B------:R-:W-:Y:S03]  /*23f0*/  LDSM.16.M88.4 R80, [R3+0x12900] ;  /* 0x012900000350783b */ /* 0x000fe60000000200 */
[C---:B------:R-:W-:Y:S01]  /*2400*/  HMMA.16816.F32 R56, R156.reuse, R72, R28 ;  /* 0x000000489c38723c */ /* 0x040fe2000000181c */
[----:B------:R-:W1:Y:S07]  /*2410*/  LDSM.16.M88.4 R28, [R5+0x14900] ;  /* 0x01490000051c783b */ /* 0x000e6e0000000200 */
[C---:B------:R-:W-:Y:S08]  /*2420*/  HMMA.16816.F32 R64, R156.reuse, R60, R40 ;  /* 0x0000003c9c40723c */ /* 0x040ff00000001828 */
[C---:B------:R-:W-:Y:S08]  /*2430*/  HMMA.16816.F32 R60, R156.reuse, R62, R36 ;  /* 0x0000003e9c3c723c */ /* 0x040ff00000001824 */
[C---:B------:R-:W-:Y:S08]  /*2440*/  HMMA.16816.F32 R40, R156.reuse, R84, R12 ;  /* 0x000000549c28723c */ /* 0x040ff0000000180c */
[C---:B------:R-:W-:Y:S01]  /*2450*/  HMMA.16816.F32 R12, R156.reuse, R86, R8 ;  /* 0x000000569c0c723c */ /* 0x040fe20000001808 */
[----:B------:R-:W1:Y:S07]  /*2460*/  LDSM.16.M88.4 R84, [R3+0x12100] ;  /* 0x012100000354783b */ /* 0x000e6e0000000200 */
[----:B------:R-:W-:Y:S08]  /*2470*/  HMMA.16816.F32 R36, R156, R102, R68 ;  /* 0x000000669c24723c */ /* 0x000ff00000001844 */
[C---:B--2---:R-:W-:Y:S01]  /*2480*/  HMMA.16816.F32 R68, R184.reuse, R88, R96 ;  /* 0x00000058b844723c */ /* 0x044fe20000001860 */
[----:B------:R-:W-:Y:S07]  /*2490*/  LDSM.16.M88.4 R96, [R3+0x13900] ;  /* 0x013900000360783b */ /* 0x000fee0000000200 */
[----:B------:R-:W-:Y:S01]  /*24a0*/  HMMA.16816.F32 R72, R184, R90, R76 ;  /* 0x0000005ab848723c */ /* 0x000fe2000000184c */
[----:B------:R-:W2:Y:S07]  /*24b0*/  LDSM.16.M88.4 R88, [R3+0x13100] ;  /* 0x013100000358783b */ /* 0x000eae0000000200 */
[----:B------:R-:W-:Y:S01]  /*24c0*/  HMMA.16816.F32 R8, R156, R100, R32 ;  /* 0x000000649c08723c */ /* 0x000fe20000001820 */
[----:B------:R-:W2:Y:S07]  /*24d0*/  LDSM.16.M88.4 R100, [R3+0x14100] ;  /* 0x014100000364783b */ /* 0x000eae0000000200 */
[C---:B---3--:R-:W-:Y:S08]  /*24e0*/  HMMA.16816.F32 R64, R184.reuse, R92, R64 ;  /* 0x0000005cb840723c */ /* 0x048ff00000001840 */
[C---:B-1----:R-:W-:Y:S08]  /*24f0*/  HMMA.16816.F32 R52, R184.reuse, R26, R52 ;  /* 0x0000001ab834723c */ /* 0x042ff00000001834 */
[C---:B----4-:R-:W-:Y:S08]  /*2500*/  HMMA.16816.F32 R44, R184.reuse, R22, R44 ;  /* 0x00000016b82c723c */ /* 0x050ff0000000182c */
[C---:B------:R-:W-:Y:S01]  /*2510*/  HMMA.16816.F32 R60, R184.reuse, R94, R60 ;  /* 0x0000005eb83c723c */ /* 0x040fe2000000183c */
[----:B------:R-:W-:Y:S07]  /*2520*/  LDSM.16.M88.4 R92, [R240+0x15900] ;  /* 0x01590000f05c783b */ /* 0x000fee0000000200 */
[C---:B------:R-:W-:Y:S08]  /*2530*/  HMMA.16816.F32 R56, R184.reuse, R24, R56 ;  /* 0x00000018b838723c */ /* 0x040ff00000001838 */
[C---:B------:R-:W-:Y:S08]  /*2540*/  HMMA.16816.F32 R48, R184.reuse, R20, R48 ;  /* 0x00000014b830723c */ /* 0x040ff00000001830 */
[C---:B-----5:R-:W-:Y:S08]  /*2550*/  HMMA.16816.F32 R40, R184.reuse, R16, R40 ;  /* 0x00000010b828723c */ /* 0x060ff00000001828 */
[C---:B------:R-:W-:Y:S01]  /*2560*/  HMMA.16816.F32 R32, R184.reuse, R18, R12 ;  /* 0x00000012b820723c */ /* 0x040fe2000000180c */
[----:B------:R-:W1:Y:S07]  /*2570*/  LDSM.16.M88.4 R16, [R240+0x15100] ;  /* 0x01510000f010783b */ /* 0x000e6e0000000200 */
[C---:B------:R-:W-:Y:S08]  /*2580*/  HMMA.16816.F32 R24, R184.reuse, R28, R8 ;  /* 0x0000001cb818723c */ /* 0x040ff00000001808 */
[----:B------:R-:W-:Y:S01]  /*2590*/  HMMA.16816.F32 R20, R184, R30, R36 ;  /* 0x0000001eb814723c */ /* 0x000fe20000001824 */
[----:B------:R-:W-:Y:S07]  /*25a0*/  LDSM.16.M88.4 R28, [R240+0x17900] ;  /* 0x01790000f01c783b */ /* 0x000fee0000000200 */
[C---:B------:R-:W-:Y:S08]  /*25b0*/  HMMA.16816.F32 R8, R196.reuse, R86, R72 ;  /* 0x00000056c408723c */ /* 0x040ff00000001848 */
[C---:B------:R-:W-:Y:S08]  /*25c0*/  HMMA.16816.F32 R12, R196.reuse, R84, R68 ;  /* 0x00000054c40c723c */ /* 0x040ff00000001844 */
[C---:B------:R-:W-:Y:S08]  /*25d0*/  HMMA.16816.F32 R76, R196.reuse, R80, R64 ;  /* 0x00000050c44c723c */ /* 0x040ff00000001840 */
[C---:B--2---:R-:W-:Y:S01]  /*25e0*/  HMMA.16816.F32 R72, R196.reuse, R90, R52 ;  /* 0x0000005ac448723c */ /* 0x044fe20000001834 */
[----:B------:R-:W2:Y:S07]  /*25f0*/  LDSM.16.M88.4 R52, [R240+0x16100] ;  /* 0x01610000f034783b */ /* 0x000eae0000000200 */
[C---:B------:R-:W-:Y:S01]  /*2600*/  HMMA.16816.F32 R64, R196.reuse, R98, R44 ;  /* 0x00000062c440723c */ /* 0x040fe2000000182c */
[----:B------:R-:W3:Y:S07]  /*2610*/  LDSM.16.M88.4 R44, [R240+0x16900] ;  /* 0x01690000f02c783b */ /* 0x000eee0000000200 */
[C---:B------:R-:W-:Y:S08]  /*2620*/  HMMA.16816.F32 R84, R196.reuse, R82, R60 ;  /* 0x00000052c454723c */ /* 0x040ff0000000183c */
[C---:B------:R-:W-:Y:S01]  /*2630*/  HMMA.16816.F32 R80, R196.reuse, R88, R56 ;  /* 0x00000058c450723c */ /* 0x040fe20000001838 */
[----:B------:R-:W-:Y:S07]  /*2640*/  LDSM.16.M88.4 R88, [R4+0x16100] ;  /* 0x016100000458783b */ /* 0x000fee0000000200 */
[C---:B------:R-:W-:Y:S01]  /*2650*/  HMMA.16816.F32 R68, R196.reuse, R96, R48 ;  /* 0x00000060c444723c */ /* 0x040fe20000001830 */
[----:B------:R-:W-:Y:S07]  /*2660*/  LDSM.16.M88.4 R96, [R4+0x17900] ;  /* 0x017900000460783b */ /* 0x000fee0000000200 */
[C---:B------:R-:W-:Y:S01]  /*2670*/  HMMA.16816.F32 R56, R196.reuse, R102, R32 ;  /* 0x00000066c438723c */ /* 0x040fe20000001820 */
[----:B------:R-:W4:Y:S07]  /*2680*/  LDSM.16.M88.4 R32, [R240+0x17100] ;  /* 0x01710000f020783b */ /* 0x000f2e0000000200 */
[C---:B------:R-:W-:Y:S01]  /*2690*/  HMMA.16816.F32 R60, R196.reuse, R100, R40 ;  /* 0x00000064c43c723c */ /* 0x040fe20000001828 */
[----:B------:R-:W-:Y:S07]  /*26a0*/  LDSM.16.M88.4 R100, [R5+0x17100] ;  /* 0x017100000564783b */ /* 0x000fee0000000200 */
[C---:B------:R-:W-:Y:S01]  /*26b0*/  HMMA.16816.F32 R48, R196.reuse, R104, R24 ;  /* 0x00000068c430723c */ /* 0x040fe20000001818 */
[----:B------:R-:W5:Y:S07]  /*26c0*/  LDSM.16.M88.4 R24, [R4+0x15100] ;  /* 0x015100000418783b */ /* 0x000f6e0000000200 */
[----:B------:R-:W-:Y:S01]  /*26d0*/  HMMA.16816.F32 R40, R196, R106, R20 ;  /* 0x0000006ac428723c */ /* 0x000fe20000001814 */
[----:B------:R-:W3:Y:S04]  /*26e0*/  LDSM.16.M88.4 R20, [R4+0x15900] ;  /* 0x015900000414783b */ /* 0x000ee80000000200 */
[----:B------:R-:W-:Y:S03]  /*26f0*/  LDSM.16.M88.4 R104, [R5+0x15100] ;  /* 0x015100000568783b */ /* 0x000fe60000000200 */
[C---:B-1----:R-:W-:Y:S08]  /*2700*/  HMMA.16816.F32 R36, R200.reuse, R16, R12 ;  /* 0x00000010c824723c */ /* 0x042ff0000000180c */
[C---:B------:R-:W-:Y:S08]  /*2710*/  HMMA.16816.F32 R16, R200.reuse, R18, R8 ;  /* 0x00000012c810723c */ /* 0x040ff00000001808 */
[C---:B------:R-:W-:Y:S08]  /*2720*/  HMMA.16816.F32 R12, R200.reuse, R92, R76 ;  /* 0x0000005cc80c723c */ /* 0x040ff0000000184c */
[C---:B------:R-:W-:Y:S01]  /*2730*/  HMMA.16816.F32 R8, R200.reuse, R94, R84 ;  /* 0x0000005ec808723c */ /* 0x040fe20000001854 */
[----:B------:R-:W1:Y:S04]  /*2740*/  LDSM.16.M88.4 R84, [R4+0x16900] ;  /* 0x016900000454783b */ /* 0x000e680000000200 */
[----:B------:R-:W1:Y:S03]  /*2750*/  LDSM.16.M88.4 R92, [R4+0x17100] ;  /* 0x01710000045c783b */ /* 0x000e660000000200 */
[C---:B--2---:R-:W-:Y:S08]  /*2760*/  HMMA.16816.F32 R76, R200.reuse, R54, R72 ;  /* 0x00000036c84c723c */ /* 0x044ff00000001848 */
[C---:B---3--:R-:W-:Y:S08]  /*2770*/  HMMA.16816.F32 R72, R200.reuse, R44, R68 ;  /* 0x0000002cc848723c */ /* 0x048ff00000001844 */
[C---:B------:R-:W-:Y:S08]  /*2780*/  HMMA.16816.F32 R68, R200.reuse, R46, R64 ;  /* 0x0000002ec844723c */ /* 0x040ff00000001840 */
[C---:B------:R-:W-:Y:S08]  /*2790*/  HMMA.16816.F32 R80, R200.reuse, R52, R80 ;  /* 0x00000034c850723c */ /* 0x040ff00000001850 */
[C---:B----4-:R-:W-:Y:S08]  /*27a0*/  HMMA.16816.F32 R52, R200.reuse, R34, R56 ;  /* 0x00000022c834723c */ /* 0x050ff00000001838 */
[C---:B------:R-:W-:Y:S08]  /*27b0*/  HMMA.16816.F32 R64, R200.reuse, R28, R48 ;  /* 0x0000001cc840723c */ /* 0x040ff00000001830 */
[----:B------:R-:W-:Y:S08]  /*27c0*/  HMMA.16816.F32 R44, R200, R32, R60 ;  /* 0x00000020c82c723c */ /* 0x000ff0000000183c */
[C---:B-----5:R-:W-:Y:S01]  /*27d0*/  HMMA.16816.F32 R56, R208.reuse, R24, R36 ;  /* 0x00000018d038723c */ /* 0x060fe20000001824 */
[----:B------:R-:W-:Y:S07]  /*27e0*/  LDSM.16.M88.4 R36, [R5+0x16900] ;  /* 0x016900000524783b */ /* 0x000fee0000000200 */
[C---:B------:R-:W-:Y:S01]  /*27f0*/  HMMA.16816.F32 R48, R208.reuse, R26, R16 ;  /* 0x0000001ad030723c */ /* 0x040fe20000001810 */
[----:B------:R-:W2:Y:S07]  /*2800*/  LDSM.16.M88.4 R24, [R5+0x15900] ;  /* 0x015900000518783b */ /* 0x000eae0000000200 */
[C---:B------:R-:W-:Y:S08]  /*2810*/  HMMA.16816.F32 R32, R208.reuse, R20, R12 ;  /* 0x00000014d020723c */ /* 0x040ff0000000180c */
[----:B------:R-:W-:Y:S01]  /*2820*/  HMMA.16816.F32 R16, R208, R22, R8 ;  /* 0x00000016d010723c */ /* 0x000fe20000001808 */
[----:B------:R-:W3:Y:S07]  /*2830*/  LDSM.16.M88.4 R20, [R5+0x16100] ;  /* 0x016100000514783b */ /* 0x000eee0000000200 */
[----:B------:R-:W-:Y:S08]  /*2840*/  HMMA.16816.F32 R60, R200, R30, R40 ;  /* 0x0000001ec83c723c */ /* 0x000ff00000001828 */
[C---:B------:R-:W-:Y:S08]  /*2850*/  HMMA.16816.F32 R8, R208.reuse, R90, R76 ;  /* 0x0000005ad008723c */ /* 0x040ff0000000184c */
[C---:B-1----:R-:W-:Y:S08]  /*2860*/  HMMA.16816.F32 R28, R208.reuse, R84, R72 ;  /* 0x00000054d01c723c */ /* 0x042ff00000001848 */
[C---:B------:R-:W-:Y:S01]  /*2870*/  HMMA.16816.F32 R40, R208.reuse, R86, R68 ;  /* 0x00000056d028723c */ /* 0x040fe20000001844 */
[----:B------:R-:W1:Y:S07]  /*2880*/  LDSM.16.M88.4 R84, [R3+0x15100] ;  /* 0x015100000354783b */ /* 0x000e6e0000000200 */
[C---:B------:R-:W-:Y:S01]  /*2890*/  HMMA.16816.F32 R12, R208.reuse, R88, R80 ;  /* 0x00000058d00c723c */ /* 0x040fe20000001850 */
[----:B------:R-:W-:Y:S07]  /*28a0*/  LDSM.16.M88.4 R88, [R3+0x15900] ;  /* 0x015900000358783b */ /* 0x000fee0000000200 */
[C---:B------:R-:W-:Y:S08]  /*28b0*/  HMMA.16816.F32 R44, R208.reuse, R92, R44 ;  /* 0x0000005cd02c723c */ /* 0x040ff0000000182c */
[C---:B------:R-:W-:Y:S01]  /*28c0*/  HMMA.16816.F32 R52, R208.reuse, R94, R52 ;  /* 0x0000005ed034723c */ /* 0x040fe20000001834 */
[----:B------:R-:W4:Y:S07]  /*28d0*/  LDSM.16.M88.4 R92, [R3+0x16100] ;  /* 0x01610000035c783b */ /* 0x000f2e0000000200 */
[C---:B------:R-:W-:Y:S08]  /*28e0*/  HMMA.16816.F32 R64, R208.reuse, R96, R64 ;  /* 0x00000060d040723c */ /* 0x040ff00000001840 */
[----:B------:R-:W-:Y:S01]  /*28f0*/  HMMA.16816.F32 R68, R208, R98, R60 ;  /* 0x00000062d044723c */ /* 0x000fe2000000183c */
[----:B------:R-:W5:Y:S07]  /*2900*/  LDSM.16.M88.4 R96, [R3+0x16900] ;  /* 0x016900000360783b */ /* 0x000f6e0000000200 */
[C---:B------:R-:W-:Y:S08]  /*2910*/  HMMA.16816.F32 R80, R212.reuse, R104, R56 ;  /* 0x00000068d450723c */ /* 0x040ff00000001838 */
[C---:B------:R-:W-:Y:S01]  /*2920*/  HMMA.16816.F32 R76, R212.reuse, R106, R48 ;  /* 0x0000006ad44c723c */ /* 0x040fe20000001830 */
[----:B------:R-:W1:Y:S07]  /*2930*/  LDSM.16.M88.4 R104, [R3+0x17100] ;  /* 0x017100000368783b */ /* 0x000e6e0000000200 */
[C---:B--2---:R-:W-:Y:S01]  /*2940*/  HMMA.16816.F32 R72, R212.reuse, R24, R32 ;  /* 0x00000018d448723c */ /* 0x044fe20000001820 */
[----:B------:R-:W2:Y:S07]  /*2950*/  LDSM.16.M88.4 R32, [R240+0x18100] ;  /* 0x01810000f020783b */ /* 0x000eae0000000200 */
[C---:B------:R-:W-:Y:S08]  /*2960*/  HMMA.16816.F32 R60, R212.reuse, R26, R16 ;  /* 0x0000001ad43c723c */ /* 0x040ff00000001810 */
[C---:B---3--:R-:W-:Y:S08]  /*2970*/  HMMA.16816.F32 R24, R212.reuse, R22, R8 ;  /* 0x00000016d418723c */ /* 0x048ff00000001808 */
[C---:B------:R-:W-:Y:S08]  /*2980*/  HMMA.16816.F32 R56, R212.reuse, R20, R12 ;  /* 0x00000014d438723c */ /* 0x040ff0000000180c */
[C---:B------:R-:W-:Y:S08]  /*2990*/  HMMA.16816.F32 R20, R212.reuse, R36, R28 ;  /* 0x00000024d414723c */ /* 0x040ff0000000181c */
[C---:B------:R-:W-:Y:S01]  /*29a0*/  HMMA.16816.F32 R16, R212.reuse, R38, R40 ;  /* 0x00000026d410723c */ /* 0x040fe20000001828 */
[----:B------:R-:W3:Y:S07]  /*29b0*/  LDSM.16.M88.4 R40, [R3+0x17900] ;  /* 0x017900000328783b */ /* 0x000eee0000000200 */
[----:B------:R-:W-:Y:S08]  /*29c0*/  HMMA.16816.F32 R8, R212, R102, R52 ;  /* 0x00000066d408723c */ /* 0x000ff00000001834 */
[----:B-1----:R-:W-:Y:S08]  /*29d0*/  HMMA.16816.F32 R28, R216, R84, R80 ;  /* 0x00000054d81c723c */ /* 0x002ff00000001850 */
[C---:B------:R-:W-:Y:S08]  /*29e0*/  HMMA.16816.F32 R36, R212.reuse, R108, R64 ;  /* 0x0000006cd424723c */ /* 0x040ff00000001840 */
[----:B------:R-:W-:Y:S08]  /*29f0*/  HMMA.16816.F32 R12, R212, R100, R44 ;  /* 0x00000064d40c723c */ /* 0x000ff0000000182c */
[C---:B----4-:R-:W-:Y:S01]  /*2a00*/  HMMA.16816.F32 R64, R216.reuse, R94, R24 ;  /* 0x0000005ed840723c */ /* 0x050fe20000001818 */
[----:B------:R-:W1:Y:S07]  /*2a10*/  LDSM.16.M88.4 R24, [R4+0x18100] ;  /* 0x018100000418783b */ /* 0x000e6e0000000200 */
[C---:B------:R-:W-:Y:S08]  /*2a20*/  HMMA.16816.F32 R44, R216.reuse, R86, R76 ;  /* 0x00000056d82c723c */ /* 0x040ff0000000184c */
[C---:B------:R-:W-:Y:S08]  /*2a30*/  HMMA.16816.F32 R52, R216.reuse, R88, R72 ;  /* 0x00000058d834723c */ /* 0x040ff00000001848 */
[C---:B-----5:R-:W-:Y:S01]  /*2a40*/  HMMA.16816.F32 R72, R216.reuse, R96, R20 ;  /* 0x00000060d848723c */ /* 0x060fe20000001814 */
[----:B------:R-:W4:Y:S07]  /*2a50*/  LDSM.16.M88.4 R20, [R240+0x18900] ;  /* 0x01890000f014783b */ /* 0x000f2e0000000200 */
[C---:B------:R-:W-:Y:S01]  /*2a60*/  HMMA.16816.F32 R84, R216.reuse, R98, R16 ;  /* 0x00000062d854723c */ /* 0x040fe20000001810 */
[----:B------:R-:W5:Y:S07]  /*2a70*/  LDSM.16.M88.4 R16, [R240+0x19100] ;  /* 0x01910000f010783b */ /* 0x000f6e0000000200 */
[----:B------:R-:W-:Y:S08]  /*2a80*/  HMMA.16816.F32 R80, R216, R106, R8 ;  /* 0x0000006ad850723c */ /* 0x000ff00000001808 */
[----:B--2---:R-:W-:Y:S08]  /*2a90*/  HMMA.16816.F32 R8, R220, R32, R28 ;  /* 0x00000020dc08723c */ /* 0x004ff0000000181c */
[----:B------:R-:W-:Y:S08]  /*2aa0*/  HMMA.16816.F32 R48, R212, R110, R68 ;  /* 0x0000006ed430723c */ /* 0x000ff00000001844 */
[C---:B------:R-:W-:Y:S08]  /*2ab0*/  HMMA.16816.F32 R60, R216.reuse, R90, R60 ;  /* 0x0000005ad83c723c */ /* 0x040ff0000000183c */
[C---:B------:R-:W-:Y:S01]  /*2ac0*/  HMMA.16816.F32 R68, R216.reuse, R92, R56 ;  /* 0x0000005cd844723c */ /* 0x040fe20000001838 */
[----:B------:R-:W-:Y:S07]  /*2ad0*/  LDSM.16.M88.4 R56, [R240+0x19900] ;  /* 0x01990000f038783b */ /* 0x000fee0000000200 */
[C---:B------:R-:W-:Y:S08]  /*2ae0*/  HMMA.16816.F32 R88, R216.reuse, R104, R12 ;  /* 0x00000068d858723c */ /* 0x040ff0000000180c */
[----:B---3--:R-:W-:Y:S01]  /*2af0*/  HMMA.16816.F32 R96, R216, R40, R36 ;  /* 0x00000028d860723c */ /* 0x008fe20000001824 */
[----:B------:R-:W2:Y:S07]  /*2b00*/  LDSM.16.M88.4 R36, [R5+0x18100] ;  /* 0x018100000524783b */ /* 0x000eae0000000200 */
[----:B------:R-:W-:Y:S01]  /*2b10*/  HMMA.16816.F32 R12, R220, R34, R44 ;  /* 0x00000022dc0c723c */ /* 0x000fe2000000182c */
[----:B------:R-:W3:Y:S04]  /*2b20*/  LDSM.16.M88.4 R44, [R4+0x18900] ;  /* 0x01890000042c783b */ /* 0x000ee80000000200 */
[----:B------:R-:W-:Y:S03]  /*2b30*/  LDSM.16.M88.4 R32, [R5+0x18900] ;  /* 0x018900000520783b */ /* 0x000fe60000000200 */
[----:B-1----:R-:W-:Y:S08]  /*2b40*/  HMMA.16816.F32 R8, R224, R24, R8 ;  /* 0x00000018e008723c */ /* 0x002ff00000001808 */
[----:B------:R-:W-:Y:S01]  /*2b50*/  HMMA.16816.F32 R100, R216, R42, R48 ;  /* 0x0000002ad864723c */ /* 0x000fe20000001830 */
[----:B------:R-:W-:Y:S07]  /*2b60*/  LDSM.16.M88.4 R48, [R240+0x1a900] ;  /* 0x01a90000f030783b */ /* 0x000fee0000000200 */
[C---:B----4-:R-:W-:Y:S08]  /*2b70*/  HMMA.16816.F32 R40, R220.reuse, R22, R60 ;  /* 0x00000016dc28723c */ /* 0x050ff0000000183c */
[C---:B------:R-:W-:Y:S01]  /*2b80*/  HMMA.16816.F32 R28, R220.reuse, R20, R52 ;  /* 0x00000014dc1c723c */ /* 0x040fe20000001834 */
[----:B------:R-:W1:Y:S07]  /*2b90*/  LDSM.16.M88.4 R52, [R3+0x18100] ;  /* 0x018100000334783b */ /* 0x000e6e0000000200 */
[C---:B-----5:R-:W-:Y:S08]  /*2ba0*/  HMMA.16816.F32 R60, R220.reuse, R16, R68 ;  /* 0x00000010dc3c723c */ /* 0x060ff00000001844 */
[----:B------:R-:W-:Y:S08]  /*2bb0*/  HMMA.16816.F32 R76, R220, R18, R64 ;  /* 0x00000012dc4c723c */ /* 0x000ff00000001840 */
[----:B------:R-:W-:Y:S01]  /*2bc0*/  HMMA.16816.F32 R16, R224, R26, R12 ;  /* 0x0000001ae010723c */ /* 0x000fe2000000180c */
[----:B------:R-:W4:Y:S07]  /*2bd0*/  LDSM.16.M88.4 R12, [R240+0x1a100] ;  /* 0x01a10000f00c783b */ /* 0x000f2e0000000200 */
[----:B--2---:R-:W-:Y:S08]  /*2be0*/  HMMA.16816.F32 R8, R228, R36, R8 ;  /* 0x00000024e408723c */ /* 0x004ff00000001808 */
[----:B---3--:R-:W-:Y:S08]  /*2bf0*/  HMMA.16816.F32 R24, R224, R44, R28 ;  /* 0x0000002ce018723c */ /* 0x008ff0000000181c */
[----:B------:R-:W-:Y:S01]  /*2c00*/  HMMA.16816.F32 R20, R228, R38, R16 ;  /* 0x00000026e414723c */ /* 0x000fe20000001810 */
[----:B------:R-:W2:Y:S07]  /*2c10*/  LDSM.16.M88.4 R36, [R4+0x19100] ;  /* 0x019100000424783b */ /* 0x000eae0000000200 */
[C---:B------:R-:W-:Y:S08]  /*2c20*/  HMMA.16816.F32 R92, R220.reuse, R56, R72 ;  /* 0x00000038dc5c723c */ /* 0x040ff00000001848 */
[----:B------:R-:W-:Y:S01]  /*2c30*/  HMMA.16816.F32 R64, R220, R58, R84 ;  /* 0x0000003adc40723c */ /* 0x000fe20000001854 */
[----:B------:R-:W3:Y:S07]  /*2c40*/  LDSM.16.M88.4 R56, [R3+0x18900] ;  /* 0x018900000338783b */ /* 0x000eee0000000200 */
[----:B-1----:R-:W-:Y:S08]  /*2c50*/  HMMA.16816.F32 R16, R232, R52, R8 ;  /* 0x00000034e810723c */ /* 0x002ff00000001808 */
[----:B------:R-:W-:Y:S01]  /*2c60*/  HMMA.16816.F32 R8, R224, R46, R40 ;  /* 0x0000002ee008723c */ /* 0x000fe20000001828 */
[----:B------:R-:W-:Y:S04]  /*2c70*/  LDSM.16.M88.4 R44, [R4+0x19900] ;  /* 0x01990000042c783b */ /* 0x000fe80000000200 */
[----:B------:R-:W-:Y:S03]  /*2c80*/  LDSM.16.M88.4 R40, [R4+0x1a100] ;  /* 0x01a100000428783b */ /* 0x000fe60000000200 */
[----:B------:R-:W-:Y:S01]  /*2c90*/  HMMA.16816.F32 R28, R232, R54, R20 ;  /* 0x00000036e81c723c */ /* 0x000fe20000001814 */
[----:B------:R-:W1:Y:S07]  /*2ca0*/  LDSM.16.M88.4 R52, [R5+0x19100] ;  /* 0x019100000534783b */ /* 0x000e6e0000000200 */
[----:B----4-:R-:W-:Y:S01]  /*2cb0*/  HMMA.16816.F32 R72, R220, R12, R88 ;  /* 0x0000000cdc48723c */ /* 0x010fe20000001858 */
[----:B------:R-:W-:-:S04]  /*2cc0*/  FMUL.FTZ R6, R16, c[0x0][0x320] ;  /* 0x0000c80010067a20 */ /* 0x000fc80000410000 */
[----:B------:R4:W5:Y:S03]  /*2cd0*/  MUFU.TANH R104, R6 ;  /* 0x0000000600687308 */ /* 0x0009660000002400 */
[----:B------:R-:W-:Y:S08]  /*2ce0*/  HMMA.16816.F32 R80, R220, R14, R80 ;  /* 0x0000000edc50723c */ /* 0x000ff00000001850 */
[----:B------:R-:W-:Y:S01]  /*2cf0*/  HMMA.16816.F32 R12, R228, R32, R24 ;  /* 0x00000020e40c723c */ /* 0x000fe20000001818 */
[----:B----4-:R-:W-:-:S07]  /*2d00*/  FMUL.FTZ R6, R17, c[0x0][0x320] ;  /* 0x0000c80011067a20 */ /* 0x010fce0000410000 */
[----:B--2---:R-:W-:Y:S08]  /*2d10*/  HMMA.16816.F32 R24, R224, R36, R60 ;  /* 0x00000024e018723c */ /* 0x004ff0000000183c */
[----:B------:R-:W-:Y:S08]  /*2d20*/  HMMA.16816.F32 R20, R228, R34, R8 ;  /* 0x00000022e414723c */ /* 0x000ff00000001808 */
[C---:B------:R-:W-:Y:S01]  /*2d30*/  HMMA.16816.F32 R68, R220.reuse, R48, R96 ;  /* 0x00000030dc44723c */ /* 0x040fe20000001860 */
[----:B------:R2:W4:Y:S07]  /*2d40*/  MUFU.TANH R96, R6 ;  /* 0x0000000600607308 */ /* 0x00052e0000002400 */
[----:B------:R-:W-:Y:S01]  /*2d50*/  HMMA.16816.F32 R60, R220, R50, R100 ;  /* 0x00000032dc3c723c */ /* 0x000fe20000001864 */
[----:B------:R-:W-:Y:S06]  /*2d60*/  LDSM.16.M88.4 R48, [R3+0x19100] ;  /* 0x019100000330783b */ /* 0x000fec0000000200 */
[----:B------:R-:W-:Y:S01]  /*2d70*/  IMAD.SHL.U32 R103, R2, 0x2, RZ ;  /* 0x0000000202677824 */ /* 0x000fe200078e00ff */
[----:B---3--:R-:W-:Y:S01]  /*2d80*/  HMMA.16816.F32 R12, R232, R56, R12 ;  /* 0x00000038e80c723c */ /* 0x008fe2000000180c */
[----:B--2---:R-:W-:-:S02]  /*2d90*/  FMUL.FTZ R6, R18, c[0x0][0x320] ;  /* 0x0000c80012067a20 */ /* 0x004fc40000410000 */
[C---:B------:R-:W-:Y:S01]  /*2da0*/  IMAD.IADD R2, R243.reuse, 0x1, R103 ;  /* 0x00000001f3027824 */ /* 0x040fe200078e0267 */
[----:B------:R-:W-:Y:S01]  /*2db0*/  LEA R241, R0, R103, 0x1 ;  /* 0x0000006700f17211 */ /* 0x000fe200078e08ff */
[----:B------:R2:W3:Y:S03]  /*2dc0*/  MUFU.TANH R91, R6 ;  /* 0x00000006005b7308 */ /* 0x0004e60000002400 */
[----:B------:R-:W-:Y:S01]  /*2dd0*/  HMMA.16816.F32 R8, R224, R38, R76 ;  /* 0x00000026e008723c */ /* 0x000fe2000000184c */
[----:B------:R-:W-:Y:S01]  /*2de0*/  LDSM.16.M88.4 R36, [R5+0x19900] ;  /* 0x019900000524783b */ /* 0x000fe20000000200 */
[----:B------:R-:W-:-:S06]  /*2df0*/  IMAD.IADD R0, R243, 0x1, R241 ;  /* 0x00000001f3007824 */ /* 0x000fcc00078e02f1 */
[----:B------:R-:W-:Y:S01]  /*2e00*/  HMMA.16816.F32 R20, R232, R58, R20 ;  /* 0x0000003ae814723c */ /* 0x000fe20000001814 */
[----:B--2---:R-:W-:-:S07]  /*2e10*/  FMUL.FTZ R6, R19, c[0x0][0x320] ;  /* 0x0000c80013067a20 */ /* 0x004fce0000410000 */
[C---:B-1----:R-:W-:Y:S01]  /*2e20*/  HMMA.16816.F32 R16, R228.reuse, R52, R24 ;  /* 0x00000034e410723c */ /* 0x042fe20000001818 */
[----:B------:R1:W-:Y:S01]  /*2e30*/  MUFU.TANH R90, R6 ;  /* 0x00000006005a7308 */ /* 0x0003e20000002400 */
[----:B------:R-:W-:Y:S06]  /*2e40*/  LDSM.16.M88.4 R24, [R5+0x1a100] ;  /* 0x01a100000518783b */ /* 0x000fec0000000200 */
[----:B------:R-:W-:Y:S08]  /*2e50*/  HMMA.16816.F32 R8, R228, R54, R8 ;  /* 0x00000036e408723c */ /* 0x000ff00000001808 */
[----:B------:R-:W-:Y:S01]  /*2e60*/  HMMA.16816.F32 R32, R224, R44, R92 ;  /* 0x0000002ce020723c */ /* 0x000fe2000000185c */
[----:B-1----:R-:W-:-:S04]  /*2e70*/  FMUL.FTZ R6, R28, c[0x0][0x320] ;  /* 0x0000c8001c067a20 */ /* 0x002fc80000410000 */
[----:B------:R1:W2:Y:S03]  /*2e80*/  MUFU.TANH R89, R6 ;  /* 0x0000000600597308 */ /* 0x0002a60000002400 */
[----:B------:R-:W-:Y:S01]  /*2e90*/  HMMA.16816.F32 R56, R224, R46, R64 ;  /* 0x0000002ee038723c */ /* 0x000fe20000001840 */
[----:B------:R-:W-:Y:S01]  /*2ea0*/  LDSM.16.M88.4 R44, [R3+0x19900] ;  /* 0x01990000032c783b */ /* 0x000fe20000000200 */
[----:B-1----:R-:W-:-:S04]  /*2eb0*/  FMUL.FTZ R6, R29, c[0x0][0x320] ;  /* 0x0000c8001d067a20 */ /* 0x002fc80000410000 */
[----:B------:R1:W1:Y:S02]  /*2ec0*/  MUFU.TANH R88, R6 ;  /* 0x0000000600587308 */ /* 0x0002640000002400 */
[----:B-1----:R-:W-:-:S06]  /*2ed0*/  FMUL.FTZ R6, R30, c[0x0][0x320] ;  /* 0x0000c8001e067a20 */ /* 0x002fcc0000410000 */
[----:B------:R1:W1:Y:S02]  /*2ee0*/  MUFU.TANH R79, R6 ;  /* 0x00000006004f7308 */ /* 0x0002640000002400 */
[----:B-1----:R-:W-:Y:S02]  /*2ef0*/  FMUL.FTZ R6, R31, c[0x0][0x320] ;  /* 0x0000c8001f067a20 */ /* 0x002fe40000410000 */
[----:B------:R1:W2:Y:S04]  /*2f00*/  LDSM.16.M88.4 R28, [R4+0x1a900] ;  /* 0x01a90000041c783b */ /* 0x0002a80000000200 */
[----:B------:R3:W-:Y:S02]  /*2f10*/  MUFU.TANH R78, R6 ;  /* 0x00000006004e7308 */ /* 0x0007e40000002400 */
[----:B---3--:R-:W-:-:S06]  /*2f20*/  FMUL.FTZ R6, R12, c[0x0][0x320] ;  /* 0x0000c8000c067a20 */ /* 0x008fcc0000410000 */
[----:B------:R-:W3:Y:S01]  /*2f30*/  MUFU.TANH R77, R6 ;  /* 0x00000006004d7308 */ /* 0x000ee20000002400 */
[----:B-1----:R-:W-:-:S07]  /*2f40*/  FMUL.FTZ R4, R13, c[0x0][0x320] ;  /* 0x0000c8000d047a20 */ /* 0x002fce0000410000 */
[----:B------:R1:W1:Y:S01]  /*2f50*/  MUFU.TANH R76, R4 ;  /* 0x00000004004c7308 */ /* 0x0002620000002400 */
[----:B--2---:R-:W-:Y:S01]  /*2f60*/  HMMA.16816.F32 R52, R224, R28, R68 ;  /* 0x0000001ce034723c */ /* 0x004fe20000001844 */
[----:B-1----:R-:W-:-:S06]  /*2f70*/  FMUL.FTZ R4, R14, c[0x0][0x320] ;  /* 0x0000c8000e047a20 */ /* 0x002fcc0000410000 */
[----:B------:R1:W2:Y:S02]  /*2f80*/  MUFU.TANH R84, R4 ;  /* 0x0000000400547308 */ /* 0x0002a40000002400 */
[----:B-1----:R-:W-:Y:S02]  /*2f90*/  FMUL.FTZ R4, R15, c[0x0][0x320] ;  /* 0x0000c8000f047a20 */ /* 0x002fe40000410000 */
[----:B------:R-:W-:Y:S04]  /*2fa0*/  HMMA.16816.F32 R12, R232, R48, R16 ;  /* 0x00000030e80c723c */ /* 0x000fe80000001810 */
[----:B------:R1:W-:Y:S04]  /*2fb0*/  MUFU.TANH R86, R4 ;  /* 0x0000000400567308 */ /* 0x0003e80000002400 */
[C---:B------:R-:W-:Y:S08]  /*2fc0*/  HMMA.16816.F32 R16, R224.reuse, R40, R72 ;  /* 0x00000028e010723c */ /* 0x040ff00000001848 */
        /* <DEDUP_REMOVED lines=9> */
[----:B------:R-:W-:Y:S04]  /*3060*/  HMMA.16816.F32 R20, R232, R50, R8 ;  /* 0x00000032e814723c */ /* 0x000fe80000001808 */
[----:B------:R1:W-:Y:S04]  /*3070*/  MUFU.TANH R87, R4 ;  /* 0x0000000400577308 */ /* 0x0003e80000002400 */
[----:B------:R-:W-:Y:S01]  /*3080*/  HMMA.16816.F32 R8, R228, R36, R32 ;  /* 0x00000024e408723c */ /* 0x000fe20000001820 */
[----:B------:R-:W2:Y:S07]  /*3090*/  LDSM.16.M88.4 R32, [R5+0x1a900] ;  /* 0x01a900000520783b */ /* 0x000eae0000000200 */
[----:B------:R-:W-:Y:S01]  /*30a0*/  HMMA.16816.F32 R48, R224, R30, R60 ;  /* 0x0000001ee030723c */ /* 0x000fe2000000183c */
[----:B-1----:R-:W-:-:S04]  /*30b0*/  FMUL.FTZ R4, R12, c[0x0][0x320] ;  /* 0x0000c8000c047a20 */ /* 0x002fc80000410000 */
[----:B------:R1:W1:Y:S03]  /*30c0*/  MUFU.TANH R69, R4 ;  /* 0x0000000400457308 */ /* 0x0002660000002400 */
[----:B------:R-:W-:Y:S01]  /*30d0*/  HMMA.16816.F32 R28, R228, R38, R56 ;  /* 0x00000026e41c723c */ /* 0x000fe20000001838 */
[----:B------:R-:W2:Y:S01]  /*30e0*/  LDSM.16.M88.4 R36, [R3+0x1a100] ;  /* 0x01a100000324783b */ /* 0x000ea20000000200 */
[----:B-1----:R-:W-:-:S04]  /*30f0*/  FMUL.FTZ R4, R13, c[0x0][0x320] ;  /* 0x0000c8000d047a20 */ /* 0x002fc80000410000 */
[----:B------:R1:W1:Y:S11]  /*3100*/  MUFU.TANH R68, R4 ;  /* 0x0000000400447308 */ /* 0x0002760000002400 */
[----:B------:R-:W-:Y:S07]  /*3110*/  @!UPT UIADD3 URZ, URZ, URZ, URZ ;  /* 0x0000003f3f3ff290 */ /* 0x000fee000fffe03f */
[----:B------:R-:W-:Y:S01]  /*3120*/  HMMA.16816.F32 R28, R232, R46, R28 ;  /* 0x0000002ee81c723c */ /* 0x000fe2000000181c */
[----:B-1----:R-:W-:-:S04]  /*3130*/  FMUL.FTZ R4, R14, c[0x0][0x320] ;  /* 0x0000c8000e047a20 */ /* 0x002fc80000410000 */
[----:B------:R1:W1:Y:S02]  /*3140*/  MUFU.TANH R61, R4 ;  /* 0x00000004003d7308 */ /* 0x0002640000002400 */
[----:B-1----:R-:W-:Y:S02]  /*3150*/  FMUL.FTZ R4, R15, c[0x0][0x320] ;  /* 0x0000c8000f047a20 */ /* 0x002fe40000410000 */
[----:B------:R-:W-:Y:S04]  /*3160*/  HMMA.16816.F32 R12, R232, R44, R8 ;  /* 0x0000002ce80c723c */ /* 0x000fe80000001808 */
[----:B------:R1:W-:Y:S04]  /*3170*/  MUFU.TANH R60, R4 ;  /* 0x00000004003c7308 */ /* 0x0003e80000002400 */
[----:B--2---:R-:W-:Y:S01]  /*3180*/  HMMA.16816.F32 R8, R228, R32, R52 ;  /* 0x00000020e408723c */ /* 0x004fe20000001834 */
[----:B-1----:R-:W-:-:S04]  /*3190*/  FMUL.FTZ R4, R20, c[0x0][0x320] ;  /* 0x0000c80014047a20 */ /* 0x002fc80000410000 */
[----:B------:R1:W2:Y:S02]  /*31a0*/  MUFU.TANH R58, R4 ;  /* 0x00000004003a7308 */ /* 0x0002a40000002400 */
[----:B-1----:R-:W-:-:S06]  /*31b0*/  FMUL.FTZ R4, R21, c[0x0][0x320] ;  /* 0x0000c80015047a20 */ /* 0x002fcc0000410000 */
[----:B------:R1:W1:Y:S02]  /*31c0*/  MUFU.TANH R59, R4 ;  /* 0x00000004003b7308 */ /* 0x0002640000002400 */
[----:B-1----:R-:W-:-:S06]  /*31d0*/  FMUL.FTZ R4, R22, c[0x0][0x320] ;  /* 0x0000c80016047a20 */ /* 0x002fcc0000410000 */
[----:B------:R1:W1:Y:S02]  /*31e0*/  MUFU.TANH R57, R4 ;  /* 0x0000000400397308 */ /* 0x0002640000002400 */
[----:B-1----:R-:W-:Y:S01]  /*31f0*/  HMMA.16816.F32 R4, R228, R26, R40 ;  /* 0x0000001ae404723c */ /* 0x002fe20000001828 */
[----:B------:R1:W2:Y:S01]  /*3200*/  LDSM.16.M88.4 R40, [R3+0x1a900] ;  /* 0x01a900000328783b */ /* 0x0002a20000000200 */
[----:B------:R-:W-:-:S06]  /*3210*/  DEPBAR.LE SB0, 0x2 ;  /* 0x000080800000791a */ /* 0x000fcc0000000000 */
[----:B------:R-:W-:Y:S01]  /*3220*/  HMMA.16816.F32 R24, R228, R34, R48 ;  /* 0x00000022e418723c */ /* 0x000fe20000001830 */
[----:B-1----:R-:W-:-:S07]  /*3230*/  FMUL.FTZ R3, R23, c[0x0][0x320] ;  /* 0x0000c80017037a20 */ /* 0x002fce0000410000 */
[C---:B------:R-:W-:Y:S01]  /*3240*/  HMMA.16816.F32 R20, R232.reuse, R36, R16 ;  /* 0x00000024e814723c */ /* 0x040fe20000001810 */
[----:B------:R1:W-:Y:S07]  /*3250*/  MUFU.TANH R56, R3 ;  /* 0x0000000300387308 */ /* 0x0003ee0000002400 */
[----:B------:R-:W-:Y:S07]  /*3260*/  HMMA.16816.F32 R16, R232, R38, R4 ;  /* 0x00000026e810723c */ /* 0x000fee0000001804 */
[----:B------:R-:W-:-:S02]  /*3270*/  FMUL.FTZ R4, R28, c[0x0][0x320] ;  /* 0x0000c8001c047a20 */ /* 0x000fc40000410000 */
[----:B-1----:R-:W-:Y:S01]  /*3280*/  FMUL.FTZ R3, R12, c[0x0][0x320] ;  /* 0x0000c8000c037a20 */ /* 0x002fe20000410000 */
[----:B------:R-:W-:Y:S01]  /*3290*/  LOP3.LUT R12, R112, 0xffffffe0, RZ, 0xc0, !PT ;  /* 0xffffffe0700c7812 */ /* 0x000fe200078ec0ff */
[----:B------:R-:W-:Y:S05]  /*32a0*/  MUFU.TANH R32, R4 ;  /* 0x0000000400207308 */ /* 0x000fea0000002400 */
[----:B------:R-:W-:Y:S02]  /*32b0*/  FMUL.FTZ R6, R22, c[0x0][0x320] ;  /* 0x0000c80016067a20 */ /* 0x000fe40000410000 */
[----:B------:R-:W-:Y:S01]  /*32c0*/  FMUL.FTZ R7, R21, c[0x0][0x320] ;  /* 0x0000c80015077a20 */ /* 0x000fe20000410000 */
[----:B------:R1:W1:Y:S08]  /*32d0*/  MUFU.TANH R45, R3 ;  /* 0x00000003002d7308 */ /* 0x0002700000002400 */
[----:B------:R-:W-:Y:S01]  /*32e0*/  MUFU.TANH R6, R6 ;  /* 0x0000000600067308 */ /* 0x000fe20000002400 */
[----:B-1----:R-:W-:-:S07]  /*32f0*/  FMUL.FTZ R3, R13, c[0x0][0x320] ;  /* 0x0000c8000d037a20 */ /* 0x002fce0000410000 */
[----:B------:R1:W1:Y:S02]  /*3300*/  MUFU.TANH R44, R3 ;  /* 0x00000003002c7308 */ /* 0x0002640000002400 */
[----:B-1----:R-:W-:-:S06]  /*3310*/  FMUL.FTZ R3, R14, c[0x0][0x320] ;  /* 0x0000c8000e037a20 */ /* 0x002fcc0000410000 */
[----:B------:R1:W1:Y:S02]  /*3320*/  MUFU.TANH R34, R3 ;  /* 0x0000000300227308 */ /* 0x0002640000002400 */
[----:B-1----:R-:W-:-:S06]  /*3330*/  FMUL.FTZ R3, R15, c[0x0][0x320] ;  /* 0x0000c8000f037a20 */ /* 0x002fcc0000410000 */
[----:B------:R1:W1:Y:S02]  /*3340*/  MUFU.TANH R33, R3 ;  /* 0x0000000300217308 */ /* 0x0002640000002400 */
[----:B-1----:R-:W-:Y:S02]  /*3350*/  IMAD.IADD R3, R160, 0x1, -R12 ;  /* 0x00000001a0037824 */ /* 0x002fe400078e0a0c */
[----:B--2---:R-:W-:Y:S03]  /*3360*/  HMMA.16816.F32 R12, R232, R40, R8 ;  /* 0x00000028e80c723c */ /* 0x004fe60000001808 */
[----:B------:R-:W-:-:S04]  /*3370*/  SHF.R.S32.HI R5, RZ, 0x1f, R3 ;  /* 0x0000001fff057819 */ /* 0x000fc80000011403 */
[----:B------:R-:W-:Y:S01]  /*3380*/  LEA.HI R4, R5, R3, RZ, 0x2 ;  /* 0x0000000305047211 */ /* 0x000fe200078f10ff */
[----:B------:R-:W-:Y:S01]  /*3390*/  FMUL.FTZ R5, R29, c[0x0][0x320] ;  /* 0x0000c8001d057a20 */ /* 0x000fe20000410000 */
[----:B------:R-:W-:Y:S01]  /*33a0*/  HMMA.16816.F32 R40, R232, R42, R24 ;  /* 0x0000002ae828723c */ /* 0x000fe20000001818 */
[----:B------:R-:W-:Y:S01]  /*33b0*/  FMUL.FTZ R9, R20, c[0x0][0x320] ;  /* 0x0000c80014097a20 */ /* 0x000fe20000410000 */
[----:B------:R-:W-:Y:S01]  /*33c0*/  LOP3.LUT R4, R4, 0x7ffffffc, RZ, 0xc0, !PT ;  /* 0x7ffffffc04047812 */ /* 0x000fe200078ec0ff */
[----:B------:R1:W2:Y:S01]  /*33d0*/  MUFU.TANH R29, R5 ;  /* 0x00000005001d7308 */ /* 0x0002a20000002400 */
[----:B------:R-:W-:Y:S02]  /*33e0*/  FMUL.FTZ R10, R18, c[0x0][0x320] ;  /* 0x0000c800120a7a20 */ /* 0x000fe40000410000 */
[----:B------:R-:W-:Y:S02]  /*33f0*/  FMUL.FTZ R11, R19, c[0x0][0x320] ;  /* 0x0000c800130b7a20 */ /* 0x000fe40000410000 */
[----:B------:R-:W-:-:S02]  /*3400*/  IMAD.IADD R3, R3, 0x1, -R4 ;  /* 0x0000000103037824 */ /* 0x000fc400078e0a04 */
[----:B------:R-:W-:Y:S02]  /*3410*/  FMUL.FTZ R4, R30, c[0x0][0x320] ;  /* 0x0000c8001e047a20 */ /* 0x000fe40000410000 */
[----:B------:R-:W-:Y:S01]  /*3420*/  FMUL.FTZ R8, R17, c[0x0][0x320] ;  /* 0x0000c80011087a20 */ /* 0x000fe20000410000 */
[----:B------:R-:W-:Y:S02]  /*3430*/  MUFU.TANH R11, R11 ;  /* 0x0000000b000b7308 */ /* 0x000fe40000002400 */
[----:B------:R-:W-:Y:S02]  /*3440*/  FMUL.FTZ R27, R15, c[0x0][0x320] ;  /* 0x0000c8000f1b7a20 */ /* 0x000fe40000410000 */
[----:B------:R-:W-:Y:S01]  /*3450*/  FMUL.FTZ R22, R14, c[0x0][0x320] ;  /* 0x0000c8000e167a20 */ /* 0x000fe20000410000 */
[----:B-1----:R-:W-:Y:S01]  /*3460*/  MOV R5, UR4 ;  /* 0x0000000400057c02 */ /* 0x002fe20008000f00 */
[----:B------:R-:W-:Y:S02]  /*3470*/  FMUL.FTZ R12, R12, c[0x0][0x320] ;  /* 0x0000c8000c0c7a20 */ /* 0x000fe40000410000 */
[----:B------:R1:W1:Y:S01]  /*3480*/  MUFU.TANH R28, R4 ;  /* 0x00000004001c7308 */ /* 0x0002620000002400 */
[----:B------:R-:W-:Y:S01]  /*3490*/  UIADD3 UR4, UR14, -0x3, URZ ;  /* 0xfffffffd0e047890 */ /* 0x000fe2000fffe03f */
[----:B------:R-:W-:-:S02]  /*34a0*/  IMAD R3, R3, -0x2, R5 ;  /* 0xfffffffe03037824 */ /* 0x000fc400078e0205 */
[----:B------:R-:W-:Y:S01]  /*34b0*/  FMUL.FTZ R5, R23, c[0x0][0x320] ;  /* 0x0000c80017057a20 */ /* 0x000fe20000410000 */
[----:B------:R-:W-:Y:S01]  /*34c0*/  UISETP.GE.AND UP0, UPT, UR4, UR10, UPT ;  /* 0x0000000a0400728c */ /* 0x000fe2000bf06270 */
[----:B------:R-:W-:Y:S01]  /*34d0*/  BAR.SYNC.DEFER_BLOCKING 0x0 ;  /* 0x0000000000007b1d */ /* 0x000fe20000010000 */
[C---:B------:R-:W-:Y:S02]  /*34e0*/  ISETP.GT.AND P6, PT, R3.reuse, RZ, PT ;  /* 0x000000ff0300720c */ /* 0x040fe40003fc4270 */
[C---:B------:R-:W-:Y:S02]  /*34f0*/  ISETP.GT.AND P5, PT, R3.reuse, 0x1, PT ;  /* 0x000000010300780c */ /* 0x040fe40003fa4270 */
[----:B------:R-:W-:Y:S01]  /*3500*/  ISETP.GT.AND P1, PT, R3, 0x8, PT ;  /* 0x000000080300780c */ /* 0x000fe20003f24270 */
[----:B------:R-:W-:Y:S01]  /*3510*/  MUFU.TANH R17, R9 ;  /* 0x0000000900117308 */ /* 0x000fe20000002400 */
[----:B-----5:R-:W-:Y:S01]  /*3520*/  FSEL R15, R104, -INF , P6 ;  /* 0xff800000680f7808 */ /* 0x020fe20003000000 */
[----:B-1----:R-:W-:Y:S01]  /*3530*/  FMUL.FTZ R4, R31, c[0x0][0x320] ;  /* 0x0000c8001f047a20 */ /* 0x002fe20000410000 */
[----:B----4-:R-:W-:-:S02]  /*3540*/  FSEL R18, R96, -INF , P5 ;  /* 0xff80000060127808 */ /* 0x010fc40002800000 */
[----:B------:R-:W-:-:S03]  /*3550*/  FSEL R23, R91, -INF , P6 ;  /* 0xff8000005b177808 */ /* 0x000fc60003000000 */
[----:B------:R1:W4:Y:S01]  /*3560*/  MUFU.TANH R20, R4 ;  /* 0x0000000400147308 */ /* 0x0003220000002400 */
[----:B------:R-:W-:Y:S02]  /*3570*/  ISETP.GT.AND P6, PT, R3, 0x9, PT ;  /* 0x000000090300780c */ /* 0x000fe40003fc4270 */
[----:B------:R-:W-:Y:S02]  /*3580*/  FSEL R19, R89, -INF , P1 ;  /* 0xff80000059137808 */ /* 0x000fe40000800000 */
[----:B------:R-:W-:Y:S02]  /*3590*/  FSEL R24, R90, -INF , P5 ;  /* 0xff8000005a187808 */ /* 0x000fe40002800000 */
[----:B------:R-:W-:Y:S01]  /*35a0*/  ISETP.GT.AND P5, PT, R3, 0x10, PT ;  /* 0x000000100300780c */ /* 0x000fe20003fa4270 */
[----:B------:R-:W-:Y:S01]  /*35b0*/  MUFU.TANH R9, R5 ;  /* 0x0000000500097308 */ /* 0x000fe20000002400 */
[----:B------:R-:W-:Y:S02]  /*35c0*/  FSEL R21, R88, -INF , P6 ;  /* 0xff80000058157808 */ /* 0x000fe40003000000 */
[----:B------:R-:W-:-:S02]  /*35d0*/  FSEL R26, R79, -INF , P1 ;  /* 0xff8000004f1a7808 */ /* 0x000fc40000800000 */
[----:B------:R-:W-:Y:S02]  /*35e0*/  ISETP.GT.AND P1, PT, R3, 0x11, PT ;  /* 0x000000110300780c */ /* 0x000fe40003f24270 */
[----:B---3--:R-:W-:Y:S01]  /*35f0*/  FSEL R64, R77, -INF , P5 ;  /* 0xff8000004d407808 */ /* 0x008fe20002800000 */
[----:B-1----:R-:W-:Y:S01]  /*3600*/  FMUL.FTZ R4, R16, c[0x0][0x320] ;  /* 0x0000c80010047a20 */ /* 0x002fe20000410000 */
[----:B------:R-:W-:Y:S01]  /*3610*/  FSEL R36, R78, -INF , P6 ;  /* 0xff8000004e247808 */ /* 0x000fe20003000000 */
[----:B------:R-:W-:Y:S01]  /*3620*/  FMUL.FTZ R16, R13, c[0x0][0x320] ;  /* 0x0000c8000d107a20 */ /* 0x000fe20000410000 */
[----:B------:R-:W-:Y:S01]  /*3630*/  ISETP.GT.AND P6, PT, R3, 0x18, PT ;  /* 0x000000180300780c */ /* 0x000fe20003fc4270 */
[----:B------:R1:W-:Y:S01]  /*3640*/  MUFU.TANH R14, R4 ;  /* 0x00000004000e7308 */ /* 0x0003e20000002400 */
[----:B------:R-:W-:Y:S02]  /*3650*/  FSEL R65, R76, -INF , P1 ;  /* 0xff8000004c417808 */ /* 0x000fe40000800000 */
[----:B------:R-:W-:-:S02]  /*3660*/  FSEL R84, R84, -INF , P5 ;  /* 0xff80000054547808 */ /* 0x000fc40002800000 */
[C---:B------:R-:W-:Y:S02]  /*3670*/  ISETP.GT.AND P5, PT, R3.reuse, 0x19, PT ;  /* 0x000000190300780c */ /* 0x040fe40003fa4270 */
[----:B------:R-:W-:Y:S01]  /*3680*/  FSEL R66, R66, -INF , P6 ;  /* 0xff80000042427808 */ /* 0x000fe20003000000 */
[----:B------:R-:W3:Y:S01]  /*3690*/  MUFU.TANH R13, R7 ;  /* 0x00000007000d7308 */ /* 0x000ee20000002400 */
[----:B------:R-:W-:Y:S02]  /*36a0*/  FSEL R86, R86, -INF , P1 ;  /* 0xff80000056567808 */ /* 0x000fe40000800000 */
[----:B------:R-:W-:Y:S02]  /*36b0*/  ISETP.GT.AND P1, PT, R3, 0x20, PT ;  /* 0x000000200300780c */ /* 0x000fe40003f24270 */
[----:B------:R-:W-:Y:S02]  /*36c0*/  FSEL R67, R67, -INF , P5 ;  /* 0xff80000043437808 */ /* 0x000fe40002800000 */
[----:B------:R-:W-:Y:S01]  /*36d0*/  FSEL R85, R85, -INF , P6 ;  /* 0xff80000055557808 */ /* 0x000fe20003000000 */
[----:B------:R-:W5:Y:S01]  /*36e0*/  MUFU.TANH R7, R10 ;  /* 0x0000000a00077308 */ /* 0x000f620000002400 */
[----:B-1----:R-:W-:-:S02]  /*36f0*/  FMNMX.FTZ R4, R15, R18, !PT ;  /* 0x000000120f047209 */ /* 0x002fc40007810000 */
[----:B------:R-:W-:Y:S02]  /*3700*/  ISETP.GT.AND P6, PT, R3, 0x21, PT ;  /* 0x000000210300780c */ /* 0x000fe40003fc4270 */
[----:B------:R-:W-:Y:S02]  /*3710*/  FMNMX.FTZ R4, R19, R4, !PT ;  /* 0x0000000413047209 */ /* 0x000fe40007810000 */
[----:B------:R-:W-:Y:S01]  /*3720*/  FSEL R101, R69, -INF , P1 ;  /* 0xff80000045657808 */ /* 0x000fe20000800000 */
[----:B------:R-:W1:Y:S01]  /*3730*/  MUFU.TANH R25, R8 ;  /* 0x0000000800197308 */ /* 0x000e620000002400 */
[----:B------:R-:W-:Y:S02]  /*3740*/  FMNMX.FTZ R4, R21, R4, !PT ;  /* 0x0000000415047209 */ /* 0x000fe40007810000 */
[----:B------:R-:W-:Y:S02]  /*3750*/  FMNMX.FTZ R5, R23, R24, !PT ;  /* 0x0000001817057209 */ /* 0x000fe40007810000 */
[----:B------:R-:W-:-:S02]  /*3760*/  FMNMX.FTZ R4, R64, R4, !PT ;  /* 0x0000000440047209 */ /* 0x000fc40007810000 */
[----:B------:R-:W-:Y:S01]  /*3770*/  FSEL R87, R87, -INF , P5 ;  /* 0xff80000057577808 */ /* 0x000fe20002800000 */
[----:B------:R-:W-:Y:S01]  /*3780*/  MUFU.TANH R12, R12 ;  /* 0x0000000c000c7308 */ /* 0x000fe20000002400 */
[----:B------:R-:W-:Y:S02]  /*3790*/  FMNMX.FTZ R4, R65, R4, !PT ;  /* 0x0000000441047209 */ /* 0x000fe40007810000 */
[----:B------:R-:W-:Y:S02]  /*37a0*/  ISETP.GT.AND P5, PT, R3, 0x28, PT ;  /* 0x000000280300780c */ /* 0x000fe40003fa4270 */
[----:B------:R-:W-:Y:S02]  /*37b0*/  FMNMX.FTZ R4, R66, R4, !PT ;  /* 0x0000000442047209 */ /* 0x000fe40007810000 */
[----:B------:R-:W-:Y:S01]  /*37c0*/  FSEL R102, R68, -INF , P6 ;  /* 0xff80000044667808 */ /* 0x000fe20003000000 */
[----:B------:R-:W1:Y:S01]  /*37d0*/  MUFU.TANH R8, R22 ;  /* 0x0000001600087308 */ /* 0x000e620000002400 */
[----:B------:R-:W-:-:S02]  /*37e0*/  FMNMX.FTZ R4, R67, R4, !PT ;  /* 0x0000000443047209 */ /* 0x000fc40007810000 */
[----:B------:R-:W-:Y:S02]  /*37f0*/  FMNMX.FTZ R5, R26, R5, !PT ;  /* 0x000000051a057209 */ /* 0x000fe40007810000 */
[----:B------:R-:W-:Y:S02]  /*3800*/  FMNMX.FTZ R4, R101, R4, !PT ;  /* 0x0000000465047209 */ /* 0x000fe40007810000 */
[----:B------:R-:W-:Y:S01]  /*3810*/  FSEL R126, R61, -INF , P1 ;  /* 0xff8000003d7e7808 */ /* 0x000fe20000800000 */
[----:B------:R-:W1:Y:S01]  /*3820*/  MUFU.TANH R10, R16 ;  /* 0x00000010000a7308 */ /* 0x000e620000002400 */
        /* <DEDUP_REMOVED lines=25> */
[----:B------:R-:W-:Y:S01]  /*39c0*/  ISETP.GT.AND P5, PT, R3, 0x40, PT ;  /* 0x000000400300780c */ /* 0x000fe20003fa4270 */
[----:B------:R-:W-:Y:S01]  /*39d0*/  LDSM.16.MT88.4 R32, [R2+0x100] ;  /* 0x000100000220783b */ /* 0x000fe20000004200 */
[----:B--2---:R-:W-:-:S02]  /*39e0*/  FSEL R193, R29, -INF , P6 ;  /* 0xff8000001dc17808 */ /* 0x004fc40003000000 */
[----:B------:R-:W-:Y:S02]  /*39f0*/  FMNMX.FTZ R4, R192, R4, !PT ;  /* 0x00000004c0047209 */ /* 0x000fe40007810000 */
[----:B------:R-:W-:Y:S02]  /*3a00*/  FMNMX.FTZ R5, R126, R5, !PT ;  /* 0x000000057e057209 */ /* 0x000fe40007810000 */
[----:B------:R-:W-:Y:S02]  /*3a10*/  FSEL R195, R28, -INF , P1 ;  /* 0xff8000001cc37808 */ /* 0x000fe40000800000 */
[----:B------:R-:W-:Y:S01]  /*3a20*/  ISETP.GT.AND P1, PT, R3, 0x41, PT ;  /* 0x000000410300780c */ /* 0x000fe20003f24270 */
[----:B------:R-:W-:Y:S01]  /*3a30*/  LDSM.16.MT88.4 R28, [R2+0x3100] ;  /* 0x00310000021c783b */ /* 0x000fe20000004200 */
[----:B----4-:R-:W-:Y:S02]  /*3a40*/  FSEL R205, R20, -INF , P6 ;  /* 0xff80000014cd7808 */ /* 0x010fe40003000000 */
[----:B------:R-:W-:-:S02]  /*3a50*/  FSEL R236, R17, -INF , P5 ;  /* 0xff80000011ec7808 */ /* 0x000fc40002800000 */
[----:B------:R-:W-:Y:S02]  /*3a60*/  FMNMX.FTZ R100, R193, R4, !PT ;  /* 0x00000004c1647209 */ /* 0x000fe40007810000 */
[----:B------:R-:W-:Y:S02]  /*3a70*/  ISETP.GT.AND P6, PT, R3, 0x48, PT ;  /* 0x000000480300780c */ /* 0x000fe40003fc4270 */
[----:B------:R-:W-:Y:S01]  /*3a80*/  FSEL R239, R6, -INF , P5 ;  /* 0xff80000006ef7808 */ /* 0x000fe20002800000 */
[----:B------:R-:W-:Y:S01]  /*3a90*/  FMUL.FTZ R6, R40, c[0x0][0x320] ;  /* 0x0000c80028067a20 */ /* 0x000fe20000410000 */
[----:B------:R-:W-:Y:S02]  /*3aa0*/  FMNMX.FTZ R5, R164, R5, !PT ;  /* 0x00000005a4057209 */ /* 0x000fe40007810000 */
[----:B---3--:R-:W-:Y:S02]  /*3ab0*/  FSEL R207, R13, -INF , P1 ;  /* 0xff8000000dcf7808 */ /* 0x008fe40000800000 */
[----:B------:R-:W-:Y:S01]  /*3ac0*/  FMNMX.FTZ R100, R236, R100, !PT ;  /* 0x00000064ec647209 */ /* 0x000fe20007810000 */
[----:B------:R-:W2:Y:S01]  /*3ad0*/  MUFU.TANH R6, R6 ;  /* 0x0000000600067308 */ /* 0x000ea20000002400 */
[----:B-----5:R-:W-:Y:S01]  /*3ae0*/  FSEL R238, R7, -INF , P6 ;  /* 0xff80000007ee7808 */ /* 0x020fe20003000000 */
[----:B------:R-:W-:Y:S01]  /*3af0*/  FMUL.FTZ R7, R41, c[0x0][0x320] ;  /* 0x0000c80029077a20 */ /* 0x000fe20000410000 */
[----:B------:R-:W-:-:S02]  /*3b00*/  FMNMX.FTZ R4, R127, R5, !PT ;  /* 0x000000057f047209 */ /* 0x000fc40007810000 */
[----:B------:R-:W-:Y:S02]  /*3b10*/  ISETP.GT.AND P5, PT, R3, 0x49, PT ;  /* 0x000000490300780c */ /* 0x000fe40003fa4270 */
[----:B------:R-:W-:Y:S01]  /*3b20*/  FSEL R206, R14, -INF , P6 ;  /* 0xff8000000ece7808 */ /* 0x000fe20003000000 */
[----:B------:R-:W3:Y:S01]  /*3b30*/  MUFU.TANH R7, R7 ;  /* 0x0000000700077308 */ /* 0x000ee20000002400 */
[----:B------:R-:W-:Y:S02]  /*3b40*/  FMNMX.FTZ R100, R207, R100, !PT ;  /* 0x00000064cf647209 */ /* 0x000fe40007810000 */
[----:B------:R-:W-:Y:S02]  /*3b50*/  FMNMX.FTZ R4, R165, R4, !PT ;  /* 0x00000004a5047209 */ /* 0x000fe40007810000 */
[----:B------:R-:W-:Y:S02]  /*3b60*/  FSEL R244, R9, -INF , P1 ;  /* 0xff80000009f47808 */ /* 0x000fe40000800000 */
[----:B------:R-:W-:-:S02]  /*3b70*/  ISETP.GT.AND P1, PT, R3, 0x50, PT ;  /* 0x000000500300780c */ /* 0x000fc40003f24270 */
[----:B------:R-:W-:Y:S02]  /*3b80*/  FSEL R237, R11, -INF , P5 ;  /* 0xff8000000bed7808 */ /* 0x000fe40002800000 */
[----:B-1----:R-:W-:Y:S02]  /*3b90*/  FSEL R11, R25, -INF , P5 ;  /* 0xff800000190b7808 */ /* 0x002fe40002800000 */
[----:B------:R-:W-:Y:S02]  /*3ba0*/  FMNMX.FTZ R100, R206, R100, !PT ;  /* 0x00000064ce647209 */ /* 0x000fe40007810000 */
[----:B------:R-:W-:Y:S02]  /*3bb0*/  FMNMX.FTZ R4, R194, R4, !PT ;  /* 0x00000004c2047209 */ /* 0x000fe40007810000 */
[----:B------:R-:W-:Y:S02]  /*3bc0*/  FSEL R136, R8, -INF , P1 ;  /* 0xff80000008887808 */ /* 0x000fe40000800000 */
[----:B------:R-:W-:Y:S01]  /*3bd0*/  FSEL R251, R12, -INF , P1 ;  /* 0xff8000000cfb7808 */ /* 0x000fe20000800000 */
[----:B------:R-:W1:Y:S01]  /*3be0*/  MUFU.TANH R8, R27 ;  /* 0x0000001b00087308 */ /* 0x000e620000002400 */
[----:B------:R-:W-:-:S02]  /*3bf0*/  ISETP.GT.AND P6, PT, R3, 0x51, PT ;  /* 0x000000510300780c */ /* 0x000fc40003fc4270 */
[C---:B------:R-:W-:Y:S02]  /*3c00*/  ISETP.GT.AND P5, PT, R3.reuse, 0x58, PT ;  /* 0x000000580300780c */ /* 0x040fe40003fa4270 */
[----:B------:R-:W-:Y:S02]  /*3c10*/  ISETP.GT.AND P1, PT, R3, 0x59, PT ;  /* 0x000000590300780c */ /* 0x000fe40003f24270 */
[----:B------:R-:W-:Y:S02]  /*3c20*/  FMNMX.FTZ R100, R11, R100, !PT ;  /* 0x000000640b647209 */ /* 0x000fe40007810000 */
[----:B------:R-:W-:Y:S01]  /*3c30*/  FMNMX.FTZ R3, R204, R4, !PT ;  /* 0x00000004cc037209 */ /* 0x000fe20007810000 */
[----:B------:R-:W-:Y:S01]  /*3c40*/  FMUL.FTZ R4, R42, c[0x0][0x320] ;  /* 0x0000c8002a047a20 */ /* 0x000fe20000410000 */
[----:B------:R-:W-:Y:S02]  /*3c50*/  FSEL R246, R10, -INF , P6 ;  /* 0xff8000000af67808 */ /* 0x000fe40003000000 */
[----:B------:R-:W-:-:S02]  /*3c60*/  FMNMX.FTZ R100, R251, R100, !PT ;  /* 0x00000064fb647209 */ /* 0x000fc40007810000 */
[----:B------:R-:W-:Y:S02]  /*3c70*/  FMNMX.FTZ R3, R195, R3, !PT ;  /* 0x00000003c3037209 */ /* 0x000fe40007810000 */
[----:B--2---:R-:W-:Y:S02]  /*3c80*/  FSEL R146, R6, -INF , P5 ;  /* 0xff80000006927808 */ /* 0x004fe40002800000 */
[----:B------:R-:W-:Y:S01]  /*3c90*/  FMNMX.FTZ R100, R246, R100, !PT ;  /* 0x00000064f6647209 */ /* 0x000fe20007810000 */
[----:B------:R2:W4:Y:S01]  /*3ca0*/  MUFU.TANH R6, R4 ;  /* 0x0000000400067308 */ /* 0x0005220000002400 */
[----:B------:R-:W-:Y:S02]  /*3cb0*/  FMNMX.FTZ R3, R205, R3, !PT ;  /* 0x00000003cd037209 */ /* 0x000fe40007810000 */
[----:B---3--:R-:W-:Y:S02]  /*3cc0*/  FSEL R245, R7, -INF , P1 ;  /* 0xff80000007f57808 */ /* 0x008fe40000800000 */
[----:B------:R-:W-:-:S02]  /*3cd0*/  FMNMX.FTZ R100, R146, R100, !PT ;  /* 0x0000006492647209 */ /* 0x000fc40007810000 */
[----:B------:R-:W-:Y:S02]  /*3ce0*/  FMNMX.FTZ R3, R239, R3, !PT ;  /* 0x00000003ef037209 */ /* 0x000fe40007810000 */
[----:B------:R-:W-:Y:S02]  /*3cf0*/  FMNMX.FTZ R100, R245, R100, !PT ;  /* 0x00000064f5647209 */ /* 0x000fe40007810000 */
[----:B------:R-:W-:Y:S02]  /*3d00*/  FMNMX.FTZ R3, R244, R3, !PT ;  /* 0x00000003f4037209 */ /* 0x000fe40007810000 */
[----:B-1----:R-:W-:Y:S01]  /*3d10*/  FSEL R248, R8, -INF , P6 ;  /* 0xff80000008f87808 */ /* 0x002fe20003000000 */
[----:B------:R-:W1:Y:S01]  /*3d20*/  SHFL.BFLY PT, R5, R100, 0x2, 0x1f ;  /* 0x0c401f0064057f89 */ /* 0x000e6200000e0000 */
[----:B------:R-:W-:Y:S01]  /*3d30*/  FMNMX.FTZ R3, R238, R3, !PT ;  /* 0x00000003ee037209 */ /* 0x000fe20007810000 */
[----:B--2---:R-:W-:Y:S01]  /*3d40*/  FMUL.FTZ R4, R43, c[0x0][0x320] ;  /* 0x0000c8002b047a20 */ /* 0x004fe20000410000 */
[----:B----4-:R-:W-:-:S02]  /*3d50*/  FSEL R139, R6, -INF , P5 ;  /* 0xff800000068b7808 */ /* 0x010fc40002800000 */
[----:B------:R-:W-:-:S03]  /*3d60*/  FMNMX.FTZ R3, R237, R3, !PT ;  /* 0x00000003ed037209 */ /* 0x000fc60007810000 */
[----:B------:R-:W2:Y:S01]  /*3d70*/  MUFU.TANH R4, R4 ;  /* 0x0000000400047308 */ /* 0x000ea20000002400 */
[----:B------:R-:W-:-:S04]  /*3d80*/  FMNMX.FTZ R3, R136, R3, !PT ;  /* 0x0000000388037209 */ /* 0x000fc80007810000 */
[----:B------:R-:W-:-:S04]  /*3d90*/  FMNMX.FTZ R3, R248, R3, !PT ;  /* 0x00000003f8037209 */ /* 0x000fc80007810000 */
[----:B------:R-:W-:Y:S02]  /*3da0*/  FMNMX.FTZ R3, R139, R3, !PT ;  /* 0x000000038b037209 */ /* 0x000fe40007810000 */
[----:B--2---:R-:W-:Y:S02]  /*3db0*/  FSEL R177, R4, -INF , P1 ;  /* 0xff80000004b17808 */ /* 0x004fe40000800000 */
        /* <DEDUP_REMOVED lines=11> */
[----:B------:R-:W2:Y:S01]  /*3e70*/  LDSM.16.MT88.4 R12, [R0+0x100] ;  /* 0x00010000000c783b */ /* 0x000ea20000004200 */
[--C-:B------:R-:W-:Y:S01]  /*3e80*/  FFMA.FTZ R10, R64, c[0x0][0x2d0], -R9.reuse ;  /* 0x0000b400400a7a23 */ /* 0x100fe20000010809 */
[----:B------:R3:W-:Y:S08]  /*3e90*/  MUFU.EX2 R138, R4 ;  /* 0x00000004008a7308 */ /* 0x0007f00000000800 */
[----:B------:R4:W-:Y:S01]  /*3ea0*/  MUFU.EX2 R137, R10 ;  /* 0x0000000a00897308 */ /* 0x0009e20000000800 */
[----:B-1----:R-:W-:Y:S01]  /*3eb0*/  FMNMX.FTZ R3, R3, R5, !PT ;  /* 0x0000000503037209 */ /* 0x002fe20007810000 */
[----:B---3--:R-:W-:-:S03]  /*3ec0*/  FFMA.FTZ R4, R18, c[0x0][0x2d0], -R9 ;  /* 0x0000b40012047a23 */ /* 0x008fc60000010809 */
[C---:B------:R-:W-:Y:S01]  /*3ed0*/  FSETP.NEU.FTZ.AND P1, PT, R3.reuse, -INF , PT ;  /* 0xff8000000300780b */ /* 0x040fe20003f3d000 */
[----:B------:R-:W-:Y:S02]  /*3ee0*/  FMUL.FTZ R8, R3, c[0x0][0x2d0] ;  /* 0x0000b40003087a20 */ /* 0x000fe40000410000 */
[----:B------:R1:W-:Y:S03]  /*3ef0*/  MUFU.EX2 R140, R4 ;  /* 0x00000004008c7308 */ /* 0x0003e60000000800 */
[----:B------:R-:W-:Y:S01]  /*3f00*/  FSEL R8, R8, RZ, P1 ;  /* 0x000000ff08087208 */ /* 0x000fe20000800000 */
[----:B----4-:R-:W-:Y:S01]  /*3f10*/  FFMA.FTZ R10, R65, c[0x0][0x2d0], -R9 ;  /* 0x0000b400410a7a23 */ /* 0x010fe20000010809 */
[----:B------:R-:W-:-:S03]  /*3f20*/  PLOP3.LUT P1, PT, PT, PT, UP0, 0x80, 0x0 ;  /* 0x000000000000781c */ /* 0x000fc60003f2f008 */
[----:B------:R3:W-:Y:S01]  /*3f30*/  MUFU.EX2 R143, R10 ;  /* 0x0000000a008f7308 */ /* 0x0007e20000000800 */
[--C-:B-1----:R-:W-:Y:S02]  /*3f40*/  FFMA.FTZ R4, R19, c[0x0][0x2d0], -R9.reuse ;  /* 0x0000b40013047a23 */ /* 0x102fe40000010809 */
[----:B------:R-:W1:Y:S05]  /*3f50*/  LDSM.16.MT88.4 R16, [R241+0x100] ;  /* 0x00010000f110783b */ /* 0x000e6a0000004200 */
[----:B------:R4:W-:Y:S01]  /*3f60*/  MUFU.EX2 R247, R4 ;  /* 0x0000000400f77308 */ /* 0x0009e20000000800 */
[----:B---3--:R-:W-:-:S07]  /*3f70*/  FFMA.FTZ R10, R66, c[0x0][0x2d0], -R9 ;  /* 0x0000b400420a7a23 */ /* 0x008fce0000010809 */
[----:B------:R3:W-:Y:S01]  /*3f80*/  MUFU.EX2 R145, R10 ;  /* 0x0000000a00917308 */ /* 0x0007e20000000800 */
[----:B----4-:R-:W-:-:S07]  /*3f90*/  FFMA.FTZ R4, R21, c[0x0][0x2d0], -R9 ;  /* 0x0000b40015047a23 */ /* 0x010fce0000010809 */
[----:B------:R4:W5:Y:S01]  /*3fa0*/  MUFU.EX2 R252, R4 ;  /* 0x0000000400fc7308 */ /* 0x0009620000000800 */
[----:B---3--:R-:W-:-:S07]  /*3fb0*/  FFMA.FTZ R10, R67, c[0x0][0x2d0], -R9 ;  /* 0x0000b400430a7a23 */ /* 0x008fce0000010809 */
[----:B------:R3:W-:Y:S01]  /*3fc0*/  MUFU.EX2 R179, R10 ;  /* 0x0000000a00b37308 */ /* 0x0007e20000000800 */
[--C-:B----4-:R-:W-:Y:S01]  /*3fd0*/  FFMA.FTZ R4, R23, c[0x0][0x2d0], -R8.reuse ;  /* 0x0000b40017047a23 */ /* 0x110fe20000010808 */
[----:B-----5:R-:W-:Y:S01]  /*3fe0*/  F2FP.PACK_AB R6, R252, R247 ;  /* 0x000000f7fc06723e */ /* 0x020fe200000000ff */
[----:B------:R-:W4:Y:S05]  /*3ff0*/  LDSM.16.MT88.4 R20, [R2+0x6100] ;  /* 0x006100000214783b */ /* 0x000f2a0000004200 */
[----:B------:R5:W-:Y:S01]  /*4000*/  MUFU.EX2 R142, R4 ;  /* 0x00000004008e7308 */ /* 0x000be20000000800 */
[----:B---3--:R-:W-:-:S07]  /*4010*/  FFMA.FTZ R10, R84, c[0x0][0x2d0], -R8 ;  /* 0x0000b400540a7a23 */ /* 0x008fce0000010808 */
[----:B------:R3:W-:Y:S01]  /*4020*/  MUFU.EX2 R141, R10 ;  /* 0x0000000a008d7308 */ /* 0x0007e20000000800 */
[----:B-----5:R-:W-:-:S07]  /*4030*/  FFMA.FTZ R4, R24, c[0x0][0x2d0], -R8 ;  /* 0x0000b40018047a23 */ /* 0x020fce0000010808 */
[----:B------:R5:W1:Y:S01]  /*4040*/  MUFU.EX2 R176, R4 ;  /* 0x0000000400b07308 */ /* 0x000a620000000800 */
[----:B---3--:R-:W-:-:S07]  /*4050*/  FFMA.FTZ R10, R86, c[0x0][0x2d0], -R8 ;  /* 0x0000b400560a7a23 */ /* 0x008fce0000010808 */
[----:B------:R3:W-:Y:S01]  /*4060*/  MUFU.EX2 R144, R10 ;  /* 0x0000000a00907308 */ /* 0x0007e20000000800 */
[--C-:B-----5:R-:W-:Y:S01]  /*4070*/  FFMA.FTZ R4, R26, c[0x0][0x2d0], -R8.reuse ;  /* 0x0000b4001a047a23 */ /* 0x120fe20000010808 */
[----:B-1----:R-:W-:Y:S01]  /*4080*/  F2FP.PACK_AB R5, R176, R142 ;  /* 0x0000008eb005723e */ /* 0x002fe200000000ff */
[----:B------:R-:W1:Y:S05]  /*4090*/  LDSM.16.MT88.4 R24, [R103+0x100] ;  /* 0x000100006718783b */ /* 0x000e6a0000004200 */
[----:B------:R5:W-:Y:S01]  /*40a0*/  MUFU.EX2 R249, R4 ;  /* 0x0000000400f97308 */ /* 0x000be20000000800 */
[----:B---3--:R-:W-:-:S07]  /*40b0*/  FFMA.FTZ R10, R85, c[0x0][0x2d0], -R8 ;  /* 0x0000b400550a7a23 */ /* 0x008fce0000010808 */
[----:B------:R3:W-:Y:S01]  /*40c0*/  MUFU.EX2 R147, R10 ;  /* 0x0000000a00937308 */ /* 0x0007e20000000800 */
[--C-:B-----5:R-:W-:Y:S02]  /*40d0*/  FFMA.FTZ R4, R36, c[0x0][0x2d0], -R8.reuse ;  /* 0x0000b40024047a23 */ /* 0x120fe40000010808 */
[----:B------:R-:W-:Y:S05]  /*40e0*/  LDSM.16.MT88.4 R36, [R103+0x3100] ;  /* 0x003100006724783b */ /* 0x000fea0000004200 */
[----:B------:R5:W1:Y:S01]  /*40f0*/  MUFU.EX2 R250, R4 ;  /* 0x0000000400fa7308 */ /* 0x000a620000000800 */
[----:B---3--:R-:W-:-:S07]  /*4100*/  FFMA.FTZ R10, R87, c[0x0][0x2d0], -R8 ;  /* 0x0000b400570a7a23 */ /* 0x008fce0000010808 */
[----:B------:R3:W2:Y:S01]  /*4110*/  MUFU.EX2 R178, R10 ;  /* 0x0000000a00b27308 */ /* 0x0006a20000000800 */
[----:B-----5:R-:W-:Y:S02]  /*4120*/  F2FP.PACK_AB R4, R140, R138 ;  /* 0x0000008a8c04723e */ /* 0x020fe400000000ff */
[----:B-1----:R-:W-:-:S07]  /*4130*/  F2FP.PACK_AB R7, R250, R249 ;  /* 0x000000f9fa07723e */ /* 0x002fce00000000ff */
[----:B--2---:R-:W-:Y:S01]  /*4140*/  HMMA.16816.F32 R92, R4, R12, RZ ;  /* 0x0000000c045c723c */ /* 0x004fe200000018ff */
[----:B---3--:R-:W-:-:S07]  /*4150*/  MOV R10, R146 ;  /* 0x00000092000a7202 */ /* 0x008fce0000000f00 */
[C---:B------:R-:W-:Y:S01]  /*4160*/  HMMA.16816.F32 R88, R4.reuse, R14, RZ ;  /* 0x0000000e0458723c */ /* 0x040fe200000018ff */
[----:B------:R-:W1:Y:S07]  /*4170*/  LDSM.16.MT88.4 R12, [R103+0x6100] ;  /* 0x00610000670c783b */ /* 0x000e6e0000004200 */
[C---:B------:R-:W-:Y:S08]  /*4180*/  HMMA.16816.F32 R72, R4.reuse, R28, RZ ;  /* 0x0000001c0448723c */ /* 0x040ff000000018ff */
[C---:B------:R-:W-:Y:S01]  /*4190*/  HMMA.16816.F32 R48, R4.reuse, R30, RZ ;  /* 0x0000001e0430723c */ /* 0x040fe200000018ff */
[----:B------:R-:W2:Y:S07]  /*41a0*/  LDSM.16.MT88.4 R28, [R0+0x3100] ;  /* 0x00310000001c783b */ /* 0x000eae0000004200 */
[C---:B------:R-:W-:Y:S08]  /*41b0*/  HMMA.16816.F32 R76, R4.reuse, R16, RZ ;  /* 0x00000010044c723c */ /* 0x040ff000000018ff */
[C---:B------:R-:W-:Y:S01]  /*41c0*/  HMMA.16816.F32 R52, R4.reuse, R18, RZ ;  /* 0x000000120434723c */ /* 0x040fe200000018ff */
[----:B------:R-:W3:Y:S07]  /*41d0*/  LDSM.16.MT88.4 R16, [R241+0x6100] ;  /* 0x00610000f110783b */ /* 0x000eee0000004200 */
[C---:B------:R-:W-:Y:S08]  /*41e0*/  HMMA.16816.F32 R80, R4.reuse, R32, RZ ;  /* 0x000000200450723c */ /* 0x040ff000000018ff */
[C---:B------:R-:W-:Y:S01]  /*41f0*/  HMMA.16816.F32 R56, R4.reuse, R34, RZ ;  /* 0x000000220438723c */ /* 0x040fe200000018ff */
[----:B------:R-:W5:Y:S07]  /*4200*/  LDSM.16.MT88.4 R32, [R241+0x3100] ;  /* 0x00310000f120783b */ /* 0x000f6e0000004200 */
[C---:B----4-:R-:W-:Y:S08]  /*4210*/  HMMA.16816.F32 R68, R4.reuse, R20, RZ ;  /* 0x000000140444723c */ /* 0x050ff000000018ff */
[C---:B------:R-:W-:Y:S01]  /*4220*/  HMMA.16816.F32 R44, R4.reuse, R22, RZ ;  /* 0x00000016042c723c */ /* 0x040fe200000018ff */
[----:B------:R-:W4:Y:S07]  /*4230*/  LDSM.16.MT88.4 R20, [R0+0x6100] ;  /* 0x006100000014783b */ /* 0x000f2e0000004200 */
[C---:B------:R-:W-:Y:S08]  /*4240*/  HMMA.16816.F32 R40, R4.reuse, R24, RZ ;  /* 0x000000180428723c */ /* 0x040ff000000018ff */
[C---:B------:R-:W-:Y:S01]  /*4250*/  HMMA.16816.F32 R60, R4.reuse, R26, RZ ;  /* 0x0000001a043c723c */ /* 0x040fe200000018ff */
[----:B------:R-:W4:Y:S07]  /*4260*/  LDSM.16.MT88.4 R24, [R2+0x900] ;  /* 0x000900000218783b */ /* 0x000f2e0000004200 */
[C---:B-1----:R-:W-:Y:S08]  /*4270*/  HMMA.16816.F32 R112, R4.reuse, R12, RZ ;  /* 0x0000000c0470723c */ /* 0x042ff000000018ff */
[C---:B------:R-:W-:Y:S01]  /*4280*/  HMMA.16816.F32 R116, R4.reuse, R14, RZ ;  /* 0x0000000e0474723c */ /* 0x040fe200000018ff */
[----:B------:R-:W1:Y:S07]  /*4290*/  LDSM.16.MT88.4 R12, [R2+0x6900] ;  /* 0x00690000020c783b */ /* 0x000e6e0000004200 */
[C---:B--2---:R-:W-:Y:S08]  /*42a0*/  HMMA.16816.F32 R64, R4.reuse, R28, RZ ;  /* 0x0000001c0440723c */ /* 0x044ff000000018ff */
[C---:B------:R-:W-:Y:S01]  /*42b0*/  HMMA.16816.F32 R108, R4.reuse, R30, RZ ;  /* 0x0000001e046c723c */ /* 0x040fe200000018ff */
[----:B------:R-:W2:Y:S07]  /*42c0*/  LDSM.16.MT88.4 R28, [R2+0x3900] ;  /* 0x00390000021c783b */ /* 0x000eae0000004200 */
[C---:B---3--:R-:W-:Y:S08]  /*42d0*/  HMMA.16816.F32 R84, R4.reuse, R16, RZ ;  /* 0x000000100454723c */ /* 0x048ff000000018ff */
[C---:B------:R-:W-:Y:S01]  /*42e0*/  HMMA.16816.F32 R120, R4.reuse, R18, RZ ;  /* 0x000000120478723c */ /* 0x040fe200000018ff */
[----:B------:R-:W3:Y:S07]  /*42f0*/  LDSM.16.MT88.4 R16, [R103+0x900] ;  /* 0x000900006710783b */ /* 0x000eee0000004200 */
[C---:B------:R-:W-:Y:S08]  /*4300*/  HMMA.16816.F32 R96, R4.reuse, R36, RZ ;  /* 0x000000240460723c */ /* 0x040ff000000018ff */
[C---:B------:R-:W-:Y:S08]  /*4310*/  HMMA.16816.F32 R104, R4.reuse, R38, RZ ;  /* 0x000000260468723c */ /* 0x040ff000000018ff */
[C---:B-----5:R-:W-:Y:S08]  /*4320*/  HMMA.16816.F32 R36, R4.reuse, R32, RZ ;  /* 0x000000200424723c */ /* 0x060ff000000018ff */
[C---:B------:R-:W-:Y:S08]  /*4330*/  HMMA.16816.F32 R32, R4.reuse, R34, RZ ;  /* 0x000000220420723c */ /* 0x040ff000000018ff */
[C---:B----4-:R-:W-:Y:S08]  /*4340*/  HMMA.16816.F32 R128, R4.reuse, R20, RZ ;  /* 0x000000140480723c */ /* 0x050ff000000018ff */
[----:B------:R-:W-:Y:S01]  /*4350*/  HMMA.16816.F32 R132, R4, R22, RZ ;  /* 0x000000160484723c */ /* 0x000fe200000018ff */
[----:B------:R-:W-:Y:S06]  /*4360*/  LDSM.16.MT88.4 R20, [R0+0x900] ;  /* 0x000900000014783b */ /* 0x000fec0000004200 */
[----:B------:R-:W-:-:S02]  /*4370*/  F2FP.PACK_AB R4, R143, R137 ;  /* 0x000000898f04723e */ /* 0x000fc400000000ff */
[----:B------:R-:W-:Y:S02]  /*4380*/  F2FP.PACK_AB R5, R144, R141 ;  /* 0x0000008d9005723e */ /* 0x000fe400000000ff */
[----:B------:R-:W-:Y:S02]  /*4390*/  F2FP.PACK_AB R6, R179, R145 ;  /* 0x00000091b306723e */ /* 0x000fe400000000ff */
[----:B------:R-:W-:-:S07]  /*43a0*/  F2FP.PACK_AB R7, R178, R147 ;  /* 0x00000093b207723e */ /* 0x000fce00000000ff */
[C---:B------:R-:W-:Y:S07]  /*43b0*/  HMMA.16816.F32 R188, R4.reuse, R24, R80 ;  /* 0x0000001804bc723c */ /* 0x040fee0000001850 */
[----:B------:R-:W-:Y:S01]  /*43c0*/  IMAD.MOV.U32 R83, RZ, RZ, R147 ;  /* 0x000000ffff537224 */ /* 0x000fe200078e0093 */
[----:B------:R-:W-:Y:S01]  /*43d0*/  MOV R80, R143 ;  /* 0x0000008f00507202 */ /* 0x000fe20000000f00 */
[----:B------:R-:W-:Y:S01]  /*43e0*/  IMAD.MOV.U32 R82, RZ, RZ, R145 ;  /* 0x000000ffff527224 */ /* 0x000fe200078e0091 */
[----:B-1----:R-:W-:Y:S01]  /*43f0*/  HMMA.16816.F32 R168, R4, R12, R68 ;  /* 0x0000000c04a8723c */ /* 0x002fe20000001844 */
[----:B------:R-:W-:-:S07]  /*4400*/  IMAD.MOV.U32 R81, RZ, RZ, R144 ;  /* 0x000000ffff517224 */ /* 0x000fce00078e0090 */
[C---:B------:R-:W-:Y:S01]  /*4410*/  HMMA.16816.F32 R144, R4.reuse, R26, R56 ;  /* 0x0000001a0490723c */ /* 0x040fe20000001838 */
[----:B------:R-:W1:Y:S06]  /*4420*/  LDSM.16.MT88.4 R24, [R241+0x900] ;  /* 0x00090000f118783b */ /* 0x000e6c0000004200 */
[----:B------:R-:W-:Y:S01]  /*4430*/  IMAD.MOV.U32 R56, RZ, RZ, R142 ;  /* 0x000000ffff387224 */ /* 0x000fe200078e008e */
[----:B------:R-:W-:Y:S01]  /*4440*/  MOV R58, R140 ;  /* 0x0000008c003a7202 */ /* 0x000fe20000000f00 */
[----:B------:R-:W-:Y:S01]  /*4450*/  IMAD.MOV.U32 R57, RZ, RZ, R141 ;  /* 0x000000ffff397224 */ /* 0x000fe200078e008d */
[----:B--2---:R-:W-:Y:S01]  /*4460*/  HMMA.16816.F32 R172, R4, R28, R72 ;  /* 0x0000001c04ac723c */ /* 0x004fe20000001848 */
[----:B------:R-:W-:-:S06]  /*4470*/  IMAD.MOV.U32 R59, RZ, RZ, R139 ;  /* 0x000000ffff3b7224 */ /* 0x000fcc00078e008b */
[----:B------:R-:W-:Y:S01]  /*4480*/  IMAD.MOV.U32 R73, RZ, RZ, R138 ;  /* 0x000000ffff497224 */ /* 0x000fe200078e008a */
[----:B------:R-:W-:Y:S01]  /*4490*/  HMMA.16816.F32 R140, R4, R14, R44 ;  /* 0x0000000e048c723c */ /* 0x000fe2000000182c */
[----:B------:R-:W2:Y:S01]  /*44a0*/  LDSM.16.MT88.4 R12, [R103+0x3900] ;  /* 0x00390000670c783b */ /* 0x000ea20000004200 */
[----:B------:R-:W-:Y:S01]  /*44b0*/  MOV R74, R137 ;  /* 0x00000089004a7202 */ /* 0x000fe20000000f00 */
[----:B------:R-:W-:-:S05]  /*44c0*/  IMAD.MOV.U32 R75, RZ, RZ, R136 ;  /* 0x000000ffff4b7224 */ /* 0x000fca00078e0088 */
[C---:B---3--:R-:W-:Y:S08]  /*44d0*/  HMMA.16816.F32 R136, R4.reuse, R16, R40 ;  /* 0x000000100488723c */ /* 0x048ff00000001828 */
[C---:B------:R-:W-:Y:S01]  /*44e0*/  HMMA.16816.F32 R160, R4.reuse, R18, R60 ;  /* 0x0000001204a0723c */ /* 0x040fe2000000183c */
[----:B------:R-:W3:Y:S07]  /*44f0*/  LDSM.16.MT88.4 R16, [R241+0x3900] ;  /* 0x00390000f110783b */ /* 0x000eee0000004200 */
[C---:B------:R-:W-:Y:S01]  /*4500*/  HMMA.16816.F32 R148, R4.reuse, R30, R48 ;  /* 0x0000001e0494723c */ /* 0x040fe20000001830 */
[----:B------:R-:W4:Y:S07]  /*4510*/  LDSM.16.MT88.4 R28, [R0+0x3900] ;  /* 0x00390000001c783b */ /* 0x000f2e0000004200 */
[C---:B-1----:R-:W-:Y:S07]  /*4520*/  HMMA.16816.F32 R180, R4.reuse, R24, R76 ;  /* 0x0000001804b4723c */ /* 0x042fee000000184c */
[----:B------:R-:W-:Y:S01]  /*4530*/  IMAD.MOV.U32 R79, RZ, RZ, R179 ;  /* 0x000000ffff4f7224 */ /* 0x000fe200078e00b3 */
[----:B------:R-:W-:Y:S01]  /*4540*/  HMMA.16816.F32 R48, R4, R22, R88 ;  /* 0x000000160430723c */ /* 0x000fe20000001858 */
[----:B------:R-:W-:Y:S01]  /*4550*/  MOV R78, R178 ;  /* 0x000000b2004e7202 */ /* 0x000fe20000000f00 */
[----:B------:R-:W-:-:S02]  /*4560*/  IMAD.MOV.U32 R77, RZ, RZ, R177 ;  /* 0x000000ffff4d7224 */ /* 0x000fc400078e00b1 */
[----:B------:R-:W-:-:S03]  /*4570*/  IMAD.MOV.U32 R76, RZ, RZ, R176 ;  /* 0x000000ffff4c7224 */ /* 0x000fc600078e00b0 */
[----:B------:R-:W-:Y:S01]  /*4580*/  IMAD.MOV.U32 R88, RZ, RZ, R10 ;  /* 0x000000ffff587224 */ /* 0x000fe200078e000a */
[C---:B------:R-:W-:Y:S01]  /*4590*/  HMMA.16816.F32 R176, R4.reuse, R20, R92 ;  /* 0x0000001404b0723c */ /* 0x040fe2000000185c */
[----:B------:R-:W-:Y:S01]  /*45a0*/  FFMA.FTZ R10, R101, c[0x0][0x2d0], -R9 ;  /* 0x0000b400650a7a23 */ /* 0x000fe20000010809 */
[----:B------:R-:W-:Y:S01]  /*45b0*/  MOV R91, R57 ;  /* 0x00000039005b7202 */ /* 0x000fe20000000f00 */
[----:B------:R-:W-:Y:S01]  /*45c0*/  IMAD.MOV.U32 R90, RZ, RZ, R58 ;  /* 0x000000ffff5a7224 */ /* 0x000fe200078e003a */
[----:B------:R-:W-:Y:S01]  /*45d0*/  MOV R89, R59 ;  /* 0x0000003b00597202 */ /* 0x000fe20000000f00 */
[----:B------:R-:W-:Y:S01]  /*45e0*/  LDSM.16.MT88.4 R20, [R241+0x6900] ;  /* 0x00690000f114783b */ /* 0x000fe20000004200 */
[----:B------:R-:W-:Y:S01]  /*45f0*/  IMAD.MOV.U32 R101, RZ, RZ, R82 ;  /* 0x000000ffff657224 */ /* 0x000fe200078e0052 */
[----:B------:R-:W-:Y:S01]  /*4600*/  MOV R95, R73 ;  /* 0x00000049005f7202 */ /* 0x000fe20000000f00 */
[----:B------:R-:W-:Y:S01]  /*4610*/  IMAD.MOV.U32 R92, RZ, RZ, R56 ;  /* 0x000000ffff5c7224 */ /* 0x000fe200078e0038 */
[----:B------:R-:W-:Y:S01]  /*4620*/  HMMA.16816.F32 R52, R4, R26, R52 ;  /* 0x0000001a0434723c */ /* 0x000fe20000001834 */
[----:B------:R-:W1:Y:S01]  /*4630*/  LDSM.16.MT88.4 R24, [R103+0x6900] ;  /* 0x006900006718783b */ /* 0x000e620000004200 */
[----:B------:R-:W-:Y:S01]  /*4640*/  IMAD.MOV.U32 R94, RZ, RZ, R74 ;  /* 0x000000ffff5e7224 */ /* 0x000fe200078e004a */
[----:B------:R-:W-:-:S05]  /*4650*/  MOV R93, R75 ;  /* 0x0000004b005d7202 */ /* 0x000fca0000000f00 */
[C---:B--2---:R-:W-:Y:S07]  /*4660*/  HMMA.16816.F32 R56, R4.reuse, R12, R96 ;  /* 0x0000000c0438723c */ /* 0x044fee0000001860 */
[----:B------:R-:W-:Y:S01]  /*4670*/  MOV R99, R252 ;  /* 0x000000fc00637202 */ /* 0x000fe20000000f00 */
[----:B------:R-:W-:Y:S01]  /*4680*/  IMAD.MOV.U32 R98, RZ, RZ, R251 ;  /* 0x000000ffff627224 */ /* 0x000fe200078e00fb */
[----:B------:R2:W-:Y:S01]  /*4690*/  MUFU.EX2 R252, R10 ;  /* 0x0000000a00fc7308 */ /* 0x0005e20000000800 */
[----:B------:R-:W-:Y:S01]  /*46a0*/  MOV R97, R250 ;  /* 0x000000fa00617202 */ /* 0x000fe20000000f00 */
[----:B------:R-:W-:Y:S01]  /*46b0*/  HMMA.16816.F32 R44, R4, R14, R104 ;  /* 0x0000000e042c723c */ /* 0x000fe20000001868 */
[----:B------:R-:W5:Y:S01]  /*46c0*/  LDSM.16.MT88.4 R12, [R0+0x6900] ;  /* 0x00690000000c783b */ /* 0x000f620000004200 */
[----:B------:R-:W-:-:S05]  /*46d0*/  IMAD.MOV.U32 R96, RZ, RZ, R249 ;  /* 0x000000ffff607224 */ /* 0x000fca00078e00f9 */
[----:B------:R-:W-:Y:S01]  /*46e0*/  MOV R106, R248 ;  /* 0x000000f8006a7202 */ /* 0x000fe20000000f00 */
[C---:B---3--:R-:W-:Y:S01]  /*46f0*/  HMMA.16816.F32 R36, R4.reuse, R16, R36 ;  /* 0x000000100424723c */ /* 0x048fe20000001824 */
[----:B------:R-:W-:Y:S01]  /*4700*/  IMAD.MOV.U32 R107, RZ, RZ, R247 ;  /* 0x000000ffff6b7224 */ /* 0x000fe200078e00f7 */
[----:B------:R-:W-:Y:S01]  /*4710*/  MOV R104, R81 ;  /* 0x0000005100687202 */ /* 0x000fe20000000f00 */
[----:B------:R-:W-:Y:S02]  /*4720*/  IMAD.MOV.U32 R105, RZ, RZ, R80 ;  /* 0x000000ffff697224 */ /* 0x000fe400078e0050 */
[--C-:B--2---:R-:W-:Y:S01]  /*4730*/  FFMA.FTZ R10, R102, c[0x0][0x2d0], -R9.reuse ;  /* 0x0000b400660a7a23 */ /* 0x104fe20000010809 */
[----:B------:R-:W-:Y:S02]  /*4740*/  MOV R102, R91 ;  /* 0x0000005b00667202 */ /* 0x000fe40000000f00 */
[C---:B------:R-:W-:Y:S01]  /*4750*/  HMMA.16816.F32 R40, R4.reuse, R18, R32 ;  /* 0x000000120428723c */ /* 0x040fe20000001820 */
[----:B------:R-:W2:Y:S01]  /*4760*/  LDSM.16.MT88.4 R16, [R2+0x7100] ;  /* 0x007100000210783b */ /* 0x000ea20000004200 */
[----:B------:R3:W1:Y:S06]  /*4770*/  MUFU.EX2 R251, R10 ;  /* 0x0000000a00fb7308 */ /* 0x00066c0000000800 */
[C---:B----4-:R-:W-:Y:S08]  /*4780*/  HMMA.16816.F32 R32, R4.reuse, R28, R64 ;  /* 0x0000001c0420723c */ /* 0x050ff00000001840 */
[----:B------:R-:W-:Y:S01]  /*4790*/  HMMA.16816.F32 R60, R4, R30, R108 ;  /* 0x0000001e043c723c */ /* 0x000fe2000000186c */
[----:B------:R-:W4:Y:S01]  /*47a0*/  LDSM.16.MT88.4 R28, [R2+0x1100] ;  /* 0x00110000021c783b */ /* 0x000f220000004200 */
[----:B---3--:R-:W-:Y:S01]  /*47b0*/  FFMA.FTZ R10, R124, c[0x0][0x2d0], -R9 ;  /* 0x0000b4007c0a7a23 */ /* 0x008fe20000010809 */
[----:B------:R-:W-:Y:S01]  /*47c0*/  MOV R124, R107 ;  /* 0x0000006b007c7202 */ /* 0x000fe20000000f00 */
[----:B------:R-:W-:-:S02]  /*47d0*/  IMAD.MOV.U32 R107, RZ, RZ, R98 ;  /* 0x000000ffff6b7224 */ /* 0x000fc400078e0062 */
[----:B------:R3:W-:Y:S01]  /*47e0*/  MUFU.EX2 R250, R10 ;  /* 0x0000000a00fa7308 */ /* 0x0007e20000000800 */
[----:B------:R-:W-:Y:S01]  /*47f0*/  IMAD.MOV.U32 R110, RZ, RZ, R245 ;  /* 0x000000ffff6e7224 */ /* 0x000fe200078e00f5 */
[----:B------:R-:W-:Y:S01]  /*4800*/  MOV R111, R97 ;  /* 0x00000061006f7202 */ /* 0x000fe20000000f00 */
[----:B------:R-:W-:Y:S01]  /*4810*/  IMAD.MOV.U32 R98, RZ, RZ, R94 ;  /* 0x000000ffff627224 */ /* 0x000fe200078e005e */
[----:B------:R-:W-:Y:S01]  /*4820*/  MOV R97, R93 ;  /* 0x0000005d00617202 */ /* 0x000fe20000000f00 */
[----:B-1----:R-:W-:Y:S01]  /*4830*/  HMMA.16816.F32 R64, R4, R24, R112 ;  /* 0x000000180440723c */ /* 0x002fe20000001870 */
[----:B------:R-:W-:Y:S01]  /*4840*/  MOV R93, R77 ;  /* 0x0000004d005d7202 */ /* 0x000fe20000000f00 */
[----:B------:R-:W-:Y:S01]  /*4850*/  IMAD.MOV.U32 R94, RZ, RZ, R78 ;  /* 0x000000ffff5e7224 */ /* 0x000fe200078e004e */
[----:B------:R-:W-:Y:S01]  /*4860*/  MOV R109, R83 ;  /* 0x00000053006d7202 */ /* 0x000fe20000000f00 */
[----:B------:R-:W-:-:S04]  /*4870*/  IMAD.MOV.U32 R108, RZ, RZ, R90 ;  /* 0x000000ffff6c7224 */ /* 0x000fc800078e005a */
[C---:B------:R-:W-:Y:S01]  /*4880*/  HMMA.16816.F32 R68, R4.reuse, R26, R116 ;  /* 0x0000001a0444723c */ /* 0x040fe20000001874 */
[----:B------:R-:W1:Y:S01]  /*4890*/  LDSM.16.MT88.4 R24, [R2+0x4100] ;  /* 0x004100000218783b */ /* 0x000e620000004200 */
[----:B---3--:R-:W-:Y:S02]  /*48a0*/  FFMA.FTZ R10, R125, c[0x0][0x2d0], -R9 ;  /* 0x0000b4007d0a7a23 */ /* 0x008fe40000010809 */
[----:B------:R-:W-:Y:S02]  /*48b0*/  IMAD.MOV.U32 R125, RZ, RZ, R96 ;  /* 0x000000ffff7d7224 */ /* 0x000fe400078e0060 */
[----:B------:R3:W-:Y:S01]  /*48c0*/  MUFU.EX2 R249, R10 ;  /* 0x0000000a00f97308 */ /* 0x0007e20000000800 */
[----:B------:R-:W-:Y:S01]  /*48d0*/  IMAD.MOV.U32 R96, RZ, RZ, R92 ;  /* 0x000000ffff607224 */ /* 0x000fe200078e005c */
[----:B------:R-:W-:Y:S01]  /*48e0*/  HMMA.16816.F32 R72, R4, R20, R84 ;  /* 0x000000140448723c */ /* 0x000fe20000001854 */
[----:B------:R-:W-:Y:S02]  /*48f0*/  IMAD.MOV.U32 R92, RZ, RZ, R76 ;  /* 0x000000ffff5c7224 */ /* 0x000fe400078e004c */
[----:B------:R-:W-:-:S05]  /*4900*/  IMAD.MOV.U32 R119, RZ, RZ, R88 ;  /* 0x000000ffff777224 */ /* 0x000fca00078e0058 */
[----:B-----5:R-:W-:Y:S01]  /*4910*/  HMMA.16816.F32 R80, R4, R12, R128 ;  /* 0x0000000c0450723c */ /* 0x020fe20000001880 */
[----:B---3--:R-:W-:Y:S01]  /*4920*/  FFMA.FTZ R10, R126, c[0x0][0x2d0], -R8 ;  /* 0x0000b4007e0a7a23 */ /* 0x008fe20000010808 */
[----:B------:R-:W-:-:S06]  /*4930*/  MOV R126, R89 ;  /* 0x00000059007e7202 */ /* 0x000fcc0000000f00 */
[----:B------:R-:W-:Y:S01]  /*4940*/  HMMA.16816.F32 R84, R4, R14, R132 ;  /* 0x0000000e0454723c */ /* 0x000fe20000001884 */
[----:B------:R-:W3:Y:S01]  /*4950*/  LDSM.16.MT88.4 R12, [R103+0x1100] ;  /* 0x00110000670c783b */ /* 0x000ee20000004200 */
[----:B------:R5:W-:Y:S05]  /*4960*/  MUFU.EX2 R248, R10 ;  /* 0x0000000a00f87308 */ /* 0x000bea0000000800 */
[----:B------:R-:W-:Y:S01]  /*4970*/  IMAD.MOV.U32 R132, RZ, RZ, R102 ;  /* 0x000000ffff847224 */ /* 0x000fe200078e0066 */
[----:B------:R-:W-:Y:S01]  /*4980*/  MOV R133, R96 ;  /* 0x0000006000857202 */ /* 0x000fe20000000f00 */
[----:B------:R-:W-:Y:S01]  /*4990*/  IMAD.MOV.U32 R102, RZ, RZ, R97 ;  /* 0x000000ffff667224 */ /* 0x000fe200078e0061 */
[----:B------:R-:W-:Y:S01]  /*49a0*/  MOV R134, R98 ;  /* 0x0000006200867202 */ /* 0x000fe20000000f00 */
[----:B-----5:R-:W-:Y:S01]  /*49b0*/  FFMA.FTZ R10, R164, c[0x0][0x2d0], -R8 ;  /* 0x0000b400a40a7a23 */ /* 0x020fe20000010808 */
[----:B------:R-:W-:-:S03]  /*49c0*/  MOV R164, R246 ;  /* 0x000000f600a47202 */ /* 0x000fc60000000f00 */
[----:B------:R5:W1:Y:S02]  /*49d0*/  MUFU.EX2 R247, R10 ;  /* 0x0000000a00f77308 */ /* 0x000a640000000800 */
[----:B-----5:R-:W-:-:S06]  /*49e0*/  FFMA.FTZ R10, R127, c[0x0][0x2d0], -R8 ;  /* 0x0000b4007f0a7a23 */ /* 0x020fcc0000010808 */
[----:B------:R5:W-:Y:S02]  /*49f0*/  MUFU.EX2 R246, R10 ;  /* 0x0000000a00f67308 */ /* 0x000be40000000800 */
[----:B-----5:R-:W-:Y:S02]  /*4a00*/  FFMA.FTZ R10, R165, c[0x0][0x2d0], -R8 ;  /* 0x0000b400a50a7a23 */ /* 0x020fe40000010808 */
[----:B------:R-:W-:Y:S01]  /*4a10*/  IMAD.MOV.U32 R165, RZ, RZ, R106 ;  /* 0x000000ffffa57224 */ /* 0x000fe200078e006a */
[----:B------:R-:W-:-:S03]  /*4a20*/  MOV R106, R99 ;  /* 0x00000063006a7202 */ /* 0x000fc60000000f00 */
[----:B------:R-:W5:Y:S01]  /*4a30*/  MUFU.EX2 R245, R10 ;  /* 0x0000000a00f57308 */ /* 0x000f620000000800 */
[----:B------:R-:W-:Y:S02]  /*4a40*/  MOV R99, R95 ;  /* 0x0000005f00637202 */ /* 0x000fe40000000f00 */
[----:B------:R-:W-:Y:S02]  /*4a50*/  MOV R95, R79 ;  /* 0x0000004f005f7202 */ /* 0x000fe40000000f00 */
[----:B------:R-:W-:Y:S01]  /*4a60*/  HMMA.16816.F32 R76, R4, R22, R120 ;  /* 0x00000016044c723c */ /* 0x000fe20000001878 */
[----:B------:R-:W-:Y:S01]  /*4a70*/  IMAD.MOV.U32 R135, RZ, RZ, R99 ;  /* 0x000000ffff877224 */ /* 0x000fe200078e0063 */
[----:B------:R-:W-:Y:S05]  /*4a80*/  LDSM.16.MT88.4 R20, [R0+0x1100] ;  /* 0x001100000014783b */ /* 0x000fea0000004200 */
[----:B------:R-:W-:-:S02]  /*4a90*/  F2FP.PACK_AB R4, R251, R252 ;  /* 0x000000fcfb04723e */ /* 0x000fc400000000ff */
[----:B-1----:R-:W-:Y:S02]  /*4aa0*/  F2FP.PACK_AB R5, R247, R248 ;  /* 0x000000f8f705723e */ /* 0x002fe400000000ff */
[----:B------:R-:W-:Y:S02]  /*4ab0*/  F2FP.PACK_AB R6, R249, R250 ;  /* 0x000000faf906723e */ /* 0x000fe400000000ff */
[----:B-----5:R-:W-:Y:S02]  /*4ac0*/  F2FP.PACK_AB R7, R245, R246 ;  /* 0x000000f6f507723e */ /* 0x020fe400000000ff */
[----:B------:R-:W-:-:S05]  /*4ad0*/  MOV R10, R92 ;  /* 0x0000005c000a7202 */ /* 0x000fca0000000f00 */
[C---:B--2---:R-:W-:Y:S07]  /*4ae0*/  HMMA.16816.F32 R96, R4.reuse, R16, R168 ;  /* 0x000000100460723c */ /* 0x044fee00000018a8 */
[----:B------:R-:W-:Y:S01]  /*4af0*/  MOV R170, R101 ;  /* 0x0000006500aa7202 */ /* 0x000fe20000000f00 */
[----:B----4-:R-:W-:Y:S01]  /*4b00*/  HMMA.16816.F32 R112, R4, R28, R188 ;  /* 0x0000001c0470723c */ /* 0x010fe200000018bc */
[----:B------:R-:W-:Y:S01]  /*4b10*/  IMAD.MOV.U32 R169, RZ, RZ, R104 ;  /* 0x000000ffffa97224 */ /* 0x000fe200078e0068 */
[----:B------:R-:W-:-:S02]  /*4b20*/  MOV R168, R105 ;  /* 0x0000006900a87202 */ /* 0x000fc40000000f00 */
[----:B------:R-:W-:Y:S02]  /*4b30*/  MOV R101, R107 ;  /* 0x0000006b00657202 */ /* 0x000fe40000000f00 */
[----:B------:R-:W-:Y:S01]  /*4b40*/  MOV R171, R109 ;  /* 0x0000006d00ab7202 */ /* 0x000fe20000000f00 */
[----:B------:R-:W-:Y:S01]  /*4b50*/  IMAD.MOV.U32 R188, RZ, RZ, R106 ;  /* 0x000000ffffbc7224 */ /* 0x000fe200078e006a */
[----:B------:R-:W-:Y:S01]  /*4b60*/  HMMA.16816.F32 R88, R4, R30, R144 ;  /* 0x0000001e0458723c */ /* 0x000fe20000001890 */
[----:B------:R-:W-:Y:S01]  /*4b70*/  LDSM.16.MT88.4 R28, [R241+0x1100] ;  /* 0x00110000f11c783b */ /* 0x000fe20000004200 */
[----:B------:R-:W-:Y:S01]  /*4b80*/  IMAD.MOV.U32 R189, RZ, RZ, R110 ;  /* 0x000000ffffbd7224 */ /* 0x000fe200078e006e */
[----:B------:R-:W-:Y:S01]  /*4b90*/  MOV R191, R94 ;  /* 0x0000005e00bf7202 */ /* 0x000fe20000000f00 */
[----:B------:R-:W-:-:S04]  /*4ba0*/  IMAD.MOV.U32 R190, RZ, RZ, R95 ;  /* 0x000000ffffbe7224 */ /* 0x000fc800078e005f */
[C---:B------:R-:W-:Y:S01]  /*4bb0*/  HMMA.16816.F32 R104, R4.reuse, R18, R140 ;  /* 0x000000120468723c */ /* 0x040fe2000000188c */
[----:B------:R-:W1:Y:S06]  /*4bc0*/  LDSM.16.MT88.4 R16, [R103+0x4100] ;  /* 0x004100006710783b */ /* 0x000e6c0000004200 */
[----:B------:R-:W-:Y:S01]  /*4bd0*/  IMAD.MOV.U32 R143, RZ, RZ, R111 ;  /* 0x000000ffff8f7224 */ /* 0x000fe200078e006f */
[C---:B------:R-:W-:Y:S07]  /*4be0*/  HMMA.16816.F32 R144, R4.reuse, R24, R172 ;  /* 0x000000180490723c */ /* 0x040fee00000018ac */
[----:B------:R-:W-:Y:S01]  /*4bf0*/  MOV R175, R119 ;  /* 0x0000007700af7202 */ /* 0x000fe20000000f00 */
[----:B------:R-:W-:Y:S01]  /*4c00*/  IMAD.MOV.U32 R172, RZ, RZ, R93 ;  /* 0x000000ffffac7224 */ /* 0x000fe200078e005d */
[----:B------:R-:W-:Y:S01]  /*4c10*/  MOV R173, R108 ;  /* 0x0000006c00ad7202 */ /* 0x000fe20000000f00 */
[----:B---3--:R-:W-:Y:S01]  /*4c20*/  HMMA.16816.F32 R116, R4, R14, R160 ;  /* 0x0000000e0474723c */ /* 0x008fe200000018a0 */
[----:B------:R-:W-:-:S07]  /*4c30*/  IMAD.MOV.U32 R174, RZ, RZ, R126 ;  /* 0x000000ffffae7224 */ /* 0x000fce00078e007e */
[C---:B------:R-:W-:Y:S01]  /*4c40*/  HMMA.16816.F32 R108, R4.reuse, R12, R136 ;  /* 0x0000000c046c723c */ /* 0x040fe20000001888 */
[----:B------:R-:W2:Y:S07]  /*4c50*/  LDSM.16.MT88.4 R12, [R241+0x4100] ;  /* 0x00410000f10c783b */ /* 0x000eae0000004200 */
[C---:B------:R-:W-:Y:S01]  /*4c60*/  HMMA.16816.F32 R92, R4.reuse, R26, R148 ;  /* 0x0000001a045c723c */ /* 0x040fe20000001894 */
[----:B------:R-:W3:Y:S07]  /*4c70*/  LDSM.16.MT88.4 R24, [R0+0x4100] ;  /* 0x004100000018783b */ /* 0x000eee0000004200 */
[C---:B-1----:R-:W-:Y:S08]  /*4c80*/  HMMA.16816.F32 R160, R4.reuse, R16, R56 ;  /* 0x0000001004a0723c */ /* 0x042ff00000001838 */
[C---:B------:R-:W-:Y:S01]  /*4c90*/  HMMA.16816.F32 R148, R4.reuse, R18, R44 ;  /* 0x000000120494723c */ /* 0x040fe2000000182c */
[----:B------:R-:W1:Y:S07]  /*4ca0*/  LDSM.16.MT88.4 R16, [R241+0x7100] ;  /* 0x00710000f110783b */ /* 0x000e6e0000004200 */
[C---:B------:R-:W-:Y:S07]  /*4cb0*/  HMMA.16816.F32 R120, R4.reuse, R28, R180 ;  /* 0x0000001c0478723c */ /* 0x040fee00000018b4 */
[----:B------:R-:W-:Y:S01]  /*4cc0*/  MOV R180, R10 ;  /* 0x0000000a00b47202 */ /* 0x000fe20000000f00 */
[----:B------:R-:W-:Y:S01]  /*4cd0*/  FFMA.FTZ R10, R166, c[0x0][0x2d0], -R9 ;  /* 0x0000b400a60a7a23 */ /* 0x000fe20000010809 */
[----:B------:R-:W-:Y:S01]  /*4ce0*/  MOV R29, R189 ;  /* 0x000000bd001d7202 */ /* 0x000fe20000000f00 */
[----:B------:R-:W-:Y:S01]  /*4cf0*/  HMMA.16816.F32 R128, R4, R20, R176 ;  /* 0x000000140480723c */ /* 0x000fe200000018b0 */
[----:B------:R-:W-:Y:S01]  /*4d00*/  MOV R183, R125 ;  /* 0x0000007d00b77202 */ /* 0x000fe20000000f00 */
[----:B------:R4:W-:Y:S01]  /*4d10*/  MUFU.EX2 R189, R10 ;  /* 0x0000000a00bd7308 */ /* 0x0009e20000000800 */
[----:B------:R-:W-:-:S02]  /*4d20*/  IMAD.MOV.U32 R181, RZ, RZ, R133 ;  /* 0x000000ffffb57224 */ /* 0x000fc400078e0085 */
[----:B------:R-:W-:Y:S02]  /*4d30*/  IMAD.MOV.U32 R28, RZ, RZ, R135 ;  /* 0x000000ffff1c7224 */ /* 0x000fe400078e0087 */
[----:B------:R-:W-:Y:S01]  /*4d40*/  MOV R177, R132 ;  /* 0x0000008400b17202 */ /* 0x000fe20000000f00 */
[----:B------:R-:W-:Y:S01]  /*4d50*/  IMAD.MOV.U32 R166, RZ, RZ, R143 ;  /* 0x000000ffffa67224 */ /* 0x000fe200078e008f */
[----:B------:R-:W-:Y:S01]  /*4d60*/  MOV R176, R134 ;  /* 0x0000008600b07202 */ /* 0x000fe20000000f00 */
[----:B--2---:R-:W-:Y:S01]  /*4d70*/  HMMA.16816.F32 R140, R4, R14, R40 ;  /* 0x0000000e048c723c */ /* 0x004fe20000001828 */
[----:B------:R-:W-:Y:S02]  /*4d80*/  IMAD.MOV.U32 R182, RZ, RZ, R124 ;  /* 0x000000ffffb67224 */ /* 0x000fe400078e007c */
[----:B----4-:R-:W-:-:S05]  /*4d90*/  FFMA.FTZ R10, R167, c[0x0][0x2d0], -R9 ;  /* 0x0000b400a70a7a23 */ /* 0x010fca0000010809 */
[C---:B------:R-:W-:Y:S01]  /*4da0*/  HMMA.16816.F32 R132, R4.reuse, R12, R36 ;  /* 0x0000000c0484723c */ /* 0x040fe20000001824 */
[----:B------:R-:W-:Y:S01]  /*4db0*/  IMAD.MOV.U32 R167, RZ, RZ, R188 ;  /* 0x000000ffffa77224 */ /* 0x000fe200078e00bc */
[----:B------:R-:W2:Y:S01]  /*4dc0*/  LDSM.16.MT88.4 R12, [R0+0x7100] ;  /* 0x00710000000c783b */ /* 0x000ea20000004200 */
[----:B------:R4:W5:Y:S05]  /*4dd0*/  MUFU.EX2 R188, R10 ;  /* 0x0000000a00bc7308 */ /* 0x00096a0000000800 */
[C---:B------:R-:W-:Y:S01]  /*4de0*/  HMMA.16816.F32 R136, R4.reuse, R22, R48 ;  /* 0x000000160488723c */ /* 0x040fe20000001830 */
[----:B------:R-:W2:Y:S07]  /*4df0*/  LDSM.16.MT88.4 R20, [R103+0x7100] ;  /* 0x007100006714783b */ /* 0x000eae0000004200 */
[----:B---3--:R-:W-:Y:S01]  /*4e00*/  HMMA.16816.F32 R40, R4, R24, R32 ;  /* 0x000000180428723c */ /* 0x008fe20000001820 */
[----:B----4-:R-:W-:Y:S01]  /*4e10*/  FFMA.FTZ R10, R192, c[0x0][0x2d0], -R9 ;  /* 0x0000b400c00a7a23 */ /* 0x010fe20000010809 */
[----:B------:R-:W-:-:S03]  /*4e20*/  MOV R192, R183 ;  /* 0x000000b700c07202 */ /* 0x000fc60000000f00 */
[----:B------:R3:W-:Y:S03]  /*4e30*/  MUFU.EX2 R183, R10 ;  /* 0x0000000a00b77308 */ /* 0x0007e60000000800 */
[C---:B------:R-:W-:Y:S01]  /*4e40*/  HMMA.16816.F32 R56, R4.reuse, R26, R60 ;  /* 0x0000001a0438723c */ /* 0x040fe2000000183c */
[----:B------:R-:W4:Y:S07]  /*4e50*/  LDSM.16.MT88.4 R24, [R2+0x1900] ;  /* 0x001900000218783b */ /* 0x000f2e0000004200 */
[----:B-1----:R-:W-:Y:S01]  /*4e60*/  HMMA.16816.F32 R44, R4, R16, R72 ;  /* 0x00000010042c723c */ /* 0x002fe20000001848 */
[----:B---3--:R-:W-:-:S07]  /*4e70*/  FFMA.FTZ R10, R193, c[0x0][0x2d0], -R9 ;  /* 0x0000b400c10a7a23 */ /* 0x008fce0000010809 */
[C---:B------:R-:W-:Y:S01]  /*4e80*/  HMMA.16816.F32 R60, R4.reuse, R18, R76 ;  /* 0x00000012043c723c */ /* 0x040fe2000000184c */
[----:B------:R-:W-:Y:S01]  /*4e90*/  IMAD.MOV.U32 R193, RZ, RZ, R182 ;  /* 0x000000ffffc17224 */ /* 0x000fe200078e00b6 */
[----:B------:R-:W1:Y:S01]  /*4ea0*/  LDSM.16.MT88.4 R16, [R2+0x7900] ;  /* 0x007900000210783b */ /* 0x000e620000004200 */
[----:B------:R3:W1:Y:S05]  /*4eb0*/  MUFU.EX2 R182, R10 ;  /* 0x0000000a00b67308 */ /* 0x00066a0000000800 */
[C---:B------:R-:W-:Y:S08]  /*4ec0*/  HMMA.16816.F32 R124, R4.reuse, R30, R52 ;  /* 0x0000001e047c723c */ /* 0x040ff00000001834 */
[----:B--2---:R-:W-:Y:S01]  /*4ed0*/  HMMA.16816.F32 R32, R4, R12, R80 ;  /* 0x0000000c0420723c */ /* 0x004fe20000001850 */
[----:B---3--:R-:W-:Y:S01]  /*4ee0*/  FFMA.FTZ R10, R194, c[0x0][0x2d0], -R8 ;  /* 0x0000b400c20a7a23 */ /* 0x008fe20000010808 */
[----:B------:R-:W-:-:S03]  /*4ef0*/  MOV R194, R181 ;  /* 0x000000b500c27202 */ /* 0x000fc60000000f00 */
[----:B------:R2:W-:Y:S03]  /*4f00*/  MUFU.EX2 R181, R10 ;  /* 0x0000000a00b57308 */ /* 0x0005e60000000800 */
[C---:B------:R-:W-:Y:S01]  /*4f10*/  HMMA.16816.F32 R48, R4.reuse, R14, R84 ;  /* 0x0000000e0430723c */ /* 0x040fe20000001854 */
[----:B------:R-:W3:Y:S07]  /*4f20*/  LDSM.16.MT88.4 R12, [R103+0x1900] ;  /* 0x00190000670c783b */ /* 0x000eee0000004200 */
[----:B------:R-:W-:Y:S01]  /*4f30*/  HMMA.16816.F32 R36, R4, R20, R64 ;  /* 0x000000140424723c */ /* 0x000fe20000001840 */
[----:B--2---:R-:W-:-:S07]  /*4f40*/  FFMA.FTZ R10, R204, c[0x0][0x2d0], -R8 ;  /* 0x0000b400cc0a7a23 */ /* 0x004fce0000010808 */
[----:B------:R-:W-:Y:S01]  /*4f50*/  HMMA.16816.F32 R52, R4, R22, R68 ;  /* 0x000000160434723c */ /* 0x000fe20000001844 */
[----:B------:R-:W-:Y:S01]  /*4f60*/  IMAD.MOV.U32 R204, RZ, RZ, R180 ;  /* 0x000000ffffcc7224 */ /* 0x000fe200078e00b4 */
[----:B------:R-:W2:Y:S01]  /*4f70*/  LDSM.16.MT88.4 R20, [R2+0x4900] ;  /* 0x004900000214783b */ /* 0x000ea20000004200 */
[----:B------:R4:W4:Y:S04]  /*4f80*/  MUFU.EX2 R180, R10 ;  /* 0x0000000a00b47308 */ /* 0x0009280000000800 */
[----:B-----5:R-:W-:Y:S02]  /*4f90*/  F2FP.PACK_AB R4, R188, R189 ;  /* 0x000000bdbc04723e */ /* 0x020fe400000000ff */
[----:B-1----:R-:W-:Y:S01]  /*4fa0*/  F2FP.PACK_AB R6, R182, R183 ;  /* 0x000000b7b606723e */ /* 0x002fe200000000ff */
[----:B----4-:R-:W-:Y:S01]  /*4fb0*/  FFMA.FTZ R10, R195, c[0x0][0x2d0], -R8 ;  /* 0x0000b400c30a7a23 */ /* 0x010fe20000010808 */
[----:B------:R-:W-:-:S02]  /*4fc0*/  F2FP.PACK_AB R5, R180, R181 ;  /* 0x000000b5b405723e */ /* 0x000fc400000000ff */
[----:B------:R-:W-:Y:S01]  /*4fd0*/  MOV R195, R28 ;  /* 0x0000001c00c37202 */ /* 0x000fe20000000f00 */
[----:B------:R1:W-:Y:S02]  /*4fe0*/  MUFU.EX2 R179, R10 ;  /* 0x0000000a00b37308 */ /* 0x0003e40000000800 */
[----:B-1----:R-:W-:Y:S02]  /*4ff0*/  FFMA.FTZ R10, R205, c[0x0][0x2d0], -R8 ;  /* 0x0000b400cd0a7a23 */ /* 0x002fe40000010808 */
[----:B------:R-:W-:-:S04]  /*5000*/  IMAD.MOV.U32 R205, RZ, RZ, R29 ;  /* 0x000000ffffcd7224 */ /* 0x000fc800078e001d */
[----:B------:R-:W1:Y:S01]  /*5010*/  MUFU.EX2 R178, R10 ;  /* 0x0000000a00b27308 */ /* 0x000e620000000800 */
[----:B------:R-:W-:Y:S01]  /*5020*/  LDSM.16.MT88.4 R28, [R241+0x1900] ;  /* 0x00190000f11c783b */ /* 0x000fe20000004200 */
[----:B-1----:R-:W-:Y:S01]  /*5030*/  F2FP.PACK_AB R7, R178, R179 ;  /* 0x000000b3b207723e */ /* 0x002fe200000000ff */
[----:B------:R-:W-:Y:S02]  /*5040*/  FFMA.FTZ R10, R236, c[0x0][0x2d0], -R9 ;  /* 0x0000b400ec0a7a23 */ /* 0x000fe40000010809 */
[----:B------:R-:W-:-:S04]  /*5050*/  IMAD.MOV.U32 R236, RZ, RZ, R166 ;  /* 0x000000ffffec7224 */ /* 0x000fc800078e00a6 */
[C---:B------:R-:W-:Y:S08]  /*5060*/  HMMA.16816.F32 R112, R4.reuse, R24, R112 ;  /* 0x000000180470723c */ /* 0x040ff00000001870 */
[C---:B------:R-:W-:Y:S01]  /*5070*/  HMMA.16816.F32 R64, R4.reuse, R26, R88 ;  /* 0x0000001a0440723c */ /* 0x040fe20000001858 */
[----:B------:R-:W1:Y:S07]  /*5080*/  LDSM.16.MT88.4 R24, [R0+0x1900] ;  /* 0x001900000018783b */ /* 0x000e6e0000004200 */
[C---:B------:R-:W-:Y:S08]  /*5090*/  HMMA.16816.F32 R76, R4.reuse, R16, R96 ;  /* 0x00000010044c723c */ /* 0x040ff00000001860 */
[C---:B------:R-:W-:Y:S01]  /*50a0*/  HMMA.16816.F32 R72, R4.reuse, R18, R104 ;  /* 0x000000120448723c */ /* 0x040fe20000001868 */
[----:B------:R-:W4:Y:S07]  /*50b0*/  LDSM.16.MT88.4 R16, [R103+0x4900] ;  /* 0x004900006710783b */ /* 0x000f2e0000004200 */
        /* <DEDUP_REMOVED lines=9> */
[C---:B----4-:R-:W-:Y:S07]  /*5150*/  HMMA.16816.F32 R136, R4.reuse, R16, R160 ;  /* 0x000000100488723c */ /* 0x050fee00000018a0 */
[----:B------:R-:W-:Y:S01]  /*5160*/  IMAD.MOV.U32 R162, RZ, RZ, R195 ;  /* 0x000000ffffa27224 */ /* 0x000fe200078e00c3 */
[C---:B------:R-:W-:Y:S01]  /*5170*/  HMMA.16816.F32 R92, R4.reuse, R18, R148 ;  /* 0x00000012045c723c */ /* 0x040fe20000001894 */
[----:B------:R-:W4:Y:S01]  /*5180*/  LDSM.16.MT88.4 R16, [R241+0x7900] ;  /* 0x00790000f110783b */ /* 0x000f220000004200 */
[----:B------:R-:W-:Y:S01]  /*5190*/  IMAD.MOV.U32 R195, RZ, RZ, R177 ;  /* 0x000000ffffc37224 */ /* 0x000fe200078e00b1 */
[----:B------:R-:W-:Y:S01]  /*51a0*/  MOV R163, R205 ;  /* 0x000000cd00a37202 */ /* 0x000fe20000000f00 */
[----:B------:R5:W-:Y:S01]  /*51b0*/  MUFU.EX2 R177, R10 ;  /* 0x0000000a00b17308 */ /* 0x000be20000000800 */
[----:B------:R-:W-:Y:S01]  /*51c0*/  MOV R205, R176 ;  /* 0x000000b000cd7202 */ /* 0x000fe20000000f00 */
[----:B------:R-:W-:Y:S01]  /*51d0*/  IMAD.MOV.U32 R160, RZ, RZ, R194 ;  /* 0x000000ffffa07224 */ /* 0x000fe200078e00c2 */
[----:B------:R-:W-:Y:S01]  /*51e0*/  MOV R161, R204 ;  /* 0x000000cc00a17202 */ /* 0x000fe20000000f00 */
[C---:B---3--:R-:W-:Y:S01]  /*51f0*/  HMMA.16816.F32 R96, R4.reuse, R12, R132 ;  /* 0x0000000c0460723c */ /* 0x048fe20000001884 */
[----:B------:R-:W-:Y:S01]  /*5200*/  MOV R150, R193 ;  /* 0x000000c100967202 */ /* 0x000fe20000000f00 */
[----:B------:R-:W-:Y:S01]  /*5210*/  IMAD.MOV.U32 R149, RZ, RZ, R192 ;  /* 0x000000ffff957224 */ /* 0x000fe200078e00c0 */
[----:B------:R-:W-:Y:S01]  /*5220*/  MOV R148, R167 ;  /* 0x000000a700947202 */ /* 0x000fe20000000f00 */
[----:B------:R-:W-:Y:S01]  /*5230*/  IMAD.MOV.U32 R194, RZ, RZ, R169 ;  /* 0x000000ffffc27224 */ /* 0x000fe200078e00a9 */
[----:B------:R-:W-:Y:S01]  /*5240*/  MOV R204, R168 ;  /* 0x000000a800cc7202 */ /* 0x000fe20000000f00 */
[----:B------:R-:W-:Y:S01]  /*5250*/  IMAD.MOV.U32 R192, RZ, RZ, R171 ;  /* 0x000000ffffc07224 */ /* 0x000fe200078e00ab */
[----:B------:R-:W-:Y:S01]  /*5260*/  MOV R193, R170 ;  /* 0x000000aa00c17202 */ /* 0x000fe20000000f00 */
[----:B------:R-:W-:Y:S01]  /*5270*/  HMMA.16816.F32 R116, R4, R14, R140 ;  /* 0x0000000e0474723c */ /* 0x000fe2000000188c */
[----:B------:R-:W3:Y:S01]  /*5280*/  LDSM.16.MT88.4 R12, [R0+0x7900] ;  /* 0x00790000000c783b */ /* 0x000ee20000004200 */
[----:B------:R-:W-:-:S02]  /*5290*/  IMAD.MOV.U32 R151, RZ, RZ, R173 ;  /* 0x000000ffff977224 */ /* 0x000fc400078e00ad */
[----:B-----5:R-:W-:Y:S02]  /*52a0*/  FFMA.FTZ R10, R207, c[0x0][0x2d0], -R9 ;  /* 0x0000b400cf0a7a23 */ /* 0x020fe40000010809 */
[----:B------:R-:W-:Y:S01]  /*52b0*/  IMAD.MOV.U32 R207, RZ, RZ, R164 ;  /* 0x000000ffffcf7224 */ /* 0x000fe200078e00a4 */
[----:B------:R-:W-:Y:S01]  /*52c0*/  MOV R142, R174 ;  /* 0x000000ae008e7202 */ /* 0x000fe20000000f00 */
[----:B------:R5:W1:Y:S01]  /*52d0*/  MUFU.EX2 R176, R10 ;  /* 0x0000000a00b07308 */ /* 0x000a620000000800 */
[----:B------:R-:W-:Y:S01]  /*52e0*/  IMAD.MOV.U32 R141, RZ, RZ, R175 ;  /* 0x000000ffff8d7224 */ /* 0x000fe200078e00af */
[----:B------:R-:W-:Y:S01]  /*52f0*/  HMMA.16816.F32 R84, R4, R30, R124 ;  /* 0x0000001e0454723c */ /* 0x000fe2000000187c */
[----:B------:R-:W-:Y:S02]  /*5300*/  MOV R140, R165 ;  /* 0x000000a5008c7202 */ /* 0x000fe40000000f00 */
[----:B------:R-:W-:-:S05]  /*5310*/  MOV R143, R172 ;  /* 0x000000ac008f7202 */ /* 0x000fca0000000f00 */
[----:B--2---:R-:W-:Y:S01]  /*5320*/  HMMA.16816.F32 R108, R4, R20, R40 ;  /* 0x00000014046c723c */ /* 0x004fe20000001828 */
[----:B-----5:R-:W-:Y:S01]  /*5330*/  FFMA.FTZ R10, R206, c[0x0][0x2d0], -R9 ;  /* 0x0000b400ce0a7a23 */ /* 0x020fe20000010809 */
[----:B------:R-:W-:-:S06]  /*5340*/  MOV R206, R102 ;  /* 0x0000006600ce7202 */ /* 0x000fcc0000000f00 */
[C---:B------:R-:W-:Y:S01]  /*5350*/  HMMA.16816.F32 R56, R4.reuse, R22, R56 ;  /* 0x000000160438723c */ /* 0x040fe20000001838 */
[----:B------:R-:W2:Y:S01]  /*5360*/  LDSM.16.MT88.4 R20, [R2+0x2100] ;  /* 0x002100000214783b */ /* 0x000ea20000004200 */
[----:B------:R5:W-:Y:S06]  /*5370*/  MUFU.EX2 R175, R10 ;  /* 0x0000000a00af7308 */ /* 0x000bec0000000800 */
[C---:B-1----:R-:W-:Y:S08]  /*5380*/  HMMA.16816.F32 R164, R4.reuse, R24, R36 ;  /* 0x0000001804a4723c */ /* 0x042ff00000001824 */
[----:B------:R-:W-:Y:S01]  /*5390*/  HMMA.16816.F32 R124, R4, R26, R52 ;  /* 0x0000001a047c723c */ /* 0x000fe20000001834 */
[----:B------:R-:W1:Y:S01]  /*53a0*/  LDSM.16.MT88.4 R24, [R2+0x5100] ;  /* 0x005100000218783b */ /* 0x000e620000004200 */
[----:B-----5:R-:W-:-:S02]  /*53b0*/  FFMA.FTZ R10, R11, c[0x0][0x2d0], -R9 ;  /* 0x0000b4000b0a7a23 */ /* 0x020fc40000010809 */
[----:B------:R-:W-:Y:S02]  /*53c0*/  IMAD.MOV.U32 R11, RZ, RZ, R101 ;  /* 0x000000ffff0b7224 */ /* 0x000fe400078e0065 */
[----:B------:R5:W1:Y:S02]  /*53d0*/  MUFU.EX2 R174, R10 ;  /* 0x0000000a00ae7308 */ /* 0x000a640000000800 */
[C---:B----4-:R-:W-:Y:S08]  /*53e0*/  HMMA.16816.F32 R168, R4.reuse, R16, R44 ;  /* 0x0000001004a8723c */ /* 0x050ff0000000182c */
[----:B------:R-:W-:Y:S01]  /*53f0*/  HMMA.16816.F32 R132, R4, R18, R60 ;  /* 0x000000120484723c */ /* 0x000fe2000000183c */
[----:B------:R-:W4:Y:S01]  /*5400*/  LDSM.16.MT88.4 R16, [R103+0x2100] ;  /* 0x002100006710783b */ /* 0x000f220000004200 */
[----:B-----5:R-:W-:-:S06]  /*5410*/  FFMA.FTZ R10, R239, c[0x0][0x2d0], -R8 ;  /* 0x0000b400ef0a7a23 */ /* 0x020fcc0000010808 */
[C---:B---3--:R-:W-:Y:S01]  /*5420*/  HMMA.16816.F32 R36, R4.reuse, R12, R32 ;  /* 0x0000000c0424723c */ /* 0x048fe20000001820 */
[----:B------:R3:W-:Y:S07]  /*5430*/  MUFU.EX2 R173, R10 ;  /* 0x0000000a00ad7308 */ /* 0x0007ee0000000800 */
[C---:B------:R-:W-:Y:S01]  /*5440*/  HMMA.16816.F32 R120, R4.reuse, R28, R120 ;  /* 0x0000001c0478723c */ /* 0x040fe20000001878 */
[----:B------:R-:W-:Y:S07]  /*5450*/  LDSM.16.MT88.4 R28, [R2+0x8100] ;  /* 0x00810000021c783b */ /* 0x000fee0000004200 */
[----:B------:R-:W-:Y:S01]  /*5460*/  HMMA.16816.F32 R32, R4, R14, R48 ;  /* 0x0000000e0420723c */ /* 0x000fe20000001830 */
[----:B------:R-:W5:Y:S01]  /*5470*/  LDSM.16.MT88.4 R12, [R241+0x2100] ;  /* 0x00210000f10c783b */ /* 0x000f620000004200 */
[----:B---3--:R-:W-:-:S04]  /*5480*/  FFMA.FTZ R10, R244, c[0x0][0x2d0], -R8 ;  /* 0x0000b400f40a7a23 */ /* 0x008fc80000010808 */
[----:B------:R3:W2:Y:S01]  /*5490*/  MUFU.EX2 R172, R10 ;  /* 0x0000000a00ac7308 */ /* 0x0006a20000000800 */
[----:B------:R-:W-:Y:S02]  /*54a0*/  F2FP.PACK_AB R4, R176, R177 ;  /* 0x000000b1b004723e */ /* 0x000fe400000000ff */
[----:B-1----:R-:W-:Y:S01]  /*54b0*/  F2FP.PACK_AB R6, R174, R175 ;  /* 0x000000afae06723e */ /* 0x002fe200000000ff */
[----:B---3--:R-:W-:Y:S01]  /*54c0*/  FFMA.FTZ R10, R238, c[0x0][0x2d0], -R8 ;  /* 0x0000b400ee0a7a23 */ /* 0x008fe20000010808 */
[----:B--2---:R-:W-:-:S03]  /*54d0*/  F2FP.PACK_AB R5, R172, R173 ;  /* 0x000000adac05723e */ /* 0x004fc600000000ff */
[----:B------:R1:W-:Y:S02]  /*54e0*/  MUFU.EX2 R102, R10 ;  /* 0x0000000a00667308 */ /* 0x0003e40000000800 */
[----:B-1----:R-:W-:Y:S01]  /*54f0*/  FFMA.FTZ R10, R237, c[0x0][0x2d0], -R8 ;  /* 0x0000b400ed0a7a23 */ /* 0x002fe20000010808 */
[----:B------:R-:W-:-:S05]  /*5500*/  MOV R237, R151 ;  /* 0x0000009700ed7202 */ /* 0x000fca0000000f00 */
[----:B------:R-:W1:Y:S02]  /*5510*/  MUFU.EX2 R101, R10 ;  /* 0x0000000a00657308 */ /* 0x000e640000000800 */
[----:B-1----:R-:W-:Y:S01]  /*5520*/  F2FP.PACK_AB R7, R101, R102 ;  /* 0x000000666507723e */ /* 0x002fe200000000ff */
[----:B------:R-:W-:Y:S01]  /*5530*/  FFMA.FTZ R10, R11, c[0x0][0x2d0], -R9 ;  /* 0x0000b4000b0a7a23 */ /* 0x000fe20000010809 */
[----:B------:R-:W-:Y:S01]  /*5540*/  MOV R11, R206 ;  /* 0x000000ce000b7202 */ /* 0x000fe20000000f00 */
[----:B------:R-:W-:-:S03]  /*5550*/  IMAD.MOV.U32 R206, RZ, RZ, R140 ;  /* 0x000000ffffce7224 */ /* 0x000fc600078e008c */
[----:B------:R1:W-:Y:S01]  /*5560*/  MUFU.EX2 R51, R10 ;  /* 0x0000000a00337308 */ /* 0x0003e20000000800 */
[----:B------:R-:W-:Y:S01]  /*5570*/  IMAD.MOV.U32 R140, RZ, RZ, R143 ;  /* 0x000000ffff8c7224 */ /* 0x000fe200078e008f */
[----:B------:R-:W-:Y:S01]  /*5580*/  HMMA.16816.F32 R112, R4, R20, R112 ;  /* 0x000000140470723c */ /* 0x000fe20000001870 */
[----:B------:R-:W-:Y:S01]  /*5590*/  MOV R143, R150 ;  /* 0x00000096008f7202 */ /* 0x000fe20000000f00 */
[----:B------:R-:W-:-:S04]  /*55a0*/  IMAD.MOV.U32 R150, RZ, RZ, R162 ;  /* 0x000000ffff967224 */ /* 0x000fc800078e00a2 */
[----:B------:R-:W-:Y:S02]  /*55b0*/  IMAD.MOV.U32 R238, RZ, RZ, R150 ;  /* 0x000000ffffee7224 */ /* 0x000fe400078e0096 */
[C---:B------:R-:W-:Y:S01]  /*55c0*/  HMMA.16816.F32 R40, R4.reuse, R22, R64 ;  /* 0x000000160428723c */ /* 0x040fe20000001840 */
[----:B------:R-:W2:Y:S04]  /*55d0*/  LDSM.16.MT88.4 R20, [R0+0x2100] ;  /* 0x002100000014783b */ /* 0x000ea80000004200 */
[----:B------:R-:W-:Y:S01]  /*55e0*/  LDSM.16.MT88.4 R64, [R0+0x5900] ;  /* 0x005900000040783b */ /* 0x000fe20000004200 */
[----:B-1----:R-:W-:Y:S01]  /*55f0*/  FFMA.FTZ R10, R207, c[0x0][0x2d0], -R9 ;  /* 0x0000b400cf0a7a23 */ /* 0x002fe20000010809 */
[----:B------:R-:W-:Y:S01]  /*5600*/  MOV R207, R142 ;  /* 0x0000008e00cf7202 */ /* 0x000fe20000000f00 */
[----:B------:R-:W-:Y:S01]  /*5610*/  HMMA.16816.F32 R144, R4, R24, R144 ;  /* 0x000000180490723c */ /* 0x000fe20000001890 */
[----:B------:R-:W-:Y:S01]  /*5620*/  IMAD.MOV.U32 R142, RZ, RZ, R149 ;  /* 0x000000ffff8e7224 */ /* 0x000fe200078e0095 */
[----:B------:R1:W3:Y:S01]  /*5630*/  MUFU.EX2 R50, R10 ;  /* 0x0000000a00327308 */ /* 0x0002e20000000800 */
[----:B------:R-:W-:-:S04]  /*5640*/  MOV R149, R161 ;  /* 0x000000a100957202 */ /* 0x000fc80000000f00 */
[----:B------:R-:W-:Y:S01]  /*5650*/  MOV R244, R149 ;  /* 0x0000009500f47202 */ /* 0x000fe20000000f00 */
[C---:B------:R-:W-:Y:S01]  /*5660*/  HMMA.16816.F32 R44, R4.reuse, R26, R68 ;  /* 0x0000001a042c723c */ /* 0x040fe20000001844 */
[----:B------:R-:W2:Y:S07]  /*5670*/  LDSM.16.MT88.4 R24, [R103+0x5100] ;  /* 0x005100006718783b */ /* 0x000eae0000004200 */
[----:B----4-:R-:W-:Y:S01]  /*5680*/  HMMA.16816.F32 R104, R4, R16, R104 ;  /* 0x000000100468723c */ /* 0x010fe20000001868 */
[--C-:B-1----:R-:W-:Y:S01]  /*5690*/  FFMA.FTZ R10, R141, c[0x0][0x2d0], -R9.reuse ;  /* 0x0000b4008d0a7a23 */ /* 0x102fe20000010809 */
[----:B------:R-:W-:Y:S01]  /*56a0*/  MOV R141, R148 ;  /* 0x00000094008d7202 */ /* 0x000fe20000000f00 */
[----:B------:R-:W-:-:S02]  /*56b0*/  FFMA.FTZ R9, R163, c[0x0][0x2d0], -R9 ;  /* 0x0000b400a3097a23 */ /* 0x000fc40000010809 */
[----:B------:R-:W-:Y:S01]  /*56c0*/  IMAD.MOV.U32 R148, RZ, RZ, R160 ;  /* 0x000000ffff947224 */ /* 0x000fe200078e00a0 */
[----:B------:R-:W-:Y:S02]  /*56d0*/  MUFU.EX2 R49, R10 ;  /* 0x0000000a00317308 */ /* 0x000fe40000000800 */
[----:B------:R-:W-:Y:S01]  /*56e0*/  HMMA.16816.F32 R52, R4, R18, R80 ;  /* 0x000000120434723c */ /* 0x000fe20000001850 */
[----:B------:R-:W1:Y:S01]  /*56f0*/  LDSM.16.MT88.4 R16, [R241+0x5100] ;  /* 0x00510000f110783b */ /* 0x000e620000004200 */
[----:B------:R-:W-:-:S03]  /*5700*/  IMAD.MOV.U32 R239, RZ, RZ, R148 ;  /* 0x000000ffffef7224 */ /* 0x000fc600078e0094 */
[----:B------:R-:W-:Y:S01]  /*5710*/  LDSM.16.MT88.4 R148, [R2+0x5900] ;  /* 0x005900000294783b */ /* 0x000fe20000004200 */
[----:B------:R4:W1:Y:S02]  /*5720*/  MUFU.EX2 R48, R9 ;  /* 0x0000000900307308 */ /* 0x0008640000000800 */
[C---:B-----5:R-:W-:Y:S01]  /*5730*/  HMMA.16816.F32 R120, R4.reuse, R12, R120 ;  /* 0x0000000c0478723c */ /* 0x060fe20000001878 */
[----:B------:R-:W-:Y:S07]  /*5740*/  LDSM.16.MT88.4 R80, [R2+0x8900] ;  /* 0x008900000250783b */ /* 0x000fee0000004200 */
[----:B------:R-:W-:Y:S01]  /*5750*/  HMMA.16816.F32 R60, R4, R14, R84 ;  /* 0x0000000e043c723c */ /* 0x000fe20000001854 */
[----:B------:R-:W5:Y:S01]  /*5760*/  LDSM.16.MT88.4 R12, [R0+0x5100] ;  /* 0x00510000000c783b */ /* 0x000f620000004200 */
[----:B----4-:R-:W-:-:S06]  /*5770*/  FFMA.FTZ R9, R11, c[0x0][0x2d0], -R8 ;  /* 0x0000b4000b097a23 */ /* 0x010fcc0000010808 */
[----:B------:R-:W-:Y:S01]  /*5780*/  HMMA.16816.F32 R76, R4, R28, R76 ;  /* 0x0000001c044c723c */ /* 0x000fe2000000184c */
[----:B------:R-:W-:-:S07]  /*5790*/  MOV R11, R143 ;  /* 0x0000008f000b7202 */ /* 0x000fce0000000f00 */
[C---:B------:R-:W-:Y:S08]  /*57a0*/  HMMA.16816.F32 R28, R4.reuse, R30, R72 ;  /* 0x0000001e041c723c */ /* 0x040ff00000001848 */
[C---:B--2---:R-:W-:Y:S08]  /*57b0*/  HMMA.16816.F32 R128, R4.reuse, R20, R128 ;  /* 0x000000140480723c */ /* 0x044ff00000001880 */
[C---:B------:R-:W-:Y:S01]  /*57c0*/  HMMA.16816.F32 R68, R4.reuse, R22, R88 ;  /* 0x000000160444723c */ /* 0x040fe20000001858 */
[----:B------:R-:W2:Y:S07]  /*57d0*/  LDSM.16.MT88.4 R20, [R103+0x8100] ;  /* 0x008100006714783b */ /* 0x000eae0000004200 */
[C---:B------:R-:W-:Y:S08]  /*57e0*/  HMMA.16816.F32 R136, R4.reuse, R24, R136 ;  /* 0x000000180488723c */ /* 0x040ff00000001888 */
[C---:B------:R-:W-:Y:S01]  /*57f0*/  HMMA.16816.F32 R72, R4.reuse, R26, R92 ;  /* 0x0000001a0448723c */ /* 0x040fe2000000185c */
[----:B------:R-:W4:Y:S07]  /*5800*/  LDSM.16.MT88.4 R24, [R241+0x8100] ;  /* 0x00810000f118783b */ /* 0x000f2e0000004200 */
[C---:B-1----:R-:W-:Y:S07]  /*5810*/  HMMA.16816.F32 R84, R4.reuse, R16, R96 ;  /* 0x000000100454723c */ /* 0x042fee0000001860 */
[----:B---3--:R-:W-:Y:S01]  /*5820*/  F2FP.PACK_AB R96, R50, R51 ;  /* 0x000000333260723e */ /* 0x008fe200000000ff */
[----:B------:R-:W-:Y:S01]  /*5830*/  HMMA.16816.F32 R88, R4, R18, R116 ;  /* 0x000000120458723c */ /* 0x000fe20000001874 */
[----:B------:R-:W1:Y:S01]  /*5840*/  LDSM.16.MT88.4 R16, [R0+0x8100] ;  /* 0x008100000010783b */ /* 0x000e620000004200 */
[----:B------:R-:W-:-:S03]  /*5850*/  F2FP.PACK_AB R98, R48, R49 ;  /* 0x000000313062723e */ /* 0x000fc600000000ff */
[----:B------:R3:W-:Y:S03]  /*5860*/  LDSM.16.MT88.4 R116, [R2+0x2900] ;  /* 0x002900000274783b */ /* 0x0007e60000004200 */
[C---:B-----5:R-:W-:Y:S01]  /*5870*/  HMMA.16816.F32 R160, R4.reuse, R14, R56 ;  /* 0x0000000e04a0723c */ /* 0x060fe20000001838 */
[----:B------:R5:W-:Y:S01]  /*5880*/  MUFU.EX2 R15, R9 ;  /* 0x00000009000f7308 */ /* 0x000be20000000800 */
[----:B------:R-:W-:Y:S06]  /*5890*/  LDSM.16.MT88.4 R56, [R241+0x5900] ;  /* 0x00590000f138783b */ /* 0x000fec0000004200 */
[C---:B--2---:R-:W-:Y:S08]  /*58a0*/  HMMA.16816.F32 R164, R4.reuse, R20, R164 ;  /* 0x0000001404a4723c */ /* 0x044ff000000018a4 */
[----:B------:R-:W-:Y:S01]  /*58b0*/  HMMA.16816.F32 R92, R4, R12, R108 ;  /* 0x0000000c045c723c */ /* 0x000fe2000000186c */
[----:B-----5:R-:W-:Y:S01]  /*58c0*/  FFMA.FTZ R9, R206, c[0x0][0x2d0], -R8 ;  /* 0x0000b400ce097a23 */ /* 0x020fe20000010808 */
[----:B------:R-:W2:Y:S01]  /*58d0*/  LDSM.16.MT88.4 R108, [R103+0x2900] ;  /* 0x00290000676c783b */ /* 0x000ea20000004200 */
[----:B------:R-:W-:-:S02]  /*58e0*/  IMAD.MOV.U32 R206, RZ, RZ, R142 ;  /* 0x000000ffffce7224 */ /* 0x000fc400078e008e */
[----:B------:R5:W1:Y:S01]  /*58f0*/  MUFU.EX2 R14, R9 ;  /* 0x00000009000e7308 */ /* 0x000a620000000800 */
[----:B---3--:R-:W-:Y:S02]  /*5900*/  FADD.FTZ R2, R239, R244 ;  /* 0x000000f4ef027221 */ /* 0x008fe40000010000 */
[----:B----4-:R-:W-:Y:S02]  /*5910*/  HMMA.16816.F32 R168, R4, R24, R168 ;  /* 0x0000001804a8723c */ /* 0x010fe400000018a8 */
[----:B------:R-:W-:-:S04]  /*5920*/  FADD.FTZ R2, R206, R2 ;  /* 0x00000002ce027221 */ /* 0x000fc80000010000 */
[----:B------:R-:W-:Y:S02]  /*5930*/  FADD.FTZ R2, R236, R2 ;  /* 0x00000002ec027221 */ /* 0x000fe40000010000 */
[C---:B------:R-:W-:Y:S01]  /*5940*/  HMMA.16816.F32 R20, R4.reuse, R22, R124 ;  /* 0x000000160414723c */ /* 0x040fe2000000187c */
[----:B------:R-:W-:Y:S01]  /*5950*/  LDSM.16.MT88.4 R124, [R241+0x2900] ;  /* 0x00290000f17c783b */ /* 0x000fe20000004200 */
[----:B------:R-:W-:Y:S02]  /*5960*/  FADD.FTZ R2, R195, R2 ;  /* 0x00000002c3027221 */ /* 0x000fe40000010000 */
[----:B-----5:R-:W-:Y:S01]  /*5970*/  FFMA.FTZ R9, R207, c[0x0][0x2d0], -R8 ;  /* 0x0000b400cf097a23 */ /* 0x020fe20000010808 */
[----:B------:R-:W-:Y:S01]  /*5980*/  MOV R207, R141 ;  /* 0x0000008d00cf7202 */ /* 0x000fe20000000f00 */
[----:B------:R-:W-:Y:S02]  /*5990*/  FADD.FTZ R2, R194, R2 ;  /* 0x00000002c2027221 */ /* 0x000fe40000010000 */
[----:B------:R-:W-:Y:S01]  /*59a0*/  HMMA.16816.F32 R24, R4, R26, R132 ;  /* 0x0000001a0418723c */ /* 0x000fe20000001884 */
[----:B------:R-:W-:Y:S01]  /*59b0*/  FFMA.FTZ R8, R140, c[0x0][0x2d0], -R8 ;  /* 0x0000b4008c087a23 */ /* 0x000fe20000010808 */
[----:B------:R-:W-:Y:S01]  /*59c0*/  MUFU.EX2 R13, R9 ;  /* 0x00000009000d7308 */ /* 0x000fe20000000800 */
[----:B------:R-:W-:Y:S01]  /*59d0*/  LDSM.16.MT88.4 R132, [R0+0x2900] ;  /* 0x002900000084783b */ /* 0x000fe20000004200 */
[----:B-1----:R-:W-:-:S03]  /*59e0*/  F2FP.PACK_AB R97, R14, R15 ;  /* 0x0000000f0e61723e */ /* 0x002fc600000000ff */
[----:B------:R-:W1:Y:S01]  /*59f0*/  LDSM.16.MT88.4 R140, [R103+0x5900] ;  /* 0x00590000678c783b */ /* 0x000e620000004200 */
[C---:B------:R-:W-:Y:S02]  /*5a00*/  HMMA.16816.F32 R36, R4.reuse, R16, R36 ;  /* 0x000000100424723c */ /* 0x040fe40000001824 */
[----:B------:R-:W3:Y:S06]  /*5a10*/  MUFU.EX2 R12, R8 ;  /* 0x00000008000c7308 */ /* 0x000eec0000000800 */
[----:B------:R-:W-:Y:S07]  /*5a20*/  HMMA.16816.F32 R32, R4, R18, R32 ;  /* 0x000000120420723c */ /* 0x000fee0000001820 */
[----:B------:R-:W-:Y:S01]  /*5a30*/  FADD.FTZ R4, R238, R237 ;  /* 0x000000edee047221 */ /* 0x000fe20000010000 */
[----:B---3--:R-:W-:-:S03]  /*5a40*/  F2FP.PACK_AB R99, R12, R13 ;  /* 0x0000000d0c63723e */ /* 0x008fc600000000ff */
[----:B------:R-:W-:Y:S02]  /*5a50*/  FADD.FTZ R4, R11, R4 ;  /* 0x000000040b047221 */ /* 0x000fe40000010000 */
[----:B------:R3:W-:Y:S02]  /*5a60*/  LDSM.16.MT88.4 R8, [R0+0x8900] ;  /* 0x008900000008783b */ /* 0x0007e40000004200 */
[----:B------:R-:W-:Y:S01]  /*5a70*/  FADD.FTZ R4, R207, R4 ;  /* 0x00000004cf047221 */ /* 0x000fe20000010000 */
[----:B--2---:R-:W-:Y:S03]  /*5a80*/  HMMA.16816.F32 R104, R96, R108, R104 ;  /* 0x0000006c6068723c */ /* 0x004fe60000001868 */
[----:B------:R-:W-:-:S04]  /*5a90*/  FADD.FTZ R4, R205, R4 ;  /* 0x00000004cd047221 */ /* 0x000fc80000010000 */
[----:B------:R-:W-:Y:S01]  /*5aa0*/  FADD.FTZ R4, R204, R4 ;  /* 0x00000004cc047221 */ /* 0x000fe20000010000 */
[C---:B------:R-:W-:Y:S03]  /*5ab0*/  HMMA.16816.F32 R108, R96.reuse, R110, R52 ;  /* 0x0000006e606c723c */ /* 0x040fe60000001834 */
[----:B------:R-:W-:Y:S02]  /*5ac0*/  FADD.FTZ R5, R193, R4 ;  /* 0x00000004c1057221 */ /* 0x000fe40000010000 */
[----:B------:R-:W-:Y:S02]  /*5ad0*/  FADD.FTZ R4, R192, R2 ;  /* 0x00000002c0047221 */ /* 0x000fe40000010000 */
[----:B------:R-:W-:Y:S01]  /*5ae0*/  FADD.FTZ R2, R190, R5 ;  /* 0x00000005be027221 */ /* 0x000fe20000010000 */
[----:B-1----:R-:W-:Y:S03]  /*5af0*/  HMMA.16816.F32 R136, R96, R140, R136 ;  /* 0x0000008c6088723c */ /* 0x002fe60000001888 */
[----:B------:R-:W-:-:S02]  /*5b00*/  FADD.FTZ R2, R252, R2 ;  /* 0x00000002fc027221 */ /* 0x000fc40000010000 */
[----:B---3--:R-:W-:Y:S02]  /*5b10*/  FADD.FTZ R0, R191, R4 ;  /* 0x00000004bf007221 */ /* 0x008fe40000010000 */
        /* <DEDUP_REMOVED lines=8> */
[----:B------:R-:W-:Y:S01]  /*5ba0*/  FADD.FTZ R2, R189, R2 ;  /* 0x00000002bd027221 */ /* 0x000fe20000010000 */
[----:B------:R-:W1:Y:S01]  /*5bb0*/  LDSM.16.MT88.4 R72, [R103+0x8900] ;  /* 0x008900006748783b */ /* 0x000e620000004200 */
[----:B------:R-:W-:Y:S02]  /*5bc0*/  FADD.FTZ R0, R245, R0 ;  /* 0x00000000f5007221 */ /* 0x000fe40000010000 */
[----:B------:R-:W-:Y:S02]  /*5bd0*/  FADD.FTZ R2, R188, R2 ;  /* 0x00000002bc027221 */ /* 0x000fe40000010000 */
[----:B------:R-:W-:Y:S01]  /*5be0*/  FADD.FTZ R0, R181, R0 ;  /* 0x00000000b5007221 */ /* 0x000fe20000010000 */
[----:B------:R-:W-:Y:S01]  /*5bf0*/  HMMA.16816.F32 R56, R96, R58, R88 ;  /* 0x0000003a6038723c */ /* 0x000fe20000001858 */
[----:B------:R-:W-:Y:S01]  /*5c00*/  FADD.FTZ R2, R183, R2 ;  /* 0x00000002b7027221 */ /* 0x000fe20000010000 */
[----:B------:R-:W2:Y:S01]  /*5c10*/  LDSM.16.MT88.4 R88, [R241+0x8900] ;  /* 0x00890000f158783b */ /* 0x000ea20000004200 */
        /* <DEDUP_REMOVED lines=10> */
[----:B------:R-:W-:-:S04]  /*5cc0*/  FADD.FTZ R0, R172, R0 ;  /* 0x00000000ac007221 */ /* 0x000fc80000010000 */
        /* <DEDUP_REMOVED lines=12> */
[----:B------:R-:W-:Y:S02]  /*5d90*/  FADD.FTZ R4, R48, R0 ;  /* 0x0000000030047221 */ /* 0x000fe40000010000 */
[----:B------:R-:W-:-:S05]  /*5da0*/  FADD.FTZ R0, R12, R2 ;  /* 0x000000020c007221 */ /* 0x000fca0000010000 */
[----:B------:R3:W-:Y:S01]  /*5db0*/  STL [R1+0x8], R0 ;  /* 0x0000080001007387 */ /* 0x0007e20000100800 */
[C---:B------:R-:W-:Y:S03]  /*5dc0*/  HMMA.16816.F32 R144, R96.reuse, R148, R144 ;  /* 0x000000946090723c */ /* 0x040fe60000001890 */
[----:B------:R3:W-:Y:S05]  /*5dd0*/  STL [R1+0x4], R4 ;  /* 0x0000040401007387 */ /* 0x0007ea0000100800 */
[C---:B------:R-:W-:Y:S08]  /*5de0*/  HMMA.16816.F32 R76, R96.reuse, R80, R76 ;  /* 0x00000050604c723c */ /* 0x040ff0000000184c */
[C---:B------:R-:W-:Y:S08]  /*5df0*/  HMMA.16816.F32 R60, R96.reuse, R64, R92 ;  /* 0x00000040603c723c */ /* 0x040ff0000000185c */
        /* <DEDUP_REMOVED lines=11> */
[----:B---3--:R-:W2:Y:S04]  /*5eb0*/  LDL.64 R194, [R1+0x10] ;  /* 0x0000100001c27983 */ /* 0x008ea80000100a00 */
[----:B------:R-:W3:Y:S01]  /*5ec0*/  LDL R191, [R1] ;  /* 0x0000000001bf7983 */ /* 0x000ee20000100800 */
[----:B------:R-:W-:-:S02]  /*5ed0*/  IMAD.MOV.U32 R192, RZ, RZ, c[0x0][0x1e4] ;  /* 0x00007900ffc07624 */ /* 0x000fc400078e00ff */
[----:B------:R-:W-:Y:S02]  /*5ee0*/  IMAD.MOV.U32 R190, RZ, RZ, c[0x0][0x1e0] ;  /* 0x00007800ffbe7624 */ /* 0x000fe400078e00ff */
[----:B------:R-:W-:Y:S02]  /*5ef0*/  IMAD R0, R192, 0x60, RZ ;  /* 0x00000060c0007824 */ /* 0x000fe400078e02ff */
[----:B------:R-:W-:Y:S01]  /*5f00*/  IMAD.WIDE.U32 R4, R190, 0x60, RZ ;  /* 0x00000060be047825 */ /* 0x000fe200078e00ff */
[----:B------:R-:W-:-:S04]  /*5f10*/  USHF.R.S32.HI UR5, URZ, 0x1f, UR4 ;  /* 0x0000001f3f057899 */ /* 0x000fc80008011404 */
[----:B------:R-:W-:-:S05]  /*5f20*/  IADD3 R0, R5, R0, RZ ;  /* 0x0000000005007210 */ /* 0x000fca0007ffe0ff */
[----:B------:R-:W-:-:S04]  /*5f30*/  IMAD R0, R0, UR4, RZ ;  /* 0x0000000400007c24 */ /* 0x000fc8000f8e02ff */
[----:B------:R-:W-:Y:S02]  /*5f40*/  IMAD R0, R4, UR5, R0 ;  /* 0x0000000504007c24 */ /* 0x000fe4000f8e0200 */
[C---:B------:R-:W-:Y:S01]  /*5f50*/  IMAD.SHL.U32 R8, R190.reuse, 0x40, RZ ;  /* 0x00000040be087824 */ /* 0x040fe200078e00ff */
[----:B------:R-:W-:Y:S01]  /*5f60*/  SHF.L.U64.HI R2, R190, 0x6, R192 ;  /* 0x00000006be027819 */ /* 0x000fe200000102c0 */
[----:B--2---:R-:W-:-:S05]  /*5f70*/  IMAD.WIDE.U32 R6, R4, UR4, R194 ;  /* 0x0000000404067c25 */ /* 0x004fca000f8e00c2 */
[----:B------:R-:W-:Y:S02]  /*5f80*/  LEA R4, P1, R6, c[0x0][0x1c8], 0x1 ;  /* 0x0000720006047a11 */ /* 0x000fe400078208ff */
[----:B------:R-:W-:Y:S02]  /*5f90*/  IADD3 R0, R7, R0, RZ ;  /* 0x0000000007007210 */ /* 0x000fe40007ffe0ff */
[----:B------:R-:W-:Y:S02]  /*5fa0*/  IADD3 R12, P6, P5, R8, 0x80, R4 ;  /* 0x00000080080c7810 */ /* 0x000fe40007dde004 */
[----:B------:R-:W-:Y:S02]  /*5fb0*/  LEA.HI.X R5, R6, c[0x0][0x1cc], R0, 0x1, P1 ;  /* 0x0000730006057a11 */ /* 0x000fe400008f0c00 */
[-C--:B------:R-:W-:Y:S02]  /*5fc0*/  IADD3 R6, P1, R4, R8.reuse, RZ ;  /* 0x0000000804067210 */ /* 0x080fe40007f3e0ff */
[--C-:B------:R-:W-:Y:S01]  /*5fd0*/  IADD3.X R13, R2, RZ, R5.reuse, P6, P5 ;  /* 0x000000ff020d7210 */ /* 0x100fe200037ea405 */
[----:B------:R-:W-:Y:S01]  /*5fe0*/  @!PT LDS RZ, [RZ] ;  /* 0x00000000fffff984 */ /* 0x000fe20000000800 */
[----:B------:R-:W-:Y:S01]  /*5ff0*/  @!PT LDS RZ, [RZ] ;  /* 0x00000000fffff984 */ /* 0x000fe20000000800 */
[----:B------:R-:W-:Y:S01]  /*6000*/  @!PT LDS RZ, [RZ] ;  /* 0x00000000fffff984 */ /* 0x000fe20000000800 */
[----:B---3--:R1:W-:Y:S01]  /*6010*/  LDGSTS.E.BYPASS.LTC128B.128 [R191+0x12100], [R4.64], !P4 ;  /* 0x1210000004bf7fae */ /* 0x0083e2000e101d4c */
[----:B------:R-:W-:Y:S01]  /*6020*/  IADD3 R10, P6, P5, R8, 0x100, R4 ;  /* 0x00000100080a7810 */ /* 0x000fe20007dde004 */
[----:B------:R-:W-:Y:S01]  /*6030*/  IMAD.X R7, R5, 0x1, R2, P1 ;  /* 0x0000000105077824 */ /* 0x000fe200008e0602 */
[----:B------:R-:W-:Y:S01]  /*6040*/  IADD3 R8, P1, R6, R8, RZ ;  /* 0x0000000806087210 */ /* 0x000fe20007f3e0ff */
[----:B------:R1:W-:Y:S01]  /*6050*/  LDGSTS.E.BYPASS.LTC128B.128 [R191+0x15100], [R4.64+0x80], !P3 ;  /* 0x1510008004bf7fae */ /* 0x0003e2000d901d4c */
[----:B------:R-:W-:-:S02]  /*6060*/  IADD3.X R11, R2, RZ, R5, P6, P5 ;  /* 0x000000ff020b7210 */ /* 0x000fc400037ea405 */
[----:B------:R-:W-:Y:S01]  /*6070*/  IADD3.X R9, R7, R2, RZ, P1, !PT ;  /* 0x0000000207097210 */ /* 0x000fe20000ffe4ff */
[----:B------:R1:W-:Y:S04]  /*6080*/  LDGSTS.E.BYPASS.LTC128B.128 [R191+0x18100], [R4.64+0x100], !P2 ;  /* 0x1810010004bf7fae */ /* 0x0003e8000d101d4c */
[----:B------:R1:W-:Y:S04]  /*6090*/  LDGSTS.E.BYPASS.LTC128B.128 [R191+0x13100], [R6.64], !P4 ;  /* 0x1310000006bf7fae */ /* 0x0003e8000e101d4c */
[----:B------:R1:W-:Y:S04]  /*60a0*/  LDGSTS.E.BYPASS.LTC128B.128 [R191+0x16100], [R12.64], !P3 ;  /* 0x161000000cbf7fae */ /* 0x0003e8000d901d4c */
[----:B------:R1:W-:Y:S04]  /*60b0*/  LDGSTS.E.BYPASS.LTC128B.128 [R191+0x19100], [R10.64], !P2 ;  /* 0x191000000abf7fae */ /* 0x0003e8000d101d4c */
[----:B------:R1:W-:Y:S04]  /*60c0*/  LDGSTS.E.BYPASS.LTC128B.128 [R191+0x14100], [R8.64], !P4 ;  /* 0x1410000008bf7fae */ /* 0x0003e8000e101d4c */
[----:B------:R1:W-:Y:S04]  /*60d0*/  LDGSTS.E.BYPASS.LTC128B.128 [R191+0x17100], [R8.64+0x80], !P3 ;  /* 0x1710008008bf7fae */ /* 0x0003e8000d901d4c */
[----:B------:R1:W-:Y:S02]  /*60e0*/  LDGSTS.E.BYPASS.LTC128B.128 [R191+0x1a100], [R8.64+0x100], !P2 ;  /* 0x1a10010008bf7fae */ /* 0x0003e4000d101d4c */
.L_x_1215:
[----:B---3--:R-:W-:Y:S01]  /*60f0*/  UIADD3 UR20, UR14, -0x2, URZ ;  /* 0xfffffffe0e147890 */ /* 0x008fe2000fffe03f */
[----:B------:R-:W0:Y:S03]  /*6100*/  LDGDEPBAR ;  /* 0x00000000000079af */ /* 0x000e260000000000 */
[----:B------:R-:W-:-:S06]  /*6110*/  UISETP.GE.AND UP0, UPT, UR20, UR10, UPT ;  /* 0x0000000a1400728c */ /* 0x000fcc000bf06270 */
[----:B------:R-:W-:-:S13]  /*6120*/  PLOP3.LUT P1, PT, PT, PT, UP0, 0x80, 0x0 ;  /* 0x000000000000781c */ /* 0x000fda0003f2f008 */
[----:B------:R-:W-:Y:S05]  /*6130*/  @!P1 BRA `(.L_x_1216) ;  /* 0x0000404000009947 */ /* 0x000fea0003800000 */
[----:B------:R-:W-:Y:S01]  /*6140*/  IMAD.MOV.U32 R244, RZ, RZ, 0x20 ;  /* 0x00000020fff47424 */ /* 0x000fe200078e00ff */
[----:B------:R-:W-:Y:S01]  /*6150*/  MOV R101, R3 ;  /* 0x0000000300657202 */ /* 0x000fe20000000f00 */
[----:B------:R-:W-:Y:S01]  /*6160*/  IMAD.MOV.U32 R0, RZ, RZ, R100 ;  /* 0x000000ffff007224 */ /* 0x000fe200078e0064 */
[----:B------:R-:W-:Y:S02]  /*6170*/  UMOV UR19, URZ ;  /* 0x0000003f00137c82 */ /* 0x000fe40008000000 */
[----:B------:R-:W-:Y:S01]  /*6180*/  SEL R244, R244, 0xffffffe0, !P0 ;  /* 0xffffffe0f4f47807 */ /* 0x000fe20004000000 */
[----:B------:R-:W-:Y:S02]  /*6190*/  UMOV UR5, 0x1 ;  /* 0x0000000100057882 */ /* 0x000fe40000000000 */
[----:B------:R-:W-:Y:S02]  /*61a0*/  ULDC.64 UR8, c[0x0][0x208] ;  /* 0x0000820000087ab9 */ /* 0x000fe40000000a00 */
[----:B------:R-:W-:-:S02]  /*61b0*/  ULDC.64 UR6, c[0x0][0x1e0] ;  /* 0x0000780000067ab9 */ /* 0x000fc40000000a00 */
.L_x_1217:
[----:B------:R-:W2:Y:S01]  /*61c0*/  LDL.64 R22, [R1+0x18] ;  /* 0x0000180001167983 */ /* 0x000ea20000100a00 */
[----:B------:R-:W-:Y:S04]  /*61d0*/  DEPBAR.LE SB0, 0x2 ;  /* 0x000080800000791a */ /* 0x000fe80000000000 */
[----:B------:R-:W-:Y:S01]  /*61e0*/  UISETP.GE.AND UP0, UPT, UR10, UR20, UPT ;  /* 0x000000140a00728c */ /* 0x000fe2000bf06270 */
[----:B------:R-:W3:Y:S01]  /*61f0*/  LDL.64 R20, [R1+0x20] ;  /* 0x0000200001147983 */ /* 0x000ee20000100a00 */
[----:B------:R-:W-:Y:S01]  /*6200*/  UIADD3 UR18, UR20, -0x1, URZ ;  /* 0xffffffff14127890 */ /* 0x000fe2000fffe03f */
[----:B------:R-:W-:Y:S01]  /*6210*/  MOV R44, UR19 ;  /* 0x00000013002c7c02 */ /* 0x000fe20008000f00 */
[----:B------:R-:W-:Y:S03]  /*6220*/  UIMAD UR4, UR5, 0x9000, URZ ;  /* 0x00009000050478a4 */ /* 0x000fe6000f8e023f */
[----:B------:R-:W-:Y:S01]  /*6230*/  BAR.SYNC.DEFER_BLOCKING 0x0 ;  /* 0x0000000000007b1d */ /* 0x000fe20000010000 */
[----:B------:R-:W-:Y:S01]  /*6240*/  PLOP3.LUT P0, PT, PT, PT, UP0, 0x80, 0x0 ;  /* 0x000000000000781c */ /* 0x000fe20003f0f008 */
[----:B------:R-:W-:Y:S01]  /*6250*/  UISETP.GE.AND UP1, UPT, UR19, 0x1, UPT ;  /* 0x000000011300788c */ /* 0x000fe2000bf26270 */
[----:B------:R-:W-:Y:S01]  /*6260*/  IADD3 R100, R240, UR4, RZ ;  /* 0x00000004f0647c10 */ /* 0x000fe2000fffe0ff */
[----:B------:R-:W-:Y:S02]  /*6270*/  @!UP0 USHF.R.S32.HI UR14, URZ, 0x1f, UR18 ;  /* 0x0000001f3f0e8899 */ /* 0x000fe40008011412 */
[----:B------:R-:W-:Y:S02]  /*6280*/  @!UP0 UIMAD.WIDE.U32 UR22, UR18, UR8, URZ ;  /* 0x00000008121682a5 */ /* 0x000fe4000f8e003f */
[----:B------:R-:W-:Y:S04]  /*6290*/  @!UP0 UIMAD UR14, UR14, UR8, URZ ;  /* 0x000000080e0e82a4 */ /* 0x000fe8000f8e023f */
[----:B------:R-:W-:Y:S01]  /*62a0*/  @!UP0 UIMAD UR14, UR18, UR9, UR14 ;  /* 0x00000009120e82a4 */ /* 0x000fe2000f8e020e */
[----:B-1----:R-:W-:Y:S03]  /*62b0*/  MOV R2, UR22 ;  /* 0x0000001600027c02 */ /* 0x002fe60008000f00 */
[----:B------:R-:W-:Y:S04]  /*62c0*/  @!UP0 UIADD3 UR14, UR23, UR14, URZ ;  /* 0x0000000e170e8290 */ /* 0x000fe8000fffe03f */
[----:B------:R-:W-:Y:S01]  /*62d0*/  @!UP0 UIMAD UR14, UR14, 0x60, URZ ;  /* 0x000000600e0e88a4 */ /* 0x000fe2000f8e023f */
[----:B-1----:R-:W1:Y:S08]  /*62e0*/  LDSM.16.M88.4 R8, [R240+UR4+0x12100] ;  /* 0x01210004f008783b */ /* 0x002e700008000200 */
[----:B------:R-:W4:Y:S04]  /*62f0*/  LDL R30, [R1] ;  /* 0x00000000011e7983 */ /* 0x000f280000100800 */
[----:B------:R-:W5:Y:S08]  /*6300*/  LDSM.16.M88.4 R16, [R240+UR4+0x12900] ;  /* 0x01290004f010783b */ /* 0x000f700008000200 */
[----:B------:R-:W2:Y:S08]  /*6310*/  LDSM.16.M88.4 R24, [R240+UR4+0x13100] ;  /* 0x01310004f018783b */ /* 0x000eb00008000200 */
[----:B------:R-:W2:Y:S08]  /*6320*/  LDSM.16.M88.4 R32, [R240+UR4+0x13900] ;  /* 0x01390004f020783b */ /* 0x000eb00008000200 */
[----:B------:R-:W2:Y:S01]  /*6330*/  LDSM.16.M88.4 R40, [R240+UR4+0x14100] ;  /* 0x01410004f028783b */ /* 0x000ea20008000200 */
[C---:B-1----:R-:W-:Y:S07]  /*6340*/  HMMA.16816.F32 R4, R152.reuse, R8, RZ ;  /* 0x000000089804723c */ /* 0x042fee00000018ff */
[----:B------:R-:W1:Y:S01]  /*6350*/  LDSM.16.M88.4 R48, [R240+UR4+0x14900] ;  /* 0x01490004f030783b */ /* 0x000e620008000200 */
[C---:B------:R-:W-:Y:S08]  /*6360*/  HMMA.16816.F32 R8, R152.reuse, R10, RZ ;  /* 0x0000000a9808723c */ /* 0x040ff000000018ff */
[C---:B-----5:R-:W-:Y:S08]  /*6370*/  HMMA.16816.F32 R12, R152.reuse, R16, RZ ;  /* 0x00000010980c723c */ /* 0x060ff000000018ff */
[C---:B------:R-:W-:Y:S01]  /*6380*/  HMMA.16816.F32 R16, R152.reuse, R18, RZ ;  /* 0x000000129810723c */ /* 0x040fe200000018ff */
[----:B--2---:R-:W-:Y:S03]  /*6390*/  @!P0 MOV R29, R23 ;  /* 0x00000017001d8202 */ /* 0x004fe60000000f00 */
[----:B---3--:R-:W-:Y:S04]  /*63a0*/  @!P0 MOV R28, R20 ;  /* 0x00000014001c8202 */ /* 0x008fe80000000f00 */
[C---:B------:R-:W-:Y:S01]  /*63b0*/  HMMA.16816.F32 R20, R152.reuse, R24, RZ ;  /* 0x000000189814723c */ /* 0x040fe200000018ff */
[----:B------:R-:W-:Y:S03]  /*63c0*/  @!P0 IMAD.WIDE.U32 R28, R2, 0x60, R28 ;  /* 0x00000060021c8825 */ /* 0x000fe600078e001c */
[----:B------:R-:W-:Y:S04]  /*63d0*/  IADD3 R2, R244, R100, RZ ;  /* 0x00000064f4027210 */ /* 0x000fe80007ffe0ff */
[C---:B------:R-:W-:Y:S01]  /*63e0*/  HMMA.16816.F32 R24, R152.reuse, R26, RZ ;  /* 0x0000001a9818723c */ /* 0x040fe200000018ff */
[----:B------:R-:W-:Y:S01]  /*63f0*/  @!P0 IADD3 R38, R29, UR14, RZ ;  /* 0x0000000e1d268c10 */ /* 0x000fe2000fffe0ff */
[----:B------:R-:W2:Y:S01]  /*6400*/  LDSM.16.M88.4 R160, [R2+0x12100] ;  /* 0x0121000002a0783b */ /* 0x000ea20000000200 */
[----:B------:R-:W-:Y:S01]  /*6410*/  UIADD3 UR14, UR20, -0x2, URZ ;  /* 0xfffffffe140e7890 */ /* 0x000fe2000fffe03f */
[C---:B------:R-:W-:Y:S02]  /*6420*/  @!P0 SHF.L.U32 R3, R28.reuse, 0x1, RZ ;  /* 0x000000011c038819 */ /* 0x040fe400000006ff */
[----:B------:R-:W-:Y:S01]  /*6430*/  @!P0 SHF.L.U64.HI R38, R28, 0x1, R38 ;  /* 0x000000011c268819 */ /* 0x000fe20000010226 */
[----:B------:R-:W-:Y:S01]  /*6440*/  UISETP.GE.AND UP0, UPT, UR14, UR10, UPT ;  /* 0x0000000a0e00728c */ /* 0x000fe2000bf06270 */
[C---:B------:R-:W-:Y:S02]  /*6450*/  @!P0 IADD3 R36, P1, R3.reuse, c[0x0][0x1f8], RZ ;  /* 0x00007e0003248a10 */ /* 0x040fe40007f3e0ff */
[----:B------:R-:W3:Y:S02]  /*6460*/  LDSM.16.M88.4 R164, [R2+0x12900] ;  /* 0x0129000002a4783b */ /* 0x000ee40000000200 */
[----:B------:R-:W-:Y:S02]  /*6470*/  @!P0 IADD3.X R37, R38, c[0x0][0x1fc], RZ, P1, !PT ;  /* 0x00007f0026258a10 */ /* 0x000fe40000ffe4ff */
[C---:B------:R-:W-:Y:S02]  /*6480*/  @!P0 IADD3 R188, P5, R3.reuse, 0x80, RZ ;  /* 0x0000008003bc8810 */ /* 0x040fe40007fbe0ff */
[----:B------:R-:W-:Y:S02]  /*6490*/  @!P0 IADD3 R3, P6, R3, 0x100, RZ ;  /* 0x0000010003038810 */ /* 0x000fe40007fde0ff */
[----:B------:R-:W5:Y:S01]  /*64a0*/  LDSM.16.M88.4 R168, [R2+0x13100] ;  /* 0x0131000002a8783b */ /* 0x000f620000000200 */
[----:B------:R-:W-:Y:S01]  /*64b0*/  @!P0 IADD3 R188, P1, R188, c[0x0][0x1f8], RZ ;  /* 0x00007e00bcbc8a10 */ /* 0x000fe20007f3e0ff */
[----:B------:R-:W-:Y:S01]  /*64c0*/  @UP0 UIMAD.WIDE.U32 UR22, UR14, UR6, URZ ;  /* 0x000000060e1602a5 */ /* 0x000fe2000f8e003f */
[----:B------:R-:W-:Y:S01]  /*64d0*/  IADD3 R236, R242, R2, RZ ;  /* 0x00000002f2ec7210 */ /* 0x000fe20007ffe0ff */
[----:B------:R-:W-:Y:S01]  /*64e0*/  @UP0 USHF.R.S32.HI UR16, URZ, 0x1f, UR14 ;  /* 0x0000001f3f100899 */ /* 0x000fe2000801140e */
[----:B------:R-:W-:Y:S02]  /*64f0*/  @!P0 IADD3.X R189, RZ, c[0x0][0x1fc], R38, P1, P5 ;  /* 0x00007f00ffbd8a10 */ /* 0x000fe40000fea426 */
[----:B------:R-:W-:Y:S01]  /*6500*/  @!P0 IADD3 R190, P5, R3, c[0x0][0x1f8], RZ ;  /* 0x00007e0003be8a10 */ /* 0x000fe20007fbe0ff */
[----:B------:R-:W1:Y:S01]  /*6510*/  LDSM.16.M88.4 R172, [R2+0x13900] ;  /* 0x0139000002ac783b */ /* 0x000e620000000200 */
[----:B------:R-:W-:Y:S01]  /*6520*/  @!P0 IADD3 R46, P1, R36, UR15, RZ ;  /* 0x0000000f242e8c10 */ /* 0x000fe2000ff3e0ff */
[----:B----4-:R-:W-:Y:S01]  /*6530*/  @!P0 IMAD R44, R44, 0x9000, R30 ;  /* 0x000090002c2c8824 */ /* 0x010fe200078e021e */
[----:B------:R-:W-:Y:S01]  /*6540*/  @!P0 IADD3.X R191, RZ, c[0x0][0x1fc], R38, P5, P6 ;  /* 0x00007f00ffbf8a10 */ /* 0x000fe20002fec426 */
[C---:B------:R-:W-:Y:S01]  /*6550*/  HMMA.16816.F32 R28, R152.reuse, R32, RZ ;  /* 0x00000020981c723c */ /* 0x040fe200000018ff */
[----:B------:R-:W-:Y:S01]  /*6560*/  @!P0 IADD3.X R47, R37, UR17, RZ, P1, !PT ;  /* 0x00000011252f8c10 */ /* 0x000fe20008ffe4ff */
[----:B------:R-:W-:Y:S01]  /*6570*/  @UP0 UIMAD UR16, UR16, UR6, URZ ;  /* 0x00000006101002a4 */ /* 0x000fe2000f8e023f */
[-C--:B------:R-:W-:Y:S01]  /*6580*/  IADD3 R3, R242, R100.reuse, RZ ;  /* 0x00000064f2037210 */ /* 0x080fe20007ffe0ff */
[----:B------:R-:W4:Y:S01]  /*6590*/  LDSM.16.M88.4 R176, [R2+0x14100] ;  /* 0x0141000002b0783b */ /* 0x000f220000000200 */
[----:B------:R-:W-:Y:S01]  /*65a0*/  IADD3 R100, R244, R100, R242 ;  /* 0x00000064f4647210 */ /* 0x000fe20007ffe0f2 */
[----:B------:R-:W-:Y:S02]  /*65b0*/  @UP0 UIMAD UR16, UR14, UR7, UR16 ;  /* 0x000000070e1002a4 */ /* 0x000fe4000f8e0210 */
[C---:B------:R-:W-:Y:S01]  /*65c0*/  HMMA.16816.F32 R32, R152.reuse, R34, RZ ;  /* 0x000000229820723c */ /* 0x040fe200000018ff */
[----:B------:R-:W-:Y:S02]  /*65d0*/  UIADD3 UR14, UR19, 0x1, URZ ;  /* 0x00000001130e7890 */ /* 0x000fe4000fffe03f */
[----:B------:R-:W-:Y:S01]  /*65e0*/  @UP0 UIADD3 UR16, UR23, UR16, URZ ;  /* 0x0000001017100290 */ /* 0x000fe2000fffe03f */
[----:B------:R-:W1:Y:S01]  /*65f0*/  LDSM.16.M88.4 R180, [R2+0x14900] ;  /* 0x0149000002b4783b */ /* 0x000e620000000200 */
[----:B------:R-:W-:Y:S02]  /*6600*/  USEL UR19, UR14, URZ, !UP1 ;  /* 0x0000003f0e137287 */ /* 0x000fe4000c800000 */
[----:B------:R-:W-:Y:S02]  /*6610*/  @UP0 USHF.L.U32 UR14, UR6, 0x6, URZ ;  /* 0x00000006060e0899 */ /* 0x000fe4000800063f */
[----:B------:R-:W-:Y:S02]  /*6620*/  @UP0 UIMAD UR16, UR16, 0x60, URZ ;  /* 0x00000060101008a4 */ /* 0x000fe4000f8e023f */
[----:B------:R-:W-:Y:S01]  /*6630*/  UISETP.GE.AND UP1, UPT, UR5, 0x1, UPT ;  /* 0x000000010500788c */ /* 0x000fe2000bf26270 */
[----:B------:R-:W-:Y:S01]  /*6640*/  @!PT LDS RZ, [RZ] ;  /* 0x00000000fffff984 */ /* 0x000fe20000000800 */
[----:B------:R-:W-:Y:S01]  /*6650*/  @!PT LDS RZ, [RZ] ;  /* 0x00000000fffff984 */ /* 0x000fe20000000800 */
[----:B------:R-:W-:Y:S01]  /*6660*/  @!PT LDS RZ, [RZ] ;  /* 0x00000000fffff984 */ /* 0x000fe20000000800 */
[----:B------:R2:W-:Y:S08]  /*6670*/  @!P0 LDGSTS.E.BYPASS.LTC128B.128 [R44+0x100], [R36.64], !P4 ;  /* 0x00100000242c8fae */ /* 0x0005f0000e101d4c */
[----:B------:R1:W-:Y:S08]  /*6680*/  @!P0 LDGSTS.E.BYPASS.LTC128B.128 [R44+0x3100], [R188.64], !P3 ;  /* 0x03100000bc2c8fae */ /* 0x0003f0000d901d4c */
[----:B------:R3:W-:Y:S08]  /*6690*/  @!P0 LDGSTS.E.BYPASS.LTC128B.128 [R44+0x6100], [R190.64], !P2 ;  /* 0x06100000be2c8fae */ /* 0x0007f0000d101d4c */
[----:B------:R3:W-:Y:S01]  /*66a0*/  @!P0 LDGSTS.E.BYPASS.LTC128B.128 [R44+0x1100], [R46.64], !P4 ;  /* 0x011000002e2c8fae */ /* 0x0007e2000e101d4c */
[C---:B--2---:R-:W-:Y:S07]  /*66b0*/  HMMA.16816.F32 R36, R152.reuse, R40, RZ ;  /* 0x000000289824723c */ /* 0x044fee00000018ff */
[----:B------:R3:W-:Y:S01]  /*66c0*/  @!P0 LDGSTS.E.BYPASS.LTC128B.128 [R44+0x4100], [R46.64+0x80], !P3 ;  /* 0x041000802e2c8fae */ /* 0x0007e2000d901d4c */
[C---:B------:R-:W-:Y:S01]  /*66d0*/  HMMA.16816.F32 R40, R152.reuse, R42, RZ ;  /* 0x0000002a9828723c */ /* 0x040fe200000018ff */
[----:B-1----:R-:W-:Y:S06]  /*66e0*/  @!P0 IADD3 R188, P1, R46, UR15, RZ ;  /* 0x0000000f2ebc8c10 */ /* 0x002fec000ff3e0ff */
[----:B------:R3:W-:Y:S01]  /*66f0*/  @!P0 LDGSTS.E.BYPASS.LTC128B.128 [R44+0x7100], [R46.64+0x100], !P2 ;  /* 0x071001002e2c8fae */ /* 0x0007e2000d101d4c */
[----:B------:R-:W-:Y:S07]  /*6700*/  @!P0 IADD3.X R189, R47, UR17, RZ, P1, !PT ;  /* 0x000000112fbd8c10 */ /* 0x000fee0008ffe4ff */
[----:B------:R3:W-:Y:S08]  /*6710*/  @!P0 LDGSTS.E.BYPASS.LTC128B.128 [R44+0x2100], [R188.64], !P4 ;  /* 0x02100000bc2c8fae */ /* 0x0007f0000e101d4c */
[----:B------:R3:W-:Y:S08]  /*6720*/  @!P0 LDGSTS.E.BYPASS.LTC128B.128 [R44+0x5100], [R188.64+0x80], !P3 ;  /* 0x05100080bc2c8fae */ /* 0x0007f0000d901d4c */
[----:B------:R3:W-:Y:S01]  /*6730*/  @!P0 LDGSTS.E.BYPASS.LTC128B.128 [R44+0x8100], [R188.64+0x100], !P2 ;  /* 0x08100100bc2c8fae */ /* 0x0007e2000d101d4c */
[----:B------:R-:W-:Y:S07]  /*6740*/  PLOP3.LUT P0, PT, PT, PT, UP0, 0x80, 0x0 ;  /* 0x000000000000781c */ /* 0x000fee0003f0f008 */
[----:B------:R-:W-:Y:S08]  /*6750*/  LDSM.16.M88.4 R192, [R3+0x12900] ;  /* 0x0129000003c0783b */ /* 0x000ff00000000200 */
[----:B------:R-:W0:Y:S08]  /*6760*/  LDGDEPBAR ;  /* 0x00000000000079af */ /* 0x000e300000000000 */
[----:B------:R-:W-:Y:S01]  /*6770*/  LDSM.16.M88.4 R204, [R240+UR4+0x16100] ;  /* 0x01610004f0cc783b */ /* 0x000fe20008000200 */
[C---:B---3--:R-:W-:Y:S07]  /*6780*/  HMMA.16816.F32 R44, R152.reuse, R48, RZ ;  /* 0x00000030982c723c */ /* 0x048fee00000018ff */
[----:B------:R-:W1:Y:S01]  /*6790*/  LDSM.16.M88.4 R188, [R3+0x12100] ;  /* 0x0121000003bc783b */ /* 0x000e620000000200 */
[----:B------:R-:W-:Y:S08]  /*67a0*/  HMMA.16816.F32 R48, R152, R50, RZ ;  /* 0x000000329830723c */ /* 0x000ff000000018ff */
[C---:B------:R-:W-:Y:S08]  /*67b0*/  HMMA.16816.F32 R4, R156.reuse, R160, R4 ;  /* 0x000000a09c04723c */ /* 0x040ff00000001804 */
[C---:B------:R-:W-:Y:S01]  /*67c0*/  HMMA.16816.F32 R8, R156.reuse, R162, R8 ;  /* 0x000000a29c08723c */ /* 0x040fe20000001808 */
[----:B------:R-:W2:Y:S07]  /*67d0*/  LDSM.16.M88.4 R160, [R3+0x13100] ;  /* 0x0131000003a0783b */ /* 0x000eae0000000200 */
[C---:B------:R-:W-:Y:S08]  /*67e0*/  HMMA.16816.F32 R12, R156.reuse, R164, R12 ;  /* 0x000000a49c0c723c */ /* 0x040ff0000000180c */
[C---:B------:R-:W-:Y:S01]  /*67f0*/  HMMA.16816.F32 R16, R156.reuse, R166, R16 ;  /* 0x000000a69c10723c */ /* 0x040fe20000001810 */
[----:B------:R-:W3:Y:S07]  /*6800*/  LDSM.16.M88.4 R164, [R3+0x13900] ;  /* 0x0139000003a4783b */ /* 0x000eee0000000200 */
[C---:B-----5:R-:W-:Y:S08]  /*6810*/  HMMA.16816.F32 R20, R156.reuse, R168, R20 ;  /* 0x000000a89c14723c */ /* 0x060ff00000001814 */
[C---:B------:R-:W-:Y:S01]  /*6820*/  HMMA.16816.F32 R24, R156.reuse, R170, R24 ;  /* 0x000000aa9c18723c */ /* 0x040fe20000001818 */
[----:B------:R-:W5:Y:S07]  /*6830*/  LDSM.16.M88.4 R168, [R3+0x14100] ;  /* 0x0141000003a8783b */ /* 0x000f6e0000000200 */
[C---:B------:R-:W-:Y:S08]  /*6840*/  HMMA.16816.F32 R28, R156.reuse, R172, R28 ;  /* 0x000000ac9c1c723c */ /* 0x040ff0000000181c */
[C---:B------:R-:W-:Y:S01]  /*6850*/  HMMA.16816.F32 R32, R156.reuse, R174, R32 ;  /* 0x000000ae9c20723c */ /* 0x040fe20000001820 */
[----:B------:R-:W2:Y:S07]  /*6860*/  LDSM.16.M88.4 R172, [R3+0x14900] ;  /* 0x0149000003ac783b */ /* 0x000eae0000000200 */
[C---:B----4-:R-:W-:Y:S08]  /*6870*/  HMMA.16816.F32 R36, R156.reuse, R176, R36 ;  /* 0x000000b09c24723c */ /* 0x050ff00000001824 */
[C---:B------:R-:W-:Y:S01]  /*6880*/  HMMA.16816.F32 R40, R156.reuse, R178, R40 ;  /* 0x000000b29c28723c */ /* 0x040fe20000001828 */
[----:B------:R-:W4:Y:S07]  /*6890*/  LDSM.16.M88.4 R176, [R236+0x12100] ;  /* 0x01210000ecb0783b */ /* 0x000f2e0000000200 */
[C---:B------:R-:W-:Y:S08]  /*68a0*/  HMMA.16816.F32 R44, R156.reuse, R180, R44 ;  /* 0x000000b49c2c723c */ /* 0x040ff0000000182c */
[----:B------:R-:W-:Y:S01]  /*68b0*/  HMMA.16816.F32 R48, R156, R182, R48 ;  /* 0x000000b69c30723c */ /* 0x000fe20000001830 */
[----:B------:R-:W-:Y:S07]  /*68c0*/  LDSM.16.M88.4 R180, [R236+0x14900] ;  /* 0x01490000ecb4783b */ /* 0x000fee0000000200 */
[C---:B-1----:R-:W-:Y:S08]  /*68d0*/  HMMA.16816.F32 R4, R184.reuse, R188, R4 ;  /* 0x000000bcb804723c */ /* 0x042ff00000001804 */
[C---:B------:R-:W-:Y:S01]  /*68e0*/  HMMA.16816.F32 R8, R184.reuse, R190, R8 ;  /* 0x000000beb808723c */ /* 0x040fe20000001808 */
[----:B------:R-:W-:Y:S07]  /*68f0*/  LDSM.16.M88.4 R188, [R240+UR4+0x15100] ;  /* 0x01510004f0bc783b */ /* 0x000fee0008000200 */
[C---:B------:R-:W-:Y:S08]  /*6900*/  HMMA.16816.F32 R12, R184.reuse, R192, R12 ;  /* 0x000000c0b80c723c */ /* 0x040ff0000000180c */
[C---:B------:R-:W-:Y:S01]  /*6910*/  HMMA.16816.F32 R16, R184.reuse, R194, R16 ;  /* 0x000000c2b810723c */ /* 0x040fe20000001810 */
[----:B------:R-:W-:Y:S07]  /*6920*/  LDSM.16.M88.4 R192, [R240+UR4+0x15900] ;  /* 0x01590004f0c0783b */ /* 0x000fee0008000200 */
[C---:B--2---:R-:W-:Y:S08]  /*6930*/  HMMA.16816.F32 R20, R184.reuse, R160, R20 ;  /* 0x000000a0b814723c */ /* 0x044ff00000001814 */
[C---:B------:R-:W-:Y:S01]  /*6940*/  HMMA.16816.F32 R24, R184.reuse, R162, R24 ;  /* 0x000000a2b818723c */ /* 0x040fe20000001818 */
[----:B------:R-:W1:Y:S07]  /*6950*/  LDSM.16.M88.4 R160, [R236+0x12900] ;  /* 0x01290000eca0783b */ /* 0x000e6e0000000200 */
[C---:B---3--:R-:W-:Y:S08]  /*6960*/  HMMA.16816.F32 R28, R184.reuse, R164, R28 ;  /* 0x000000a4b81c723c */ /* 0x048ff0000000181c */
[C---:B------:R-:W-:Y:S01]  /*6970*/  HMMA.16816.F32 R32, R184.reuse, R166, R32 ;  /* 0x000000a6b820723c */ /* 0x040fe20000001820 */
[----:B------:R-:W2:Y:S07]  /*6980*/  LDSM.16.M88.4 R164, [R236+0x13100] ;  /* 0x01310000eca4783b */ /* 0x000eae0000000200 */
[C---:B-----5:R-:W-:Y:S08]  /*6990*/  HMMA.16816.F32 R36, R184.reuse, R168, R36 ;  /* 0x000000a8b824723c */ /* 0x060ff00000001824 */
[C---:B------:R-:W-:Y:S01]  /*69a0*/  HMMA.16816.F32 R40, R184.reuse, R170, R40 ;  /* 0x000000aab828723c */ /* 0x040fe20000001828 */
[----:B------:R-:W3:Y:S07]  /*69b0*/  LDSM.16.M88.4 R168, [R236+0x13900] ;  /* 0x01390000eca8783b */ /* 0x000eee0000000200 */
[C---:B------:R-:W-:Y:S08]  /*69c0*/  HMMA.16816.F32 R44, R184.reuse, R172, R44 ;  /* 0x000000acb82c723c */ /* 0x040ff0000000182c */
[----:B------:R-:W-:Y:S01]  /*69d0*/  HMMA.16816.F32 R48, R184, R174, R48 ;  /* 0x000000aeb830723c */ /* 0x000fe20000001830 */
[----:B------:R-:W5:Y:S07]  /*69e0*/  LDSM.16.M88.4 R172, [R236+0x14100] ;  /* 0x01410000ecac783b */ /* 0x000f6e0000000200 */
[C---:B----4-:R-:W-:Y:S08]  /*69f0*/  HMMA.16816.F32 R4, R196.reuse, R176, R4 ;  /* 0x000000b0c404723c */ /* 0x050ff00000001804 */
[C---:B------:R-:W-:Y:S01]  /*6a00*/  HMMA.16816.F32 R8, R196.reuse, R178, R8 ;  /* 0x000000b2c408723c */ /* 0x040fe20000001808 */
[----:B------:R-:W-:Y:S07]  /*6a10*/  LDSM.16.M88.4 R176, [R2+0x15900] ;  /* 0x0159000002b0783b */ /* 0x000fee0000000200 */
[C---:B-1----:R-:W-:Y:S08]  /*6a20*/  HMMA.16816.F32 R12, R196.reuse, R160, R12 ;  /* 0x000000a0c40c723c */ /* 0x042ff0000000180c */
[C---:B------:R-:W-:Y:S01]  /*6a30*/  HMMA.16816.F32 R16, R196.reuse, R162, R16 ;  /* 0x000000a2c410723c */ /* 0x040fe20000001810 */
[----:B------:R-:W1:Y:S07]  /*6a40*/  LDSM.16.M88.4 R160, [R240+UR4+0x16900] ;  /* 0x01690004f0a0783b */ /* 0x000e6e0008000200 */
[C---:B--2---:R-:W-:Y:S08]  /*6a50*/  HMMA.16816.F32 R20, R196.reuse, R164, R20 ;  /* 0x000000a4c414723c */ /* 0x044ff00000001814 */
[C---:B------:R-:W-:Y:S01]  /*6a60*/  HMMA.16816.F32 R24, R196.reuse, R166, R24 ;  /* 0x000000a6c418723c */ /* 0x040fe20000001818 */
[----:B------:R-:W2:Y:S07]  /*6a70*/  LDSM.16.M88.4 R164, [R240+UR4+0x17100] ;  /* 0x01710004f0a4783b */ /* 0x000eae0008000200 */
[C---:B---3--:R-:W-:Y:S08]  /*6a80*/  HMMA.16816.F32 R28, R196.reuse, R168, R28 ;  /* 0x000000a8c41c723c */ /* 0x048ff0000000181c */
[C---:B------:R-:W-:Y:S01]  /*6a90*/  HMMA.16816.F32 R32, R196.reuse, R170, R32 ;  /* 0x000000aac420723c */ /* 0x040fe20000001820 */
[----:B------:R-:W3:Y:S07]  /*6aa0*/  LDSM.16.M88.4 R168, [R240+UR4+0x17900] ;  /* 0x01790004f0a8783b */ /* 0x000eee0008000200 */
[C---:B-----5:R-:W-:Y:S08]  /*6ab0*/  HMMA.16816.F32 R36, R196.reuse, R172, R36 ;  /* 0x000000acc424723c */ /* 0x060ff00000001824 */
[C---:B------:R-:W-:Y:S01]  /*6ac0*/  HMMA.16816.F32 R40, R196.reuse, R174, R40 ;  /* 0x000000aec428723c */ /* 0x040fe20000001828 */
[----:B------:R-:W4:Y:S07]  /*6ad0*/  LDSM.16.M88.4 R172, [R2+0x15100] ;  /* 0x0151000002ac783b */ /* 0x000f2e0000000200 */
[C---:B------:R-:W-:Y:S08]  /*6ae0*/  HMMA.16816.F32 R44, R196.reuse, R180, R44 ;  /* 0x000000b4c42c723c */ /* 0x040ff0000000182c */
[----:B------:R-:W-:Y:S01]  /*6af0*/  HMMA.16816.F32 R48, R196, R182, R48 ;  /* 0x000000b6c430723c */ /* 0x000fe20000001830 */
        /* <DEDUP_REMOVED lines=37> */
[----:B------:R-:W-:Y:S07]  /*6d50*/  LDSM.16.M88.4 R192, [R2+0x19100] ;  /* 0x0191000002c0783b */ /* 0x000fee0000000200 */
[C---:B--2---:R-:W-:Y:S08]  /*6d60*/  HMMA.16816.F32 R4, R212.reuse, R164, R4 ;  /* 0x000000a4d404723c */ /* 0x044ff00000001804 */
[C---:B------:R-:W-:Y:S01]  /*6d70*/  HMMA.16816.F32 R8, R212.reuse, R166, R8 ;  /* 0x000000a6d408723c */ /* 0x040fe20000001808 */
[----:B------:R-:W2:Y:S07]  /*6d80*/  LDSM.16.M88.4 R164, [R3+0x17100] ;  /* 0x0171000003a4783b */ /* 0x000eae0000000200 */
[C---:B---3--:R-:W-:Y:S08]  /*6d90*/  HMMA.16816.F32 R12, R212.reuse, R168, R12 ;  /* 0x000000a8d40c723c */ /* 0x048ff0000000180c */
[C---:B------:R-:W-:Y:S01]  /*6da0*/  HMMA.16816.F32 R16, R212.reuse, R170, R16 ;  /* 0x000000aad410723c */ /* 0x040fe20000001810 */
[----:B------:R-:W3:Y:S07]  /*6db0*/  LDSM.16.M88.4 R168, [R3+0x17900] ;  /* 0x0179000003a8783b */ /* 0x000eee0000000200 */
[C---:B----4-:R-:W-:Y:S08]  /*6dc0*/  HMMA.16816.F32 R20, R212.reuse, R172, R20 ;  /* 0x000000acd414723c */ /* 0x050ff00000001814 */
[C---:B------:R-:W-:Y:S01]  /*6dd0*/  HMMA.16816.F32 R24, R212.reuse, R174, R24 ;  /* 0x000000aed418723c */ /* 0x040fe20000001818 */
[----:B------:R-:W4:Y:S07]  /*6de0*/  LDSM.16.M88.4 R172, [R100+0x16900] ;  /* 0x0169000064ac783b */ /* 0x000f2e0000000200 */
        /* <DEDUP_REMOVED lines=8> */
[----:B------:R-:W3:Y:S07]  /*6e70*/  LDSM.16.M88.4 R168, [R240+UR4+0x18100] ;  /* 0x01810004f0a8783b */ /* 0x000eee0008000200 */
[C---:B------:R-:W-:Y:S08]  /*6e80*/  HMMA.16816.F32 R4, R216.reuse, R176, R4 ;  /* 0x000000b0d804723c */ /* 0x040ff00000001804 */
[C---:B------:R-:W-:Y:S01]  /*6e90*/  HMMA.16816.F32 R8, R216.reuse, R178, R8 ;  /* 0x000000b2d808723c */ /* 0x040fe20000001808 */
[----:B------:R-:W5:Y:S07]  /*6ea0*/  LDSM.16.M88.4 R176, [R240+UR4+0x18900] ;  /* 0x01890004f0b0783b */ /* 0x000f6e0008000200 */
[C---:B------:R-:W-:Y:S08]  /*6eb0*/  HMMA.16816.F32 R12, R216.reuse, R180, R12 ;  /* 0x000000b4d80c723c */ /* 0x040ff0000000180c */
[C---:B------:R-:W-:Y:S01]  /*6ec0*/  HMMA.16816.F32 R16, R216.reuse, R182, R16 ;  /* 0x000000b6d810723c */ /* 0x040fe20000001810 */
[----:B------:R-:W-:Y:S07]  /*6ed0*/  LDSM.16.M88.4 R180, [R240+UR4+0x1a100] ;  /* 0x01a10004f0b4783b */ /* 0x000fee0008000200 */
[C---:B------:R-:W-:Y:S08]  /*6ee0*/  HMMA.16816.F32 R20, R216.reuse, R188, R20 ;  /* 0x000000bcd814723c */ /* 0x040ff00000001814 */
[C---:B------:R-:W-:Y:S01]  /*6ef0*/  HMMA.16816.F32 R24, R216.reuse, R190, R24 ;  /* 0x000000bed818723c */ /* 0x040fe20000001818 */
[----:B------:R-:W-:Y:S07]  /*6f00*/  LDSM.16.M88.4 R188, [R2+0x18900] ;  /* 0x0189000002bc783b */ /* 0x000fee0000000200 */
[C---:B----4-:R-:W-:Y:S08]  /*6f10*/  HMMA.16816.F32 R28, R216.reuse, R172, R28 ;  /* 0x000000acd81c723c */ /* 0x050ff0000000181c */
[C---:B------:R-:W-:Y:S01]  /*6f20*/  HMMA.16816.F32 R32, R216.reuse, R174, R32 ;  /* 0x000000aed820723c */ /* 0x040fe20000001820 */
[----:B------:R-:W4:Y:S07]  /*6f30*/  LDSM.16.M88.4 R172, [R240+UR4+0x19100] ;  /* 0x01910004f0ac783b */ /* 0x000f2e0008000200 */
[C---:B-1----:R-:W-:Y:S08]  /*6f40*/  HMMA.16816.F32 R36, R216.reuse, R160, R36 ;  /* 0x000000a0d824723c */ /* 0x042ff00000001824 */
[C---:B------:R-:W-:Y:S01]  /*6f50*/  HMMA.16816.F32 R40, R216.reuse, R162, R40 ;  /* 0x000000a2d828723c */ /* 0x040fe20000001828 */
[----:B------:R-:W1:Y:S07]  /*6f60*/  LDSM.16.M88.4 R160, [R240+UR4+0x19900] ;  /* 0x01990004f0a0783b */ /* 0x000e6e0008000200 */
[C---:B--2---:R-:W-:Y:S08]  /*6f70*/  HMMA.16816.F32 R44, R216.reuse, R164, R44 ;  /* 0x000000a4d82c723c */ /* 0x044ff0000000182c */
[----:B------:R-:W-:Y:S01]  /*6f80*/  HMMA.16816.F32 R48, R216, R166, R48 ;  /* 0x000000a6d830723c */ /* 0x000fe20000001830 */
[----:B------:R-:W2:Y:S07]  /*6f90*/  LDSM.16.M88.4 R164, [R240+UR4+0x1a900] ;  /* 0x01a90004f0a4783b */ /* 0x000eae0008000200 */
[C---:B---3--:R-:W-:Y:S08]  /*6fa0*/  HMMA.16816.F32 R4, R220.reuse, R168, R4 ;  /* 0x000000a8dc04723c */ /* 0x048ff00000001804 */
[C---:B------:R-:W-:Y:S01]  /*6fb0*/  HMMA.16816.F32 R8, R220.reuse, R170, R8 ;  /* 0x000000aadc08723c */ /* 0x040fe20000001808 */
[----:B------:R-:W3:Y:S07]  /*6fc0*/  LDSM.16.M88.4 R168, [R2+0x18100] ;  /* 0x0181000002a8783b */ /* 0x000eee0000000200 */
[C---:B-----5:R-:W-:Y:S08]  /*6fd0*/  HMMA.16816.F32 R12, R220.reuse, R176, R12 ;  /* 0x000000b0dc0c723c */ /* 0x060ff0000000180c */
[C---:B------:R-:W-:Y:S01]  /*6fe0*/  HMMA.16816.F32 R16, R220.reuse, R178, R16 ;  /* 0x000000b2dc10723c */ /* 0x040fe20000001810 */
[----:B------:R-:W5:Y:S07]  /*6ff0*/  LDSM.16.M88.4 R176, [R2+0x19900] ;  /* 0x0199000002b0783b */ /* 0x000f6e0000000200 */
        /* <DEDUP_REMOVED lines=8> */
[----:B------:R-:W4:Y:S07]  /*7080*/  LDSM.16.M88.4 R180, [R3+0x18100] ;  /* 0x0181000003b4783b */ /* 0x000f2e0000000200 */
[C---:B--2---:R-:W-:Y:S08]  /*7090*/  HMMA.16816.F32 R44, R220.reuse, R164, R44 ;  /* 0x000000a4dc2c723c */ /* 0x044ff0000000182c */
[----:B------:R-:W-:Y:S01]  /*70a0*/  HMMA.16816.F32 R48, R220, R166, R48 ;  /* 0x000000a6dc30723c */ /* 0x000fe20000001830 */
[----:B------:R-:W2:Y:S07]  /*70b0*/  LDSM.16.M88.4 R164, [R3+0x18900] ;  /* 0x0189000003a4783b */ /* 0x000eae0000000200 */
[C---:B---3--:R-:W-:Y:S08]  /*70c0*/  HMMA.16816.F32 R4, R224.reuse, R168, R4 ;  /* 0x000000a8e004723c */ /* 0x048ff00000001804 */
[C---:B------:R-:W-:Y:S01]  /*70d0*/  HMMA.16816.F32 R8, R224.reuse, R170, R8 ;  /* 0x000000aae008723c */ /* 0x040fe20000001808 */
[----:B------:R-:W3:Y:S07]  /*70e0*/  LDSM.16.M88.4 R168, [R3+0x19100] ;  /* 0x0191000003a8783b */ /* 0x000eee0000000200 */
[C---:B------:R-:W-:Y:S08]  /*70f0*/  HMMA.16816.F32 R12, R224.reuse, R188, R12 ;  /* 0x000000bce00c723c */ /* 0x040ff0000000180c */
[C---:B------:R-:W-:Y:S01]  /*7100*/  HMMA.16816.F32 R16, R224.reuse, R190, R16 ;  /* 0x000000bee010723c */ /* 0x040fe20000001810 */
[----:B------:R-:W2:Y:S07]  /*7110*/  LDSM.16.M88.4 R188, [R3+0x19900] ;  /* 0x0199000003bc783b */ /* 0x000eae0000000200 */
[C---:B------:R-:W-:Y:S08]  /*7120*/  HMMA.16816.F32 R20, R224.reuse, R192, R20 ;  /* 0x000000c0e014723c */ /* 0x040ff00000001814 */
[C---:B------:R-:W-:Y:S01]  /*7130*/  HMMA.16816.F32 R24, R224.reuse, R194, R24 ;  /* 0x000000c2e018723c */ /* 0x040fe20000001818 */
[----:B------:R-:W2:Y:S07]  /*7140*/  LDSM.16.M88.4 R192, [R3+0x1a100] ;  /* 0x01a1000003c0783b */ /* 0x000eae0000000200 */
[C---:B-----5:R-:W-:Y:S08]  /*7150*/  HMMA.16816.F32 R28, R224.reuse, R176, R28 ;  /* 0x000000b0e01c723c */ /* 0x060ff0000000181c */
[C---:B------:R-:W-:Y:S08]  /*7160*/  HMMA.16816.F32 R32, R224.reuse, R178, R32 ;  /* 0x000000b2e020723c */ /* 0x040ff00000001820 */
[C---:B-1----:R-:W-:Y:S08]  /*7170*/  HMMA.16816.F32 R36, R224.reuse, R160, R36 ;  /* 0x000000a0e024723c */ /* 0x042ff00000001824 */
[C---:B------:R-:W-:Y:S01]  /*7180*/  HMMA.16816.F32 R40, R224.reuse, R162, R40 ;  /* 0x000000a2e028723c */ /* 0x040fe20000001828 */
[----:B------:R-:W1:Y:S07]  /*7190*/  LDSM.16.M88.4 R160, [R100+0x18900] ;  /* 0x0189000064a0783b */ /* 0x000e6e0000000200 */
[C---:B------:R-:W-:Y:S08]  /*71a0*/  HMMA.16816.F32 R44, R224.reuse, R172, R44 ;  /* 0x000000ace02c723c */ /* 0x040ff0000000182c */
[----:B------:R-:W-:Y:S08]  /*71b0*/  HMMA.16816.F32 R48, R224, R174, R48 ;  /* 0x000000aee030723c */ /* 0x000ff00000001830 */
[C---:B----4-:R-:W-:Y:S08]  /*71c0*/  HMMA.16816.F32 R4, R228.reuse, R180, R4 ;  /* 0x000000b4e404723c */ /* 0x050ff00000001804 */
[C---:B------:R-:W-:Y:S08]  /*71d0*/  HMMA.16816.F32 R8, R228.reuse, R182, R8 ;  /* 0x000000b6e408723c */ /* 0x040ff00000001808 */
[C---:B--2---:R-:W-:Y:S08]  /*71e0*/  HMMA.16816.F32 R12, R228.reuse, R164, R12 ;  /* 0x000000a4e40c723c */ /* 0x044ff0000000180c */
[C---:B------:R-:W-:Y:S08]  /*71f0*/  HMMA.16816.F32 R16, R228.reuse, R166, R16 ;  /* 0x000000a6e410723c */ /* 0x040ff00000001810 */
[C---:B---3--:R-:W-:Y:S08]  /*7200*/  HMMA.16816.F32 R20, R228.reuse, R168, R20 ;  /* 0x000000a8e414723c */ /* 0x048ff00000001814 */
[C---:B------:R-:W-:Y:S08]  /*7210*/  HMMA.16816.F32 R24, R228.reuse, R170, R24 ;  /* 0x000000aae418723c */ /* 0x040ff00000001818 */
[C---:B------:R-:W-:Y:S08]  /*7220*/  HMMA.16816.F32 R28, R228.reuse, R188, R28 ;  /* 0x000000bce41c723c */ /* 0x040ff0000000181c */
[C---:B------:R-:W-:Y:S08]  /*7230*/  HMMA.16816.F32 R32, R228.reuse, R190, R32 ;  /* 0x000000bee420723c */ /* 0x040ff00000001820 */
[C---:B------:R-:W-:Y:S08]  /*7240*/  HMMA.16816.F32 R36, R228.reuse, R192, R36 ;  /* 0x000000c0e424723c */ /* 0x040ff00000001824 */
        /* <DEDUP_REMOVED lines=34> */
[----:B------:R-:W-:Y:S01]  /*7470*/  MUFU.TANH R164, R10 ;  /* 0x0000000a00a47308 */ /* 0x000fe20000002400 */
[----:B--2---:R-:W-:Y:S09]  /*7480*/  FMNMX.FTZ R2, R166, R2, !PT ;  /* 0x00000002a6027209 */ /* 0x004ff20007810000 */
[----:B------:R2:W-:Y:S10]  /*7490*/  MUFU.TANH R165, R11 ;  /* 0x0000000b00a57308 */ /* 0x0005f40000002400 */
[----:B------:R-:W4:Y:S10]  /*74a0*/  MUFU.TANH R162, R12 ;  /* 0x0000000c00a27308 */ /* 0x000f340000002400 */
[----:B------:R-:W5:Y:S01]  /*74b0*/  MUFU.TANH R163, R13 ;  /* 0x0000000d00a37308 */ /* 0x000f620000002400 */
[C---:B-1----:R-:W-:Y:S01]  /*74c0*/  HMMA.16816.F32 R20, R232.reuse, R4, R20 ;  /* 0x00000004e814723c */ /* 0x042fe20000001814 */
[----:B--2---:R-:W1:Y:S08]  /*74d0*/  LDSM.16.M88.4 R8, [R100+0x19900] ;  /* 0x019900006408783b */ /* 0x004e700000000200 */
[----:B------:R-:W-:Y:S01]  /*74e0*/  MUFU.TANH R173, R14 ;  /* 0x0000000e00ad7308 */ /* 0x000fe20000002400 */
[C---:B------:R-:W-:Y:S01]  /*74f0*/  HMMA.16816.F32 R24, R232.reuse, R6, R24 ;  /* 0x00000006e818723c */ /* 0x040fe20000001818 */
[----:B------:R-:W2:Y:S08]  /*7500*/  LDSM.16.M88.4 R4, [R100+0x1a100] ;  /* 0x01a100006404783b */ /* 0x000eb00000000200 */
[----:B------:R1:W-:Y:S05]  /*7510*/  MUFU.TANH R175, R15 ;  /* 0x0000000f00af7308 */ /* 0x0003ea0000002400 */
[----:B------:R-:W-:Y:S02]  /*7520*/  FMUL.FTZ R21, R21, c[0x0][0x320] ;  /* 0x0000c80015157a20 */ /* 0x000fe40000410000 */
[----:B------:R-:W-:Y:S03]  /*7530*/  FMUL.FTZ R22, R22, c[0x0][0x320] ;  /* 0x0000c80016167a20 */ /* 0x000fe60000410000 */
[----:B------:R-:W2:Y:S01]  /*7540*/  MUFU.TANH R171, R16 ;  /* 0x0000001000ab7308 */ /* 0x000ea20000002400 */
        /* <DEDUP_REMOVED lines=10> */
[----:B------:R3:W1:Y:S01]  /*75f0*/  LDSM.16.M88.4 R8, [R100+0x1a900] ;  /* 0x01a900006408783b */ /* 0x0006620000000200 */
[----:B------:R-:W-:Y:S06]  /*7600*/  DEPBAR.LE SB0, 0x2 ;  /* 0x000080800000791a */ /* 0x000fec0000000000 */
[C---:B--2---:R-:W-:Y:S01]  /*7610*/  HMMA.16816.F32 R36, R232.reuse, R4, R36 ;  /* 0x00000004e824723c */ /* 0x044fe20000001824 */
[----:B------:R-:W2:Y:S01]  /*7620*/  MUFU.TANH R172, R17 ;  /* 0x0000001100ac7308 */ /* 0x000ea20000002400 */
[----:B------:R-:W-:Y:S06]  /*7630*/  BAR.SYNC.DEFER_BLOCKING 0x0 ;  /* 0x0000000000007b1d */ /* 0x000fec0000010000 */
[C---:B------:R-:W-:Y:S04]  /*7640*/  HMMA.16816.F32 R40, R232.reuse, R6, R40 ;  /* 0x00000006e828723c */ /* 0x040fe80000001828 */
[----:B------:R-:W-:Y:S02]  /*7650*/  FMUL.FTZ R28, R28, c[0x0][0x320] ;  /* 0x0000c8001c1c7a20 */ /* 0x000fe40000410000 */
[----:B------:R-:W-:Y:S01]  /*7660*/  FMUL.FTZ R29, R29, c[0x0][0x320] ;  /* 0x0000c8001d1d7a20 */ /* 0x000fe20000410000 */
[----:B---3--:R-:W-:Y:S01]  /*7670*/  FMNMX.FTZ R100, R102, R2, !PT ;  /* 0x0000000266647209 */ /* 0x008fe20007810000 */
[----:B------:R-:W-:Y:S04]  /*7680*/  FMUL.FTZ R30, R30, c[0x0][0x320] ;  /* 0x0000c8001e1e7a20 */ /* 0x000fe80000410000 */
[----:B----4-:R-:W-:Y:S01]  /*7690*/  FMNMX.FTZ R100, R162, R100, !PT ;  /* 0x00000064a2647209 */ /* 0x010fe20007810000 */
[----:B------:R-:W-:Y:S01]  /*76a0*/  FMUL.FTZ R31, R31, c[0x0][0x320] ;  /* 0x0000c8001f1f7a20 */ /* 0x000fe20000410000 */
[----:B------:R-:W-:Y:S01]  /*76b0*/  FMNMX.FTZ R2, R164, R3, !PT ;  /* 0x00000003a4027209 */ /* 0x000fe20007810000 */
[----:B------:R-:W-:Y:S01]  /*76c0*/  FMUL.FTZ R32, R32, c[0x0][0x320] ;  /* 0x0000c80020207a20 */ /* 0x000fe20000410000 */
[----:B-----5:R-:W-:Y:S01]  /*76d0*/  FMNMX.FTZ R100, R163, R100, !PT ;  /* 0x00000064a3647209 */ /* 0x020fe20007810000 */
[----:B------:R-:W-:Y:S01]  /*76e0*/  FMUL.FTZ R36, R36, c[0x0][0x320] ;  /* 0x0000c80024247a20 */ /* 0x000fe20000410000 */
[----:B------:R-:W3:Y:S01]  /*76f0*/  MUFU.TANH R177, R20 ;  /* 0x0000001400b17308 */ /* 0x000ee20000002400 */
[----:B------:R-:W-:Y:S01]  /*7700*/  LDSM.16.MT88.4 R12, [R103+UR4+0x100] ;  /* 0x00010004670c783b */ /* 0x000fe20008004200 */
[----:B------:R-:W-:Y:S01]  /*7710*/  FMNMX.FTZ R100, R171, R100, !PT ;  /* 0x00000064ab647209 */ /* 0x000fe20007810000 */
[----:B------:R-:W-:Y:S01]  /*7720*/  FMUL.FTZ R37, R37, c[0x0][0x320] ;  /* 0x0000c80025257a20 */ /* 0x000fe20000410000 */
[----:B------:R-:W-:Y:S01]  /*7730*/  FMNMX.FTZ R2, R165, R2, !PT ;  /* 0x00000002a5027209 */ /* 0x000fe20007810000 */
[----:B------:R-:W-:Y:S01]  /*7740*/  FMUL.FTZ R38, R38, c[0x0][0x320] ;  /* 0x0000c80026267a20 */ /* 0x000fe20000410000 */
[----:B--2---:R-:W-:Y:S01]  /*7750*/  FMNMX.FTZ R100, R172, R100, !PT ;  /* 0x00000064ac647209 */ /* 0x004fe20007810000 */
[C---:B-1----:R-:W-:Y:S03]  /*7760*/  HMMA.16816.F32 R44, R232.reuse, R8, R44 ;  /* 0x00000008e82c723c */ /* 0x042fe6000000182c */
[----:B------:R-:W1:Y:S01]  /*7770*/  MUFU.TANH R178, R24 ;  /* 0x0000001800b27308 */ /* 0x000e620000002400 */
[----:B------:R-:W-:Y:S01]  /*7780*/  FMUL.FTZ R33, R33, c[0x0][0x320] ;  /* 0x0000c80021217a20 */ /* 0x000fe20000410000 */
[----:B------:R-:W-:Y:S01]  /*7790*/  FMNMX.FTZ R2, R173, R2, !PT ;  /* 0x00000002ad027209 */ /* 0x000fe20007810000 */
[----:B------:R-:W-:Y:S02]  /*77a0*/  FMUL.FTZ R39, R39, c[0x0][0x320] ;  /* 0x0000c80027277a20 */ /* 0x000fe40000410000 */
[----:B------:R-:W-:Y:S04]  /*77b0*/  HMMA.16816.F32 R48, R232, R10, R48 ;  /* 0x0000000ae830723c */ /* 0x000fe80000001830 */
[----:B------:R-:W-:Y:S01]  /*77c0*/  FMUL.FTZ R40, R40, c[0x0][0x320] ;  /* 0x0000c80028287a20 */ /* 0x000fe20000410000 */
[----:B------:R-:W2:Y:S01]  /*77d0*/  MUFU.TANH R180, R25 ;  /* 0x0000001900b47308 */ /* 0x000ea20000002400 */
[----:B------:R-:W-:Y:S01]  /*77e0*/  FMUL.FTZ R41, R41, c[0x0][0x320] ;  /* 0x0000c80029297a20 */ /* 0x000fe20000410000 */
[----:B------:R-:W-:Y:S01]  /*77f0*/  FMNMX.FTZ R2, R175, R2, !PT ;  /* 0x00000002af027209 */ /* 0x000fe20007810000 */
[----:B------:R-:W-:Y:S01]  /*7800*/  FMUL.FTZ R34, R34, c[0x0][0x320] ;  /* 0x0000c80022227a20 */ /* 0x000fe20000410000 */
[----:B---3--:R-:W-:Y:S03]  /*7810*/  FMNMX.FTZ R100, R177, R100, !PT ;  /* 0x00000064b1647209 */ /* 0x008fe60007810000 */
[----:B------:R-:W-:Y:S01]  /*7820*/  FMUL.FTZ R35, R35, c[0x0][0x320] ;  /* 0x0000c80023237a20 */ /* 0x000fe20000410000 */
[----:B------:R-:W-:Y:S01]  /*7830*/  FMNMX.FTZ R100, R179, R100, !PT ;  /* 0x00000064b3647209 */ /* 0x000fe20007810000 */
[----:B------:R-:W-:Y:S01]  /*7840*/  FMUL.FTZ R42, R42, c[0x0][0x320] ;  /* 0x0000c8002a2a7a20 */ /* 0x000fe20000410000 */
[----:B------:R-:W3:Y:S01]  /*7850*/  MUFU.TANH R189, R28 ;  /* 0x0000001c00bd7308 */ /* 0x000ee20000002400 */
[----:B------:R-:W-:Y:S02]  /*7860*/  FMUL.FTZ R44, R44, c[0x0][0x320] ;  /* 0x0000c8002c2c7a20 */ /* 0x000fe40000410000 */
[----:B------:R-:W-:Y:S01]  /*7870*/  FMUL.FTZ R45, R45, c[0x0][0x320] ;  /* 0x0000c8002d2d7a20 */ /* 0x000fe20000410000 */
[----:B-1----:R-:W-:Y:S01]  /*7880*/  FMNMX.FTZ R100, R178, R100, !PT ;  /* 0x00000064b2647209 */ /* 0x002fe20007810000 */
[----:B------:R-:W-:Y:S02]  /*7890*/  FMUL.FTZ R43, R43, c[0x0][0x320] ;  /* 0x0000c8002b2b7a20 */ /* 0x000fe40000410000 */
[----:B------:R-:W-:Y:S02]  /*78a0*/  FMUL.FTZ R46, R46, c[0x0][0x320] ;  /* 0x0000c8002e2e7a20 */ /* 0x000fe40000410000 */
[----:B------:R-:W-:Y:S01]  /*78b0*/  FMUL.FTZ R48, R48, c[0x0][0x320] ;  /* 0x0000c80030307a20 */ /* 0x000fe20000410000 */
[----:B------:R-:W1:Y:S01]  /*78c0*/  MUFU.TANH R191, R29 ;  /* 0x0000001d00bf7308 */ /* 0x000e620000002400 */
[----:B------:R-:W-:Y:S02]  /*78d0*/  FMUL.FTZ R49, R49, c[0x0][0x320] ;  /* 0x0000c80031317a20 */ /* 0x000fe40000410000 */
[----:B------:R-:W-:Y:S01]  /*78e0*/  FMUL.FTZ R47, R47, c[0x0][0x320] ;  /* 0x0000c8002f2f7a20 */ /* 0x000fe20000410000 */
[----:B--2---:R-:W-:Y:S01]  /*78f0*/  FMNMX.FTZ R100, R180, R100, !PT ;  /* 0x00000064b4647209 */ /* 0x004fe20007810000 */
[----:B------:R-:W-:Y:S02]  /*7900*/  FMUL.FTZ R50, R50, c[0x0][0x320] ;  /* 0x0000c80032327a20 */ /* 0x000fe40000410000 */
[----:B------:R-:W-:Y:S03]  /*7910*/  FMUL.FTZ R51, R51, c[0x0][0x320] ;  /* 0x0000c80033337a20 */ /* 0x000fe60000410000 */
[----:B------:R-:W2:Y:S01]  /*7920*/  MUFU.TANH R190, R32 ;  /* 0x0000002000be7308 */ /* 0x000ea20000002400 */
[----:B---3--:R-:W-:Y:S09]  /*7930*/  FMNMX.FTZ R100, R189, R100, !PT ;  /* 0x00000064bd647209 */ /* 0x008ff20007810000 */
[----:B------:R-:W3:Y:S01]  /*7940*/  MUFU.TANH R245, R33 ;  /* 0x0000002100f57308 */ /* 0x000ee20000002400 */
[----:B-1----:R-:W-:Y:S09]  /*7950*/  FMNMX.FTZ R100, R191, R100, !PT ;  /* 0x00000064bf647209 */ /* 0x002ff20007810000 */
[----:B------:R-:W1:Y:S01]  /*7960*/  MUFU.TANH R16, R36 ;  /* 0x0000002400107308 */ /* 0x000e620000002400 */
[----:B--2---:R-:W-:Y:S09]  /*7970*/  FMNMX.FTZ R100, R190, R100, !PT ;  /* 0x00000064be647209 */ /* 0x004ff20007810000 */
        /* <DEDUP_REMOVED lines=17> */
[----:B--2---:R-:W-:Y:S05]  /*7a90*/  FMNMX.FTZ R100, R237, R100, !PT ;  /* 0x00000064ed647209 */ /* 0x004fea0007810000 */
[----:B------:R-:W2:Y:S04]  /*7aa0*/  SHFL.BFLY PT, R4, R100, 0x2, 0x1f ;  /* 0x0c401f0064047f89 */ /* 0x000ea800000e0000 */
[----:B------:R-:W4:Y:S01]  /*7ab0*/  MUFU.TANH R183, R23 ;  /* 0x0000001700b77308 */ /* 0x000f220000002400 */
[----:B---3--:R-:W-:Y:S09]  /*7ac0*/  FMNMX.FTZ R2, R174, R2, !PT ;  /* 0x00000002ae027209 */ /* 0x008ff20007810000 */
[----:B------:R-:W3:Y:S01]  /*7ad0*/  MUFU.TANH R181, R26 ;  /* 0x0000001a00b57308 */ /* 0x000ee20000002400 */
[----:B-1----:R-:W-:Y:S04]  /*7ae0*/  FMNMX.FTZ R2, R176, R2, !PT ;  /* 0x00000002b0027209 */ /* 0x002fe80007810000 */
[----:B------:R-:W-:Y:S05]  /*7af0*/  FMNMX.FTZ R2, R182, R2, !PT ;  /* 0x00000002b6027209 */ /* 0x000fea0007810000 */
[----:B------:R-:W1:Y:S01]  /*7b00*/  MUFU.TANH R188, R27 ;  /* 0x0000001b00bc7308 */ /* 0x000e620000002400 */
[----:B--2---:R-:W-:Y:S02]  /*7b10*/  FMNMX.FTZ R100, R100, R4, !PT ;  /* 0x0000000464647209 */ /* 0x004fe40007810000 */
[----:B----4-:R-:W-:Y:S03]  /*7b20*/  FMNMX.FTZ R2, R183, R2, !PT ;  /* 0x00000002b7027209 */ /* 0x010fe60007810000 */
[----:B------:R-:W2:Y:S04]  /*7b30*/  SHFL.BFLY PT, R4, R100, 0x1, 0x1f ;  /* 0x0c201f0064047f89 */ /* 0x000ea800000e0000 */
[----:B------:R-:W4:Y:S01]  /*7b40*/  MUFU.TANH R252, R30 ;  /* 0x0000001e00fc7308 */ /* 0x000f220000002400 */
[----:B---3--:R-:W-:Y:S09]  /*7b50*/  FMNMX.FTZ R2, R181, R2, !PT ;  /* 0x00000002b5027209 */ /* 0x008ff20007810000 */
[----:B------:R-:W3:Y:S01]  /*7b60*/  MUFU.TANH R25, R31 ;  /* 0x0000001f00197308 */ /* 0x000ee20000002400 */
[----:B-1----:R-:W-:Y:S09]  /*7b70*/  FMNMX.FTZ R2, R188, R2, !PT ;  /* 0x00000002bc027209 */ /* 0x002ff20007810000 */
[----:B------:R-:W1:Y:S01]  /*7b80*/  MUFU.TANH R24, R34 ;  /* 0x0000002200187308 */ /* 0x000e620000002400 */
[----:B--2---:R-:W-:Y:S02]  /*7b90*/  FMNMX.FTZ R100, R100, R4, !PT ;  /* 0x0000000464647209 */ /* 0x004fe40007810000 */
[----:B----4-:R-:W-:Y:S03]  /*7ba0*/  FMNMX.FTZ R2, R252, R2, !PT ;  /* 0x00000002fc027209 */ /* 0x010fe60007810000 */
[C---:B------:R-:W-:Y:S02]  /*7bb0*/  FMUL.FTZ R160, R100.reuse, c[0x0][0x2d0] ;  /* 0x0000b40064a07a20 */ /* 0x040fe40000410000 */
[----:B------:R-:W-:Y:S02]  /*7bc0*/  FADD.FTZ R0, -R100, R0 ;  /* 0x0000000064007221 */ /* 0x000fe40000010100 */
[----:B------:R-:W2:Y:S01]  /*7bd0*/  MUFU.TANH R248, R35 ;  /* 0x0000002300f87308 */ /* 0x000ea20000002400 */
[--C-:B------:R-:W-:Y:S02]  /*7be0*/  FFMA.FTZ R4, R169, c[0x0][0x2d0], -R160.reuse ;  /* 0x0000b400a9047a23 */ /* 0x100fe400000108a0 */
[----:B------:R-:W-:Y:S01]  /*7bf0*/  FMUL.FTZ R0, R0, c[0x0][0x2d0] ;  /* 0x0000b40000007a20 */ /* 0x000fe20000410000 */
[----:B---3--:R-:W-:Y:S01]  /*7c00*/  FMNMX.FTZ R2, R25, R2, !PT ;  /* 0x0000000219027209 */ /* 0x008fe20007810000 */
[----:B------:R-:W-:Y:S05]  /*7c10*/  LDSM.16.MT88.4 R28, [R241+UR4+0x100] ;  /* 0x00010004f11c783b */ /* 0x000fea0008004200 */
[----:B------:R-:W3:Y:S01]  /*7c20*/  MUFU.TANH R194, R38 ;  /* 0x0000002600c27308 */ /* 0x000ee20000002400 */
[----:B-1----:R-:W-:Y:S09]  /*7c30*/  FMNMX.FTZ R2, R24, R2, !PT ;  /* 0x0000000218027209 */ /* 0x002ff20007810000 */
[----:B------:R-:W1:Y:S01]  /*7c40*/  MUFU.TANH R195, R39 ;  /* 0x0000002700c37308 */ /* 0x000e620000002400 */
[----:B--2---:R-:W-:Y:S09]  /*7c50*/  FMNMX.FTZ R2, R248, R2, !PT ;  /* 0x00000002f8027209 */ /* 0x004ff20007810000 */
[----:B------:R-:W2:Y:S01]  /*7c60*/  MUFU.TANH R247, R42 ;  /* 0x0000002a00f77308 */ /* 0x000ea20000002400 */
[----:B---3--:R-:W-:Y:S09]  /*7c70*/  FMNMX.FTZ R2, R194, R2, !PT ;  /* 0x00000002c2027209 */ /* 0x008ff20007810000 */
[----:B------:R3:W-:Y:S01]  /*7c80*/  MUFU.EX2 R249, R4 ;  /* 0x0000000400f97308 */ /* 0x0007e20000000800 */
[----:B-1----:R-:W-:Y:S09]  /*7c90*/  FMNMX.FTZ R2, R195, R2, !PT ;  /* 0x00000002c3027209 */ /* 0x002ff20007810000 */
[----:B------:R-:W1:Y:S01]  /*7ca0*/  MUFU.TANH R18, R43 ;  /* 0x0000002b00127308 */ /* 0x000e620000002400 */
[----:B--2---:R-:W-:Y:S09]  /*7cb0*/  FMNMX.FTZ R2, R247, R2, !PT ;  /* 0x00000002f7027209 */ /* 0x004ff20007810000 */
[----:B------:R-:W2:Y:S01]  /*7cc0*/  MUFU.TANH R204, R46 ;  /* 0x0000002e00cc7308 */ /* 0x000ea20000002400 */
[--C-:B---3--:R-:W-:Y:S09]  /*7cd0*/  FFMA.FTZ R4, R167, c[0x0][0x2d0], -R160.reuse ;  /* 0x0000b400a7047a23 */ /* 0x108ff200000108a0 */
[----:B------:R-:W3:Y:S01]  /*7ce0*/  MUFU.TANH R207, R47 ;  /* 0x0000002f00cf7308 */ /* 0x000ee20000002400 */
[----:B-1----:R-:W-:Y:S02]  /*7cf0*/  FMNMX.FTZ R2, R18, R2, !PT ;  /* 0x0000000212027209 */ /* 0x002fe40007810000 */
[----:B------:R-:W-:Y:S07]  /*7d00*/  MOV R167, R18 ;  /* 0x0000001200a77202 */ /* 0x000fee0000000f00 */
[----:B------:R-:W1:Y:S01]  /*7d10*/  MUFU.TANH R238, R50 ;  /* 0x0000003200ee7308 */ /* 0x000e620000002400 */
[----:B--2---:R-:W-:Y:S09]  /*7d20*/  FMNMX.FTZ R2, R204, R2, !PT ;  /* 0x00000002cc027209 */ /* 0x004ff20007810000 */
[----:B------:R-:W2:Y:S01]  /*7d30*/  MUFU.TANH R19, R51 ;  /* 0x0000003300137308 */ /* 0x000ea20000002400 */
[----:B---3--:R-:W-:Y:S01]  /*7d40*/  FMNMX.FTZ R2, R207, R2, !PT ;  /* 0x00000002cf027209 */ /* 0x008fe20007810000 */
[----:B------:R-:W-:Y:S08]  /*7d50*/  LDSM.16.MT88.4 R44, [R103+UR4+0x3100] ;  /* 0x00310004672c783b */ /* 0x000ff00008004200 */
[----:B------:R3:W-:Y:S01]  /*7d60*/  MUFU.EX2 R236, R4 ;  /* 0x0000000400ec7308 */ /* 0x0007e20000000800 */
[----:B-1----:R-:W-:Y:S04]  /*7d70*/  FMNMX.FTZ R2, R238, R2, !PT ;  /* 0x00000002ee027209 */ /* 0x002fe80007810000 */
[----:B--2---:R-:W-:Y:S02]  /*7d80*/  FMNMX.FTZ R2, R19, R2, !PT ;  /* 0x0000000213027209 */ /* 0x004fe40007810000 */
[----:B------:R-:W-:Y:S02]  /*7d90*/  MOV R169, R19 ;  /* 0x0000001300a97202 */ /* 0x000fe40000000f00 */
[----:B------:R-:W-:Y:S01]  /*7da0*/  MOV R51, R24 ;  /* 0x0000001800337202 */ /* 0x000fe20000000f00 */
[----:B------:R-:W1:Y:S01]  /*7db0*/  SHFL.BFLY PT, R3, R2, 0x2, 0x1f ;  /* 0x0c401f0002037f89 */ /* 0x000e6200000e0000 */
[--C-:B---3--:R-:W-:Y:S01]  /*7dc0*/  FFMA.FTZ R4, R166, c[0x0][0x2d0], -R160.reuse ;  /* 0x0000b400a6047a23 */ /* 0x108fe200000108a0 */
[----:B------:R-:W-:Y:S03]  /*7dd0*/  MOV R166, R17 ;  /* 0x0000001100a67202 */ /* 0x000fe60000000f00 */
[----:B------:R2:W-:Y:S01]  /*7de0*/  MUFU.EX2 R239, R4 ;  /* 0x0000000400ef7308 */ /* 0x0005e20000000800 */
[----:B-1----:R-:W-:Y:S05]  /*7df0*/  FMNMX.FTZ R2, R2, R3, !PT ;  /* 0x0000000302027209 */ /* 0x002fea0007810000 */
[----:B------:R-:W1:Y:S01]  /*7e00*/  SHFL.BFLY PT, R3, R2, 0x1, 0x1f ;  /* 0x0c201f0002037f89 */ /* 0x000e6200000e0000 */
[--C-:B--2---:R-:W-:Y:S01]  /*7e10*/  FFMA.FTZ R4, R102, c[0x0][0x2d0], -R160.reuse ;  /* 0x0000b40066047a23 */ /* 0x104fe200000108a0 */
[----:B------:R-:W-:Y:S03]  /*7e20*/  IADD3 R102, R103, UR4, RZ ;  /* 0x0000000467667c10 */ /* 0x000fe6000fffe0ff */
[----:B------:R2:W-:Y:S01]  /*7e30*/  MUFU.EX2 R20, R4 ;  /* 0x0000000400147308 */ /* 0x0005e20000000800 */
[----:B------:R-:W-:Y:S02]  /*7e40*/  IADD3 R102, R243, R102, RZ ;  /* 0x00000066f3667210 */ /* 0x000fe40007ffe0ff */
[----:B-1----:R-:W-:Y:S07]  /*7e50*/  FMNMX.FTZ R3, R2, R3, !PT ;  /* 0x0000000302037209 */ /* 0x002fee0007810000 */
[----:B------:R1:W3:Y:S01]  /*7e60*/  MUFU.EX2 R2, R0 ;  /* 0x0000000000027308 */ /* 0x0002e20000000800 */
[C---:B------:R-:W-:Y:S04]  /*7e70*/  FMUL.FTZ R161, R3.reuse, c[0x0][0x2d0] ;  /* 0x0000b40003a17a20 */ /* 0x040fe80000410000 */
[----:B--2---:R-:W-:Y:S01]  /*7e80*/  FFMA.FTZ R4, R170, c[0x0][0x2d0], -R161 ;  /* 0x0000b400aa047a23 */ /* 0x004fe200000108a1 */
[----:B------:R-:W-:Y:S04]  /*7e90*/  MOV R170, R16 ;  /* 0x0000001000aa7202 */ /* 0x000fe80000000f00 */
[----:B------:R2:W-:Y:S01]  /*7ea0*/  MUFU.EX2 R251, R4 ;  /* 0x0000000400fb7308 */ /* 0x0005e20000000800 */
[----:B-1----:R-:W-:Y:S01]  /*7eb0*/  FADD.FTZ R0, -R3, R101 ;  /* 0x0000006503007221 */ /* 0x002fe20000010100 */
[----:B------:R-:W-:Y:S01]  /*7ec0*/  IADD3 R101, R241, UR4, RZ ;  /* 0x00000004f1657c10 */ /* 0x000fe2000fffe0ff */
[----:B---3--:R-:W-:Y:S02]  /*7ed0*/  FMUL.FTZ R5, R2, R105 ;  /* 0x0000006902057220 */ /* 0x008fe40000410000 */
[----:B------:R-:W-:Y:S01]  /*7ee0*/  FMUL.FTZ R0, R0, c[0x0][0x2d0] ;  /* 0x0000b40000007a20 */ /* 0x000fe20000410000 */
[----:B------:R-:W-:Y:S01]  /*7ef0*/  IADD3 R101, R243, R101, RZ ;  /* 0x00000065f3657210 */ /* 0x000fe20007ffe0ff */
[C---:B------:R-:W-:Y:S02]  /*7f00*/  FMUL.FTZ R8, R2.reuse, R108 ;  /* 0x0000006c02087220 */ /* 0x040fe40000410000 */
[----:B------:R-:W-:Y:S02]  /*7f10*/  FMUL.FTZ R9, R2, R109 ;  /* 0x0000006d02097220 */ /* 0x000fe40000410000 */
[----:B------:R-:W1:Y:S01]  /*7f20*/  MUFU.EX2 R0, R0 ;  /* 0x0000000000007308 */ /* 0x000e620000000800 */
[--C-:B--2---:R-:W-:Y:S01]  /*7f30*/  FFMA.FTZ R4, R168, c[0x0][0x2d0], -R161.reuse ;  /* 0x0000b400a8047a23 */ /* 0x104fe200000108a1 */
[----:B------:R-:W-:Y:S01]  /*7f40*/  MOV R168, R252 ;  /* 0x000000fc00a87202 */ /* 0x000fe20000000f00 */
[C---:B------:R-:W-:Y:S01]  /*7f50*/  FMUL.FTZ R16, R2.reuse, R116 ;  /* 0x0000007402107220 */ /* 0x040fe20000410000 */
[----:B------:R-:W-:Y:S01]  /*7f60*/  LDSM.16.MT88.4 R36, [R101+0x100] ;  /* 0x000100006524783b */ /* 0x000fe20000004200 */
[C---:B------:R-:W-:Y:S02]  /*7f70*/  FMUL.FTZ R17, R2.reuse, R117 ;  /* 0x0000007502117220 */ /* 0x040fe40000410000 */
[C---:B------:R-:W-:Y:S02]  /*7f80*/  FMUL.FTZ R24, R2.reuse, R124 ;  /* 0x0000007c02187220 */ /* 0x040fe40000410000 */
[C---:B------:R-:W-:Y:S01]  /*7f90*/  FMUL.FTZ R32, R2.reuse, R132 ;  /* 0x0000008402207220 */ /* 0x040fe20000410000 */
[----:B------:R-:W2:Y:S01]  /*7fa0*/  MUFU.EX2 R250, R4 ;  /* 0x0000000400fa7308 */ /* 0x000ea20000000800 */
[C---:B------:R-:W-:Y:S02]  /*7fb0*/  FMUL.FTZ R33, R2.reuse, R133 ;  /* 0x0000008502217220 */ /* 0x040fe40000410000 */
        /* <DEDUP_REMOVED lines=10> */
[----:B------:R-:W-:Y:S01]  /*8060*/  FMUL.FTZ R53, R2, R53 ;  /* 0x0000003502357220 */ /* 0x000fe20000410000 */
[----:B------:R-:W-:Y:S01]  /*8070*/  MOV R148, R170 ;  /* 0x000000aa00947202 */ /* 0x000fe20000000f00 */
[C---:B-1----:R-:W-:Y:S01]  /*8080*/  FMUL.FTZ R6, R0.reuse, R106 ;  /* 0x0000006a00067220 */ /* 0x042fe20000410000 */
[----:B------:R-:W-:Y:S01]  /*8090*/  MOV R170, R205 ;  /* 0x000000cd00aa7202 */ /* 0x000fe20000000f00 */
[C---:B------:R-:W-:Y:S02]  /*80a0*/  FMUL.FTZ R7, R0.reuse, R107 ;  /* 0x0000006b00077220 */ /* 0x040fe40000410000 */
[C---:B------:R-:W-:Y:S02]  /*80b0*/  FMUL.FTZ R10, R0.reuse, R110 ;  /* 0x0000006e000a7220 */ /* 0x040fe40000410000 */
[C---:B------:R-:W-:Y:S02]  /*80c0*/  FMUL.FTZ R11, R0.reuse, R111 ;  /* 0x0000006f000b7220 */ /* 0x040fe40000410000 */
[----:B------:R-:W-:Y:S01]  /*80d0*/  FMUL.FTZ R18, R0, R118 ;  /* 0x0000007600127220 */ /* 0x000fe20000410000 */
[----:B--2---:R-:W-:Y:S01]  /*80e0*/  F2FP.PACK_AB R105, R250, R251 ;  /* 0x000000fbfa69723e */ /* 0x004fe200000000ff */
[--C-:B------:R-:W-:Y:S01]  /*80f0*/  FFMA.FTZ R4, R164, c[0x0][0x2d0], -R161.reuse ;  /* 0x0000b400a4047a23 */ /* 0x100fe200000108a1 */
[----:B------:R-:W-:Y:S01]  /*8100*/  MOV R164, R249 ;  /* 0x000000f900a47202 */ /* 0x000fe20000000f00 */
[C---:B------:R-:W-:Y:S01]  /*8110*/  FMUL.FTZ R19, R0.reuse, R119 ;  /* 0x0000007700137220 */ /* 0x040fe20000410000 */
[----:B------:R-:W-:Y:S01]  /*8120*/  LDSM.16.MT88.4 R108, [R102+0x3100] ;  /* 0x00310000666c783b */ /* 0x000fe20000004200 */
[----:B------:R1:W-:Y:S01]  /*8130*/  MUFU.EX2 R249, R4 ;  /* 0x0000000400f97308 */ /* 0x0003e20000000800 */
[C---:B------:R-:W-:Y:S02]  /*8140*/  FMUL.FTZ R26, R0.reuse, R126 ;  /* 0x0000007e001a7220 */ /* 0x040fe40000410000 */
[C---:B------:R-:W-:Y:S02]  /*8150*/  FMUL.FTZ R27, R0.reuse, R127 ;  /* 0x0000007f001b7220 */ /* 0x040fe40000410000 */
[C---:B------:R-:W-:Y:S02]  /*8160*/  FMUL.FTZ R34, R0.reuse, R134 ;  /* 0x0000008600227220 */ /* 0x040fe40000410000 */
[C---:B------:R-:W-:Y:S01]  /*8170*/  FMUL.FTZ R35, R0.reuse, R135 ;  /* 0x0000008700237220 */ /* 0x040fe20000410000 */
[----:B------:R-:W-:Y:S01]  /*8180*/  LDSM.16.MT88.4 R116, [R101+0x3100] ;  /* 0x003100006574783b */ /* 0x000fe20000004200 */
[C---:B------:R-:W-:Y:S01]  /*8190*/  FMUL.FTZ R42, R0.reuse, R142 ;  /* 0x0000008e002a7220 */ /* 0x040fe20000410000 */
[----:B------:R-:W-:Y:S01]  /*81a0*/  MOV R142, R247 ;  /* 0x000000f7008e7202 */ /* 0x000fe20000000f00 */
[C---:B------:R-:W-:Y:S01]  /*81b0*/  FMUL.FTZ R43, R0.reuse, R143 ;  /* 0x0000008f002b7220 */ /* 0x040fe20000410000 */
[----:B------:R-:W-:Y:S01]  /*81c0*/  MOV R143, R193 ;  /* 0x000000c1008f7202 */ /* 0x000fe20000000f00 */
[C---:B------:R-:W-:Y:S01]  /*81d0*/  FMUL.FTZ R50, R0.reuse, R150 ;  /* 0x0000009600327220 */ /* 0x040fe20000410000 */
[----:B------:R-:W-:Y:S01]  /*81e0*/  MOV R150, R51 ;  /* 0x0000003300967202 */ /* 0x000fe20000000f00 */
[C---:B------:R-:W-:Y:S01]  /*81f0*/  FMUL.FTZ R51, R0.reuse, R151 ;  /* 0x0000009700337220 */ /* 0x040fe20000410000 */
[----:B------:R-:W-:Y:S01]  /*8200*/  LDSM.16.MT88.4 R132, [R102+0x3900] ;  /* 0x003900006684783b */ /* 0x000fe20000004200 */
[C---:B------:R-:W-:Y:S02]  /*8210*/  FMUL.FTZ R54, R0.reuse, R54 ;  /* 0x0000003600367220 */ /* 0x040fe40000410000 */
[----:B------:R-:W-:Y:S02]  /*8220*/  FMUL.FTZ R55, R0, R55 ;  /* 0x0000003700377220 */ /* 0x000fe40000410000 */
[C---:B------:R-:W-:Y:S02]  /*8230*/  FMUL.FTZ R56, R2.reuse, R56 ;  /* 0x0000003802387220 */ /* 0x040fe40000410000 */
[----:B------:R-:W-:Y:S02]  /*8240*/  FMUL.FTZ R57, R2, R57 ;  /* 0x0000003902397220 */ /* 0x000fe40000410000 */
[--C-:B-1----:R-:W-:Y:S01]  /*8250*/  FFMA.FTZ R4, R165, c[0x0][0x2d0], -R161.reuse ;  /* 0x0000b400a5047a23 */ /* 0x102fe200000108a1 */
[----:B------:R-:W-:Y:S01]  /*8260*/  MOV R165, R20 ;  /* 0x0000001400a57202 */ /* 0x000fe20000000f00 */
[C---:B------:R-:W-:Y:S01]  /*8270*/  FMUL.FTZ R58, R0.reuse, R58 ;  /* 0x0000003a003a7220 */ /* 0x040fe20000410000 */
[----:B------:R-:W1:Y:S01]  /*8280*/  LDSM.16.MT88.4 R20, [R102+0x100] ;  /* 0x000100006614783b */ /* 0x000e620000004200 */
[----:B------:R-:W2:Y:S01]  /*8290*/  MUFU.EX2 R252, R4 ;  /* 0x0000000400fc7308 */ /* 0x000ea20000000800 */
[----:B------:R-:W-:Y:S01]  /*82a0*/  F2FP.PACK_AB R106, R165, R239 ;  /* 0x000000efa56a723e */ /* 0x000fe200000000ff */
[----:B------:R-:W-:Y:S02]  /*82b0*/  FMUL.FTZ R59, R0, R59 ;  /* 0x0000003b003b7220 */ /* 0x000fe40000410000 */
[C---:B------:R-:W-:Y:S02]  /*82c0*/  FMUL.FTZ R60, R2.reuse, R60 ;  /* 0x0000003c023c7220 */ /* 0x040fe40000410000 */
        /* <DEDUP_REMOVED lines=8> */
[----:B------:R-:W-:Y:S01]  /*8350*/  FMUL.FTZ R69, R2, R69 ;  /* 0x0000004502457220 */ /* 0x000fe20000410000 */
[----:B--2---:R-:W-:Y:S01]  /*8360*/  F2FP.PACK_AB R107, R252, R249 ;  /* 0x000000f9fc6b723e */ /* 0x004fe200000000ff */
[----:B------:R-:W-:Y:S01]  /*8370*/  FMUL.FTZ R4, R2, R104 ;  /* 0x0000006802047220 */ /* 0x000fe20000410000 */
[----:B------:R-:W-:Y:S01]  /*8380*/  F2FP.PACK_AB R104, R236, R164 ;  /* 0x000000a4ec68723e */ /* 0x000fe200000000ff */
[--C-:B------:R-:W-:Y:S02]  /*8390*/  FFMA.FTZ R124, R176, c[0x0][0x2d0], -R161.reuse ;  /* 0x0000b400b07c7a23 */ /* 0x100fe400000108a1 */
[C---:B------:R-:W-:Y:S02]  /*83a0*/  FMUL.FTZ R70, R0.reuse, R70 ;  /* 0x0000004600467220 */ /* 0x040fe40000410000 */
[----:B------:R-:W-:Y:S02]  /*83b0*/  FMUL.FTZ R71, R0, R71 ;  /* 0x0000004700477220 */ /* 0x000fe40000410000 */
[C---:B------:R-:W-:Y:S05]  /*83c0*/  HMMA.16816.F32 R4, R104.reuse, R12, R4 ;  /* 0x0000000c6804723c */ /* 0x040fea0000001804 */
[C---:B------:R-:W-:Y:S02]  /*83d0*/  FMUL.FTZ R72, R2.reuse, R72 ;  /* 0x0000004802487220 */ /* 0x040fe40000410000 */
[C---:B------:R-:W-:Y:S01]  /*83e0*/  FMUL.FTZ R12, R2.reuse, R112 ;  /* 0x00000070020c7220 */ /* 0x040fe20000410000 */
[C---:B------:R-:W-:Y:S04]  /*83f0*/  HMMA.16816.F32 R8, R104.reuse, R14, R8 ;  /* 0x0000000e6808723c */ /* 0x040fe80000001808 */
[C---:B------:R-:W-:Y:S02]  /*8400*/  FMUL.FTZ R13, R2.reuse, R113 ;  /* 0x00000071020d7220 */ /* 0x040fe40000410000 */
[----:B------:R-:W-:Y:S02]  /*8410*/  FMUL.FTZ R73, R2, R73 ;  /* 0x0000004902497220 */ /* 0x000fe40000410000 */
[C---:B------:R-:W-:Y:S04]  /*8420*/  FMUL.FTZ R14, R0.reuse, R114 ;  /* 0x00000072000e7220 */ /* 0x040fe80000410000 */
[C---:B------:R-:W-:Y:S02]  /*8430*/  FMUL.FTZ R15, R0.reuse, R115 ;  /* 0x00000073000f7220 */ /* 0x040fe40000410000 */
[----:B------:R-:W2:Y:S01]  /*8440*/  LDSM.16.MT88.4 R112, [R241+UR4+0x3100] ;  /* 0x00310004f170783b */ /* 0x000ea20008004200 */
[C---:B------:R-:W-:Y:S02]  /*8450*/  FMUL.FTZ R74, R0.reuse, R74 ;  /* 0x0000004a004a7220 */ /* 0x040fe40000410000 */
[----:B------:R-:W-:Y:S02]  /*8460*/  FMUL.FTZ R75, R0, R75 ;  /* 0x0000004b004b7220 */ /* 0x000fe40000410000 */
[C---:B-1----:R-:W-:Y:S03]  /*8470*/  HMMA.16816.F32 R12, R104.reuse, R20, R12 ;  /* 0x00000014680c723c */ /* 0x042fe6000000180c */
[C---:B------:R-:W-:Y:S02]  /*8480*/  FMUL.FTZ R76, R2.reuse, R76 ;  /* 0x0000004c024c7220 */ /* 0x040fe40000410000 */
[C---:B------:R-:W-:Y:S02]  /*8490*/  FMUL.FTZ R77, R2.reuse, R77 ;  /* 0x0000004d024d7220 */ /* 0x040fe40000410000 */
[C---:B------:R-:W-:Y:S01]  /*84a0*/  FMUL.FTZ R21, R2.reuse, R121 ;  /* 0x0000007902157220 */ /* 0x040fe20000410000 */
[C---:B------:R-:W-:Y:S04]  /*84b0*/  HMMA.16816.F32 R16, R104.reuse, R22, R16 ;  /* 0x000000166810723c */ /* 0x040fe80000001810 */
[C---:B------:R-:W-:Y:S01]  /*84c0*/  FMUL.FTZ R20, R2.reuse, R120 ;  /* 0x0000007802147220 */ /* 0x040fe20000410000 */
[----:B------:R-:W-:Y:S01]  /*84d0*/  MOV R120, R25 ;  /* 0x0000001900787202 */ /* 0x000fe20000000f00 */
[----:B------:R-:W-:Y:S02]  /*84e0*/  FMUL.FTZ R25, R2, R125 ;  /* 0x0000007d02197220 */ /* 0x000fe40000410000 */
[C---:B------:R-:W-:Y:S01]  /*84f0*/  FMUL.FTZ R22, R0.reuse, R122 ;  /* 0x0000007a00167220 */ /* 0x040fe20000410000 */
[----:B------:R-:W-:Y:S03]  /*8500*/  MOV R151, R120 ;  /* 0x0000007800977202 */ /* 0x000fe60000000f00 */
[C---:B------:R-:W-:Y:S02]  /*8510*/  FMUL.FTZ R23, R0.reuse, R123 ;  /* 0x0000007b00177220 */ /* 0x040fe40000410000 */
[----:B------:R-:W-:Y:S01]  /*8520*/  LDSM.16.MT88.4 R120, [R241+UR4+0x900] ;  /* 0x00090004f178783b */ /* 0x000fe20008004200 */
        /* <DEDUP_REMOVED lines=11> */
[----:B------:R-:W-:Y:S01]  /*85e0*/  LDSM.16.MT88.4 R128, [R103+UR4+0x3900] ;  /* 0x003900046780783b */ /* 0x000fe20008004200 */
[----:B------:R-:W-:Y:S02]  /*85f0*/  FMUL.FTZ R83, R0, R83 ;  /* 0x0000005300537220 */ /* 0x000fe40000410000 */
[C---:B------:R-:W-:Y:S02]  /*8600*/  FMUL.FTZ R84, R2.reuse, R84 ;  /* 0x0000005402547220 */ /* 0x040fe40000410000 */
[C---:B------:R-:W-:Y:S03]  /*8610*/  HMMA.16816.F32 R28, R104.reuse, R36, R28 ;  /* 0x00000024681c723c */ /* 0x040fe6000000181c */
[----:B------:R-:W-:Y:S02]  /*8620*/  FMUL.FTZ R85, R2, R85 ;  /* 0x0000005502557220 */ /* 0x000fe40000410000 */
[C---:B------:R-:W-:Y:S02]  /*8630*/  FMUL.FTZ R86, R0.reuse, R86 ;  /* 0x0000005600567220 */ /* 0x040fe40000410000 */
[----:B------:R-:W-:Y:S01]  /*8640*/  FMUL.FTZ R87, R0, R87 ;  /* 0x0000005700577220 */ /* 0x000fe20000410000 */
[C---:B------:R-:W-:Y:S04]  /*8650*/  HMMA.16816.F32 R32, R104.reuse, R38, R32 ;  /* 0x000000266820723c */ /* 0x040fe80000001820 */
[C---:B------:R-:W-:Y:S01]  /*8660*/  FMUL.FTZ R36, R2.reuse, R136 ;  /* 0x0000008802247220 */ /* 0x040fe20000410000 */
[----:B------:R-:W-:Y:S01]  /*8670*/  MOV R136, R239 ;  /* 0x000000ef00887202 */ /* 0x000fe20000000f00 */
[----:B------:R-:W-:Y:S01]  /*8680*/  FMUL.FTZ R37, R2, R137 ;  /* 0x0000008902257220 */ /* 0x000fe20000410000 */
[----:B------:R-:W-:Y:S01]  /*8690*/  MOV R137, R236 ;  /* 0x000000ec00897202 */ /* 0x000fe20000000f00 */
[C---:B------:R-:W-:Y:S01]  /*86a0*/  FMUL.FTZ R38, R0.reuse, R138 ;  /* 0x0000008a00267220 */ /* 0x040fe20000410000 */
[----:B------:R-:W-:Y:S01]  /*86b0*/  MOV R138, R237 ;  /* 0x000000ed008a7202 */ /* 0x000fe20000000f00 */
[----:B------:R1:W-:Y:S02]  /*86c0*/  MUFU.EX2 R236, R124 ;  /* 0x0000007c00ec7308 */ /* 0x0003e40000000800 */
[----:B------:R-:W-:Y:S01]  /*86d0*/  FMUL.FTZ R39, R0, R139 ;  /* 0x0000008b00277220 */ /* 0x000fe20000410000 */
[----:B------:R-:W-:Y:S01]  /*86e0*/  MOV R139, R169 ;  /* 0x000000a9008b7202 */ /* 0x000fe20000000f00 */
[C---:B------:R-:W-:Y:S01]  /*86f0*/  FMUL.FTZ R88, R2.reuse, R88 ;  /* 0x0000005802587220 */ /* 0x040fe20000410000 */
[----:B------:R-:W-:Y:S01]  /*8700*/  MOV R169, R204 ;  /* 0x000000cc00a97202 */ /* 0x000fe20000000f00 */
[----:B------:R-:W-:Y:S02]  /*8710*/  FMUL.FTZ R89, R2, R89 ;  /* 0x0000005902597220 */ /* 0x000fe40000410000 */
[C---:B------:R-:W-:Y:S01]  /*8720*/  FMUL.FTZ R90, R0.reuse, R90 ;  /* 0x0000005a005a7220 */ /* 0x040fe20000410000 */
[C---:B------:R-:W-:Y:S03]  /*8730*/  HMMA.16816.F32 R36, R104.reuse, R44, R36 ;  /* 0x0000002c6824723c */ /* 0x040fe60000001824 */
[----:B------:R-:W-:Y:S02]  /*8740*/  FMUL.FTZ R91, R0, R91 ;  /* 0x0000005b005b7220 */ /* 0x000fe40000410000 */
[C---:B------:R-:W-:Y:S02]  /*8750*/  FMUL.FTZ R92, R2.reuse, R92 ;  /* 0x0000005c025c7220 */ /* 0x040fe40000410000 */
[C---:B------:R-:W-:Y:S01]  /*8760*/  FMUL.FTZ R44, R2.reuse, R144 ;  /* 0x00000090022c7220 */ /* 0x040fe20000410000 */
[C---:B------:R-:W-:Y:S04]  /*8770*/  HMMA.16816.F32 R40, R104.reuse, R46, R40 ;  /* 0x0000002e6828723c */ /* 0x040fe80000001828 */
[C---:B------:R-:W-:Y:S01]  /*8780*/  FMUL.FTZ R45, R2.reuse, R145 ;  /* 0x00000091022d7220 */ /* 0x040fe20000410000 */
[----:B------:R-:W-:Y:S01]  /*8790*/  MOV R144, R192 ;  /* 0x000000c000907202 */ /* 0x000fe20000000f00 */
[----:B------:R-:W-:Y:S01]  /*87a0*/  FMUL.FTZ R93, R2, R93 ;  /* 0x0000005d025d7220 */ /* 0x000fe20000410000 */
[----:B-1----:R-:W-:Y:S01]  /*87b0*/  LDSM.16.MT88.4 R124, [R101+0x900] ;  /* 0x00090000657c783b */ /* 0x002fe20000004200 */
[C---:B------:R-:W-:Y:S01]  /*87c0*/  FMUL.FTZ R46, R0.reuse, R146 ;  /* 0x00000092002e7220 */ /* 0x040fe20000410000 */
[----:B------:R-:W-:Y:S03]  /*87d0*/  MOV R146, R194 ;  /* 0x000000c200927202 */ /* 0x000fe60000000f00 */
[C---:B------:R-:W-:Y:S01]  /*87e0*/  FMUL.FTZ R47, R0.reuse, R147 ;  /* 0x00000093002f7220 */ /* 0x040fe20000410000 */
        /* <DEDUP_REMOVED lines=8> */
[----:B------:R-:W-:Y:S01]  /*8870*/  FMUL.FTZ R99, R0, R99 ;  /* 0x0000006300637220 */ /* 0x000fe20000410000 */
[C---:B------:R-:W-:Y:S01]  /*8880*/  HMMA.16816.F32 R48, R104.reuse, R110, R48 ;  /* 0x0000006e6830723c */ /* 0x040fe20000001830 */
[----:B------:R-:W1:Y:S07]  /*8890*/  LDSM.16.MT88.4 R108, [R103+UR4+0x6100] ;  /* 0x00610004676c783b */ /* 0x000e6e0008004200 */
[C---:B--2---:R-:W-:Y:S08]  /*88a0*/  HMMA.16816.F32 R52, R104.reuse, R112, R52 ;  /* 0x000000706834723c */ /* 0x044ff00000001834 */
[C---:B------:R-:W-:Y:S01]  /*88b0*/  HMMA.16816.F32 R56, R104.reuse, R114, R56 ;  /* 0x000000726838723c */ /* 0x040fe20000001838 */
[----:B------:R-:W2:Y:S07]  /*88c0*/  LDSM.16.MT88.4 R112, [R102+0x6100] ;  /* 0x006100006670783b */ /* 0x000eae0000004200 */
[C---:B------:R-:W-:Y:S07]  /*88d0*/  HMMA.16816.F32 R60, R104.reuse, R116, R60 ;  /* 0x00000074683c723c */ /* 0x040fee000000183c */
[--C-:B------:R-:W-:Y:S01]  /*88e0*/  FFMA.FTZ R116, R162, c[0x0][0x2d0], -R160.reuse ;  /* 0x0000b400a2747a23 */ /* 0x100fe200000108a0 */
[C---:B------:R-:W-:Y:S03]  /*88f0*/  HMMA.16816.F32 R64, R104.reuse, R118, R64 ;  /* 0x000000766840723c */ /* 0x040fe60000001840 */
[----:B------:R3:W-:Y:S01]  /*8900*/  MUFU.EX2 R248, R116 ;  /* 0x0000007400f87308 */ /* 0x0007e20000000800 */
[----:B------:R-:W-:Y:S02]  /*8910*/  MOV R162, R168 ;  /* 0x000000a800a27202 */ /* 0x000fe40000000f00 */
[----:B------:R-:W-:Y:S02]  /*8920*/  MOV R168, R207 ;  /* 0x000000cf00a87202 */ /* 0x000fe40000000f00 */
[C---:B-1----:R-:W-:Y:S07]  /*8930*/  HMMA.16816.F32 R68, R104.reuse, R108, R68 ;  /* 0x0000006c6844723c */ /* 0x042fee0000001844 */
[--C-:B------:R-:W-:Y:S01]  /*8940*/  FFMA.FTZ R108, R171, c[0x0][0x2d0], -R160.reuse ;  /* 0x0000b400ab6c7a23 */ /* 0x100fe200000108a0 */
[C---:B------:R-:W-:Y:S03]  /*8950*/  HMMA.16816.F32 R72, R104.reuse, R110, R72 ;  /* 0x0000006e6848723c */ /* 0x040fe60000001848 */
[----:B------:R1:W-:Y:S05]  /*8960*/  MUFU.EX2 R246, R108 ;  /* 0x0000006c00f67308 */ /* 0x0003ea0000000800 */
[C---:B--2---:R-:W-:Y:S04]  /*8970*/  HMMA.16816.F32 R76, R104.reuse, R112, R76 ;  /* 0x00000070684c723c */ /* 0x044fe8000000184c */
[--C-:B---3--:R-:W-:Y:S01]  /*8980*/  FFMA.FTZ R116, R163, c[0x0][0x2d0], -R160.reuse ;  /* 0x0000b400a3747a23 */ /* 0x108fe200000108a0 */
[----:B------:R-:W-:Y:S02]  /*8990*/  MOV R163, R245 ;  /* 0x000000f500a37202 */ /* 0x000fe40000000f00 */
[--C-:B------:R-:W-:Y:S01]  /*89a0*/  FFMA.FTZ R112, R173, c[0x0][0x2d0], -R161.reuse ;  /* 0x0000b400ad707a23 */ /* 0x100fe200000108a1 */
[C---:B------:R-:W-:Y:S01]  /*89b0*/  HMMA.16816.F32 R80, R104.reuse, R114, R80 ;  /* 0x000000726850723c */ /* 0x040fe20000001850 */
[----:B------:R2:W3:Y:S10]  /*89c0*/  MUFU.EX2 R247, R116 ;  /* 0x0000007400f77308 */ /* 0x0004f40000000800 */
[----:B------:R4:W-:Y:S01]  /*89d0*/  MUFU.EX2 R239, R112 ;  /* 0x0000007000ef7308 */ /* 0x0009e20000000800 */
[--C-:B-1----:R-:W-:Y:S09]  /*89e0*/  FFMA.FTZ R108, R172, c[0x0][0x2d0], -R160.reuse ;  /* 0x0000b400ac6c7a23 */ /* 0x102ff200000108a0 */
[----:B------:R1:W5:Y:S01]  /*89f0*/  MUFU.EX2 R245, R108 ;  /* 0x0000006c00f57308 */ /* 0x0003620000000800 */
[----:B--2---:R-:W2:Y:S01]  /*8a00*/  LDSM.16.MT88.4 R116, [R241+UR4+0x6100] ;  /* 0x00610004f174783b */ /* 0x004ea20008004200 */
[--C-:B----4-:R-:W-:Y:S08]  /*8a10*/  FFMA.FTZ R112, R175, c[0x0][0x2d0], -R161.reuse ;  /* 0x0000b400af707a23 */ /* 0x110ff000000108a1 */
[----:B------:R4:W2:Y:S01]  /*8a20*/  MUFU.EX2 R238, R112 ;  /* 0x0000007000ee7308 */ /* 0x0008a20000000800 */
[----:B-1----:R-:W1:Y:S08]  /*8a30*/  LDSM.16.MT88.4 R108, [R101+0x6100] ;  /* 0x00610000656c783b */ /* 0x002e700000004200 */
[----:B----4-:R-:W4:Y:S01]  /*8a40*/  LDSM.16.MT88.4 R112, [R103+UR4+0x900] ;  /* 0x000900046770783b */ /* 0x010f220008004200 */
[C---:B--2---:R-:W-:Y:S07]  /*8a50*/  HMMA.16816.F32 R84, R104.reuse, R116, R84 ;  /* 0x000000746854723c */ /* 0x044fee0000001854 */
[--C-:B------:R-:W-:Y:S01]  /*8a60*/  FFMA.FTZ R116, R174, c[0x0][0x2d0], -R161.reuse ;  /* 0x0000b400ae747a23 */ /* 0x100fe200000108a1 */
[C---:B------:R-:W-:Y:S03]  /*8a70*/  HMMA.16816.F32 R88, R104.reuse, R118, R88 ;  /* 0x000000766858723c */ /* 0x040fe60000001858 */
[----:B------:R2:W2:Y:S05]  /*8a80*/  MUFU.EX2 R237, R116 ;  /* 0x0000007400ed7308 */ /* 0x0004aa0000000800 */
[C---:B-1----:R-:W-:Y:S08]  /*8a90*/  HMMA.16816.F32 R92, R104.reuse, R108, R92 ;  /* 0x0000006c685c723c */ /* 0x042ff0000000185c */
[----:B------:R-:W-:Y:S01]  /*8aa0*/  HMMA.16816.F32 R96, R104, R110, R96 ;  /* 0x0000006e6860723c */ /* 0x000fe20000001860 */
[----:B------:R-:W-:Y:S06]  /*8ab0*/  LDSM.16.MT88.4 R108, [R241+UR4+0x3900] ;  /* 0x00390004f16c783b */ /* 0x000fec0008004200 */
[----:B---3--:R-:W-:Y:S02]  /*8ac0*/  F2FP.PACK_AB R104, R247, R248 ;  /* 0x000000f8f768723e */ /* 0x008fe400000000ff */
[----:B--2---:R-:W1:Y:S03]  /*8ad0*/  LDSM.16.MT88.4 R116, [R102+0x900] ;  /* 0x000900006674783b */ /* 0x004e660000004200 */
[----:B-----5:R-:W-:Y:S02]  /*8ae0*/  F2FP.PACK_AB R106, R245, R246 ;  /* 0x000000f6f56a723e */ /* 0x020fe400000000ff */
[----:B------:R-:W-:Y:S02]  /*8af0*/  F2FP.PACK_AB R105, R238, R239 ;  /* 0x000000efee69723e */ /* 0x000fe400000000ff */
[----:B------:R-:W-:Y:S07]  /*8b00*/  F2FP.PACK_AB R107, R236, R237 ;  /* 0x000000edec6b723e */ /* 0x000fee00000000ff */
[C---:B----4-:R-:W-:Y:S08]  /*8b10*/  HMMA.16816.F32 R4, R104.reuse, R112, R4 ;  /* 0x000000706804723c */ /* 0x050ff00000001804 */
[C---:B------:R-:W-:Y:S01]  /*8b20*/  HMMA.16816.F32 R8, R104.reuse, R114, R8 ;  /* 0x000000726808723c */ /* 0x040fe20000001808 */
[----:B------:R-:W2:Y:S07]  /*8b30*/  LDSM.16.MT88.4 R112, [R101+0x3900] ;  /* 0x003900006570783b */ /* 0x000eae0000004200 */
[C---:B-1----:R-:W-:Y:S08]  /*8b40*/  HMMA.16816.F32 R12, R104.reuse, R116, R12 ;  /* 0x00000074680c723c */ /* 0x042ff0000000180c */
[C---:B------:R-:W-:Y:S01]  /*8b50*/  HMMA.16816.F32 R16, R104.reuse, R118, R16 ;  /* 0x000000766810723c */ /* 0x040fe20000001810 */
[----:B------:R-:W1:Y:S07]  /*8b60*/  LDSM.16.MT88.4 R116, [R103+UR4+0x6900] ;  /* 0x006900046774783b */ /* 0x000e6e0008004200 */
[C---:B------:R-:W-:Y:S07]  /*8b70*/  HMMA.16816.F32 R20, R104.reuse, R120, R20 ;  /* 0x000000786814723c */ /* 0x040fee0000001814 */
[--C-:B------:R-:W-:Y:S01]  /*8b80*/  FFMA.FTZ R120, R177, c[0x0][0x2d0], -R160.reuse ;  /* 0x0000b400b1787a23 */ /* 0x100fe200000108a0 */
[C---:B------:R-:W-:Y:S03]  /*8b90*/  HMMA.16816.F32 R24, R104.reuse, R122, R24 ;  /* 0x0000007a6818723c */ /* 0x040fe60000001818 */
[----:B------:R3:W-:Y:S05]  /*8ba0*/  MUFU.EX2 R207, R120 ;  /* 0x0000007800cf7308 */ /* 0x0007ea0000000800 */
[C---:B------:R-:W-:Y:S07]  /*8bb0*/  HMMA.16816.F32 R28, R104.reuse, R124, R28 ;  /* 0x0000007c681c723c */ /* 0x040fee000000181c */
[--C-:B------:R-:W-:Y:S01]  /*8bc0*/  FFMA.FTZ R124, R182, c[0x0][0x2d0], -R161.reuse ;  /* 0x0000b400b67c7a23 */ /* 0x100fe200000108a1 */
[C---:B------:R-:W-:Y:S03]  /*8bd0*/  HMMA.16816.F32 R32, R104.reuse, R126, R32 ;  /* 0x0000007e6820723c */ /* 0x040fe60000001820 */
[----:B------:R4:W-:Y:S05]  /*8be0*/  MUFU.EX2 R195, R124 ;  /* 0x0000007c00c37308 */ /* 0x0009ea0000000800 */
[C---:B------:R-:W-:Y:S01]  /*8bf0*/  HMMA.16816.F32 R36, R104.reuse, R128, R36 ;  /* 0x000000806824723c */ /* 0x040fe20000001824 */
[----:B---3--:R-:W3:Y:S07]  /*8c00*/  LDSM.16.MT88.4 R120, [R102+0x6900] ;  /* 0x006900006678783b */ /* 0x008eee0000004200 */
[C---:B------:R-:W-:Y:S01]  /*8c10*/  HMMA.16816.F32 R40, R104.reuse, R130, R40 ;  /* 0x000000826828723c */ /* 0x040fe20000001828 */
[----:B------:R-:W-:Y:S07]  /*8c20*/  LDSM.16.MT88.4 R128, [R103+UR4+0x4100] ;  /* 0x004100046780783b */ /* 0x000fee0008004200 */
[C---:B------:R-:W-:Y:S01]  /*8c30*/  HMMA.16816.F32 R44, R104.reuse, R132, R44 ;  /* 0x00000084682c723c */ /* 0x040fe2000000182c */
[----:B----4-:R-:W-:Y:S07]  /*8c40*/  LDSM.16.MT88.4 R124, [R241+UR4+0x1100] ;  /* 0x00110004f17c783b */ /* 0x010fee0008004200 */
[C---:B------:R-:W-:Y:S01]  /*8c50*/  HMMA.16816.F32 R48, R104.reuse, R134, R48 ;  /* 0x000000866830723c */ /* 0x040fe20000001830 */
[----:B------:R-:W-:Y:S07]  /*8c60*/  LDSM.16.MT88.4 R132, [R102+0x4100] ;  /* 0x004100006684783b */ /* 0x000fee0000004200 */
[C---:B------:R-:W-:Y:S07]  /*8c70*/  HMMA.16816.F32 R52, R104.reuse, R108, R52 ;  /* 0x0000006c6834723c */ /* 0x040fee0000001834 */
[--C-:B------:R-:W-:Y:S01]  /*8c80*/  FFMA.FTZ R108, R179, c[0x0][0x2d0], -R160.reuse ;  /* 0x0000b400b36c7a23 */ /* 0x100fe200000108a0 */
[C---:B------:R-:W-:Y:S03]  /*8c90*/  HMMA.16816.F32 R56, R104.reuse, R110, R56 ;  /* 0x0000006e6838723c */ /* 0x040fe60000001838 */
[----:B------:R4:W5:Y:S05]  /*8ca0*/  MUFU.EX2 R206, R108 ;  /* 0x0000006c00ce7308 */ /* 0x00096a0000000800 */
[C---:B--2---:R-:W-:Y:S07]  /*8cb0*/  HMMA.16816.F32 R60, R104.reuse, R112, R60 ;  /* 0x00000070683c723c */ /* 0x044fee000000183c */
[--C-:B------:R-:W-:Y:S01]  /*8cc0*/  FFMA.FTZ R112, R180, c[0x0][0x2d0], -R160.reuse ;  /* 0x0000b400b4707a23 */ /* 0x100fe200000108a0 */
[C---:B------:R-:W-:Y:S03]  /*8cd0*/  HMMA.16816.F32 R64, R104.reuse, R114, R64 ;  /* 0x000000726840723c */ /* 0x040fe60000001840 */
[----:B------:R2:W-:Y:S05]  /*8ce0*/  MUFU.EX2 R204, R112 ;  /* 0x0000007000cc7308 */ /* 0x0005ea0000000800 */
[C---:B-1----:R-:W-:Y:S04]  /*8cf0*/  HMMA.16816.F32 R68, R104.reuse, R116, R68 ;  /* 0x000000746844723c */ /* 0x042fe80000001844 */
[--C-:B----4-:R-:W-:Y:S03]  /*8d00*/  FFMA.FTZ R108, R178, c[0x0][0x2d0], -R160.reuse ;  /* 0x0000b400b26c7a23 */ /* 0x110fe600000108a0 */
[--C-:B------:R-:W-:Y:S01]  /*8d10*/  FFMA.FTZ R116, R183, c[0x0][0x2d0], -R161.reuse ;  /* 0x0000b400b7747a23 */ /* 0x100fe200000108a1 */
[C---:B------:R-:W-:Y:S01]  /*8d20*/  HMMA.16816.F32 R72, R104.reuse, R118, R72 ;  /* 0x000000766848723c */ /* 0x040fe20000001848 */
[----:B------:R1:W4:Y:S07]  /*8d30*/  MUFU.EX2 R205, R108 ;  /* 0x0000006c00cd7308 */ /* 0x00032e0000000800 */
[C---:B---3--:R-:W-:Y:S03]  /*8d40*/  HMMA.16816.F32 R76, R104.reuse, R120, R76 ;  /* 0x00000078684c723c */ /* 0x048fe6000000184c */
[----:B------:R3:W3:Y:S01]  /*8d50*/  MUFU.EX2 R194, R116 ;  /* 0x0000007400c27308 */ /* 0x0006e20000000800 */
[----:B--2---:R-:W-:Y:S03]  /*8d60*/  LDSM.16.MT88.4 R112, [R101+0x6900] ;  /* 0x006900006570783b */ /* 0x004fe60000004200 */
[--C-:B------:R-:W-:Y:S01]  /*8d70*/  FFMA.FTZ R120, R188, c[0x0][0x2d0], -R161.reuse ;  /* 0x0000b400bc787a23 */ /* 0x100fe200000108a1 */
[C---:B------:R-:W-:Y:S05]  /*8d80*/  HMMA.16816.F32 R80, R104.reuse, R122, R80 ;  /* 0x0000007a6850723c */ /* 0x040fea0000001850 */
[----:B------:R2:W-:Y:S01]  /*8d90*/  MUFU.EX2 R193, R120 ;  /* 0x0000007800c17308 */ /* 0x0005e20000000800 */
[----:B-1----:R-:W1:Y:S01]  /*8da0*/  LDSM.16.MT88.4 R108, [R241+UR4+0x6900] ;  /* 0x00690004f16c783b */ /* 0x002e620008004200 */
[--C-:B---3--:R-:W-:Y:S08]  /*8db0*/  FFMA.FTZ R116, R181, c[0x0][0x2d0], -R161.reuse ;  /* 0x0000b400b5747a23 */ /* 0x108ff000000108a1 */
[----:B------:R3:W1:Y:S01]  /*8dc0*/  MUFU.EX2 R192, R116 ;  /* 0x0000007400c07308 */ /* 0x0006620000000800 */
[----:B--2---:R-:W-:Y:S08]  /*8dd0*/  LDSM.16.MT88.4 R120, [R102+0x1100] ;  /* 0x001100006678783b */ /* 0x004ff00000004200 */
[----:B---3--:R-:W2:Y:S01]  /*8de0*/  LDSM.16.MT88.4 R116, [R103+UR4+0x1100] ;  /* 0x001100046774783b */ /* 0x008ea20008004200 */
[C---:B-1----:R-:W-:Y:S08]  /*8df0*/  HMMA.16816.F32 R84, R104.reuse, R108, R84 ;  /* 0x0000006c6854723c */ /* 0x042ff00000001854 */
[C---:B------:R-:W-:Y:S01]  /*8e00*/  HMMA.16816.F32 R88, R104.reuse, R110, R88 ;  /* 0x0000006e6858723c */ /* 0x040fe20000001858 */
[----:B------:R-:W1:Y:S07]  /*8e10*/  LDSM.16.MT88.4 R108, [R101+0x1100] ;  /* 0x00110000656c783b */ /* 0x000e6e0000004200 */
[C---:B------:R-:W-:Y:S08]  /*8e20*/  HMMA.16816.F32 R92, R104.reuse, R112, R92 ;  /* 0x00000070685c723c */ /* 0x040ff0000000185c */
[----:B------:R-:W-:Y:S01]  /*8e30*/  HMMA.16816.F32 R96, R104, R114, R96 ;  /* 0x000000726860723c */ /* 0x000fe20000001860 */
[----:B------:R-:W3:Y:S06]  /*8e40*/  LDSM.16.MT88.4 R112, [R241+UR4+0x4100] ;  /* 0x00410004f170783b */ /* 0x000eec0008004200 */
[----:B-----5:R-:W-:Y:S02]  /*8e50*/  F2FP.PACK_AB R104, R206, R207 ;  /* 0x000000cfce68723e */ /* 0x020fe400000000ff */
[----:B----4-:R-:W-:Y:S03]  /*8e60*/  F2FP.PACK_AB R106, R204, R205 ;  /* 0x000000cdcc6a723e */ /* 0x010fe600000000ff */
[----:B------:R-:W-:Y:S02]  /*8e70*/  F2FP.PACK_AB R105, R194, R195 ;  /* 0x000000c3c269723e */ /* 0x000fe400000000ff */
[----:B------:R-:W-:Y:S07]  /*8e80*/  F2FP.PACK_AB R107, R193, R192 ;  /* 0x000000c0c16b723e */ /* 0x000fee00000000ff */
[C---:B--2---:R-:W-:Y:S08]  /*8e90*/  HMMA.16816.F32 R4, R104.reuse, R116, R4 ;  /* 0x000000746804723c */ /* 0x044ff00000001804 */
[C---:B------:R-:W-:Y:S01]  /*8ea0*/  HMMA.16816.F32 R8, R104.reuse, R118, R8 ;  /* 0x000000766808723c */ /* 0x040fe20000001808 */
[----:B------:R-:W2:Y:S07]  /*8eb0*/  LDSM.16.MT88.4 R116, [R101+0x4100] ;  /* 0x004100006574783b */ /* 0x000eae0000004200 */
[C---:B------:R-:W-:Y:S08]  /*8ec0*/  HMMA.16816.F32 R12, R104.reuse, R120, R12 ;  /* 0x00000078680c723c */ /* 0x040ff0000000180c */
[C---:B------:R-:W-:Y:S01]  /*8ed0*/  HMMA.16816.F32 R16, R104.reuse, R122, R16 ;  /* 0x0000007a6810723c */ /* 0x040fe20000001810 */
[----:B------:R-:W4:Y:S07]  /*8ee0*/  LDSM.16.MT88.4 R120, [R103+UR4+0x7100] ;  /* 0x007100046778783b */ /* 0x000f2e0008004200 */
[C---:B------:R-:W-:Y:S07]  /*8ef0*/  HMMA.16816.F32 R20, R104.reuse, R124, R20 ;  /* 0x0000007c6814723c */ /* 0x040fee0000001814 */
[--C-:B------:R-:W-:Y:S01]  /*8f00*/  FFMA.FTZ R124, R149, c[0x0][0x2d0], -R161.reuse ;  /* 0x0000b400957c7a23 */ /* 0x100fe200000108a1 */
[C---:B------:R-:W-:Y:S03]  /*8f10*/  HMMA.16816.F32 R24, R104.reuse, R126, R24 ;  /* 0x0000007e6818723c */ /* 0x040fe60000001818 */
[----:B------:R5:W-:Y:S05]  /*8f20*/  MUFU.EX2 R181, R124 ;  /* 0x0000007c00b57308 */ /* 0x000bea0000000800 */
[C---:B-1----:R-:W-:Y:S08]  /*8f30*/  HMMA.16816.F32 R28, R104.reuse, R108, R28 ;  /* 0x0000006c681c723c */ /* 0x042ff0000000181c */
[C---:B------:R-:W-:Y:S01]  /*8f40*/  HMMA.16816.F32 R32, R104.reuse, R110, R32 ;  /* 0x0000006e6820723c */ /* 0x040fe20000001820 */
[----:B------:R-:W1:Y:S07]  /*8f50*/  LDSM.16.MT88.4 R108, [R102+0x7100] ;  /* 0x00710000666c783b */ /* 0x000e6e0000004200 */
[C---:B------:R-:W-:Y:S01]  /*8f60*/  HMMA.16816.F32 R36, R104.reuse, R128, R36 ;  /* 0x000000806824723c */ /* 0x040fe20000001824 */
[----:B-----5:R-:W-:Y:S07]  /*8f70*/  LDSM.16.MT88.4 R124, [R241+UR4+0x1900] ;  /* 0x00190004f17c783b */ /* 0x020fee0008004200 */
[C---:B------:R-:W-:Y:S01]  /*8f80*/  HMMA.16816.F32 R40, R104.reuse, R130, R40 ;  /* 0x000000826828723c */ /* 0x040fe20000001828 */
[----:B------:R-:W-:Y:S07]  /*8f90*/  LDSM.16.MT88.4 R128, [R101+0x1900] ;  /* 0x001900006580783b */ /* 0x000fee0000004200 */
[C---:B------:R-:W-:Y:S08]  /*8fa0*/  HMMA.16816.F32 R44, R104.reuse, R132, R44 ;  /* 0x00000084682c723c */ /* 0x040ff0000000182c */
[C---:B------:R-:W-:Y:S01]  /*8fb0*/  HMMA.16816.F32 R48, R104.reuse, R134, R48 ;  /* 0x000000866830723c */ /* 0x040fe20000001830 */
[----:B------:R-:W-:Y:S07]  /*8fc0*/  LDSM.16.MT88.4 R132, [R103+UR4+0x4900] ;  /* 0x004900046784783b */ /* 0x000fee0008004200 */
[C---:B---3--:R-:W-:Y:S07]  /*8fd0*/  HMMA.16816.F32 R52, R104.reuse, R112, R52 ;  /* 0x000000706834723c */ /* 0x048fee0000001834 */
[--C-:B------:R-:W-:Y:S01]  /*8fe0*/  FFMA.FTZ R112, R189, c[0x0][0x2d0], -R160.reuse ;  /* 0x0000b400bd707a23 */ /* 0x100fe200000108a0 */
[C---:B------:R-:W-:Y:S03]  /*8ff0*/  HMMA.16816.F32 R56, R104.reuse, R114, R56 ;  /* 0x000000726838723c */ /* 0x040fe60000001838 */
[----:B------:R3:W-:Y:S05]  /*9000*/  MUFU.EX2 R188, R112 ;  /* 0x0000007000bc7308 */ /* 0x0007ea0000000800 */
[C---:B--2---:R-:W-:Y:S07]  /*9010*/  HMMA.16816.F32 R60, R104.reuse, R116, R60 ;  /* 0x00000074683c723c */ /* 0x044fee000000183c */
[--C-:B------:R-:W-:Y:S01]  /*9020*/  FFMA.FTZ R116, R190, c[0x0][0x2d0], -R160.reuse ;  /* 0x0000b400be747a23 */ /* 0x100fe200000108a0 */
[C---:B------:R-:W-:Y:S03]  /*9030*/  HMMA.16816.F32 R64, R104.reuse, R118, R64 ;  /* 0x000000766840723c */ /* 0x040fe60000001840 */
[----:B------:R2:W-:Y:S05]  /*9040*/  MUFU.EX2 R190, R116 ;  /* 0x0000007400be7308 */ /* 0x0005ea0000000800 */
[C---:B----4-:R-:W-:Y:S04]  /*9050*/  HMMA.16816.F32 R68, R104.reuse, R120, R68 ;  /* 0x000000786844723c */ /* 0x050fe80000001844 */
[--C-:B---3--:R-:W-:Y:S03]  /*9060*/  FFMA.FTZ R112, R191, c[0x0][0x2d0], -R160.reuse ;  /* 0x0000b400bf707a23 */ /* 0x108fe600000108a0 */
[--C-:B------:R-:W-:Y:S01]  /*9070*/  FFMA.FTZ R120, R151, c[0x0][0x2d0], -R161.reuse ;  /* 0x0000b40097787a23 */ /* 0x100fe200000108a1 */
[C---:B------:R-:W-:Y:S01]  /*9080*/  HMMA.16816.F32 R72, R104.reuse, R122, R72 ;  /* 0x0000007a6848723c */ /* 0x040fe20000001848 */
[----:B------:R3:W4:Y:S07]  /*9090*/  MUFU.EX2 R191, R112 ;  /* 0x0000007000bf7308 */ /* 0x00072e0000000800 */
[C---:B-1----:R-:W-:Y:S03]  /*90a0*/  HMMA.16816.F32 R76, R104.reuse, R108, R76 ;  /* 0x0000006c684c723c */ /* 0x042fe6000000184c */
[----:B------:R1:W-:Y:S01]  /*90b0*/  MUFU.EX2 R182, R120 ;  /* 0x0000007800b67308 */ /* 0x0003e20000000800 */
[--C-:B--2---:R-:W-:Y:S03]  /*90c0*/  FFMA.FTZ R116, R163, c[0x0][0x2d0], -R160.reuse ;  /* 0x0000b400a3747a23 */ /* 0x104fe600000108a0 */
[--C-:B------:R-:W-:Y:S01]  /*90d0*/  FFMA.FTZ R108, R150, c[0x0][0x2d0], -R161.reuse ;  /* 0x0000b400966c7a23 */ /* 0x100fe200000108a1 */
[C---:B------:R-:W-:Y:S05]  /*90e0*/  HMMA.16816.F32 R80, R104.reuse, R110, R80 ;  /* 0x0000006e6850723c */ /* 0x040fea0000001850 */
[----:B------:R2:W5:Y:S01]  /*90f0*/  MUFU.EX2 R189, R116 ;  /* 0x0000007400bd7308 */ /* 0x0005620000000800 */
[----:B---3--:R-:W3:Y:S09]  /*9100*/  LDSM.16.MT88.4 R112, [R241+UR4+0x7100] ;  /* 0x00710004f170783b */ /* 0x008ef20008004200 */
[----:B------:R4:W-:Y:S01]  /*9110*/  MUFU.EX2 R180, R108 ;  /* 0x0000006c00b47308 */ /* 0x0009e20000000800 */
[----:B-1----:R-:W-:Y:S01]  /*9120*/  LDSM.16.MT88.4 R120, [R102+0x1900] ;  /* 0x001900006678783b */ /* 0x002fe20000004200 */
[--C-:B--2---:R-:W-:Y:S08]  /*9130*/  FFMA.FTZ R116, R162, c[0x0][0x2d0], -R161.reuse ;  /* 0x0000b400a2747a23 */ /* 0x104ff000000108a1 */
[----:B------:R1:W2:Y:S01]  /*9140*/  MUFU.EX2 R183, R116 ;  /* 0x0000007400b77308 */ /* 0x0002a20000000800 */
[----:B----4-:R-:W-:Y:S01]  /*9150*/  LDSM.16.MT88.4 R108, [R103+UR4+0x1900] ;  /* 0x00190004676c783b */ /* 0x010fe20008004200 */
[C---:B---3--:R-:W-:Y:S08]  /*9160*/  HMMA.16816.F32 R84, R104.reuse, R112, R84 ;  /* 0x000000706854723c */ /* 0x048ff00000001854 */
[C---:B------:R-:W-:Y:S01]  /*9170*/  HMMA.16816.F32 R88, R104.reuse, R114, R88 ;  /* 0x000000726858723c */ /* 0x040fe20000001858 */
[----:B-1----:R-:W1:Y:S08]  /*9180*/  LDSM.16.MT88.4 R116, [R101+0x7100] ;  /* 0x007100006574783b */ /* 0x002e700000004200 */
[----:B------:R-:W3:Y:S01]  /*9190*/  LDSM.16.MT88.4 R112, [R102+0x4900] ;  /* 0x004900006670783b */ /* 0x000ee20000004200 */
[C---:B-1----:R-:W-:Y:S08]  /*91a0*/  HMMA.16816.F32 R92, R104.reuse, R116, R92 ;  /* 0x00000074685c723c */ /* 0x042ff0000000185c */
[----:B------:R-:W-:Y:S01]  /*91b0*/  HMMA.16816.F32 R96, R104, R118, R96 ;  /* 0x000000766860723c */ /* 0x000fe20000001860 */
[----:B------:R-:W1:Y:S06]  /*91c0*/  LDSM.16.MT88.4 R116, [R241+UR4+0x4900] ;  /* 0x00490004f174783b */ /* 0x000e6c0008004200 */
[----:B------:R-:W-:Y:S02]  /*91d0*/  F2FP.PACK_AB R104, R191, R188 ;  /* 0x000000bcbf68723e */ /* 0x000fe400000000ff */
[----:B-----5:R-:W-:Y:S03]  /*91e0*/  F2FP.PACK_AB R106, R189, R190 ;  /* 0x000000bebd6a723e */ /* 0x020fe600000000ff */
[----:B--2---:R-:W-:Y:S02]  /*91f0*/  F2FP.PACK_AB R105, R182, R183 ;  /* 0x000000b7b669723e */ /* 0x004fe400000000ff */
[----:B------:R-:W-:Y:S07]  /*9200*/  F2FP.PACK_AB R107, R181, R180 ;  /* 0x000000b4b56b723e */ /* 0x000fee00000000ff */
[C---:B------:R-:W-:Y:S08]  /*9210*/  HMMA.16816.F32 R4, R104.reuse, R108, R4 ;  /* 0x0000006c6804723c */ /* 0x040ff00000001804 */
        /* <DEDUP_REMOVED lines=9> */
[C---:B------:R-:W-:Y:S08]  /*92b0*/  HMMA.16816.F32 R28, R104.reuse, R128, R28 ;  /* 0x00000080681c723c */ /* 0x040ff0000000181c */
[C---:B------:R-:W-:Y:S01]  /*92c0*/  HMMA.16816.F32 R32, R104.reuse, R130, R32 ;  /* 0x000000826820723c */ /* 0x040fe20000001820 */
[----:B------:R-:W-:Y:S07]  /*92d0*/  LDSM.16.MT88.4 R128, [R101+0x2100] ;  /* 0x002100006580783b */ /* 0x000fee0000004200 */
[C---:B------:R-:W-:Y:S01]  /*92e0*/  HMMA.16816.F32 R36, R104.reuse, R132, R36 ;  /* 0x000000846824723c */ /* 0x040fe20000001824 */
[----:B-----5:R-:W-:Y:S07]  /*92f0*/  LDSM.16.MT88.4 R124, [R241+UR4+0x2100] ;  /* 0x00210004f17c783b */ /* 0x020fee0008004200 */
[C---:B------:R-:W-:Y:S01]  /*9300*/  HMMA.16816.F32 R40, R104.reuse, R134, R40 ;  /* 0x000000866828723c */ /* 0x040fe20000001828 */
[----:B------:R-:W-:Y:S07]  /*9310*/  LDSM.16.MT88.4 R132, [R102+0x5100] ;  /* 0x005100006684783b */ /* 0x000fee0000004200 */
[C---:B---3--:R-:W-:Y:S07]  /*9320*/  HMMA.16816.F32 R44, R104.reuse, R112, R44 ;  /* 0x00000070682c723c */ /* 0x048fee000000182c */
[--C-:B------:R-:W-:Y:S01]  /*9330*/  FFMA.FTZ R112, R148, c[0x0][0x2d0], -R160.reuse ;  /* 0x0000b40094707a23 */ /* 0x100fe200000108a0 */
[C---:B------:R-:W-:Y:S01]  /*9340*/  HMMA.16816.F32 R48, R104.reuse, R114, R48 ;  /* 0x000000726830723c */ /* 0x040fe20000001830 */
[----:B------:R-:W-:Y:S02]  /*9350*/  LDSM.16.MT88.4 R148, [R102+0x5900] ;  /* 0x005900006694783b */ /* 0x000fe40000004200 */
[----:B------:R3:W-:Y:S05]  /*9360*/  MUFU.EX2 R178, R112 ;  /* 0x0000007000b27308 */ /* 0x0007ea0000000800 */
[C---:B-1----:R-:W-:Y:S07]  /*9370*/  HMMA.16816.F32 R52, R104.reuse, R116, R52 ;  /* 0x000000746834723c */ /* 0x042fee0000001834 */
[--C-:B------:R-:W-:Y:S01]  /*9380*/  FFMA.FTZ R116, R147, c[0x0][0x2d0], -R160.reuse ;  /* 0x0000b40093747a23 */ /* 0x100fe200000108a0 */
[C---:B------:R-:W-:Y:S03]  /*9390*/  HMMA.16816.F32 R56, R104.reuse, R118, R56 ;  /* 0x000000766838723c */ /* 0x040fe60000001838 */
[----:B------:R1:W5:Y:S05]  /*93a0*/  MUFU.EX2 R179, R116 ;  /* 0x0000007400b37308 */ /* 0x00036a0000000800 */
[C---:B--2---:R-:W-:Y:S01]  /*93b0*/  HMMA.16816.F32 R60, R104.reuse, R108, R60 ;  /* 0x0000006c683c723c */ /* 0x044fe2000000183c */
[----:B---3--:R-:W2:Y:S06]  /*93c0*/  LDSM.16.MT88.4 R112, [R102+0x7900] ;  /* 0x007900006670783b */ /* 0x008eac0000004200 */
[--C-:B------:R-:W-:Y:S01]  /*93d0*/  FFMA.FTZ R108, R145, c[0x0][0x2d0], -R161.reuse ;  /* 0x0000b400916c7a23 */ /* 0x100fe200000108a1 */
[C---:B------:R-:W-:Y:S01]  /*93e0*/  HMMA.16816.F32 R64, R104.reuse, R110, R64 ;  /* 0x0000006e6840723c */ /* 0x040fe20000001840 */
[----:B------:R-:W3:Y:S02]  /*93f0*/  LDL.LU R145, [R1+0x4] ;  /* 0x0000040001917983 */ /* 0x000ee40000300800 */
[----:B------:R5:W-:Y:S02]  /*9400*/  MUFU.EX2 R176, R108 ;  /* 0x0000006c00b07308 */ /* 0x000be40000000800 */
[----:B------:R-:W3:Y:S03]  /*9410*/  LDL.LU R144, [R1+0x8] ;  /* 0x0000080001907983 */ /* 0x000ee60000300800 */
[C---:B----4-:R-:W-:Y:S04]  /*9420*/  HMMA.16816.F32 R68, R104.reuse, R120, R68 ;  /* 0x000000786844723c */ /* 0x050fe80000001844 */
[--C-:B-1----:R-:W-:Y:S01]  /*9430*/  FFMA.FTZ R116, R146, c[0x0][0x2d0], -R161.reuse ;  /* 0x0000b40092747a23 */ /* 0x102fe200000108a1 */
[----:B------:R-:W-:Y:S02]  /*9440*/  MOV R146, R164 ;  /* 0x000000a400927202 */ /* 0x000fe40000000f00 */
[--C-:B------:R-:W-:Y:S01]  /*9450*/  FFMA.FTZ R120, R143, c[0x0][0x2d0], -R160.reuse ;  /* 0x0000b4008f787a23 */ /* 0x100fe200000108a0 */
[C---:B------:R-:W-:Y:S01]  /*9460*/  HMMA.16816.F32 R72, R104.reuse, R122, R72 ;  /* 0x0000007a6848723c */ /* 0x040fe20000001848 */
[----:B------:R1:W4:Y:S10]  /*9470*/  MUFU.EX2 R174, R116 ;  /* 0x0000007400ae7308 */ /* 0x0003340000000800 */
[----:B------:R4:W4:Y:S01]  /*9480*/  MUFU.EX2 R175, R120 ;  /* 0x0000007800af7308 */ /* 0x0009220000000800 */
[----:B-----5:R-:W-:Y:S01]  /*9490*/  LDSM.16.MT88.4 R108, [R101+0x7900] ;  /* 0x00790000656c783b */ /* 0x020fe20000004200 */
[C---:B--2---:R-:W-:Y:S07]  /*94a0*/  HMMA.16816.F32 R76, R104.reuse, R112, R76 ;  /* 0x00000070684c723c */ /* 0x044fee000000184c */
[----:B-1----:R-:W1:Y:S01]  /*94b0*/  LDSM.16.MT88.4 R116, [R241+UR4+0x7900] ;  /* 0x00790004f174783b */ /* 0x002e620008004200 */
[--C-:B------:R-:W-:Y:S01]  /*94c0*/  FFMA.FTZ R112, R141, c[0x0][0x2d0], -R161.reuse ;  /* 0x0000b4008d707a23 */ /* 0x100fe200000108a1 */
[C---:B------:R-:W-:Y:S03]  /*94d0*/  HMMA.16816.F32 R80, R104.reuse, R114, R80 ;  /* 0x000000726850723c */ /* 0x040fe60000001850 */
[----:B------:R2:W-:Y:S01]  /*94e0*/  MUFU.EX2 R172, R112 ;  /* 0x0000007000ac7308 */ /* 0x0005e20000000800 */
[--C-:B----4-:R-:W-:Y:S09]  /*94f0*/  FFMA.FTZ R120, R142, c[0x0][0x2d0], -R161.reuse ;  /* 0x0000b4008e787a23 */ /* 0x110ff200000108a1 */
[----:B------:R4:W5:Y:S01]  /*9500*/  MUFU.EX2 R173, R120 ;  /* 0x0000007800ad7308 */ /* 0x0009620000000800 */
[----:B--2---:R-:W-:Y:S08]  /*9510*/  LDSM.16.MT88.4 R112, [R102+0x2100] ;  /* 0x002100006670783b */ /* 0x004ff00000004200 */
[----:B----4-:R-:W2:Y:S01]  /*9520*/  LDSM.16.MT88.4 R120, [R103+UR4+0x2100] ;  /* 0x002100046778783b */ /* 0x010ea20008004200 */
[C---:B-1----:R-:W-:Y:S08]  /*9530*/  HMMA.16816.F32 R84, R104.reuse, R116, R84 ;  /* 0x000000746854723c */ /* 0x042ff00000001854 */
[C---:B------:R-:W-:Y:S01]  /*9540*/  HMMA.16816.F32 R88, R104.reuse, R118, R88 ;  /* 0x000000766858723c */ /* 0x040fe20000001858 */
[----:B------:R-:W1:Y:S07]  /*9550*/  LDSM.16.MT88.4 R116, [R103+UR4+0x5100] ;  /* 0x005100046774783b */ /* 0x000e6e0008004200 */
[C---:B------:R-:W-:Y:S08]  /*9560*/  HMMA.16816.F32 R92, R104.reuse, R108, R92 ;  /* 0x0000006c685c723c */ /* 0x040ff0000000185c */
[----:B------:R-:W-:Y:S01]  /*9570*/  HMMA.16816.F32 R96, R104, R110, R96 ;  /* 0x0000006e6860723c */ /* 0x000fe20000001860 */
[----:B------:R-:W4:Y:S06]  /*9580*/  LDSM.16.MT88.4 R108, [R241+UR4+0x5100] ;  /* 0x00510004f16c783b */ /* 0x000f2c0008004200 */
[----:B------:R-:W-:Y:S02]  /*9590*/  F2FP.PACK_AB R104, R179, R178 ;  /* 0x000000b2b368723e */ /* 0x000fe400000000ff */
[----:B------:R-:W-:Y:S03]  /*95a0*/  F2FP.PACK_AB R105, R176, R174 ;  /* 0x000000aeb069723e */ /* 0x000fe600000000ff */
[----:B------:R-:W-:Y:S02]  /*95b0*/  F2FP.PACK_AB R106, R175, R177 ;  /* 0x000000b1af6a723e */ /* 0x000fe400000000ff */
[----:B-----5:R-:W-:Y:S07]  /*95c0*/  F2FP.PACK_AB R107, R172, R173 ;  /* 0x000000adac6b723e */ /* 0x020fee00000000ff */
[C---:B--2---:R-:W-:Y:S08]  /*95d0*/  HMMA.16816.F32 R4, R104.reuse, R120, R4 ;  /* 0x000000786804723c */ /* 0x044ff00000001804 */
[C---:B------:R-:W-:Y:S01]  /*95e0*/  HMMA.16816.F32 R8, R104.reuse, R122, R8 ;  /* 0x0000007a6808723c */ /* 0x040fe20000001808 */
[----:B------:R-:W2:Y:S07]  /*95f0*/  LDSM.16.MT88.4 R120, [R101+0x5100] ;  /* 0x005100006578783b */ /* 0x000eae0000004200 */
[C---:B------:R-:W-:Y:S08]  /*9600*/  HMMA.16816.F32 R12, R104.reuse, R112, R12 ;  /* 0x00000070680c723c */ /* 0x040ff0000000180c */
[C---:B------:R-:W-:Y:S01]  /*9610*/  HMMA.16816.F32 R16, R104.reuse, R114, R16 ;  /* 0x000000726810723c */ /* 0x040fe20000001810 */
[----:B------:R-:W5:Y:S07]  /*9620*/  LDSM.16.MT88.4 R112, [R103+UR4+0x8100] ;  /* 0x008100046770783b */ /* 0x000f6e0008004200 */
[C---:B------:R-:W-:Y:S08]  /*9630*/  HMMA.16816.F32 R20, R104.reuse, R124, R20 ;  /* 0x0000007c6814723c */ /* 0x040ff00000001814 */
[C---:B------:R-:W-:Y:S01]  /*9640*/  HMMA.16816.F32 R24, R104.reuse, R126, R24 ;  /* 0x0000007e6818723c */ /* 0x040fe20000001818 */
[----:B------:R-:W-:Y:S07]  /*9650*/  LDSM.16.MT88.4 R124, [R241+UR4+0x2900] ;  /* 0x00290004f17c783b */ /* 0x000fee0008004200 */
[C---:B------:R-:W-:Y:S08]  /*9660*/  HMMA.16816.F32 R28, R104.reuse, R128, R28 ;  /* 0x00000080681c723c */ /* 0x040ff0000000181c */
[C---:B------:R-:W-:Y:S08]  /*9670*/  HMMA.16816.F32 R32, R104.reuse, R130, R32 ;  /* 0x000000826820723c */ /* 0x040ff00000001820 */
[C---:B-1----:R-:W-:Y:S08]  /*9680*/  HMMA.16816.F32 R36, R104.reuse, R116, R36 ;  /* 0x000000746824723c */ /* 0x042ff00000001824 */
[C---:B------:R-:W-:Y:S01]  /*9690*/  HMMA.16816.F32 R40, R104.reuse, R118, R40 ;  /* 0x000000766828723c */ /* 0x040fe20000001828 */
[----:B------:R-:W1:Y:S07]  /*96a0*/  LDSM.16.MT88.4 R116, [R102+0x8100] ;  /* 0x008100006674783b */ /* 0x000e6e0000004200 */
[C---:B------:R-:W-:Y:S08]  /*96b0*/  HMMA.16816.F32 R44, R104.reuse, R132, R44 ;  /* 0x00000084682c723c */ /* 0x040ff0000000182c */
[C---:B------:R-:W-:Y:S01]  /*96c0*/  HMMA.16816.F32 R48, R104.reuse, R134, R48 ;  /* 0x000000866830723c */ /* 0x040fe20000001830 */
[----:B------:R-:W-:Y:S07]  /*96d0*/  LDSM.16.MT88.4 R132, [R101+0x2900] ;  /* 0x002900006584783b */ /* 0x000fee0000004200 */
[C---:B----4-:R-:W-:Y:S07]  /*96e0*/  HMMA.16816.F32 R52, R104.reuse, R108, R52 ;  /* 0x0000006c6834723c */ /* 0x050fee0000001834 */
[--C-:B------:R-:W-:Y:S01]  /*96f0*/  FFMA.FTZ R108, R140, c[0x0][0x2d0], -R160.reuse ;  /* 0x0000b4008c6c7a23 */ /* 0x100fe200000108a0 */
[C---:B------:R-:W-:Y:S01]  /*9700*/  HMMA.16816.F32 R56, R104.reuse, R110, R56 ;  /* 0x0000006e6838723c */ /* 0x040fe20000001838 */
[----:B------:R-:W-:Y:S02]  /*9710*/  LDSM.16.MT88.4 R140, [R103+UR4+0x5900] ;  /* 0x00590004678c783b */ /* 0x000fe40008004200 */
[----:B------:R4:W-:Y:S05]  /*9720*/  MUFU.EX2 R171, R108 ;  /* 0x0000006c00ab7308 */ /* 0x0009ea0000000800 */
[C---:B--2---:R-:W-:Y:S07]  /*9730*/  HMMA.16816.F32 R60, R104.reuse, R120, R60 ;  /* 0x00000078683c723c */ /* 0x044fee000000183c */
[--C-:B------:R-:W-:Y:S01]  /*9740*/  FFMA.FTZ R120, R169, c[0x0][0x2d0], -R161.reuse ;  /* 0x0000b400a9787a23 */ /* 0x100fe200000108a1 */
[C---:B------:R-:W-:Y:S03]  /*9750*/  HMMA.16816.F32 R64, R104.reuse, R122, R64 ;  /* 0x0000007a6840723c */ /* 0x040fe60000001840 */
[----:B------:R2:W-:Y:S05]  /*9760*/  MUFU.EX2 R169, R120 ;  /* 0x0000007800a97308 */ /* 0x0005ea0000000800 */
[C---:B-----5:R-:W-:Y:S04]  /*9770*/  HMMA.16816.F32 R68, R104.reuse, R112, R68 ;  /* 0x000000706844723c */ /* 0x060fe80000001844 */
[--C-:B----4-:R-:W-:Y:S03]  /*9780*/  FFMA.FTZ R108, R170, c[0x0][0x2d0], -R160.reuse ;  /* 0x0000b400aa6c7a23 */ /* 0x110fe600000108a0 */
[--C-:B------:R-:W-:Y:S01]  /*9790*/  FFMA.FTZ R112, R167, c[0x0][0x2d0], -R160.reuse ;  /* 0x0000b400a7707a23 */ /* 0x100fe200000108a0 */
[C---:B------:R-:W-:Y:S01]  /*97a0*/  HMMA.16816.F32 R72, R104.reuse, R114, R72 ;  /* 0x000000726848723c */ /* 0x040fe20000001848 */
[----:B------:R4:W5:Y:S07]  /*97b0*/  MUFU.EX2 R170, R108 ;  /* 0x0000006c00aa7308 */ /* 0x00096e0000000800 */
[C---:B-1----:R-:W-:Y:S03]  /*97c0*/  HMMA.16816.F32 R76, R104.reuse, R116, R76 ;  /* 0x00000074684c723c */ /* 0x042fe6000000184c */
[----:B------:R1:W-:Y:S01]  /*97d0*/  MUFU.EX2 R167, R112 ;  /* 0x0000007000a77308 */ /* 0x0003e20000000800 */
[--C-:B--2---:R-:W-:Y:S03]  /*97e0*/  FFMA.FTZ R120, R168, c[0x0][0x2d0], -R161.reuse ;  /* 0x0000b400a8787a23 */ /* 0x104fe600000108a1 */
[----:B------:R-:W-:Y:S01]  /*97f0*/  FFMA.FTZ R116, R139, c[0x0][0x2d0], -R161 ;  /* 0x0000b4008b747a23 */ /* 0x000fe200000108a1 */
[C---:B------:R-:W-:Y:S05]  /*9800*/  HMMA.16816.F32 R80, R104.reuse, R118, R80 ;  /* 0x000000766850723c */ /* 0x040fea0000001850 */
[----:B------:R2:W2:Y:S01]  /*9810*/  MUFU.EX2 R168, R120 ;  /* 0x0000007800a87308 */ /* 0x0004a20000000800 */
[----:B----4-:R-:W4:Y:S09]  /*9820*/  LDSM.16.MT88.4 R108, [R241+UR4+0x8100] ;  /* 0x00810004f16c783b */ /* 0x010f320008004200 */
[----:B------:R2:W-:Y:S01]  /*9830*/  MUFU.EX2 R164, R116 ;  /* 0x0000007400a47308 */ /* 0x0005e20000000800 */
[----:B-1----:R-:W-:Y:S01]  /*9840*/  FFMA.FTZ R112, R138, c[0x0][0x2d0], -R160 ;  /* 0x0000b4008a707a23 */ /* 0x002fe200000108a0 */
[----:B------:R-:W-:Y:S02]  /*9850*/  MOV R138, R137 ;  /* 0x00000089008a7202 */ /* 0x000fe40000000f00 */
[----:B------:R-:W-:Y:S02]  /*9860*/  MOV R137, R136 ;  /* 0x0000008800897202 */ /* 0x000fe40000000f00 */
[----:B------:R-:W-:Y:S01]  /*9870*/  MOV R136, R165 ;  /* 0x000000a500887202 */ /* 0x000fe20000000f00 */
[----:B---3--:R-:W-:Y:S03]  /*9880*/  FFMA.FTZ R2, R2, R145, R146 ;  /* 0x0000009102027223 */ /* 0x008fe60000010092 */
[----:B------:R1:W3:Y:S01]  /*9890*/  MUFU.EX2 R165, R112 ;  /* 0x0000007000a57308 */ /* 0x0002e20000000800 */
[----:B-----5:R-:W-:Y:S01]  /*98a0*/  F2FP.PACK_AB R160, R170, R171 ;  /* 0x000000abaaa0723e */ /* 0x020fe200000000ff */
[----:B--2---:R-:W2:Y:S01]  /*98b0*/  LDSM.16.MT88.4 R120, [R101+0x8100] ;  /* 0x008100006578783b */ /* 0x004ea20000004200 */
[----:B------:R-:W-:Y:S07]  /*98c0*/  FFMA.FTZ R0, R0, R144, R251 ;  /* 0x0000009000007223 */ /* 0x000fee00000100fb */
[----:B------:R-:W-:Y:S01]  /*98d0*/  LDSM.16.MT88.4 R116, [R102+0x2900] ;  /* 0x002900006674783b */ /* 0x000fe20000004200 */
[C---:B----4-:R-:W-:Y:S03]  /*98e0*/  HMMA.16816.F32 R84, R104.reuse, R108, R84 ;  /* 0x0000006c6854723c */ /* 0x050fe60000001854 */
[----:B-1----:R-:W-:Y:S01]  /*98f0*/  FFMA.FTZ R112, R166, c[0x0][0x2d0], -R161 ;  /* 0x0000b400a6707a23 */ /* 0x002fe200000108a1 */
[----:B------:R-:W-:Y:S02]  /*9900*/  F2FP.PACK_AB R161, R168, R169 ;  /* 0x000000a9a8a1723e */ /* 0x000fe400000000ff */
[----:B---3--:R-:W-:Y:S01]  /*9910*/  F2FP.PACK_AB R162, R165, R167 ;  /* 0x000000a7a5a2723e */ /* 0x008fe200000000ff */
[----:B------:R1:W3:Y:S01]  /*9920*/  MUFU.EX2 R166, R112 ;  /* 0x0000007000a67308 */ /* 0x0002e20000000800 */
[C---:B------:R-:W-:Y:S08]  /*9930*/  HMMA.16816.F32 R88, R104.reuse, R110, R88 ;  /* 0x0000006e6858723c */ /* 0x040ff00000001858 */
[C---:B--2---:R-:W-:Y:S08]  /*9940*/  HMMA.16816.F32 R92, R104.reuse, R120, R92 ;  /* 0x00000078685c723c */ /* 0x044ff0000000185c */
[----:B------:R-:W-:Y:S01]  /*9950*/  HMMA.16816.F32 R96, R104, R122, R96 ;  /* 0x0000007a6860723c */ /* 0x000fe20000001860 */
[----:B-1----:R-:W1:Y:S03]  /*9960*/  LDSM.16.MT88.4 R112, [R103+UR4+0x2900] ;  /* 0x002900046770783b */ /* 0x002e660008004200 */
[----:B---3--:R-:W-:Y:S07]  /*9970*/  F2FP.PACK_AB R163, R164, R166 ;  /* 0x000000a6a4a3723e */ /* 0x008fee00000000ff */
[C---:B-1----:R-:W-:Y:S01]  /*9980*/  HMMA.16816.F32 R104, R160.reuse, R112, R4 ;  /* 0x00000070a068723c */ /* 0x042fe20000001804 */
[----:B------:R-:W1:Y:S07]  /*9990*/  LDSM.16.MT88.4 R4, [R241+UR4+0x5900] ;  /* 0x00590004f104783b */ /* 0x000e6e0008004200 */
[C---:B------:R-:W-:Y:S01]  /*99a0*/  HMMA.16816.F32 R108, R160.reuse, R114, R8 ;  /* 0x00000072a06c723c */ /* 0x040fe20000001808 */
[----:B------:R-:W2:Y:S07]  /*99b0*/  LDSM.16.MT88.4 R8, [R101+0x5900] ;  /* 0x005900006508783b */ /* 0x000eae0000004200 */
[C---:B------:R-:W-:Y:S07]  /*99c0*/  HMMA.16816.F32 R112, R160.reuse, R116, R12 ;  /* 0x00000074a070723c */ /* 0x040fee000000180c */
[----:B------:R-:W-:Y:S01]  /*99d0*/  MOV R13, R138 ;  /* 0x0000008a000d7202 */ /* 0x000fe20000000f00 */
[C---:B------:R-:W-:Y:S01]  /*99e0*/  HMMA.16816.F32 R116, R160.reuse, R118, R16 ;  /* 0x00000076a074723c */ /* 0x040fe20000001810 */
[----:B------:R-:W3:Y:S03]  /*99f0*/  LDL.64 R16, [R1+0x10] ;  /* 0x0000100001107983 */ /* 0x000ee60000100a00 */
[----:B------:R-:W-:Y:S01]  /*9a00*/  MOV R14, R137 ;  /* 0x00000089000e7202 */ /* 0x000fe20000000f00 */
[----:B------:R-:W-:Y:S01]  /*9a10*/  FADD.FTZ R12, R13, R2 ;  /* 0x000000020d0c7221 */ /* 0x000fe20000010000 */
[----:B------:R-:W-:Y:S01]  /*9a20*/  MOV R15, R136 ;  /* 0x00000088000f7202 */ /* 0x000fe20000000f00 */
[----:B------:R-:W4:Y:S01]  /*9a30*/  LDL.64 R18, [R1+0x28] ;  /* 0x0000280001127983 */ /* 0x000f220000100a00 */
[C---:B------:R-:W-:Y:S04]  /*9a40*/  HMMA.16816.F32 R120, R160.reuse, R124, R20 ;  /* 0x0000007ca078723c */ /* 0x040fe80000001814 */
[----:B------:R-:W-:Y:S01]  /*9a50*/  FADD.FTZ R2, R250, R0 ;  /* 0x00000000fa027221 */ /* 0x000fe20000010000 */
[----:B------:R-:W5:Y:S01]  /*9a60*/  LDL R21, [R1+0x30] ;  /* 0x0000300001157983 */ /* 0x000f620000100800 */
[----:B------:R-:W-:Y:S02]  /*9a70*/  FADD.FTZ R0, R14, R12 ;  /* 0x0000000c0e007221 */ /* 0x000fe40000010000 */
[C---:B------:R-:W-:Y:S04]  /*9a80*/  HMMA.16816.F32 R124, R160.reuse, R126, R24 ;  /* 0x0000007ea07c723c */ /* 0x040fe80000001818 */
[----:B------:R-:W-:Y:S02]  /*9a90*/  FADD.FTZ R0, R15, R0 ;  /* 0x000000000f007221 */ /* 0x000fe40000010000 */
[----:B------:R-:W1:Y:S01]  /*9aa0*/  LDSM.16.MT88.4 R12, [R103+UR4+0x8900] ;  /* 0x00890004670c783b */ /* 0x000e620008004200 */
[----:B------:R-:W-:Y:S01]  /*9ab0*/  FADD.FTZ R2, R249, R2 ;  /* 0x00000002f9027221 */ /* 0x000fe20000010000 */
        /* <DEDUP_REMOVED lines=14> */
[C---:B-1----:R-:W-:Y:S07]  /*9ba0*/  HMMA.16816.F32 R52, R160.reuse, R4, R52 ;  /* 0x00000004a034723c */ /* 0x042fee0000001834 */
[----:B------:R-:W-:Y:S01]  /*9bb0*/  MOV R4, UR22 ;  /* 0x0000001600047c02 */ /* 0x000fe20008000f00 */
[C---:B------:R-:W-:Y:S01]  /*9bc0*/  HMMA.16816.F32 R56, R160.reuse, R6, R56 ;  /* 0x00000006a038723c */ /* 0x040fe20000001838 */
[----:B------:R-:W-:Y:S07]  /*9bd0*/  MOV R5, UR23 ;  /* 0x0000001700057c02 */ /* 0x000fee0008000f00 */
[C---:B--2---:R-:W-:Y:S08]  /*9be0*/  HMMA.16816.F32 R60, R160.reuse, R8, R60 ;  /* 0x00000008a03c723c */ /* 0x044ff0000000183c */
[C---:B------:R-:W-:Y:S01]  /*9bf0*/  HMMA.16816.F32 R64, R160.reuse, R10, R64 ;  /* 0x0000000aa040723c */ /* 0x040fe20000001840 */
[----:B------:R-:W-:Y:S07]  /*9c00*/  LDSM.16.MT88.4 R8, [R241+UR4+0x8900] ;  /* 0x00890004f108783b */ /* 0x000fee0008004200 */
[C---:B------:R-:W-:Y:S08]  /*9c10*/  HMMA.16816.F32 R68, R160.reuse, R12, R68 ;  /* 0x0000000ca044723c */ /* 0x040ff00000001844 */
[C---:B------:R-:W-:Y:S01]  /*9c20*/  HMMA.16816.F32 R72, R160.reuse, R14, R72 ;  /* 0x0000000ea048723c */ /* 0x040fe20000001848 */
[----:B------:R1:W-:Y:S03]  /*9c30*/  LDSM.16.MT88.4 R12, [R101+0x8900] ;  /* 0x00890000650c783b */ /* 0x0003e60000004200 */
[----:B-1----:R-:W-:Y:S01]  /*9c40*/  MOV R101, R3 ;  /* 0x0000000300657202 */ /* 0x002fe20000000f00 */
[----:B---3--:R-:W-:Y:S02]  /*9c50*/  FADD.FTZ R16, R236, R2 ;  /* 0x00000002ec107221 */ /* 0x008fe40000010000 */
[----:B------:R-:W-:Y:S02]  /*9c60*/  FADD.FTZ R2, R207, R0 ;  /* 0x00000000cf027221 */ /* 0x000fe40000010000 */
[----:B------:R-:W-:Y:S03]  /*9c70*/  FADD.FTZ R0, R195, R16 ;  /* 0x00000010c3007221 */ /* 0x000fe60000010000 */
[----:B----4-:R-:W-:Y:S01]  /*9c80*/  @P0 MOV R19, R17 ;  /* 0x0000001100130202 */ /* 0x010fe20000000f00 */
[----:B------:R-:W-:Y:S02]  /*9c90*/  FADD.FTZ R2, R206, R2 ;  /* 0x00000002ce027221 */ /* 0x000fe40000010000 */
[----:B------:R-:W-:Y:S02]  /*9ca0*/  FADD.FTZ R16, R194, R0 ;  /* 0x00000000c2107221 */ /* 0x000fe40000010000 */
[----:B------:R-:W-:Y:S02]  /*9cb0*/  @P0 IMAD.WIDE.U32 R18, R4, 0x60, R18 ;  /* 0x0000006004120825 */ /* 0x000fe400078e0012 */
[----:B------:R-:W1:Y:S02]  /*9cc0*/  LDSM.16.MT88.4 R4, [R102+0x8900] ;  /* 0x008900006604783b */ /* 0x000e640000004200 */
[----:B------:R-:W-:Y:S01]  /*9cd0*/  FADD.FTZ R0, R205, R2 ;  /* 0x00000002cd007221 */ /* 0x000fe20000010000 */
[----:B------:R-:W-:Y:S01]  /*9ce0*/  @P0 SHF.L.U32 R2, R18, 0x1, RZ ;  /* 0x0000000112020819 */ /* 0x000fe200000006ff */
[----:B------:R-:W-:Y:S01]  /*9cf0*/  FADD.FTZ R20, R192, R16 ;  /* 0x00000010c0147221 */ /* 0x000fe20000010000 */
[----:B------:R-:W-:Y:S01]  /*9d00*/  @P0 IADD3 R16, R19, UR16, RZ ;  /* 0x0000001013100c10 */ /* 0x000fe2000fffe0ff */
[----:B------:R-:W-:Y:S01]  /*9d10*/  FADD.FTZ R17, R204, R0 ;  /* 0x00000000cc117221 */ /* 0x000fe20000010000 */
[----:B------:R-:W-:Y:S01]  /*9d20*/  MOV R0, UR19 ;  /* 0x0000001300007c02 */ /* 0x000fe20008000f00 */
[----:B------:R-:W-:Y:S01]  /*9d30*/  FADD.FTZ R19, R193, R20 ;  /* 0x00000014c1137221 */ /* 0x000fe20000010000 */
[----:B------:R-:W-:Y:S01]  /*9d40*/  @P0 SHF.L.U64.HI R18, R18, 0x1, R16 ;  /* 0x0000000112120819 */ /* 0x000fe20000010210 */
[----:B------:R-:W-:Y:S01]  /*9d50*/  FADD.FTZ R22, R188, R17 ;  /* 0x00000011bc167221 */ /* 0x000fe20000010000 */
[----:B------:R-:W-:Y:S01]  /*9d60*/  @P0 IADD3 R16, P6, R2, c[0x0][0x1c8], RZ ;  /* 0x0000720002100a10 */ /* 0x000fe20007fde0ff */
[----:B-----5:R-:W-:Y:S01]  /*9d70*/  @P0 IMAD R0, R0, 0x4800, R21 ;  /* 0x0000480000000824 */ /* 0x020fe200078e0215 */
[----:B------:R-:W-:Y:S01]  /*9d80*/  @P0 IADD3 R20, P5, R2, 0x80, RZ ;  /* 0x0000008002140810 */ /* 0x000fe20007fbe0ff */
[----:B------:R-:W-:Y:S01]  /*9d90*/  FADD.FTZ R22, R191, R22 ;  /* 0x00000016bf167221 */ /* 0x000fe20000010000 */
[----:B------:R-:W-:Y:S01]  /*9da0*/  @P0 IADD3.X R17, R18, c[0x0][0x1cc], RZ, P6, !PT ;  /* 0x0000730012110a10 */ /* 0x000fe200037fe4ff */
[----:B------:R-:W-:Y:S01]  /*9db0*/  FADD.FTZ R19, R183, R19 ;  /* 0x00000013b7137221 */ /* 0x000fe20000010000 */
[----:B------:R-:W-:Y:S01]  /*9dc0*/  @P0 SHF.L.U32 R0, R0, 0x1, RZ ;  /* 0x0000000100000819 */ /* 0x000fe200000006ff */
[----:B------:R-:W-:Y:S01]  /*9dd0*/  @UP0 USHF.L.U64.HI UR16, UR6, 0x6, UR7 ;  /* 0x0000000606100899 */ /* 0x000fe20008010207 */
[----:B------:R-:W-:Y:S01]  /*9de0*/  @P0 IADD3 R20, P1, R20, c[0x0][0x1c8], RZ ;  /* 0x0000720014140a10 */ /* 0x000fe20007f3e0ff */
[----:B------:R-:W-:Y:S02]  /*9df0*/  UISETP.GE.AND UP0, UPT, UR10, UR20, UPT ;  /* 0x000000140a00728c */ /* 0x000fe4000bf06270 */
[----:B------:R-:W-:Y:S01]  /*9e00*/  @!PT LDS RZ, [RZ] ;  /* 0x00000000fffff984 */ /* 0x000fe20000000800 */
[----:B------:R-:W-:Y:S01]  /*9e10*/  @!PT LDS RZ, [RZ] ;  /* 0x00000000fffff984 */ /* 0x000fe20000000800 */
[----:B------:R-:W-:Y:S01]  /*9e20*/  @!PT LDS RZ, [RZ] ;  /* 0x00000000fffff984 */ /* 0x000fe20000000800 */
[----:B------:R2:W-:Y:S01]  /*9e30*/  @P0 LDGSTS.E.BYPASS.LTC128B.128 [R0+0x12100], [R16.64], !P4 ;  /* 0x1210000010000fae */ /* 0x0005e2000e101d4c */
[----:B------:R-:W-:Y:S01]  /*9e40*/  @P0 IADD3.X R21, RZ, c[0x0][0x1cc], R18, P1, P5 ;  /* 0x00007300ff150a10 */ /* 0x000fe20000fea412 */
[----:B------:R-:W-:Y:S01]  /*9e50*/  UMOV UR20, UR18 ;  /* 0x0000001200147c82 */ /* 0x000fe20008000000 */
[----:B------:R-:W-:Y:S05]  /*9e60*/  @P0 IADD3 R2, P5, R2, 0x100, RZ ;  /* 0x0000010002020810 */ /* 0x000fea0007fbe0ff */
[----:B------:R2:W-:Y:S01]  /*9e70*/  @P0 LDGSTS.E.BYPASS.LTC128B.128 [R0+0x15100], [R20.64], !P3 ;  /* 0x1510000014000fae */ /* 0x0005e2000d901d4c */
[C---:B-1----:R-:W-:Y:S07]  /*9e80*/  HMMA.16816.F32 R76, R160.reuse, R4, R76 ;  /* 0x00000004a04c723c */ /* 0x042fee000000184c */
[----:B------:R-:W-:Y:S01]  /*9e90*/  FADD.FTZ R4, R190, R22 ;  /* 0x00000016be047221 */ /* 0x000fe20000010000 */
[C---:B------:R-:W-:Y:S04]  /*9ea0*/  HMMA.16816.F32 R80, R160.reuse, R6, R80 ;  /* 0x00000006a050723c */ /* 0x040fe80000001850 */
[----:B------:R-:W-:Y:S02]  /*9eb0*/  FADD.FTZ R5, R182, R19 ;  /* 0x00000013b6057221 */ /* 0x000fe40000010000 */
[----:B------:R-:W-:Y:S01]  /*9ec0*/  FADD.FTZ R4, R189, R4 ;  /* 0x00000004bd047221 */ /* 0x000fe20000010000 */
[----:B------:R-:W-:Y:S01]  /*9ed0*/  @P0 IADD3 R6, P1, R2, c[0x0][0x1c8], RZ ;  /* 0x0000720002060a10 */ /* 0x000fe20007f3e0ff */
[----:B------:R-:W-:Y:S01]  /*9ee0*/  FADD.FTZ R5, R180, R5 ;  /* 0x00000005b4057221 */ /* 0x000fe20000010000 */
[C---:B------:R-:W-:Y:S03]  /*9ef0*/  HMMA.16816.F32 R84, R160.reuse, R8, R84 ;  /* 0x00000008a054723c */ /* 0x040fe60000001854 */
[----:B------:R-:W-:Y:S01]  /*9f00*/  @P0 IADD3.X R7, RZ, c[0x0][0x1cc], R18, P1, P5 ;  /* 0x00007300ff070a10 */ /* 0x000fe20000fea412 */
[----:B------:R-:W-:Y:S02]  /*9f10*/  FADD.FTZ R2, R181, R5 ;  /* 0x00000005b5027221 */ /* 0x000fe40000010000 */
[----:B------:R-:W-:Y:S01]  /*9f20*/  FADD.FTZ R5, R178, R4 ;  /* 0x00000004b2057221 */ /* 0x000fe20000010000 */
[----:B------:R-:W-:Y:S01]  /*9f30*/  @P0 IADD3 R4, P1, R16, UR14, RZ ;  /* 0x0000000e10040c10 */ /* 0x000fe2000ff3e0ff */
[----:B------:R1:W-:Y:S01]  /*9f40*/  @P0 LDGSTS.E.BYPASS.LTC128B.128 [R0+0x18100], [R6.64], !P2 ;  /* 0x1810000006000fae */ /* 0x0003e2000d101d4c */
[----:B------:R-:W-:Y:S01]  /*9f50*/  FADD.FTZ R18, R174, R2 ;  /* 0x00000002ae127221 */ /* 0x000fe20000010000 */
[C---:B------:R-:W-:Y:S03]  /*9f60*/  HMMA.16816.F32 R88, R160.reuse, R10, R88 ;  /* 0x0000000aa058723c */ /* 0x040fe60000001858 */
[----:B------:R-:W-:Y:S01]  /*9f70*/  FADD.FTZ R2, R179, R5 ;  /* 0x00000005b3027221 */ /* 0x000fe20000010000 */
[----:B------:R-:W-:Y:S01]  /*9f80*/  @P0 IADD3.X R5, R17, UR16, RZ, P1, !PT ;  /* 0x0000001011050c10 */ /* 0x000fe20008ffe4ff */
[----:B------:R-:W-:Y:S02]  /*9f90*/  FADD.FTZ R8, R176, R18 ;  /* 0x00000012b0087221 */ /* 0x000fe40000010000 */
[----:B------:R-:W-:Y:S01]  /*9fa0*/  FADD.FTZ R2, R177, R2 ;  /* 0x00000002b1027221 */ /* 0x000fe20000010000 */
[C---:B------:R-:W-:Y:S01]  /*9fb0*/  HMMA.16816.F32 R92, R160.reuse, R12, R92 ;  /* 0x0000000ca05c723c */ /* 0x040fe2000000185c */
[----:B------:R3:W-:Y:S03]  /*9fc0*/  @P0 LDGSTS.E.BYPASS.LTC128B.128 [R0+0x13100], [R4.64], !P4 ;  /* 0x1310000004000fae */ /* 0x0007e6000e101d4c */
[----:B------:R-:W-:Y:S04]  /*9fd0*/  FADD.FTZ R2, R175, R2 ;  /* 0x00000002af027221 */ /* 0x000fe80000010000 */
[----:B------:R-:W-:Y:S01]  /*9fe0*/  FADD.FTZ R2, R171, R2 ;  /* 0x00000002ab027221 */ /* 0x000fe20000010000 */
[----:B------:R3:W-:Y:S01]  /*9ff0*/  @P0 LDGSTS.E.BYPASS.LTC128B.128 [R0+0x16100], [R4.64+0x80], !P3 ;  /* 0x1610008004000fae */ /* 0x0007e2000d901d4c */
[----:B------:R-:W-:Y:S03]  /*a000*/  HMMA.16816.F32 R96, R160, R14, R96 ;  /* 0x0000000ea060723c */ /* 0x000fe60000001860 */
[----:B------:R-:W-:Y:S04]  /*a010*/  FADD.FTZ R2, R170, R2 ;  /* 0x00000002aa027221 */ /* 0x000fe80000010000 */
[----:B------:R3:W-:Y:S01]  /*a020*/  @P0 LDGSTS.E.BYPASS.LTC128B.128 [R0+0x19100], [R4.64+0x100], !P2 ;  /* 0x1910010004000fae */ /* 0x0007e2000d101d4c */
[----:B-1----:R-:W-:Y:S01]  /*a030*/  @P0 IADD3 R6, P1, R4, UR14, RZ ;  /* 0x0000000e04060c10 */ /* 0x002fe2000ff3e0ff */
[----:B------:R-:W-:Y:S01]  /*a040*/  FADD.FTZ R2, R167, R2 ;  /* 0x00000002a7027221 */ /* 0x000fe20000010000 */
[----:B------:R-:W-:Y:S02]  /*a050*/  UIADD3 UR14, UR5, 0x1, URZ ;  /* 0x00000001050e7890 */ /* 0x000fe4000fffe03f */
[----:B------:R-:W-:Y:S02]  /*a060*/  @P0 IADD3.X R7, R5, UR16, RZ, P1, !PT ;  /* 0x0000001005070c10 */ /* 0x000fe40008ffe4ff */
[----:B------:R-:W-:Y:S03]  /*a070*/  USEL UR5, UR14, URZ, !UP1 ;  /* 0x0000003f0e057287 */ /* 0x000fe6000c800000 */
[----:B------:R2:W-:Y:S08]  /*a080*/  @P0 LDGSTS.E.BYPASS.LTC128B.128 [R0+0x14100], [R6.64], !P4 ;  /* 0x1410000006000fae */ /* 0x0005f0000e101d4c */
[----:B------:R2:W-:Y:S08]  /*a090*/  @P0 LDGSTS.E.BYPASS.LTC128B.128 [R0+0x17100], [R6.64+0x80], !P3 ;  /* 0x1710008006000fae */ /* 0x0005f0000d901d4c */
[----:B------:R2:W-:Y:S01]  /*a0a0*/  @P0 LDGSTS.E.BYPASS.LTC128B.128 [R0+0x1a100], [R6.64+0x100], !P2 ;  /* 0x1a10010006000fae */ /* 0x0005e2000d101d4c */
[----:B---3--:R-:W-:Y:S01]  /*a0b0*/  FADD.FTZ R4, R173, R8 ;  /* 0x00000008ad047221 */ /* 0x008fe20000010000 */
[----:B------:R-:W-:Y:S06]  /*a0c0*/  PLOP3.LUT P0, PT, PT, PT, UP0, 0x80, 0x0 ;  /* 0x000000000000781c */ /* 0x000fec0003f0f008 */
[----:B------:R-:W0:Y:S01]  /*a0d0*/  LDGDEPBAR ;  /* 0x00000000000079af */ /* 0x000e220000000000 */
[----:B--2---:R-:W-:Y:S02]  /*a0e0*/  FADD.FTZ R0, R172, R4 ;  /* 0x00000004ac007221 */ /* 0x004fe40000010000 */
[----:B------:R-:W-:Y:S02]  /*a0f0*/  FADD.FTZ R4, R165, R2 ;  /* 0x00000002a5047221 */ /* 0x000fe40000010000 */
[----:B------:R-:W-:Y:S03]  /*a100*/  FADD.FTZ R0, R169, R0 ;  /* 0x00000000a9007221 */ /* 0x000fe60000010000 */
[----:B------:R1:W-:Y:S01]  /*a110*/  STL [R1+0x4], R4 ;  /* 0x0000040401007387 */ /* 0x0003e20000100800 */
[----:B------:R-:W-:Y:S04]  /*a120*/  FADD.FTZ R0, R168, R0 ;  /* 0x00000000a8007221 */ /* 0x000fe80000010000 */
[----:B------:R-:W-:Y:S04]  /*a130*/  FADD.FTZ R0, R166, R0 ;  /* 0x00000000a6007221 */ /* 0x000fe80000010000 */
[----:B------:R-:W-:Y:S01]  /*a140*/  FADD.FTZ R2, R164, R0 ;  /* 0x00000000a4027221 */ /* 0x000fe20000010000 */
[----:B------:R-:W-:Y:S04]  /*a150*/  MOV R0, R100 ;  /* 0x0000006400007202 */ /* 0x000fe80000000f00 */
[----:B------:R1:W-:Y:S01]  /*a160*/  STL [R1+0x8], R2 ;  /* 0x0000080201007387 */ /* 0x0003e20000100800 */
[----:B------:R-:W-:-:S05]  /*a170*/  @!P0 BRA `(.L_x_1217) ;  /* 0xffffc04000008947 */ /* 0x000fca000383ffff */
.L_x_1216:
[----:B-1----:R-:W2:Y:S04]  /*a180*/  LDL.LU R4, [R1+0x4] ;  /* 0x0000040001047983 */ /* 0x002ea80000300800 */
        /* <DEDUP_REMOVED lines=124> */
.L_x_1212:
        /* <DEDUP_REMOVED lines=121> */
[C---:B------:R-:W-:Y:S02]  /*b0e0*/  ISETP.GE.AND P1, PT, R0.reuse, c[0x0][0x3c8], PT ;  /* 0x0000f20000007a0c */ /* 0x040fe40003f26270 */
[C---:B-1----:R-:W-:Y:S02]  /*b0f0*/  IADD3 R7, R0.reuse, 0x8, RZ ;  /* 0x0000000800077810 */ /* 0x042fe40007ffe0ff */
[C---:B------:R-:W-:Y:S02]  /*b100*/  IADD3 R6, R0.reuse, 0x10, RZ ;  /* 0x0000001000067810 */ /* 0x040fe40007ffe0ff */
[C---:B------:R-:W-:Y:S02]  /*b110*/  IADD3 R5, R0.reuse, 0x18, RZ ;  /* 0x0000001800057810 */ /* 0x040fe40007ffe0ff */
[----:B------:R-:W-:Y:S02]  /*b120*/  IADD3 R4, R0, 0x20, RZ ;  /* 0x0000002000047810 */ /* 0x000fe40007ffe0ff */
[----:B------:R-:W-:-:S02]  /*b130*/  ISETP.GE.AND P5, PT, R7, c[0x0][0x3c8], PT ;  /* 0x0000f20007007a0c */ /* 0x000fc40003fa6270 */
[----:B------:R-:W-:Y:S01]  /*b140*/  ISETP.GE.AND P4, PT, R6, c[0x0][0x3c8], PT ;  /* 0x0000f20006007a0c */ /* 0x000fe20003f86270 */
[----:B--23--:R-:W-:Y:S01]  /*b150*/  @!P1 IMAD.WIDE R8, R0, 0x4, R2 ;  /* 0x0000000400089825 */ /* 0x00cfe200078e0202 */
[----:B------:R-:W-:Y:S02]  /*b160*/  ISETP.GE.AND P3, PT, R5, c[0x0][0x3c8], PT ;  /* 0x0000f20005007a0c */ /* 0x000fe40003f66270 */
[----:B------:R-:W-:Y:S02]  /*b170*/  ISETP.GE.AND P2, PT, R4, c[0x0][0x3c8], PT ;  /* 0x0000f20004007a0c */ /* 0x000fe40003f46270 */
[C---:B------:R-:W-:Y:S01]  /*b180*/  IADD3 R13, R0.reuse, 0x28, RZ ;  /* 0x00000028000d7810 */ /* 0x040fe20007ffe0ff */
[----:B------:R1:W-:Y:S01]  /*b190*/  @!P1 ST.E.64 [R8.64], R104 ;  /* 0x0000006808009985 */ /* 0x0003e2000c101b0c */
[----:B------:R-:W-:Y:S02]  /*b1a0*/  IADD3 R12, R0, 0x30, RZ ;  /* 0x00000030000c7810 */ /* 0x000fe40007ffe0ff */
[----:B------:R-:W-:-:S02]  /*b1b0*/  ISETP.GE.AND P6, PT, R13, c[0x0][0x3c8], PT ;  /* 0x0000f2000d007a0c */ /* 0x000fc40003fc6270 */
[----:B------:R-:W-:Y:S02]  /*b1c0*/  @!P5 LEA.HI R7, R7, R7, RZ, 0x1 ;  /* 0x000000070707d211 */ /* 0x000fe400078f08ff */
[----:B------:R-:W-:-:S03]  /*b1d0*/  ISETP.GE.AND P1, PT, R12, c[0x0][0x3c8], PT ;  /* 0x0000f2000c007a0c */ /* 0x000fc60003f26270 */
[----:B------:R-:W-:-:S04]  /*b1e0*/  @!P2 LEA.HI R4, R4, R4, RZ, 0x1 ;  /* 0x000000040404a211 */ /* 0x000fc800078f08ff */
[----:B------:R-:W-:Y:S02]  /*b1f0*/  @!P2 LOP3.LUT R4, R4, 0xfffffffe, RZ, 0xc0, !PT ;  /* 0xfffffffe0404a812 */ /* 0x000fe400078ec0ff */
[----:B-1----:R-:W-:Y:S02]  /*b200*/  @!P4 LEA.HI R8, R6, R6, RZ, 0x1 ;  /* 0x000000060608c211 */ /* 0x002fe400078f08ff */
        /* <DEDUP_REMOVED lines=12> */
[----:B-1----:R-:W-:-:S02]  /*b2d0*/  IADD3 R10, R0, 0x48, RZ ;  /* 0x00000048000a7810 */ /* 0x002fc40007ffe0ff */
[C---:B------:R-:W-:Y:S02]  /*b2e0*/  IADD3 R11, R0.reuse, 0x50, RZ ;  /* 0x00000050000b7810 */ /* 0x040fe40007ffe0ff */
[C---:B--2---:R-:W-:Y:S02]  /*b2f0*/  IADD3 R8, R0.reuse, 0x38, RZ ;  /* 0x0000003800087810 */ /* 0x044fe40007ffe0ff */
[----:B------:R-:W-:Y:S02]  /*b300*/  IADD3 R9, R0, 0x40, RZ ;  /* 0x0000004000097810 */ /* 0x000fe40007ffe0ff */
[----:B---3--:R-:W-:Y:S02]  /*b310*/  @!P6 LEA.HI R6, R13, R13, RZ, 0x1 ;  /* 0x0000000d0d06e211 */ /* 0x008fe400078f08ff */
[----:B------:R-:W-:Y:S02]  /*b320*/  ISETP.GE.AND P5, PT, R8, c[0x0][0x3c8], PT ;  /* 0x0000f20008007a0c */ /* 0x000fe40003fa6270 */
[----:B----4-:R-:W-:-:S02]  /*b330*/  @!P1 LEA.HI R4, R12, R12, RZ, 0x1 ;  /* 0x0000000c0c049211 */ /* 0x010fc400078f08ff */
[----:B------:R-:W-:Y:S02]  /*b340*/  ISETP.GE.AND P4, PT, R9, c[0x0][0x3c8], PT ;  /* 0x0000f20009007a0c */ /* 0x000fe40003f86270 */
[----:B------:R-:W-:Y:S02]  /*b350*/  @!P6 LOP3.LUT R6, R6, 0xfffffffe, RZ, 0xc0, !PT ;  /* 0xfffffffe0606e812 */ /* 0x000fe400078ec0ff */
[----:B------:R-:W-:Y:S02]  /*b360*/  @!P1 LOP3.LUT R4, R4, 0xfffffffe, RZ, 0xc0, !PT ;  /* 0xfffffffe04049812 */ /* 0x000fe400078ec0ff */
[----:B------:R-:W-:Y:S01]  /*b370*/  ISETP.GE.AND P3, PT, R10, c[0x0][0x3c8], PT ;  /* 0x0000f2000a007a0c */ /* 0x000fe20003f66270 */
[--C-:B------:R-:W-:Y:S01]  /*b380*/  @!P6 IMAD.WIDE R6, R6, 0x4, R2.reuse ;  /* 0x000000040606e825 */ /* 0x100fe200078e0202 */
[----:B------:R-:W-:Y:S02]  /*b390*/  ISETP.GE.AND P2, PT, R11, c[0x0][0x3c8], PT ;  /* 0x0000f2000b007a0c */ /* 0x000fe40003f46270 */
[----:B------:R-:W-:Y:S01]  /*b3a0*/  IADD3 R12, R0, 0x58, RZ ;  /* 0x00000058000c7810 */ /* 0x000fe20007ffe0ff */
[----:B------:R-:W-:Y:S01]  /*b3b0*/  @!P1 IMAD.WIDE R4, R4, 0x4, R2 ;  /* 0x0000000404049825 */ /* 0x000fe200078e0202 */
[----:B------:R1:W-:Y:S01]  /*b3c0*/  @!P6 ST.E.64 [R6.64], R124 ;  /* 0x0000007c0600e985 */ /* 0x0003e2000c101b0c */
[----:B------:R-:W-:-:S03]  /*b3d0*/  IADD3 R13, R0, 0x60, RZ ;  /* 0x00000060000d7810 */ /* 0x000fc60007ffe0ff */
[----:B------:R2:W-:Y:S01]  /*b3e0*/  @!P1 ST.E.64 [R4.64], R128 ;  /* 0x0000008004009985 */ /* 0x0005e2000c101b0c */
[----:B------:R-:W-:Y:S02]  /*b3f0*/  ISETP.GE.AND P1, PT, R12, c[0x0][0x3c8], PT ;  /* 0x0000f2000c007a0c */ /* 0x000fe40003f26270 */
[----:B------:R-:W-:Y:S02]  /*b400*/  ISETP.GE.AND P6, PT, R13, c[0x0][0x3c8], PT ;  /* 0x0000f2000d007a0c */ /* 0x000fe40003fc6270 */
[----:B-1----:R-:W-:Y:S02]  /*b410*/  @!P4 LEA.HI R7, R9, R9, RZ, 0x1 ;  /* 0x000000090907c211 */ /* 0x002fe400078f08ff */
[----:B------:R-:W-:Y:S02]  /*b420*/  @!P3 LEA.HI R6, R10, R10, RZ, 0x1 ;  /* 0x0000000a0a06b211 */ /* 0x000fe400078f08ff */
[----:B--2---:R-:W-:Y:S02]  /*b430*/  @!P5 LEA.HI R4, R8, R8, RZ, 0x1 ;  /* 0x000000080804d211 */ /* 0x004fe400078f08ff */
[----:B------:R-:W-:-:S02]  /*b440*/  @!P4 LOP3.LUT R7, R7, 0xfffffffe, RZ, 0xc0, !PT ;  /* 0xfffffffe0707c812 */ /* 0x000fc400078ec0ff */
[----:B------:R-:W-:Y:S02]  /*b450*/  @!P5 LOP3.LUT R4, R4, 0xfffffffe, RZ, 0xc0, !PT ;  /* 0xfffffffe0404d812 */ /* 0x000fe400078ec0ff */
[----:B------:R-:W-:Y:S02]  /*b460*/  @!P2 LEA.HI R5, R11, R11, RZ, 0x1 ;  /* 0x0000000b0b05a211 */ /* 0x000fe400078f08ff */
[----:B------:R-:W-:Y:S01]  /*b470*/  @!P3 LOP3.LUT R10, R6, 0xfffffffe, RZ, 0xc0, !PT ;  /* 0xfffffffe060ab812 */ /* 0x000fe200078ec0ff */
[----:B------:R-:W-:Y:S01]  /*b480*/  @!P5 IMAD.WIDE R8, R4, 0x4, R2 ;  /* 0x000000040408d825 */ /* 0x000fe200078e0202 */
[----:B------:R-:W-:-:S03]  /*b490*/  @!P2 LOP3.LUT R11, R5, 0xfffffffe, RZ, 0xc0, !PT ;  /* 0xfffffffe050ba812 */ /* 0x000fc600078ec0ff */
        /* <DEDUP_REMOVED lines=9> */
[----:B--2---:R-:W-:Y:S02]  /*b530*/  IADD3 R7, R0, 0x68, RZ ;  /* 0x0000006800077810 */ /* 0x004fe40007ffe0ff */
[----:B------:R-:W-:Y:S02]  /*b540*/  @!P6 LEA.HI R6, R13, R13, RZ, 0x1 ;  /* 0x0000000d0d06e211 */ /* 0x000fe400078f08ff */
[----:B---3--:R-:W-:Y:S02]  /*b550*/  @!P1 LEA.HI R4, R12, R12, RZ, 0x1 ;  /* 0x0000000c0c049211 */ /* 0x008fe400078f08ff */
[----:B------:R-:W-:Y:S02]  /*b560*/  ISETP.GE.AND P5, PT, R7, c[0x0][0x3c8], PT ;  /* 0x0000f20007007a0c */ /* 0x000fe40003fa6270 */
[----:B------:R-:W-:-:S02]  /*b570*/  @!P1 LOP3.LUT R4, R4, 0xfffffffe, RZ, 0xc0, !PT ;  /* 0xfffffffe04049812 */ /* 0x000fc400078ec0ff */
[C---:B----4-:R-:W-:Y:S02]  /*b580*/  IADD3 R10, R0.reuse, 0x80, RZ ;  /* 0x00000080000a7810 */ /* 0x050fe40007ffe0ff */
[----:B------:R-:W-:Y:S01]  /*b590*/  IADD3 R12, R0, 0x88, RZ ;  /* 0x00000088000c7810 */ /* 0x000fe20007ffe0ff */
[----:B------:R-:W-:Y:S01]  /*b5a0*/  @!P1 IMAD.WIDE R4, R4, 0x4, R2 ;  /* 0x0000000404049825 */ /* 0x000fe200078e0202 */
[----:B------:R-:W-:Y:S02]  /*b5b0*/  ISETP.GE.AND P4, PT, R8, c[0x0][0x3c8], PT ;  /* 0x0000f20008007a0c */ /* 0x000fe40003f86270 */
[----:B------:R-:W-:Y:S02]  /*b5c0*/  ISETP.GE.AND P3, PT, R9, c[0x0][0x3c8], PT ;  /* 0x0000f20009007a0c */ /* 0x000fe40003f66270 */
[----:B------:R-:W-:Y:S01]  /*b5d0*/  @!P6 LOP3.LUT R6, R6, 0xfffffffe, RZ, 0xc0, !PT ;  /* 0xfffffffe0606e812 */ /* 0x000fe200078ec0ff */
[----:B------:R1:W-:Y:S01]  /*b5e0*/  @!P1 ST.E.64 [R4.64], R148 ;  /* 0x0000009404009985 */ /* 0x0003e2000c101b0c */
[----:B------:R-:W-:-:S02]  /*b5f0*/  ISETP.GE.AND P2, PT, R10, c[0x0][0x3c8], PT ;  /* 0x0000f2000a007a0c */ /* 0x000fc40003f46270 */
[----:B------:R-:W-:-:S13]  /*b600*/  ISETP.GE.AND P1, PT, R12, c[0x0][0x3c8], PT ;  /* 0x0000f2000c007a0c */ /* 0x000fda0003f26270 */
[----:B------:R-:W-:-:S04]  /*b610*/  @!P1 LEA.HI R12, R12, R12, RZ, 0x1 ;  /* 0x0000000c0c0c9211 */ /* 0x000fc800078f08ff */
[----:B------:R-:W-:Y:S01]  /*b620*/  @!P1 LOP3.LUT R12, R12, 0xfffffffe, RZ, 0xc0, !PT ;  /* 0xfffffffe0c0c9812 */ /* 0x000fe200078ec0ff */
[----:B-1----:R-:W-:Y:S01]  /*b630*/  @!P6 IMAD.WIDE R4, R6, 0x4, R2 ;  /* 0x000000040604e825 */ /* 0x002fe200078e0202 */
[----:B------:R-:W-:Y:S02]  /*b640*/  @!P5 LEA.HI R6, R7, R7, RZ, 0x1 ;  /* 0x000000070706d211 */ /* 0x000fe400078f08ff */
[----:B------:R-:W-:Y:S02]  /*b650*/  @!P2 LEA.HI R7, R10, R10, RZ, 0x1 ;  /* 0x0000000a0a07a211 */ /* 0x000fe400078f08ff */
[----:B------:R1:W-:Y:S01]  /*b660*/  @!P6 ST.E.64 [R4.64], R52 ;  /* 0x000000340400e985 */ /* 0x0003e2000c101b0c */
[----:B------:R-:W-:Y:S02]  /*b670*/  @!P5 LOP3.LUT R6, R6, 0xfffffffe, RZ, 0xc0, !PT ;  /* 0xfffffffe0606d812 */ /* 0x000fe400078ec0ff */
[----:B------:R-:W-:Y:S02]  /*b680*/  @!P2 LOP3.LUT R7, R7, 0xfffffffe, RZ, 0xc0, !PT ;  /* 0xfffffffe0707a812 */ /* 0x000fe400078ec0ff */
[----:B-1----:R-:W-:-:S02]  /*b690*/  @!P4 LEA.HI R5, R8, R8, RZ, 0x1 ;  /* 0x000000080805c211 */ /* 0x002fc400078f08ff */
[----:B------:R-:W-:Y:S02]  /*b6a0*/  @!P3 LEA.HI R4, R9, R9, RZ, 0x1 ;  /* 0x000000090904b211 */ /* 0x000fe400078f08ff */
[----:B------:R-:W-:Y:S02]  /*b6b0*/  @!P4 LOP3.LUT R8, R5, 0xfffffffe, RZ, 0xc0, !PT ;  /* 0xfffffffe0508c812 */ /* 0x000fe400078ec0ff */
[----:B------:R-:W-:Y:S01]  /*b6c0*/  @!P3 LOP3.LUT R10, R4, 0xfffffffe, RZ, 0xc0, !PT ;  /* 0xfffffffe040ab812 */ /* 0x000fe200078ec0ff */
[----:B------:R-:W-:-:S04]  /*b6d0*/  @!P5 IMAD.WIDE R4, R6, 0x4, R2 ;  /* 0x000000040604d825 */ /* 0x000fc800078e0202 */
[--C-:B------:R-:W-:Y:S01]  /*b6e0*/  @!P4 IMAD.WIDE R8, R8, 0x4, R2.reuse ;  /* 0x000000040808c825 */ /* 0x100fe200078e0202 */
[----:B------:R1:W-:Y:S03]  /*b6f0*/  @!P5 ST.E.64 [R4.64], R56 ;  /* 0x000000380400d985 */ /* 0x0003e6000c101b0c */
[--C-:B------:R-:W-:Y:S01]  /*b700*/  @!P3 IMAD.WIDE R10, R10, 0x4, R2.reuse ;  /* 0x000000040a0ab825 */ /* 0x100fe200078e0202 */
[----:B------:R2:W-:Y:S03]  /*b710*/  @!P4 ST.E.64 [R8.64], R60 ;  /* 0x0000003c0800c985 */ /* 0x0005e6000c101b0c */
[--C-:B------:R-:W-:Y:S01]  /*b720*/  @!P2 IMAD.WIDE R6, R7, 0x4, R2.reuse ;  /* 0x000000040706a825 */ /* 0x100fe200078e0202 */
[----:B------:R-:W-:Y:S04]  /*b730*/  @!P3 ST.E.64 [R10.64], R64 ;  /* 0x000000400a00b985 */ /* 0x000fe8000c101b0c */
[----:B------:R3:W-:Y:S01]  /*b740*/  @!P2 ST.E.64 [R6.64], R68 ;  /* 0x000000440600a985 */ /* 0x0007e2000c101b0c */
[----:B-1----:R-:W-:Y:S01]  /*b750*/  @!P1 IMAD.WIDE R4, R12, 0x4, R2 ;  /* 0x000000040c049825 */ /* 0x002fe200078e0202 */
[----:B--2---:R-:W-:-:S04]  /*b760*/  IADD3 R9, R0, 0x90, RZ ;  /* 0x0000009000097810 */ /* 0x004fc80007ffe0ff */
[----:B------:R1:W-:Y:S01]  /*b770*/  @!P1 ST.E.64 [R4.64], R72 ;  /* 0x0000004804009985 */ /* 0x0003e2000c101b0c */
[----:B------:R-:W-:Y:S02]  /*b780*/  IADD3 R8, R0, 0x98, RZ ;  /* 0x0000009800087810 */ /* 0x000fe40007ffe0ff */
[----:B------:R-:W-:Y:S02]  /*b790*/  ISETP.GE.AND P6, PT, R9, c[0x0][0x3c8], PT ;  /* 0x0000f20009007a0c */ /* 0x000fe40003fc6270 */
[----:B------:R-:W-:Y:S02]  /*b7a0*/  ISETP.GE.AND P5, PT, R8, c[0x0][0x3c8], PT ;  /* 0x0000f20008007a0c */ /* 0x000fe40003fa6270 */
[C---:B---3--:R-:W-:Y:S02]  /*b7b0*/  IADD3 R7, R0.reuse, 0xa0, RZ ;  /* 0x000000a000077810 */ /* 0x048fe40007ffe0ff */
[----:B------:R-:W-:Y:S02]  /*b7c0*/  IADD3 R6, R0, 0xa8, RZ ;  /* 0x000000a800067810 */ /* 0x000fe40007ffe0ff */
[----:B------:R-:W-:-:S02]  /*b7d0*/  ISETP.GE.AND P4, PT, R7, c[0x0][0x3c8], PT ;  /* 0x0000f20007007a0c */ /* 0x000fc40003f86270 */
[----:B------:R-:W-:-:S03]  /*b7e0*/  ISETP.GE.AND P3, PT, R6, c[0x0][0x3c8], PT ;  /* 0x0000f20006007a0c */ /* 0x000fc60003f66270 */
[----:B------:R-:W-:Y:S02]  /*b7f0*/  @!P6 LEA.HI R9, R9, R9, RZ, 0x1 ;  /* 0x000000090909e211 */ /* 0x000fe400078f08ff */
[----:B------:R-:W-:-:S04]  /*b800*/  @!P5 LEA.HI R10, R8, R8, RZ, 0x1 ;  /* 0x00000008080ad211 */ /* 0x000fc800078f08ff */
[----:B------:R-:W-:Y:S02]  /*b810*/  @!P5 LOP3.LUT R10, R10, 0xfffffffe, RZ, 0xc0, !PT ;  /* 0xfffffffe0a0ad812 */ /* 0x000fe400078ec0ff */
[----:B------:R-:W-:Y:S02]  /*b820*/  @!P4 LEA.HI R8, R7, R7, RZ, 0x1 ;  /* 0x000000070708c211 */ /* 0x000fe400078f08ff */
[----:B------:R-:W-:Y:S01]  /*b830*/  @!P3 LEA.HI R7, R6, R6, RZ, 0x1 ;  /* 0x000000060607b211 */ /* 0x000fe200078f08ff */
[----:B------:R-:W-:Y:S01]  /*b840*/  @!P5 IMAD.WIDE R10, R10, 0x4, R2 ;  /* 0x000000040a0ad825 */ /* 0x000fe200078e0202 */
[----:B------:R-:W-:Y:S02]  /*b850*/  @!P4 LOP3.LUT R8, R8, 0xfffffffe, RZ, 0xc0, !PT ;  /* 0xfffffffe0808c812 */ /* 0x000fe400078ec0ff */
[C---:B-1----:R-:W-:Y:S02]  /*b860*/  IADD3 R5, R0.reuse, 0xb0, RZ ;  /* 0x000000b000057810 */ /* 0x042fe40007ffe0ff */
[----:B------:R-:W-:-:S02]  /*b870*/  IADD3 R4, R0, 0xb8, RZ ;  /* 0x000000b800047810 */ /* 0x000fc40007ffe0ff */
[----:B------:R-:W-:Y:S02]  /*b880*/  ISETP.GE.AND P2, PT, R5, c[0x0][0x3c8], PT ;  /* 0x0000f20005007a0c */ /* 0x000fe40003f46270 */
[----:B------:R-:W-:Y:S02]  /*b890*/  ISETP.GE.AND P1, PT, R4, c[0x0][0x3c8], PT ;  /* 0x0000f20004007a0c */ /* 0x000fe40003f26270 */
[----:B------:R-:W-:-:S09]  /*b8a0*/  @!P3 LOP3.LUT R7, R7, 0xfffffffe, RZ, 0xc0, !PT ;  /* 0xfffffffe0707b812 */ /* 0x000fd200078ec0ff */
[----:B------:R-:W-:Y:S02]  /*b8b0*/  @!P2 LEA.HI R6, R5, R5, RZ, 0x1 ;  /* 0x000000050506a211 */ /* 0x000fe400078f08ff */
[----:B------:R-:W-:Y:S01]  /*b8c0*/  @!P6 LOP3.LUT R5, R9, 0xfffffffe, RZ, 0xc0, !PT ;  /* 0xfffffffe0905e812 */ /* 0x000fe200078ec0ff */
[--C-:B------:R-:W-:Y:S01]  /*b8d0*/  @!P4 IMAD.WIDE R8, R8, 0x4, R2.reuse ;  /* 0x000000040808c825 */ /* 0x100fe200078e0202 */
        /* <DEDUP_REMOVED lines=10> */
[----:B------:R1:W-:Y:S04]  /*b980*/  @!P3 ST.E.64 [R6.64], R88 ;  /* 0x000000580600b985 */ /* 0x0003e8000c101b0c */
[----:B------:R1:W-:Y:S04]  /*b990*/  @!P2 ST.E.64 [R4.64], R92 ;  /* 0x0000005c0400a985 */ /* 0x0003e8000c101b0c */
[----:B------:R1:W-:Y:S02]  /*b9a0*/  @!P1 ST.E.64 [R2.64], R96 ;  /* 0x0000006002009985 */ /* 0x0003e4000c101b0c */
.L_x_1220:
[----:B------:R-:W-:Y:S05]  /*b9b0*/  BSYNC B0 ;  /* 0x0000000000007941 */ /* 0x000fea0003800000 */
.L_x_1219:
[----:B-1-3--:R1:W3:Y:S04]  /*b9c0*/  SHFL.IDX PT, R3, R19, 0x1, 0x1c1f ;  /* 0x003c1f0013037f89 */ /* 0x00a2e800000e0000 */
[----:B--2---:R1:W2:Y:S01]  /*b9d0*/  SHFL.IDX PT, R2, R20, 0x1, 0x1c1f ;  /* 0x003c1f0014027f89 */ /* 0x0042a200000e0000 */
[----:B------:R-:W-:Y:S05]  /*b9e0*/  @P0 EXIT ;  /* 0x000000000000094d */ /* 0x000fea0003800000 */
[C---:B------:R-:W-:Y:S02]  /*b9f0*/  IADD3 R4, R0.reuse, 0x8, RZ ;  /* 0x0000000800047810 */ /* 0x040fe40007ffe0ff */
[----:B------:R-:W-:-:S02]  /*ba00*/  ISETP.GE.AND P1, PT, R0, c[0x0][0x3c8], PT ;  /* 0x0000f20000007a0c */ /* 0x000fc40003f26270 */
[----:B------:R-:W-:Y:S02]  /*ba10*/  ISETP.GE.AND P0, PT, R4, c[0x0][0x3c8], PT ;  /* 0x0000f20004007a0c */ /* 0x000fe40003f06270 */
[C---:B------:R-:W-:Y:S02]  /*ba20*/  IADD3 R8, R0.reuse, 0x10, RZ ;  /* 0x0000001000087810 */ /* 0x040fe40007ffe0ff */
[----:B------:R-:W-:Y:S02]  /*ba30*/  IADD3 R9, R0, 0x18, RZ ;  /* 0x0000001800097810 */ /* 0x000fe40007ffe0ff */
[----:B------:R-:W-:Y:S02]  /*ba40*/  ISETP.GE.AND P6, PT, R8, c[0x0][0x3c8], PT ;  /* 0x0000f20008007a0c */ /* 0x000fe40003fc6270 */
[----:B------:R-:W-:Y:S02]  /*ba50*/  ISETP.GE.AND P5, PT, R9, c[0x0][0x3c8], PT ;  /* 0x0000f20009007a0c */ /* 0x000fe40003fa6270 */
[C---:B------:R-:W-:Y:S01]  /*ba60*/  IADD3 R10, R0.reuse, 0x20, RZ ;  /* 0x00000020000a7810 */ /* 0x040fe20007ffe0ff */
[C---:B--23--:R-:W-:Y:S01]  /*ba70*/  @!P1 IMAD.WIDE R6, R0.reuse, 0x4, R2 ;  /* 0x0000000400069825 */ /* 0x04cfe200078e0202 */
[----:B------:R-:W-:-:S02]  /*ba80*/  IADD3 R11, R0, 0x28, RZ ;  /* 0x00000028000b7810 */ /* 0x000fc40007ffe0ff */
[----:B------:R-:W-:Y:S02]  /*ba90*/  @!P0 LEA.HI R4, R4, R4, RZ, 0x1 ;  /* 0x0000000404048211 */ /* 0x000fe400078f08ff */
[----:B------:R-:W-:Y:S01]  /*baa0*/  @!P1 ST.E.64 [R6.64], R106 ;  /* 0x0000006a06009985 */ /* 0x000fe2000c101b0c */
[----:B------:R-:W-:Y:S02]  /*bab0*/  IADD3 R12, R0, 0x30, RZ ;  /* 0x00000030000c7810 */ /* 0x000fe40007ffe0ff */
[----:B------:R-:W-:Y:S02]  /*bac0*/  @!P0 LOP3.LUT R4, R4, 0xfffffffe, RZ, 0xc0, !PT ;  /* 0xfffffffe04048812 */ /* 0x000fe400078ec0ff */
[C---:B------:R-:W-:Y:S02]  /*bad0*/  IADD3 R13, R0.reuse, 0x38, RZ ;  /* 0x00000038000d7810 */ /* 0x040fe40007ffe0ff */
[----:B------:R-:W-:Y:S01]  /*bae0*/  IADD3 R14, R0, 0x40, RZ ;  /* 0x00000040000e7810 */ /* 0x000fe20007ffe0ff */
[----:B------:R-:W-:Y:S01]  /*baf0*/  @!P0 IMAD.WIDE R4, R4, 0x4, R2 ;  /* 0x0000000404048825 */ /* 0x000fe200078e0202 */
[----:B------:R-:W-:-:S02]  /*bb00*/  ISETP.GE.AND P4, PT, R10, c[0x0][0x3c8], PT ;  /* 0x0000f2000a007a0c */ /* 0x000fc40003f86270 */
[----:B------:R-:W-:Y:S02]  /*bb10*/  ISETP.GE.AND P3, PT, R11, c[0x0][0x3c8], PT ;  /* 0x0000f2000b007a0c */ /* 0x000fe40003f66270 */
[----:B------:R2:W-:Y:S01]  /*bb20*/  @!P0 ST.E.64 [R4.64], R110 ;  /* 0x0000006e04008985 */ /* 0x0005e2000c101b0c */
[----:B------:R-:W-:Y:S02]  /*bb30*/  ISETP.GE.AND P2, PT, R12, c[0x0][0x3c8], PT ;  /* 0x0000f2000c007a0c */ /* 0x000fe40003f46270 */
[----:B------:R-:W-:Y:S02]  /*bb40*/  ISETP.GE.AND P1, PT, R13, c[0x0][0x3c8], PT ;  /* 0x0000f2000d007a0c */ /* 0x000fe40003f26270 */
[----:B------:R-:W-:Y:S02]  /*bb50*/  ISETP.GE.AND P0, PT, R14, c[0x0][0x3c8], PT ;  /* 0x0000f2000e007a0c */ /* 0x000fe40003f06270 */
[C---:B------:R-:W-:Y:S02]  /*bb60*/  IADD3 R15, R0.reuse, 0x48, RZ ;  /* 0x00000048000f7810 */ /* 0x040fe40007ffe0ff */
[----:B------:R-:W-:-:S02]  /*bb70*/  IADD3 R16, R0, 0x50, RZ ;  /* 0x0000005000107810 */ /* 0x000fc40007ffe0ff */
[----:B--2---:R-:W-:Y:S02]  /*bb80*/  @!P6 LEA.HI R4, R8, R8, RZ, 0x1 ;  /* 0x000000080804e211 */ /* 0x004fe400078f08ff */
[----:B------:R-:W-:Y:S02]  /*bb90*/  @!P5 LEA.HI R5, R9, R9, RZ, 0x1 ;  /* 0x000000090905d211 */ /* 0x000fe400078f08ff */
[----:B------:R-:W-:Y:S02]  /*bba0*/  @!P6 LOP3.LUT R4, R4, 0xfffffffe, RZ, 0xc0, !PT ;  /* 0xfffffffe0404e812 */ /* 0x000fe400078ec0ff */
[----:B------:R-:W-:Y:S02]  /*bbb0*/  @!P5 LOP3.LUT R5, R5, 0xfffffffe, RZ, 0xc0, !PT ;  /* 0xfffffffe0505d812 */ /* 0x000fe400078ec0ff */
[----:B------:R-:W-:Y:S01]  /*bbc0*/  @!P3 LEA.HI R8, R11, R11, RZ, 0x1 ;  /* 0x0000000b0b08b211 */ /* 0x000fe200078f08ff */
[----:B------:R-:W-:-:S03]  /*bbd0*/  @!P6 IMAD.WIDE R6, R4, 0x4, R2 ;  /* 0x000000040406e825 */ /* 0x000fc600078e0202 */
[----:B------:R-:W-:Y:S01]  /*bbe0*/  @!P3 LOP3.LUT R8, R8, 0xfffffffe, RZ, 0xc0, !PT ;  /* 0xfffffffe0808b812 */ /* 0x000fe200078ec0ff */
[----:B------:R-:W-:Y:S01]  /*bbf0*/  @!P5 IMAD.WIDE R4, R5, 0x4, R2 ;  /* 0x000000040504d825 */ /* 0x000fe200078e0202 */
[----:B------:R2:W-:Y:S01]  /*bc00*/  @!P6 ST.E.64 [R6.64], R114 ;  /* 0x000000720600e985 */ /* 0x0005e2000c101b0c */
[----:B------:R-:W-:-:S03]  /*bc10*/  ISETP.GE.AND P6, PT, R15, c[0x0][0x3c8], PT ;  /* 0x0000f2000f007a0c */ /* 0x000fc60003fc6270 */
[----:B------:R3:W-:Y:S01]  /*bc20*/  @!P5 ST.E.64 [R4.64], R118 ;  /* 0x000000760400d985 */ /* 0x0007e2000c101b0c */
[----:B------:R-:W-:Y:S02]  /*bc30*/  ISETP.GE.AND P5, PT, R16, c[0x0][0x3c8], PT ;  /* 0x0000f20010007a0c */ /* 0x000fe40003fa6270 */
[----:B--2---:R-:W-:Y:S02]  /*bc40*/  @!P2 LEA.HI R7, R12, R12, RZ, 0x1 ;  /* 0x0000000c0c07a211 */ /* 0x004fe400078f08ff */
[----:B------:R-:W-:Y:S02]  /*bc50*/  @!P1 LEA.HI R6, R13, R13, RZ, 0x1 ;  /* 0x0000000d0d069211 */ /* 0x000fe400078f08ff */
[----:B---3--:R-:W-:Y:S01]  /*bc60*/  @!P4 LEA.HI R4, R10, R10, RZ, 0x1 ;  /* 0x0000000a0a04c211 */ /* 0x008fe200078f08ff */
[----:B------:R-:W-:Y:S01]  /*bc70*/  @!P3 IMAD.WIDE R10, R8, 0x4, R2 ;  /* 0x00000004080ab825 */ /* 0x000fe200078e0202 */
[----:B------:R-:W-:Y:S02]  /*bc80*/  @!P0 LEA.HI R5, R14, R14, RZ, 0x1 ;  /* 0x0000000e0e058211 */ /* 0x000fe400078f08ff */
[----:B------:R-:W-:-:S02]  /*bc90*/  @!P4 LOP3.LUT R4, R4, 0xfffffffe, RZ, 0xc0, !PT ;  /* 0xfffffffe0404c812 */ /* 0x000fc400078ec0ff */
[----:B------:R-:W-:Y:S02]  /*bca0*/  @!P2 LOP3.LUT R7, R7, 0xfffffffe, RZ, 0xc0, !PT ;  /* 0xfffffffe0707a812 */ /* 0x000fe400078ec0ff */
[----:B------:R-:W-:Y:S01]  /*bcb0*/  @!P1 LOP3.LUT R6, R6, 0xfffffffe, RZ, 0xc0, !PT ;  /* 0xfffffffe06069812 */ /* 0x000fe200078ec0ff */
[--C-:B------:R-:W-:Y:S01]  /*bcc0*/  @!P4 IMAD.WIDE R12, R4, 0x4, R2.reuse ;  /* 0x00000004040cc825 */ /* 0x100fe200078e0202 */
[----:B------:R-:W-:Y:S02]  /*bcd0*/  @!P0 LOP3.LUT R5, R5, 0xfffffffe, RZ, 0xc0, !PT ;  /* 0xfffffffe05058812 */ /* 0x000fe400078ec0ff */
[----:B------:R-:W-:Y:S01]  /*bce0*/  IADD3 R14, R0, 0x80, RZ ;  /* 0x00000080000e7810 */ /* 0x000fe20007ffe0ff */
[--C-:B------:R-:W-:Y:S01]  /*bcf0*/  @!P2 IMAD.WIDE R8, R7, 0x4, R2.reuse ;  /* 0x000000040708a825 */ /* 0x100fe200078e0202 */
[----:B------:R2:W-:Y:S03]  /*bd00*/  @!P4 ST.E.64 [R12.64], R122 ;  /* 0x0000007a0c00c985 */ /* 0x0005e6000c101b0c */
[--C-:B------:R-:W-:Y:S01]  /*bd10*/  @!P1 IMAD.WIDE R6, R6, 0x4, R2.reuse ;  /* 0x0000000406069825 */ /* 0x100fe200078e0202 */
[----:B------:R3:W-:Y:S03]  /*bd20*/  @!P3 ST.E.64 [R10.64], R126 ;  /* 0x0000007e0a00b985 */ /* 0x0007e6000c101b0c */
[----:B------:R-:W-:Y:S01]  /*bd30*/  @!P0 IMAD.WIDE R4, R5, 0x4, R2 ;  /* 0x0000000405048825 */ /* 0x000fe200078e0202 */
[----:B------:R4:W-:Y:S04]  /*bd40*/  @!P2 ST.E.64 [R8.64], R130 ;  /* 0x000000820800a985 */ /* 0x0009e8000c101b0c */
[----:B------:R-:W-:Y:S04]  /*bd50*/  @!P1 ST.E.64 [R6.64], R134 ;  /* 0x0000008606009985 */ /* 0x000fe8000c101b0c */
[----:B------:R5:W-:Y:S01]  /*bd60*/  @!P0 ST.E.64 [R4.64], R138 ;  /* 0x0000008a04008985 */ /* 0x000be2000c101b0c */
[----:B--2---:R-:W-:-:S02]  /*bd70*/  IADD3 R12, R0, 0x78, RZ ;  /* 0x00000078000c7810 */ /* 0x004fc40007ffe0ff */
[C---:B---3--:R-:W-:Y:S02]  /*bd80*/  IADD3 R10, R0.reuse, 0x68, RZ ;  /* 0x00000068000a7810 */ /* 0x048fe40007ffe0ff */
[C---:B------:R-:W-:Y:S02]  /*bd90*/  IADD3 R11, R0.reuse, 0x70, RZ ;  /* 0x00000070000b7810 */ /* 0x040fe40007ffe0ff */
[C---:B----4-:R-:W-:Y:S02]  /*bda0*/  IADD3 R8, R0.reuse, 0x58, RZ ;  /* 0x0000005800087810 */ /* 0x050fe40007ffe0ff */
[----:B------:R-:W-:Y:S02]  /*bdb0*/  IADD3 R9, R0, 0x60, RZ ;  /* 0x0000006000097810 */ /* 0x000fe40007ffe0ff */
[----:B------:R-:W-:Y:S02]  /*bdc0*/  ISETP.GE.AND P4, PT, R8, c[0x0][0x3c8], PT ;  /* 0x0000f20008007a0c */ /* 0x000fe40003f86270 */
[----:B------:R-:W-:-:S02]  /*bdd0*/  ISETP.GE.AND P3, PT, R9, c[0x0][0x3c8], PT ;  /* 0x0000f20009007a0c */ /* 0x000fc40003f66270 */
[----:B-----5:R-:W-:Y:S02]  /*bde0*/  @!P6 LEA.HI R4, R15, R15, RZ, 0x1 ;  /* 0x0000000f0f04e211 */ /* 0x020fe400078f08ff */
[----:B------:R-:W-:Y:S02]  /*bdf0*/  @!P5 LEA.HI R5, R16, R16, RZ, 0x1 ;  /* 0x000000101005d211 */ /* 0x000fe400078f08ff */
[----:B------:R-:W-:Y:S02]  /*be00*/  @!P6 LOP3.LUT R4, R4, 0xfffffffe, RZ, 0xc0, !PT ;  /* 0xfffffffe0404e812 */ /* 0x000fe400078ec0ff */
[----:B------:R-:W-:Y:S02]  /*be10*/  @!P5 LOP3.LUT R5, R5, 0xfffffffe, RZ, 0xc0, !PT ;  /* 0xfffffffe0505d812 */ /* 0x000fe400078ec0ff */
[----:B------:R-:W-:Y:S01]  /*be20*/  ISETP.GE.AND P2, PT, R10, c[0x0][0x3c8], PT ;  /* 0x0000f2000a007a0c */ /* 0x000fe20003f46270 */
[----:B------:R-:W-:Y:S01]  /*be30*/  @!P6 IMAD.WIDE R6, R4, 0x4, R2 ;  /* 0x000000040406e825 */ /* 0x000fe200078e0202 */
[----:B------:R-:W-:-:S02]  /*be40*/  ISETP.GE.AND P1, PT, R11, c[0x0][0x3c8], PT ;  /* 0x0000f2000b007a0c */ /* 0x000fc40003f26270 */
[----:B------:R-:W-:Y:S01]  /*be50*/  ISETP.GE.AND P0, PT, R12, c[0x0][0x3c8], PT ;  /* 0x0000f2000c007a0c */ /* 0x000fe20003f06270 */
[----:B------:R-:W-:Y:S01]  /*be60*/  @!P5 IMAD.WIDE R4, R5, 0x4, R2 ;  /* 0x000000040504d825 */ /* 0x000fe200078e0202 */
[----:B------:R2:W-:Y:S01]  /*be70*/  @!P6 ST.E.64 [R6.64], R142 ;  /* 0x0000008e0600e985 */ /* 0x0005e2000c101b0c */
[----:B------:R-:W-:Y:S02]  /*be80*/  IADD3 R15, R0, 0x88, RZ ;  /* 0x00000088000f7810 */ /* 0x000fe40007ffe0ff */
[----:B------:R-:W-:Y:S01]  /*be90*/  ISETP.GE.AND P6, PT, R14, c[0x0][0x3c8], PT ;  /* 0x0000f2000e007a0c */ /* 0x000fe20003fc6270 */
[----:B------:R3:W-:Y:S01]  /*bea0*/  @!P5 ST.E.64 [R4.64], R146 ;  /* 0x000000920400d985 */ /* 0x0007e2000c101b0c */
[----:B------:R-:W-:Y:S02]  /*beb0*/  ISETP.GE.AND P5, PT, R15, c[0x0][0x3c8], PT ;  /* 0x0000f2000f007a0c */ /* 0x000fe40003fa6270 */
[----:B--2---:R-:W-:Y:S02]  /*bec0*/  @!P2 LEA.HI R7, R10, R10, RZ, 0x1 ;  /* 0x0000000a0a07a211 */ /* 0x004fe400078f08ff */
[----:B------:R-:W-:-:S02]  /*bed0*/  @!P1 LEA.HI R6, R11, R11, RZ, 0x1 ;  /* 0x0000000b0b069211 */ /* 0x000fc400078f08ff */
[----:B---3--:R-:W-:Y:S02]  /*bee0*/  @!P4 LEA.HI R4, R8, R8, RZ, 0x1 ;  /* 0x000000080804c211 */ /* 0x008fe400078f08ff */
[----:B------:R-:W-:Y:S02]  /*bef0*/  @!P3 LEA.HI R8, R9, R9, RZ, 0x1 ;  /* 0x000000090908b211 */ /* 0x000fe400078f08ff */
[----:B------:R-:W-:Y:S02]  /*bf00*/  @!P0 LEA.HI R5, R12, R12, RZ, 0x1 ;  /* 0x0000000c0c058211 */ /* 0x000fe400078f08ff */
[----:B------:R-:W-:Y:S02]  /*bf10*/  @!P4 LOP3.LUT R4, R4, 0xfffffffe, RZ, 0xc0, !PT ;  /* 0xfffffffe0404c812 */ /* 0x000fe400078ec0ff */
[----:B------:R-:W-:Y:S02]  /*bf20*/  @!P3 LOP3.LUT R8, R8, 0xfffffffe, RZ, 0xc0, !PT ;  /* 0xfffffffe0808b812 */ /* 0x000fe400078ec0ff */
[----:B------:R-:W-:Y:S01]  /*bf30*/  @!P2 LOP3.LUT R7, R7, 0xfffffffe, RZ, 0xc0, !PT ;  /* 0xfffffffe0707a812 */ /* 0x000fe200078ec0ff */
[----:B------:R-:W-:Y:S01]  /*bf40*/  @!P4 IMAD.WIDE R12, R4, 0x4, R2 ;  /* 0x00000004040cc825 */ /* 0x000fe200078e0202 */
[----:B------:R-:W-:-:S02]  /*bf50*/  @!P1 LOP3.LUT R6, R6, 0xfffffffe, RZ, 0xc0, !PT ;  /* 0xfffffffe06069812 */ /* 0x000fc400078ec0ff */
[----:B------:R-:W-:Y:S01]  /*bf60*/  @!P0 LOP3.LUT R5, R5, 0xfffffffe, RZ, 0xc0, !PT ;  /* 0xfffffffe05058812 */ /* 0x000fe200078ec0ff */
[--C-:B------:R-:W-:Y:S01]  /*bf70*/  @!P3 IMAD.WIDE R10, R8, 0x4, R2.reuse ;  /* 0x00000004080ab825 */ /* 0x100fe200078e0202 */
[----:B------:R2:W-:Y:S03]  /*bf80*/  @!P4 ST.E.64 [R12.64], R150 ;  /* 0x000000960c00c985 */ /* 0x0005e6000c101b0c */
[--C-:B------:R-:W-:Y:S01]  /*bf90*/  @!P2 IMAD.WIDE R8, R7, 0x4, R2.reuse ;  /* 0x000000040708a825 */ /* 0x100fe200078e0202 */
[----:B------:R3:W-:Y:S03]  /*bfa0*/  @!P3 ST.E.64 [R10.64], R54 ;  /* 0x000000360a00b985 */ /* 0x0007e6000c101b0c */
[--C-:B------:R-:W-:Y:S01]  /*bfb0*/  @!P1 IMAD.WIDE R6, R6, 0x4, R2.reuse ;  /* 0x0000000406069825 */ /* 0x100fe200078e0202 */
[----:B------:R4:W-:Y:S03]  /*bfc0*/  @!P2 ST.E.64 [R8.64], R58 ;  /* 0x0000003a0800a985 */ /* 0x0009e6000c101b0c */
[----:B------:R-:W-:Y:S01]  /*bfd0*/  @!P0 IMAD.WIDE R4, R5, 0x4, R2 ;  /* 0x0000000405048825 */ /* 0x000fe200078e0202 */
        /* <DEDUP_REMOVED lines=12> */
[----:B------:R-:W-:Y:S02]  /*c0a0*/  ISETP.GE.AND P2, PT, R10, c[0x0][0x3c8], PT ;  /* 0x0000f2000a007a0c */ /* 0x000fe40003f46270 */
[----:B------:R-:W-:Y:S01]  /*c0b0*/  @!P5 LOP3.LUT R5, R5, 0xfffffffe, RZ, 0xc0, !PT ;  /* 0xfffffffe0505d812 */ /* 0x000fe200078ec0ff */
[----:B------:R-:W-:Y:S01]  /*c0c0*/  @!P6 IMAD.WIDE R6, R4, 0x4, R2 ;  /* 0x000000040406e825 */ /* 0x000fe200078e0202 */
[----:B------:R-:W-:-:S02]  /*c0d0*/  ISETP.GE.AND P1, PT, R11, c[0x0][0x3c8], PT ;  /* 0x0000f2000b007a0c */ /* 0x000fc40003f26270 */
[----:B------:R-:W-:Y:S01]  /*c0e0*/  ISETP.GE.AND P0, PT, R12, c[0x0][0x3c8], PT ;  /* 0x0000f2000c007a0c */ /* 0x000fe20003f06270 */
[----:B------:R-:W-:Y:S01]  /*c0f0*/  @!P5 IMAD.WIDE R4, R5, 0x4, R2 ;  /* 0x000000040504d825 */ /* 0x000fe200078e0202 */
[----:B------:R2:W-:Y:S01]  /*c100*/  @!P6 ST.E.64 [R6.64], R70 ;  /* 0x000000460600e985 */ /* 0x0005e2000c101b0c */
[----:B------:R-:W-:-:S03]  /*c110*/  IADD3 R0, R0, 0xb8, RZ ;  /* 0x000000b800007810 */ /* 0x000fc60007ffe0ff */
[----:B------:R3:W-:Y:S01]  /*c120*/  @!P5 ST.E.64 [R4.64], R74 ;  /* 0x0000004a0400d985 */ /* 0x0007e2000c101b0c */
[----:B--2---:R-:W-:-:S04]  /*c130*/  @!P2 LEA.HI R7, R10, R10, RZ, 0x1 ;  /* 0x0000000a0a07a211 */ /* 0x004fc800078f08ff */
[----:B------:R-:W-:Y:S02]  /*c140*/  @!P1 LEA.HI R6, R11, R11, RZ, 0x1 ;  /* 0x0000000b0b069211 */ /* 0x000fe400078f08ff */
[----:B---3--:R-:W-:Y:S02]  /*c150*/  @!P4 LEA.HI R4, R8, R8, RZ, 0x1 ;  /* 0x000000080804c211 */ /* 0x008fe400078f08ff */
[----:B------:R-:W-:Y:S02]  /*c160*/  @!P3 LEA.HI R8, R9, R9, RZ, 0x1 ;  /* 0x000000090908b211 */ /* 0x000fe400078f08ff */
[----:B------:R-:W-:Y:S02]  /*c170*/  @!P0 LEA.HI R5, R12, R12, RZ, 0x1 ;  /* 0x0000000c0c058211 */ /* 0x000fe400078f08ff */
[----:B------:R-:W-:Y:S02]  /*c180*/  @!P4 LOP3.LUT R4, R4, 0xfffffffe, RZ, 0xc0, !PT ;  /* 0xfffffffe0404c812 */ /* 0x000fe400078ec0ff */
[----:B------:R-:W-:-:S02]  /*c190*/  @!P3 LOP3.LUT R8, R8, 0xfffffffe, RZ, 0xc0, !PT ;  /* 0xfffffffe0808b812 */ /* 0x000fc400078ec0ff */
[----:B------:R-:W-:Y:S01]  /*c1a0*/  @!P2 LOP3.LUT R7, R7, 0xfffffffe, RZ, 0xc0, !PT ;  /* 0xfffffffe0707a812 */ /* 0x000fe200078ec0ff */
[--C-:B------:R-:W-:Y:S01]  /*c1b0*/  @!P4 IMAD.WIDE R12, R4, 0x4, R2.reuse ;  /* 0x00000004040cc825 */ /* 0x100fe200078e0202 */
[----:B------:R-:W-:Y:S02]  /*c1c0*/  @!P1 LOP3.LUT R6, R6, 0xfffffffe, RZ, 0xc0, !PT ;  /* 0xfffffffe06069812 */ /* 0x000fe400078ec0ff */
        /* <DEDUP_REMOVED lines=17> */
.L_x_1218:
        /* <DEDUP_REMOVED lines=50> */
.L_x_1221:
        /* <DEDUP_REMOVED lines=16> */
.L_x_4939:


//--------------------- .text._ZN7cutlass13device_kernelIN5flash19enable_sm80_to_sm89INS1_16FlashAttnFwdSm80INS1_25CollectiveMainloopFwdSm80ILi8ELi2ELb0EN4cute5tupleIJNS5_1CILi128EEENS7_ILi64EEENS7_ILi192EEEEEELi192ENS_6half_tEfNS_4arch4Sm80ELb0ELb0ELb1ELb1ELb0ELb0ELb1ELb1EEENS1_21CollectiveEpilogueFwdINS6_IJS8_SA_S9_EEENS6_IJNS7_ILi1EEESI_SI_EEESC_SE_Li256ELb1ELb1ELb1ELb0EEENS1_36VarlenDynamicPersistentTileSchedulerILi128ELi64ELi256ELi256ELb1ELb1ELb0ELb0ELb1ELb1EEEEEEEEEvNT_6ParamsE --------------------------
	.section	.text._ZN7cutlass13device_kernelIN5flash19enable_sm80_to_sm89INS1_16FlashAttnFwdSm80INS1_25CollectiveMainloopFwdSm80ILi8ELi2ELb0EN4cute5tupleIJNS5_1CILi128EEENS7_ILi64EEENS7_ILi192EEEEEELi192ENS_6half_tEfNS_4arch4Sm80ELb0ELb0ELb1ELb1ELb0ELb0ELb1ELb1EEENS1_21CollectiveEpilogueFwdINS6_IJS8_SA_S9_EEENS6_IJNS7_ILi1EEESI_SI_EEESC_SE_Li256ELb1ELb1ELb1ELb0EEENS1_36VarlenDynamicPersistentTileSchedulerILi128ELi64ELi256ELi256ELb1ELb1ELb0ELb0ELb1ELb1EEEEEEEEEvNT_6ParamsE,"ax",@progbits
	.sectioninfo	@"SHI_REGISTERS=255"
	.align	128
.text._ZN7cutlass13device_kernelIN5flash19enable_sm80_to_sm89INS1_16FlashAttnFwdSm80INS1_25CollectiveMainloopFwdSm80ILi8ELi2ELb0EN4cute5tupleIJNS5_1CILi128EEENS7_ILi64EEENS7_ILi192EEEEEELi192ENS_6half_tEfNS_4arch4Sm80ELb0ELb0ELb1ELb1ELb0ELb0ELb1ELb1EEENS1_21CollectiveEpilogueFwdINS6_IJS8_SA_S9_EEENS6_IJNS7_ILi1EEESI_SI_EEESC_SE_Li256ELb1ELb1ELb1ELb0EEENS1_36VarlenDynamicPersistentTileSchedulerILi128ELi64ELi256ELi256ELb1ELb1ELb0ELb0ELb1ELb1EEEEEEEEEvNT_6ParamsE:
        .type           _ZN7cutlass13device_kernelIN5flash19enable_sm80_to_sm89INS1_16FlashAttnFwdSm80INS1_25CollectiveMainloopFwdSm80ILi8ELi2ELb0EN4cute5tupleIJNS5_1CILi128EEENS7_ILi64EEENS7_ILi192EEEEEELi192ENS_6half_tEfNS_4arch4Sm80ELb0ELb0ELb1ELb1ELb0ELb0ELb1ELb1EEENS1_21CollectiveEpilogueFwdINS6_IJS8_SA_S9_EEENS6_IJNS7_ILi1EEESI_SI_EEESC_SE_Li256ELb1ELb1ELb1ELb0EEENS1_36VarlenDynamicPersistentTileSchedulerILi128ELi64ELi256ELi256ELb1ELb1ELb0ELb0ELb1ELb1EEEEEEEEEvNT_6ParamsE,@function
        .size           _ZN7cutlass13device_kernelIN5flash19enable_sm80_to_sm89INS1_16FlashAttnFwdSm80INS1_25CollectiveMainloopFwdSm80ILi8ELi2ELb0EN4cute5tupleIJNS5_1CILi128EEENS7_ILi64EEENS7_ILi192EEEEEELi192ENS_6half_tEfNS_4arch4Sm80ELb0ELb0ELb1ELb1ELb0ELb0ELb1ELb1EEENS1_21CollectiveEpilogueFwdINS6_IJS8_SA_S9_EEENS6_IJNS7_ILi1EEESI_SI_EEESC_SE_Li256ELb1ELb1ELb1ELb0EEENS1_36VarlenDynamicPersistentTileSchedulerILi128ELi64ELi256ELi256ELb1ELb1ELb0ELb0ELb1ELb1EEEEEEEEEvNT_6ParamsE,(.L_x_4940 - _ZN7cutlass13device_kernelIN5flash19enable_sm80_to_sm89INS1_16FlashAttnFwdSm80INS1_25CollectiveMainloopFwdSm80ILi8ELi2ELb0EN4cute5tupleIJNS5_1CILi128EEENS7_ILi64EEENS7_ILi192EEEEEELi192ENS_6half_tEfNS_4arch4Sm80ELb0ELb0ELb1ELb1ELb0ELb0ELb1ELb1EEENS1_21CollectiveEpilogueFwdINS6_IJS8_SA_S9_EEENS6_IJNS7_ILi1EEESI_SI_EEESC_SE_Li256ELb1ELb1ELb1ELb0EEENS1_36VarlenDynamicPersistentTileSchedulerILi128ELi64ELi256ELi256ELb1ELb1ELb0ELb0ELb1ELb1EEEEEEEEEvNT_6ParamsE)
        .other          _ZN7cutlass13device_kernelIN5flash19enable_sm80_to_sm89INS1_16FlashAttnFwdSm80INS1_25CollectiveMainloopFwdSm80ILi8ELi2ELb0EN4cute5tupleIJNS5_1CILi128EEENS7_ILi64EEENS7_ILi192EEEEEELi192ENS_6half_tEfNS_4arch4Sm80ELb0ELb0ELb1ELb1ELb0ELb0ELb1ELb1EEENS1_21CollectiveEpilogueFwdINS6_IJS8_SA_S9_EEENS6_IJNS7_ILi1EEESI_SI_EEESC_SE_Li256ELb1ELb1ELb1ELb0EEENS1_36VarlenDynamicPersistentTileSchedulerILi128ELi64ELi256ELi256ELb1ELb1ELb0ELb0ELb1ELb1EEEEEEEEEvNT_6ParamsE,@"STO_CUDA_ENTRY STV_DEFAULT"
_ZN7cutlass13device_kernelIN5flash19enable_sm80_to_sm89INS1_16FlashAttnFwdSm80INS1_25CollectiveMainloopFwdSm80ILi8ELi2ELb0EN4cute5tupleIJNS5_1CILi128EEENS7_ILi64EEENS7_ILi192EEEEEELi192ENS_6half_tEfNS_4arch4Sm80ELb0ELb0ELb1ELb1ELb0ELb0ELb1ELb1EEENS1_21CollectiveEpilogueFwdINS6_IJS8_SA_S9_EEENS6_IJNS7_ILi1EEESI_SI_EEESC_SE_Li256ELb1ELb1ELb1ELb0EEENS1_36VarlenDynamicPersistentTileSchedulerILi128ELi64ELi256ELi256ELb1ELb1ELb0ELb0ELb1ELb1EEEEEEEEEvNT_6ParamsE:
        /* <DEDUP_REMOVED lines=52> */
.L_x_1227:
        /* <DEDUP_REMOVED lines=17> */
.L_x_1320:
        /* <DEDUP_REMOVED lines=16> */
.L_x_1321:
[----:B---3--:R-:W-:-:S05]  /*0550*/  IMAD R0, R0, c[0x0][0x538], RZ ;  /* 0x00014e0000007a24 */ /* 0x008fca00078e02ff */
[----:B------:R-:W-:-:S04]  /*0560*/  IADD3 R6, R0, R6, RZ ;  /* 0x0000000600067210 */ /* 0x000fc80007ffe0ff */
[----:B------:R-:W-:-:S13]  /*0570*/  ISETP.GT.AND P0, PT, R6, UR4, PT ;  /* 0x0000000406007c0c */ /* 0x000fda000bf04270 */
[----:B-12---:R-:W-:Y:S05]  /*0580*/  @!P0 BRA `(.L_x_1227) ;  /* 0xfffffdb000008947 */ /* 0x006fea000383ffff */
.L_x_1223:
[----:B------:R-:W-:-:S05]  /*0590*/  IADD3 R12, -R0, R6, RZ ;  /* 0x00000006000c7210 */ /* 0x000fca0007ffe1ff */
[----:B------:R-:W-:-:S05]  /*05a0*/  IMAD R0, R4, c[0x0][0x538], R12 ;  /* 0x00014e0004007a24 */ /* 0x000fca00078e020c */
[----:B------:R-:W-:Y:S01]  /*05b0*/  ISETP.GT.AND P0, PT, R0, UR4, PT ;  /* 0x0000000400007c0c */ /* 0x000fe2000bf04270 */
[----:B------:R-:W-:-:S12]  /*05c0*/  BRA.DIV ~URZ, `(.L_x_1228) ;  /* 0x0000c4a27f007947 */ /* 0x000fd8000b800000 */
[----:B------:R-:W-:-:S04]  /*05d0*/  VOTE.ANY R6, PT, !P0 ;  /* 0x0000000000067806 */ /* 0x000fc800040e0100 */
.L_x_1322:
[----:B--2---:R1:W2:Y:S01]  /*05e0*/  POPC R231, R6 ;  /* 0x0000000600e77309 */ /* 0x0042a20000000000 */
[----:B------:R-:W-:Y:S05]  /*05f0*/  BRA.DIV ~URZ, `(.L_x_1229) ;  /* 0x0000c4c27f007947 */ /* 0x000fea000b800000 */
[----:B--2---:R2:W3:Y:S01]  /*0600*/  SHFL.IDX PT, R11, R8, R231, 0x1f ;  /* 0x00001fe7080b7589 */ /* 0x0044e200000e0000 */
[----:B------:R-:W-:-:S03]  /*0610*/  MOV R228, RZ ;  /* 0x000000ff00e47202 */ /* 0x000fc60000000f00 */
[----:B------:R2:W4:Y:S04]  /*0620*/  SHFL.IDX PT, R10, R7, R231, 0x1f ;  /* 0x00001fe7070a7589 */ /* 0x00052800000e0000 */
.L_x_1323:
[----:B------:R-:W-:Y:S01]  /*0630*/  ISETP.NE.AND P0, PT, R6, RZ, PT ;  /* 0x000000ff0600720c */ /* 0x000fe20003f05270 */
[----:B------:R-:W-:-:S12]  /*0640*/  BSSY B0, `(.L_x_1230) ;  /* 0x0000005000007945 */ /* 0x000fd80003800000 */
[----:B------:R-:W-:Y:S05]  /*0650*/  @!P0 BRA `(.L_x_1231) ;  /* 0x0000003000008947 */ /* 0x000fea0003800000 */
[----:B------:R-:W-:Y:S01]  /*0660*/  IADD3 R3, R231, -0x1, RZ ;  /* 0xffffffffe7037810 */ /* 0x000fe20007ffe0ff */
[----:B------:R-:W-:Y:S05]  /*0670*/  BRA.DIV ~URZ, `(.L_x_1232) ;  /* 0x0000c5227f007947 */ /* 0x000fea000b800000 */
[----:B------:R1:W2:Y:S02]  /*0680*/  SHFL.IDX PT, R228, R4, R3, 0x1f ;  /* 0x00001f0304e47589 */ /* 0x0002a400000e0000 */
.L_x_1231:
[----:B------:R-:W-:Y:S05]  /*0690*/  BSYNC B0 ;  /* 0x0000000000007941 */ /* 0x000fea0003800000 */
.L_x_1230:
[-C--:B-1-3--:R-:W-:Y:S01]  /*06a0*/  IABS R4, R11.reuse ;  /* 0x0000000b00047213 */ /* 0x08afe20000000000 */
[----:B--2---:R-:W-:Y:S01]  /*06b0*/  IMAD R228, R228, c[0x0][0x538], R12 ;  /* 0x00014e00e4e47a24 */ /* 0x004fe200078e020c */
[----:B----4-:R-:W-:Y:S01]  /*06c0*/  IABS R0, R10 ;  /* 0x0000000a00007213 */ /* 0x010fe20000000000 */
[----:B------:R-:W-:Y:S01]  /*06d0*/  IMAD.IADD R231, R231, 0x1, R9 ;  /* 0x00000001e7e77824 */ /* 0x000fe200078e0209 */
[----:B------:R-:W1:Y:S02]  /*06e0*/  I2F.RP R2, R4 ;  /* 0x0000000400027306 */ /* 0x000e640000209400 */
[----:B------:R-:W-:Y:S01]  /*06f0*/  IADD3 R229, -R228, UR4, RZ ;  /* 0x00000004e4e57c10 */ /* 0x000fe2000fffe1ff */
[----:B------:R-:W-:Y:S01]  /*0700*/  IMAD.MOV.U32 R6, RZ, RZ, R0 ;  /* 0x000000ffff067224 */ /* 0x000fe200078e0000 */
[----:B------:R-:W-:Y:S02]  /*0710*/  IABS R0, R11 ;  /* 0x0000000b00007213 */ /* 0x000fe40000000000 */
[----:B------:R-:W-:-:S02]  /*0720*/  IABS R7, R229 ;  /* 0x000000e500077213 */ /* 0x000fc40000000000 */
[----:B------:R-:W-:Y:S08]  /*0730*/  I2F.RP R8, R6 ;  /* 0x0000000600087306 */ /* 0x000ff00000209400 */
[----:B-1----:R-:W1:Y:S02]  /*0740*/  MUFU.RCP R2, R2 ;  /* 0x0000000200027308 */ /* 0x002e640000001000 */
[----:B-1----:R-:W-:-:S06]  /*0750*/  IADD3 R2, R2, 0xffffffe, RZ ;  /* 0x0ffffffe02027810 */ /* 0x002fcc0007ffe0ff */
[----:B------:R-:W1:Y:S02]  /*0760*/  F2I.FTZ.U32.TRUNC.NTZ R3, R2 ;  /* 0x0000000200037305 */ /* 0x000e64000021f000 */
[----:B-1----:R-:W-:-:S04]  /*0770*/  IMAD.MOV R2, RZ, RZ, -R3 ;  /* 0x000000ffff027224 */ /* 0x002fc800078e0a03 */
[----:B------:R-:W-:Y:S02]  /*0780*/  IMAD R5, R2, R4, RZ ;  /* 0x0000000402057224 */ /* 0x000fe400078e02ff */
[----:B------:R-:W-:-:S04]  /*0790*/  IMAD.MOV.U32 R2, RZ, RZ, RZ ;  /* 0x000000ffff027224 */ /* 0x000fc800078e00ff */
[----:B------:R-:W-:-:S04]  /*07a0*/  IMAD.HI.U32 R5, R3, R5, R2 ;  /* 0x0000000503057227 */ /* 0x000fc800078e0002 */
[----:B------:R-:W-:Y:S01]  /*07b0*/  IMAD.MOV R2, RZ, RZ, -R0 ;  /* 0x000000ffff027224 */ /* 0x000fe200078e0a00 */
[----:B------:R-:W-:-:S03]  /*07c0*/  MOV R0, R7 ;  /* 0x0000000700007202 */ /* 0x000fc60000000f00 */
[----:B------:R-:W-:Y:S02]  /*07d0*/  IMAD.MOV.U32 R3, RZ, RZ, R2 ;  /* 0x000000ffff037224 */ /* 0x000fe400078e0002 */
        /* <DEDUP_REMOVED lines=45> */
.L_x_1224:
[----:B--2---:R-:W-:Y:S01]  /*0ab0*/  IMAD.MOV.U32 R229, RZ, RZ, RZ ;  /* 0x000000ffffe57224 */ /* 0x004fe200078e00ff */
[----:B------:R-:W-:Y:S01]  /*0ac0*/  MOV R230, RZ ;  /* 0x000000ff00e67202 */ /* 0x000fe20000000f00 */
[----:B------:R-:W-:Y:S01]  /*0ad0*/  IMAD.U32 R228, RZ, RZ, UR4 ;  /* 0x00000004ffe47e24 */ /* 0x000fe2000f8e00ff */
[----:B------:R-:W-:Y:S02]  /*0ae0*/  MOV R231, c[0x0][0x53c] ;  /* 0x00014f0000e77a02 */ /* 0x000fe40000000f00 */
.L_x_1233:
[----:B------:R-:W-:Y:S01]  /*0af0*/  ISETP.NE.AND P0, PT, R13, RZ, PT ;  /* 0x000000ff0d00720c */ /* 0x000fe20003f05270 */
[----:B------:R-:W-:-:S12]  /*0b00*/  WARPSYNC 0xffffffff ;  /* 0xffffffff00007948 */ /* 0x000fd80003800000 */
[----:B------:R1:W-:Y:S04]  /*0b10*/  @!P0 STS.128 [0x24100], R228 ;  /* 0x024100e4ff008388 */ /* 0x0003e80000000c00 */
[----:B------:R-:W-:Y:S06]  /*0b20*/  BAR.ARV 0x5, 0x100 ;  /* 0x0144000000007b1d */ /* 0x000fec0000002000 */
.L_x_1222:
[----:B-12---:R-:W-:-:S13]  /*0b30*/  ISETP.GE.AND P0, PT, R231, c[0x0][0x53c], PT ;  /* 0x00014f00e7007a0c */ /* 0x006fda0003f06270 */
[----:B------:R-:W-:Y:S05]  /*0b40*/  @P0 EXIT ;  /* 0x000000000000094d */ /* 0x000fea0003800000 */
[----:B------:R-:W-:-:S04]  /*0b50*/  SHF.R.S32.HI R7, RZ, 0x1f, R196 ;  /* 0x0000001fff077819 */ /* 0x000fc800000114c4 */
[CC--:B------:R-:W-:Y:S02]  /*0b60*/  LEA.HI R3, R7.reuse, R196.reuse, RZ, 0x4 ;  /* 0x000000c407037211 */ /* 0x0c0fe400078f20ff */
[----:B------:R-:W-:Y:S02]  /*0b70*/  LEA.HI R13, R7, R196, RZ, 0x2 ;  /* 0x000000c4070d7211 */ /* 0x000fe400078f10ff */
[----:B------:R-:W-:Y:S02]  /*0b80*/  SHF.R.S32.HI R4, RZ, 0x4, R3 ;  /* 0x00000004ff047819 */ /* 0x000fe40000011403 */
[--C-:B------:R-:W-:Y:S02]  /*0b90*/  SHF.R.S32.HI R10, RZ, 0x2, R13.reuse ;  /* 0x00000002ff0a7819 */ /* 0x100fe4000001140d */
[----:B------:R-:W-:Y:S02]  /*0ba0*/  SHF.R.S32.HI R0, RZ, 0x1f, R13 ;  /* 0x0000001fff007819 */ /* 0x000fe4000001140d */
[----:B------:R-:W-:-:S02]  /*0bb0*/  LEA.HI R2, R3, R4, RZ, 0x1 ;  /* 0x0000000403027211 */ /* 0x000fc400078f08ff */
[----:B------:R-:W-:Y:S02]  /*0bc0*/  LEA.HI R0, R0, R10, RZ, 0x3 ;  /* 0x0000000a00007211 */ /* 0x000fe400078f18ff */
[----:B------:R-:W-:Y:S02]  /*0bd0*/  LOP3.LUT R2, R2, 0xfffffffe, RZ, 0xc0, !PT ;  /* 0xfffffffe02027812 */ /* 0x000fe400078ec0ff */
[----:B------:R-:W-:Y:S02]  /*0be0*/  LOP3.LUT R0, R0, 0xfffffff8, RZ, 0xc0, !PT ;  /* 0xfffffff800007812 */ /* 0x000fe400078ec0ff */
[----:B------:R-:W-:Y:S01]  /*0bf0*/  LEA.HI R11, R7, R196, RZ, 0x3 ;  /* 0x000000c4070b7211 */ /* 0x000fe200078f18ff */
[----:B------:R-:W-:Y:S01]  /*0c00*/  IMAD.IADD R14, R4, 0x1, -R2 ;  /* 0x00000001040e7824 */ /* 0x000fe200078e0a02 */
[----:B------:R-:W-:Y:S01]  /*0c10*/  LOP3.LUT R2, R3, 0xfffffff0, RZ, 0xc0, !PT ;  /* 0xfffffff003027812 */ /* 0x000fe200078ec0ff */
[----:B------:R-:W-:Y:S01]  /*0c20*/  IMAD.IADD R10, R10, 0x1, -R0 ;  /* 0x000000010a0a7824 */ /* 0x000fe200078e0a00 */
[----:B------:R-:W-:-:S02]  /*0c30*/  SHF.R.S32.HI R251, RZ, 0x3, R11 ;  /* 0x00000003fffb7819 */ /* 0x000fc4000001140b */
[----:B------:R-:W-:Y:S01]  /*0c40*/  LOP3.LUT R0, R11, 0xfffffff8, RZ, 0xc0, !PT ;  /* 0xfffffff80b007812 */ /* 0x000fe200078ec0ff */
[C---:B------:R-:W-:Y:S01]  /*0c50*/  IMAD.IADD R2, R196.reuse, 0x1, -R2 ;  /* 0x00000001c4027824 */ /* 0x040fe200078e0a02 */
[-C--:B------:R-:W-:Y:S01]  /*0c60*/  LEA.HI R3, R7, R196.reuse, RZ, 0x6 ;  /* 0x000000c407037211 */ /* 0x080fe200078f30ff */
[----:B------:R-:W-:Y:S01]  /*0c70*/  IMAD.SHL.U32 R4, R251, 0x40, RZ ;  /* 0x00000040fb047824 */ /* 0x000fe200078e00ff */
[----:B------:R-:W-:Y:S01]  /*0c80*/  LEA.HI R7, R7, R196, RZ, 0x5 ;  /* 0x000000c407077211 */ /* 0x000fe200078f28ff */
[----:B------:R-:W-:Y:S01]  /*0c90*/  IMAD.IADD R195, R196, 0x1, -R0 ;  /* 0x00000001c4c37824 */ /* 0x000fe200078e0a00 */
[----:B------:R-:W-:Y:S01]  /*0ca0*/  SHF.R.S32.HI R12, RZ, 0x1f, R2 ;  /* 0x0000001fff0c7819 */ /* 0x000fe20000011402 */
[----:B------:R-:W-:Y:S01]  /*0cb0*/  IMAD.SHL.U32 R3, R3, 0x8, RZ ;  /* 0x0000000803037824 */ /* 0x000fe200078e00ff */
[----:B------:R-:W-:Y:S01]  /*0cc0*/  LOP3.LUT R0, R4, 0x1c0, RZ, 0xc0, !PT ;  /* 0x000001c004007812 */ /* 0x000fe200078ec0ff */
[----:B------:R-:W-:Y:S01]  /*0cd0*/  IMAD.SHL.U32 R224, R195, 0x8, RZ ;  /* 0x00000008c3e07824 */ /* 0x000fe200078e00ff */
[----:B------:R-:W-:-:S02]  /*0ce0*/  LEA.HI R12, R12, R2, RZ, 0x3 ;  /* 0x000000020c0c7211 */ /* 0x000fc400078f18ff */
[----:B------:R-:W-:Y:S02]  /*0cf0*/  LOP3.LUT R6, R3, 0x7ffffe00, RZ, 0xc0, !PT ;  /* 0x7ffffe0003067812 */ /* 0x000fe400078ec0ff */
[----:B------:R-:W-:Y:S02]  /*0d00*/  SHF.R.U32.HI R5, RZ, 0x3, R0 ;  /* 0x00000003ff057819 */ /* 0x000fe40000011600 */
[----:B------:R-:W-:Y:S01]  /*0d10*/  LOP3.LUT R3, R0, 0x38, R224, 0xf8, !PT ;  /* 0x0000003800037812 */ /* 0x000fe200078ef8e0 */
[----:B------:R-:W-:Y:S01]  /*0d20*/  IMAD.SHL.U32 R0, R195, 0x40, RZ ;  /* 0x00000040c3007824 */ /* 0x000fe200078e00ff */
[----:B------:R-:W-:Y:S02]  /*0d30*/  LOP3.LUT R4, R12, 0xfffffff8, RZ, 0xc0, !PT ;  /* 0xfffffff80c047812 */ /* 0x000fe400078ec0ff */
[----:B------:R-:W-:Y:S02]  /*0d40*/  LOP3.LUT R216, R6, R3, R5, 0xf6, !PT ;  /* 0x0000000306d87212 */ /* 0x000fe400078ef605 */
[----:B------:R-:W-:Y:S01]  /*0d50*/  LOP3.LUT R0, R0, 0x1c0, RZ, 0xc0, !PT ;  /* 0x000001c000007812 */ /* 0x000fe200078ec0ff */
[----:B------:R-:W-:Y:S01]  /*0d60*/  IMAD.IADD R9, R2, 0x1, -R4 ;  /* 0x0000000102097824 */ /* 0x000fe200078e0a04 */
[----:B------:R-:W-:Y:S01]  /*0d70*/  LOP3.LUT R2, R7, 0xffffffe0, RZ, 0xc0, !PT ;  /* 0xffffffe007027812 */ /* 0x000fe200078ec0ff */
[----:B------:R-:W-:Y:S01]  /*0d80*/  IMAD.SHL.U32 R216, R216, 0x2, RZ ;  /* 0x00000002d8d87824 */ /* 0x000fe200078e00ff */
[----:B------:R-:W-:-:S02]  /*0d90*/  LOP3.LUT R4, R0, 0x8, R11, 0xf8, !PT ;  /* 0x0000000800047812 */ /* 0x000fc400078ef80b */
[----:B------:R-:W-:Y:S01]  /*0da0*/  SHF.R.U32.HI R3, RZ, 0x3, R0 ;  /* 0x00000003ff037819 */ /* 0x000fe20000011600 */
[----:B------:R-:W-:Y:S01]  /*0db0*/  IMAD.IADD R16, R196, 0x1, -R2 ;  /* 0x00000001c4107824 */ /* 0x000fe200078e0a02 */
[--C-:B------:R-:W-:Y:S02]  /*0dc0*/  SHF.R.S32.HI R8, RZ, 0x5, R7.reuse ;  /* 0x00000005ff087819 */ /* 0x100fe40000011407 */
[----:B------:R-:W-:Y:S01]  /*0dd0*/  SHF.R.S32.HI R0, RZ, 0x1f, R7 ;  /* 0x0000001fff007819 */ /* 0x000fe20000011407 */
[----:B------:R-:W-:Y:S01]  /*0de0*/  IMAD.SHL.U32 R7, R14, 0x8, RZ ;  /* 0x000000080e077824 */ /* 0x000fe200078e00ff */
[----:B------:R-:W-:Y:S02]  /*0df0*/  LOP3.LUT R2, R13, 0xfffffffc, RZ, 0xc0, !PT ;  /* 0xfffffffc0d027812 */ /* 0x000fe400078ec0ff */
[----:B------:R-:W-:Y:S02]  /*0e00*/  LEA.HI R0, R0, R8, RZ, 0x3 ;  /* 0x0000000800007211 */ /* 0x000fe400078f18ff */
[----:B------:R-:W-:Y:S01]  /*0e10*/  LOP3.LUT R13, R4, R3, RZ, 0x3c, !PT ;  /* 0x00000003040d7212 */ /* 0x000fe200078e3cff */
[----:B------:R-:W-:Y:S01]  /*0e20*/  IMAD.IADD R4, R196, 0x1, -R2 ;  /* 0x00000001c4047824 */ /* 0x000fe200078e0a02 */
[----:B------:R-:W-:Y:S01]  /*0e30*/  SHF.R.S32.HI R11, RZ, 0x1f, R16 ;  /* 0x0000001fff0b7819 */ /* 0x000fe20000011410 */
[----:B------:R-:W-:Y:S01]  /*0e40*/  IMAD.SHL.U32 R3, R9, 0x40, RZ ;  /* 0x0000004009037824 */ /* 0x000fe200078e00ff */
[----:B------:R-:W-:-:S02]  /*0e50*/  LOP3.LUT R2, R0, 0xffffff8, RZ, 0xc0, !PT ;  /* 0x0ffffff800027812 */ /* 0x000fc400078ec0ff */
[----:B------:R-:W-:Y:S02]  /*0e60*/  LEA.HI R11, R11, R16, RZ, 0x2 ;  /* 0x000000100b0b7211 */ /* 0x000fe400078f10ff */
[----:B------:R-:W-:Y:S01]  /*0e70*/  LOP3.LUT R0, R3, 0x1c0, RZ, 0xc0, !PT ;  /* 0x000001c003007812 */ /* 0x000fe200078ec0ff */
[----:B------:R-:W-:Y:S01]  /*0e80*/  IMAD.IADD R3, R8, 0x1, -R2 ;  /* 0x0000000108037824 */ /* 0x000fe200078e0a02 */
[----:B------:R-:W-:Y:S02]  /*0e90*/  SHF.R.S32.HI R2, RZ, 0x2, R11 ;  /* 0x00000002ff027819 */ /* 0x000fe4000001140b */
[----:B------:R-:W-:Y:S02]  /*0ea0*/  LOP3.LUT R7, R0, 0x8, R7, 0xf8, !PT ;  /* 0x0000000800077812 */ /* 0x000fe400078ef807 */
[----:B------:R-:W-:Y:S01]  /*0eb0*/  SHF.R.U32.HI R6, RZ, 0x3, R0 ;  /* 0x00000003ff067819 */ /* 0x000fe20000011600 */
[----:B------:R-:W-:Y:S01]  /*0ec0*/  IMAD R15, R3, 0x10, R2 ;  /* 0x00000010030f7824 */ /* 0x000fe200078e0202 */
[C---:B------:R-:W-:Y:S01]  /*0ed0*/  LOP3.LUT R5, R10.reuse, 0x1, RZ, 0xc0, !PT ;  /* 0x000000010a057812 */ /* 0x040fe200078ec0ff */
[----:B------:R-:W-:Y:S01]  /*0ee0*/  IMAD.SHL.U32 R2, R10, 0x40, RZ ;  /* 0x000000400a027824 */ /* 0x000fe200078e00ff */
[----:B------:R-:W-:Y:S01]  /*0ef0*/  LEA.HI R0, R4, R4, RZ, 0x1 ;  /* 0x0000000404007211 */ /* 0x000fe200078f08ff */
[----:B------:R-:W-:Y:S01]  /*0f00*/  IMAD.SHL.U32 R3, R8, 0x400, RZ ;  /* 0x0000040008037824 */ /* 0x000fe200078e00ff */
[----:B------:R-:W-:Y:S01]  /*0f10*/  ISETP.NE.U32.AND P3, PT, R5, 0x1, PT ;  /* 0x000000010500780c */ /* 0x000fe20003f65070 */
[----:B------:R-:W-:Y:S01]  /*0f20*/  IMAD.SHL.U32 R8, R12, 0x40, RZ ;  /* 0x000000400c087824 */ /* 0x000fe200078e00ff */
[----:B------:R-:W-:Y:S01]  /*0f30*/  LOP3.LUT R0, R0, 0x1ffffffe, RZ, 0xc0, !PT ;  /* 0x1ffffffe00007812 */ /* 0x000fe200078ec0ff */
[----:B------:R-:W-:Y:S01]  /*0f40*/  IMAD R5, R4, 0x2, R3 ;  /* 0x0000000204057824 */ /* 0x000fe200078e0203 */
[----:B------:R-:W-:Y:S01]  /*0f50*/  LOP3.LUT R7, R7, R6, RZ, 0x3c, !PT ;  /* 0x0000000607077212 */ /* 0x000fe200078e3cff */
[----:B------:R-:W-:Y:S01]  /*0f60*/  STL [R1+0x2c], R15 ;  /* 0x00002c0f01007387 */ /* 0x000fe20000100800 */
[----:B------:R-:W-:-:S02]  /*0f70*/  LOP3.LUT R6, R2, 0x1c0, RZ, 0xc0, !PT ;  /* 0x000001c002067812 */ /* 0x000fc400078ec0ff */
[----:B------:R-:W-:Y:S01]  /*0f80*/  R2P PR, R10, 0x6 ;  /* 0x000000060a007804 */ /* 0x000fe20000000000 */
[----:B------:R-:W-:Y:S01]  /*0f90*/  IMAD.IADD R10, R4, 0x1, -R0 ;  /* 0x00000001040a7824 */ /* 0x000fe200078e0a00 */
[----:B------:R-:W-:Y:S01]  /*0fa0*/  LEA.HI R4, R6, R6, RZ, 0x1d ;  /* 0x0000000606047211 */ /* 0x000fe200078fe8ff */
[----:B------:R-:W-:Y:S01]  /*0fb0*/  IMAD R0, R14, 0x200, R13 ;  /* 0x000002000e007824 */ /* 0x000fe200078e020d */
[----:B------:R-:W-:Y:S02]  /*0fc0*/  LOP3.LUT R2, R8, 0xfffffe00, RZ, 0xc0, !PT ;  /* 0xfffffe0008027812 */ /* 0x000fe400078ec0ff */
[----:B------:R-:W-:Y:S01]  /*0fd0*/  LOP3.LUT P0, RZ, R9, 0x2, RZ, 0xc0, !PT ;  /* 0x0000000209ff7812 */ /* 0x000fe2000780c0ff */
[----:B------:R-:W-:Y:S01]  /*0fe0*/  IMAD.IADD R8, R5, 0x1, R4 ;  /* 0x0000000105087824 */ /* 0x000fe200078e0204 */
[----:B------:R-:W-:Y:S01]  /*0ff0*/  LOP3.LUT R5, R11, 0x7ffffffc, RZ, 0xc0, !PT ;  /* 0x7ffffffc0b057812 */ /* 0x000fe200078ec0ff */
[----:B------:R-:W-:Y:S01]  /*1000*/  IMAD.MOV.U32 R4, RZ, RZ, 0x20 ;  /* 0x00000020ff047424 */ /* 0x000fe200078e00ff */
[----:B------:R-:W-:-:S02]  /*1010*/  IADD3 R3, R7, R2, R3 ;  /* 0x0000000207037210 */ /* 0x000fc40007ffe003 */
[----:B------:R-:W-:Y:S01]  /*1020*/  LOP3.LUT R2, R7, R2, RZ, 0xfc, !PT ;  /* 0x0000000207027212 */ /* 0x000fe200078efcff */
[----:B------:R-:W-:Y:S01]  /*1030*/  IMAD.IADD R7, R16, 0x1, -R5 ;  /* 0x0000000110077824 */ /* 0x000fe200078e0a05 */
[----:B------:R-:W-:Y:S01]  /*1040*/  LOP3.LUT P4, RZ, R9, 0x4, RZ, 0xc0, !PT ;  /* 0x0000000409ff7812 */ /* 0x000fe2000788c0ff */
[----:B------:R-:W-:Y:S01]  /*1050*/  IMAD.MOV.U32 R9, RZ, RZ, 0x40 ;  /* 0x00000040ff097424 */ /* 0x000fe200078e00ff */
[----:B------:R-:W-:Y:S01]  /*1060*/  SEL R6, R4, 0xffffffe0, !P1 ;  /* 0xffffffe004067807 */ /* 0x000fe20004800000 */
[----:B------:R-:W-:Y:S01]  /*1070*/  IMAD.SHL.U32 R226, R7, 0x2, RZ ;  /* 0x0000000207e27824 */ /* 0x000fe200078e00ff */
[----:B------:R-:W-:Y:S01]  /*1080*/  LEA R8, R8, 0x80, 0x1 ;  /* 0x0000008008087811 */ /* 0x000fe200078e08ff */
[----:B------:R-:W-:Y:S01]  /*1090*/  IMAD R7, R10, 0x8, R15 ;  /* 0x000000080a077824 */ /* 0x000fe200078e020f */
[----:B------:R-:W-:Y:S02]  /*10a0*/  SEL R5, R9, 0xffffffc0, !P2 ;  /* 0xffffffc009057807 */ /* 0x000fe40005000000 */
[----:B------:R-:W-:-:S02]  /*10b0*/  IADD3 R13, R226, 0xa8, RZ ;  /* 0x000000a8e20d7810 */ /* 0x000fc40007ffe0ff */
[----:B------:R-:W-:Y:S01]  /*10c0*/  SEL R191, R4, 0xffffffe0, !P0 ;  /* 0xffffffe004bf7807 */ /* 0x000fe20004000000 */
[----:B------:R1:W-:Y:S01]  /*10d0*/  STL [R1+0x30], R7 ;  /* 0x0000300701007387 */ /* 0x0003e20000100800 */
[----:B------:R-:W-:Y:S02]  /*10e0*/  IADD3 R12, R226, 0xb0, RZ ;  /* 0x000000b0e20c7810 */ /* 0x000fe40007ffe0ff */
[----:B------:R-:W-:Y:S01]  /*10f0*/  SHF.R.S32.HI R4, RZ, 0x1f, R13 ;  /* 0x0000001fff047819 */ /* 0x000fe2000001140d */
[----:B------:R-:W-:Y:S01]  /*1100*/  IMAD.IADD R4, R8, 0x1, R6 ;  /* 0x0000000108047824 */ /* 0x000fe200078e0206 */
[----:B------:R-:W-:Y:S01]  /*1110*/  LEA R192, R0, 0xc100, 0x1 ;  /* 0x0000c10000c07811 */ /* 0x000fe200078e08ff */
[----:B------:R2:W-:Y:S01]  /*1120*/  STL [R1+0x4], R8 ;  /* 0x0000040801007387 */ /* 0x0005e20000100800 */
[----:B------:R-:W-:Y:S02]  /*1130*/  SEL R0, R9, 0xffffffc0, !P4 ;  /* 0xffffffc009007807 */ /* 0x000fe40006000000 */
[----:B------:R-:W-:Y:S01]  /*1140*/  SHF.R.S32.HI R9, RZ, 0x1f, R12 ;  /* 0x0000001fff097819 */ /* 0x000fe2000001140c */
[----:B------:R-:W-:Y:S01]  /*1150*/  IMAD.IADD R9, R8, 0x1, R5 ;  /* 0x0000000108097824 */ /* 0x000fe200078e0205 */
[----:B------:R3:W-:Y:S01]  /*1160*/  STL [R1+0x10], R4 ;  /* 0x0000100401007387 */ /* 0x0007e20000100800 */
[----:B------:R-:W-:-:S02]  /*1170*/  LEA R193, R2, 0x100, 0x1 ;  /* 0x0000010002c17811 */ /* 0x000fc400078e08ff */
[----:B------:R-:W-:Y:S01]  /*1180*/  LEA R186, R3, 0x18100, 0x1 ;  /* 0x0001810003ba7811 */ /* 0x000fe200078e08ff */
[----:B------:R-:W-:Y:S01]  /*1190*/  STL [R1+0x20], R9 ;  /* 0x0000200901007387 */ /* 0x000fe20000100800 */
[----:B------:R-:W-:Y:S01]  /*11a0*/  IADD3 R215, R224, 0x40, RZ ;  /* 0x00000040e0d77810 */ /* 0x000fe20007ffe0ff */
[----:B------:R-:W-:Y:S01]  /*11b0*/  IMAD.IADD R194, R0, 0x1, R193 ;  /* 0x0000000100c27824 */ /* 0x000fe200078e02c1 */
[----:B------:R-:W-:Y:S01]  /*11c0*/  IADD3 R212, R224, 0x80, RZ ;  /* 0x00000080e0d47810 */ /* 0x000fe20007ffe0ff */
[----:B------:R-:W-:Y:S01]  /*11d0*/  IMAD.IADD R187, R186, 0x1, R191 ;  /* 0x00000001babb7824 */ /* 0x000fe200078e02bf */
[----:B------:R-:W-:Y:S01]  /*11e0*/  IADD3 R11, R226, 0xb8, RZ ;  /* 0x000000b8e20b7810 */ /* 0x000fe20007ffe0ff */
[----:B------:R-:W-:Y:S01]  /*11f0*/  IMAD.IADD R189, R186, 0x1, R0 ;  /* 0x00000001babd7824 */ /* 0x000fe200078e0200 */
[----:B------:R-:W-:Y:S01]  /*1200*/  SHF.R.S32.HI R225, RZ, 0x1f, R224 ;  /* 0x0000001fffe17819 */ /* 0x000fe200000114e0 */
[----:B------:R-:W-:Y:S01]  /*1210*/  IMAD.IADD R188, R187, 0x1, R0 ;  /* 0x00000001bbbc7824 */ /* 0x000fe200078e0200 */
[----:B------:R-:W-:-:S02]  /*1220*/  SHF.R.S32.HI R250, RZ, 0x1f, R215 ;  /* 0x0000001ffffa7819 */ /* 0x000fc400000114d7 */
[C---:B-1----:R-:W-:Y:S02]  /*1230*/  IADD3 R7, R8.reuse, -0x10, RZ ;  /* 0xfffffff008077810 */ /* 0x042fe40007ffe0ff */
[----:B------:R-:W-:Y:S02]  /*1240*/  @P3 IADD3 R7, R8, 0x10, RZ ;  /* 0x0000001008073810 */ /* 0x000fe40007ffe0ff */
[----:B------:R-:W-:Y:S01]  /*1250*/  SHF.R.S32.HI R249, RZ, 0x1f, R212 ;  /* 0x0000001ffff97819 */ /* 0x000fe200000114d4 */
[----:B--2---:R-:W-:Y:S01]  /*1260*/  IMAD.IADD R8, R4, 0x1, R5 ;  /* 0x0000000104087824 */ /* 0x004fe200078e0205 */
[C---:B------:R-:W-:Y:S01]  /*1270*/  IADD3 R247, R216.reuse, 0x100, RZ ;  /* 0x00000100d8f77810 */ /* 0x040fe20007ffe0ff */
[--C-:B------:R-:W-:Y:S01]  /*1280*/  IMAD.IADD R2, R5, 0x1, R7.reuse ;  /* 0x0000000105027824 */ /* 0x100fe200078e0207 */
[----:B------:R-:W-:Y:S01]  /*1290*/  STL [R1+0x8], R7 ;  /* 0x0000080701007387 */ /* 0x000fe20000100800 */
[----:B------:R-:W-:Y:S01]  /*12a0*/  IADD3 R246, R216, 0xc100, RZ ;  /* 0x0000c100d8f67810 */ /* 0x000fe20007ffe0ff */
[----:B---3--:R-:W-:Y:S01]  /*12b0*/  IMAD.IADD R4, R6, 0x1, R7 ;  /* 0x0000000106047824 */ /* 0x008fe200078e0207 */
[----:B------:R-:W-:Y:S01]  /*12c0*/  SHF.R.S32.HI R10, RZ, 0x1f, R11 ;  /* 0x0000001fff0a7819 */ /* 0x000fe2000001140b */
[----:B------:R-:W-:Y:S02]  /*12d0*/  STL [R1+0x1c], R8 ;  /* 0x00001c0801007387 */ /* 0x000fe40000100800 */
[----:B------:R-:W-:-:S02]  /*12e0*/  IMAD.IADD R3, R4, 0x1, R5 ;  /* 0x0000000104037824 */ /* 0x000fc400078e0205 */
[----:B------:R-:W-:Y:S04]  /*12f0*/  STL [R1+0xc], R4 ;  /* 0x00000c0401007387 */ /* 0x000fe80000100800 */
[----:B------:R1:W-:Y:S04]  /*1300*/  STL [R1+0x18], R2 ;  /* 0x0000180201007387 */ /* 0x0003e80000100800 */
[----:B------:R2:W-:Y:S01]  /*1310*/  STL [R1+0x14], R3 ;  /* 0x0000140301007387 */ /* 0x0005e20000100800 */
[----:B-1----:R-:W-:-:S04]  /*1320*/  IMAD.IADD R2, R191, 0x1, R193 ;  /* 0x00000001bf027824 */ /* 0x002fc800078e02c1 */
[----:B------:R-:W-:-:S05]  /*1330*/  IMAD.IADD R2, R0, 0x1, R2 ;  /* 0x0000000100027824 */ /* 0x000fca00078e0202 */
[----:B------:R2:W-:Y:S02]  /*1340*/  STL [R1+0x24], R2 ;  /* 0x0000240201007387 */ /* 0x0005e40000100800 */
.L_x_1319:
        /* <DEDUP_REMOVED lines=34> */
.L_x_1234:
[----:B------:R-:W-:-:S04]  /*1570*/  ISETP.NE.U32.AND P1, PT, RZ, c[0x0][0x368], PT ;  /* 0x0000da00ff007a0c */ /* 0x000fc80003f25070 */
[----:B------:R-:W-:-:S13]  /*1580*/  ISETP.NE.AND.EX P1, PT, RZ, c[0x0][0x36c], PT, P1 ;  /* 0x0000db00ff007a0c */ /* 0x000fda0003f25310 */
[----:B------:R-:W-:Y:S05]  /*1590*/  @!P1 BRA `(.L_x_1235) ;  /* 0x0000004000009947 */ /* 0x000fea0003800000 */
[----:B--2---:R-:W-:-:S04]  /*15a0*/  LEA R2, P1, R223, c[0x0][0x368], 0x2 ;  /* 0x0000da00df027a11 */ /* 0x004fc800078210ff */
[----:B------:R-:W-:-:S05]  /*15b0*/  LEA.HI.X R3, R223, c[0x0][0x36c], R248, 0x2, P1 ;  /* 0x0000db00df037a11 */ /* 0x000fca00008f14f8 */
[----:B------:R1:W5:Y:S01]  /*15c0*/  LDG.E R0, [R2.64] ;  /* 0x0000000802007981 */ /* 0x000362000c1e1900 */
[----:B------:R-:W-:Y:S05]  /*15d0*/  BRA `(.L_x_1236) ;  /* 0x0000005000007947 */ /* 0x000fea0003800000 */
.L_x_1235:
[----:B------:R-:W-:Y:S01]  /*15e0*/  MOV R0, c[0x0][0x1d0] ;  /* 0x0000740000007a02 */ /* 0x000fe20000000f00 */
[----:B------:R-:W-:Y:S05]  /*15f0*/  @!P0 BRA `(.L_x_1236) ;  /* 0x0000003000008947 */ /* 0x000fea0003800000 */
[----:B--2---:R-:W2:Y:S04]  /*1600*/  LDG.E R4, [R2.64] ;  /* 0x0000000802047981 */ /* 0x004ea8000c1e1900 */
[----:B------:R-:W2:Y:S02]  /*1610*/  LDG.E R0, [R2.64+0x4] ;  /* 0x0000040802007981 */ /* 0x000ea4000c1e1900 */
[----:B--2---:R-:W-:-:S04]  /*1620*/  IADD3 R0, -R4, R0, RZ ;  /* 0x0000000004007210 */ /* 0x004fc80007ffe1ff */
.L_x_1236:
[----:B-12---:R-:W-:Y:S01]  /*1630*/  LOP3.LUT R2, R230, 0xff000000, RZ, 0xc0, !PT ;  /* 0xff000000e6027812 */ /* 0x006fe200078ec0ff */
[----:B-----5:R-:W-:Y:S01]  /*1640*/  IMAD.IADD R90, R0, 0x1, -R8 ;  /* 0x00000001005a7824 */ /* 0x020fe200078e0a08 */
        /* <DEDUP_REMOVED lines=8> */
[----:B------:R-:W-:Y:S02]  /*16d0*/  SHF.R.S32.HI R2, RZ, 0x1f, R0 ;  /* 0x0000001fff027819 */ /* 0x000fe40000011400 */
[----:B------:R-:W-:Y:S01]  /*16e0*/  SHF.R.U32.HI R252, RZ, 0x10, R3 ;  /* 0x00000010fffc7819 */ /* 0x000fe20000011603 */
[----:B------:R1:W-:Y:S01]  /*16f0*/  STL [R1], R14 ;  /* 0x0000000e01007387 */ /* 0x0003e20000100800 */
[----:B------:R-:W-:Y:S01]  /*1700*/  LEA.HI R0, R2, R0, RZ, 0x6 ;  /* 0x0000000002007211 */ /* 0x000fe200078f30ff */
[----:B------:R-:W-:-:S03]  /*1710*/  IMAD.MOV.U32 R2, RZ, RZ, RZ ;  /* 0x000000ffff027224 */ /* 0x000fc600078e00ff */
[----:B------:R-:W-:Y:S01]  /*1720*/  SHF.R.S32.HI R10, RZ, 0x6, R0 ;  /* 0x00000006ff0a7819 */ /* 0x000fe20000011400 */
[----:B------:R-:W-:Y:S05]  /*1730*/  @!P1 BRA `(.L_x_1238) ;  /* 0x000001e000009947 */ /* 0x000fea0003800000 */
[----:B------:R-:W-:Y:S01]  /*1740*/  ISETP.NE.AND P1, PT, R252, RZ, PT ;  /* 0x000000fffc00720c */ /* 0x000fe20003f25270 */
[----:B------:R-:W-:-:S03]  /*1750*/  IMAD.MOV.U32 R4, RZ, RZ, RZ ;  /* 0x000000ffff047224 */ /* 0x000fc600078e00ff */
[----:B------:R-:W-:-:S04]  /*1760*/  SEL R0, R252, c[0x0][0x338], P1 ;  /* 0x0000ce00fc007a07 */ /* 0x000fc80000800000 */
[----:B------:R-:W-:Y:S02]  /*1770*/  IABS R3, R0 ;  /* 0x0000000000037213 */ /* 0x000fe40000000000 */
[----:B------:R-:W-:Y:S02]  /*1780*/  IADD3 R6, R10, -0x1, R0 ;  /* 0xffffffff0a067810 */ /* 0x000fe40007ffe000 */
[----:B------:R-:W2:Y:S02]  /*1790*/  I2F.RP R2, R3 ;  /* 0x0000000300027306 */ /* 0x000ea40000209400 */
[----:B------:R-:W-:-:S06]  /*17a0*/  IABS R9, R6 ;  /* 0x0000000600097213 */ /* 0x000fcc0000000000 */
[----:B--2---:R-:W2:Y:S02]  /*17b0*/  MUFU.RCP R2, R2 ;  /* 0x0000000200027308 */ /* 0x004ea40000001000 */
[----:B--2---:R-:W-:-:S06]  /*17c0*/  IADD3 R2, R2, 0xffffffe, RZ ;  /* 0x0ffffffe02027810 */ /* 0x004fcc0007ffe0ff */
[----:B------:R-:W2:Y:S02]  /*17d0*/  F2I.FTZ.U32.TRUNC.NTZ R5, R2 ;  /* 0x0000000200057305 */ /* 0x000ea4000021f000 */
[----:B--2---:R-:W-:-:S04]  /*17e0*/  IMAD.MOV R2, RZ, RZ, -R5 ;  /* 0x000000ffff027224 */ /* 0x004fc800078e0a05 */
        /* <DEDUP_REMOVED lines=19> */
.L_x_1238:
[----:B------:R-:W-:Y:S05]  /*1920*/  BSYNC B0 ;  /* 0x0000000000007941 */ /* 0x000fea0003800000 */
.L_x_1237:
[----:B------:R-:W-:Y:S01]  /*1930*/  IMAD R206, R14, R2, RZ ;  /* 0x000000020ece7224 */ /* 0x000fe200078e02ff */
[----:B------:R-:W-:Y:S01]  /*1940*/  PRMT R0, RZ, 0x7610, R0 ;  /* 0x00007610ff007816 */ /* 0x000fe20000000000 */
[----:B------:R-:W-:Y:S01]  /*1950*/  IMAD.MOV.U32 R20, RZ, RZ, RZ ;  /* 0x000000ffff147224 */ /* 0x000fe200078e00ff */
[----:B------:R-:W-:Y:S01]  /*1960*/  MOV R15, RZ ;  /* 0x000000ff000f7202 */ /* 0x000fe20000000f00 */
        /* <DEDUP_REMOVED lines=52> */
[----:B------:R-:W-:-:S04]  /*1cb0*/  ISETP.NE.U32.AND P3, PT, RZ, c[0x0][0x340], PT ;  /* 0x0000d000ff007a0c */ /* 0x000fc80003f65070 */
[----:B------:R-:W-:-:S13]  /*1cc0*/  ISETP.NE.AND.EX P3, PT, RZ, c[0x0][0x344], PT, P3 ;  /* 0x0000d100ff007a0c */ /* 0x000fda0003f65330 */
[----:B------:R-:W-:-:S05]  /*1cd0*/  @P3 IMAD.WIDE R2, R223, R13, c[0x0][0x340] ;  /* 0x0000d000df023625 */ /* 0x000fca00078e020d */
[----:B-1----:R1:W2:Y:S01]  /*1ce0*/  @P3 LDG.E R14, [R2.64] ;  /* 0x00000008020e3981 */ /* 0x0022a2000c1e1900 */
[----:B------:R-:W-:Y:S02]  /*1cf0*/  SHF.R.S32.HI R0, RZ, 0x1f, R11 ;  /* 0x0000001fff007819 */ /* 0x000fe4000001140b */
[----:B------:R-:W-:Y:S02]  /*1d00*/  SHF.R.S32.HI R4, RZ, 0x1f, R12 ;  /* 0x0000001fff047819 */ /* 0x000fe4000001140c */
[----:B------:R-:W-:Y:S01]  /*1d10*/  SEL R9, R223, RZ, !P5 ;  /* 0x000000ffdf097207 */ /* 0x000fe20006800000 */
[----:B------:R-:W-:Y:S01]  /*1d20*/  IMAD R0, R0, c[0x0][0x178], RZ ;  /* 0x00005e0000007a24 */ /* 0x000fe200078e02ff */
[----:B------:R-:W-:Y:S02]  /*1d30*/  ISETP.GE.AND P6, PT, R224, c[0x0][0x198], PT ;  /* 0x00006600e0007a0c */ /* 0x000fe40003fc6270 */
[----:B------:R-:W-:Y:S01]  /*1d40*/  ISETP.GE.AND P4, PT, R212, c[0x0][0x198], PT ;  /* 0x00006600d4007a0c */ /* 0x000fe20003f86270 */
[----:B------:R-:W-:Y:S01]  /*1d50*/  IMAD R0, R11, c[0x0][0x17c], R0 ;  /* 0x00005f000b007a24 */ /* 0x000fe200078e0200 */
[----:B------:R-:W-:-:S02]  /*1d60*/  IADD3 R88, R245, -0x1, RZ ;  /* 0xfffffffff5587810 */ /* 0x000fc40007ffe0ff */
[----:B-1----:R-:W-:-:S04]  /*1d70*/  MOV R2, c[0x0][0x2c4] ;  /* 0x0000b10000027a02 */ /* 0x002fc80000000f00 */
[----:B------:R-:W-:Y:S02]  /*1d80*/  ISETP.NE.AND P2, PT, R2, 0x1, PT ;  /* 0x000000010200780c */ /* 0x000fe40003f45270 */
[----:B------:R-:W-:-:S04]  /*1d90*/  LEA R2, R195, R251, 0x5 ;  /* 0x000000fbc3027211 */ /* 0x000fc800078e28ff */
[----:B------:R-:W-:Y:S01]  /*1da0*/  LEA R10, R229, R2, 0x7 ;  /* 0x00000002e50a7211 */ /* 0x000fe200078e38ff */
[----:B------:R-:W-:-:S04]  /*1db0*/  IMAD.WIDE.U32 R2, R11, c[0x0][0x178], RZ ;  /* 0x00005e000b027a25 */ /* 0x000fc800078e00ff */
[----:B------:R-:W-:Y:S01]  /*1dc0*/  IMAD.MOV.U32 R8, RZ, RZ, R10 ;  /* 0x000000ffff087224 */ /* 0x000fe200078e000a */
[----:B------:R-:W-:Y:S01]  /*1dd0*/  IADD3 R3, R3, R0, RZ ;  /* 0x0000000003037210 */ /* 0x000fe20007ffe0ff */
[----:B------:R-:W-:Y:S01]  /*1de0*/  @P2 IMAD.HI.U32 R5, R10, c[0x0][0x2c8], RZ ;  /* 0x0000b2000a052a27 */ /* 0x000fe200078e00ff */
[----:B------:R-:W-:-:S03]  /*1df0*/  IADD3 R0, P1, R251, R12, RZ ;  /* 0x0000000cfb007210 */ /* 0x000fc60007f3e0ff */
[----:B------:R-:W-:Y:S01]  /*1e00*/  IMAD.WIDE.U32 R2, R227, c[0x0][0x1b8], R2 ;  /* 0x00006e00e3027a25 */ /* 0x000fe200078e0002 */
[----:B------:R-:W-:Y:S02]  /*1e10*/  @P2 SHF.R.U32.HI R8, RZ, c[0x0][0x2cc], R5 ;  /* 0x0000b300ff082a19 */ /* 0x000fe40000011605 */
[----:B------:R-:W-:Y:S01]  /*1e20*/  LEA.HI.X.SX32 R4, R251, R4, 0x1, P1 ;  /* 0x00000004fb047211 */ /* 0x000fe200008f0eff */
[----:B------:R-:W-:Y:S01]  /*1e30*/  IMAD R3, R227, c[0x0][0x1bc], R3 ;  /* 0x00006f00e3037a24 */ /* 0x000fe200078e0203 */
[----:B------:R-:W-:Y:S01]  /*1e40*/  SEL R5, R248, RZ, !P5 ;  /* 0x000000fff8057207 */ /* 0x000fe20006800000 */
[----:B------:R-:W-:Y:S01]  /*1e50*/  IMAD.WIDE.U32 R6, R0, c[0x0][0x1e0], R224 ;  /* 0x0000780000067a25 */ /* 0x000fe200078e00e0 */
[----:B------:R-:W-:Y:S02]  /*1e60*/  ISETP.GE.AND P1, PT, R224, c[0x0][0x1d4], PT ;  /* 0x00007500e0007a0c */ /* 0x000fe40003f26270 */
[C---:B------:R-:W-:Y:S01]  /*1e70*/  ISETP.GE.AND P2, PT, R215.reuse, c[0x0][0x1d4], PT ;  /* 0x00007500d7007a0c */ /* 0x040fe20003f46270 */
[C---:B------:R-:W-:Y:S01]  /*1e80*/  IMAD R12, R4.reuse, c[0x0][0x1e0], RZ ;  /* 0x00007800040c7a24 */ /* 0x040fe200078e02ff */
[----:B------:R-:W-:Y:S01]  /*1e90*/  ISETP.GE.AND P5, PT, R215, c[0x0][0x198], PT ;  /* 0x00006600d7007a0c */ /* 0x000fe20003fa6270 */
[----:B------:R-:W-:-:S02]  /*1ea0*/  IMAD R11, R4, c[0x0][0x208], RZ ;  /* 0x00008200040b7a24 */ /* 0x000fc400078e02ff */
[----:B------:R-:W-:Y:S02]  /*1eb0*/  IMAD R15, R5, c[0x0][0x1c0], RZ ;  /* 0x00007000050f7a24 */ /* 0x000fe400078e02ff */
[----:B------:R-:W-:-:S04]  /*1ec0*/  IMAD.WIDE.U32 R4, R0, c[0x0][0x208], R224 ;  /* 0x0000820000047a25 */ /* 0x000fc800078e00e0 */
[C---:B------:R-:W-:Y:S02]  /*1ed0*/  IMAD R12, R0.reuse, c[0x0][0x1e4], R12 ;  /* 0x00007900000c7a24 */ /* 0x040fe400078e020c */
[----:B------:R-:W-:Y:S01]  /*1ee0*/  IMAD R13, R0, c[0x0][0x20c], R11 ;  /* 0x00008300000d7a24 */ /* 0x000fe200078e020b */
[----:B------:R-:W-:Y:S01]  /*1ef0*/  IADD3 R0, -R8, RZ, RZ ;  /* 0x000000ff08007210 */ /* 0x000fe20007ffe1ff */
[C---:B------:R-:W-:Y:S02]  /*1f00*/  IMAD R11, R9.reuse, c[0x0][0x1c4], R15 ;  /* 0x00007100090b7a24 */ /* 0x040fe400078e020f */
[----:B------:R-:W-:Y:S01]  /*1f10*/  IMAD.WIDE.U32 R2, R9, c[0x0][0x1c0], R2 ;  /* 0x0000700009027a25 */ /* 0x000fe200078e0002 */
[----:B------:R-:W-:Y:S02]  /*1f20*/  SHF.R.S32.HI R9, RZ, 0x1f, R8 ;  /* 0x0000001fff097819 */ /* 0x000fe40000011408 */
[----:B------:R-:W-:Y:S01]  /*1f30*/  IADD3 R5, R5, R13, RZ ;  /* 0x0000000d05057210 */ /* 0x000fe20007ffe0ff */
[----:B------:R-:W-:Y:S01]  /*1f40*/  IMAD R10, R0, c[0x0][0x2c4], R10 ;  /* 0x0000b100000a7a24 */ /* 0x000fe200078e020a */
[----:B------:R-:W-:Y:S01]  /*1f50*/  IADD3 R3, R3, R11, RZ ;  /* 0x0000000b03037210 */ /* 0x000fe20007ffe0ff */
[----:B------:R-:W-:-:S02]  /*1f60*/  IMAD R0, R9, c[0x0][0x1b0], RZ ;  /* 0x00006c0009007a24 */ /* 0x000fc400078e02ff */
[----:B------:R-:W-:Y:S02]  /*1f70*/  IMAD.IADD R7, R7, 0x1, R12 ;  /* 0x0000000107077824 */ /* 0x000fe400078e020c */
[C---:B------:R-:W-:Y:S02]  /*1f80*/  IMAD R0, R8.reuse, c[0x0][0x1b4], R0 ;  /* 0x00006d0008007a24 */ /* 0x040fe400078e0200 */
[----:B------:R-:W-:-:S04]  /*1f90*/  IMAD.WIDE.U32 R8, R8, c[0x0][0x1b0], R2 ;  /* 0x00006c0008087a25 */ /* 0x000fc800078e0002 */
[----:B------:R-:W-:Y:S01]  /*1fa0*/  IMAD.WIDE.U32 R2, R227, c[0x0][0x210], R4 ;  /* 0x00008400e3027a25 */ /* 0x000fe200078e0004 */
[----:B------:R-:W-:-:S03]  /*1fb0*/  SHF.R.S32.HI R4, RZ, 0x1f, R10 ;  /* 0x0000001fff047819 */ /* 0x000fc6000001140a */
[----:B------:R-:W-:Y:S01]  /*1fc0*/  IMAD R5, R227, c[0x0][0x214], R3 ;  /* 0x00008500e3057a24 */ /* 0x000fe200078e0203 */
[----:B------:R-:W-:Y:S01]  /*1fd0*/  IADD3 R3, R9, R0, RZ ;  /* 0x0000000009037210 */ /* 0x000fe20007ffe0ff */
[----:B------:R-:W-:Y:S02]  /*1fe0*/  IMAD R9, R4, c[0x0][0x1a8], RZ ;  /* 0x00006a0004097a24 */ /* 0x000fe400078e02ff */
[----:B------:R-:W-:Y:S01]  /*1ff0*/  IMAD.MOV.U32 R4, RZ, RZ, R2 ;  /* 0x000000ffff047224 */ /* 0x000fe200078e0002 */
[----:B------:R-:W-:Y:S01]  /*2000*/  MOV R2, R8 ;  /* 0x0000000800027202 */ /* 0x000fe20000000f00 */
[----:B------:R-:W-:-:S04]  /*2010*/  IMAD.WIDE.U32 R6, R227, c[0x0][0x1e8], R6 ;  /* 0x00007a00e3067a25 */ /* 0x000fc800078e0006 */
[----:B------:R-:W-:Y:S02]  /*2020*/  IMAD R7, R227, c[0x0][0x1ec], R7 ;  /* 0x00007b00e3077a24 */ /* 0x000fe400078e0207 */
[C---:B------:R-:W-:Y:S02]  /*2030*/  IMAD R9, R10.reuse, c[0x0][0x1ac], R9 ;  /* 0x00006b000a097a24 */ /* 0x040fe400078e0209 */
[----:B------:R-:W-:Y:S01]  /*2040*/  IMAD.WIDE.U32 R2, R10, c[0x0][0x1a8], R2 ;  /* 0x00006a000a027a25 */ /* 0x000fe200078e0002 */
[----:B------:R-:W-:-:S03]  /*2050*/  LEA R10, R229, R251, 0x7 ;  /* 0x000000fbe50a7211 */ /* 0x000fc600078e38ff */
[----:B------:R-:W-:Y:S01]  /*2060*/  IMAD.IADD R3, R3, 0x1, R9 ;  /* 0x0000000103037824 */ /* 0x000fe200078e0209 */
[----:B--2---:R-:W-:Y:S02]  /*2070*/  @P3 SHF.R.S32.HI R0, RZ, 0x1f, R14 ;  /* 0x0000001fff003819 */ /* 0x004fe4000001140e */
[----:B------:R-:W-:Y:S02]  /*2080*/  @!P3 MOV R0, R248 ;  /* 0x000000f80000b202 */ /* 0x000fe40000000f00 */
[----:B------:R-:W-:Y:S02]  /*2090*/  @!P3 MOV R14, R223 ;  /* 0x000000df000eb202 */ /* 0x000fe40000000f00 */
[----:B------:R-:W-:Y:S02]  /*20a0*/  SEL R8, R0, RZ, !P0 ;  /* 0x000000ff00087207 */ /* 0x000fe40004000000 */
[----:B------:R-:W-:Y:S02]  /*20b0*/  SEL R0, R14, RZ, !P0 ;  /* 0x000000ff0e007207 */ /* 0x000fe40004000000 */
[----:B------:R-:W-:Y:S01]  /*20c0*/  LEA R12, P0, R2, c[0x0][0x160], 0x1 ;  /* 0x00005800020c7a11 */ /* 0x000fe200078008ff */
[----:B------:R-:W-:-:S02]  /*20d0*/  IMAD R11, R8, c[0x0][0x1f0], RZ ;  /* 0x00007c00080b7a24 */ /* 0x000fc400078e02ff */
[----:B------:R-:W-:Y:S01]  /*20e0*/  IMAD R8, R8, c[0x0][0x218], RZ ;  /* 0x0000860008087a24 */ /* 0x000fe200078e02ff */
[----:B------:R-:W-:Y:S01]  /*20f0*/  LEA.HI.X R9, R2, c[0x0][0x164], R3, 0x1, P0 ;  /* 0x0000590002097a11 */ /* 0x000fe200000f0c03 */
[C---:B------:R-:W-:Y:S02]  /*2100*/  IMAD R11, R0.reuse, c[0x0][0x1f4], R11 ;  /* 0x00007d00000b7a24 */ /* 0x040fe400078e020b */
[C---:B------:R-:W-:Y:S02]  /*2110*/  IMAD R8, R0.reuse, c[0x0][0x21c], R8 ;  /* 0x0000870000087a24 */ /* 0x040fe400078e0208 */
[----:B------:R-:W-:-:S04]  /*2120*/  IMAD.WIDE.U32 R218, R0, c[0x0][0x1f0], R6 ;  /* 0x00007c0000da7a25 */ /* 0x000fc800078e0006 */
[----:B------:R-:W-:Y:S01]  /*2130*/  IMAD.WIDE.U32 R220, R0, c[0x0][0x218], R4 ;  /* 0x0000860000dc7a25 */ /* 0x000fe200078e0004 */
[----:B------:R-:W-:-:S04]  /*2140*/  IADD3 R217, R219, R11, RZ ;  /* 0x0000000bdbd97210 */ /* 0x000fc80007ffe0ff */
[----:B------:R-:W-:Y:S01]  /*2150*/  IADD3 R222, R221, R8, RZ ;  /* 0x00000008ddde7210 */ /* 0x000fe20007ffe0ff */
[----:B------:R-:W-:Y:S05]  /*2160*/  BRA.DIV ~URZ, `(.L_x_1240) ;  /* 0x0000aa927f007947 */ /* 0x000fea000b800000 */
[----:B------:R1:W2:Y:S02]  /*2170*/  SHFL.IDX PT, R8, R9, RZ, 0x181f ;  /* 0x00181fff09087589 */ /* 0x0002a400000e0000 */
.L_x_1324:
[----:B------:R-:W-:Y:S05]  /*2180*/  BRA.DIV ~URZ, `(.L_x_1241) ;  /* 0x0000aae27f007947 */ /* 0x000fea000b800000 */
[----:B------:R3:W4:Y:S02]  /*2190*/  SHFL.IDX PT, R0, R12, RZ, 0x181f ;  /* 0x00181fff0c007589 */ /* 0x00072400000e0000 */
.L_x_1325:
[----:B------:R-:W-:Y:S01]  /*21a0*/  IMAD R11, R16, c[0x0][0x2c4], RZ ;  /* 0x0000b100100b7a24 */ /* 0x000fe200078e02ff */
[----:B------:R-:W-:Y:S04]  /*21b0*/  BSSY B0, `(.L_x_1242) ;  /* 0x000000f000007945 */ /* 0x000fe80003800000 */
[----:B------:R-:W-:-:S13]  /*21c0*/  ISETP.GE.AND P0, PT, R10, R11, PT ;  /* 0x0000000b0a00720c */ /* 0x000fda0003f06270 */
[----:B------:R-:W-:Y:S05]  /*21d0*/  @P0 BRA `(.L_x_1243) ;  /* 0x000000c000000947 */ /* 0x000fea0003800000 */
[CC--:B----4-:R-:W-:Y:S02]  /*21e0*/  LEA R6, P0, R224.reuse, R0.reuse, 0x1 ;  /* 0x00000000e0067211 */ /* 0x0d0fe400078008ff */
[C---:B------:R-:W-:Y:S02]  /*21f0*/  LEA R4, P3, R215.reuse, R0, 0x1 ;  /* 0x00000000d7047211 */ /* 0x040fe400078608ff */
[----:B--2---:R-:W-:Y:S02]  /*2200*/  LEA.HI.X R7, R224, R8, R225, 0x1, P0 ;  /* 0x00000008e0077211 */ /* 0x004fe400000f0ce1 */
[C---:B------:R-:W-:Y:S02]  /*2210*/  LEA R2, P0, R212.reuse, R0, 0x1 ;  /* 0x00000000d4027211 */ /* 0x040fe400078008ff */
[-C--:B------:R-:W-:Y:S01]  /*2220*/  LEA.HI.X R5, R215, R8.reuse, R250, 0x1, P3 ;  /* 0x00000008d7057211 */ /* 0x080fe200018f0cfa */
[----:B------:R-:W-:Y:S01]  /*2230*/  @!PT LDS RZ, [RZ] ;  /* 0x00000000fffff984 */ /* 0x000fe20000000800 */
[----:B------:R-:W-:Y:S01]  /*2240*/  @!PT LDS RZ, [RZ] ;  /* 0x00000000fffff984 */ /* 0x000fe20000000800 */
[----:B------:R-:W-:Y:S01]  /*2250*/  @!PT LDS RZ, [RZ] ;  /* 0x00000000fffff984 */ /* 0x000fe20000000800 */
[----:B------:R2:W-:Y:S01]  /*2260*/  LDGSTS.E.BYPASS.LTC128B.128 [R216+0x18100], [R6.64], !P6 ;  /* 0x1810000006d87fae */ /* 0x0005e2000f101d48 */
[----:B------:R-:W-:-:S03]  /*2270*/  LEA.HI.X R3, R212, R8, R249, 0x1, P0 ;  /* 0x00000008d4037211 */ /* 0x000fc600000f0cf9 */
[----:B------:R2:W-:Y:S04]  /*2280*/  LDGSTS.E.BYPASS.LTC128B.128 [R216+0x1c100], [R4.64], !P5 ;  /* 0x1c10000004d87fae */ /* 0x0005e8000e901d48 */
[----:B------:R2:W-:Y:S02]  /*2290*/  LDGSTS.E.BYPASS.LTC128B.128 [R216+0x20100], [R2.64], !P4 ;  /* 0x2010000002d87fae */ /* 0x0005e4000e101d48 */
.L_x_1243:
[----:B------:R-:W-:Y:S05]  /*22a0*/  BSYNC B0 ;  /* 0x0000000000007941 */ /* 0x000fea0003800000 */
.L_x_1242:
[----:B------:R-:W-:Y:S05]  /*22b0*/  BRA.DIV ~URZ, `(.L_x_1244) ;  /* 0x0000aa127f007947 */ /* 0x000fea000b800000 */
[----:B--2---:R2:W1:Y:S04]  /*22c0*/  SHFL.IDX PT, R8, R9, 0x1, 0x181f ;  /* 0x00381f0009087f89 */ /* 0x00446800000e0000 */
[----:B----4-:R2:W4:Y:S02]  /*22d0*/  SHFL.IDX PT, R0, R12, 0x1, 0x181f ;  /* 0x00381f000c007f89 */ /* 0x01052400000e0000 */
.L_x_1326:
[----:B------:R-:W-:Y:S01]  /*22e0*/  IADD3 R2, R10, 0x20, RZ ;  /* 0x000000200a027810 */ /* 0x000fe20007ffe0ff */
[----:B------:R-:W-:Y:S03]  /*22f0*/  BSSY B0, `(.L_x_1245) ;  /* 0x000000f000007945 */ /* 0x000fe60003800000 */
[----:B------:R-:W-:-:S13]  /*2300*/  ISETP.GE.AND P0, PT, R2, R11, PT ;  /* 0x0000000b0200720c */ /* 0x000fda0003f06270 */
[----:B------:R-:W-:Y:S05]  /*2310*/  @P0 BRA `(.L_x_1246) ;  /* 0x000000c000000947 */ /* 0x000fea0003800000 */
[CC--:B----4-:R-:W-:Y:S02]  /*2320*/  LEA R6, P0, R224.reuse, R0.reuse, 0x1 ;  /* 0x00000000e0067211 */ /* 0x0d0fe400078008ff */
[C---:B------:R-:W-:Y:S02]  /*2330*/  LEA R4, P3, R215.reuse, R0, 0x1 ;  /* 0x00000000d7047211 */ /* 0x040fe400078608ff */
[----:B-1----:R-:W-:Y:S02]  /*2340*/  LEA.HI.X R7, R224, R8, R225, 0x1, P0 ;  /* 0x00000008e0077211 */ /* 0x002fe400000f0ce1 */
        /* <DEDUP_REMOVED lines=9> */
.L_x_1246:
[----:B------:R-:W-:Y:S05]  /*23e0*/  BSYNC B0 ;  /* 0x0000000000007941 */ /* 0x000fea0003800000 */
.L_x_1245:
[----:B------:R-:W-:Y:S05]  /*23f0*/  BRA.DIV ~URZ, `(.L_x_1247) ;  /* 0x0000a9927f007947 */ /* 0x000fea000b800000 */
[----:B-1----:R1:W2:Y:S02]  /*2400*/  SHFL.IDX PT, R8, R9, 0x2, 0x181f ;  /* 0x00581f0009087f89 */ /* 0x0022a400000e0000 */
.L_x_1327:
[----:B------:R-:W-:Y:S05]  /*2410*/  BRA.DIV ~URZ, `(.L_x_1248) ;  /* 0x0000a9e27f007947 */ /* 0x000fea000b800000 */
[----:B----4-:R4:W1:Y:S02]  /*2420*/  SHFL.IDX PT, R0, R12, 0x2, 0x181f ;  /* 0x00581f000c007f89 */ /* 0x01086400000e0000 */
.L_x_1328:
[----:B------:R-:W-:Y:S01]  /*2430*/  IADD3 R2, R10, 0x40, RZ ;  /* 0x000000400a027810 */ /* 0x000fe20007ffe0ff */
[----:B------:R-:W-:Y:S03]  /*2440*/  BSSY B0, `(.L_x_1249) ;  /* 0x000000f000007945 */ /* 0x000fe60003800000 */
[----:B------:R-:W-:-:S13]  /*2450*/  ISETP.GE.AND P0, PT, R2, R11, PT ;  /* 0x0000000b0200720c */ /* 0x000fda0003f06270 */
[----:B------:R-:W-:Y:S05]  /*2460*/  @P0 BRA `(.L_x_1250) ;  /* 0x000000c000000947 */ /* 0x000fea0003800000 */
[CC--:B-1----:R-:W-:Y:S02]  /*2470*/  LEA R6, P0, R224.reuse, R0.reuse, 0x1 ;  /* 0x00000000e0067211 */ /* 0x0c2fe400078008ff */
        /* <DEDUP_REMOVED lines=11> */
.L_x_1250:
[----:B------:R-:W-:Y:S05]  /*2530*/  BSYNC B0 ;  /* 0x0000000000007941 */ /* 0x000fea0003800000 */
.L_x_1249:
[----:B------:R-:W-:Y:S05]  /*2540*/  BRA.DIV ~URZ, `(.L_x_1251) ;  /* 0x0000a9127f007947 */ /* 0x000fea000b800000 */
[----:B--2---:R2:W3:Y:S04]  /*2550*/  SHFL.IDX PT, R8, R9, 0x3, 0x181f ;  /* 0x00781f0009087f89 */ /* 0x0044e800000e0000 */
[----:B-1----:R2:W1:Y:S02]  /*2560*/  SHFL.IDX PT, R0, R12, 0x3, 0x181f ;  /* 0x00781f000c007f89 */ /* 0x00246400000e0000 */
.L_x_1329:
[----:B------:R-:W-:-:S04]  /*2570*/  IADD3 R2, R10, 0x60, RZ ;  /* 0x000000600a027810 */ /* 0x000fc80007ffe0ff */
[----:B------:R-:W-:-:S13]  /*2580*/  ISETP.GE.AND P3, PT, R2, R11, PT ;  /* 0x0000000b0200720c */ /* 0x000fda0003f66270 */
[----:B-1----:R-:W-:-:S04]  /*2590*/  @!P3 LEA R6, P0, R224, R0, 0x1 ;  /* 0x00000000e006b211 */ /* 0x002fc800078008ff */
[----:B---3--:R-:W-:Y:S02]  /*25a0*/  @!P3 LEA.HI.X R7, R224, R8, R225, 0x1, P0 ;  /* 0x00000008e007b211 */ /* 0x008fe400000f0ce1 */
[----:B------:R-:W-:-:S03]  /*25b0*/  @!P3 LEA R4, P0, R215, R0, 0x1 ;  /* 0x00000000d704b211 */ /* 0x000fc600078008ff */
[----:B------:R-:W-:Y:S01]  /*25c0*/  @!PT LDS RZ, [RZ] ;  /* 0x00000000fffff984 */ /* 0x000fe20000000800 */
[----:B------:R-:W-:Y:S01]  /*25d0*/  @!PT LDS RZ, [RZ] ;  /* 0x00000000fffff984 */ /* 0x000fe20000000800 */
[----:B------:R-:W-:Y:S01]  /*25e0*/  @!PT LDS RZ, [RZ] ;  /* 0x00000000fffff984 */ /* 0x000fe20000000800 */
[----:B------:R1:W-:Y:S01]  /*25f0*/  @!P3 LDGSTS.E.BYPASS.LTC128B.128 [R216+0x1b100], [R6.64], !P6 ;  /* 0x1b10000006d8bfae */ /* 0x0003e2000f101d48 */
[----:B------:R-:W-:Y:S02]  /*2600*/  @!P3 LEA.HI.X R5, R215, R8, R250, 0x1, P0 ;  /* 0x00000008d705b211 */ /* 0x000fe400000f0cfa */
[----:B------:R-:W-:-:S03]  /*2610*/  @!P3 LEA R2, P0, R212, R0, 0x1 ;  /* 0x00000000d402b211 */ /* 0x000fc600078008ff */
[----:B------:R1:W-:Y:S01]  /*2620*/  @!P3 LDGSTS.E.BYPASS.LTC128B.128 [R216+0x1f100], [R4.64], !P5 ;  /* 0x1f10000004d8bfae */ /* 0x0003e2000e901d48 */
[----:B------:R-:W-:-:S05]  /*2630*/  @!P3 LEA.HI.X R3, R212, R8, R249, 0x1, P0 ;  /* 0x00000008d403b211 */ /* 0x000fca00000f0cf9 */
[----:B------:R1:W-:Y:S04]  /*2640*/  @!P3 LDGSTS.E.BYPASS.LTC128B.128 [R216+0x23100], [R2.64], !P4 ;  /* 0x2310000002d8bfae */ /* 0x0003e8000e101d48 */
[----:B------:R-:W0:Y:S01]  /*2650*/  LDGDEPBAR ;  /* 0x00000000000079af */ /* 0x000e220000000000 */
[----:B------:R-:W-:Y:S02]  /*2660*/  WARPSYNC 0xffffffff ;  /* 0xffffffff00007948 */ /* 0x000fe40003800000 */
[----:B-1----:R-:W-:Y:S01]  /*2670*/  IMAD.IADD R2, R90, 0x1, -R251 ;  /* 0x000000015a027824 */ /* 0x002fe200078e0afb */
[----:B------:R-:W-:Y:S01]  /*2680*/  SHF.R.S32.HI R4, RZ, 0x1f, R88 ;  /* 0x0000001fff047819 */ /* 0x000fe20000011458 */
[C---:B------:R-:W-:Y:S01]  /*2690*/  IMAD.WIDE.U32 R6, R88.reuse, c[0x0][0x1e0], RZ ;  /* 0x0000780058067a25 */ /* 0x040fe200078e00ff */
[----:B------:R-:W-:Y:S03]  /*26a0*/  BAR.SYNC.DEFER_BLOCKING 0x0 ;  /* 0x0000000000007b1d */ /* 0x000fe60000010000 */
[----:B------:R-:W-:Y:S01]  /*26b0*/  IMAD R2, R88, -0x40, R2 ;  /* 0xffffffc058027824 */ /* 0x000fe200078e0202 */
[----:B------:R-:W-:Y:S01]  /*26c0*/  LEA R3, P0, R6, R218, 0x6 ;  /* 0x000000da06037211 */ /* 0x000fe200078030ff */
[----:B------:R-:W-:Y:S01]  /*26d0*/  IMAD R0, R4, c[0x0][0x1e0], RZ ;  /* 0x0000780004007a24 */ /* 0x000fe200078e02ff */
[----:B------:R-:W-:Y:S01]  /*26e0*/  ULDC.64 UR4, c[0x0][0x208] ;  /* 0x0000820000047ab9 */ /* 0x000fe20000000a00 */
[----:B------:R-:W-:Y:S01]  /*26f0*/  IMAD.WIDE.U32 R10, R88, c[0x0][0x208], RZ ;  /* 0x00008200580a7a25 */ /* 0x000fe200078e00ff */
[C---:B------:R-:W-:Y:S01]  /*2700*/  ISETP.GE.AND P3, PT, R2.reuse, 0x21, PT ;  /* 0x000000210200780c */ /* 0x040fe20003f66270 */
[----:B------:R-:W-:Y:S01]  /*2710*/  USHF.L.U32 UR7, UR4, 0x6, URZ ;  /* 0x0000000604077899 */ /* 0x000fe2000800063f */
[----:B------:R-:W-:Y:S01]  /*2720*/  ISETP.GE.AND P6, PT, R2, 0x1, PT ;  /* 0x000000010200780c */ /* 0x000fe20003fc6270 */
[----:B------:R-:W-:Y:S01]  /*2730*/  IMAD R5, R88, c[0x0][0x1e4], R0 ;  /* 0x0000790058057a24 */ /* 0x000fe200078e0200 */
[----:B------:R-:W-:Y:S01]  /*2740*/  UMOV UR6, 0x6 ;  /* 0x0000000600067882 */ /* 0x000fe20000000000 */
[----:B------:R-:W-:Y:S01]  /*2750*/  IMAD.MOV.U32 R0, RZ, RZ, 0x20 ;  /* 0x00000020ff007424 */ /* 0x000fe200078e00ff */
[----:B------:R-:W-:Y:S01]  /*2760*/  USHF.L.U64.HI UR5, UR4, UR6, UR5 ;  /* 0x0000000604057299 */ /* 0x000fe20008010205 */
[----:B------:R-:W-:Y:S01]  /*2770*/  IMAD.IADD R5, R7, 0x1, R5 ;  /* 0x0000000107057824 */ /* 0x000fe200078e0205 */
[----:B------:R-:W-:Y:S01]  /*2780*/  BSSY B0, `(.L_x_1252) ;  /* 0x0000047000007945 */ /* 0x000fe20003800000 */
[----:B--2---:R-:W-:-:S03]  /*2790*/  IMAD.WIDE.U32 R8, R0, c[0x0][0x1e0], RZ ;  /* 0x0000780000087a25 */ /* 0x004fc600078e00ff */
[----:B------:R-:W-:Y:S01]  /*27a0*/  LEA.HI.X R5, R6, R217, R5, 0x6, P0 ;  /* 0x000000d906057211 */ /* 0x000fe200000f3405 */
[----:B------:R-:W-:Y:S01]  /*27b0*/  IMAD R6, R4, c[0x0][0x208], RZ ;  /* 0x0000820004067a24 */ /* 0x000fe200078e02ff */
[C---:B------:R-:W-:Y:S01]  /*27c0*/  @P3 IADD3 R4, P0, R3.reuse, R8, RZ ;  /* 0x0000000803043210 */ /* 0x040fe20007f1e0ff */
[----:B------:R-:W-:Y:S01]  /*27d0*/  IMAD R7, R0, c[0x0][0x1e4], RZ ;  /* 0x0000790000077a24 */ /* 0x000fe200078e02ff */
[----:B------:R-:W-:Y:S01]  /*27e0*/  @P6 LEA R8, P4, R3, c[0x0][0x1c8], 0x1 ;  /* 0x0000720003086a11 */ /* 0x000fe200078808ff */
[----:B------:R-:W-:Y:S02]  /*27f0*/  IMAD R6, R88, c[0x0][0x20c], R6 ;  /* 0x0000830058067a24 */ /* 0x000fe400078e0206 */
[----:B------:R-:W-:Y:S01]  /*2800*/  IMAD.MOV.U32 R16, RZ, RZ, 0x40 ;  /* 0x00000040ff107424 */ /* 0x000fe200078e00ff */
[----:B------:R-:W-:Y:S02]  /*2810*/  @P3 IADD3.X R7, R5, R9, R7, P0, !PT ;  /* 0x0000000905073210 */ /* 0x000fe400007fe407 */
[----:B------:R-:W-:Y:S01]  /*2820*/  @P6 LEA.HI.X R9, R3, c[0x0][0x1cc], R5, 0x1, P4 ;  /* 0x0000730003096a11 */ /* 0x000fe200020f0c05 */
[----:B------:R-:W-:Y:S01]  /*2830*/  IMAD.IADD R5, R11, 0x1, R6 ;  /* 0x000000010b057824 */ /* 0x000fe200078e0206 */
[----:B------:R-:W-:-:S02]  /*2840*/  LEA R3, P0, R10, R220, 0x6 ;  /* 0x000000dc0a037211 */ /* 0x000fc400078030ff */
[----:B------:R-:W-:Y:S01]  /*2850*/  @P3 LEA R6, P5, R4, c[0x0][0x1c8], 0x1 ;  /* 0x0000720004063a11 */ /* 0x000fe200078a08ff */
[----:B------:R-:W-:Y:S01]  /*2860*/  @!PT LDS RZ, [RZ] ;  /* 0x00000000fffff984 */ /* 0x000fe20000000800 */
[----:B------:R-:W-:Y:S01]  /*2870*/  @!PT LDS RZ, [RZ] ;  /* 0x00000000fffff984 */ /* 0x000fe20000000800 */
[----:B------:R-:W-:Y:S01]  /*2880*/  @!PT LDS RZ, [RZ] ;  /* 0x00000000fffff984 */ /* 0x000fe20000000800 */
[----:B------:R1:W-:Y:S01]  /*2890*/  @P6 LDGSTS.E.BYPASS.LTC128B.128 [R216+0xc100], [R8.64], !P1 ;  /* 0x0c10000008d86fae */ /* 0x0003e2000c901d48 */
[----:B------:R-:W-:Y:S02]  /*28a0*/  @P6 ISETP.GE.AND P4, PT, R212, c[0x0][0x1d4], PT ;  /* 0x00007500d4006a0c */ /* 0x000fe40003f86270 */
[----:B------:R-:W-:Y:S01]  /*28b0*/  LEA.HI.X R5, R10, R222, R5, 0x6, P0 ;  /* 0x000000de0a057211 */ /* 0x000fe200000f3405 */
[----:B------:R1:W-:Y:S01]  /*28c0*/  @P6 LDGSTS.E.BYPASS.LTC128B.128 [R216+0xe100], [R8.64+0x80], !P2 ;  /* 0x0e10008008d86fae */ /* 0x0003e2000d101d48 */
[----:B------:R-:W-:Y:S02]  /*28d0*/  @P3 LEA.HI.X R7, R4, c[0x0][0x1cc], R7, 0x1, P5 ;  /* 0x0000730004073a11 */ /* 0x000fe400028f0c07 */
[----:B------:R-:W-:Y:S02]  /*28e0*/  LEA R4, P5, R3, c[0x0][0x1f8], 0x1 ;  /* 0x00007e0003047a11 */ /* 0x000fe400078a08ff */
[----:B------:R-:W-:-:S02]  /*28f0*/  @P3 ISETP.GE.AND P0, PT, R212, c[0x0][0x1d4], PT ;  /* 0x00007500d4003a0c */ /* 0x000fc40003f06270 */
[----:B------:R-:W-:Y:S02]  /*2900*/  LEA.HI.X R5, R3, c[0x0][0x1fc], R5, 0x1, P5 ;  /* 0x00007f0003057a11 */ /* 0x000fe400028f0c05 */
[----:B------:R-:W-:Y:S01]  /*2910*/  ISETP.GE.AND P5, PT, R224, c[0x0][0x1d4], PT ;  /* 0x00007500e0007a0c */ /* 0x000fe20003fa6270 */
[----:B------:R1:W-:Y:S01]  /*2920*/  @P6 LDGSTS.E.BYPASS.LTC128B.128 [R216+0x10100], [R8.64+0x100], !P4 ;  /* 0x1010010008d86fae */ /* 0x0003e2000e101d48 */
[----:B------:R-:W-:Y:S02]  /*2930*/  ISETP.GE.AND P4, PT, R215, c[0x0][0x1d4], PT ;  /* 0x00007500d7007a0c */ /* 0x000fe40003f86270 */
[C---:B------:R-:W-:Y:S01]  /*2940*/  ISETP.LT.OR P6, PT, R2.reuse, 0x1, P5 ;  /* 0x000000010200780c */ /* 0x040fe20002fc1670 */
[----:B------:R1:W-:Y:S01]  /*2950*/  @P3 LDGSTS.E.BYPASS.LTC128B.128 [R216+0xd100], [R6.64], !P1 ;  /* 0x0d10000006d83fae */ /* 0x0003e2000c901d48 */
[----:B------:R-:W-:-:S03]  /*2960*/  ISETP.LT.OR P5, PT, R2, 0x21, P5 ;  /* 0x000000210200780c */ /* 0x000fc60002fa1670 */
[----:B------:R1:W-:Y:S04]  /*2970*/  @P3 LDGSTS.E.BYPASS.LTC128B.128 [R216+0xf100], [R6.64+0x80], !P2 ;  /* 0x0f10008006d83fae */ /* 0x0003e8000d101d48 */
[----:B------:R1:W-:Y:S01]  /*2980*/  @P3 LDGSTS.E.BYPASS.LTC128B.128 [R216+0x11100], [R6.64+0x100], !P0 ;  /* 0x1110010006d83fae */ /* 0x0003e2000c101d48 */
[----:B------:R-:W-:Y:S02]  /*2990*/  ISETP.LT.OR P0, PT, R2, 0x1, P4 ;  /* 0x000000010200780c */ /* 0x000fe40002701670 */
[----:B------:R-:W-:Y:S01]  /*29a0*/  ISETP.GE.AND P3, PT, R212, c[0x0][0x1d4], PT ;  /* 0x00007500d4007a0c */ /* 0x000fe20003f66270 */
[----:B------:R-:W0:Y:S01]  /*29b0*/  LDGDEPBAR ;  /* 0x00000000000079af */ /* 0x000e220000000000 */
[----:B------:R-:W-:-:S03]  /*29c0*/  ISETP.LT.OR P4, PT, R2, 0x21, P4 ;  /* 0x000000210200780c */ /* 0x000fc60002781670 */
[----:B------:R1:W-:Y:S01]  /*29d0*/  LDGSTS.E.BYPASS.LTC128B.128 [R216+0x100], [R4.64], !P6 ;  /* 0x0010000004d87fae */ /* 0x0003e2000f101d48 */
[C---:B------:R-:W-:Y:S02]  /*29e0*/  ISETP.LT.OR P6, PT, R2.reuse, 0x1, P3 ;  /* 0x000000010200780c */ /* 0x040fe40001fc1670 */
[----:B------:R-:W-:-:S03]  /*29f0*/  ISETP.LT.OR P3, PT, R2, 0x21, P3 ;  /* 0x000000210200780c */ /* 0x000fc60001f61670 */
[----:B------:R1:W-:Y:S01]  /*2a00*/  LDGSTS.E.BYPASS.LTC128B.128 [R216+0x2100], [R4.64+0x80], !P0 ;  /* 0x0210008004d87fae */ /* 0x0003e2000c101d48 */
[----:B------:R-:W-:-:S04]  /*2a10*/  IADD3 R2, P0, R4, UR7, RZ ;  /* 0x0000000704027c10 */ /* 0x000fc8000ff1e0ff */
[----:B------:R-:W-:-:S03]  /*2a20*/  IADD3.X R3, R5, UR5, RZ, P0, !PT ;  /* 0x0000000505037c10 */ /* 0x000fc600087fe4ff */
[----:B------:R1:W-:Y:S04]  /*2a30*/  LDGSTS.E.BYPASS.LTC128B.128 [R216+0x4100], [R4.64+0x100], !P6 ;  /* 0x0410010004d87fae */ /* 0x0003e8000f101d48 */
[----:B------:R1:W-:Y:S04]  /*2a40*/  LDGSTS.E.BYPASS.LTC128B.128 [R216+0x1100], [R2.64], !P5 ;  /* 0x0110000002d87fae */ /* 0x0003e8000e901d48 */
[----:B------:R1:W-:Y:S04]  /*2a50*/  LDGSTS.E.BYPASS.LTC128B.128 [R216+0x3100], [R2.64+0x80], !P4 ;  /* 0x0310008002d87fae */ /* 0x0003e8000e101d48 */
[----:B------:R1:W-:Y:S01]  /*2a60*/  LDGSTS.E.BYPASS.LTC128B.128 [R216+0x5100], [R2.64+0x100], !P3 ;  /* 0x0510010002d87fae */ /* 0x0003e2000d901d48 */
[----:B------:R-:W-:-:S03]  /*2a70*/  ISETP.GT.AND P3, PT, R88, R206, PT ;  /* 0x000000ce5800720c */ /* 0x000fc60003f64270 */
[----:B------:R-:W0:Y:S10]  /*2a80*/  LDGDEPBAR ;  /* 0x00000000000079af */ /* 0x000e340000000000 */
[----:B------:R-:W-:Y:S05]  /*2a90*/  @!P3 BRA `(.L_x_1253) ;  /* 0x000001500000b947 */ /* 0x000fea0003800000 */
[----:B-1----:R-:W-:Y:S01]  /*2aa0*/  IADD3 R2, R245, -0x2, RZ ;  /* 0xfffffffef5027810 */ /* 0x002fe20007ffe0ff */
[----:B------:R-:W-:-:S03]  /*2ab0*/  IMAD.WIDE.U32 R6, R16, c[0x0][0x1e0], RZ ;  /* 0x0000780010067a25 */ /* 0x000fc600078e00ff */
[----:B------:R-:W-:Y:S01]  /*2ac0*/  SHF.R.S32.HI R3, RZ, 0x1f, R2 ;  /* 0x0000001fff037819 */ /* 0x000fe20000011402 */
[----:B------:R-:W-:-:S04]  /*2ad0*/  IMAD.WIDE.U32 R4, R2, c[0x0][0x1e0], RZ ;  /* 0x0000780002047a25 */ /* 0x000fc800078e00ff */
[----:B------:R-:W-:-:S04]  /*2ae0*/  IMAD R3, R3, c[0x0][0x1e0], RZ ;  /* 0x0000780003037a24 */ /* 0x000fc800078e02ff */
[----:B------:R-:W-:Y:S01]  /*2af0*/  IMAD R2, R2, c[0x0][0x1e4], R3 ;  /* 0x0000790002027a24 */ /* 0x000fe200078e0203 */
[----:B------:R-:W-:-:S03]  /*2b00*/  LEA R3, P0, R4, R218, 0x6 ;  /* 0x000000da04037211 */ /* 0x000fc600078030ff */
[----:B------:R-:W-:Y:S01]  /*2b10*/  IMAD.IADD R5, R5, 0x1, R2 ;  /* 0x0000000105057824 */ /* 0x000fe200078e0202 */
[----:B------:R-:W-:-:S04]  /*2b20*/  LEA R2, P4, R3, c[0x0][0x1c8], 0x1 ;  /* 0x0000720003027a11 */ /* 0x000fc800078808ff */
[----:B------:R-:W-:Y:S01]  /*2b30*/  LEA.HI.X R4, R4, R217, R5, 0x6, P0 ;  /* 0x000000d904047211 */ /* 0x000fe200000f3405 */
[----:B------:R-:W-:Y:S01]  /*2b40*/  IMAD R5, R16, c[0x0][0x1e4], RZ ;  /* 0x0000790010057a24 */ /* 0x000fe200078e02ff */
[----:B------:R-:W-:Y:S02]  /*2b50*/  ISETP.GE.AND P0, PT, R212, c[0x0][0x1d4], PT ;  /* 0x00007500d4007a0c */ /* 0x000fe40003f06270 */
[----:B------:R-:W-:Y:S02]  /*2b60*/  LEA.HI.X R3, R3, c[0x0][0x1cc], R4, 0x1, P4 ;  /* 0x0000730003037a11 */ /* 0x000fe400020f0c04 */
[----:B------:R-:W-:-:S03]  /*2b70*/  IADD3 R4, P4, R6, R2, RZ ;  /* 0x0000000206047210 */ /* 0x000fc60007f9e0ff */
[----:B------:R1:W-:Y:S01]  /*2b80*/  LDGSTS.E.BYPASS.LTC128B.128 [R216+0x12100], [R2.64], !P1 ;  /* 0x1210000002d87fae */ /* 0x0003e2000c901d48 */
[----:B------:R-:W-:-:S03]  /*2b90*/  IADD3.X R5, R3, R7, R5, P4, !PT ;  /* 0x0000000703057210 */ /* 0x000fc600027fe405 */
[----:B------:R1:W-:Y:S04]  /*2ba0*/  LDGSTS.E.BYPASS.LTC128B.128 [R216+0x14100], [R2.64+0x80], !P2 ;  /* 0x1410008002d87fae */ /* 0x0003e8000d101d48 */
[----:B------:R1:W-:Y:S04]  /*2bb0*/  LDGSTS.E.BYPASS.LTC128B.128 [R216+0x16100], [R2.64+0x100], !P0 ;  /* 0x1610010002d87fae */ /* 0x0003e8000c101d48 */
[----:B------:R1:W-:Y:S04]  /*2bc0*/  LDGSTS.E.BYPASS.LTC128B.128 [R216+0x13100], [R4.64], !P1 ;  /* 0x1310000004d87fae */ /* 0x0003e8000c901d48 */
[----:B------:R1:W-:Y:S04]  /*2bd0*/  LDGSTS.E.BYPASS.LTC128B.128 [R216+0x15100], [R4.64+0x80], !P2 ;  /* 0x1510008004d87fae */ /* 0x0003e8000d101d48 */
[----:B------:R1:W-:Y:S02]  /*2be0*/  LDGSTS.E.BYPASS.LTC128B.128 [R216+0x17100], [R4.64+0x100], !P0 ;  /* 0x1710010004d87fae */ /* 0x0003e4000c101d48 */
.L_x_1253:
[----:B------:R-:W-:Y:S05]  /*2bf0*/  BSYNC B0 ;  /* 0x0000000000007941 */ /* 0x000fea0003800000 */
.L_x_1252:
[----:B------:R-:W0:Y:S01]  /*2c00*/  LDGDEPBAR ;  /* 0x00000000000079af */ /* 0x000e220000000000 */
[----:B------:R-:W-:Y:S01]  /*2c10*/  LOP3.LUT P0, RZ, R195, 0x2, RZ, 0xc0, !PT ;  /* 0x00000002c3ff7812 */ /* 0x000fe2000780c0ff */
[----:B------:R-:W-:Y:S03]  /*2c20*/  BSSY B0, `(.L_x_1254) ;  /* 0x0000027000007945 */ /* 0x000fe60003800000 */
[----:B------:R-:W-:-:S05]  /*2c30*/  SEL R190, R0, 0xffffffe0, !P0 ;  /* 0xffffffe000be7807 */ /* 0x000fca0004000000 */
[----:B------:R-:W-:Y:S01]  /*2c40*/  IMAD.IADD R24, R192, 0x1, R190 ;  /* 0x00000001c0187824 */ /* 0x000fe200078e02be */
[----:B------:R-:W-:-:S04]  /*2c50*/  DEPBAR.LE SB0, 0x3 ;  /* 0x000080c00000791a */ /* 0x000fc80000000000 */
[----:B------:R-:W-:-:S04]  /*2c60*/  DEPBAR.LE SB0, 0x2 ;  /* 0x000080800000791a */ /* 0x000fc80000000000 */
[----:B------:R-:W-:Y:S06]  /*2c70*/  BAR.SYNC.DEFER_BLOCKING 0x0 ;  /* 0x0000000000007b1d */ /* 0x000fec0000010000 */
[----:B-1----:R1:W2:Y:S04]  /*2c80*/  LDSM.16.M88.4 R8, [R186] ;  /* 0x00000000ba08783b */ /* 0x0022a80000000200 */
[----:B------:R1:W3:Y:S04]  /*2c90*/  LDSM.16.M88.4 R28, [R192] ;  /* 0x00000000c01c783b */ /* 0x0002e80000000200 */
[----:B------:R1:W4:Y:S04]  /*2ca0*/  LDSM.16.M88.4 R32, [R192+0x800] ;  /* 0x00080000c020783b */ /* 0x0003280000000200 */
[----:B------:R1:W1:Y:S04]  /*2cb0*/  LDSM.16.M88.4 R44, [R192+0x1000] ;  /* 0x00100000c02c783b */ /* 0x0002680000000200 */
[----:B------:R1:W1:Y:S04]  /*2cc0*/  LDSM.16.M88.4 R52, [R192+0x1800] ;  /* 0x00180000c034783b */ /* 0x0002680000000200 */
[----:B------:R1:W1:Y:S04]  /*2cd0*/  LDSM.16.M88.4 R4, [R187] ;  /* 0x00000000bb04783b */ /* 0x0002680000000200 */
[----:B------:R1:W1:Y:S04]  /*2ce0*/  LDSM.16.M88.4 R40, [R24] ;  /* 0x000000001828783b */ /* 0x0002680000000200 */
[----:B------:R1:W1:Y:S04]  /*2cf0*/  LDSM.16.M88.4 R56, [R24+0x800] ;  /* 0x000800001838783b */ /* 0x0002680000000200 */
[----:B------:R1:W1:Y:S04]  /*2d00*/  LDSM.16.M88.4 R64, [R24+0x1000] ;  /* 0x001000001840783b */ /* 0x0002680000000200 */
[----:B------:R1:W1:Y:S01]  /*2d10*/  LDSM.16.M88.4 R80, [R24+0x1800] ;  /* 0x001800001850783b */ /* 0x0002620000000200 */
[----:B------:R-:W-:Y:S05]  /*2d20*/  @!P3 BRA `(.L_x_1255) ;  /* 0x000001600000b947 */ /* 0x000fea0003800000 */
[----:B------:R-:W-:-:S04]  /*2d30*/  IADD3 R0, R245, -0x2, RZ ;  /* 0xfffffffef5007810 */ /* 0x000fc80007ffe0ff */
[----:B------:R-:W-:Y:S01]  /*2d40*/  SHF.R.S32.HI R2, RZ, 0x1f, R0 ;  /* 0x0000001fff027819 */ /* 0x000fe20000011400 */
[----:B----4-:R-:W-:-:S04]  /*2d50*/  IMAD.WIDE.U32 R12, R0, c[0x0][0x208], RZ ;  /* 0x00008200000c7a25 */ /* 0x010fc800078e00ff */
[----:B------:R-:W-:-:S04]  /*2d60*/  IMAD R2, R2, c[0x0][0x208], RZ ;  /* 0x0000820002027a24 */ /* 0x000fc800078e02ff */
[----:B------:R-:W-:Y:S01]  /*2d70*/  IMAD R2, R0, c[0x0][0x20c], R2 ;  /* 0x0000830000027a24 */ /* 0x000fe200078e0202 */
[----:B------:R-:W-:-:S03]  /*2d80*/  LEA R0, P0, R12, R220, 0x6 ;  /* 0x000000dc0c007211 */ /* 0x000fc600078030ff */
[----:B------:R-:W-:Y:S01]  /*2d90*/  IMAD.IADD R3, R13, 0x1, R2 ;  /* 0x000000010d037824 */ /* 0x000fe200078e0202 */
[----:B------:R-:W-:-:S04]  /*2da0*/  LEA R2, P4, R0, c[0x0][0x1f8], 0x1 ;  /* 0x00007e0000027a11 */ /* 0x000fc800078808ff */
[----:B------:R-:W-:Y:S02]  /*2db0*/  LEA.HI.X R3, R12, R222, R3, 0x6, P0 ;  /* 0x000000de0c037211 */ /* 0x000fe400000f3403 */
[----:B------:R-:W-:Y:S02]  /*2dc0*/  ISETP.GE.AND P0, PT, R212, c[0x0][0x1d4], PT ;  /* 0x00007500d4007a0c */ /* 0x000fe40003f06270 */
[----:B------:R-:W-:Y:S02]  /*2dd0*/  IADD3 R12, P3, R2, UR7, RZ ;  /* 0x00000007020c7c10 */ /* 0x000fe4000ff7e0ff */
[----:B------:R-:W-:-:S04]  /*2de0*/  LEA.HI.X R3, R0, c[0x0][0x1fc], R3, 0x1, P4 ;  /* 0x00007f0000037a11 */ /* 0x000fc800020f0c03 */
[----:B------:R-:W-:Y:S01]  /*2df0*/  IADD3.X R13, R3, UR5, RZ, P3, !PT ;  /* 0x00000005030d7c10 */ /* 0x000fe20009ffe4ff */
        /* <DEDUP_REMOVED lines=9> */
.L_x_1255:
[----:B------:R-:W-:Y:S05]  /*2e90*/  BSYNC B0 ;  /* 0x0000000000007941 */ /* 0x000fea0003800000 */
.L_x_1254:
[----:B------:R-:W-:Y:S01]  /*2ea0*/  LOP3.LUT P0, RZ, R195, 0x4, RZ, 0xc0, !PT ;  /* 0x00000004c3ff7812 */ /* 0x000fe2000780c0ff */
[----:B--234-:R-:W-:Y:S01]  /*2eb0*/  HMMA.16816.F32 R12, R8, R28, RZ ;  /* 0x0000001c080c723c */ /* 0x01cfe200000018ff */
[----:B------:R-:W-:Y:S02]  /*2ec0*/  LDSM.16.M88.4 R100, [R192+0x2000] ;  /* 0x00200000c064783b */ /* 0x000fe40000000200 */
[----:B------:R-:W-:-:S02]  /*2ed0*/  SEL R0, R16, 0xffffffc0, !P0 ;  /* 0xffffffc010007807 */ /* 0x000fc40004000000 */
[----:B------:R-:W-:Y:S03]  /*2ee0*/  LDSM.16.M88.4 R16, [R189] ;  /* 0x00000000bd10783b */ /* 0x000fe60000000200 */
[----:B------:R-:W-:Y:S01]  /*2ef0*/  IMAD.IADD R2, R192, 0x1, R0 ;  /* 0x00000001c0027824 */ /* 0x000fe200078e0200 */
[C---:B------:R-:W-:Y:S01]  /*2f00*/  HMMA.16816.F32 R20, R8.reuse, R32, RZ ;  /* 0x000000200814723c */ /* 0x040fe200000018ff */
[----:B------:R-:W-:Y:S04]  /*2f10*/  LDSM.16.M88.4 R96, [R24+0x2000] ;  /* 0x002000001860783b */ /* 0x000fe80000000200 */
[----:B------:R-:W2:Y:S03]  /*2f20*/  LDSM.16.M88.4 R68, [R2] ;  /* 0x000000000244783b */ /* 0x000ea60000000200 */
[----:B------:R-:W-:Y:S01]  /*2f30*/  HMMA.16816.F32 R28, R8, R30, RZ ;  /* 0x0000001e081c723c */ /* 0x000fe200000018ff */
[----:B------:R-:W3:Y:S01]  /*2f40*/  LDSM.16.M88.4 R72, [R2+0x800] ;  /* 0x000800000248783b */ /* 0x000ee20000000200 */
[----:B------:R-:W-:-:S03]  /*2f50*/  IADD3 R0, R0, R192, R190 ;  /* 0x000000c000007210 */ /* 0x000fc60007ffe0be */
[----:B------:R-:W4:Y:S03]  /*2f60*/  LDSM.16.M88.4 R76, [R2+0x1000] ;  /* 0x00100000024c783b */ /* 0x000f260000000200 */
[C---:B------:R-:W-:Y:S01]  /*2f70*/  HMMA.16816.F32 R32, R8.reuse, R34, RZ ;  /* 0x000000220820723c */ /* 0x040fe200000018ff */
[----:B------:R-:W-:Y:S04]  /*2f80*/  LDSM.16.M88.4 R92, [R0] ;  /* 0x00000000005c783b */ /* 0x000fe80000000200 */
[----:B------:R-:W-:Y:S03]  /*2f90*/  LDSM.16.M88.4 R84, [R2+0x1800] ;  /* 0x001800000254783b */ /* 0x000fe60000000200 */
[----:B-1----:R-:W-:Y:S01]  /*2fa0*/  HMMA.16816.F32 R36, R8, R44, RZ ;  /* 0x0000002c0824723c */ /* 0x002fe200000018ff */
[----:B------:R-:W5:Y:S01]  /*2fb0*/  LDL R120, [R1+0x24] ;  /* 0x0000240001787983 */ /* 0x000f620000100800 */
[----:B------:R-:W-:Y:S03]  /*2fc0*/  BSSY B0, `(.L_x_1256) ;  /* 0x0000242000007945 */ /* 0x000fe60003800000 */
[----:B------:R-:W0:Y:S03]  /*2fd0*/  LDGDEPBAR ;  /* 0x00000000000079af */ /* 0x000e260000000000 */
[----:B------:R-:W-:Y:S01]  /*2fe0*/  HMMA.16816.F32 R60, R4, R40, R12 ;  /* 0x00000028043c723c */ /* 0x000fe2000000180c */
[----:B------:R-:W1:Y:S07]  /*2ff0*/  LDSM.16.M88.4 R12, [R188] ;  /* 0x00000000bc0c783b */ /* 0x000e6e0000000200 */
[C---:B------:R-:W-:Y:S08]  /*3000*/  HMMA.16816.F32 R44, R8.reuse, R46, RZ ;  /* 0x0000002e082c723c */ /* 0x040ff000000018ff */
[C---:B------:R-:W-:Y:S08]  /*3010*/  HMMA.16816.F32 R48, R8.reuse, R52, RZ ;  /* 0x000000340830723c */ /* 0x040ff000000018ff */
[----:B------:R-:W-:Y:S08]  /*3020*/  HMMA.16816.F32 R8, R8, R54, RZ ;  /* 0x000000360808723c */ /* 0x000ff000000018ff */
[C---:B------:R-:W-:Y:S08]  /*3030*/  HMMA.16816.F32 R52, R4.reuse, R42, R28 ;  /* 0x0000002a0434723c */ /* 0x040ff0000000181c */
[C---:B------:R-:W-:Y:S08]  /*3040*/  HMMA.16816.F32 R28, R4.reuse, R56, R20 ;  /* 0x00000038041c723c */ /* 0x040ff00000001814 */
[C---:B------:R-:W-:Y:S01]  /*3050*/  HMMA.16816.F32 R20, R4.reuse, R58, R32 ;  /* 0x0000003a0414723c */ /* 0x040fe20000001820 */
[----:B------:R-:W-:Y:S07]  /*3060*/  LDSM.16.M88.4 R56, [R0+0x1000] ;  /* 0x001000000038783b */ /* 0x000fee0000000200 */
[C---:B------:R-:W-:Y:S08]  /*3070*/  HMMA.16816.F32 R36, R4.reuse, R64, R36 ;  /* 0x000000400424723c */ /* 0x040ff00000001824 */
[----:B------:R-:W-:Y:S01]  /*3080*/  HMMA.16816.F32 R44, R4, R66, R44 ;  /* 0x00000042042c723c */ /* 0x000fe2000000182c */
[----:B------:R-:W1:Y:S07]  /*3090*/  LDSM.16.M88.4 R64, [R0+0x800] ;  /* 0x000800000040783b */ /* 0x000e6e0000000200 */
[----:B--2---:R-:W-:Y:S08]  /*30a0*/  HMMA.16816.F32 R60, R16, R68, R60 ;  /* 0x00000044103c723c */ /* 0x004ff0000000183c */
[C---:B------:R-:W-:Y:S08]  /*30b0*/  HMMA.16816.F32 R48, R4.reuse, R80, R48 ;  /* 0x000000500430723c */ /* 0x040ff00000001830 */
[----:B------:R-:W-:Y:S01]  /*30c0*/  HMMA.16816.F32 R4, R4, R82, R8 ;  /* 0x000000520404723c */ /* 0x000fe20000001808 */
[----:B------:R-:W2:Y:S04]  /*30d0*/  LDSM.16.M88.4 R8, [R186+0x4000] ;  /* 0x00400000ba08783b */ /* 0x000ea80000000200 */
[----:B------:R-:W1:Y:S03]  /*30e0*/  LDSM.16.M88.4 R80, [R0+0x1800] ;  /* 0x001800000050783b */ /* 0x000e660000000200 */
[C---:B------:R-:W-:Y:S01]  /*30f0*/  HMMA.16816.F32 R52, R16.reuse, R70, R52 ;  /* 0x000000461034723c */ /* 0x040fe20000001834 */
[----:B------:R-:W-:Y:S07]  /*3100*/  LDSM.16.M88.4 R68, [R24+0x2800] ;  /* 0x002800001844783b */ /* 0x000fee0000000200 */
[C---:B---3--:R-:W-:Y:S08]  /*3110*/  HMMA.16816.F32 R40, R16.reuse, R72, R28 ;  /* 0x000000481028723c */ /* 0x048ff0000000181c */
[C---:B------:R-:W-:Y:S01]  /*3120*/  HMMA.16816.F32 R32, R16.reuse, R74, R20 ;  /* 0x0000004a1020723c */ /* 0x040fe20000001814 */
[----:B------:R-:W-:Y:S07]  /*3130*/  LDSM.16.M88.4 R72, [R192+0x3000] ;  /* 0x00300000c048783b */ /* 0x000fee0000000200 */
[C---:B----4-:R-:W-:Y:S08]  /*3140*/  HMMA.16816.F32 R28, R16.reuse, R76, R36 ;  /* 0x0000004c101c723c */ /* 0x050ff00000001824 */
[----:B------:R-:W-:Y:S01]  /*3150*/  HMMA.16816.F32 R20, R16, R78, R44 ;  /* 0x0000004e1014723c */ /* 0x000fe2000000182c */
[----:B------:R-:W3:Y:S07]  /*3160*/  LDSM.16.M88.4 R76, [R192+0x2800] ;  /* 0x00280000c04c783b */ /* 0x000eee0000000200 */
[----:B-1----:R-:W-:Y:S08]  /*3170*/  HMMA.16816.F32 R60, R12, R92, R60 ;  /* 0x0000005c0c3c723c */ /* 0x002ff0000000183c */
[C---:B------:R-:W-:Y:S01]  /*3180*/  HMMA.16816.F32 R36, R16.reuse, R86, R4 ;  /* 0x000000561024723c */ /* 0x040fe20000001804 */
[----:B------:R-:W1:Y:S07]  /*3190*/  LDSM.16.M88.4 R4, [R187+0x4000] ;  /* 0x00400000bb04783b */ /* 0x000e6e0000000200 */
[----:B------:R-:W-:Y:S01]  /*31a0*/  HMMA.16816.F32 R48, R16, R84, R48 ;  /* 0x000000541030723c */ /* 0x000fe20000001830 */
[----:B------:R-:W4:Y:S07]  /*31b0*/  LDSM.16.M88.4 R84, [R192+0x3800] ;  /* 0x00380000c054783b */ /* 0x000f2e0000000200 */
[C---:B------:R-:W-:Y:S01]  /*31c0*/  HMMA.16816.F32 R52, R12.reuse, R94, R52 ;  /* 0x0000005e0c34723c */ /* 0x040fe20000001834 */
[----:B------:R-:W-:Y:S07]  /*31d0*/  LDSM.16.M88.4 R92, [R2+0x2000] ;  /* 0x00200000025c783b */ /* 0x000fee0000000200 */
[C---:B------:R-:W-:Y:S08]  /*31e0*/  HMMA.16816.F32 R44, R12.reuse, R64, R40 ;  /* 0x000000400c2c723c */ /* 0x040ff00000001828 */
[C---:B------:R-:W-:Y:S01]  /*31f0*/  HMMA.16816.F32 R40, R12.reuse, R66, R32 ;  /* 0x000000420c28723c */ /* 0x040fe20000001820 */
[----:B------:R-:W-:Y:S07]  /*3200*/  LDSM.16.M88.4 R64, [R24+0x3000] ;  /* 0x003000001840783b */ /* 0x000fee0000000200 */
[----:B------:R-:W-:Y:S01]  /*3210*/  HMMA.16816.F32 R32, R12, R56, R28 ;  /* 0x000000380c20723c */ /* 0x000fe2000000181c */
[----:B------:R-:W1:Y:S07]  /*3220*/  LDSM.16.M88.4 R28, [R189+0x4000] ;  /* 0x00400000bd1c783b */ /* 0x000e6e0000000200 */
[----:B--2---:R-:W-:Y:S08]  /*3230*/  HMMA.16816.F32 R60, R8, R100, R60 ;  /* 0x00000064083c723c */ /* 0x004ff0000000183c */
[C---:B------:R-:W-:Y:S08]  /*3240*/  HMMA.16816.F32 R20, R12.reuse, R58, R20 ;  /* 0x0000003a0c14723c */ /* 0x040ff00000001814 */
[----:B------:R-:W-:Y:S08]  /*3250*/  HMMA.16816.F32 R16, R12, R80, R48 ;  /* 0x000000500c10723c */ /* 0x000ff00000001830 */
[C---:B------:R-:W-:Y:S01]  /*3260*/  HMMA.16816.F32 R56, R8.reuse, R102, R52 ;  /* 0x000000660838723c */ /* 0x040fe20000001834 */
[----:B------:R-:W-:Y:S07]  /*3270*/  LDSM.16.M88.4 R100, [R0+0x3800] ;  /* 0x003800000064783b */ /* 0x000fee0000000200 */
[C---:B---3--:R-:W-:Y:S08]  /*3280*/  HMMA.16816.F32 R48, R8.reuse, R76, R44 ;  /* 0x0000004c0830723c */ /* 0x048ff0000000182c */
[----:B------:R-:W-:Y:S08]  /*3290*/  HMMA.16816.F32 R44, R8, R72, R32 ;  /* 0x00000048082c723c */ /* 0x000ff00000001820 */
[----:B-1----:R-:W-:Y:S01]  /*32a0*/  HMMA.16816.F32 R32, R4, R96, R60 ;  /* 0x000000600420723c */ /* 0x002fe2000000183c */
[----:B------:R-:W1:Y:S07]  /*32b0*/  LDSM.16.M88.4 R60, [R2+0x2800] ;  /* 0x00280000023c783b */ /* 0x000e6e0000000200 */
[----:B------:R-:W-:Y:S01]  /*32c0*/  HMMA.16816.F32 R12, R12, R82, R36 ;  /* 0x000000520c0c723c */ /* 0x000fe20000001824 */
[----:B------:R-:W2:Y:S07]  /*32d0*/  LDSM.16.M88.4 R80, [R24+0x3800] ;  /* 0x003800001850783b */ /* 0x000eae0000000200 */
[C---:B------:R-:W-:Y:S01]  /*32e0*/  HMMA.16816.F32 R52, R8.reuse, R78, R40 ;  /* 0x0000004e0834723c */ /* 0x040fe20000001828 */
[----:B------:R-:W-:Y:S07]  /*32f0*/  LDSM.16.M88.4 R76, [R0+0x2000] ;  /* 0x00200000004c783b */ /* 0x000fee0000000200 */
[C---:B------:R-:W-:Y:S01]  /*3300*/  HMMA.16816.F32 R40, R8.reuse, R74, R20 ;  /* 0x0000004a0828723c */ /* 0x040fe20000001814 */
[----:B------:R-:W3:Y:S07]  /*3310*/  LDSM.16.M88.4 R20, [R188+0x4000] ;  /* 0x00400000bc14783b */ /* 0x000eee0000000200 */
[----:B----4-:R-:W-:Y:S08]  /*3320*/  HMMA.16816.F32 R36, R8, R84, R16 ;  /* 0x000000540824723c */ /* 0x010ff00000001810 */
[C---:B------:R-:W-:Y:S08]  /*3330*/  HMMA.16816.F32 R16, R4.reuse, R98, R56 ;  /* 0x000000620410723c */ /* 0x040ff00000001838 */
[----:B------:R-:W-:Y:S08]  /*3340*/  HMMA.16816.F32 R48, R4, R68, R48 ;  /* 0x000000440430723c */ /* 0x000ff00000001830 */
[----:B------:R-:W-:Y:S01]  /*3350*/  HMMA.16816.F32 R8, R8, R86, R12 ;  /* 0x000000560808723c */ /* 0x000fe2000000180c */
[----:B------:R-:W-:Y:S04]  /*3360*/  LDSM.16.M88.4 R12, [R186+0x8000] ;  /* 0x00800000ba0c783b */ /* 0x000fe80000000200 */
[----:B------:R-:W-:Y:S03]  /*3370*/  LDSM.16.M88.4 R84, [R2+0x3800] ;  /* 0x003800000254783b */ /* 0x000fe60000000200 */
[----:B------:R-:W-:Y:S08]  /*3380*/  HMMA.16816.F32 R32, R28, R92, R32 ;  /* 0x0000005c1c20723c */ /* 0x000ff00000001820 */
[C---:B------:R-:W-:Y:S08]  /*3390*/  HMMA.16816.F32 R52, R4.reuse, R70, R52 ;  /* 0x000000460434723c */ /* 0x040ff00000001834 */
[----:B------:R-:W-:Y:S01]  /*33a0*/  HMMA.16816.F32 R72, R4, R64, R44 ;  /* 0x000000400448723c */ /* 0x000fe2000000182c */
[----:B------:R-:W4:Y:S07]  /*33b0*/  LDSM.16.M88.4 R44, [R192+0x4000] ;  /* 0x00400000c02c783b */ /* 0x000f2e0000000200 */
[----:B------:R-:W-:Y:S08]  /*33c0*/  HMMA.16816.F32 R16, R28, R94, R16 ;  /* 0x0000005e1c10723c */ /* 0x000ff00000001810 */
[----:B------:R-:W-:Y:S08]  /*33d0*/  HMMA.16816.F32 R64, R4, R66, R40 ;  /* 0x000000420440723c */ /* 0x000ff00000001828 */
[----:B-1----:R-:W-:Y:S01]  /*33e0*/  HMMA.16816.F32 R40, R28, R60, R48 ;  /* 0x0000003c1c28723c */ /* 0x002fe20000001830 */
[----:B------:R-:W1:Y:S07]  /*33f0*/  LDSM.16.M88.4 R48, [R0+0x2800] ;  /* 0x002800000030783b */ /* 0x000e6e0000000200 */
[C---:B--2---:R-:W-:Y:S01]  /*3400*/  HMMA.16816.F32 R68, R4.reuse, R80, R36 ;  /* 0x000000500444723c */ /* 0x044fe20000001824 */
[----:B------:R-:W2:Y:S07]  /*3410*/  LDSM.16.M88.4 R36, [R2+0x3000] ;  /* 0x003000000224783b */ /* 0x000eae0000000200 */
[----:B------:R-:W-:Y:S01]  /*3420*/  HMMA.16816.F32 R108, R4, R82, R8 ;  /* 0x00000052046c723c */ /* 0x000fe20000001808 */
[----:B------:R-:W-:Y:S04]  /*3430*/  LDSM.16.M88.4 R8, [R187+0x8000] ;  /* 0x00800000bb08783b */ /* 0x000fe80000000200 */
[----:B------:R-:W-:Y:S03]  /*3440*/  LDSM.16.M88.4 R80, [R0+0x4000] ;  /* 0x004000000050783b */ /* 0x000fe60000000200 */
[----:B---3--:R-:W-:Y:S08]  /*3450*/  HMMA.16816.F32 R4, R20, R76, R32 ;  /* 0x0000004c1404723c */ /* 0x008ff00000001820 */
[----:B------:R-:W-:Y:S01]  /*3460*/  HMMA.16816.F32 R56, R28, R62, R52 ;  /* 0x0000003e1c38723c */ /* 0x000fe20000001834 */
[----:B------:R-:W3:Y:S04]  /*3470*/  LDSM.16.M88.4 R60, [R24+0x4000] ;  /* 0x00400000183c783b */ /* 0x000ee80000000200 */
[----:B------:R-:W-:Y:S03]  /*3480*/  LDSM.16.M88.4 R52, [R0+0x3000] ;  /* 0x003000000034783b */ /* 0x000fe60000000200 */
[----:B------:R-:W-:Y:S01]  /*3490*/  HMMA.16816.F32 R32, R20, R78, R16 ;  /* 0x0000004e1420723c */ /* 0x000fe20000001810 */
[----:B------:R-:W3:Y:S07]  /*34a0*/  LDSM.16.M88.4 R76, [R192+0x4800] ;  /* 0x00480000c04c783b */ /* 0x000eee0000000200 */
[----:B----4-:R-:W-:Y:S01]  /*34b0*/  HMMA.16816.F32 R16, R12, R44, R4 ;  /* 0x0000002c0c10723c */ /* 0x010fe20000001804 */
[----:B------:R-:W-:Y:S07]  /*34c0*/  LDSM.16.M88.4 R4, [R189+0x8000] ;  /* 0x00800000bd04783b */ /* 0x000fee0000000200 */
[----:B-1----:R-:W-:Y:S08]  /*34d0*/  HMMA.16816.F32 R40, R20, R48, R40 ;  /* 0x000000301428723c */ /* 0x002ff00000001828 */
[C---:B--2---:R-:W-:Y:S01]  /*34e0*/  HMMA.16816.F32 R96, R28.reuse, R36, R72 ;  /* 0x000000241c60723c */ /* 0x044fe20000001848 */
[----:B------:R-:W-:Y:S07]  /*34f0*/  LDSM.16.M88.4 R72, [R24+0x4800] ;  /* 0x004800001848783b */ /* 0x000fee0000000200 */
[----:B------:R-:W-:Y:S01]  /*3500*/  HMMA.16816.F32 R92, R28, R38, R64 ;  /* 0x000000261c5c723c */ /* 0x000fe20000001840 */
[----:B------:R-:W1:Y:S07]  /*3510*/  LDSM.16.M88.4 R64, [R2+0x4000] ;  /* 0x004000000240783b */ /* 0x000e6e0000000200 */
[----:B------:R-:W-:Y:S08]  /*3520*/  HMMA.16816.F32 R36, R12, R46, R32 ;  /* 0x0000002e0c24723c */ /* 0x000ff00000001820 */
[----:B---3--:R-:W-:Y:S01]  /*3530*/  HMMA.16816.F32 R32, R8, R60, R16 ;  /* 0x0000003c0820723c */ /* 0x008fe20000001810 */
[----:B------:R-:W2:Y:S07]  /*3540*/  LDSM.16.M88.4 R16, [R188+0x8000] ;  /* 0x00800000bc10783b */ /* 0x000eae0000000200 */
[----:B------:R-:W-:Y:S08]  /*3550*/  HMMA.16816.F32 R48, R20, R50, R56 ;  /* 0x000000321430723c */ /* 0x000ff00000001838 */
[----:B------:R-:W-:Y:S08]  /*3560*/  HMMA.16816.F32 R44, R12, R76, R40 ;  /* 0x0000004c0c2c723c */ /* 0x000ff00000001828 */
[----:B------:R-:W-:Y:S01]  /*3570*/  HMMA.16816.F32 R40, R8, R62, R36 ;  /* 0x0000003e0828723c */ /* 0x000fe20000001824 */
[----:B------:R-:W3:Y:S07]  /*3580*/  LDSM.16.M88.4 R60, [R192+0x5000] ;  /* 0x00500000c03c783b */ /* 0x000eee0000000200 */
[----:B------:R-:W-:Y:S01]  /*3590*/  HMMA.16816.F32 R104, R28, R84, R68 ;  /* 0x000000541c68723c */ /* 0x000fe20000001844 */
[----:B------:R-:W4:Y:S07]  /*35a0*/  LDSM.16.M88.4 R68, [R2+0x4800] ;  /* 0x004800000244783b */ /* 0x000f2e0000000200 */
[----:B-1----:R-:W-:Y:S08]  /*35b0*/  HMMA.16816.F32 R32, R4, R64, R32 ;  /* 0x000000400420723c */ /* 0x002ff00000001820 */
[----:B------:R-:W-:Y:S08]  /*35c0*/  HMMA.16816.F32 R108, R28, R86, R108 ;  /* 0x000000561c6c723c */ /* 0x000ff0000000186c */
[----:B------:R-:W-:Y:S08]  /*35d0*/  HMMA.16816.F32 R28, R20, R52, R96 ;  /* 0x00000034141c723c */ /* 0x000ff00000001860 */
[----:B------:R-:W-:Y:S01]  /*35e0*/  HMMA.16816.F32 R36, R12, R78, R48 ;  /* 0x0000004e0c24723c */ /* 0x000fe20000001830 */
[----:B------:R-:W-:Y:S07]  /*35f0*/  LDSM.16.M88.4 R76, [R0+0x4800] ;  /* 0x00480000004c783b */ /* 0x000fee0000000200 */
[----:B------:R-:W-:Y:S08]  /*3600*/  HMMA.16816.F32 R44, R8, R72, R44 ;  /* 0x00000048082c723c */ /* 0x000ff0000000182c */
[----:B------:R-:W-:Y:S08]  /*3610*/  HMMA.16816.F32 R56, R20, R54, R92 ;  /* 0x000000361438723c */ /* 0x000ff0000000185c */
[----:B------:R-:W-:Y:S01]  /*3620*/  HMMA.16816.F32 R40, R4, R66, R40 ;  /* 0x000000420428723c */ /* 0x000fe20000001828 */
[----:B------:R-:W1:Y:S07]  /*3630*/  LDSM.16.M88.4 R64, [R24+0x5000] ;  /* 0x005000001840783b */ /* 0x000e6e0000000200 */
[----:B--2---:R-:W-:Y:S08]  /*3640*/  HMMA.16816.F32 R52, R16, R80, R32 ;  /* 0x000000501034723c */ /* 0x004ff00000001820 */
[----:B---3--:R-:W-:Y:S08]  /*3650*/  HMMA.16816.F32 R32, R12, R60, R28 ;  /* 0x0000003c0c20723c */ /* 0x008ff0000000181c */
[----:B------:R-:W-:Y:S01]  /*3660*/  HMMA.16816.F32 R28, R8, R74, R36 ;  /* 0x0000004a081c723c */ /* 0x000fe20000001824 */
[----:B------:R-:W-:Y:S07]  /*3670*/  LDSM.16.M88.4 R72, [R2+0x5000] ;  /* 0x005000000248783b */ /* 0x000fee0000000200 */
[----:B----4-:R-:W-:Y:S01]  /*3680*/  HMMA.16816.F32 R36, R4, R68, R44 ;  /* 0x000000440424723c */ /* 0x010fe2000000182c */
[----:B------:R-:W-:-:S07]  /*3690*/  FMUL.FTZ R3, R52, c[0x0][0x320] ;  /* 0x0000c80034037a20 */ /* 0x000fce0000410000 */
[----:B------:R-:W-:Y:S01]  /*36a0*/  HMMA.16816.F32 R44, R12, R62, R56 ;  /* 0x0000003e0c2c723c */ /* 0x000fe20000001838 */
[----:B------:R-:W2:Y:S04]  /*36b0*/  LDSM.16.M88.4 R60, [R192+0x5800] ;  /* 0x00580000c03c783b */ /* 0x000ea80000000200 */
[----:B------:R2:W3:Y:S03]  /*36c0*/  LDSM.16.M88.4 R56, [R24+0x5800] ;  /* 0x005800001838783b */ /* 0x0004e60000000200 */
[----:B------:R-:W-:Y:S08]  /*36d0*/  HMMA.16816.F32 R84, R20, R100, R104 ;  /* 0x000000641454723c */ /* 0x000ff00000001868 */
[----:B------:R-:W-:Y:S01]  /*36e0*/  HMMA.16816.F32 R48, R16, R82, R40 ;  /* 0x000000521030723c */ /* 0x000fe20000001828 */
[----:B------:R4:W2:Y:S07]  /*36f0*/  MUFU.TANH R83, R3 ;  /* 0x0000000300537308 */ /* 0x0008ae0000002400 */
[----:B-1----:R-:W-:Y:S08]  /*3700*/  HMMA.16816.F32 R40, R8, R64, R32 ;  /* 0x000000400828723c */ /* 0x002ff00000001820 */
[----:B------:R-:W-:Y:S01]  /*3710*/  HMMA.16816.F32 R28, R4, R70, R28 ;  /* 0x00000046041c723c */ /* 0x000fe2000000181c */
[----:B------:R-:W1:Y:S01]  /*3720*/  LDSM.16.M88.4 R68, [R0+0x5000] ;  /* 0x005000000044783b */ /* 0x000e620000000200 */
[----:B----4-:R-:W-:-:S04]  /*3730*/  FMUL.FTZ R3, R53, c[0x0][0x320] ;  /* 0x0000c80035037a20 */ /* 0x010fc80000410000 */
[----:B------:R4:W1:Y:S02]  /*3740*/  MUFU.TANH R82, R3 ;  /* 0x0000000300527308 */ /* 0x0008640000002400 */
[----:B------:R-:W-:Y:S08]  /*3750*/  HMMA.16816.F32 R20, R20, R102, R108 ;  /* 0x000000661414723c */ /* 0x000ff0000000186c */
[----:B--2---:R-:W-:Y:S01]  /*3760*/  HMMA.16816.F32 R24, R12, R60, R84 ;  /* 0x0000003c0c18723c */ /* 0x004fe20000001854 */
[----:B----4-:R-:W-:-:S07]  /*3770*/  FMUL.FTZ R3, R54, c[0x0][0x320] ;  /* 0x0000c80036037a20 */ /* 0x010fce0000410000 */
[----:B------:R-:W-:Y:S01]  /*3780*/  HMMA.16816.F32 R32, R8, R66, R44 ;  /* 0x000000420820723c */ /* 0x000fe2000000182c */
[----:B------:R2:W4:Y:S01]  /*3790*/  LDSM.16.M88.4 R44, [R2+0x5800] ;  /* 0x00580000022c783b */ /* 0x0005220000000200 */
[----:B------:R1:W-:Y:S06]  /*37a0*/  MUFU.TANH R81, R3 ;  /* 0x0000000300517308 */ /* 0x0003ec0000002400 */
[----:B------:R-:W-:Y:S08]  /*37b0*/  HMMA.16816.F32 R12, R12, R62, R20 ;  /* 0x0000003e0c0c723c */ /* 0x000ff00000001814 */
[----:B---3--:R-:W-:Y:S01]  /*37c0*/  HMMA.16816.F32 R24, R8, R56, R24 ;  /* 0x000000380818723c */ /* 0x008fe20000001818 */
[----:B-1----:R-:W-:-:S04]  /*37d0*/  FMUL.FTZ R3, R55, c[0x0][0x320] ;  /* 0x0000c80037037a20 */ /* 0x002fc80000410000 */
[----:B------:R1:W-:Y:S03]  /*37e0*/  MUFU.TANH R80, R3 ;  /* 0x0000000300507308 */ /* 0x0003e60000002400 */
[----:B------:R-:W-:Y:S08]  /*37f0*/  HMMA.16816.F32 R52, R16, R76, R36 ;  /* 0x0000004c1034723c */ /* 0x000ff00000001824 */
[----:B------:R-:W-:Y:S01]  /*3800*/  HMMA.16816.F32 R36, R4, R72, R40 ;  /* 0x000000480424723c */ /* 0x000fe20000001828 */
[----:B-1----:R-:W-:-:S07]  /*3810*/  FMUL.FTZ R3, R48, c[0x0][0x320] ;  /* 0x0000c80030037a20 */ /* 0x002fce0000410000 */
[----:B------:R-:W-:Y:S01]  /*3820*/  HMMA.16816.F32 R40, R16, R78, R28 ;  /* 0x0000004e1028723c */ /* 0x000fe2000000181c */
[----:B------:R1:W3:Y:S01]  /*3830*/  LDSM.16.M88.4 R28, [R0+0x5800] ;  /* 0x00580000001c783b */ /* 0x0002e20000000200 */
[----:B------:R4:W1:Y:S01]  /*3840*/  MUFU.TANH R77, R3 ;  /* 0x00000003004d7308 */ /* 0x0008620000002400 */
[----:B------:R-:W-:-:S05]  /*3850*/  DEPBAR.LE SB0, 0x2 ;  /* 0x000080800000791a */ /* 0x000fca0000000000 */
[----:B------:R-:W-:Y:S01]  /*3860*/  HMMA.16816.F32 R20, R4, R74, R32 ;  /* 0x0000004a0414723c */ /* 0x000fe20000001820 */
[----:B--2---:R-:W-:-:S07]  /*3870*/  FMUL.FTZ R2, R55, c[0x0][0x320] ;  /* 0x0000c80037027a20 */ /* 0x004fce0000410000 */
[----:B------:R-:W-:Y:S01]  /*3880*/  HMMA.16816.F32 R36, R16, R68, R36 ;  /* 0x000000441024723c */ /* 0x000fe20000001824 */
[----:B----4-:R-:W-:Y:S02]  /*3890*/  FMUL.FTZ R3, R49, c[0x0][0x320] ;  /* 0x0000c80031037a20 */ /* 0x010fe40000410000 */
[----:B------:R2:W-:Y:S05]  /*38a0*/  MUFU.TANH R49, R2 ;  /* 0x0000000200317308 */ /* 0x0005ea0000002400 */
[----:B------:R-:W-:Y:S01]  /*38b0*/  HMMA.16816.F32 R8, R8, R58, R12 ;  /* 0x0000003a0808723c */ /* 0x000fe2000000180c */
[----:B-1----:R-:W-:Y:S02]  /*38c0*/  FMUL.FTZ R0, R42, c[0x0][0x320] ;  /* 0x0000c8002a007a20 */ /* 0x002fe40000410000 */
[----:B------:R1:W4:Y:S05]  /*38d0*/  MUFU.TANH R76, R3 ;  /* 0x00000003004c7308 */ /* 0x00032a0000002400 */
[----:B------:R-:W-:Y:S03]  /*38e0*/  HMMA.16816.F32 R12, R4, R44, R24 ;  /* 0x0000002c040c723c */ /* 0x000fe60000001818 */
[----:B------:R3:W-:Y:S01]  /*38f0*/  MUFU.TANH R34, R0 ;  /* 0x0000000000227308 */ /* 0x0007e20000002400 */
[----:B--2---:R-:W-:-:S04]  /*3900*/  FMUL.FTZ R2, R40, c[0x0][0x320] ;  /* 0x0000c80028027a20 */ /* 0x004fc80000410000 */
[----:B------:R-:W-:Y:S01]  /*3910*/  HMMA.16816.F32 R20, R16, R70, R20 ;  /* 0x000000461014723c */ /* 0x000fe20000001814 */
[----:B-1----:R-:W-:Y:S02]  /*3920*/  FMUL.FTZ R3, R50, c[0x0][0x320] ;  /* 0x0000c80032037a20 */ /* 0x002fe40000410000 */
[----:B------:R1:W-:Y:S05]  /*3930*/  MUFU.TANH R48, R2 ;  /* 0x0000000200307308 */ /* 0x0003ea0000002400 */
[----:B------:R-:W-:Y:S01]  /*3940*/  HMMA.16816.F32 R4, R4, R46, R8 ;  /* 0x0000002e0404723c */ /* 0x000fe20000001808 */
[----:B---3--:R-:W-:Y:S02]  /*3950*/  FMUL.FTZ R0, R43, c[0x0][0x320] ;  /* 0x0000c8002b007a20 */ /* 0x008fe40000410000 */
[----:B------:R2:W-:Y:S05]  /*3960*/  MUFU.TANH R65, R3 ;  /* 0x0000000300417308 */ /* 0x0005ea0000002400 */
[----:B------:R-:W-:Y:S03]  /*3970*/  HMMA.16816.F32 R12, R16, R28, R12 ;  /* 0x0000001c100c723c */ /* 0x000fe6000000180c */
[----:B------:R3:W-:Y:S01]  /*3980*/  MUFU.TANH R40, R0 ;  /* 0x0000000000287308 */ /* 0x0007e20000002400 */
[----:B-1----:R-:W-:-:S02]  /*3990*/  FMUL.FTZ R2, R41, c[0x0][0x320] ;  /* 0x0000c80029027a20 */ /* 0x002fc40000410000 */
[----:B--2---:R-:W-:-:S05]  /*39a0*/  FMUL.FTZ R3, R51, c[0x0][0x320] ;  /* 0x0000c80033037a20 */ /* 0x004fca0000410000 */
[----:B------:R1:W-:Y:S05]  /*39b0*/  MUFU.TANH R41, R2 ;  /* 0x0000000200297308 */ /* 0x0003ea0000002400 */
[----:B------:R-:W-:Y:S01]  /*39c0*/  HMMA.16816.F32 R4, R16, R30, R4 ;  /* 0x0000001e1004723c */ /* 0x000fe20000001804 */
[----:B------:R-:W-:Y:S01]  /*39d0*/  BAR.SYNC.DEFER_BLOCKING 0x0 ;  /* 0x0000000000007b1d */ /* 0x000fe20000010000 */
[----:B---3--:R-:W-:-:S05]  /*39e0*/  FMUL.FTZ R0, R36, c[0x0][0x320] ;  /* 0x0000c80024007a20 */ /* 0x008fca0000410000 */
[----:B------:R2:W-:Y:S01]  /*39f0*/  MUFU.TANH R64, R3 ;  /* 0x0000000300407308 */ /* 0x0005e20000002400 */
[----:B-1----:R-:W-:-:S07]  /*3a00*/  FMUL.FTZ R2, R21, c[0x0][0x320] ;  /* 0x0000c80015027a20 */ /* 0x002fce0000410000 */
[----:B------:R1:W-:Y:S01]  /*3a10*/  MUFU.TANH R35, R0 ;  /* 0x0000000000237308 */ /* 0x0003e20000002400 */
[----:B--2---:R-:W-:-:S07]  /*3a20*/  FMUL.FTZ R3, R52, c[0x0][0x320] ;  /* 0x0000c80034037a20 */ /* 0x004fce0000410000 */
[----:B------:R2:W-:Y:S01]  /*3a30*/  MUFU.TANH R25, R2 ;  /* 0x0000000200197308 */ /* 0x0005e20000002400 */
[----:B------:R-:W-:Y:S01]  /*3a40*/  FMUL.FTZ R5, R5, c[0x0][0x320] ;  /* 0x0000c80005057a20 */ /* 0x000fe20000410000 */
[----:B------:R-:W-:Y:S01]  /*3a50*/  LDSM.16.MT88.4 R28, [R194+0x2000] ;  /* 0x00200000c21c783b */ /* 0x000fe20000004200 */
[----:B-1----:R-:W-:-:S05]  /*3a60*/  FMUL.FTZ R0, R37, c[0x0][0x320] ;  /* 0x0000c80025007a20 */ /* 0x002fca0000410000 */
[----:B------:R1:W3:Y:S08]  /*3a70*/  MUFU.TANH R51, R3 ;  /* 0x0000000300337308 */ /* 0x0002f00000002400 */
[----:B------:R3:W-:Y:S01]  /*3a80*/  MUFU.TANH R33, R0 ;  /* 0x0000000000217308 */ /* 0x0007e20000002400 */
[----:B--2---:R-:W-:Y:S02]  /*3a90*/  FMUL.FTZ R2, R23, c[0x0][0x320] ;  /* 0x0000c80017027a20 */ /* 0x004fe40000410000 */
[----:B-1----:R-:W-:-:S05]  /*3aa0*/  FMUL.FTZ R3, R53, c[0x0][0x320] ;  /* 0x0000c80035037a20 */ /* 0x002fca0000410000 */
[----:B------:R1:W-:Y:S01]  /*3ab0*/  MUFU.TANH R26, R2 ;  /* 0x00000002001a7308 */ /* 0x0003e20000002400 */
[----:B---3--:R-:W-:-:S07]  /*3ac0*/  FMUL.FTZ R0, R38, c[0x0][0x320] ;  /* 0x0000c80026007a20 */ /* 0x008fce0000410000 */
[----:B------:R2:W3:Y:S08]  /*3ad0*/  MUFU.TANH R50, R3 ;  /* 0x0000000300327308 */ /* 0x0004f00000002400 */
[----:B------:R3:W-:Y:S01]  /*3ae0*/  MUFU.TANH R24, R0 ;  /* 0x0000000000187308 */ /* 0x0007e20000002400 */
[----:B-1----:R-:W-:Y:S02]  /*3af0*/  FMUL.FTZ R2, R12, c[0x0][0x320] ;  /* 0x0000c8000c027a20 */ /* 0x002fe40000410000 */
[----:B--2---:R-:W-:-:S05]  /*3b00*/  FMUL.FTZ R3, R54, c[0x0][0x320] ;  /* 0x0000c80036037a20 */ /* 0x004fca0000410000 */
[----:B------:R1:W-:Y:S01]  /*3b10*/  MUFU.TANH R21, R2 ;  /* 0x0000000200157308 */ /* 0x0003e20000002400 */
[----:B---3--:R-:W-:-:S07]  /*3b20*/  FMUL.FTZ R0, R39, c[0x0][0x320] ;  /* 0x0000c80027007a20 */ /* 0x008fce0000410000 */
[----:B------:R2:W3:Y:S01]  /*3b30*/  MUFU.TANH R61, R3 ;  /* 0x00000003003d7308 */ /* 0x0004e20000002400 */
[----:B------:R-:W-:Y:S07]  /*3b40*/  LDSM.16.MT88.4 R36, [R193] ;  /* 0x00000000c124783b */ /* 0x000fee0000004200 */
[----:B------:R3:W3:Y:S01]  /*3b50*/  MUFU.TANH R27, R0 ;  /* 0x00000000001b7308 */ /* 0x0006e20000002400 */
[----:B-1----:R-:W-:Y:S02]  /*3b60*/  FMUL.FTZ R2, R13, c[0x0][0x320] ;  /* 0x0000c8000d027a20 */ /* 0x002fe40000410000 */
[----:B--2---:R-:W-:-:S05]  /*3b70*/  FMUL.FTZ R3, R22, c[0x0][0x320] ;  /* 0x0000c80016037a20 */ /* 0x004fca0000410000 */
[----:B------:R-:W-:Y:S01]  /*3b80*/  MUFU.TANH R13, R5 ;  /* 0x00000005000d7308 */ /* 0x000fe20000002400 */
[----:B---3--:R-:W-:-:S07]  /*3b90*/  FMUL.FTZ R0, R20, c[0x0][0x320] ;  /* 0x0000c80014007a20 */ /* 0x008fce0000410000 */
[----:B------:R-:W-:Y:S08]  /*3ba0*/  MUFU.TANH R22, R2 ;  /* 0x0000000200167308 */ /* 0x000ff00000002400 */
[----:B------:R1:W-:Y:S08]  /*3bb0*/  MUFU.TANH R32, R0 ;  /* 0x0000000000207308 */ /* 0x0003f00000002400 */
[----:B------:R2:W3:Y:S01]  /*3bc0*/  MUFU.TANH R20, R3 ;  /* 0x0000000300147308 */ /* 0x0004e20000002400 */
[----:B-1----:R-:W-:-:S04]  /*3bd0*/  IMAD R0, R88, -0x40, R90 ;  /* 0xffffffc058007824 */ /* 0x002fc800078e025a */
[----:B------:R-:W-:Y:S02]  /*3be0*/  IMAD.IADD R0, R0, 0x1, -R226 ;  /* 0x0000000100007824 */ /* 0x000fe400078e0ae2 */
[----:B--2---:R-:W-:-:S03]  /*3bf0*/  FMUL.FTZ R3, R14, c[0x0][0x320] ;  /* 0x0000c8000e037a20 */ /* 0x004fc60000410000 */
[C---:B------:R-:W-:Y:S02]  /*3c00*/  ISETP.GT.AND P0, PT, R0.reuse, RZ, PT ;  /* 0x000000ff0000720c */ /* 0x040fe40003f04270 */
[C---:B------:R-:W-:Y:S01]  /*3c10*/  ISETP.GT.AND P6, PT, R0.reuse, 0x1, PT ;  /* 0x000000010000780c */ /* 0x040fe20003fc4270 */
[----:B------:R1:W-:Y:S01]  /*3c20*/  MUFU.TANH R23, R3 ;  /* 0x0000000300177308 */ /* 0x0003e20000002400 */
[----:B------:R-:W-:Y:S02]  /*3c30*/  ISETP.GT.AND P5, PT, R0, 0x8, PT ;  /* 0x000000080000780c */ /* 0x000fe40003fa4270 */
[----:B------:R-:W-:Y:S02]  /*3c40*/  FSEL R8, R83, -INF , P0 ;  /* 0xff80000053087808 */ /* 0x000fe40000000000 */
[----:B------:R-:W-:Y:S02]  /*3c50*/  FSEL R9, R82, -INF , P6 ;  /* 0xff80000052097808 */ /* 0x000fe40003000000 */
[----:B------:R-:W-:-:S02]  /*3c60*/  ISETP.GT.AND P4, PT, R0, 0x9, PT ;  /* 0x000000090000780c */ /* 0x000fc40003f84270 */
[----:B------:R-:W-:Y:S02]  /*3c70*/  FSEL R10, R77, -INF , P5 ;  /* 0xff8000004d0a7808 */ /* 0x000fe40002800000 */
[----:B------:R-:W-:Y:S02]  /*3c80*/  FMNMX.FTZ R2, R8, R9, !PT ;  /* 0x0000000908027209 */ /* 0x000fe40007810000 */
[----:B------:R-:W-:Y:S02]  /*3c90*/  ISETP.GT.AND P3, PT, R0, 0x10, PT ;  /* 0x000000100000780c */ /* 0x000fe40003f64270 */
[----:B----4-:R-:W-:Y:S01]  /*3ca0*/  FSEL R11, R76, -INF , P4 ;  /* 0xff8000004c0b7808 */ /* 0x010fe20002000000 */
[----:B-1----:R-:W-:Y:S01]  /*3cb0*/  FMUL.FTZ R3, R4, c[0x0][0x320] ;  /* 0x0000c80004037a20 */ /* 0x002fe20000410000 */
[----:B------:R-:W-:Y:S01]  /*3cc0*/  FMNMX.FTZ R2, R10, R2, !PT ;  /* 0x000000020a027209 */ /* 0x000fe20007810000 */
[----:B------:R-:W-:Y:S01]  /*3cd0*/  FMUL.FTZ R4, R15, c[0x0][0x320] ;  /* 0x0000c8000f047a20 */ /* 0x000fe20000410000 */
[----:B------:R-:W-:Y:S01]  /*3ce0*/  FSEL R16, R81, -INF , P0 ;  /* 0xff80000051107808 */ /* 0x000fe20000000000 */
[----:B------:R1:W2:Y:S01]  /*3cf0*/  MUFU.TANH R14, R3 ;  /* 0x00000003000e7308 */ /* 0x0002a20000002400 */
[----:B------:R-:W-:-:S02]  /*3d00*/  ISETP.GT.AND P0, PT, R0, 0x11, PT ;  /* 0x000000110000780c */ /* 0x000fc40003f04270 */
[----:B------:R-:W-:Y:S02]  /*3d10*/  FSEL R45, R51, -INF , P3 ;  /* 0xff800000332d7808 */ /* 0x000fe40001800000 */
[----:B------:R-:W-:Y:S02]  /*3d20*/  FMNMX.FTZ R2, R11, R2, !PT ;  /* 0x000000020b027209 */ /* 0x000fe40007810000 */
[----:B------:R-:W-:Y:S01]  /*3d30*/  FSEL R17, R80, -INF , P6 ;  /* 0xff80000050117808 */ /* 0x000fe20003000000 */
[----:B------:R-:W4:Y:S01]  /*3d40*/  MUFU.TANH R12, R4 ;  /* 0x00000004000c7308 */ /* 0x000f220000002400 */
[----:B------:R-:W-:Y:S02]  /*3d50*/  ISETP.GT.AND P6, PT, R0, 0x18, PT ;  /* 0x000000180000780c */ /* 0x000fe40003fc4270 */
[----:B------:R-:W-:Y:S02]  /*3d60*/  FSEL R44, R50, -INF , P0 ;  /* 0xff800000322c7808 */ /* 0x000fe40000000000 */
[----:B------:R-:W-:-:S02]  /*3d70*/  FMNMX.FTZ R2, R45, R2, !PT ;  /* 0x000000022d027209 */ /* 0x000fc40007810000 */
[----:B------:R-:W-:Y:S02]  /*3d80*/  FSEL R18, R65, -INF , P5 ;  /* 0xff80000041127808 */ /* 0x000fe40002800000 */
[----:B------:R-:W-:Y:S02]  /*3d90*/  ISETP.GT.AND P5, PT, R0, 0x19, PT ;  /* 0x000000190000780c */ /* 0x000fe40003fa4270 */
[----:B------:R-:W-:Y:S02]  /*3da0*/  FSEL R46, R48, -INF , P6 ;  /* 0xff800000302e7808 */ /* 0x000fe40003000000 */
[----:B------:R-:W-:Y:S02]  /*3db0*/  FMNMX.FTZ R2, R44, R2, !PT ;  /* 0x000000022c027209 */ /* 0x000fe40007810000 */
[----:B------:R-:W-:Y:S02]  /*3dc0*/  FSEL R19, R64, -INF , P4 ;  /* 0xff80000040137808 */ /* 0x000fe40002000000 */
[----:B------:R-:W-:-:S02]  /*3dd0*/  ISETP.GT.AND P4, PT, R0, 0x20, PT ;  /* 0x000000200000780c */ /* 0x000fc40003f84270 */
[----:B------:R-:W-:Y:S02]  /*3de0*/  FSEL R47, R41, -INF , P5 ;  /* 0xff800000292f7808 */ /* 0x000fe40002800000 */
[----:B-1----:R-:W-:Y:S02]  /*3df0*/  FMNMX.FTZ R3, R16, R17, !PT ;  /* 0x0000001110037209 */ /* 0x002fe40007810000 */
        /* <DEDUP_REMOVED lines=12> */
[----:B------:R-:W-:Y:S02]  /*3ec0*/  FSEL R63, R40, -INF , P5 ;  /* 0xff800000283f7808 */ /* 0x000fe40002800000 */
[----:B------:R-:W-:Y:S02]  /*3ed0*/  FSEL R140, R24, -INF , P4 ;  /* 0xff800000188c7808 */ /* 0x000fe40002000000 */
[----:B------:R-:W-:Y:S02]  /*3ee0*/  FSEL R131, R27, -INF , P3 ;  /* 0xff8000001b837808 */ /* 0x000fe40001800000 */
[----:B---3--:R-:W-:-:S02]  /*3ef0*/  FSEL R141, R20, -INF , P0 ;  /* 0xff800000148d7808 */ /* 0x008fc40000000000 */
[----:B------:R-:W-:Y:S02]  /*3f00*/  FSEL R128, R32, -INF , P0 ;  /* 0xff80000020807808 */ /* 0x000fe40000000000 */
[C---:B------:R-:W-:Y:S02]  /*3f10*/  ISETP.GT.AND P6, PT, R0.reuse, 0x29, PT ;  /* 0x000000290000780c */ /* 0x040fe40003fc4270 */
[C---:B------:R-:W-:Y:S02]  /*3f20*/  ISETP.GT.AND P5, PT, R0.reuse, 0x30, PT ;  /* 0x000000300000780c */ /* 0x040fe40003fa4270 */
[C---:B------:R-:W-:Y:S02]  /*3f30*/  ISETP.GT.AND P4, PT, R0.reuse, 0x31, PT ;  /* 0x000000310000780c */ /* 0x040fe40003f84270 */
[C---:B------:R-:W-:Y:S02]  /*3f40*/  ISETP.GT.AND P3, PT, R0.reuse, 0x38, PT ;  /* 0x000000380000780c */ /* 0x040fe40003f64270 */
[----:B------:R-:W-:-:S02]  /*3f50*/  ISETP.GT.AND P0, PT, R0, 0x39, PT ;  /* 0x000000390000780c */ /* 0x000fc40003f04270 */
[----:B------:R-:W-:Y:S02]  /*3f60*/  FMNMX.FTZ R3, R61, R3, !PT ;  /* 0x000000033d037209 */ /* 0x000fe40007810000 */
[----:B------:R-:W-:Y:S02]  /*3f70*/  FMNMX.FTZ R0, R102, R2, !PT ;  /* 0x0000000266007209 */ /* 0x000fe40007810000 */
[----:B------:R-:W-:Y:S02]  /*3f80*/  FSEL R103, R25, -INF , P6 ;  /* 0xff80000019677808 */ /* 0x000fe40003000000 */
[----:B------:R-:W-:Y:S01]  /*3f90*/  FMNMX.FTZ R2, R60, R3, !PT ;  /* 0x000000033c027209 */ /* 0x000fe20007810000 */
[----:B------:R-:W-:Y:S01]  /*3fa0*/  FMUL.FTZ R3, R6, c[0x0][0x320] ;  /* 0x0000c80006037a20 */ /* 0x000fe20000410000 */
[----:B------:R-:W-:Y:S02]  /*3fb0*/  FMNMX.FTZ R0, R128, R0, !PT ;  /* 0x0000000080007209 */ /* 0x000fe40007810000 */
[----:B------:R-:W-:Y:S01]  /*3fc0*/  FSEL R142, R21, -INF , P5 ;  /* 0xff800000158e7808 */ /* 0x000fe20002800000 */
[----:B------:R1:W3:Y:S01]  /*3fd0*/  MUFU.TANH R5, R3 ;  /* 0x0000000300057308 */ /* 0x0002e20000002400 */
[----:B------:R-:W-:-:S02]  /*3fe0*/  FMNMX.FTZ R2, R62, R2, !PT ;  /* 0x000000023e027209 */ /* 0x000fc40007810000 */
[----:B------:R-:W-:Y:S02]  /*3ff0*/  FMNMX.FTZ R0, R103, R0, !PT ;  /* 0x0000000067007209 */ /* 0x000fe40007810000 */
[----:B------:R-:W-:Y:S02]  /*4000*/  FSEL R143, R22, -INF , P4 ;  /* 0xff800000168f7808 */ /* 0x000fe40002000000 */
[----:B------:R-:W-:Y:S02]  /*4010*/  FMNMX.FTZ R2, R63, R2, !PT ;  /* 0x000000023f027209 */ /* 0x000fe40007810000 */
[----:B------:R-:W-:Y:S02]  /*4020*/  FMNMX.FTZ R0, R142, R0, !PT ;  /* 0x000000008e007209 */ /* 0x000fe40007810000 */
[----:B--2---:R-:W-:Y:S02]  /*4030*/  FSEL R197, R14, -INF , P3 ;  /* 0xff8000000ec57808 */ /* 0x004fe40001800000 */
[----:B------:R-:W-:-:S02]  /*4040*/  FMNMX.FTZ R2, R140, R2, !PT ;  /* 0x000000028c027209 */ /* 0x000fc40007810000 */
[----:B------:R-:W-:Y:S01]  /*4050*/  FMNMX.FTZ R0, R143, R0, !PT ;  /* 0x000000008f007209 */ /* 0x000fe20007810000 */
[----:B-1----:R-:W-:Y:S01]  /*4060*/  FMUL.FTZ R3, R7, c[0x0][0x320] ;  /* 0x0000c80007037a20 */ /* 0x002fe20000410000 */
[----:B------:R-:W-:Y:S02]  /*4070*/  FSEL R199, R13, -INF , P0 ;  /* 0xff8000000dc77808 */ /* 0x000fe40000000000 */
[----:B------:R-:W-:Y:S02]  /*4080*/  FMNMX.FTZ R2, R131, R2, !PT ;  /* 0x0000000283027209 */ /* 0x000fe40007810000 */
[----:B------:R-:W-:Y:S01]  /*4090*/  FMNMX.FTZ R0, R197, R0, !PT ;  /* 0x00000000c5007209 */ /* 0x000fe20007810000 */
[----:B------:R-:W1:Y:S01]  /*40a0*/  MUFU.TANH R3, R3 ;  /* 0x0000000300037308 */ /* 0x000e620000002400 */
[----:B------:R-:W-:Y:S02]  /*40b0*/  FSEL R130, R26, -INF , P6 ;  /* 0xff8000001a827808 */ /* 0x000fe40003000000 */
[----:B------:R-:W-:Y:S01]  /*40c0*/  FMNMX.FTZ R2, R141, R2, !PT ;  /* 0x000000028d027209 */ /* 0x000fe20007810000 */
[----:B------:R-:W-:Y:S01]  /*40d0*/  LDSM.16.MT88.4 R24, [R194] ;  /* 0x00000000c218783b */ /* 0x000fe20000004200 */
[----:B------:R-:W-:-:S02]  /*40e0*/  FMNMX.FTZ R0, R199, R0, !PT ;  /* 0x00000000c7007209 */ /* 0x000fc40007810000 */
[----:B------:R-:W-:Y:S02]  /*40f0*/  FSEL R198, R23, -INF , P5 ;  /* 0xff80000017c67808 */ /* 0x000fe40002800000 */
[----:B------:R-:W-:Y:S01]  /*4100*/  FMNMX.FTZ R2, R130, R2, !PT ;  /* 0x0000000282027209 */ /* 0x000fe20007810000 */
[----:B------:R-:W2:Y:S01]  /*4110*/  SHFL.BFLY PT, R4, R0, 0x2, 0x1f ;  /* 0x0c401f0000047f89 */ /* 0x000ea200000e0000 */
[----:B----4-:R-:W-:Y:S02]  /*4120*/  FSEL R205, R12, -INF , P4 ;  /* 0xff8000000ccd7808 */ /* 0x010fe40002000000 */
[----:B------:R-:W-:Y:S01]  /*4130*/  FMNMX.FTZ R2, R198, R2, !PT ;  /* 0x00000002c6027209 */ /* 0x000fe20007810000 */
[----:B-----5:R-:W-:Y:S01]  /*4140*/  LDSM.16.MT88.4 R20, [R120] ;  /* 0x000000007814783b */ /* 0x020fe20000004200 */
[----:B---3--:R-:W-:Y:S02]  /*4150*/  FSEL R204, R5, -INF , P3 ;  /* 0xff80000005cc7808 */ /* 0x008fe40001800000 */
[----:B------:R-:W-:-:S02]  /*4160*/  FMNMX.FTZ R2, R205, R2, !PT ;  /* 0x00000002cd027209 */ /* 0x000fc40007810000 */
[----:B-1----:R-:W-:Y:S02]  /*4170*/  FSEL R207, R3, -INF , P0 ;  /* 0xff80000003cf7808 */ /* 0x002fe40000000000 */
[----:B------:R-:W-:-:S04]  /*4180*/  FMNMX.FTZ R2, R204, R2, !PT ;  /* 0x00000002cc027209 */ /* 0x000fc80007810000 */
[----:B------:R-:W-:-:S05]  /*4190*/  FMNMX.FTZ R2, R207, R2, !PT ;  /* 0x00000002cf027209 */ /* 0x000fca0007810000 */
[----:B------:R-:W1:Y:S01]  /*41a0*/  SHFL.BFLY PT, R3, R2, 0x2, 0x1f ;  /* 0x0c401f0002037f89 */ /* 0x000e6200000e0000 */
[----:B--2---:R-:W-:-:S05]  /*41b0*/  FMNMX.FTZ R0, R0, R4, !PT ;  /* 0x0000000400007209 */ /* 0x004fca0007810000 */
[----:B------:R-:W2:Y:S01]  /*41c0*/  SHFL.BFLY PT, R4, R0, 0x1, 0x1f ;  /* 0x0c201f0000047f89 */ /* 0x000ea200000e0000 */
[----:B-1----:R-:W-:-:S05]  /*41d0*/  FMNMX.FTZ R3, R2, R3, !PT ;  /* 0x0000000302037209 */ /* 0x002fca0007810000 */
[----:B------:R-:W1:Y:S01]  /*41e0*/  SHFL.BFLY PT, R5, R3, 0x1, 0x1f ;  /* 0x0c201f0003057f89 */ /* 0x000e6200000e0000 */
[----:B--2---:R-:W-:-:S04]  /*41f0*/  FMNMX.FTZ R101, R0, R4, !PT ;  /* 0x0000000400657209 */ /* 0x004fc80007810000 */
[C---:B------:R-:W-:Y:S01]  /*4200*/  FSETP.NEU.FTZ.AND P0, PT, R101.reuse, -INF , PT ;  /* 0xff8000006500780b */ /* 0x040fe20003f1d000 */
[----:B------:R-:W-:-:S05]  /*4210*/  FMUL.FTZ R2, R101, c[0x0][0x2d0] ;  /* 0x0000b40065027a20 */ /* 0x000fca0000410000 */
[----:B------:R-:W-:-:S05]  /*4220*/  FSEL R2, R2, RZ, P0 ;  /* 0x000000ff02027208 */ /* 0x000fca0000000000 */
[--C-:B------:R-:W-:Y:S02]  /*4230*/  FFMA.FTZ R0, R8, c[0x0][0x2d0], -R2.reuse ;  /* 0x0000b40008007a23 */ /* 0x100fe40000010802 */
[--C-:B------:R-:W-:Y:S02]  /*4240*/  FFMA.FTZ R8, R45, c[0x0][0x2d0], -R2.reuse ;  /* 0x0000b4002d087a23 */ /* 0x100fe40000010802 */
[----:B------:R2:W-:Y:S01]  /*4250*/  MUFU.EX2 R244, R0 ;  /* 0x0000000000f47308 */ /* 0x0005e20000000800 */
[----:B-1----:R-:W-:Y:S01]  /*4260*/  FMNMX.FTZ R100, R3, R5, !PT ;  /* 0x0000000503647209 */ /* 0x002fe20007810000 */
[----:B------:R-:W-:-:S03]  /*4270*/  FFMA.FTZ R3, R10, c[0x0][0x2d0], -R2 ;  /* 0x0000b4000a037a23 */ /* 0x000fc60000010802 */
[----:B------:R-:W-:-:S03]  /*4280*/  FSETP.NEU.FTZ.AND P0, PT, R100, -INF , PT ;  /* 0xff8000006400780b */ /* 0x000fc60003f1d000 */
[----:B------:R1:W-:Y:S01]  /*4290*/  MUFU.EX2 R241, R3 ;  /* 0x0000000300f17308 */ /* 0x0003e20000000800 */
[----:B--2---:R-:W-:-:S07]  /*42a0*/  FFMA.FTZ R0, R9, c[0x0][0x2d0], -R2 ;  /* 0x0000b40009007a23 */ /* 0x004fce0000010802 */
[----:B------:R2:W-:Y:S01]  /*42b0*/  MUFU.EX2 R234, R8 ;  /* 0x0000000800ea7308 */ /* 0x0005e20000000800 */
[----:B------:R-:W-:-:S05]  /*42c0*/  IMAD.IADD R9, R191, 0x1, R194 ;  /* 0x00000001bf097824 */ /* 0x000fca00078e02c2 */
[----:B------:R-:W-:Y:S01]  /*42d0*/  LDSM.16.MT88.4 R40, [R9+0x2000] ;  /* 0x002000000928783b */ /* 0x000fe20000004200 */
[--C-:B-1----:R-:W-:Y:S01]  /*42e0*/  FFMA.FTZ R3, R11, c[0x0][0x2d0], -R2.reuse ;  /* 0x0000b4000b037a23 */ /* 0x102fe20000010802 */
[----:B------:R1:W-:Y:S08]  /*42f0*/  MUFU.EX2 R242, R0 ;  /* 0x0000000000f27308 */ /* 0x0003f00000000800 */
[----:B------:R3:W4:Y:S01]  /*4300*/  MUFU.EX2 R243, R3 ;  /* 0x0000000300f37308 */ /* 0x0007220000000800 */
[----:B--2---:R-:W-:-:S02]  /*4310*/  FFMA.FTZ R8, R44, c[0x0][0x2d0], -R2 ;  /* 0x0000b4002c087a23 */ /* 0x004fc40000010802 */
[----:B-1----:R-:W-:-:S05]  /*4320*/  FMUL.FTZ R0, R100, c[0x0][0x2d0] ;  /* 0x0000b40064007a20 */ /* 0x002fca0000410000 */
[----:B------:R1:W-:Y:S01]  /*4330*/  MUFU.EX2 R236, R8 ;  /* 0x0000000800ec7308 */ /* 0x0003e20000000800 */
[----:B------:R-:W-:Y:S01]  /*4340*/  FSEL R0, R0, RZ, P0 ;  /* 0x000000ff00007208 */ /* 0x000fe20000000000 */
[----:B---3--:R-:W-:Y:S01]  /*4350*/  IMAD.IADD R3, R191, 0x1, R193 ;  /* 0x00000001bf037824 */ /* 0x008fe200078e02c1 */
[----:B----4-:R-:W-:-:S03]  /*4360*/  F2FP.PACK_AB R6, R243, R241 ;  /* 0x000000f1f306723e */ /* 0x010fc600000000ff */
[----:B------:R-:W-:Y:S01]  /*4370*/  FFMA.FTZ R4, R16, c[0x0][0x2d0], -R0 ;  /* 0x0000b40010047a23 */ /* 0x000fe20000010800 */
[----:B------:R-:W-:Y:S03]  /*4380*/  LDSM.16.MT88.4 R12, [R3+0x2000] ;  /* 0x00200000030c783b */ /* 0x000fe60000004200 */
[----:B------:R2:W-:Y:S01]  /*4390*/  MUFU.EX2 R239, R4 ;  /* 0x0000000400ef7308 */ /* 0x0005e20000000800 */
[----:B------:R-:W-:Y:S01]  /*43a0*/  LDSM.16.MT88.4 R32, [R3] ;  /* 0x000000000320783b */ /* 0x000fe20000004200 */
[----:B-1----:R-:W-:-:S06]  /*43b0*/  FFMA.FTZ R8, R46, c[0x0][0x2d0], -R2 ;  /* 0x0000b4002e087a23 */ /* 0x002fcc0000010802 */
[----:B------:R1:W-:Y:S01]  /*43c0*/  MUFU.EX2 R233, R8 ;  /* 0x0000000800e97308 */ /* 0x0003e20000000800 */
[----:B--2---:R-:W-:-:S07]  /*43d0*/  FFMA.FTZ R4, R17, c[0x0][0x2d0], -R0 ;  /* 0x0000b40011047a23 */ /* 0x004fce0000010800 */
[----:B------:R2:W3:Y:S01]  /*43e0*/  MUFU.EX2 R238, R4 ;  /* 0x0000000400ee7308 */ /* 0x0004e20000000800 */
[----:B-1----:R-:W-:Y:S02]  /*43f0*/  FFMA.FTZ R8, R47, c[0x0][0x2d0], -R2 ;  /* 0x0000b4002f087a23 */ /* 0x002fe40000010802 */
[----:B------:R-:W-:Y:S05]  /*4400*/  LDSM.16.MT88.4 R44, [R3+0x800] ;  /* 0x00080000032c783b */ /* 0x000fea0000004200 */
[----:B------:R1:W-:Y:S01]  /*4410*/  MUFU.EX2 R235, R8 ;  /* 0x0000000800eb7308 */ /* 0x0003e20000000800 */
[----:B--2---:R-:W-:Y:S01]  /*4420*/  FFMA.FTZ R4, R18, c[0x0][0x2d0], -R0 ;  /* 0x0000b40012047a23 */ /* 0x004fe20000010800 */
[----:B---3--:R-:W-:-:S06]  /*4430*/  F2FP.PACK_AB R5, R238, R239 ;  /* 0x000000efee05723e */ /* 0x008fcc00000000ff */
[----:B------:R2:W-:Y:S01]  /*4440*/  MUFU.EX2 R237, R4 ;  /* 0x0000000400ed7308 */ /* 0x0005e20000000800 */
[----:B-1----:R-:W-:-:S07]  /*4450*/  FFMA.FTZ R8, R61, c[0x0][0x2d0], -R0 ;  /* 0x0000b4003d087a23 */ /* 0x002fce0000010800 */
[----:B------:R1:W-:Y:S01]  /*4460*/  MUFU.EX2 R214, R8 ;  /* 0x0000000800d67308 */ /* 0x0003e20000000800 */
[--C-:B--2---:R-:W-:Y:S02]  /*4470*/  FFMA.FTZ R4, R19, c[0x0][0x2d0], -R0.reuse ;  /* 0x0000b40013047a23 */ /* 0x104fe40000010800 */
[----:B------:R-:W2:Y:S05]  /*4480*/  LDSM.16.MT88.4 R16, [R193+0x2000] ;  /* 0x00200000c110783b */ /* 0x000eaa0000004200 */
[----:B------:R3:W4:Y:S01]  /*4490*/  MUFU.EX2 R240, R4 ;  /* 0x0000000400f07308 */ /* 0x0007220000000800 */
[----:B-1----:R-:W-:-:S07]  /*44a0*/  FFMA.FTZ R8, R60, c[0x0][0x2d0], -R0 ;  /* 0x0000b4003c087a23 */ /* 0x002fce0000010800 */
[----:B------:R1:W5:Y:S01]  /*44b0*/  MUFU.EX2 R232, R8 ;  /* 0x0000000800e87308 */ /* 0x0003620000000800 */
[----:B---3--:R-:W-:Y:S02]  /*44c0*/  F2FP.PACK_AB R4, R242, R244 ;  /* 0x000000f4f204723e */ /* 0x008fe400000000ff */
[----:B----4-:R-:W-:Y:S01]  /*44d0*/  F2FP.PACK_AB R7, R240, R237 ;  /* 0x000000edf007723e */ /* 0x010fe200000000ff */
[----:B-1----:R-:W-:-:S06]  /*44e0*/  FFMA.FTZ R8, R62, c[0x0][0x2d0], -R0 ;  /* 0x0000b4003e087a23 */ /* 0x002fcc0000010800 */
[C---:B------:R-:W-:Y:S01]  /*44f0*/  HMMA.16816.F32 R96, R4.reuse, R24, RZ ;  /* 0x000000180460723c */ /* 0x040fe200000018ff */
[----:B------:R1:W-:Y:S07]  /*4500*/  MUFU.EX2 R213, R8 ;  /* 0x0000000800d57308 */ /* 0x0003ee0000000800 */
[C---:B------:R-:W-:Y:S01]  /*4510*/  HMMA.16816.F32 R92, R4.reuse, R26, RZ ;  /* 0x0000001a045c723c */ /* 0x040fe200000018ff */
[----:B------:R-:W3:Y:S07]  /*4520*/  LDSM.16.MT88.4 R24, [R193+0x4000] ;  /* 0x00400000c118783b */ /* 0x000eee0000004200 */
[----:B--2---:R-:W-:Y:S01]  /*4530*/  HMMA.16816.F32 R80, R4, R16, RZ ;  /* 0x000000100450723c */ /* 0x004fe200000018ff */
[----:B-1----:R-:W-:-:S04]  /*4540*/  FFMA.FTZ R8, R63, c[0x0][0x2d0], -R0 ;  /* 0x0000b4003f087a23 */ /* 0x002fc80000010800 */
[----:B------:R1:W2:Y:S03]  /*4550*/  MUFU.EX2 R230, R8 ;  /* 0x0000000800e67308 */ /* 0x0002a60000000800 */
[C---:B------:R-:W-:Y:S01]  /*4560*/  HMMA.16816.F32 R76, R4.reuse, R18, RZ ;  /* 0x00000012044c723c */ /* 0x040fe200000018ff */
[----:B------:R-:W4:Y:S07]  /*4570*/  LDSM.16.MT88.4 R16, [R194+0x4000] ;  /* 0x00400000c210783b */ /* 0x000f2e0000004200 */
[----:B------:R-:W-:Y:S01]  /*4580*/  HMMA.16816.F32 R88, R4, R20, RZ ;  /* 0x000000140458723c */ /* 0x000fe200000018ff */
[----:B-1----:R-:W-:-:S07]  /*4590*/  FFMA.FTZ R8, R129, c[0x0][0x2d0], -R2 ;  /* 0x0000b40081087a23 */ /* 0x002fce0000010802 */
[C---:B------:R-:W-:Y:S01]  /*45a0*/  HMMA.16816.F32 R84, R4.reuse, R22, RZ ;  /* 0x000000160454723c */ /* 0x040fe200000018ff */
[----:B------:R-:W1:Y:S01]  /*45b0*/  LDSM.16.MT88.4 R20, [R3+0x4000] ;  /* 0x004000000314783b */ /* 0x000e620000004200 */
[----:B------:R2:W-:Y:S06]  /*45c0*/  MUFU.EX2 R185, R8 ;  /* 0x0000000800b97308 */ /* 0x0005ec0000000800 */
[C---:B------:R-:W-:Y:S08]  /*45d0*/  HMMA.16816.F32 R68, R4.reuse, R12, RZ ;  /* 0x0000000c0444723c */ /* 0x040ff000000018ff */
[----:B------:R-:W-:Y:S01]  /*45e0*/  HMMA.16816.F32 R72, R4, R14, RZ ;  /* 0x0000000e0448723c */ /* 0x000fe200000018ff */
[----:B------:R3:W1:Y:S01]  /*45f0*/  LDSM.16.MT88.4 R12, [R120+0x4000] ;  /* 0x00400000780c783b */ /* 0x0006620000004200 */
[----:B--2---:R-:W-:-:S04]  /*4600*/  FFMA.FTZ R8, R102, c[0x0][0x2d0], -R2 ;  /* 0x0000b40066087a23 */ /* 0x004fc80000010802 */
[----:B------:R2:W1:Y:S02]  /*4610*/  MUFU.EX2 R184, R8 ;  /* 0x0000000800b87308 */ /* 0x0004640000000800 */
[C---:B------:R-:W-:Y:S08]  /*4620*/  HMMA.16816.F32 R48, R4.reuse, R40, RZ ;  /* 0x000000280430723c */ /* 0x040ff000000018ff */
[----:B------:R-:W-:Y:S01]  /*4630*/  HMMA.16816.F32 R52, R4, R42, RZ ;  /* 0x0000002a0434723c */ /* 0x000fe200000018ff */
[----:B------:R-:W1:Y:S01]  /*4640*/  LDSM.16.MT88.4 R40, [R193+0x800] ;  /* 0x00080000c128783b */ /* 0x000e620000004200 */
[----:B--2---:R-:W-:-:S06]  /*4650*/  FFMA.FTZ R8, R128, c[0x0][0x2d0], -R2 ;  /* 0x0000b40080087a23 */ /* 0x004fcc0000010802 */
[C---:B------:R-:W-:Y:S01]  /*4660*/  HMMA.16816.F32 R116, R4.reuse, R36, RZ ;  /* 0x000000240474723c */ /* 0x040fe200000018ff */
[----:B------:R2:W-:Y:S07]  /*4670*/  MUFU.EX2 R167, R8 ;  /* 0x0000000800a77308 */ /* 0x0005ee0000000800 */
[C---:B------:R-:W-:Y:S01]  /*4680*/  HMMA.16816.F32 R112, R4.reuse, R38, RZ ;  /* 0x000000260470723c */ /* 0x040fe200000018ff */
[----:B------:R-:W1:Y:S07]  /*4690*/  LDSM.16.MT88.4 R36, [R194+0x800] ;  /* 0x00080000c224783b */ /* 0x000e6e0000004200 */
[----:B------:R-:W-:Y:S01]  /*46a0*/  HMMA.16816.F32 R64, R4, R28, RZ ;  /* 0x0000001c0440723c */ /* 0x000fe200000018ff */
[----:B--2---:R-:W-:-:S04]  /*46b0*/  FFMA.FTZ R8, R103, c[0x0][0x2d0], -R2 ;  /* 0x0000b40067087a23 */ /* 0x004fc80000010802 */
[----:B------:R2:W-:Y:S03]  /*46c0*/  MUFU.EX2 R166, R8 ;  /* 0x0000000800a67308 */ /* 0x0005e60000000800 */
[C---:B------:R-:W-:Y:S01]  /*46d0*/  HMMA.16816.F32 R56, R4.reuse, R30, RZ ;  /* 0x0000001e0438723c */ /* 0x040fe200000018ff */
[----:B------:R-:W1:Y:S07]  /*46e0*/  LDSM.16.MT88.4 R28, [R193+0x2800] ;  /* 0x00280000c11c783b */ /* 0x000e6e0000004200 */
[----:B------:R-:W-:Y:S01]  /*46f0*/  HMMA.16816.F32 R104, R4, R32, RZ ;  /* 0x000000200468723c */ /* 0x000fe200000018ff */
[----:B--2---:R-:W-:-:S07]  /*4700*/  FFMA.FTZ R8, R140, c[0x0][0x2d0], -R0 ;  /* 0x0000b4008c087a23 */ /* 0x004fce0000010800 */
[C---:B------:R-:W-:Y:S01]  /*4710*/  HMMA.16816.F32 R108, R4.reuse, R34, RZ ;  /* 0x00000022046c723c */ /* 0x040fe200000018ff */
[----:B------:R-:W-:Y:S01]  /*4720*/  LDSM.16.MT88.4 R32, [R9+0x800] ;  /* 0x000800000920783b */ /* 0x000fe20000004200 */
[----:B------:R2:W-:Y:S06]  /*4730*/  MUFU.EX2 R165, R8 ;  /* 0x0000000800a57308 */ /* 0x0005ec0000000800 */
[C---:B---3--:R-:W-:Y:S08]  /*4740*/  HMMA.16816.F32 R120, R4.reuse, R24, RZ ;  /* 0x000000180478723c */ /* 0x048ff000000018ff */
[----:B------:R-:W-:Y:S01]  /*4750*/  HMMA.16816.F32 R124, R4, R26, RZ ;  /* 0x0000001a047c723c */ /* 0x000fe200000018ff */
[----:B------:R-:W3:Y:S01]  /*4760*/  LDSM.16.MT88.4 R24, [R3+0x2800] ;  /* 0x002800000318783b */ /* 0x000ee20000004200 */
[----:B--2---:R-:W-:-:S04]  /*4770*/  FFMA.FTZ R8, R131, c[0x0][0x2d0], -R0 ;  /* 0x0000b40083087a23 */ /* 0x004fc80000010800 */
[----:B------:R2:W1:Y:S02]  /*4780*/  MUFU.EX2 R164, R8 ;  /* 0x0000000800a47308 */ /* 0x0004640000000800 */
[C---:B----4-:R-:W-:Y:S08]  /*4790*/  HMMA.16816.F32 R60, R4.reuse, R16, RZ ;  /* 0x00000010043c723c */ /* 0x050ff000000018ff */
[----:B------:R-:W-:Y:S01]  /*47a0*/  HMMA.16816.F32 R144, R4, R18, RZ ;  /* 0x000000120490723c */ /* 0x000fe200000018ff */
[----:B------:R-:W4:Y:S01]  /*47b0*/  LDSM.16.MT88.4 R16, [R194+0x2800] ;  /* 0x00280000c210783b */ /* 0x000f220000004200 */
[----:B--2---:R-:W-:-:S06]  /*47c0*/  FFMA.FTZ R8, R141, c[0x0][0x2d0], -R0 ;  /* 0x0000b4008d087a23 */ /* 0x004fcc0000010800 */
[C---:B-1----:R-:W-:Y:S01]  /*47d0*/  HMMA.16816.F32 R132, R4.reuse, R20, RZ ;  /* 0x000000140484723c */ /* 0x042fe200000018ff */
[----:B------:R1:W-:Y:S07]  /*47e0*/  MUFU.EX2 R103, R8 ;  /* 0x0000000800677308 */ /* 0x0003ee0000000800 */
[C---:B------:R-:W-:Y:S01]  /*47f0*/  HMMA.16816.F32 R136, R4.reuse, R22, RZ ;  /* 0x000000160488723c */ /* 0x040fe200000018ff */
[----:B------:R-:W-:Y:S07]  /*4800*/  LDSM.16.MT88.4 R20, [R193+0x4800] ;  /* 0x00480000c114783b */ /* 0x000fee0000004200 */
[----:B------:R-:W-:Y:S01]  /*4810*/  HMMA.16816.F32 R152, R4, R12, RZ ;  /* 0x0000000c0498723c */ /* 0x000fe200000018ff */
[----:B-1----:R-:W-:-:S04]  /*4820*/  FFMA.FTZ R8, R130, c[0x0][0x2d0], -R0 ;  /* 0x0000b40082087a23 */ /* 0x002fc80000010800 */
[----:B------:R1:W2:Y:S03]  /*4830*/  MUFU.EX2 R102, R8 ;  /* 0x0000000800667308 */ /* 0x0002a60000000800 */
[----:B------:R-:W-:Y:S01]  /*4840*/  HMMA.16816.F32 R156, R4, R14, RZ ;  /* 0x0000000e049c723c */ /* 0x000fe200000018ff */
[----:B------:R-:W2:Y:S06]  /*4850*/  LDSM.16.MT88.4 R12, [R9+0x2800] ;  /* 0x00280000090c783b */ /* 0x000eac0000004200 */
[----:B------:R-:W-:-:S02]  /*4860*/  F2FP.PACK_AB R4, R236, R234 ;  /* 0x000000eaec04723e */ /* 0x000fc400000000ff */
[----:B-----5:R-:W-:Y:S02]  /*4870*/  F2FP.PACK_AB R5, R232, R214 ;  /* 0x000000d6e805723e */ /* 0x020fe400000000ff */
[----:B------:R-:W-:Y:S02]  /*4880*/  F2FP.PACK_AB R6, R235, R233 ;  /* 0x000000e9eb06723e */ /* 0x000fe400000000ff */
[----:B------:R-:W-:Y:S01]  /*4890*/  F2FP.PACK_AB R7, R230, R213 ;  /* 0x000000d5e607723e */ /* 0x000fe200000000ff */
[----:B-1----:R-:W-:-:S06]  /*48a0*/  FFMA.FTZ R8, R142, c[0x0][0x2d0], -R2 ;  /* 0x0000b4008e087a23 */ /* 0x002fcc0000010802 */
[C---:B------:R-:W-:Y:S08]  /*48b0*/  HMMA.16816.F32 R172, R4.reuse, R42, R112 ;  /* 0x0000002a04ac723c */ /* 0x040ff00000001870 */
[C---:B------:R-:W-:Y:S08]  /*48c0*/  HMMA.16816.F32 R112, R4.reuse, R44, R104 ;  /* 0x0000002c0470723c */ /* 0x040ff00000001868 */
[C---:B------:R-:W-:Y:S08]  /*48d0*/  HMMA.16816.F32 R104, R4.reuse, R46, R108 ;  /* 0x0000002e0468723c */ /* 0x040ff0000000186c */
[C---:B------:R-:W-:Y:S08]  /*48e0*/  HMMA.16816.F32 R168, R4.reuse, R36, R96 ;  /* 0x0000002404a8723c */ /* 0x040ff00000001860 */
[C---:B------:R-:W-:Y:S08]  /*48f0*/  HMMA.16816.F32 R108, R4.reuse, R28, R80 ;  /* 0x0000001c046c723c */ /* 0x040ff00000001850 */
[C---:B------:R-:W-:Y:S01]  /*4900*/  HMMA.16816.F32 R96, R4.reuse, R30, R76 ;  /* 0x0000001e0460723c */ /* 0x040fe2000000184c */
[----:B------:R-:W1:Y:S07]  /*4910*/  LDSM.16.MT88.4 R28, [R3+0x4800] ;  /* 0x00480000031c783b */ /* 0x000e6e0000004200 */
[C---:B------:R-:W-:Y:S01]  /*4920*/  HMMA.16816.F32 R160, R4.reuse, R38, R92 ;  /* 0x0000002604a0723c */ /* 0x040fe2000000185c */
[----:B------:R-:W-:Y:S07]  /*4930*/  LDSM.16.MT88.4 R36, [R194+0x1000] ;  /* 0x00100000c224783b */ /* 0x000fee0000004200 */
[C---:B---3--:R-:W-:Y:S08]  /*4940*/  HMMA.16816.F32 R92, R4.reuse, R24, R68 ;  /* 0x00000018045c723c */ /* 0x048ff00000001844 */
[C---:B------:R-:W-:Y:S01]  /*4950*/  HMMA.16816.F32 R80, R4.reuse, R26, R72 ;  /* 0x0000001a0450723c */ /* 0x040fe20000001848 */
[----:B------:R-:W-:Y:S07]  /*4960*/  LDSM.16.MT88.4 R24, [R3+0x3000] ;  /* 0x003000000318783b */ /* 0x000fee0000004200 */
[C---:B----4-:R-:W-:Y:S08]  /*4970*/  HMMA.16816.F32 R72, R4.reuse, R16, R64 ;  /* 0x000000100448723c */ /* 0x050ff00000001840 */
[C---:B------:R-:W-:Y:S01]  /*4980*/  HMMA.16816.F32 R68, R4.reuse, R18, R56 ;  /* 0x000000120444723c */ /* 0x040fe20000001838 */
[----:B------:R-:W3:Y:S07]  /*4990*/  LDSM.16.MT88.4 R16, [R194+0x4800] ;  /* 0x00480000c210783b */ /* 0x000eee0000004200 */
[C---:B--2---:R-:W-:Y:S08]  /*49a0*/  HMMA.16816.F32 R64, R4.reuse, R12, R48 ;  /* 0x0000000c0440723c */ /* 0x044ff00000001830 */
[C---:B------:R-:W-:Y:S01]  /*49b0*/  HMMA.16816.F32 R52, R4.reuse, R14, R52 ;  /* 0x0000000e0434723c */ /* 0x040fe20000001834 */
[----:B------:R-:W2:Y:S07]  /*49c0*/  LDSM.16.MT88.4 R12, [R9+0x4800] ;  /* 0x00480000090c783b */ /* 0x000eae0000004200 */
[C---:B-1----:R-:W-:Y:S01]  /*49d0*/  HMMA.16816.F32 R76, R4.reuse, R28, R132 ;  /* 0x0000001c044c723c */ /* 0x042fe20000001884 */
[----:B------:R-:W-:Y:S07]  /*49e0*/  LDSM.16.MT88.4 R132, [R9+0x1800] ;  /* 0x001800000984783b */ /* 0x000fee0000004200 */
[C---:B------:R-:W-:Y:S01]  /*49f0*/  HMMA.16816.F32 R44, R4.reuse, R30, R136 ;  /* 0x0000001e042c723c */ /* 0x040fe20000001888 */
[----:B------:R-:W1:Y:S07]  /*4a00*/  LDSM.16.MT88.4 R28, [R3+0x1000] ;  /* 0x00100000031c783b */ /* 0x000e6e0000004200 */
[C---:B------:R-:W-:Y:S08]  /*4a10*/  HMMA.16816.F32 R176, R4.reuse, R40, R116 ;  /* 0x0000002804b0723c */ /* 0x040ff00000001874 */
[C---:B------:R-:W-:Y:S08]  /*4a20*/  HMMA.16816.F32 R40, R4.reuse, R20, R120 ;  /* 0x000000140428723c */ /* 0x040ff00000001878 */
[C---:B------:R-:W-:Y:S01]  /*4a30*/  HMMA.16816.F32 R48, R4.reuse, R22, R124 ;  /* 0x000000160430723c */ /* 0x040fe2000000187c */
[----:B------:R-:W4:Y:S04]  /*4a40*/  LDSM.16.MT88.4 R20, [R193+0x1000] ;  /* 0x00100000c114783b */ /* 0x000f280000004200 */
[----:B------:R-:W-:Y:S03]  /*4a50*/  LDSM.16.MT88.4 R124, [R194+0x1800] ;  /* 0x00180000c27c783b */ /* 0x000fe60000004200 */
[C---:B---3--:R-:W-:Y:S08]  /*4a60*/  HMMA.16816.F32 R56, R4.reuse, R16, R60 ;  /* 0x000000100438723c */ /* 0x048ff0000000183c */
[C---:B------:R-:W-:Y:S01]  /*4a70*/  HMMA.16816.F32 R60, R4.reuse, R18, R144 ;  /* 0x00000012043c723c */ /* 0x040fe20000001890 */
[----:B------:R-:W3:Y:S07]  /*4a80*/  LDSM.16.MT88.4 R16, [R9+0x1000] ;  /* 0x001000000910783b */ /* 0x000eee0000004200 */
[C---:B------:R-:W-:Y:S08]  /*4a90*/  HMMA.16816.F32 R148, R4.reuse, R32, R88 ;  /* 0x000000200494723c */ /* 0x040ff00000001858 */
[C---:B------:R-:W-:Y:S01]  /*4aa0*/  HMMA.16816.F32 R116, R4.reuse, R34, R84 ;  /* 0x000000220474723c */ /* 0x040fe20000001854 */
[----:B------:R-:W-:Y:S07]  /*4ab0*/  LDSM.16.MT88.4 R32, [R193+0x5000] ;  /* 0x00500000c120783b */ /* 0x000fee0000004200 */
[C---:B--2---:R-:W-:Y:S08]  /*4ac0*/  HMMA.16816.F32 R88, R4.reuse, R12, R152 ;  /* 0x0000000c0458723c */ /* 0x044ff00000001898 */
        /* <DEDUP_REMOVED lines=9> */
[C---:B----4-:R-:W-:Y:S08]  /*4b60*/  HMMA.16816.F32 R208, R4.reuse, R20, R176 ;  /* 0x0000001404d0723c */ /* 0x050ff000000018b0 */
[C---:B------:R-:W-:Y:S01]  /*4b70*/  HMMA.16816.F32 R200, R4.reuse, R22, R172 ;  /* 0x0000001604c8723c */ /* 0x040fe200000018ac */
[----:B------:R-:W2:Y:S07]  /*4b80*/  LDSM.16.MT88.4 R20, [R194+0x3000] ;  /* 0x00300000c214783b */ /* 0x000eae0000004200 */
[C---:B---3--:R-:W-:Y:S08]  /*4b90*/  HMMA.16816.F32 R180, R4.reuse, R16, R148 ;  /* 0x0000001004b4723c */ /* 0x048ff00000001894 */
[C---:B------:R-:W-:Y:S01]  /*4ba0*/  HMMA.16816.F32 R176, R4.reuse, R18, R116 ;  /* 0x0000001204b0723c */ /* 0x040fe20000001874 */
[----:B------:R-:W3:Y:S04]  /*4bb0*/  LDSM.16.MT88.4 R16, [R194+0x5000] ;  /* 0x00500000c210783b */ /* 0x000ee80000004200 */
[----:B------:R-:W-:Y:S03]  /*4bc0*/  LDSM.16.MT88.4 R116, [R3+0x1800] ;  /* 0x001800000374783b */ /* 0x000fe60000004200 */
[C---:B------:R-:W-:Y:S08]  /*4bd0*/  HMMA.16816.F32 R128, R4.reuse, R38, R160 ;  /* 0x000000260480723c */ /* 0x040ff000000018a0 */
[C---:B-1----:R-:W-:Y:S01]  /*4be0*/  HMMA.16816.F32 R152, R4.reuse, R28, R64 ;  /* 0x0000001c0498723c */ /* 0x042fe20000001840 */
[----:B------:R1:W-:Y:S01]  /*4bf0*/  MUFU.EX2 R29, R8 ;  /* 0x00000008001d7308 */ /* 0x0003e20000000800 */
[----:B------:R-:W-:Y:S06]  /*4c00*/  LDSM.16.MT88.4 R64, [R9+0x3800] ;  /* 0x003800000940783b */ /* 0x000fec0000004200 */
[C---:B------:R-:W-:Y:S08]  /*4c10*/  HMMA.16816.F32 R120, R4.reuse, R36, R168 ;  /* 0x000000240478723c */ /* 0x040ff000000018a8 */
[C---:B--2---:R-:W-:Y:S01]  /*4c20*/  HMMA.16816.F32 R160, R4.reuse, R20, R72 ;  /* 0x0000001404a0723c */ /* 0x044fe20000001848 */
[--C-:B-1----:R-:W-:Y:S01]  /*4c30*/  FFMA.FTZ R8, R143, c[0x0][0x2d0], -R2.reuse ;  /* 0x0000b4008f087a23 */ /* 0x102fe20000010802 */
[----:B------:R-:W-:Y:S03]  /*4c40*/  LDSM.16.MT88.4 R72, [R193+0x5800] ;  /* 0x00580000c148783b */ /* 0x000fe60000004200 */
[----:B------:R1:W2:Y:S03]  /*4c50*/  MUFU.EX2 R28, R8 ;  /* 0x00000008001c7308 */ /* 0x0002a60000000800 */
[C---:B------:R-:W-:Y:S01]  /*4c60*/  HMMA.16816.F32 R156, R4.reuse, R22, R68 ;  /* 0x00000016049c723c */ /* 0x040fe20000001844 */
[----:B------:R-:W4:Y:S07]  /*4c70*/  LDSM.16.MT88.4 R20, [R9+0x5000] ;  /* 0x005000000914783b */ /* 0x000f2e0000004200 */
[----:B------:R-:W-:Y:S01]  /*4c80*/  HMMA.16816.F32 R36, R4, R26, R80 ;  /* 0x0000001a0424723c */ /* 0x000fe20000001850 */
[----:B------:R-:W-:Y:S01]  /*4c90*/  LDSM.16.MT88.4 R80, [R3+0x5800] ;  /* 0x005800000350783b */ /* 0x000fe20000004200 */
[----:B-1----:R-:W-:-:S02]  /*4ca0*/  FFMA.FTZ R8, R197, c[0x0][0x2d0], -R2 ;  /* 0x0000b400c5087a23 */ /* 0x002fc40000010802 */
[----:B------:R-:W-:-:S04]  /*4cb0*/  FFMA.FTZ R2, R199, c[0x0][0x2d0], -R2 ;  /* 0x0000b400c7027a23 */ /* 0x000fc80000010802 */
[C---:B------:R-:W-:Y:S01]  /*4cc0*/  HMMA.16816.F32 R92, R4.reuse, R24, R92 ;  /* 0x00000018045c723c */ /* 0x040fe2000000185c */
[----:B------:R1:W-:Y:S07]  /*4cd0*/  MUFU.EX2 R27, R8 ;  /* 0x00000008001b7308 */ /* 0x0003ee0000000800 */
[C---:B------:R-:W-:Y:S01]  /*4ce0*/  HMMA.16816.F32 R172, R4.reuse, R12, R108 ;  /* 0x0000000c04ac723c */ /* 0x040fe2000000186c */
[----:B------:R5:W4:Y:S01]  /*4cf0*/  MUFU.EX2 R26, R2 ;  /* 0x00000002001a7308 */ /* 0x000b220000000800 */
[----:B------:R-:W-:Y:S06]  /*4d00*/  LDSM.16.MT88.4 R108, [R193+0x1800] ;  /* 0x00180000c16c783b */ /* 0x000fec0000004200 */
[C---:B------:R-:W-:Y:S01]  /*4d10*/  HMMA.16816.F32 R168, R4.reuse, R14, R96 ;  /* 0x0000000e04a8723c */ /* 0x040fe20000001860 */
[----:B------:R-:W4:Y:S04]  /*4d20*/  LDSM.16.MT88.4 R12, [R3+0x5000] ;  /* 0x00500000030c783b */ /* 0x000f280000004200 */
[----:B-1----:R-:W-:Y:S02]  /*4d30*/  LDSM.16.MT88.4 R8, [R9+0x5800] ;  /* 0x005800000908783b */ /* 0x002fe40000004200 */
[----:B--2---:R-:W-:Y:S01]  /*4d40*/  F2FP.PACK_AB R96, R28, R29 ;  /* 0x0000001d1c60723e */ /* 0x004fe200000000ff */
[----:B---3--:R-:W-:Y:S01]  /*4d50*/  HMMA.16816.F32 R136, R4, R16, R56 ;  /* 0x000000100488723c */ /* 0x008fe20000001838 */
[----:B-----5:R-:W-:Y:S01]  /*4d60*/  FFMA.FTZ R2, R198, c[0x0][0x2d0], -R0 ;  /* 0x0000b400c6027a23 */ /* 0x020fe20000010800 */
[----:B------:R-:W-:Y:S01]  /*4d70*/  LDSM.16.MT88.4 R56, [R194+0x3800] ;  /* 0x00380000c238783b */ /* 0x000fe20000004200 */
[----:B----4-:R-:W-:-:S02]  /*4d80*/  F2FP.PACK_AB R98, R26, R27 ;  /* 0x0000001b1a62723e */ /* 0x010fc400000000ff */
[----:B------:R1:W-:Y:S03]  /*4d90*/  MUFU.EX2 R25, R2 ;  /* 0x0000000200197308 */ /* 0x0003e60000000800 */
[C---:B------:R-:W-:Y:S01]  /*4da0*/  HMMA.16816.F32 R148, R4.reuse, R34, R48 ;  /* 0x000000220494723c */ /* 0x040fe20000001830 */
[----:B------:R-:W2:Y:S07]  /*4db0*/  LDSM.16.MT88.4 R48, [R3+0x3800] ;  /* 0x003800000330783b */ /* 0x000eae0000004200 */
[----:B------:R-:W-:Y:S01]  /*4dc0*/  HMMA.16816.F32 R144, R4, R32, R40 ;  /* 0x000000200490723c */ /* 0x000fe20000001828 */
[----:B------:R-:W3:Y:S01]  /*4dd0*/  LDSM.16.MT88.4 R40, [R193+0x3800] ;  /* 0x00380000c128783b */ /* 0x000ee20000004200 */
[----:B-1----:R-:W-:-:S06]  /*4de0*/  FFMA.FTZ R2, R205, c[0x0][0x2d0], -R0 ;  /* 0x0000b400cd027a23 */ /* 0x002fcc0000010800 */
[C---:B------:R-:W-:Y:S01]  /*4df0*/  HMMA.16816.F32 R32, R4.reuse, R20, R88 ;  /* 0x000000140420723c */ /* 0x040fe20000001858 */
[----:B------:R1:W4:Y:S01]  /*4e00*/  MUFU.EX2 R24, R2 ;  /* 0x0000000200187308 */ /* 0x0003220000000800 */
[----:B------:R-:W5:Y:S06]  /*4e10*/  LDSM.16.MT88.4 R88, [R194+0x5800] ;  /* 0x00580000c258783b */ /* 0x000f6c0000004200 */
[C---:B------:R-:W-:Y:S08]  /*4e20*/  HMMA.16816.F32 R68, R4.reuse, R30, R52 ;  /* 0x0000001e0444723c */ /* 0x040ff00000001834 */
[----:B------:R-:W-:Y:S01]  /*4e30*/  HMMA.16816.F32 R76, R4, R12, R76 ;  /* 0x0000000c044c723c */ /* 0x000fe2000000184c */
[--C-:B-1----:R-:W-:Y:S01]  /*4e40*/  FFMA.FTZ R2, R204, c[0x0][0x2d0], -R0.reuse ;  /* 0x0000b400cc027a23 */ /* 0x102fe20000010800 */
[----:B----4-:R-:W-:Y:S01]  /*4e50*/  F2FP.PACK_AB R97, R24, R25 ;  /* 0x000000191861723e */ /* 0x010fe200000000ff */
[----:B------:R-:W-:-:S02]  /*4e60*/  FFMA.FTZ R0, R207, c[0x0][0x2d0], -R0 ;  /* 0x0000b400cf007a23 */ /* 0x000fc40000010800 */
[----:B------:R1:W-:Y:S03]  /*4e70*/  MUFU.EX2 R17, R2 ;  /* 0x0000000200117308 */ /* 0x0003e60000000800 */
[C---:B------:R-:W-:Y:S05]  /*4e80*/  HMMA.16816.F32 R12, R4.reuse, R14, R44 ;  /* 0x0000000e040c723c */ /* 0x040fea000000182c */
[----:B------:R4:W2:Y:S03]  /*4e90*/  MUFU.EX2 R16, R0 ;  /* 0x0000000000107308 */ /* 0x0008a60000000800 */
[----:B------:R-:W-:Y:S01]  /*4ea0*/  HMMA.16816.F32 R140, R4, R18, R60 ;  /* 0x00000012048c723c */ /* 0x000fe2000000183c */
[----:B-1----:R-:W-:-:S07]  /*4eb0*/  FADD.FTZ R2, R244, R242 ;  /* 0x000000f2f4027221 */ /* 0x002fce0000010000 */
[----:B------:R-:W-:Y:S01]  /*4ec0*/  HMMA.16816.F32 R4, R4, R22, R84 ;  /* 0x000000160404723c */ /* 0x000fe20000001854 */
[----:B------:R-:W-:Y:S02]  /*4ed0*/  FADD.FTZ R2, R241, R2 ;  /* 0x00000002f1027221 */ /* 0x000fe40000010000 */
[----:B----4-:R-:W-:Y:S01]  /*4ee0*/  FADD.FTZ R0, R239, R238 ;  /* 0x000000eeef007221 */ /* 0x010fe20000010000 */
[----:B--2---:R-:W-:Y:S01]  /*4ef0*/  F2FP.PACK_AB R99, R16, R17 ;  /* 0x000000111063723e */ /* 0x004fe200000000ff */
        /* <DEDUP_REMOVED lines=26> */
[----:B------:R-:W-:Y:S01]  /*50a0*/  FADD.FTZ R2, R25, R0 ;  /* 0x0000000019027221 */ /* 0x000fe20000010000 */
[----:B------:R-:W-:Y:S01]  /*50b0*/  IADD3 R0, R245, -0x3, RZ ;  /* 0xfffffffdf5007810 */ /* 0x000fe20007ffe0ff */
[----:B------:R-:W-:-:S02]  /*50c0*/  FADD.FTZ R3, R27, R3 ;  /* 0x000000031b037221 */ /* 0x000fc40000010000 */
[----:B------:R-:W-:Y:S01]  /*50d0*/  FADD.FTZ R2, R24, R2 ;  /* 0x0000000218027221 */ /* 0x000fe20000010000 */
[----:B------:R-:W-:Y:S01]  /*50e0*/  ISETP.GE.AND P0, PT, R0, R206, PT ;  /* 0x000000ce0000720c */ /* 0x000fe20003f06270 */
[----:B------:R-:W-:Y:S01]  /*50f0*/  HMMA.16816.F32 R48, R96, R50, R36 ;  /* 0x000000326030723c */ /* 0x000fe20000001824 */
[----:B------:R-:W-:Y:S02]  /*5100*/  FADD.FTZ R213, R26, R3 ;  /* 0x000000031ad57221 */ /* 0x000fe40000010000 */
[----:B------:R-:W-:-:S04]  /*5110*/  FADD.FTZ R2, R17, R2 ;  /* 0x0000000211027221 */ /* 0x000fc80000010000 */
[----:B------:R-:W-:Y:S01]  /*5120*/  FADD.FTZ R214, R16, R2 ;  /* 0x0000000210d67221 */ /* 0x000fe20000010000 */
[C---:B------:R-:W-:Y:S08]  /*5130*/  HMMA.16816.F32 R124, R96.reuse, R126, R128 ;  /* 0x0000007e607c723c */ /* 0x040ff00000001880 */
[C---:B------:R-:W-:Y:S08]  /*5140*/  HMMA.16816.F32 R64, R96.reuse, R66, R68 ;  /* 0x000000426040723c */ /* 0x040ff00000001844 */
[C---:B------:R-:W-:Y:S08]  /*5150*/  HMMA.16816.F32 R76, R96.reuse, R80, R76 ;  /* 0x00000050604c723c */ /* 0x040ff0000000184c */
[C---:B------:R-:W-:Y:S08]  /*5160*/  HMMA.16816.F32 R104, R96.reuse, R108, R208 ;  /* 0x0000006c6068723c */ /* 0x040ff000000018d0 */
[C---:B------:R-:W-:Y:S08]  /*5170*/  HMMA.16816.F32 R128, R96.reuse, R132, R180 ;  /* 0x000000846080723c */ /* 0x040ff000000018b4 */
[C---:B---3--:R-:W-:Y:S08]  /*5180*/  HMMA.16816.F32 R36, R96.reuse, R40, R172 ;  /* 0x000000286024723c */ /* 0x048ff000000018ac */
        /* <DEDUP_REMOVED lines=23> */
[----:B------:R-:W-:Y:S02]  /*5300*/  ISETP.GE.AND P0, PT, R212, c[0x0][0x1d4], PT ;  /* 0x00007500d4007a0c */ /* 0x000fe40003f06270 */
[----:B------:R-:W-:Y:S01]  /*5310*/  LEA.HI.X R3, R0, c[0x0][0x1cc], R3, 0x1, P3 ;  /* 0x0000730000037a11 */ /* 0x000fe200018f0c03 */
[----:B------:R-:W-:Y:S01]  /*5320*/  IMAD.MOV.U32 R0, RZ, RZ, c[0x0][0x1e4] ;  /* 0x00007900ff007624 */ /* 0x000fe200078e00ff */
[----:B------:R-:W-:-:S03]  /*5330*/  LEA R4, P3, R5, R2, 0x6 ;  /* 0x0000000205047211 */ /* 0x000fc600078630ff */
[----:B------:R-:W-:Y:S01]  /*5340*/  @!PT LDS RZ, [RZ] ;  /* 0x00000000fffff984 */ /* 0x000fe20000000800 */
[----:B------:R-:W-:Y:S01]  /*5350*/  @!PT LDS RZ, [RZ] ;  /* 0x00000000fffff984 */ /* 0x000fe20000000800 */
[----:B------:R-:W-:Y:S01]  /*5360*/  @!PT LDS RZ, [RZ] ;  /* 0x00000000fffff984 */ /* 0x000fe20000000800 */
[----:B------:R1:W-:Y:S01]  /*5370*/  LDGSTS.E.BYPASS.LTC128B.128 [R216+0xc100], [R2.64], !P1 ;  /* 0x0c10000002d87fae */ /* 0x0003e2000c901d48 */
[----:B------:R-:W-:-:S03]  /*5380*/  LEA.HI.X R5, R5, R3, R0, 0x6, P3 ;  /* 0x0000000305057211 */ /* 0x000fc600018f3400 */
[----:B------:R1:W-:Y:S04]  /*5390*/  LDGSTS.E.BYPASS.LTC128B.128 [R216+0xe100], [R2.64+0x80], !P2 ;  /* 0x0e10008002d87fae */ /* 0x0003e8000d101d48 */
[----:B------:R1:W-:Y:S04]  /*53a0*/  LDGSTS.E.BYPASS.LTC128B.128 [R216+0x10100], [R2.64+0x100], !P0 ;  /* 0x1010010002d87fae */ /* 0x0003e8000c101d48 */
[----:B------:R1:W-:Y:S04]  /*53b0*/  LDGSTS.E.BYPASS.LTC128B.128 [R216+0xd100], [R4.64], !P1 ;  /* 0x0d10000004d87fae */ /* 0x0003e8000c901d48 */
[----:B------:R1:W-:Y:S04]  /*53c0*/  LDGSTS.E.BYPASS.LTC128B.128 [R216+0xf100], [R4.64+0x80], !P2 ;  /* 0x0f10008004d87fae */ /* 0x0003e8000d101d48 */
[----:B------:R1:W-:Y:S02]  /*53d0*/  LDGSTS.E.BYPASS.LTC128B.128 [R216+0x11100], [R4.64+0x100], !P0 ;  /* 0x1110010004d87fae */ /* 0x0003e4000c101d48 */
.L_x_1257:
[----:B------:R-:W-:Y:S05]  /*53e0*/  BSYNC B0 ;  /* 0x0000000000007941 */ /* 0x000fea0003800000 */
.L_x_1256:
[----:B------:R-:W-:Y:S01]  /*53f0*/  IADD3 R0, R245, -0x2, RZ ;  /* 0xfffffffef5007810 */ /* 0x000fe20007ffe0ff */
[----:B------:R-:W0:Y:S03]  /*5400*/  LDGDEPBAR ;  /* 0x00000000000079af */ /* 0x000e260000000000 */
[----:B------:R-:W-:-:S13]  /*5410*/  ISETP.GE.AND P0, PT, R0, R206, PT ;  /* 0x000000ce0000720c */ /* 0x000fda0003f06270 */
[----:B------:R-:W-:Y:S05]  /*5420*/  @!P0 BRA `(.L_x_1258) ;  /* 0x00002d2000008947 */ /* 0x000fea0003800000 */
[----:B------:R-:W-:Y:S01]  /*5430*/  MOV R197, R0 ;  /* 0x0000000000c57202 */ /* 0x000fe20000000f00 */
[----:B------:R-:W-:Y:S01]  /*5440*/  IMAD.MOV.U32 R0, RZ, RZ, R101 ;  /* 0x000000ffff007224 */ /* 0x000fe200078e0065 */
[----:B-1----:R-:W-:Y:S01]  /*5450*/  MOV R3, R100 ;  /* 0x0000006400037202 */ /* 0x002fe20000000f00 */
[----:B------:R-:W-:Y:S01]  /*5460*/  IMAD.MOV.U32 R185, RZ, RZ, 0x1 ;  /* 0x00000001ffb97424 */ /* 0x000fe200078e00ff */
[----:B------:R-:W-:Y:S02]  /*5470*/  MOV R198, RZ ;  /* 0x000000ff00c67202 */ /* 0x000fe40000000f00 */
.L_x_1259:
[----:B------:R-:W-:Y:S04]  /*5480*/  DEPBAR.LE SB0, 0x2 ;  /* 0x000080800000791a */ /* 0x000fe80000000000 */
[----:B------:R-:W-:Y:S01]  /*5490*/  WARPSYNC 0xffffffff ;  /* 0xffffffff00007948 */ /* 0x000fe20003800000 */
[----:B------:R-:W-:Y:S01]  /*54a0*/  BAR.SYNC.DEFER_BLOCKING 0x0 ;  /* 0x0000000000007b1d */ /* 0x000fe20000010000 */
[----:B------:R-:W-:Y:S01]  /*54b0*/  IMAD R184, R185, 0x6000, RZ ;  /* 0x00006000b9b87824 */ /* 0x000fe200078e02ff */
[----:B------:R-:W-:Y:S02]  /*54c0*/  ISETP.GE.AND P5, PT, R206, R197, PT ;  /* 0x000000c5ce00720c */ /* 0x000fe40003fa6270 */
[----:B------:R-:W-:Y:S02]  /*54d0*/  IADD3 R211, R197, -0x1, RZ ;  /* 0xffffffffc5d37810 */ /* 0x000fe40007ffe0ff */
[----:B------:R-:W-:Y:S04]  /*54e0*/  IADD3 R2, R192, R184, RZ ;  /* 0x000000b8c0027210 */ /* 0x000fe80007ffe0ff */
[----:B------:R-:W-:Y:S05]  /*54f0*/  IADD3 R180, R190, R2, RZ ;  /* 0x00000002beb47210 */ /* 0x000fea0007ffe0ff */
[----:B------:R-:W-:Y:S01]  /*5500*/  @!P5 SHF.R.S32.HI R12, RZ, 0x1f, R211 ;  /* 0x0000001fff0cd819 */ /* 0x000fe200000114d3 */
[----:B------:R-:W-:Y:S01]  /*5510*/  @!P5 IMAD.WIDE.U32 R20, R211, c[0x0][0x208], RZ ;  /* 0x00008200d314da25 */ /* 0x000fe200078e00ff */
[----:B------:R-:W-:Y:S02]  /*5520*/  @!P5 MOV R31, c[0x0][0x208] ;  /* 0x00008200001fda02 */ /* 0x000fe40000000f00 */
[----:B------:R-:W-:Y:S01]  /*5530*/  @!P5 ISETP.GE.AND P3, PT, R215, c[0x0][0x1d4], PT ;  /* 0x00007500d700da0c */ /* 0x000fe20003f66270 */
[----:B------:R-:W-:Y:S01]  /*5540*/  @!P5 IMAD R22, R12, c[0x0][0x208], RZ ;  /* 0x000082000c16da24 */ /* 0x000fe200078e02ff */
[----:B------:R-:W-:Y:S02]  /*5550*/  @!P5 SHF.L.U32 R29, R20, 0x6, RZ ;  /* 0x00000006141dd819 */ /* 0x000fe400000006ff */
[----:B------:R-:W-:Y:S01]  /*5560*/  @!P5 ISETP.GE.AND P2, PT, R212, c[0x0][0x1d4], PT ;  /* 0x00007500d400da0c */ /* 0x000fe20003f46270 */
[----:B------:R-:W-:Y:S01]  /*5570*/  LDSM.16.M88.4 R32, [R186] ;  /* 0x00000000ba20783b */ /* 0x000fe20000000200 */
[----:B------:R-:W-:Y:S01]  /*5580*/  @!P5 IMAD R22, R211, c[0x0][0x20c], R22 ;  /* 0x00008300d316da24 */ /* 0x000fe200078e0216 */
[----:B------:R-:W-:Y:S02]  /*5590*/  @!P5 LEA R30, P0, R31, R29, 0x5 ;  /* 0x0000001d1f1ed211 */ /* 0x000fe400078028ff */
[----:B------:R-:W-:Y:S02]  /*55a0*/  @!P5 IADD3 R152, P4, R29, R220, RZ ;  /* 0x000000dc1d98d210 */ /* 0x000fe40007f9e0ff */
[----:B------:R-:W-:Y:S02]  /*55b0*/  @!P5 IADD3 R21, R21, R22, RZ ;  /* 0x000000161515d210 */ /* 0x000fe40007ffe0ff */
[----:B------:R-:W1:Y:S01]  /*55c0*/  LDSM.16.M88.4 R8, [R2] ;  /* 0x000000000208783b */ /* 0x000e620000000200 */
[----:B------:R-:W-:Y:S02]  /*55d0*/  @!P5 LEA R156, P6, R152, c[0x0][0x1f8], 0x1 ;  /* 0x00007e00989cda11 */ /* 0x000fe400078c08ff */
[----:B------:R-:W-:Y:S04]  /*55e0*/  @!P5 SHF.L.U64.HI R28, R20, 0x6, R21 ;  /* 0x00000006141cd819 */ /* 0x000fe80000010215 */
[----:B------:R-:W-:Y:S01]  /*55f0*/  @!P5 IADD3.X R155, R28, R222, RZ, P4, !PT ;  /* 0x000000de1c9bd210 */ /* 0x000fe200027fe4ff */
[----:B------:R-:W2:Y:S08]  /*5600*/  LDSM.16.M88.4 R16, [R2+0x800] ;  /* 0x000800000210783b */ /* 0x000eb00000000200 */
[----:B------:R-:W3:Y:S08]  /*5610*/  LDSM.16.M88.4 R24, [R2+0x1000] ;  /* 0x001000000218783b */ /* 0x000ef00000000200 */
[----:B------:R-:W4:Y:S08]  /*5620*/  LDSM.16.M88.4 R100, [R2+0x1800] ;  /* 0x001800000264783b */ /* 0x000f300000000200 */
[----:B------:R-:W-:Y:S01]  /*5630*/  LDSM.16.M88.4 R136, [R187] ;  /* 0x00000000bb88783b */ /* 0x000fe20000000200 */
[C---:B-1----:R-:W-:Y:S07]  /*5640*/  HMMA.16816.F32 R4, R32.reuse, R8, RZ ;  /* 0x000000082004723c */ /* 0x042fee00000018ff */
[----:B------:R-:W1:Y:S01]  /*5650*/  LDSM.16.M88.4 R140, [R180] ;  /* 0x00000000b48c783b */ /* 0x000e620000000200 */
[C---:B------:R-:W-:Y:S07]  /*5660*/  HMMA.16816.F32 R8, R32.reuse, R10, RZ ;  /* 0x0000000a2008723c */ /* 0x040fee00000018ff */
[----:B------:R-:W5:Y:S01]  /*5670*/  LDSM.16.M88.4 R144, [R180+0x800] ;  /* 0x00080000b490783b */ /* 0x000f620000000200 */
[C---:B--2---:R-:W-:Y:S07]  /*5680*/  HMMA.16816.F32 R12, R32.reuse, R16, RZ ;  /* 0x00000010200c723c */ /* 0x044fee00000018ff */
[----:B------:R-:W2:Y:S01]  /*5690*/  LDSM.16.M88.4 R148, [R180+0x1000] ;  /* 0x00100000b494783b */ /* 0x000ea20000000200 */
[C---:B------:R-:W-:Y:S08]  /*56a0*/  HMMA.16816.F32 R16, R32.reuse, R18, RZ ;  /* 0x000000122010723c */ /* 0x040ff000000018ff */
[C---:B---3--:R-:W-:Y:S07]  /*56b0*/  HMMA.16816.F32 R20, R32.reuse, R24, RZ ;  /* 0x000000182014723c */ /* 0x048fee00000018ff */
[----:B------:R-:W-:Y:S05]  /*56c0*/  @!P5 MOV R24, c[0x0][0x20c] ;  /* 0x000083000018da02 */ /* 0x000fea0000000f00 */
[----:B------:R-:W-:Y:S02]  /*56d0*/  @!P5 LEA.HI.X R157, R31, R28, R24, 0x5, P0 ;  /* 0x0000001c1f9dd211 */ /* 0x000fe400000f2c18 */
[C---:B------:R-:W-:Y:S01]  /*56e0*/  HMMA.16816.F32 R24, R32.reuse, R26, RZ ;  /* 0x0000001a2018723c */ /* 0x040fe200000018ff */
[----:B------:R-:W-:Y:S04]  /*56f0*/  @!P5 IADD3 R153, P0, R30, R220, RZ ;  /* 0x000000dc1e99d210 */ /* 0x000fe80007f1e0ff */
[----:B------:R-:W-:Y:S03]  /*5700*/  @!P5 LEA R154, P4, R153, c[0x0][0x1f8], 0x1 ;  /* 0x00007e00999ada11 */ /* 0x000fe600078808ff */
[C---:B----4-:R-:W-:Y:S07]  /*5710*/  HMMA.16816.F32 R28, R32.reuse, R100, RZ ;  /* 0x00000064201c723c */ /* 0x050fee00000018ff */
[----:B------:R-:W-:Y:S01]  /*5720*/  @!P5 IADD3.X R101, R157, R222, RZ, P0, !PT ;  /* 0x000000de9d65d210 */ /* 0x000fe200007fe4ff */
[----:B------:R-:W-:Y:S01]  /*5730*/  HMMA.16816.F32 R32, R32, R102, RZ ;  /* 0x000000662020723c */ /* 0x000fe200000018ff */
[----:B------:R-:W-:Y:S02]  /*5740*/  MOV R100, 0x40 ;  /* 0x0000004000647802 */ /* 0x000fe40000000f00 */
[----:B------:R-:W-:Y:S02]  /*5750*/  LOP3.LUT P0, RZ, R195, 0x4, RZ, 0xc0, !PT ;  /* 0x00000004c3ff7812 */ /* 0x000fe4000780c0ff */
[----:B------:R-:W-:Y:S01]  /*5760*/  @!P5 LEA.HI.X R157, R152, c[0x0][0x1fc], R155, 0x1, P6 ;  /* 0x00007f00989dda11 */ /* 0x000fe200030f0c9b */
[----:B------:R-:W-:Y:S01]  /*5770*/  @!P5 IMAD R152, R198, 0x6000, R247 ;  /* 0x00006000c698d824 */ /* 0x000fe200078e02f7 */
[----:B------:R-:W-:Y:S01]  /*5780*/  SEL R176, R100, 0xffffffc0, !P0 ;  /* 0xffffffc064b07807 */ /* 0x000fe20004000000 */
[C---:B-1----:R-:W-:Y:S05]  /*5790*/  HMMA.16816.F32 R4, R136.reuse, R140, R4 ;  /* 0x0000008c8804723c */ /* 0x042fea0000001804 */
[----:B------:R-:W-:Y:S02]  /*57a0*/  @!P5 LEA.HI.X R155, R153, c[0x0][0x1fc], R101, 0x1, P4 ;  /* 0x00007f00999bda11 */ /* 0x000fe400020f0c65 */
[----:B------:R-:W1:Y:S01]  /*57b0*/  LDSM.16.M88.4 R100, [R180+0x1800] ;  /* 0x00180000b464783b */ /* 0x000e620000000200 */
[C---:B------:R-:W-:Y:S03]  /*57c0*/  HMMA.16816.F32 R8, R136.reuse, R142, R8 ;  /* 0x0000008e8808723c */ /* 0x040fe60000001808 */
[----:B------:R-:W-:Y:S02]  /*57d0*/  ISETP.GE.AND P6, PT, R198, 0x1, PT ;  /* 0x00000001c600780c */ /* 0x000fe40003fc6270 */
[C---:B------:R-:W-:Y:S02]  /*57e0*/  IADD3 R181, R176.reuse, R2, RZ ;  /* 0x00000002b0b57210 */ /* 0x040fe40007ffe0ff */
[----:B------:R-:W-:Y:S01]  /*57f0*/  @!PT LDS RZ, [RZ] ;  /* 0x00000000fffff984 */ /* 0x000fe20000000800 */
[----:B------:R-:W-:Y:S01]  /*5800*/  @!PT LDS RZ, [RZ] ;  /* 0x00000000fffff984 */ /* 0x000fe20000000800 */
[----:B------:R-:W-:Y:S01]  /*5810*/  @!PT LDS RZ, [RZ] ;  /* 0x00000000fffff984 */ /* 0x000fe20000000800 */
[----:B------:R3:W-:Y:S01]  /*5820*/  @!P5 LDGSTS.E.BYPASS.LTC128B.128 [R152], [R156.64], !P1 ;  /* 0x000000009c98dfae */ /* 0x0007e2000c901d48 */
[C---:B-----5:R-:W-:Y:S04]  /*5830*/  HMMA.16816.F32 R12, R136.reuse, R144, R12 ;  /* 0x00000090880c723c */ /* 0x060fe8000000180c */
[----:B------:R-:W-:Y:S02]  /*5840*/  IADD3 R183, R176, R180, RZ ;  /* 0x000000b4b0b77210 */ /* 0x000fe40007ffe0ff */
[----:B------:R-:W-:Y:S01]  /*5850*/  IADD3 R182, R190, R2, R176 ;  /* 0x00000002beb67210 */ /* 0x000fe20007ffe0b0 */
[----:B------:R3:W-:Y:S01]  /*5860*/  @!P5 LDGSTS.E.BYPASS.LTC128B.128 [R152+0x2000], [R156.64+0x80], !P3 ;  /* 0x020000809c98dfae */ /* 0x0007e2000d901d48 */
[C---:B------:R-:W-:Y:S07]  /*5870*/  HMMA.16816.F32 R16, R136.reuse, R146, R16 ;  /* 0x000000928810723c */ /* 0x040fee0000001810 */
[----:B------:R3:W-:Y:S01]  /*5880*/  @!P5 LDGSTS.E.BYPASS.LTC128B.128 [R152+0x4000], [R156.64+0x100], !P2 ;  /* 0x040001009c98dfae */ /* 0x0007e2000d101d48 */
[C---:B--2---:R-:W-:Y:S07]  /*5890*/  HMMA.16816.F32 R20, R136.reuse, R148, R20 ;  /* 0x000000948814723c */ /* 0x044fee0000001814 */
[----:B------:R2:W-:Y:S01]  /*58a0*/  @!P5 LDGSTS.E.BYPASS.LTC128B.128 [R152+0x1000], [R154.64], !P1 ;  /* 0x010000009a98dfae */ /* 0x0005e2000c901d48 */
[C---:B------:R-:W-:Y:S07]  /*58b0*/  HMMA.16816.F32 R24, R136.reuse, R150, R24 ;  /* 0x000000968818723c */ /* 0x040fee0000001818 */
[----:B------:R2:W-:Y:S01]  /*58c0*/  @!P5 LDGSTS.E.BYPASS.LTC128B.128 [R152+0x3000], [R154.64+0x80], !P3 ;  /* 0x030000809a98dfae */ /* 0x0005e2000d901d48 */
[C---:B-1----:R-:W-:Y:S07]  /*58d0*/  HMMA.16816.F32 R28, R136.reuse, R100, R28 ;  /* 0x00000064881c723c */ /* 0x042fee000000181c */
[----:B------:R2:W-:Y:S01]  /*58e0*/  @!P5 LDGSTS.E.BYPASS.LTC128B.128 [R152+0x5000], [R154.64+0x100], !P2 ;  /* 0x050001009a98dfae */ /* 0x0005e2000d101d48 */
[----:B------:R-:W-:Y:S07]  /*58f0*/  HMMA.16816.F32 R32, R136, R102, R32 ;  /* 0x000000668820723c */ /* 0x000fee0000001820 */
[----:B---3--:R-:W-:Y:S08]  /*5900*/  LDSM.16.M88.4 R156, [R181] ;  /* 0x00000000b59c783b */ /* 0x008ff00000000200 */
[----:B------:R-:W-:Y:S08]  /*5910*/  LDSM.16.M88.4 R140, [R181+0x800] ;  /* 0x00080000b58c783b */ /* 0x000ff00000000200 */
[----:B------:R-:W-:Y:S08]  /*5920*/  LDSM.16.M88.4 R144, [R181+0x1000] ;  /* 0x00100000b590783b */ /* 0x000ff00000000200 */
[----:B--2---:R-:W1:Y:S08]  /*5930*/  LDSM.16.M88.4 R152, [R189] ;  /* 0x00000000bd98783b */ /* 0x004e700000000200 */
[----:B------:R-:W0:Y:S08]  /*5940*/  LDGDEPBAR ;  /* 0x00000000000079af */ /* 0x000e300000000000 */
[----:B------:R-:W2:Y:S08]  /*5950*/  LDSM.16.M88.4 R148, [R181+0x1800] ;  /* 0x00180000b594783b */ /* 0x000eb00000000200 */
[----:B------:R-:W-:Y:S08]  /*5960*/  LDSM.16.M88.4 R160, [R188] ;  /* 0x00000000bca0783b */ /* 0x000ff00000000200 */
[----:B------:R-:W3:Y:S01]  /*5970*/  LDSM.16.M88.4 R164, [R183] ;  /* 0x00000000b7a4783b */ /* 0x000ee20000000200 */
[C---:B-1----:R-:W-:Y:S07]  /*5980*/  HMMA.16816.F32 R4, R152.reuse, R156, R4 ;  /* 0x0000009c9804723c */ /* 0x042fee0000001804 */
[----:B------:R-:W1:Y:S01]  /*5990*/  LDSM.16.M88.4 R100, [R183+0x800] ;  /* 0x00080000b764783b */ /* 0x000e620000000200 */
[C---:B------:R-:W-:Y:S07]  /*59a0*/  HMMA.16816.F32 R8, R152.reuse, R158, R8 ;  /* 0x0000009e9808723c */ /* 0x040fee0000001808 */
[----:B------:R-:W4:Y:S01]  /*59b0*/  LDSM.16.M88.4 R136, [R183+0x1000] ;  /* 0x00100000b788783b */ /* 0x000f220000000200 */
[C---:B------:R-:W-:Y:S07]  /*59c0*/  HMMA.16816.F32 R12, R152.reuse, R140, R12 ;  /* 0x0000008c980c723c */ /* 0x040fee000000180c */
[----:B------:R-:W-:Y:S01]  /*59d0*/  LDSM.16.M88.4 R156, [R2+0x3800] ;  /* 0x00380000029c783b */ /* 0x000fe20000000200 */
[C---:B------:R-:W-:Y:S07]  /*59e0*/  HMMA.16816.F32 R16, R152.reuse, R142, R16 ;  /* 0x0000008e9810723c */ /* 0x040fee0000001810 */
[----:B------:R-:W5:Y:S01]  /*59f0*/  LDSM.16.M88.4 R140, [R183+0x1800] ;  /* 0x00180000b78c783b */ /* 0x000f620000000200 */
[C---:B------:R-:W-:Y:S07]  /*5a00*/  HMMA.16816.F32 R20, R152.reuse, R144, R20 ;  /* 0x000000909814723c */ /* 0x040fee0000001814 */
[----:B------:R-:W-:Y:S01]  /*5a10*/  LDSM.16.M88.4 R168, [R180+0x2800] ;  /* 0x00280000b4a8783b */ /* 0x000fe20000000200 */
[C---:B------:R-:W-:Y:S07]  /*5a20*/  HMMA.16816.F32 R24, R152.reuse, R146, R24 ;  /* 0x000000929818723c */ /* 0x040fee0000001818 */
[----:B------:R-:W-:Y:S01]  /*5a30*/  LDSM.16.M88.4 R144, [R186+0x4000] ;  /* 0x00400000ba90783b */ /* 0x000fe20000000200 */
[C---:B--2---:R-:W-:Y:S07]  /*5a40*/  HMMA.16816.F32 R28, R152.reuse, R148, R28 ;  /* 0x00000094981c723c */ /* 0x044fee000000181c */
[----:B------:R-:W-:Y:S01]  /*5a50*/  LDSM.16.M88.4 R172, [R181+0x2000] ;  /* 0x00200000b5ac783b */ /* 0x000fe20000000200 */
[----:B------:R-:W-:Y:S07]  /*5a60*/  HMMA.16816.F32 R32, R152, R150, R32 ;  /* 0x000000969820723c */ /* 0x000fee0000001820 */
[----:B------:R-:W2:Y:S01]  /*5a70*/  LDSM.16.M88.4 R148, [R2+0x2000] ;  /* 0x002000000294783b */ /* 0x000ea20000000200 */
[C---:B---3--:R-:W-:Y:S07]  /*5a80*/  HMMA.16816.F32 R4, R160.reuse, R164, R4 ;  /* 0x000000a4a004723c */ /* 0x048fee0000001804 */
[----:B------:R-:W3:Y:S01]  /*5a90*/  LDSM.16.M88.4 R152, [R2+0x2800] ;  /* 0x002800000298783b */ /* 0x000ee20000000200 */
[C---:B------:R-:W-:Y:S07]  /*5aa0*/  HMMA.16816.F32 R8, R160.reuse, R166, R8 ;  /* 0x000000a6a008723c */ /* 0x040fee0000001808 */
[----:B------:R-:W-:Y:S01]  /*5ab0*/  LDSM.16.M88.4 R164, [R180+0x2000] ;  /* 0x00200000b4a4783b */ /* 0x000fe20000000200 */
[C---:B-1----:R-:W-:Y:S07]  /*5ac0*/  HMMA.16816.F32 R12, R160.reuse, R100, R12 ;  /* 0x00000064a00c723c */ /* 0x042fee000000180c */
[----:B------:R-:W-:Y:S01]  /*5ad0*/  LDSM.16.M88.4 R176, [R2+0x4000] ;  /* 0x0040000002b0783b */ /* 0x000fe20000000200 */
[C---:B------:R-:W-:Y:S07]  /*5ae0*/  HMMA.16816.F32 R16, R160.reuse, R102, R16 ;  /* 0x00000066a010723c */ /* 0x040fee0000001810 */
[----:B------:R-:W1:Y:S01]  /*5af0*/  LDSM.16.M88.4 R100, [R2+0x3000] ;  /* 0x003000000264783b */ /* 0x000e620000000200 */
[C---:B----4-:R-:W-:Y:S08]  /*5b00*/  HMMA.16816.F32 R20, R160.reuse, R136, R20 ;  /* 0x00000088a014723c */ /* 0x050ff00000001814 */
[C---:B------:R-:W-:Y:S01]  /*5b10*/  HMMA.16816.F32 R24, R160.reuse, R138, R24 ;  /* 0x0000008aa018723c */ /* 0x040fe20000001818 */
[----:B------:R-:W4:Y:S07]  /*5b20*/  LDSM.16.M88.4 R136, [R187+0x4000] ;  /* 0x00400000bb88783b */ /* 0x000f2e0000000200 */
[C---:B-----5:R-:W-:Y:S08]  /*5b30*/  HMMA.16816.F32 R28, R160.reuse, R140, R28 ;  /* 0x0000008ca01c723c */ /* 0x060ff0000000181c */
[----:B------:R-:W-:Y:S01]  /*5b40*/  HMMA.16816.F32 R32, R160, R142, R32 ;  /* 0x0000008ea020723c */ /* 0x000fe20000001820 */
[----:B------:R-:W5:Y:S07]  /*5b50*/  LDSM.16.M88.4 R140, [R180+0x3000] ;  /* 0x00300000b48c783b */ /* 0x000f6e0000000200 */
[C---:B--2---:R-:W-:Y:S01]  /*5b60*/  HMMA.16816.F32 R4, R144.reuse, R148, R4 ;  /* 0x000000949004723c */ /* 0x044fe20000001804 */
[----:B------:R-:W-:Y:S07]  /*5b70*/  LDSM.16.M88.4 R160, [R189+0x4000] ;  /* 0x00400000bda0783b */ /* 0x000fee0000000200 */
[C---:B------:R-:W-:Y:S01]  /*5b80*/  HMMA.16816.F32 R8, R144.reuse, R150, R8 ;  /* 0x000000969008723c */ /* 0x040fe20000001808 */
[----:B------:R-:W2:Y:S07]  /*5b90*/  LDSM.16.M88.4 R148, [R180+0x3800] ;  /* 0x00380000b494783b */ /* 0x000eae0000000200 */
[C---:B---3--:R-:W-:Y:S08]  /*5ba0*/  HMMA.16816.F32 R12, R144.reuse, R152, R12 ;  /* 0x00000098900c723c */ /* 0x048ff0000000180c */
[C---:B------:R-:W-:Y:S01]  /*5bb0*/  HMMA.16816.F32 R16, R144.reuse, R154, R16 ;  /* 0x0000009a9010723c */ /* 0x040fe20000001810 */
[----:B------:R-:W-:Y:S07]  /*5bc0*/  LDSM.16.M88.4 R152, [R181+0x3800] ;  /* 0x00380000b598783b */ /* 0x000fee0000000200 */
[C---:B-1----:R-:W-:Y:S08]  /*5bd0*/  HMMA.16816.F32 R20, R144.reuse, R100, R20 ;  /* 0x000000649014723c */ /* 0x042ff00000001814 */
[C---:B------:R-:W-:Y:S01]  /*5be0*/  HMMA.16816.F32 R24, R144.reuse, R102, R24 ;  /* 0x000000669018723c */ /* 0x040fe20000001818 */
[----:B------:R-:W1:Y:S07]  /*5bf0*/  LDSM.16.M88.4 R100, [R181+0x2800] ;  /* 0x00280000b564783b */ /* 0x000e6e0000000200 */
[C---:B------:R-:W-:Y:S08]  /*5c00*/  HMMA.16816.F32 R28, R144.reuse, R156, R28 ;  /* 0x0000009c901c723c */ /* 0x040ff0000000181c */
[----:B------:R-:W-:Y:S01]  /*5c10*/  HMMA.16816.F32 R32, R144, R158, R32 ;  /* 0x0000009e9020723c */ /* 0x000fe20000001820 */
[----:B------:R-:W3:Y:S07]  /*5c20*/  LDSM.16.M88.4 R144, [R181+0x3000] ;  /* 0x00300000b590783b */ /* 0x000eee0000000200 */
[C---:B----4-:R-:W-:Y:S01]  /*5c30*/  HMMA.16816.F32 R4, R136.reuse, R164, R4 ;  /* 0x000000a48804723c */ /* 0x050fe20000001804 */
[----:B------:R-:W-:Y:S07]  /*5c40*/  LDSM.16.M88.4 R156, [R188+0x4000] ;  /* 0x00400000bc9c783b */ /* 0x000fee0000000200 */
[C---:B------:R-:W-:Y:S01]  /*5c50*/  HMMA.16816.F32 R8, R136.reuse, R166, R8 ;  /* 0x000000a68808723c */ /* 0x040fe20000001808 */
[----:B------:R-:W4:Y:S07]  /*5c60*/  LDSM.16.M88.4 R164, [R183+0x2000] ;  /* 0x00200000b7a4783b */ /* 0x000f2e0000000200 */
[C---:B------:R-:W-:Y:S08]  /*5c70*/  HMMA.16816.F32 R12, R136.reuse, R168, R12 ;  /* 0x000000a8880c723c */ /* 0x040ff0000000180c */
[C---:B------:R-:W-:Y:S01]  /*5c80*/  HMMA.16816.F32 R16, R136.reuse, R170, R16 ;  /* 0x000000aa8810723c */ /* 0x040fe20000001810 */
[----:B------:R-:W-:Y:S07]  /*5c90*/  LDSM.16.M88.4 R168, [R186+0x8000] ;  /* 0x00800000baa8783b */ /* 0x000fee0000000200 */
[C---:B-----5:R-:W-:Y:S08]  /*5ca0*/  HMMA.16816.F32 R20, R136.reuse, R140, R20 ;  /* 0x0000008c8814723c */ /* 0x060ff00000001814 */
[C---:B------:R-:W-:Y:S01]  /*5cb0*/  HMMA.16816.F32 R24, R136.reuse, R142, R24 ;  /* 0x0000008e8818723c */ /* 0x040fe20000001818 */
[----:B------:R-:W-:Y:S07]  /*5cc0*/  LDSM.16.M88.4 R140, [R182+0x3000] ;  /* 0x00300000b68c783b */ /* 0x000fee0000000200 */
[C---:B--2---:R-:W-:Y:S08]  /*5cd0*/  HMMA.16816.F32 R28, R136.reuse, R148, R28 ;  /* 0x00000094881c723c */ /* 0x044ff0000000181c */
[----:B------:R-:W-:Y:S01]  /*5ce0*/  HMMA.16816.F32 R32, R136, R150, R32 ;  /* 0x000000968820723c */ /* 0x000fe20000001820 */
[----:B------:R-:W2:Y:S07]  /*5cf0*/  LDSM.16.M88.4 R136, [R182+0x2800] ;  /* 0x00280000b688783b */ /* 0x000eae0000000200 */
[C---:B------:R-:W-:Y:S01]  /*5d00*/  HMMA.16816.F32 R4, R160.reuse, R172, R4 ;  /* 0x000000aca004723c */ /* 0x040fe20000001804 */
[----:B------:R-:W5:Y:S07]  /*5d10*/  LDSM.16.M88.4 R148, [R182+0x3800] ;  /* 0x00380000b694783b */ /* 0x000f6e0000000200 */
        /* <DEDUP_REMOVED lines=8> */
[C---:B------:R-:W-:Y:S08]  /*5da0*/  HMMA.16816.F32 R28, R160.reuse, R152, R28 ;  /* 0x00000098a01c723c */ /* 0x040ff0000000181c */
[----:B------:R-:W-:Y:S01]  /*5db0*/  HMMA.16816.F32 R32, R160, R154, R32 ;  /* 0x0000009aa020723c */ /* 0x000fe20000001820 */
[----:B------:R-:W1:Y:S07]  /*5dc0*/  LDSM.16.M88.4 R152, [R2+0x5800] ;  /* 0x005800000298783b */ /* 0x000e6e0000000200 */
[C---:B----4-:R-:W-:Y:S01]  /*5dd0*/  HMMA.16816.F32 R4, R156.reuse, R164, R4 ;  /* 0x000000a49c04723c */ /* 0x050fe20000001804 */
[----:B------:R-:W4:Y:S07]  /*5de0*/  LDSM.16.M88.4 R160, [R187+0x8000] ;  /* 0x00800000bba0783b */ /* 0x000f2e0000000200 */
        /* <DEDUP_REMOVED lines=8> */
[C---:B-----5:R-:W-:Y:S08]  /*5e70*/  HMMA.16816.F32 R28, R156.reuse, R148, R28 ;  /* 0x000000949c1c723c */ /* 0x060ff0000000181c */
[----:B------:R-:W-:Y:S01]  /*5e80*/  HMMA.16816.F32 R32, R156, R150, R32 ;  /* 0x000000969c20723c */ /* 0x000fe20000001820 */
[----:B------:R-:W5:Y:S07]  /*5e90*/  LDSM.16.M88.4 R148, [R180+0x5800] ;  /* 0x00580000b494783b */ /* 0x000f6e0000000200 */
[C---:B------:R-:W-:Y:S01]  /*5ea0*/  HMMA.16816.F32 R4, R168.reuse, R176, R4 ;  /* 0x000000b0a804723c */ /* 0x040fe20000001804 */
[----:B------:R-:W2:Y:S07]  /*5eb0*/  LDSM.16.M88.4 R156, [R189+0x8000] ;  /* 0x00800000bd9c783b */ /* 0x000eae0000000200 */
        /* <DEDUP_REMOVED lines=13> */
[C---:B------:R-:W-:Y:S08]  /*5f90*/  HMMA.16816.F32 R8, R160.reuse, R174, R8 ;  /* 0x000000aea008723c */ /* 0x040ff00000001808 */
[C---:B--2---:R-:W-:Y:S08]  /*5fa0*/  HMMA.16816.F32 R12, R160.reuse, R136, R12 ;  /* 0x00000088a00c723c */ /* 0x044ff0000000180c */
[C---:B------:R-:W-:Y:S08]  /*5fb0*/  HMMA.16816.F32 R16, R160.reuse, R138, R16 ;  /* 0x0000008aa010723c */ /* 0x040ff00000001810 */
[C---:B------:R-:W-:Y:S08]  /*5fc0*/  HMMA.16816.F32 R20, R160.reuse, R140, R20 ;  /* 0x0000008ca014723c */ /* 0x040ff00000001814 */
[C---:B------:R-:W-:Y:S08]  /*5fd0*/  HMMA.16816.F32 R24, R160.reuse, R142, R24 ;  /* 0x0000008ea018723c */ /* 0x040ff00000001818 */
[C---:B-----5:R-:W-:Y:S08]  /*5fe0*/  HMMA.16816.F32 R28, R160.reuse, R148, R28 ;  /* 0x00000094a01c723c */ /* 0x060ff0000000181c */
[----:B------:R-:W-:Y:S08]  /*5ff0*/  HMMA.16816.F32 R32, R160, R150, R32 ;  /* 0x00000096a020723c */ /* 0x000ff00000001820 */
[C---:B------:R-:W-:Y:S08]  /*6000*/  HMMA.16816.F32 R4, R156.reuse, R164, R4 ;  /* 0x000000a49c04723c */ /* 0x040ff00000001804 */
[C---:B------:R-:W-:Y:S08]  /*6010*/  HMMA.16816.F32 R8, R156.reuse, R166, R8 ;  /* 0x000000a69c08723c */ /* 0x040ff00000001808 */
[C---:B-1----:R-:W-:Y:S08]  /*6020*/  HMMA.16816.F32 R12, R156.reuse, R100, R12 ;  /* 0x000000649c0c723c */ /* 0x042ff0000000180c */
[C---:B------:R-:W-:Y:S01]  /*6030*/  HMMA.16816.F32 R16, R156.reuse, R102, R16 ;  /* 0x000000669c10723c */ /* 0x040fe20000001810 */
[----:B------:R-:W1:Y:S07]  /*6040*/  LDSM.16.M88.4 R100, [R182+0x4800] ;  /* 0x00480000b664783b */ /* 0x000e6e0000000200 */
[C---:B---3--:R-:W-:Y:S08]  /*6050*/  HMMA.16816.F32 R20, R156.reuse, R144, R20 ;  /* 0x000000909c14723c */ /* 0x048ff00000001814 */
[C---:B------:R-:W-:Y:S08]  /*6060*/  HMMA.16816.F32 R24, R156.reuse, R146, R24 ;  /* 0x000000929c18723c */ /* 0x040ff00000001818 */
[C---:B------:R-:W-:Y:S08]  /*6070*/  HMMA.16816.F32 R28, R156.reuse, R152, R28 ;  /* 0x000000989c1c723c */ /* 0x040ff0000000181c */
[----:B------:R-:W-:Y:S08]  /*6080*/  HMMA.16816.F32 R32, R156, R154, R32 ;  /* 0x0000009a9c20723c */ /* 0x000ff00000001820 */
[C---:B----4-:R-:W-:Y:S08]  /*6090*/  HMMA.16816.F32 R4, R168.reuse, R176, R4 ;  /* 0x000000b0a804723c */ /* 0x050ff00000001804 */
[C---:B------:R-:W-:Y:S08]  /*60a0*/  HMMA.16816.F32 R8, R168.reuse, R178, R8 ;  /* 0x000000b2a808723c */ /* 0x040ff00000001808 */
[C---:B-1----:R-:W-:Y:S08]  /*60b0*/  HMMA.16816.F32 R12, R168.reuse, R100, R12 ;  /* 0x00000064a80c723c */ /* 0x042ff0000000180c */
[C---:B------:R-:W-:Y:S04]  /*60c0*/  HMMA.16816.F32 R16, R168.reuse, R102, R16 ;  /* 0x00000066a810723c */ /* 0x040fe80000001810 */
[----:B------:R-:W-:Y:S03]  /*60d0*/  FMUL.FTZ R2, R4, c[0x0][0x320] ;  /* 0x0000c80004027a20 */ /* 0x000fe60000410000 */
[----:B------:R-:W-:Y:S01]  /*60e0*/  IADD3 R102, R194, R184, RZ ;  /* 0x000000b8c2667210 */ /* 0x000fe20007ffe0ff */
[----:B------:R1:W-:Y:S01]  /*60f0*/  MUFU.TANH R143, R2 ;  /* 0x00000002008f7308 */ /* 0x0003e20000002400 */
[----:B------:R-:W-:Y:S03]  /*6100*/  FMUL.FTZ R11, R11, c[0x0][0x320] ;  /* 0x0000c8000b0b7a20 */ /* 0x000fe60000410000 */
[----:B------:R-:W-:Y:S06]  /*6110*/  IADD3 R103, R191, R102, RZ ;  /* 0x00000066bf677210 */ /* 0x000fec0007ffe0ff */
        /* <DEDUP_REMOVED lines=12> */
[----:B---3--:R-:W-:Y:S04]  /*61e0*/  FMUL.FTZ R2, R9, c[0x0][0x320] ;  /* 0x0000c80009027a20 */ /* 0x008fe80000410000 */
[----:B------:R1:W-:Y:S04]  /*61f0*/  MUFU.TANH R136, R2 ;  /* 0x0000000200887308 */ /* 0x0003e80000002400 */
[----:B-1----:R-:W-:Y:S02]  /*6200*/  FMUL.FTZ R2, R10, c[0x0][0x320] ;  /* 0x0000c8000a027a20 */ /* 0x002fe40000410000 */
[----:B------:R-:W1:Y:S01]  /*6210*/  LDSM.16.M88.4 R8, [R182+0x5800] ;  /* 0x00580000b608783b */ /* 0x000e620000000200 */
[----:B------:R-:W-:Y:S04]  /*6220*/  DEPBAR.LE SB0, 0x2 ;  /* 0x000080800000791a */ /* 0x000fe80000000000 */
[----:B------:R3:W5:Y:S03]  /*6230*/  MUFU.TANH R137, R2 ;  /* 0x0000000200897308 */ /* 0x0007660000002400 */
[----:B------:R-:W-:Y:S01]  /*6240*/  BAR.SYNC.DEFER_BLOCKING 0x0 ;  /* 0x0000000000007b1d */ /* 0x000fe20000010000 */
[----:B---3--:R-:W-:Y:S02]  /*6250*/  FMUL.FTZ R2, R12, c[0x0][0x320] ;  /* 0x0000c8000c027a20 */ /* 0x008fe40000410000 */
[----:B------:R-:W-:Y:S04]  /*6260*/  FMUL.FTZ R12, R16, c[0x0][0x320] ;  /* 0x0000c800100c7a20 */ /* 0x000fe80000410000 */
[----:B------:R3:W-:Y:S01]  /*6270*/  MUFU.TANH R145, R2 ;  /* 0x0000000200917308 */ /* 0x0007e20000002400 */
[C---:B-1----:R-:W-:Y:S09]  /*6280*/  HMMA.16816.F32 R28, R168.reuse, R8, R28 ;  /* 0x00000008a81c723c */ /* 0x042ff2000000181c */
[----:B------:R-:W-:Y:S01]  /*6290*/  MUFU.TANH R146, R12 ;  /* 0x0000000c00927308 */ /* 0x000fe20000002400 */
[----:B------:R-:W-:Y:S03]  /*62a0*/  HMMA.16816.F32 R32, R168, R10, R32 ;  /* 0x0000000aa820723c */ /* 0x000fe60000001820 */
[----:B---3--:R-:W-:Y:S06]  /*62b0*/  FMUL.FTZ R2, R13, c[0x0][0x320] ;  /* 0x0000c8000d027a20 */ /* 0x008fec0000410000 */
[----:B------:R1:W-:Y:S05]  /*62c0*/  MUFU.TANH R147, R2 ;  /* 0x0000000200937308 */ /* 0x0003ea0000002400 */
[----:B------:R-:W-:Y:S05]  /*62d0*/  FMUL.FTZ R4, R31, c[0x0][0x320] ;  /* 0x0000c8001f047a20 */ /* 0x000fea0000410000 */
[----:B------:R2:W-:Y:S05]  /*62e0*/  MUFU.TANH R210, R4 ;  /* 0x0000000400d27308 */ /* 0x0005ea0000002400 */
[----:B------:R-:W-:Y:S05]  /*62f0*/  FMUL.FTZ R5, R32, c[0x0][0x320] ;  /* 0x0000c80020057a20 */ /* 0x000fea0000410000 */
        /* <DEDUP_REMOVED lines=13> */
[----:B------:R2:W-:Y:S01]  /*63d0*/  MUFU.TANH R207, R5 ;  /* 0x0000000500cf7308 */ /* 0x0005e20000002400 */
[----:B-1----:R-:W-:Y:S01]  /*63e0*/  FMUL.FTZ R2, R17, c[0x0][0x320] ;  /* 0x0000c80011027a20 */ /* 0x002fe20000410000 */
[----:B---3--:R-:W-:Y:S08]  /*63f0*/  FMNMX.FTZ R4, R151, R4, !PT ;  /* 0x0000000497047209 */ /* 0x008ff00007810000 */
[----:B------:R1:W-:Y:S01]  /*6400*/  MUFU.TANH R148, R2 ;  /* 0x0000000200947308 */ /* 0x0003e20000002400 */
[----:B--2---:R-:W-:Y:S09]  /*6410*/  FMUL.FTZ R5, R35, c[0x0][0x320] ;  /* 0x0000c80023057a20 */ /* 0x004ff20000410000 */
[----:B------:R-:W-:Y:S01]  /*6420*/  MUFU.TANH R209, R5 ;  /* 0x0000000500d17308 */ /* 0x000fe20000002400 */
[----:B-1----:R-:W-:Y:S09]  /*6430*/  FMUL.FTZ R2, R18, c[0x0][0x320] ;  /* 0x0000c80012027a20 */ /* 0x002ff20000410000 */
        /* <DEDUP_REMOVED lines=29> */
[----:B-1----:R-:W-:Y:S02]  /*6610*/  FMUL.FTZ R2, R30, c[0x0][0x320] ;  /* 0x0000c8001e027a20 */ /* 0x002fe40000410000 */
[----:B------:R-:W-:Y:S06]  /*6620*/  LDSM.16.MT88.4 R28, [R102] ;  /* 0x00000000661c783b */ /* 0x000fec0000004200 */
[----:B------:R1:W2:Y:S02]  /*6630*/  MUFU.TANH R208, R2 ;  /* 0x0000000200d07308 */ /* 0x0002a40000002400 */
[----:B-1----:R-:W-:Y:S02]  /*6640*/  FMNMX.FTZ R2, R143, R0, !PT ;  /* 0x000000008f027209 */ /* 0x002fe40007810000 */
[----:B--2---:R-:W-:Y:S02]  /*6650*/  FMNMX.FTZ R4, R208, R4, !PT ;  /* 0x00000004d0047209 */ /* 0x004fe40007810000 */
[----:B------:R-:W-:Y:S02]  /*6660*/  FMNMX.FTZ R2, R141, R2, !PT ;  /* 0x000000028d027209 */ /* 0x000fe40007810000 */
[----:B------:R-:W-:Y:S02]  /*6670*/  FMNMX.FTZ R4, R210, R4, !PT ;  /* 0x00000004d2047209 */ /* 0x000fe40007810000 */
[----:B------:R-:W-:Y:S02]  /*6680*/  FMNMX.FTZ R2, R139, R2, !PT ;  /* 0x000000028b027209 */ /* 0x000fe40007810000 */
[----:B------:R-:W-:Y:S02]  /*6690*/  FMNMX.FTZ R4, R207, R4, !PT ;  /* 0x00000004cf047209 */ /* 0x000fe40007810000 */
[----:B------:R-:W-:Y:S02]  /*66a0*/  FMNMX.FTZ R2, R136, R2, !PT ;  /* 0x0000000288027209 */ /* 0x000fe40007810000 */
[----:B------:R-:W-:Y:S02]  /*66b0*/  FMNMX.FTZ R4, R209, R4, !PT ;  /* 0x00000004d1047209 */ /* 0x000fe40007810000 */
[----:B------:R-:W-:Y:S03]  /*66c0*/  FMNMX.FTZ R2, R145, R2, !PT ;  /* 0x0000000291027209 */ /* 0x000fe60007810000 */
[----:B------:R-:W1:Y:S01]  /*66d0*/  SHFL.BFLY PT, R5, R4, 0x2, 0x1f ;  /* 0x0c401f0004057f89 */ /* 0x000e6200000e0000 */
[----:B------:R-:W-:Y:S04]  /*66e0*/  FMNMX.FTZ R2, R147, R2, !PT ;  /* 0x0000000293027209 */ /* 0x000fe80007810000 */
[----:B------:R-:W-:Y:S04]  /*66f0*/  FMNMX.FTZ R2, R146, R2, !PT ;  /* 0x0000000292027209 */ /* 0x000fe80007810000 */
[----:B------:R-:W-:Y:S04]  /*6700*/  FMNMX.FTZ R2, R148, R2, !PT ;  /* 0x0000000294027209 */ /* 0x000fe80007810000 */
[----:B------:R-:W-:Y:S04]  /*6710*/  FMNMX.FTZ R2, R153, R2, !PT ;  /* 0x0000000299027209 */ /* 0x000fe80007810000 */
[----:B------:R-:W-:Y:S04]  /*6720*/  FMNMX.FTZ R2, R155, R2, !PT ;  /* 0x000000029b027209 */ /* 0x000fe80007810000 */
[----:B------:R-:W-:Y:S02]  /*6730*/  FMNMX.FTZ R2, R154, R2, !PT ;  /* 0x000000029a027209 */ /* 0x000fe40007810000 */
[----:B-1----:R-:W-:Y:S02]  /*6740*/  FMNMX.FTZ R4, R4, R5, !PT ;  /* 0x0000000504047209 */ /* 0x002fe40007810000 */
[----:B------:R-:W-:Y:S03]  /*6750*/  FMNMX.FTZ R2, R157, R2, !PT ;  /* 0x000000029d027209 */ /* 0x000fe60007810000 */
[----:B------:R-:W1:Y:S01]  /*6760*/  SHFL.BFLY PT, R5, R4, 0x1, 0x1f ;  /* 0x0c201f0004057f89 */ /* 0x000e6200000e0000 */
[----:B------:R-:W-:Y:S04]  /*6770*/  FMNMX.FTZ R2, R162, R2, !PT ;  /* 0x00000002a2027209 */ /* 0x000fe80007810000 */
[----:B------:R-:W-:Y:S04]  /*6780*/  FMNMX.FTZ R2, R163, R2, !PT ;  /* 0x00000002a3027209 */ /* 0x000fe80007810000 */
[----:B------:R-:W-:Y:S04]  /*6790*/  FMNMX.FTZ R2, R205, R2, !PT ;  /* 0x00000002cd027209 */ /* 0x000fe80007810000 */
[----:B------:R-:W-:Y:S05]  /*67a0*/  FMNMX.FTZ R2, R204, R2, !PT ;  /* 0x00000002cc027209 */ /* 0x000fea0007810000 */
[----:B------:R-:W2:Y:S01]  /*67b0*/  SHFL.BFLY PT, R6, R2, 0x2, 0x1f ;  /* 0x0c401f0002067f89 */ /* 0x000ea200000e0000 */
[----:B-1----:R-:W-:Y:S02]  /*67c0*/  FMNMX.FTZ R100, R4, R5, !PT ;  /* 0x0000000504647209 */ /* 0x002fe40007810000 */
[----:B--2---:R-:W-:Y:S05]  /*67d0*/  FMNMX.FTZ R2, R2, R6, !PT ;  /* 0x0000000602027209 */ /* 0x004fea0007810000 */
[----:B------:R-:W1:Y:S02]  /*67e0*/  SHFL.BFLY PT, R6, R2, 0x1, 0x1f ;  /* 0x0c201f0002067f89 */ /* 0x000e6400000e0000 */
[----:B-1----:R-:W-:Y:S05]  /*67f0*/  FMNMX.FTZ R101, R2, R6, !PT ;  /* 0x0000000602657209 */ /* 0x002fea0007810000 */
[C---:B------:R-:W-:Y:S02]  /*6800*/  FADD.FTZ R0, -R101.reuse, R0 ;  /* 0x0000000065007221 */ /* 0x040fe40000010100 */
[----:B------:R-:W-:Y:S02]  /*6810*/  FMUL.FTZ R144, R101, c[0x0][0x2d0] ;  /* 0x0000b40065907a20 */ /* 0x000fe40000410000 */
[----:B------:R-:W-:Y:S04]  /*6820*/  FMUL.FTZ R0, R0, c[0x0][0x2d0] ;  /* 0x0000b40000007a20 */ /* 0x000fe80000410000 */
[----:B------:R1:W2:Y:S02]  /*6830*/  MUFU.EX2 R2, R0 ;  /* 0x0000000000027308 */ /* 0x0002a40000000800 */
[----:B-1----:R-:W-:Y:S02]  /*6840*/  FADD.FTZ R0, -R100, R3 ;  /* 0x0000000364007221 */ /* 0x002fe40000010100 */
[--C-:B------:R-:W-:Y:S02]  /*6850*/  FFMA.FTZ R3, R143, c[0x0][0x2d0], -R144.reuse ;  /* 0x0000b4008f037a23 */ /* 0x100fe40000010890 */
[----:B------:R-:W-:Y:S04]  /*6860*/  FMUL.FTZ R0, R0, c[0x0][0x2d0] ;  /* 0x0000b40000007a20 */ /* 0x000fe80000410000 */
[----:B------:R1:W-:Y:S01]  /*6870*/  MUFU.EX2 R201, R3 ;  /* 0x0000000300c97308 */ /* 0x0003e20000000800 */
[C---:B--2---:R-:W-:Y:S02]  /*6880*/  FMUL.FTZ R5, R2.reuse, R105 ;  /* 0x0000006902057220 */ /* 0x044fe40000410000 */
        /* <DEDUP_REMOVED lines=13> */
[----:B------:R-:W-:Y:S02]  /*6960*/  FMUL.FTZ R141, R100, c[0x0][0x2d0] ;  /* 0x0000b400648d7a20 */ /* 0x000fe40000410000 */
[----:B------:R1:W-:Y:S01]  /*6970*/  MUFU.EX2 R200, R3 ;  /* 0x0000000300c87308 */ /* 0x0003e20000000800 */
[----:B------:R-:W-:Y:S02]  /*6980*/  FMUL.FTZ R41, R2, R41 ;  /* 0x0000002902297220 */ /* 0x000fe40000410000 */
[--C-:B------:R-:W-:Y:S02]  /*6990*/  FFMA.FTZ R4, R137, c[0x0][0x2d0], -R141.reuse ;  /* 0x0000b40089047a23 */ /* 0x100fe4000001088d */
[C---:B--2---:R-:W-:Y:S02]  /*69a0*/  FMUL.FTZ R6, R0.reuse, R106 ;  /* 0x0000006a00067220 */ /* 0x044fe40000410000 */
[C---:B------:R-:W-:Y:S02]  /*69b0*/  FMUL.FTZ R7, R0.reuse, R107 ;  /* 0x0000006b00077220 */ /* 0x040fe40000410000 */
[C---:B------:R-:W-:Y:S01]  /*69c0*/  FMUL.FTZ R10, R0.reuse, R110 ;  /* 0x0000006e000a7220 */ /* 0x040fe20000410000 */
[----:B------:R2:W-:Y:S01]  /*69d0*/  MUFU.EX2 R183, R4 ;  /* 0x0000000400b77308 */ /* 0x0005e20000000800 */
[C---:B------:R-:W-:Y:S02]  /*69e0*/  FMUL.FTZ R11, R0.reuse, R111 ;  /* 0x0000006f000b7220 */ /* 0x040fe40000410000 */
[C---:B------:R-:W-:Y:S01]  /*69f0*/  FMUL.FTZ R18, R0.reuse, R118 ;  /* 0x0000007600127220 */ /* 0x040fe20000410000 */
[----:B------:R-:W-:Y:S01]  /*6a00*/  LDSM.16.MT88.4 R108, [R103] ;  /* 0x00000000676c783b */ /* 0x000fe20000004200 */
[C---:B------:R-:W-:Y:S02]  /*6a10*/  FMUL.FTZ R19, R0.reuse, R119 ;  /* 0x0000007700137220 */ /* 0x040fe40000410000 */
[C---:B------:R-:W-:Y:S02]  /*6a20*/  FMUL.FTZ R26, R0.reuse, R126 ;  /* 0x0000007e001a7220 */ /* 0x040fe40000410000 */
[C---:B------:R-:W-:Y:S02]  /*6a30*/  FMUL.FTZ R27, R0.reuse, R127 ;  /* 0x0000007f001b7220 */ /* 0x040fe40000410000 */
[C---:B------:R-:W-:Y:S01]  /*6a40*/  FMUL.FTZ R34, R0.reuse, R134 ;  /* 0x0000008600227220 */ /* 0x040fe20000410000 */
[----:B------:R-:W-:Y:S01]  /*6a50*/  LDSM.16.MT88.4 R124, [R103+0x800] ;  /* 0x00080000677c783b */ /* 0x000fe20000004200 */
[C---:B------:R-:W-:Y:S02]  /*6a60*/  FMUL.FTZ R35, R0.reuse, R135 ;  /* 0x0000008700237220 */ /* 0x040fe40000410000 */
[--C-:B-1----:R-:W-:Y:S02]  /*6a70*/  FFMA.FTZ R3, R139, c[0x0][0x2d0], -R144.reuse ;  /* 0x0000b4008b037a23 */ /* 0x102fe40000010890 */
[C---:B------:R-:W-:Y:S02]  /*6a80*/  FMUL.FTZ R38, R0.reuse, R38 ;  /* 0x0000002600267220 */ /* 0x040fe40000410000 */
[----:B------:R1:W-:Y:S01]  /*6a90*/  MUFU.EX2 R202, R3 ;  /* 0x0000000300ca7308 */ /* 0x0003e20000000800 */
[C---:B------:R-:W-:Y:S02]  /*6aa0*/  FMUL.FTZ R39, R0.reuse, R39 ;  /* 0x0000002700277220 */ /* 0x040fe40000410000 */
[----:B------:R-:W-:Y:S02]  /*6ab0*/  FMUL.FTZ R42, R0, R42 ;  /* 0x0000002a002a7220 */ /* 0x000fe40000410000 */
[--C-:B--2---:R-:W-:Y:S02]  /*6ac0*/  FFMA.FTZ R4, R138, c[0x0][0x2d0], -R141.reuse ;  /* 0x0000b4008a047a23 */ /* 0x104fe4000001088d */
[----:B------:R-:W-:Y:S02]  /*6ad0*/  FMUL.FTZ R43, R0, R43 ;  /* 0x0000002b002b7220 */ /* 0x000fe40000410000 */
[C---:B------:R-:W-:Y:S01]  /*6ae0*/  FMUL.FTZ R44, R2.reuse, R44 ;  /* 0x0000002c022c7220 */ /* 0x040fe20000410000 */
[----:B------:R-:W2:Y:S01]  /*6af0*/  MUFU.EX2 R199, R4 ;  /* 0x0000000400c77308 */ /* 0x000ea20000000800 */
[----:B------:R-:W-:Y:S02]  /*6b00*/  FMUL.FTZ R45, R2, R45 ;  /* 0x0000002d022d7220 */ /* 0x000fe40000410000 */
[C---:B------:R-:W-:Y:S02]  /*6b10*/  FMUL.FTZ R46, R0.reuse, R46 ;  /* 0x0000002e002e7220 */ /* 0x040fe40000410000 */
[----:B------:R-:W-:Y:S02]  /*6b20*/  FMUL.FTZ R47, R0, R47 ;  /* 0x0000002f002f7220 */ /* 0x000fe40000410000 */
[C---:B------:R-:W-:Y:S02]  /*6b30*/  FMUL.FTZ R48, R2.reuse, R48 ;  /* 0x0000003002307220 */ /* 0x040fe40000410000 */
[----:B------:R-:W-:Y:S02]  /*6b40*/  FMUL.FTZ R49, R2, R49 ;  /* 0x0000003102317220 */ /* 0x000fe40000410000 */
[C---:B------:R-:W-:Y:S02]  /*6b50*/  FMUL.FTZ R50, R0.reuse, R50 ;  /* 0x0000003200327220 */ /* 0x040fe40000410000 */
[----:B------:R-:W-:Y:S02]  /*6b60*/  FMUL.FTZ R51, R0, R51 ;  /* 0x0000003300337220 */ /* 0x000fe40000410000 */
[----:B-1----:R-:W-:Y:S02]  /*6b70*/  FFMA.FTZ R3, R136, c[0x0][0x2d0], -R144 ;  /* 0x0000b40088037a23 */ /* 0x002fe40000010890 */
[C---:B------:R-:W-:Y:S01]  /*6b80*/  FMUL.FTZ R52, R2.reuse, R52 ;  /* 0x0000003402347220 */ /* 0x040fe20000410000 */
[----:B------:R-:W-:Y:S01]  /*6b90*/  LDSM.16.MT88.4 R136, [R102+0x2800] ;  /* 0x002800006688783b */ /* 0x000fe20000004200 */
[----:B------:R1:W3:Y:S01]  /*6ba0*/  MUFU.EX2 R203, R3 ;  /* 0x0000000300cb7308 */ /* 0x0002e20000000800 */
[----:B------:R-:W-:Y:S02]  /*6bb0*/  FMUL.FTZ R53, R2, R53 ;  /* 0x0000003502357220 */ /* 0x000fe40000410000 */
[----:B------:R-:W-:Y:S01]  /*6bc0*/  FMUL.FTZ R54, R0, R54 ;  /* 0x0000003600367220 */ /* 0x000fe20000410000 */
[----:B--2---:R-:W-:Y:S01]  /*6bd0*/  F2FP.PACK_AB R107, R199, R183 ;  /* 0x000000b7c76b723e */ /* 0x004fe200000000ff */
[----:B------:R-:W-:Y:S01]  /*6be0*/  FMUL.FTZ R4, R2, R104 ;  /* 0x0000006802047220 */ /* 0x000fe20000410000 */
        /* <DEDUP_REMOVED lines=8> */
[----:B------:R-:W-:Y:S02]  /*6c70*/  FMUL.FTZ R62, R0, R62 ;  /* 0x0000003e003e7220 */ /* 0x000fe40000410000 */
[--C-:B-1----:R-:W-:Y:S01]  /*6c80*/  FFMA.FTZ R3, R142, c[0x0][0x2d0], -R141.reuse ;  /* 0x0000b4008e037a23 */ /* 0x102fe2000001088d */
[----:B---3--:R-:W-:Y:S01]  /*6c90*/  F2FP.PACK_AB R106, R203, R202 ;  /* 0x000000cacb6a723e */ /* 0x008fe200000000ff */
[----:B------:R-:W-:Y:S02]  /*6ca0*/  FMUL.FTZ R63, R0, R63 ;  /* 0x0000003f003f7220 */ /* 0x000fe40000410000 */
[----:B------:R1:W-:Y:S01]  /*6cb0*/  MUFU.EX2 R182, R3 ;  /* 0x0000000300b67308 */ /* 0x0003e20000000800 */
        /* <DEDUP_REMOVED lines=12> */
[--C-:B-1----:R-:W-:Y:S02]  /*6d80*/  FFMA.FTZ R3, R140, c[0x0][0x2d0], -R141.reuse ;  /* 0x0000b4008c037a23 */ /* 0x102fe4000001088d */
[C---:B------:R-:W-:Y:S02]  /*6d90*/  FMUL.FTZ R76, R2.reuse, R76 ;  /* 0x0000004c024c7220 */ /* 0x040fe40000410000 */
[----:B------:R1:W2:Y:S01]  /*6da0*/  MUFU.EX2 R181, R3 ;  /* 0x0000000300b57308 */ /* 0x0002a20000000800 */
        /* <DEDUP_REMOVED lines=11> */
[C---:B------:R-:W-:Y:S01]  /*6e60*/  FMUL.FTZ R88, R2.reuse, R88 ;  /* 0x0000005802587220 */ /* 0x040fe20000410000 */
[----:B-1----:R-:W-:Y:S01]  /*6e70*/  IADD3 R3, R193, R184, RZ ;  /* 0x000000b8c1037210 */ /* 0x002fe20007ffe0ff */
[----:B------:R-:W-:Y:S01]  /*6e80*/  FMUL.FTZ R89, R2, R89 ;  /* 0x0000005902597220 */ /* 0x000fe20000410000 */
[----:B--2---:R-:W-:Y:S01]  /*6e90*/  F2FP.PACK_AB R105, R181, R182 ;  /* 0x000000b6b569723e */ /* 0x004fe200000000ff */
[C---:B------:R-:W-:Y:S01]  /*6ea0*/  FMUL.FTZ R90, R0.reuse, R90 ;  /* 0x0000005a005a7220 */ /* 0x040fe20000410000 */
[----:B------:R-:W-:Y:S01]  /*6eb0*/  IADD3 R156, R191, R3, RZ ;  /* 0x00000003bf9c7210 */ /* 0x000fe20007ffe0ff */
[----:B------:R-:W1:Y:S01]  /*6ec0*/  LDSM.16.MT88.4 R12, [R3] ;  /* 0x00000000030c783b */ /* 0x000e620000004200 */
[----:B------:R-:W-:Y:S02]  /*6ed0*/  FMUL.FTZ R91, R0, R91 ;  /* 0x0000005b005b7220 */ /* 0x000fe40000410000 */
[C---:B------:R-:W-:Y:S02]  /*6ee0*/  FMUL.FTZ R92, R2.reuse, R92 ;  /* 0x0000005c025c7220 */ /* 0x040fe40000410000 */
[----:B------:R-:W-:Y:S02]  /*6ef0*/  FMUL.FTZ R93, R2, R93 ;  /* 0x0000005d025d7220 */ /* 0x000fe40000410000 */
[C---:B------:R-:W-:Y:S01]  /*6f00*/  FMUL.FTZ R94, R0.reuse, R94 ;  /* 0x0000005e005e7220 */ /* 0x040fe20000410000 */
[----:B------:R-:W2:Y:S01]  /*6f10*/  LDSM.16.MT88.4 R20, [R156] ;  /* 0x000000009c14783b */ /* 0x000ea20000004200 */
[----:B------:R-:W-:Y:S02]  /*6f20*/  FMUL.FTZ R95, R0, R95 ;  /* 0x0000005f005f7220 */ /* 0x000fe40000410000 */
[C---:B------:R-:W-:Y:S02]  /*6f30*/  FMUL.FTZ R96, R2.reuse, R96 ;  /* 0x0000006002607220 */ /* 0x040fe40000410000 */
[----:B------:R-:W-:Y:S02]  /*6f40*/  FMUL.FTZ R97, R2, R97 ;  /* 0x0000006102617220 */ /* 0x000fe40000410000 */
[C---:B------:R-:W-:Y:S01]  /*6f50*/  FMUL.FTZ R98, R0.reuse, R98 ;  /* 0x0000006200627220 */ /* 0x040fe20000410000 */
[----:B------:R-:W-:Y:S01]  /*6f60*/  LDSM.16.MT88.4 R116, [R156+0x2000] ;  /* 0x002000009c74783b */ /* 0x000fe20000004200 */
[----:B------:R-:W-:Y:S07]  /*6f70*/  FMUL.FTZ R99, R0, R99 ;  /* 0x0000006300637220 */ /* 0x000fee0000410000 */
[----:B------:R-:W-:Y:S01]  /*6f80*/  LDSM.16.MT88.4 R132, [R156+0x2800] ;  /* 0x002800009c84783b */ /* 0x000fe20000004200 */
[C---:B-1----:R-:W-:Y:S07]  /*6f90*/  HMMA.16816.F32 R4, R104.reuse, R12, R4 ;  /* 0x0000000c6804723c */ /* 0x042fee0000001804 */
[C---:B------:R-:W-:Y:S01]  /*6fa0*/  FMUL.FTZ R12, R2.reuse, R112 ;  /* 0x00000070020c7220 */ /* 0x040fe20000410000 */
[C---:B------:R-:W-:Y:S04]  /*6fb0*/  HMMA.16816.F32 R8, R104.reuse, R14, R8 ;  /* 0x0000000e6808723c */ /* 0x040fe80000001808 */
[----:B------:R-:W-:Y:S03]  /*6fc0*/  FMUL.FTZ R13, R2, R113 ;  /* 0x00000071020d7220 */ /* 0x000fe60000410000 */
[C---:B------:R-:W-:Y:S02]  /*6fd0*/  FMUL.FTZ R14, R0.reuse, R114 ;  /* 0x00000072000e7220 */ /* 0x040fe40000410000 */
[----:B------:R-:W-:Y:S02]  /*6fe0*/  FMUL.FTZ R15, R0, R115 ;  /* 0x00000073000f7220 */ /* 0x000fe40000410000 */
[----:B------:R-:W1:Y:S05]  /*6ff0*/  LDSM.16.MT88.4 R112, [R3+0x2000] ;  /* 0x002000000370783b */ /* 0x000e6a0000004200 */
[C---:B--2---:R-:W-:Y:S07]  /*7000*/  HMMA.16816.F32 R12, R104.reuse, R20, R12 ;  /* 0x00000014680c723c */ /* 0x044fee000000180c */
[C---:B------:R-:W-:Y:S01]  /*7010*/  FMUL.FTZ R21, R2.reuse, R121 ;  /* 0x0000007902157220 */ /* 0x040fe20000410000 */
[C---:B------:R-:W-:Y:S04]  /*7020*/  HMMA.16816.F32 R16, R104.reuse, R22, R16 ;  /* 0x000000166810723c */ /* 0x040fe80000001810 */
[----:B------:R-:W-:Y:S02]  /*7030*/  FMUL.FTZ R20, R2, R120 ;  /* 0x0000007802147220 */ /* 0x000fe40000410000 */
[----:B------:R-:W-:Y:S02]  /*7040*/  FFMA.FTZ R120, R152, c[0x0][0x2d0], -R141 ;  /* 0x0000b40098787a23 */ /* 0x000fe4000001088d */
[C---:B------:R-:W-:Y:S02]  /*7050*/  FMUL.FTZ R22, R0.reuse, R122 ;  /* 0x0000007a00167220 */ /* 0x040fe40000410000 */
[----:B------:R2:W-:Y:S02]  /*7060*/  MUFU.EX2 R173, R120 ;  /* 0x0000007800ad7308 */ /* 0x0005e40000000800 */
[----:B------:R-:W-:Y:S07]  /*7070*/  FMUL.FTZ R23, R0, R123 ;  /* 0x0000007b00177220 */ /* 0x000fee0000410000 */
[C---:B------:R-:W-:Y:S07]  /*7080*/  HMMA.16816.F32 R20, R104.reuse, R28, R20 ;  /* 0x0000001c6814723c */ /* 0x040fee0000001814 */
[C---:B------:R-:W-:Y:S01]  /*7090*/  FMUL.FTZ R28, R2.reuse, R128 ;  /* 0x00000080021c7220 */ /* 0x040fe20000410000 */
[C---:B------:R-:W-:Y:S04]  /*70a0*/  HMMA.16816.F32 R24, R104.reuse, R30, R24 ;  /* 0x0000001e6818723c */ /* 0x040fe80000001818 */
[C---:B------:R-:W-:Y:S02]  /*70b0*/  FMUL.FTZ R29, R2.reuse, R129 ;  /* 0x00000081021d7220 */ /* 0x040fe40000410000 */
[----:B------:R-:W-:Y:S01]  /*70c0*/  FFMA.FTZ R2, R2, R213, R201 ;  /* 0x000000d502027223 */ /* 0x000fe200000100c9 */
[----:B--2---:R-:W-:Y:S01]  /*70d0*/  LDSM.16.MT88.4 R120, [R102+0x800] ;  /* 0x000800006678783b */ /* 0x004fe20000004200 */
[C---:B------:R-:W-:Y:S04]  /*70e0*/  FMUL.FTZ R30, R0.reuse, R130 ;  /* 0x00000082001e7220 */ /* 0x040fe80000410000 */
[C---:B------:R-:W-:Y:S02]  /*70f0*/  FMUL.FTZ R31, R0.reuse, R131 ;  /* 0x00000083001f7220 */ /* 0x040fe40000410000 */
[----:B------:R-:W-:Y:S01]  /*7100*/  FFMA.FTZ R0, R0, R214, R182 ;  /* 0x000000d600007223 */ /* 0x000fe200000100b6 */
[----:B------:R-:W-:Y:S01]  /*7110*/  LDSM.16.MT88.4 R128, [R3+0x2800] ;  /* 0x002800000380783b */ /* 0x000fe20000004200 */
[----:B------:R-:W-:Y:S03]  /*7120*/  FADD.FTZ R2, R200, R2 ;  /* 0x00000002c8027221 */ /* 0x000fe60000010000 */
[C---:B------:R-:W-:Y:S03]  /*7130*/  HMMA.16816.F32 R28, R104.reuse, R108, R28 ;  /* 0x0000006c681c723c */ /* 0x040fe6000000181c */
[----:B------:R-:W-:Y:S05]  /*7140*/  FADD.FTZ R2, R202, R2 ;  /* 0x00000002ca027221 */ /* 0x000fea0000010000 */
        /* <DEDUP_REMOVED lines=8> */
[C---:B--2---:R-:W-:Y:S07]  /*71d0*/  HMMA.16816.F32 R52, R104.reuse, R108, R52 ;  /* 0x0000006c6834723c */ /* 0x044fee0000001834 */
[--C-:B------:R-:W-:Y:S01]  /*71e0*/  FFMA.FTZ R108, R145, c[0x0][0x2d0], -R144.reuse ;  /* 0x0000b400916c7a23 */ /* 0x100fe20000010890 */
[C---:B------:R-:W-:Y:S03]  /*71f0*/  HMMA.16816.F32 R56, R104.reuse, R110, R56 ;  /* 0x0000006e6838723c */ /* 0x040fe60000001838 */
[----:B------:R2:W-:Y:S05]  /*7200*/  MUFU.EX2 R180, R108 ;  /* 0x0000006c00b47308 */ /* 0x0005ea0000000800 */
[C---:B-1----:R-:W-:Y:S07]  /*7210*/  HMMA.16816.F32 R60, R104.reuse, R112, R60 ;  /* 0x00000070683c723c */ /* 0x042fee000000183c */
[--C-:B------:R-:W-:Y:S01]  /*7220*/  FFMA.FTZ R112, R147, c[0x0][0x2d0], -R144.reuse ;  /* 0x0000b40093707a23 */ /* 0x100fe20000010890 */
[C---:B------:R-:W-:Y:S03]  /*7230*/  HMMA.16816.F32 R64, R104.reuse, R114, R64 ;  /* 0x000000726840723c */ /* 0x040fe60000001840 */
[----:B------:R1:W4:Y:S05]  /*7240*/  MUFU.EX2 R178, R112 ;  /* 0x0000007000b27308 */ /* 0x00032a0000000800 */
[C---:B---3--:R-:W-:Y:S01]  /*7250*/  HMMA.16816.F32 R68, R104.reuse, R116, R68 ;  /* 0x000000746844723c */ /* 0x048fe20000001844 */
[----:B--2---:R-:W2:Y:S06]  /*7260*/  LDSM.16.MT88.4 R108, [R156+0x4000] ;  /* 0x004000009c6c783b */ /* 0x004eac0000004200 */
[--C-:B------:R-:W-:Y:S01]  /*7270*/  FFMA.FTZ R116, R148, c[0x0][0x2d0], -R144.reuse ;  /* 0x0000b40094747a23 */ /* 0x100fe20000010890 */
[C---:B------:R-:W-:Y:S03]  /*7280*/  HMMA.16816.F32 R72, R104.reuse, R118, R72 ;  /* 0x000000766848723c */ /* 0x040fe60000001848 */
[----:B------:R3:W-:Y:S01]  /*7290*/  MUFU.EX2 R177, R116 ;  /* 0x0000007400b17308 */ /* 0x0007e20000000800 */
[--C-:B-1----:R-:W-:Y:S09]  /*72a0*/  FFMA.FTZ R112, R146, c[0x0][0x2d0], -R144.reuse ;  /* 0x0000b40092707a23 */ /* 0x102ff20000010890 */
[----:B------:R1:W5:Y:S01]  /*72b0*/  MUFU.EX2 R179, R112 ;  /* 0x0000007000b37308 */ /* 0x0003620000000800 */
[--C-:B---3--:R-:W-:Y:S09]  /*72c0*/  FFMA.FTZ R116, R149, c[0x0][0x2d0], -R141.reuse ;  /* 0x0000b40095747a23 */ /* 0x108ff2000001088d */
[----:B------:R3:W-:Y:S01]  /*72d0*/  MUFU.EX2 R175, R116 ;  /* 0x0000007400af7308 */ /* 0x0007e20000000800 */
[C---:B--2---:R-:W-:Y:S01]  /*72e0*/  HMMA.16816.F32 R76, R104.reuse, R108, R76 ;  /* 0x0000006c684c723c */ /* 0x044fe2000000184c */
[----:B-1----:R-:W1:Y:S06]  /*72f0*/  LDSM.16.MT88.4 R112, [R102+0x4000] ;  /* 0x004000006670783b */ /* 0x002e6c0000004200 */
[--C-:B------:R-:W-:Y:S01]  /*7300*/  FFMA.FTZ R108, R151, c[0x0][0x2d0], -R141.reuse ;  /* 0x0000b400976c7a23 */ /* 0x100fe2000001088d */
[C---:B------:R-:W-:Y:S03]  /*7310*/  HMMA.16816.F32 R80, R104.reuse, R110, R80 ;  /* 0x0000006e6850723c */ /* 0x040fe60000001850 */
[----:B------:R2:W1:Y:S01]  /*7320*/  MUFU.EX2 R176, R108 ;  /* 0x0000006c00b07308 */ /* 0x0004620000000800 */
[----:B---3--:R-:W3:Y:S01]  /*7330*/  LDSM.16.MT88.4 R116, [R103+0x4000] ;  /* 0x004000006774783b */ /* 0x008ee20000004200 */
[--C-:B--2---:R-:W-:Y:S07]  /*7340*/  FFMA.FTZ R108, R150, c[0x0][0x2d0], -R141.reuse ;  /* 0x0000b400966c7a23 */ /* 0x104fee000001088d */
[----:B------:R-:W-:Y:S01]  /*7350*/  LDSM.16.MT88.4 R148, [R102+0x3800] ;  /* 0x003800006694783b */ /* 0x000fe20000004200 */
[----:B------:R2:W2:Y:S01]  /*7360*/  MUFU.EX2 R174, R108 ;  /* 0x0000006c00ae7308 */ /* 0x0004a20000000800 */
[C---:B-1----:R-:W-:Y:S08]  /*7370*/  HMMA.16816.F32 R84, R104.reuse, R112, R84 ;  /* 0x000000706854723c */ /* 0x042ff00000001854 */
[C---:B------:R-:W-:Y:S01]  /*7380*/  HMMA.16816.F32 R88, R104.reuse, R114, R88 ;  /* 0x000000726858723c */ /* 0x040fe20000001858 */
[----:B------:R-:W-:Y:S07]  /*7390*/  LDSM.16.MT88.4 R112, [R156+0x800] ;  /* 0x000800009c70783b */ /* 0x000fee0000004200 */
[C---:B---3--:R-:W-:Y:S01]  /*73a0*/  HMMA.16816.F32 R92, R104.reuse, R116, R92 ;  /* 0x00000074685c723c */ /* 0x048fe2000000185c */
[----:B--2---:R-:W1:Y:S07]  /*73b0*/  LDSM.16.MT88.4 R108, [R3+0x800] ;  /* 0x00080000036c783b */ /* 0x004e6e0000004200 */
[----:B------:R-:W-:Y:S01]  /*73c0*/  HMMA.16816.F32 R96, R104, R118, R96 ;  /* 0x000000766860723c */ /* 0x000fe20000001860 */
[----:B------:R-:W2:Y:S06]  /*73d0*/  LDSM.16.MT88.4 R116, [R103+0x2800] ;  /* 0x002800006774783b */ /* 0x000eac0000004200 */
[----:B----4-:R-:W-:Y:S02]  /*73e0*/  F2FP.PACK_AB R104, R178, R180 ;  /* 0x000000b4b268723e */ /* 0x010fe400000000ff */
[----:B-----5:R-:W-:Y:S03]  /*73f0*/  F2FP.PACK_AB R106, R177, R179 ;  /* 0x000000b3b16a723e */ /* 0x020fe600000000ff */
        /* <DEDUP_REMOVED lines=8> */
[C---:B------:R-:W-:Y:S07]  /*7480*/  HMMA.16816.F32 R20, R104.reuse, R120, R20 ;  /* 0x000000786814723c */ /* 0x040fee0000001814 */
[--C-:B------:R-:W-:Y:S01]  /*7490*/  FFMA.FTZ R120, R153, c[0x0][0x2d0], -R144.reuse ;  /* 0x0000b40099787a23 */ /* 0x100fe20000010890 */
[C---:B------:R-:W-:Y:S03]  /*74a0*/  HMMA.16816.F32 R24, R104.reuse, R122, R24 ;  /* 0x0000007a6818723c */ /* 0x040fe60000001818 */
[----:B------:R4:W-:Y:S05]  /*74b0*/  MUFU.EX2 R169, R120 ;  /* 0x0000007800a97308 */ /* 0x0009ea0000000800 */
[C---:B------:R-:W-:Y:S08]  /*74c0*/  HMMA.16816.F32 R28, R104.reuse, R124, R28 ;  /* 0x0000007c681c723c */ /* 0x040ff0000000181c */
[C---:B------:R-:W-:Y:S01]  /*74d0*/  HMMA.16816.F32 R32, R104.reuse, R126, R32 ;  /* 0x0000007e6820723c */ /* 0x040fe20000001820 */
[----:B------:R-:W-:Y:S07]  /*74e0*/  LDSM.16.MT88.4 R124, [R103+0x1000] ;  /* 0x00100000677c783b */ /* 0x000fee0000004200 */
[C---:B------:R-:W-:Y:S04]  /*74f0*/  HMMA.16816.F32 R36, R104.reuse, R128, R36 ;  /* 0x000000806824723c */ /* 0x040fe80000001824 */
[--C-:B----4-:R-:W-:Y:S04]  /*7500*/  FFMA.FTZ R120, R155, c[0x0][0x2d0], -R144.reuse ;  /* 0x0000b4009b787a23 */ /* 0x110fe80000010890 */
[C---:B------:R-:W-:Y:S01]  /*7510*/  HMMA.16816.F32 R40, R104.reuse, R130, R40 ;  /* 0x000000826828723c */ /* 0x040fe20000001828 */
[----:B------:R-:W-:Y:S01]  /*7520*/  LDSM.16.MT88.4 R128, [R156+0x3000] ;  /* 0x003000009c80783b */ /* 0x000fe20000004200 */
[----:B------:R4:W5:Y:S06]  /*7530*/  MUFU.EX2 R172, R120 ;  /* 0x0000007800ac7308 */ /* 0x00096c0000000800 */
[C---:B------:R-:W-:Y:S08]  /*7540*/  HMMA.16816.F32 R44, R104.reuse, R132, R44 ;  /* 0x00000084682c723c */ /* 0x040ff0000000182c */
[C---:B------:R-:W-:Y:S01]  /*7550*/  HMMA.16816.F32 R48, R104.reuse, R134, R48 ;  /* 0x000000866830723c */ /* 0x040fe20000001830 */
[----:B------:R-:W-:Y:S07]  /*7560*/  LDSM.16.MT88.4 R132, [R103+0x1800] ;  /* 0x001800006784783b */ /* 0x000fee0000004200 */
[C---:B------:R-:W-:Y:S01]  /*7570*/  HMMA.16816.F32 R52, R104.reuse, R136, R52 ;  /* 0x000000886834723c */ /* 0x040fe20000001834 */
[----:B----4-:R-:W4:Y:S07]  /*7580*/  LDSM.16.MT88.4 R120, [R102+0x4800] ;  /* 0x004800006678783b */ /* 0x010f2e0000004200 */
[C---:B------:R-:W-:Y:S08]  /*7590*/  HMMA.16816.F32 R56, R104.reuse, R138, R56 ;  /* 0x0000008a6838723c */ /* 0x040ff00000001838 */
[C---:B--2---:R-:W-:Y:S07]  /*75a0*/  HMMA.16816.F32 R60, R104.reuse, R116, R60 ;  /* 0x00000074683c723c */ /* 0x044fee000000183c */
[--C-:B------:R-:W-:Y:S01]  /*75b0*/  FFMA.FTZ R116, R154, c[0x0][0x2d0], -R144.reuse ;  /* 0x0000b4009a747a23 */ /* 0x100fe20000010890 */
[C---:B------:R-:W-:Y:S01]  /*75c0*/  HMMA.16816.F32 R64, R104.reuse, R118, R64 ;  /* 0x000000766840723c */ /* 0x040fe20000001840 */
[----:B------:R-:W-:Y:S02]  /*75d0*/  LDSM.16.MT88.4 R152, [R103+0x3800] ;  /* 0x003800006798783b */ /* 0x000fe40000004200 */
[----:B------:R2:W-:Y:S05]  /*75e0*/  MUFU.EX2 R171, R116 ;  /* 0x0000007400ab7308 */ /* 0x0005ea0000000800 */
[C---:B-1----:R-:W-:Y:S07]  /*75f0*/  HMMA.16816.F32 R68, R104.reuse, R108, R68 ;  /* 0x0000006c6844723c */ /* 0x042fee0000001844 */
[--C-:B------:R-:W-:Y:S01]  /*7600*/  FFMA.FTZ R108, R159, c[0x0][0x2d0], -R141.reuse ;  /* 0x0000b4009f6c7a23 */ /* 0x100fe2000001088d */
[C---:B------:R-:W-:Y:S03]  /*7610*/  HMMA.16816.F32 R72, R104.reuse, R110, R72 ;  /* 0x0000006e6848723c */ /* 0x040fe60000001848 */
[----:B------:R1:W-:Y:S05]  /*7620*/  MUFU.EX2 R168, R108 ;  /* 0x0000006c00a87308 */ /* 0x0003ea0000000800 */
[C---:B---3--:R-:W-:Y:S04]  /*7630*/  HMMA.16816.F32 R76, R104.reuse, R112, R76 ;  /* 0x00000070684c723c */ /* 0x048fe8000000184c */
[--C-:B--2---:R-:W-:Y:S03]  /*7640*/  FFMA.FTZ R116, R157, c[0x0][0x2d0], -R144.reuse ;  /* 0x0000b4009d747a23 */ /* 0x104fe60000010890 */
[--C-:B------:R-:W-:Y:S01]  /*7650*/  FFMA.FTZ R112, R161, c[0x0][0x2d0], -R141.reuse ;  /* 0x0000b400a1707a23 */ /* 0x100fe2000001088d */
[C---:B------:R-:W-:Y:S01]  /*7660*/  HMMA.16816.F32 R80, R104.reuse, R114, R80 ;  /* 0x000000726850723c */ /* 0x040fe20000001850 */
[----:B------:R2:W3:Y:S07]  /*7670*/  MUFU.EX2 R170, R116 ;  /* 0x0000007400aa7308 */ /* 0x0004ee0000000800 */
[C---:B----4-:R-:W-:Y:S03]  /*7680*/  HMMA.16816.F32 R84, R104.reuse, R120, R84 ;  /* 0x000000786854723c */ /* 0x050fe60000001854 */
[----:B------:R4:W-:Y:S01]  /*7690*/  MUFU.EX2 R165, R112 ;  /* 0x0000007000a57308 */ /* 0x0009e20000000800 */
[--C-:B-1----:R-:W-:Y:S04]  /*76a0*/  FFMA.FTZ R108, R160, c[0x0][0x2d0], -R141.reuse ;  /* 0x0000b400a06c7a23 */ /* 0x102fe8000001088d */
[C---:B------:R-:W-:Y:S01]  /*76b0*/  HMMA.16816.F32 R88, R104.reuse, R122, R88 ;  /* 0x0000007a6858723c */ /* 0x040fe20000001858 */
[----:B------:R-:W-:Y:S04]  /*76c0*/  LDSM.16.MT88.4 R120, [R102+0x1000] ;  /* 0x001000006678783b */ /* 0x000fe80000004200 */
[----:B------:R1:W1:Y:S04]  /*76d0*/  MUFU.EX2 R167, R108 ;  /* 0x0000006c00a77308 */ /* 0x0002680000000800 */
[----:B--2---:R-:W2:Y:S08]  /*76e0*/  LDSM.16.MT88.4 R116, [R103+0x4800] ;  /* 0x004800006774783b */ /* 0x004eb00000004200 */
[----:B----4-:R-:W-:Y:S01]  /*76f0*/  LDSM.16.MT88.4 R112, [R156+0x1000] ;  /* 0x001000009c70783b */ /* 0x010fe20000004200 */
[--C-:B-1----:R-:W-:Y:S04]  /*7700*/  FFMA.FTZ R108, R158, c[0x0][0x2d0], -R141.reuse ;  /* 0x0000b4009e6c7a23 */ /* 0x102fe8000001088d */
[----:B------:R1:W4:Y:S01]  /*7710*/  MUFU.EX2 R166, R108 ;  /* 0x0000006c00a67308 */ /* 0x0003220000000800 */
[C---:B--2---:R-:W-:Y:S08]  /*7720*/  HMMA.16816.F32 R92, R104.reuse, R116, R92 ;  /* 0x00000074685c723c */ /* 0x044ff0000000185c */
[----:B------:R-:W-:Y:S01]  /*7730*/  HMMA.16816.F32 R96, R104, R118, R96 ;  /* 0x000000766860723c */ /* 0x000fe20000001860 */
[----:B-1----:R-:W1:Y:S06]  /*7740*/  LDSM.16.MT88.4 R108, [R3+0x1000] ;  /* 0x00100000036c783b */ /* 0x002e6c0000004200 */
[----:B-----5:R-:W-:Y:S02]  /*7750*/  F2FP.PACK_AB R104, R172, R169 ;  /* 0x000000a9ac68723e */ /* 0x020fe400000000ff */
[----:B---3--:R-:W-:Y:S01]  /*7760*/  F2FP.PACK_AB R106, R170, R171 ;  /* 0x000000abaa6a723e */ /* 0x008fe200000000ff */
[----:B------:R-:W2:Y:S02]  /*7770*/  LDSM.16.MT88.4 R116, [R3+0x3000] ;  /* 0x003000000374783b */ /* 0x000ea40000004200 */
[----:B------:R-:W-:Y:S02]  /*7780*/  F2FP.PACK_AB R105, R167, R168 ;  /* 0x000000a8a769723e */ /* 0x000fe400000000ff */
[----:B----4-:R-:W-:Y:S07]  /*7790*/  F2FP.PACK_AB R107, R165, R166 ;  /* 0x000000a6a56b723e */ /* 0x010fee00000000ff */
        /* <DEDUP_REMOVED lines=9> */
[C---:B------:R-:W-:Y:S07]  /*7830*/  HMMA.16816.F32 R28, R104.reuse, R124, R28 ;  /* 0x0000007c681c723c */ /* 0x040fee000000181c */
[--C-:B------:R-:W-:Y:S01]  /*7840*/  FFMA.FTZ R124, R162, c[0x0][0x2d0], -R144.reuse ;  /* 0x0000b400a27c7a23 */ /* 0x100fe20000010890 */
[C---:B------:R-:W-:Y:S03]  /*7850*/  HMMA.16816.F32 R32, R104.reuse, R126, R32 ;  /* 0x0000007e6820723c */ /* 0x040fe60000001820 */
[----:B------:R5:W-:Y:S05]  /*7860*/  MUFU.EX2 R164, R124 ;  /* 0x0000007c00a47308 */ /* 0x000bea0000000800 */
[C---:B--2---:R-:W-:Y:S08]  /*7870*/  HMMA.16816.F32 R36, R104.reuse, R116, R36 ;  /* 0x000000746824723c */ /* 0x044ff00000001824 */
[C---:B------:R-:W-:Y:S01]  /*7880*/  HMMA.16816.F32 R40, R104.reuse, R118, R40 ;  /* 0x000000766828723c */ /* 0x040fe20000001828 */
[----:B------:R-:W2:Y:S07]  /*7890*/  LDSM.16.MT88.4 R116, [R156+0x5000] ;  /* 0x005000009c74783b */ /* 0x000eae0000004200 */
[C---:B------:R-:W-:Y:S04]  /*78a0*/  HMMA.16816.F32 R44, R104.reuse, R128, R44 ;  /* 0x00000080682c723c */ /* 0x040fe8000000182c */
[--C-:B-----5:R-:W-:Y:S03]  /*78b0*/  FFMA.FTZ R124, R205, c[0x0][0x2d0], -R144.reuse ;  /* 0x0000b400cd7c7a23 */ /* 0x120fe60000010890 */
[--C-:B------:R-:W-:Y:S01]  /*78c0*/  FFMA.FTZ R128, R209, c[0x0][0x2d0], -R141.reuse ;  /* 0x0000b400d1807a23 */ /* 0x100fe2000001088d */
[C---:B------:R-:W-:Y:S01]  /*78d0*/  HMMA.16816.F32 R48, R104.reuse, R130, R48 ;  /* 0x000000826830723c */ /* 0x040fe20000001830 */
[----:B------:R5:W-:Y:S07]  /*78e0*/  MUFU.EX2 R162, R124 ;  /* 0x0000007c00a27308 */ /* 0x000bee0000000800 */
[C---:B-1----:R-:W-:Y:S03]  /*78f0*/  HMMA.16816.F32 R52, R104.reuse, R108, R52 ;  /* 0x0000006c6834723c */ /* 0x042fe60000001834 */
[----:B------:R-:W-:Y:S04]  /*7900*/  MUFU.EX2 R157, R128 ;  /* 0x00000080009d7308 */ /* 0x000fe80000000800 */
[--C-:B------:R-:W-:Y:S01]  /*7910*/  FFMA.FTZ R108, R163, c[0x0][0x2d0], -R144.reuse ;  /* 0x0000b400a36c7a23 */ /* 0x100fe20000010890 */
[C---:B------:R-:W-:Y:S05]  /*7920*/  HMMA.16816.F32 R56, R104.reuse, R110, R56 ;  /* 0x0000006e6838723c */ /* 0x040fea0000001838 */
[----:B------:R1:W1:Y:S03]  /*7930*/  MUFU.EX2 R163, R108 ;  /* 0x0000006c00a37308 */ /* 0x0002660000000800 */
[C---:B---3--:R-:W-:Y:S01]  /*7940*/  HMMA.16816.F32 R60, R104.reuse, R112, R60 ;  /* 0x00000070683c723c */ /* 0x048fe2000000183c */
[----:B-----5:R-:W-:Y:S06]  /*7950*/  LDSM.16.MT88.4 R124, [R102+0x1800] ;  /* 0x00180000667c783b */ /* 0x020fec0000004200 */
[----:B------:R-:W-:Y:S01]  /*7960*/  FFMA.FTZ R112, R204, c[0x0][0x2d0], -R144 ;  /* 0x0000b400cc707a23 */ /* 0x000fe20000010890 */
[C---:B------:R-:W-:Y:S01]  /*7970*/  HMMA.16816.F32 R64, R104.reuse, R114, R64 ;  /* 0x000000726840723c */ /* 0x040fe20000001840 */
[----:B------:R-:W-:Y:S02]  /*7980*/  LDSM.16.MT88.4 R144, [R156+0x3800] ;  /* 0x003800009c90783b */ /* 0x000fe40000004200 */
[----:B------:R3:W5:Y:S05]  /*7990*/  MUFU.EX2 R161, R112 ;  /* 0x0000007000a17308 */ /* 0x00076a0000000800 */
[C---:B----4-:R-:W-:Y:S01]  /*79a0*/  HMMA.16816.F32 R68, R104.reuse, R120, R68 ;  /* 0x000000786844723c */ /* 0x050fe20000001844 */
[----:B-1----:R-:W1:Y:S03]  /*79b0*/  LDSM.16.MT88.4 R108, [R102+0x5000] ;  /* 0x00500000666c783b */ /* 0x002e660000004200 */
[----:B------:R-:W-:Y:S03]  /*79c0*/  F2FP.PACK_AB R136, R163, R164 ;  /* 0x000000a4a388723e */ /* 0x000fe600000000ff */
[--C-:B------:R-:W-:Y:S01]  /*79d0*/  FFMA.FTZ R120, R208, c[0x0][0x2d0], -R141.reuse ;  /* 0x0000b400d0787a23 */ /* 0x100fe2000001088d */
[C---:B------:R-:W-:Y:S03]  /*79e0*/  HMMA.16816.F32 R72, R104.reuse, R122, R72 ;  /* 0x0000007a6848723c */ /* 0x040fe60000001848 */
[----:B------:R4:W-:Y:S05]  /*79f0*/  MUFU.EX2 R160, R120 ;  /* 0x0000007800a07308 */ /* 0x0009ea0000000800 */
[C---:B--2---:R-:W-:Y:S01]  /*7a00*/  HMMA.16816.F32 R76, R104.reuse, R116, R76 ;  /* 0x00000074684c723c */ /* 0x044fe2000000184c */
[----:B---3--:R-:W2:Y:S03]  /*7a10*/  LDSM.16.MT88.4 R112, [R103+0x5000] ;  /* 0x005000006770783b */ /* 0x008ea60000004200 */
[----:B-----5:R-:W-:Y:S03]  /*7a20*/  F2FP.PACK_AB R138, R161, R162 ;  /* 0x000000a2a18a723e */ /* 0x020fe600000000ff */
[--C-:B------:R-:W-:Y:S01]  /*7a30*/  FFMA.FTZ R116, R207, c[0x0][0x2d0], -R141.reuse ;  /* 0x0000b400cf747a23 */ /* 0x100fe2000001088d */
[C---:B------:R-:W-:Y:S03]  /*7a40*/  HMMA.16816.F32 R80, R104.reuse, R118, R80 ;  /* 0x000000766850723c */ /* 0x040fe60000001850 */
[----:B------:R3:W5:Y:S01]  /*7a50*/  MUFU.EX2 R158, R116 ;  /* 0x00000074009e7308 */ /* 0x0007620000000800 */
[----:B----4-:R-:W-:Y:S02]  /*7a60*/  FFMA.FTZ R120, R210, c[0x0][0x2d0], -R141 ;  /* 0x0000b400d2787a23 */ /* 0x010fe4000001088d */
[----:B------:R-:W-:Y:S07]  /*7a70*/  LDSM.16.MT88.4 R140, [R3+0x3800] ;  /* 0x00380000038c783b */ /* 0x000fee0000004200 */
[----:B------:R4:W4:Y:S01]  /*7a80*/  MUFU.EX2 R159, R120 ;  /* 0x00000078009f7308 */ /* 0x0009220000000800 */
[C---:B-1----:R-:W-:Y:S01]  /*7a90*/  HMMA.16816.F32 R84, R104.reuse, R108, R84 ;  /* 0x0000006c6854723c */ /* 0x042fe20000001854 */
[----:B---3--:R-:W1:Y:S02]  /*7aa0*/  LDSM.16.MT88.4 R116, [R3+0x1800] ;  /* 0x001800000374783b */ /* 0x008e640000004200 */
[----:B-----5:R-:W-:Y:S05]  /*7ab0*/  F2FP.PACK_AB R139, R157, R158 ;  /* 0x0000009e9d8b723e */ /* 0x020fea00000000ff */
[C---:B------:R-:W-:Y:S08]  /*7ac0*/  HMMA.16816.F32 R88, R104.reuse, R110, R88 ;  /* 0x0000006e6858723c */ /* 0x040ff00000001858 */
[C---:B--2---:R-:W-:Y:S01]  /*7ad0*/  HMMA.16816.F32 R92, R104.reuse, R112, R92 ;  /* 0x00000070685c723c */ /* 0x044fe2000000185c */
[----:B----4-:R-:W2:Y:S03]  /*7ae0*/  LDSM.16.MT88.4 R120, [R156+0x1800] ;  /* 0x001800009c78783b */ /* 0x010ea60000004200 */
[----:B------:R-:W-:Y:S04]  /*7af0*/  F2FP.PACK_AB R137, R159, R160 ;  /* 0x000000a09f89723e */ /* 0x000fe800000000ff */
[----:B------:R-:W-:Y:S08]  /*7b00*/  HMMA.16816.F32 R96, R104, R114, R96 ;  /* 0x000000726860723c */ /* 0x000ff00000001860 */
[C---:B-1----:R-:W-:Y:S01]  /*7b10*/  HMMA.16816.F32 R104, R136.reuse, R116, R4 ;  /* 0x000000748868723c */ /* 0x042fe20000001804 */
[----:B------:R1:W3:Y:S07]  /*7b20*/  LDSM.16.MT88.4 R4, [R3+0x5800] ;  /* 0x005800000304783b */ /* 0x0002ee0000004200 */
[C---:B------:R-:W-:Y:S01]  /*7b30*/  HMMA.16816.F32 R108, R136.reuse, R118, R8 ;  /* 0x00000076886c723c */ /* 0x040fe20000001808 */
[----:B------:R-:W4:Y:S07]  /*7b40*/  LDSM.16.MT88.4 R8, [R156+0x5800] ;  /* 0x005800009c08783b */ /* 0x000f2e0000004200 */
[C---:B--2---:R-:W-:Y:S01]  /*7b50*/  HMMA.16816.F32 R112, R136.reuse, R120, R12 ;  /* 0x000000788870723c */ /* 0x044fe2000000180c */
[----:B------:R-:W2:Y:S07]  /*7b60*/  LDSM.16.MT88.4 R12, [R102+0x5800] ;  /* 0x00580000660c783b */ /* 0x000eae0000004200 */
[C---:B------:R-:W-:Y:S04]  /*7b70*/  HMMA.16816.F32 R116, R136.reuse, R122, R16 ;  /* 0x0000007a8874723c */ /* 0x040fe80000001810 */
[----:B-1----:R-:W-:Y:S04]  /*7b80*/  IADD3 R3, R197, -0x2, RZ ;  /* 0xfffffffec5037810 */ /* 0x002fe80007ffe0ff */
[C---:B------:R-:W-:Y:S03]  /*7b90*/  HMMA.16816.F32 R120, R136.reuse, R124, R20 ;  /* 0x0000007c8878723c */ /* 0x040fe60000001814 */
[----:B------:R-:W-:Y:S05]  /*7ba0*/  ISETP.GE.AND P5, PT, R3, R206, PT ;  /* 0x000000ce0300720c */ /* 0x000fea0003fa6270 */
[C---:B------:R-:W-:Y:S08]  /*7bb0*/  HMMA.16816.F32 R124, R136.reuse, R126, R24 ;  /* 0x0000007e887c723c */ /* 0x040ff00000001818 */
[C---:B------:R-:W-:Y:S03]  /*7bc0*/  HMMA.16816.F32 R128, R136.reuse, R132, R28 ;  /* 0x000000848880723c */ /* 0x040fe6000000181c */
[----:B------:R-:W-:Y:S05]  /*7bd0*/  @P5 ISETP.GE.AND P2, PT, R215, c[0x0][0x1d4], PT ;  /* 0x00007500d7005a0c */ /* 0x000fea0003f46270 */
        /* <DEDUP_REMOVED lines=9> */
[C---:B---3--:R-:W-:Y:S07]  /*7c70*/  HMMA.16816.F32 R68, R136.reuse, R4, R68 ;  /* 0x000000048844723c */ /* 0x048fee0000001844 */
[----:B------:R-:W-:Y:S01]  /*7c80*/  FADD.FTZ R4, R181, R0 ;  /* 0x00000000b5047221 */ /* 0x000fe20000010000 */
[C---:B------:R-:W-:Y:S04]  /*7c90*/  HMMA.16816.F32 R72, R136.reuse, R6, R72 ;  /* 0x000000068848723c */ /* 0x040fe80000001848 */
[----:B------:R-:W-:Y:S01]  /*7ca0*/  @P5 SHF.R.S32.HI R0, RZ, 0x1f, R3 ;  /* 0x0000001fff005819 */ /* 0x000fe20000011403 */
[----:B------:R-:W-:Y:S02]  /*7cb0*/  FADD.FTZ R16, R183, R4 ;  /* 0x00000004b7107221 */ /* 0x000fe40000010000 */
[----:B------:R-:W-:Y:S01]  /*7cc0*/  FADD.FTZ R4, R203, R2 ;  /* 0x00000002cb047221 */ /* 0x000fe20000010000 */
[C---:B----4-:R-:W-:Y:S04]  /*7cd0*/  HMMA.16816.F32 R76, R136.reuse, R8, R76 ;  /* 0x00000008884c723c */ /* 0x050fe8000000184c */
[----:B------:R-:W-:Y:S02]  /*7ce0*/  @P5 IMAD R5, R0, c[0x0][0x1e0], RZ ;  /* 0x0000780000055a24 */ /* 0x000fe400078e02ff */
[----:B------:R-:W-:Y:S02]  /*7cf0*/  FADD.FTZ R0, R199, R16 ;  /* 0x00000010c7007221 */ /* 0x000fe40000010000 */
[C---:B------:R-:W-:Y:S01]  /*7d00*/  @P5 IMAD R5, R3.reuse, c[0x0][0x1e4], R5 ;  /* 0x0000790003055a24 */ /* 0x040fe200078e0205 */
[C---:B------:R-:W-:Y:S03]  /*7d10*/  HMMA.16816.F32 R80, R136.reuse, R10, R80 ;  /* 0x0000000a8850723c */ /* 0x040fe60000001850 */
[----:B------:R-:W-:Y:S04]  /*7d20*/  @P5 IMAD.WIDE.U32 R2, R3, c[0x0][0x1e0], RZ ;  /* 0x0000780003025a25 */ /* 0x000fe800078e00ff */
[----:B------:R-:W-:Y:S01]  /*7d30*/  FADD.FTZ R16, R175, R0 ;  /* 0x00000000af107221 */ /* 0x000fe20000010000 */
[----:B------:R-:W-:Y:S01]  /*7d40*/  @P5 IADD3 R3, R3, R5, RZ ;  /* 0x0000000503035210 */ /* 0x000fe20007ffe0ff */
[----:B------:R-:W-:Y:S01]  /*7d50*/  FADD.FTZ R4, R180, R4 ;  /* 0x00000004b4047221 */ /* 0x000fe20000010000 */
[C---:B--2---:R-:W-:Y:S02]  /*7d60*/  HMMA.16816.F32 R84, R136.reuse, R12, R84 ;  /* 0x0000000c8854723c */ /* 0x044fe40000001854 */
[----:B------:R-:W-:Y:S01]  /*7d70*/  @P5 MOV R11, c[0x0][0x1e4] ;  /* 0x00007900000b5a02 */ /* 0x000fe20000000f00 */
[----:B------:R-:W-:Y:S01]  /*7d80*/  FADD.FTZ R9, R176, R16 ;  /* 0x00000010b0097221 */ /* 0x000fe20000010000 */
[----:B------:R-:W-:Y:S01]  /*7d90*/  @P5 SHF.L.U32 R0, R2, 0x6, RZ ;  /* 0x0000000602005819 */ /* 0x000fe200000006ff */
[----:B------:R-:W-:Y:S01]  /*7da0*/  FADD.FTZ R8, R178, R4 ;  /* 0x00000004b2087221 */ /* 0x000fe20000010000 */
[----:B------:R-:W-:Y:S01]  /*7db0*/  @P5 SHF.L.U64.HI R3, R2, 0x6, R3 ;  /* 0x0000000602035819 */ /* 0x000fe20000010203 */
[----:B------:R-:W1:Y:S01]  /*7dc0*/  LDSM.16.MT88.4 R4, [R103+0x5800] ;  /* 0x005800006704783b */ /* 0x000e620000004200 */
[----:B------:R-:W-:Y:S01]  /*7dd0*/  @P5 MOV R2, c[0x0][0x1e0] ;  /* 0x0000780000025a02 */ /* 0x000fe20000000f00 */
[----:B------:R-:W-:Y:S01]  /*7de0*/  FADD.FTZ R9, R174, R9 ;  /* 0x00000009ae097221 */ /* 0x000fe20000010000 */
[C---:B------:R-:W-:Y:S03]  /*7df0*/  HMMA.16816.F32 R88, R136.reuse, R14, R88 ;  /* 0x0000000e8858723c */ /* 0x040fe60000001858 */
[----:B------:R-:W-:Y:S01]  /*7e00*/  @P5 LEA R10, P0, R2, R0, 0x5 ;  /* 0x00000000020a5211 */ /* 0x000fe200078028ff */
[----:B------:R-:W-:Y:S01]  /*7e10*/  FADD.FTZ R18, R173, R9 ;  /* 0x00000009ad127221 */ /* 0x000fe20000010000 */
[-C--:B------:R-:W-:Y:S01]  /*7e20*/  @P5 IADD3 R0, P3, R0, R218.reuse, RZ ;  /* 0x000000da00005210 */ /* 0x080fe20007f7e0ff */
[----:B------:R-:W-:Y:S01]  /*7e30*/  FADD.FTZ R8, R179, R8 ;  /* 0x00000008b3087221 */ /* 0x000fe20000010000 */
[----:B------:R-:W-:Y:S02]  /*7e40*/  @P5 LEA.HI.X R16, R2, R3, R11, 0x5, P0 ;  /* 0x0000000302105211 */ /* 0x000fe400000f2c0b */
[----:B------:R-:W-:Y:S03]  /*7e50*/  IADD3 R11, R198, 0x1, RZ ;  /* 0x00000001c60b7810 */ /* 0x000fe60007ffe0ff */
[----:B------:R-:W-:Y:S01]  /*7e60*/  @P5 LEA R2, P4, R0, c[0x0][0x1c8], 0x1 ;  /* 0x0000720000025a11 */ /* 0x000fe200078808ff */
[----:B------:R-:W-:Y:S01]  /*7e70*/  FADD.FTZ R8, R177, R8 ;  /* 0x00000008b1087221 */ /* 0x000fe20000010000 */
[----:B------:R-:W-:Y:S02]  /*7e80*/  SEL R198, R11, RZ, !P6 ;  /* 0x000000ff0bc67207 */ /* 0x000fe40007000000 */
[-C--:B------:R-:W-:Y:S01]  /*7e90*/  @P5 IADD3.X R3, R3, R217.reuse, RZ, P3, !PT ;  /* 0x000000d903035210 */ /* 0x080fe20001ffe4ff */
[----:B------:R-:W-:Y:S01]  /*7ea0*/  FADD.FTZ R17, R169, R8 ;  /* 0x00000008a9117221 */ /* 0x000fe20000010000 */
[----:B------:R-:W-:Y:S02]  /*7eb0*/  @P5 IADD3 R9, P0, R10, R218, RZ ;  /* 0x000000da0a095210 */ /* 0x000fe40007f1e0ff */
[----:B------:R-:W-:Y:S01]  /*7ec0*/  @P5 LEA.HI.X R3, R0, c[0x0][0x1cc], R3, 0x1, P4 ;  /* 0x0000730000035a11 */ /* 0x000fe200020f0c03 */
[----:B------:R-:W-:Y:S01]  /*7ed0*/  @P5 IMAD R0, R198, 0x6000, R246 ;  /* 0x00006000c6005824 */ /* 0x000fe200078e02f6 */
[----:B------:R-:W-:Y:S01]  /*7ee0*/  @P5 LEA R8, P3, R9, c[0x0][0x1c8], 0x1 ;  /* 0x0000720009085a11 */ /* 0x000fe200078608ff */
[----:B------:R-:W-:Y:S01]  /*7ef0*/  FADD.FTZ R11, R172, R17 ;  /* 0x00000011ac0b7221 */ /* 0x000fe20000010000 */
[----:B------:R-:W-:Y:S02]  /*7f00*/  @P5 IADD3.X R10, R16, R217, RZ, P0, !PT ;  /* 0x000000d9100a5210 */ /* 0x000fe400007fe4ff */
[----:B------:R-:W-:Y:S01]  /*7f10*/  @!PT LDS RZ, [RZ] ;  /* 0x00000000fffff984 */ /* 0x000fe20000000800 */
[----:B------:R-:W-:Y:S01]  /*7f20*/  @!PT LDS RZ, [RZ] ;  /* 0x00000000fffff984 */ /* 0x000fe20000000800 */
[----:B------:R-:W-:Y:S01]  /*7f30*/  @!PT LDS RZ, [RZ] ;  /* 0x00000000fffff984 */ /* 0x000fe20000000800 */
[----:B------:R2:W-:Y:S01]  /*7f40*/  @P5 LDGSTS.E.BYPASS.LTC128B.128 [R0], [R2.64], !P1 ;  /* 0x0000000002005fae */ /* 0x0005e2000c901d48 */
[----:B------:R-:W-:Y:S01]  /*7f50*/  @P5 ISETP.GE.AND P0, PT, R212, c[0x0][0x1d4], PT ;  /* 0x00007500d4005a0c */ /* 0x000fe20003f06270 */
[----:B------:R-:W-:Y:S01]  /*7f60*/  FADD.FTZ R11, R171, R11 ;  /* 0x0000000bab0b7221 */ /* 0x000fe20000010000 */
[----:B------:R-:W-:Y:S01]  /*7f70*/  @P5 LEA.HI.X R9, R9, c[0x0][0x1cc], R10, 0x1, P3 ;  /* 0x0000730009095a11 */ /* 0x000fe200018f0c0a */
[----:B------:R-:W-:Y:S04]  /*7f80*/  FADD.FTZ R10, R168, R18 ;  /* 0x00000012a80a7221 */ /* 0x000fe80000010000 */
[----:B------:R2:W-:Y:S01]  /*7f90*/  @P5 LDGSTS.E.BYPASS.LTC128B.128 [R0+0x2000], [R2.64+0x80], !P2 ;  /* 0x0200008002005fae */ /* 0x0005e2000d101d48 */
[----:B------:R-:W-:Y:S01]  /*7fa0*/  FADD.FTZ R10, R167, R10 ;  /* 0x0000000aa70a7221 */ /* 0x000fe20000010000 */
[C---:B-1----:R-:W-:Y:S06]  /*7fb0*/  HMMA.16816.F32 R92, R136.reuse, R4, R92 ;  /* 0x00000004885c723c */ /* 0x042fec000000185c */
[----:B------:R2:W-:Y:S02]  /*7fc0*/  @P5 LDGSTS.E.BYPASS.LTC128B.128 [R0+0x4000], [R2.64+0x100], !P0 ;  /* 0x0400010002005fae */ /* 0x0005e4000c101d48 */
[----:B------:R-:W-:Y:S06]  /*7fd0*/  HMMA.16816.F32 R96, R136, R6, R96 ;  /* 0x000000068860723c */ /* 0x000fec0000001860 */
[----:B------:R1:W-:Y:S08]  /*7fe0*/  @P5 LDGSTS.E.BYPASS.LTC128B.128 [R0+0x1000], [R8.64], !P1 ;  /* 0x0100000008005fae */ /* 0x0003f0000c901d48 */
[----:B------:R1:W-:Y:S01]  /*7ff0*/  @P5 LDGSTS.E.BYPASS.LTC128B.128 [R0+0x3000], [R8.64+0x80], !P2 ;  /* 0x0300008008005fae */ /* 0x0003e2000d101d48 */
[----:B------:R-:W-:Y:S07]  /*8000*/  ISETP.GE.AND P2, PT, R185, 0x1, PT ;  /* 0x00000001b900780c */ /* 0x000fee0003f46270 */
[----:B------:R1:W-:Y:S01]  /*8010*/  @P5 LDGSTS.E.BYPASS.LTC128B.128 [R0+0x5000], [R8.64+0x100], !P0 ;  /* 0x0500010008005fae */ /* 0x0003e2000c101d48 */
[----:B------:R-:W-:Y:S01]  /*8020*/  ISETP.GE.AND P0, PT, R206, R197, PT ;  /* 0x000000c5ce00720c */ /* 0x000fe20003f06270 */
[----:B--2---:R-:W-:Y:S01]  /*8030*/  FADD.FTZ R3, R166, R10 ;  /* 0x0000000aa6037221 */ /* 0x004fe20000010000 */
[----:B------:R-:W-:Y:S01]  /*8040*/  MOV R197, R211 ;  /* 0x000000d300c57202 */ /* 0x000fe20000000f00 */
[----:B------:R-:W-:Y:S04]  /*8050*/  FADD.FTZ R2, R170, R11 ;  /* 0x0000000baa027221 */ /* 0x000fe80000010000 */
[----:B------:R-:W0:Y:S01]  /*8060*/  LDGDEPBAR ;  /* 0x00000000000079af */ /* 0x000e220000000000 */
[----:B------:R-:W-:Y:S04]  /*8070*/  FADD.FTZ R2, R164, R2 ;  /* 0x00000002a4027221 */ /* 0x000fe80000010000 */
[----:B------:R-:W-:Y:S02]  /*8080*/  FADD.FTZ R2, R163, R2 ;  /* 0x00000002a3027221 */ /* 0x000fe40000010000 */
[----:B-1----:R-:W-:Y:S02]  /*8090*/  FADD.FTZ R0, R165, R3 ;  /* 0x00000003a5007221 */ /* 0x002fe40000010000 */
[----:B------:R-:W-:Y:S02]  /*80a0*/  FADD.FTZ R3, R162, R2 ;  /* 0x00000002a2037221 */ /* 0x000fe40000010000 */
[----:B------:R-:W-:Y:S02]  /*80b0*/  FADD.FTZ R0, R160, R0 ;  /* 0x00000000a0007221 */ /* 0x000fe40000010000 */
[----:B------:R-:W-:Y:S01]  /*80c0*/  FADD.FTZ R213, R161, R3 ;  /* 0x00000003a1d57221 */ /* 0x000fe20000010000 */
[----:B------:R-:W-:Y:S01]  /*80d0*/  MOV R3, R100 ;  /* 0x0000006400037202 */ /* 0x000fe20000000f00 */
[----:B------:R-:W-:Y:S04]  /*80e0*/  FADD.FTZ R0, R159, R0 ;  /* 0x000000009f007221 */ /* 0x000fe80000010000 */
[----:B------:R-:W-:Y:S01]  /*80f0*/  FADD.FTZ R2, R158, R0 ;  /* 0x000000009e027221 */ /* 0x000fe20000010000 */
[----:B------:R-:W-:Y:S03]  /*8100*/  IADD3 R0, R185, 0x1, RZ ;  /* 0x00000001b9007810 */ /* 0x000fe60007ffe0ff */
[----:B------:R-:W-:Y:S01]  /*8110*/  FADD.FTZ R214, R157, R2 ;  /* 0x000000029dd67221 */ /* 0x000fe20000010000 */
[----:B------:R-:W-:Y:S02]  /*8120*/  SEL R185, R0, RZ, !P2 ;  /* 0x000000ff00b97207 */ /* 0x000fe40005000000 */
[----:B------:R-:W-:Y:S01]  /*8130*/  MOV R0, R101 ;  /* 0x0000006500007202 */ /* 0x000fe20000000f00 */
[----:B------:R-:W-:-:S05]  /*8140*/  @!P0 BRA `(.L_x_1259) ;  /* 0xffffd33000008947 */ /* 0x000fca000383ffff */
.L_x_1258:
[----:B------:R-:W-:Y:S02]  /*8150*/  MOV R7, 0x1f ;  /* 0x0000001f00077802 */ /* 0x000fe40000000f00 */
[----:B------:R-:W-:Y:S01]  /*8160*/  MOV R6, 0xffffffff ;  /* 0xffffffff00067802 */ /* 0x000fe20000000f00 */
[----:B------:R-:W-:Y:S05]  /*8170*/  BRA.DIV ~URZ, `(.L_x_1260) ;  /* 0x00004da27f007947 */ /* 0x000fea000b800000 */
[----:B------:R2:W3:Y:S02]  /*8180*/  SHFL.BFLY PT, R0, R213, 0x2, 0x1f ;  /* 0x0c401f00d5007f89 */ /* 0x0004e400000e0000 */
.L_x_1330:
[----:B---3--:R-:W-:Y:S01]  /*8190*/  FADD.FTZ R0, R0, R213 ;  /* 0x000000d500007221 */ /* 0x008fe20000010000 */
[----:B------:R-:W-:Y:S05]  /*81a0*/  BRA.DIV ~URZ, `(.L_x_1261) ;  /* 0x00004dd27f007947 */ /* 0x000fea000b800000 */
[----:B-1----:R-:W1:Y:S04]  /*81b0*/  SHFL.BFLY PT, R2, R214, 0x2, 0x1f ;  /* 0x0c401f00d6027f89 */ /* 0x002e6800000e0000 */
[----:B------:R-:W3:Y:S01]  /*81c0*/  SHFL.BFLY PT, R5, R0, 0x1, 0x1f ;  /* 0x0c201f0000057f89 */ /* 0x000ee200000e0000 */
[----:B-1----:R-:W-:-:S02]  /*81d0*/  FADD.FTZ R4, R2, R214 ;  /* 0x000000d602047221 */ /* 0x002fc40000010000 */
[----:B---3--:R-:W-:-:S03]  /*81e0*/  FADD.FTZ R0, R0, R5 ;  /* 0x0000000500007221 */ /* 0x008fc60000010000 */
[----:B------:R1:W3:Y:S04]  /*81f0*/  SHFL.BFLY PT, R3, R4, 0x1, 0x1f ;  /* 0x0c201f0004037f89 */ /* 0x0002e800000e0000 */
.L_x_1331:
[----:B------:R-:W-:Y:S01]  /*8200*/  FSETP.NE.FTZ.AND P1, PT, R0, RZ, PT ;  /* 0x000000ff0000720b */ /* 0x000fe20003f35000 */
[----:B---3--:R-:W-:Y:S01]  /*8210*/  FADD.FTZ R3, R3, R4 ;  /* 0x0000000403037221 */ /* 0x008fe20000010000 */
[----:B------:R-:W-:Y:S02]  /*8220*/  MOV R2, RZ ;  /* 0x000000ff00027202 */ /* 0x000fe40000000f00 */
[----:B------:R-:W-:Y:S02]  /*8230*/  MOV R20, 0xff800000 ;  /* 0xff80000000147802 */ /* 0x000fe40000000f00 */
[----:B------:R-:W-:Y:S02]  /*8240*/  FSETP.NE.FTZ.AND P0, PT, R3, RZ, PT ;  /* 0x000000ff0300720b */ /* 0x000fe40003f15000 */
[----:B------:R-:W-:-:S05]  /*8250*/  MOV R15, 0xff800000 ;  /* 0xff800000000f7802 */ /* 0x000fca0000000f00 */
[----:B------:R-:W3:Y:S01]  /*8260*/  @P1 MUFU.RCP R2, R0 ;  /* 0x0000000000021308 */ /* 0x000ee20000001000 */
[----:B-1----:R-:W-:-:S05]  /*8270*/  @P1 MOV R4, 0x3f317218 ;  /* 0x3f31721800041802 */ /* 0x002fca0000000f00 */
[----:B------:R-:W-:Y:S02]  /*8280*/  @P1 FMUL.FTZ R4, R4, c[0x0][0x2d0] ;  /* 0x0000b40004041a20 */ /* 0x000fe40000410000 */
[----:B------:R1:W4:Y:S01]  /*8290*/  @P1 MUFU.LG2 R5, R0 ;  /* 0x0000000000051308 */ /* 0x0003220000000c00 */
[C---:B---3--:R-:W-:Y:S02]  /*82a0*/  FMUL.FTZ R144, R2.reuse, R104 ;  /* 0x0000006802907220 */ /* 0x048fe40000410000 */
        /* <DEDUP_REMOVED lines=106> */
.L_x_1239:
[----:B------:R-:W-:Y:S01]  /*8950*/  LOP3.LUT P0, RZ, R196, 0xff, RZ, 0xc0, !PT ;  /* 0x000000ffc4ff7812 */ /* 0x000fe2000780c0ff */
[----:B------:R-:W-:-:S12]  /*8960*/  BSSY B0, `(.L_x_1262) ;  /* 0x000000f000007945 */ /* 0x000fd80003800000 */
[----:B------:R-:W-:Y:S05]  /*8970*/  @P0 BRA `(.L_x_1263) ;  /* 0x000000d000000947 */ /* 0x000fea0003800000 */
[----:B------:R-:W3:Y:S01]  /*8980*/  S2R R4, SR_LANEID ;  /* 0x0000000000047919 */ /* 0x000ee20000000000 */
[----:B------:R-:W-:Y:S01]  /*8990*/  VOTEU.ANY UR4, UPT, PT ;  /* 0x0000000000047886 */ /* 0x000fe200038e0100 */
[----:B------:R-:W-:Y:S01]  /*89a0*/  IMAD.MOV.U32 R5, RZ, RZ, c[0x0][0x564] ;  /* 0x00015900ff057624 */ /* 0x000fe200078e00ff */
[----:B------:R-:W3:Y:S08]  /*89b0*/  FLO.U32 R3, UR4 ;  /* 0x0000000400037d00 */ /* 0x000ef000080e0000 */
[----:B------:R-:W4:Y:S01]  /*89c0*/  POPC R2, UR4 ;  /* 0x0000000400027d09 */ /* 0x000f220008000000 */
[----:B---3--:R-:W-:Y:S01]  /*89d0*/  ISETP.EQ.U32.AND P0, PT, R3, R4, PT ;  /* 0x000000040300720c */ /* 0x008fe20003f02070 */
[----:B------:R-:W-:-:S12]  /*89e0*/  IMAD.MOV.U32 R4, RZ, RZ, c[0x0][0x560] ;  /* 0x00015800ff047624 */ /* 0x000fd800078e00ff */
[----:B----4-:R3:W4:Y:S04]  /*89f0*/  @P0 ATOMG.E.ADD.STRONG.GPU PT, R2, [R4.64], R2 ;  /* 0x00000002040209a8 */ /* 0x01072800081ee1c8 */
[----:B---3--:R-:W3:Y:S04]  /*8a00*/  S2R R4, SR_LTMASK ;  /* 0x0000000000047919 */ /* 0x008ee80000003900 */
[----:B----4-:R3:W4:Y:S02]  /*8a10*/  SHFL.IDX PT, R3, R2, R3, 0x1f ;  /* 0x00001f0302037589 */ /* 0x01072400000e0000 */
[----:B---3--:R-:W-:-:S06]  /*8a20*/  LOP3.LUT R2, R4, UR4, RZ, 0xc0, !PT ;  /* 0x0000000404027c12 */ /* 0x008fcc000f8ec0ff */
[----:B------:R-:W4:Y:S02]  /*8a30*/  POPC R2, R2 ;  /* 0x0000000200027309 */ /* 0x000f240000000000 */
[----:B----4-:R-:W-:-:S06]  /*8a40*/  IADD3 R228, R3, c[0x0][0xc], R2 ;  /* 0x0000030003e47a10 */ /* 0x010fcc0007ffe002 */
.L_x_1263:
[----:B------:R-:W-:Y:S05]  /*8a50*/  BSYNC B0 ;  /* 0x0000000000007941 */ /* 0x000fea0003800000 */
.L_x_1262:
[----:B------:R-:W-:Y:S01]  /*8a60*/  PRMT R0, R0, 0x9910, RZ ;  /* 0x0000991000007816 */ /* 0x000fe200000000ff */
[----:B------:R-:W-:Y:S01]  /*8a70*/  BSSY B1, `(.L_x_1264) ;  /* 0x0000327000017945 */ /* 0x000fe20003800000 */
[----:B------:R-:W-:Y:S02]  /*8a80*/  IMAD.MOV.U32 R86, RZ, RZ, R228 ;  /* 0x000000ffff567224 */ /* 0x000fe400078e00e4 */
[----:B------:R-:W-:-:S13]  /*8a90*/  ISETP.NE.AND P0, PT, R0, RZ, PT ;  /* 0x000000ff0000720c */ /* 0x000fda0003f05270 */
[----:B------:R-:W-:Y:S05]  /*8aa0*/  @!P0 BRA `(.L_x_1265) ;  /* 0x0000267000008947 */ /* 0x000fea0003800000 */
[----:B------:R-:W3:Y:S04]  /*8ab0*/  LDL R12, [R1+0x4] ;  /* 0x00000400010c7983 */ /* 0x000ee80000100800 */
[----:B------:R-:W4:Y:S04]  /*8ac0*/  LDL R11, [R1+0x8] ;  /* 0x00000800010b7983 */ /* 0x000f280000100800 */
[----:B--2---:R-:W2:Y:S04]  /*8ad0*/  LDL R10, [R1+0x10] ;  /* 0x00001000010a7983 */ /* 0x004ea80000100800 */
[----:B------:R-:W2:Y:S04]  /*8ae0*/  LDL R9, [R1+0xc] ;  /* 0x00000c0001097983 */ /* 0x000ea80000100800 */
[----:B------:R-:W2:Y:S04]  /*8af0*/  LDL R8, [R1+0x20] ;  /* 0x0000200001087983 */ /* 0x000ea80000100800 */
[----:B------:R-:W2:Y:S04]  /*8b00*/  LDL R6, [R1+0x18] ;  /* 0x0000180001067983 */ /* 0x000ea80000100800 */
[----:B------:R-:W2:Y:S04]  /*8b10*/  LDL R5, [R1+0x1c] ;  /* 0x00001c0001057983 */ /* 0x000ea80000100800 */
[----:B------:R-:W2:Y:S01]  /*8b20*/  LDL R7, [R1+0x14] ;  /* 0x0000140001077983 */ /* 0x000ea20000100800 */
[----:B------:R-:W-:Y:S01]  /*8b30*/  WARPSYNC 0xffffffff ;  /* 0xffffffff00007948 */ /* 0x000fe20003800000 */
[----:B------:R-:W-:Y:S01]  /*8b40*/  F2FP.PACK_AB R0, R145, R144 ;  /* 0x000000909100723e */ /* 0x000fe200000000ff */
[----:B-1----:R-:W-:Y:S01]  /*8b50*/  IMAD.MOV.U32 R14, RZ, RZ, c[0x0][0x388] ;  /* 0x0000e200ff0e7624 */ /* 0x002fe200078e00ff */
[----:B------:R-:W-:Y:S01]  /*8b60*/  BAR.SYNC.DEFER_BLOCKING 0x1, 0x100 ;  /* 0x0044000000007b1d */ /* 0x000fe20000010000 */
[----:B------:R-:W-:-:S02]  /*8b70*/  F2FP.PACK_AB R2, R159, R158 ;  /* 0x0000009e9f02723e */ /* 0x000fc400000000ff */
[----:B------:R-:W-:Y:S02]  /*8b80*/  F2FP.PACK_AB R3, R103, R102 ;  /* 0x000000666703723e */ /* 0x000fe400000000ff */
[----:B------:R-:W-:Y:S02]  /*8b90*/  F2FP.PACK_AB R4, R135, R134 ;  /* 0x000000868704723e */ /* 0x000fe400000000ff */
[----:B------:R-:W-:Y:S02]  /*8ba0*/  ISETP.NE.U32.AND P1, PT, RZ, c[0x0][0x500], PT ;  /* 0x00014000ff007a0c */ /* 0x000fe40003f25070 */
[----:B------:R-:W-:Y:S02]  /*8bb0*/  ISETP.NE.U32.AND P2, PT, RZ, c[0x0][0x508], PT ;  /* 0x00014200ff007a0c */ /* 0x000fe40003f45070 */
[----:B------:R-:W-:Y:S02]  /*8bc0*/  ISETP.NE.AND.EX P1, PT, RZ, c[0x0][0x504], PT, P1 ;  /* 0x00014100ff007a0c */ /* 0x000fe40003f25310 */
[----:B------:R-:W-:Y:S01]  /*8bd0*/  ISETP.NE.AND.EX P2, PT, RZ, c[0x0][0x50c], PT, P2 ;  /* 0x00014300ff007a0c */ /* 0x000fe20003f45320 */
[----:B---3--:R1:W-:Y:S04]  /*8be0*/  STS [R12], R0 ;  /* 0x000000000c007388 */ /* 0x0083e80000000800 */
[----:B------:R3:W-:Y:S04]  /*8bf0*/  STS [R12+0x400], R2 ;  /* 0x000400020c007388 */ /* 0x0007e80000000800 */
[----:B----4-:R4:W-:Y:S01]  /*8c00*/  STS [R11], R3 ;  /* 0x000000030b007388 */ /* 0x0109e20000000800 */
[----:B-1----:R-:W-:-:S02]  /*8c10*/  F2FP.PACK_AB R0, R153, R152 ;  /* 0x000000989900723e */ /* 0x002fc400000000ff */
[----:B---3--:R-:W-:-:S03]  /*8c20*/  F2FP.PACK_AB R2, R105, R104 ;  /* 0x000000686902723e */ /* 0x008fc600000000ff */
[----:B------:R1:W-:Y:S01]  /*8c30*/  STS [R11+0x400], R0 ;  /* 0x000400000b007388 */ /* 0x0003e20000000800 */
[----:B----4-:R-:W-:-:S03]  /*8c40*/  F2FP.PACK_AB R3, R151, R150 ;  /* 0x000000969703723e */ /* 0x010fc600000000ff */
[----:B--2---:R2:W-:Y:S04]  /*8c50*/  STS [R10], R2 ;  /* 0x000000020a007388 */ /* 0x0045e80000000800 */
        /* <DEDUP_REMOVED lines=72> */
[----:B-1----:R-:W-:-:S05]  /*90e0*/  F2FP.PACK_AB R0, R89, R88 ;  /* 0x000000585900723e */ /* 0x002fca00000000ff */
[----:B------:R1:W-:Y:S01]  /*90f0*/  STS [R6+0x8000], R0 ;  /* 0x0080000006007388 */ /* 0x0003e20000000800 */
[----:B--2---:R-:W-:Y:S01]  /*9100*/  IMAD.MOV.U32 R4, RZ, RZ, 0x4 ;  /* 0x00000004ff047424 */ /* 0x004fe200078e00ff */
[----:B---3--:R-:W-:Y:S02]  /*9110*/  F2FP.PACK_AB R3, R71, R70 ;  /* 0x000000464703723e */ /* 0x008fe400000000ff */
[----:B----4-:R-:W-:-:S03]  /*9120*/  F2FP.PACK_AB R2, R81, R80 ;  /* 0x000000505102723e */ /* 0x010fc600000000ff */
[----:B------:R2:W-:Y:S04]  /*9130*/  STS [R6+0x8400], R3 ;  /* 0x0084000306007388 */ /* 0x0005e80000000800 */
[----:B------:R3:W-:Y:S01]  /*9140*/  STS [R5+0x8000], R2 ;  /* 0x0080000205007388 */ /* 0x0007e20000000800 */
[----:B-1----:R-:W-:-:S05]  /*9150*/  F2FP.PACK_AB R0, R59, R58 ;  /* 0x0000003a3b00723e */ /* 0x002fca00000000ff */
[----:B------:R1:W-:Y:S01]  /*9160*/  STS [R5+0x8400], R0 ;  /* 0x0084000005007388 */ /* 0x0003e20000000800 */
[----:B--2---:R-:W-:Y:S02]  /*9170*/  F2FP.PACK_AB R3, R57, R56 ;  /* 0x000000383903723e */ /* 0x004fe400000000ff */
[----:B------:R-:W-:Y:S02]  /*9180*/  F2FP.PACK_AB R6, R55, R54 ;  /* 0x000000363706723e */ /* 0x000fe400000000ff */
[----:B---3--:R-:W-:Y:S01]  /*9190*/  @P2 LEA R2, P0, R223, c[0x0][0x508], 0x2 ;  /* 0x00014200df022a11 */ /* 0x008fe200078010ff */
[----:B------:R2:W-:Y:S04]  /*91a0*/  STS [R7+0x8000], R3 ;  /* 0x0080000307007388 */ /* 0x0005e80000000800 */
[----:B------:R3:W-:Y:S01]  /*91b0*/  STS [R7+0x8400], R6 ;  /* 0x0084000607007388 */ /* 0x0007e20000000800 */
[----:B-1----:R-:W-:-:S02]  /*91c0*/  IMAD.MOV.U32 R0, RZ, RZ, RZ ;  /* 0x000000ffff007224 */ /* 0x002fc400078e00ff */
[C---:B------:R-:W-:Y:S01]  /*91d0*/  IMAD.WIDE R4, R223.reuse, R4, c[0x0][0x500] ;  /* 0x00014000df047625 */ /* 0x040fe200078e0204 */
[----:B------:R-:W-:Y:S01]  /*91e0*/  BAR.SYNC.DEFER_BLOCKING 0x1, 0x100 ;  /* 0x0044000000007b1d */ /* 0x000fe20000010000 */
[----:B--2---:R-:W-:-:S05]  /*91f0*/  @P2 LEA.HI.X R3, R223, c[0x0][0x50c], R248, 0x2, P0 ;  /* 0x00014300df032a11 */ /* 0x004fca00000f14f8 */
[----:B------:R3:W5:Y:S01]  /*9200*/  @P1 LDG.E R0, [R4.64] ;  /* 0x0000000804001981 */ /* 0x000762000c1e1900 */
[----:B------:R-:W-:-:S03]  /*9210*/  ISETP.NE.AND P0, PT, R252, RZ, PT ;  /* 0x000000fffc00720c */ /* 0x000fc60003f05270 */
[----:B------:R1:W5:Y:S02]  /*9220*/  @P2 LDG.E R14, [R2.64] ;  /* 0x00000008020e2981 */ /* 0x000364000c1e1900 */
[----:B-1----:R-:W-:Y:S01]  /*9230*/  SEL R3, R252, c[0x0][0x3d4], P0 ;  /* 0x0000f500fc037a07 */ /* 0x002fe20000000000 */
[----:B------:R-:W-:Y:S05]  /*9240*/  @P2 BRA `(.L_x_1266) ;  /* 0x0000004000002947 */ /* 0x000fea0003800000 */
[----:B---3--:R-:W-:Y:S05]  /*9250*/  @!P1 BRA `(.L_x_1266) ;  /* 0x0000003000009947 */ /* 0x008fea0003800000 */
[----:B------:R1:W2:Y:S04]  /*9260*/  LDG.E R2, [R4.64] ;  /* 0x0000000804027981 */ /* 0x0002a8000c1e1900 */
[----:B-1----:R-:W2:Y:S02]  /*9270*/  LDG.E R4, [R4.64+0x4] ;  /* 0x0000040804047981 */ /* 0x002ea4000c1e1900 */
[----:B--2--5:R-:W-:Y:S02]  /*9280*/  IADD3 R14, -R2, R4, RZ ;  /* 0x00000004020e7210 */ /* 0x024fe40007ffe1ff */
.L_x_1266:
[----:B---3--:R-:W2:Y:S04]  /*9290*/  LDL R6, [R1+0x30] ;  /* 0x0000300001067983 */ /* 0x008ea80000100800 */
[----:B------:R-:W3:Y:S01]  /*92a0*/  LDL R21, [R1] ;  /* 0x0000000001157983 */ /* 0x000ee20000100800 */
        /* <DEDUP_REMOVED lines=13> */
[----:B------:R1:W2:Y:S02]  /*9380*/  LDC.64 R18, c[0x0][R9+0x160] ;  /* 0x0000580009127b82 */ /* 0x0002a40000000a00 */
[----:B-1----:R-:W-:-:S04]  /*9390*/  IMAD R2, R5, R8, RZ ;  /* 0x0000000805027224 */ /* 0x002fc800078e02ff */
[C---:B------:R-:W-:Y:S02]  /*93a0*/  IMAD R11, R4.reuse, R3, R2 ;  /* 0x00000003040b7224 */ /* 0x040fe400078e0202 */
[----:B------:R-:W-:-:S04]  /*93b0*/  IMAD.WIDE.U32 R4, R4, R8, RZ ;  /* 0x0000000804047225 */ /* 0x000fc800078e00ff */
[-C--:B------:R-:W-:Y:S02]  /*93c0*/  IMAD R9, R13, R227.reuse, RZ ;  /* 0x000000e30d097224 */ /* 0x080fe400078e02ff */
[----:B--2---:R-:W-:Y:S02]  /*93d0*/  IMAD R10, R229, 0x80, R6 ;  /* 0x00000080e50a7824 */ /* 0x004fe400078e0206 */
[----:B------:R-:W-:-:S04]  /*93e0*/  IMAD.WIDE.U32 R6, R12, R227, RZ ;  /* 0x000000e30c067225 */ /* 0x000fc800078e00ff */
[----:B------:R-:W-:-:S04]  /*93f0*/  @P2 IMAD.HI.U32 R3, R10, c[0x0][0x4ec], RZ ;  /* 0x00013b000a032a27 */ /* 0x000fc800078e00ff */
[----:B------:R-:W-:Y:S01]  /*9400*/  IMAD.MOV.U32 R2, RZ, RZ, R10 ;  /* 0x000000ffff027224 */ /* 0x000fe200078e000a */
[----:B------:R-:W-:Y:S02]  /*9410*/  @P2 SHF.R.U32.HI R2, RZ, c[0x0][0x4f0], R3 ;  /* 0x00013c00ff022a19 */ /* 0x000fe40000011603 */
[----:B---3--:R-:W-:Y:S02]  /*9420*/  SEL R3, R21, RZ, P3 ;  /* 0x000000ff15037207 */ /* 0x008fe40001800000 */
[--C-:B-----5:R-:W-:Y:S01]  /*9430*/  IADD3 R13, P1, P0, R4, R6, R0.reuse ;  /* 0x00000006040d7210 */ /* 0x120fe2000783e000 */
[----:B------:R-:W-:Y:S01]  /*9440*/  IMAD.IADD R6, R7, 0x1, R9 ;  /* 0x0000000107067824 */ /* 0x000fe200078e0209 */
[----:B------:R-:W-:Y:S01]  /*9450*/  SHF.R.S32.HI R9, RZ, 0x1f, R0 ;  /* 0x0000001fff097819 */ /* 0x000fe20000011400 */
[----:B------:R-:W-:Y:S02]  /*9460*/  IMAD.IADD R12, R5, 0x1, R11 ;  /* 0x00000001050c7824 */ /* 0x000fe400078e020b */
[----:B------:R-:W-:-:S02]  /*9470*/  IMAD.MOV R7, RZ, RZ, -R2 ;  /* 0x000000ffff077224 */ /* 0x000fc400078e0a02 */
        /* <DEDUP_REMOVED lines=25> */
[----:B------:R-:W-:Y:S04]  /*9610*/  SHFL.IDX PT, R4, R4, 0x1, 0x1c1f ;  /* 0x003c1f0004047f89 */ /* 0x000fe800000e0000 */
[----:B------:R4:W2:Y:S01]  /*9620*/  SHFL.IDX PT, R5, R2, 0x1, 0x1c1f ;  /* 0x003c1f0002057f89 */ /* 0x0008a200000e0000 */
[----:B------:R-:W-:Y:S01]  /*9630*/  IMAD R11, R14, c[0x0][0x4e8], RZ ;  /* 0x00013a000e0b7a24 */ /* 0x000fe200078e02ff */
[----:B------:R-:W-:Y:S01]  /*9640*/  LOP3.LUT P0, RZ, R21, 0x3, RZ, 0xc0, !PT ;  /* 0x0000000315ff7812 */ /* 0x000fe2000780c0ff */
[----:B----4-:R-:W-:-:S05]  /*9650*/  IMAD R2, R229, 0x80, R22 ;  /* 0x00000080e5027824 */ /* 0x010fca00078e0216 */
[C---:B------:R-:W-:Y:S02]  /*9660*/  IADD3 R3, R2.reuse, 0x8, RZ ;  /* 0x0000000802037810 */ /* 0x040fe40007ffe0ff */
[-C--:B------:R-:W-:Y:S02]  /*9670*/  ISETP.GE.OR P1, PT, R2, R11.reuse, P0 ;  /* 0x0000000b0200720c */ /* 0x080fe40000726670 */
[----:B------:R-:W-:-:S11]  /*9680*/  ISETP.GE.OR P0, PT, R3, R11, P0 ;  /* 0x0000000b0300720c */ /* 0x000fd60000706670 */
[----:B-1----:R1:W-:Y:S01]  /*9690*/  @!P1 ST.E [R6.64], R20 ;  /* 0x0000001406009985 */ /* 0x0023e2000c101908 */
[----:B------:R-:W-:-:S03]  /*96a0*/  ISETP.GE.AND P1, PT, R2, R11, PT ;  /* 0x0000000b0200720c */ /* 0x000fc60003f26270 */
[----:B--2---:R1:W-:Y:S01]  /*96b0*/  @!P0 ST.E [R4.64], R15 ;  /* 0x0000000f04008985 */ /* 0x0043e2000c101908 */
[----:B------:R-:W-:Y:S01]  /*96c0*/  ISETP.GE.AND P0, PT, R3, R11, PT ;  /* 0x0000000b0300720c */ /* 0x000fe20003f06270 */
[----:B------:R-:W-:Y:S05]  /*96d0*/  @P3 BRA `(.L_x_1267) ;  /* 0x000007c000003947 */ /* 0x000fea0003800000 */
[----:B------:R-:W-:Y:S01]  /*96e0*/  IMAD R9, R9, c[0x0][0x3a0], RZ ;  /* 0x0000e80009097a24 */ /* 0x000fe200078e02ff */
[-C--:B-1----:R-:W-:Y:S01]  /*96f0*/  LEA R4, R195, R251.reuse, 0x5 ;  /* 0x000000fbc3047211 */ /* 0x082fe200078e28ff */
[C---:B------:R-:W-:Y:S01]  /*9700*/  IMAD.WIDE.U32 R2, R0.reuse, c[0x0][0x3a0], RZ ;  /* 0x0000e80000027a25 */ /* 0x040fe200078e00ff */
[----:B------:R-:W-:Y:S01]  /*9710*/  SHF.R.S32.HI R5, RZ, 0x1f, R8 ;  /* 0x0000001fff057819 */ /* 0x000fe20000011408 */
[----:B------:R1:W2:Y:S01]  /*9720*/  LDS.128 R24, [R216+0x80] ;  /* 0x00008000d8187984 */ /* 0x0002a20000000c00 */
[C---:B------:R-:W-:Y:S01]  /*9730*/  LEA R4, R229.reuse, R4, 0x7 ;  /* 0x00000004e5047211 */ /* 0x040fe200078e38ff */
[----:B------:R-:W-:Y:S01]  /*9740*/  IMAD R0, R0, c[0x0][0x3a4], R9 ;  /* 0x0000e90000007a24 */ /* 0x000fe200078e0209 */
[----:B------:R-:W-:Y:S01]  /*9750*/  LEA R10, R229, R251, 0x7 ;  /* 0x000000fbe50a7211 */ /* 0x000fe200078e38ff */
[----:B------:R1:W3:Y:S01]  /*9760*/  LDS.128 R36, [R216+0x1080] ;  /* 0x00108000d8247984 */ /* 0x0002e20000000c00 */
[----:B------:R-:W-:-:S02]  /*9770*/  IMAD R5, R5, c[0x0][0x3f0], RZ ;  /* 0x0000fc0005057a24 */ /* 0x000fc400078e02ff */
[----:B------:R-:W-:Y:S01]  /*9780*/  IADD3 R3, R3, R0, RZ ;  /* 0x0000000003037210 */ /* 0x000fe20007ffe0ff */
[----:B------:R-:W-:Y:S01]  /*9790*/  @P2 IMAD.HI.U32 R6, R4, c[0x0][0x4ec], RZ ;  /* 0x00013b0004062a27 */ /* 0x000fe200078e00ff */
[----:B------:R1:W4:Y:S01]  /*97a0*/  LDS.128 R48, [R216+0x2080] ;  /* 0x00208000d8307984 */ /* 0x0003220000000c00 */
[----:B------:R-:W-:Y:S02]  /*97b0*/  MOV R0, R4 ;  /* 0x0000000400007202 */ /* 0x000fe40000000f00 */
[C---:B------:R-:W-:Y:S01]  /*97c0*/  IMAD.WIDE.U32 R2, R227.reuse, c[0x0][0x3e8], R2 ;  /* 0x0000fa00e3027a25 */ /* 0x040fe200078e0002 */
[----:B------:R1:W1:Y:S01]  /*97d0*/  LDS.128 R56, [R216+0x3080] ;  /* 0x00308000d8387984 */ /* 0x0002620000000c00 */
[----:B------:R-:W-:Y:S02]  /*97e0*/  @P2 SHF.R.U32.HI R0, RZ, c[0x0][0x4f0], R6 ;  /* 0x00013c00ff002a19 */ /* 0x000fe40000011606 */
[----:B------:R-:W-:Y:S01]  /*97f0*/  IMAD R3, R227, c[0x0][0x3ec], R3 ;  /* 0x0000fb00e3037a24 */ /* 0x000fe200078e0203 */
[----:B------:R1:W1:Y:S01]  /*9800*/  LDS.128 R20, [R216+0x4080] ;  /* 0x00408000d8147984 */ /* 0x0002620000000c00 */
[C---:B------:R-:W-:Y:S01]  /*9810*/  IMAD R7, R8.reuse, c[0x0][0x3f4], R5 ;  /* 0x0000fd0008077a24 */ /* 0x040fe200078e0205 */
[----:B------:R-:W-:Y:S01]  /*9820*/  SHF.R.S32.HI R6, RZ, 0x1f, R0 ;  /* 0x0000001fff067819 */ /* 0x000fe20000011400 */
[----:B------:R-:W-:Y:S01]  /*9830*/  IMAD.WIDE.U32 R2, R8, c[0x0][0x3f0], R2 ;  /* 0x0000fc0008027a25 */ /* 0x000fe200078e0002 */
[----:B------:R1:W1:Y:S01]  /*9840*/  LDS.128 R32, [R216+0x5080] ;  /* 0x00508000d8207984 */ /* 0x0002620000000c00 */
[----:B------:R-:W-:-:S02]  /*9850*/  IADD3 R5, -R0, RZ, RZ ;  /* 0x000000ff00057210 */ /* 0x000fc40007ffe1ff */
[----:B------:R-:W-:Y:S01]  /*9860*/  IMAD R6, R6, c[0x0][0x3e0], RZ ;  /* 0x0000f80006067a24 */ /* 0x000fe200078e02ff */
[----:B------:R1:W1:Y:S01]  /*9870*/  LDS.128 R44, [R216+0x6080] ;  /* 0x00608000d82c7984 */ /* 0x0002620000000c00 */
[----:B------:R-:W-:Y:S01]  /*9880*/  IADD3 R3, R3, R7, RZ ;  /* 0x0000000703037210 */ /* 0x000fe20007ffe0ff */
[----:B------:R-:W-:Y:S02]  /*9890*/  IMAD R4, R5, c[0x0][0x4e8], R4 ;  /* 0x00013a0005047a24 */ /* 0x000fe400078e0204 */
[----:B------:R1:W1:Y:S01]  /*98a0*/  LDS.128 R52, [R216+0x7080] ;  /* 0x00708000d8347984 */ /* 0x0002620000000c00 */
[C---:B------:R-:W-:Y:S02]  /*98b0*/  IMAD R5, R0.reuse, c[0x0][0x3e4], R6 ;  /* 0x0000f90000057a24 */ /* 0x040fe400078e0206 */
[----:B------:R-:W-:Y:S01]  /*98c0*/  IMAD.WIDE.U32 R2, R0, c[0x0][0x3e0], R2 ;  /* 0x0000f80000027a25 */ /* 0x000fe200078e0002 */
[----:B------:R1:W1:Y:S01]  /*98d0*/  LDS.128 R16, [R216+0x8080] ;  /* 0x00808000d8107984 */ /* 0x0002620000000c00 */
[----:B------:R-:W-:-:S03]  /*98e0*/  SHF.R.S32.HI R0, RZ, 0x1f, R4 ;  /* 0x0000001fff007819 */ /* 0x000fc60000011404 */
[----:B------:R1:W1:Y:S01]  /*98f0*/  LDS.128 R28, [R216+0x9080] ;  /* 0x00908000d81c7984 */ /* 0x0002620000000c00 */
[----:B------:R-:W-:Y:S01]  /*9900*/  IADD3 R3, R3, R5, RZ ;  /* 0x0000000503037210 */ /* 0x000fe20007ffe0ff */
[----:B------:R-:W-:Y:S02]  /*9910*/  IMAD R0, R0, c[0x0][0x3d8], RZ ;  /* 0x0000f60000007a24 */ /* 0x000fe400078e02ff */
[----:B------:R1:W1:Y:S02]  /*9920*/  LDS.128 R40, [R216+0xa080] ;  /* 0x00a08000d8287984 */ /* 0x0002640000000c00 */
[C---:B------:R-:W-:Y:S02]  /*9930*/  IMAD.WIDE.U32 R2, R4.reuse, c[0x0][0x3d8], R2 ;  /* 0x0000f60004027a25 */ /* 0x040fe400078e0002 */
[----:B------:R1:W1:Y:S02]  /*9940*/  LDS.128 R60, [R216+0xb080] ;  /* 0x00b08000d83c7984 */ /* 0x0002640000000c00 */
[----:B------:R-:W-:Y:S01]  /*9950*/  IMAD R0, R4, c[0x0][0x3dc], R0 ;  /* 0x0000f70004007a24 */ /* 0x000fe200078e0200 */
[----:B------:R-:W-:-:S04]  /*9960*/  LEA R12, P0, R2, c[0x0][0x380], 0x1 ;  /* 0x0000e000020c7a11 */ /* 0x000fc800078008ff */
[----:B------:R-:W-:-:S04]  /*9970*/  IADD3 R0, R3, R0, RZ ;  /* 0x0000000003007210 */ /* 0x000fc80007ffe0ff */
[----:B------:R-:W-:Y:S01]  /*9980*/  LEA.HI.X R9, R2, c[0x0][0x384], R0, 0x1, P0 ;  /* 0x0000e10002097a11 */ /* 0x000fe200000f0c00 */
[----:B------:R-:W-:Y:S05]  /*9990*/  BRA.DIV ~URZ, `(.L_x_1268) ;  /* 0x000036e27f007947 */ /* 0x000fea000b800000 */
[----:B--234-:R2:W3:Y:S02]  /*99a0*/  SHFL.IDX PT, R8, R9, RZ, 0x181f ;  /* 0x00181fff09087589 */ /* 0x01c4e400000e0000 */
.L_x_1332:
[----:B------:R-:W-:Y:S05]  /*99b0*/  BRA.DIV ~URZ, `(.L_x_1269) ;  /* 0x000037327f007947 */ /* 0x000fea000b800000 */
[----:B------:R4:W2:Y:S02]  /*99c0*/  SHFL.IDX PT, R0, R12, RZ, 0x181f ;  /* 0x00181fff0c007589 */ /* 0x0008a400000e0000 */
.L_x_1333:
[----:B------:R-:W-:Y:S01]  /*99d0*/  ISETP.GE.AND P0, PT, R10, R11, PT ;  /* 0x0000000b0a00720c */ /* 0x000fe20003f06270 */
[----:B------:R-:W-:-:S12]  /*99e0*/  BSSY B0, `(.L_x_1270) ;  /* 0x000000e000007945 */ /* 0x000fd80003800000 */
[----:B------:R-:W-:Y:S05]  /*99f0*/  @P0 BRA `(.L_x_1271) ;  /* 0x000000c000000947 */ /* 0x000fea0003800000 */
[----:B------:R-:W-:Y:S02]  /*9a00*/  ISETP.GE.AND P5, PT, R224, c[0x0][0x3c8], PT ;  /* 0x0000f200e0007a0c */ /* 0x000fe40003fa6270 */
[----:B------:R-:W-:Y:S02]  /*9a10*/  ISETP.GE.AND P4, PT, R215, c[0x0][0x3c8], PT ;  /* 0x0000f200d7007a0c */ /* 0x000fe40003f86270 */
[----:B------:R-:W-:-:S09]  /*9a20*/  ISETP.GE.AND P3, PT, R212, c[0x0][0x3c8], PT ;  /* 0x0000f200d4007a0c */ /* 0x000fd20003f66270 */
[-C--:B--2---:R-:W-:Y:S02]  /*9a30*/  @!P5 LEA R6, P2, R224, R0.reuse, 0x1 ;  /* 0x00000000e006d211 */ /* 0x084fe400078408ff */
[CC--:B------:R-:W-:Y:S02]  /*9a40*/  @!P4 LEA R4, P1, R215.reuse, R0.reuse, 0x1 ;  /* 0x00000000d704c211 */ /* 0x0c0fe400078208ff */
[----:B------:R-:W-:Y:S02]  /*9a50*/  @!P3 LEA R2, P0, R212, R0, 0x1 ;  /* 0x00000000d402b211 */ /* 0x000fe400078008ff */
[-C--:B---3--:R-:W-:Y:S02]  /*9a60*/  @!P5 LEA.HI.X R7, R224, R8.reuse, R225, 0x1, P2 ;  /* 0x00000008e007d211 */ /* 0x088fe400010f0ce1 */
[-C--:B------:R-:W-:Y:S02]  /*9a70*/  @!P4 LEA.HI.X R5, R215, R8.reuse, R250, 0x1, P1 ;  /* 0x00000008d705c211 */ /* 0x080fe400008f0cfa */
[----:B------:R-:W-:Y:S01]  /*9a80*/  @!P3 LEA.HI.X R3, R212, R8, R249, 0x1, P0 ;  /* 0x00000008d403b211 */ /* 0x000fe200000f0cf9 */
[----:B------:R2:W-:Y:S04]  /*9a90*/  @!P5 ST.E.128 [R6.64], R24 ;  /* 0x000000180600d985 */ /* 0x0005e8000c101d08 */
[----:B-1----:R2:W-:Y:S04]  /*9aa0*/  @!P4 ST.E.128 [R4.64], R20 ;  /* 0x000000140400c985 */ /* 0x0025e8000c101d08 */
[----:B------:R2:W-:Y:S02]  /*9ab0*/  @!P3 ST.E.128 [R2.64], R16 ;  /* 0x000000100200b985 */ /* 0x0005e4000c101d08 */
.L_x_1271:
[----:B------:R-:W-:Y:S05]  /*9ac0*/  BSYNC B0 ;  /* 0x0000000000007941 */ /* 0x000fea0003800000 */
.L_x_1270:
[----:B------:R-:W-:Y:S05]  /*9ad0*/  BRA.DIV ~URZ, `(.L_x_1272) ;  /* 0x000036727f007947 */ /* 0x000fea000b800000 */
[----:B---3--:R3:W4:Y:S04]  /*9ae0*/  SHFL.IDX PT, R8, R9, 0x1, 0x181f ;  /* 0x00381f0009087f89 */ /* 0x00872800000e0000 */
[----:B--2---:R3:W2:Y:S02]  /*9af0*/  SHFL.IDX PT, R0, R12, 0x1, 0x181f ;  /* 0x00381f000c007f89 */ /* 0x0046a400000e0000 */
.L_x_1334:
[----:B------:R-:W-:Y:S01]  /*9b00*/  IADD3 R2, R10, 0x20, RZ ;  /* 0x000000200a027810 */ /* 0x000fe20007ffe0ff */
[----:B------:R-:W-:Y:S03]  /*9b10*/  BSSY B0, `(.L_x_1273) ;  /* 0x000000f000007945 */ /* 0x000fe60003800000 */
[----:B------:R-:W-:-:S13]  /*9b20*/  ISETP.GE.AND P0, PT, R2, R11, PT ;  /* 0x0000000b0200720c */ /* 0x000fda0003f06270 */
[----:B------:R-:W-:Y:S05]  /*9b30*/  @P0 BRA `(.L_x_1274) ;  /* 0x000000c000000947 */ /* 0x000fea0003800000 */
[----:B------:R-:W-:Y:S02]  /*9b40*/  ISETP.GE.AND P2, PT, R224, c[0x0][0x3c8], PT ;  /* 0x0000f200e0007a0c */ /* 0x000fe40003f46270 */
[----:B------:R-:W-:Y:S02]  /*9b50*/  ISETP.GE.AND P1, PT, R215, c[0x0][0x3c8], PT ;  /* 0x0000f200d7007a0c */ /* 0x000fe40003f26270 */
[----:B------:R-:W-:-:S09]  /*9b60*/  ISETP.GE.AND P0, PT, R212, c[0x0][0x3c8], PT ;  /* 0x0000f200d4007a0c */ /* 0x000fd20003f06270 */
[-C--:B--2---:R-:W-:Y:S02]  /*9b70*/  @!P2 LEA R6, P5, R224, R0.reuse, 0x1 ;  /* 0x00000000e006a211 */ /* 0x084fe400078a08ff */
[CC--:B------:R-:W-:Y:S02]  /*9b80*/  @!P1 LEA R4, P4, R215.reuse, R0.reuse, 0x1 ;  /* 0x00000000d7049211 */ /* 0x0c0fe400078808ff */
[----:B------:R-:W-:Y:S02]  /*9b90*/  @!P0 LEA R2, P3, R212, R0, 0x1 ;  /* 0x00000000d4028211 */ /* 0x000fe400078608ff */
[-C--:B----4-:R-:W-:Y:S02]  /*9ba0*/  @!P2 LEA.HI.X R7, R224, R8.reuse, R225, 0x1, P5 ;  /* 0x00000008e007a211 */ /* 0x090fe400028f0ce1 */
[-C--:B------:R-:W-:Y:S02]  /*9bb0*/  @!P1 LEA.HI.X R5, R215, R8.reuse, R250, 0x1, P4 ;  /* 0x00000008d7059211 */ /* 0x080fe400020f0cfa */
[----:B------:R-:W-:Y:S01]  /*9bc0*/  @!P0 LEA.HI.X R3, R212, R8, R249, 0x1, P3 ;  /* 0x00000008d4038211 */ /* 0x000fe200018f0cf9 */
[----:B------:R2:W-:Y:S04]  /*9bd0*/  @!P2 ST.E.128 [R6.64], R36 ;  /* 0x000000240600a985 */ /* 0x0005e8000c101d08 */
[----:B-1----:R2:W-:Y:S04]  /*9be0*/  @!P1 ST.E.128 [R4.64], R32 ;  /* 0x0000002004009985 */ /* 0x0025e8000c101d08 */
[----:B------:R2:W-:Y:S02]  /*9bf0*/  @!P0 ST.E.128 [R2.64], R28 ;  /* 0x0000001c02008985 */ /* 0x0005e4000c101d08 */
.L_x_1274:
[----:B------:R-:W-:Y:S05]  /*9c00*/  BSYNC B0 ;  /* 0x0000000000007941 */ /* 0x000fea0003800000 */
.L_x_1273:
[----:B------:R-:W-:Y:S05]  /*9c10*/  BRA.DIV ~URZ, `(.L_x_1275) ;  /* 0x000035f27f007947 */ /* 0x000fea000b800000 */
[----:B----4-:R4:W3:Y:S02]  /*9c20*/  SHFL.IDX PT, R8, R9, 0x2, 0x181f ;  /* 0x00581f0009087f89 */ /* 0x0108e400000e0000 */
.L_x_1335:
[----:B------:R-:W-:Y:S05]  /*9c30*/  BRA.DIV ~URZ, `(.L_x_1276) ;  /* 0x000036427f007947 */ /* 0x000fea000b800000 */
[----:B--2---:R2:W4:Y:S02]  /*9c40*/  SHFL.IDX PT, R0, R12, 0x2, 0x181f ;  /* 0x00581f000c007f89 */ /* 0x00452400000e0000 */
.L_x_1336:
        /* <DEDUP_REMOVED lines=16> */
.L_x_1278:
[----:B------:R-:W-:Y:S05]  /*9d50*/  BSYNC B0 ;  /* 0x0000000000007941 */ /* 0x000fea0003800000 */
.L_x_1277:
[----:B------:R-:W-:Y:S05]  /*9d60*/  BRA.DIV ~URZ, `(.L_x_1279) ;  /* 0x000035727f007947 */ /* 0x000fea000b800000 */
[----:B---3--:R3:W2:Y:S04]  /*9d70*/  SHFL.IDX PT, R6, R9, 0x3, 0x181f ;  /* 0x00781f0009067f89 */ /* 0x0086a800000e0000 */
[----:B----4-:R3:W4:Y:S02]  /*9d80*/  SHFL.IDX PT, R0, R12, 0x3, 0x181f ;  /* 0x00781f000c007f89 */ /* 0x01072400000e0000 */
.L_x_1337:
[----:B------:R-:W-:-:S04]  /*9d90*/  IADD3 R2, R10, 0x60, RZ ;  /* 0x000000600a027810 */ /* 0x000fc80007ffe0ff */
[----:B------:R-:W-:-:S13]  /*9da0*/  ISETP.GE.AND P0, PT, R2, R11, PT ;  /* 0x0000000b0200720c */ /* 0x000fda0003f06270 */
[----:B------:R-:W-:Y:S05]  /*9db0*/  @P0 BRA `(.L_x_1280) ;  /* 0x00001f2000000947 */ /* 0x000fea0003800000 */
[----:B------:R-:W-:Y:S02]  /*9dc0*/  ISETP.GE.AND P1, PT, R224, c[0x0][0x3c8], PT ;  /* 0x0000f200e0007a0c */ /* 0x000fe40003f26270 */
[----:B------:R-:W-:-:S11]  /*9dd0*/  ISETP.GE.AND P0, PT, R215, c[0x0][0x3c8], PT ;  /* 0x0000f200d7007a0c */ /* 0x000fd60003f06270 */
[CC--:B----4-:R-:W-:Y:S02]  /*9de0*/  @!P1 LEA R4, P3, R224.reuse, R0.reuse, 0x1 ;  /* 0x00000000e0049211 */ /* 0x0d0fe400078608ff */
[C---:B------:R-:W-:Y:S02]  /*9df0*/  @!P0 LEA R2, P2, R215.reuse, R0, 0x1 ;  /* 0x00000000d7028211 */ /* 0x040fe400078408ff */
[-C--:B--2---:R-:W-:Y:S02]  /*9e00*/  @!P1 LEA.HI.X R5, R224, R6.reuse, R225, 0x1, P3 ;  /* 0x00000006e0059211 */ /* 0x084fe400018f0ce1 */
[----:B------:R-:W-:-:S03]  /*9e10*/  @!P0 LEA.HI.X R3, R215, R6, R250, 0x1, P2 ;  /* 0x00000006d7038211 */ /* 0x000fc600010f0cfa */
[----:B-1----:R1:W-:Y:S04]  /*9e20*/  @!P1 ST.E.128 [R4.64], R56 ;  /* 0x0000003804009985 */ /* 0x0023e8000c101d08 */
[----:B------:R1:W-:Y:S01]  /*9e30*/  @!P0 ST.E.128 [R2.64], R52 ;  /* 0x0000003402008985 */ /* 0x0003e2000c101d08 */
[----:B------:R-:W-:-:S13]  /*9e40*/  ISETP.GE.AND P0, PT, R212, c[0x0][0x3c8], PT ;  /* 0x0000f200d4007a0c */ /* 0x000fda0003f06270 */
[----:B------:R-:W-:Y:S05]  /*9e50*/  @P0 BRA `(.L_x_1280) ;  /* 0x00001e8000000947 */ /* 0x000fea0003800000 */
[----:B-1----:R-:W-:-:S04]  /*9e60*/  LEA R2, P0, R212, R0, 0x1 ;  /* 0x00000000d4027211 */ /* 0x002fc800078008ff */
[----:B------:R-:W-:-:S05]  /*9e70*/  LEA.HI.X R3, R212, R6, R249, 0x1, P0 ;  /* 0x00000006d4037211 */ /* 0x000fca00000f0cf9 */
[----:B------:R1:W-:Y:S01]  /*9e80*/  ST.E.128 [R2.64], R60 ;  /* 0x0000003c02007985 */ /* 0x0003e2000c101d08 */
[----:B------:R-:W-:Y:S05]  /*9e90*/  BRA `(.L_x_1280) ;  /* 0x00001e4000007947 */ /* 0x000fea0003800000 */
.L_x_1267:
[----:B-1----:R-:W2:Y:S01]  /*9ea0*/  LDL.LU R6, [R1] ;  /* 0x0000000001067983 */ /* 0x002ea20000300800 */
        /* <DEDUP_REMOVED lines=9> */
[C---:B------:R-:W-:Y:S01]  /*9f40*/  IMAD R4, R8.reuse, c[0x0][0x444], R0 ;  /* 0x0001110008047a24 */ /* 0x040fe200078e0200 */
[----:B------:R-:W-:Y:S01]  /*9f50*/  MOV R0, R10 ;  /* 0x0000000a00007202 */ /* 0x000fe20000000f00 */
[----:B------:R-:W-:Y:S01]  /*9f60*/  IMAD.WIDE.U32 R2, R8, c[0x0][0x440], R2 ;  /* 0x0001100008027a25 */ /* 0x000fe200078e0002 */
[----:B------:R-:W-:-:S04]  /*9f70*/  @P2 SHF.R.U32.HI R0, RZ, c[0x0][0x4f0], R5 ;  /* 0x00013c00ff002a19 */ /* 0x000fc80000011605 */
[----:B------:R-:W-:Y:S02]  /*9f80*/  IADD3 R3, R3, R4, RZ ;  /* 0x0000000403037210 */ /* 0x000fe40007ffe0ff */
[----:B------:R-:W-:Y:S02]  /*9f90*/  SHF.R.S32.HI R5, RZ, 0x1f, R0 ;  /* 0x0000001fff057819 */ /* 0x000fe40000011400 */
[----:B------:R-:W-:-:S03]  /*9fa0*/  IADD3 R4, -R0, RZ, RZ ;  /* 0x000000ff00047210 */ /* 0x000fc60007ffe1ff */
[----:B------:R-:W-:Y:S02]  /*9fb0*/  IMAD R5, R5, c[0x0][0x430], RZ ;  /* 0x00010c0005057a24 */ /* 0x000fe400078e02ff */
[----:B------:R-:W-:Y:S02]  /*9fc0*/  IMAD R4, R4, c[0x0][0x4e8], R10 ;  /* 0x00013a0004047a24 */ /* 0x000fe400078e020a */
[----:B------:R-:W-:Y:S02]  /*9fd0*/  IMAD R5, R0, c[0x0][0x434], R5 ;  /* 0x00010d0000057a24 */ /* 0x000fe400078e0205 */
[----:B--2---:R-:W-:-:S04]  /*9fe0*/  IMAD.WIDE.U32 R2, R6, c[0x0][0x448], R2 ;  /* 0x0001120006027a25 */ /* 0x004fc800078e0002 */
[----:B------:R-:W-:-:S04]  /*9ff0*/  IMAD R3, R6, c[0x0][0x44c], R3 ;  /* 0x0001130006037a24 */ /* 0x000fc800078e0203 */
        /* <DEDUP_REMOVED lines=11> */
.L_x_1338:
[----:B------:R-:W-:Y:S05]  /*a0b0*/  BRA.DIV ~URZ, `(.L_x_1282) ;  /* 0x000033527f007947 */ /* 0x000fea000b800000 */
[----:B------:R3:W4:Y:S02]  /*a0c0*/  SHFL.IDX PT, R0, R33, RZ, 0x1c1f ;  /* 0x001c1fff21007589 */ /* 0x00072400000e0000 */
.L_x_1339:
        /* <DEDUP_REMOVED lines=20> */
[----:B------:R-:W-:Y:S02]  /*a210*/  IADD3 R32, R226, 0xa0, RZ ;  /* 0x000000a0e2207810 */ /* 0x000fe40007ffe0ff */
        /* <DEDUP_REMOVED lines=33> */
[C---:B------:R-:W-:Y:S01]  /*a430*/  @!P4 IMAD.WIDE R6, R226.reuse, 0x4, R6 ;  /* 0x00000004e206c825 */ /* 0x040fe200078e0206 */
[----:B------:R-:W-:Y:S02]  /*a440*/  @!P2 LEA.HI.X R3, R13, R4, R35, 0x2, P3 ;  /* 0x000000040d03a211 */ /* 0x000fe400018f1423 */
[----:B------:R-:W-:Y:S02]  /*a450*/  SHF.R.S32.HI R95, RZ, 0x1f, R95 ;  /* 0x0000001fff5f7819 */ /* 0x000fe4000001145f */
[----:B------:R2:W-:Y:S01]  /*a460*/  @!P4 ST.E.64 [R6.64], R144 ;  /* 0x000000900600c985 */ /* 0x0005e2000c101b08 */
[C---:B------:R-:W-:Y:S02]  /*a470*/  IADD3 R91, R226.reuse, 0xb0, RZ ;  /* 0x000000b0e25b7810 */ /* 0x040fe40007ffe0ff */
[----:B------:R-:W-:Y:S01]  /*a480*/  IADD3 R87, R226, 0xb8, RZ ;  /* 0x000000b8e2577810 */ /* 0x000fe20007ffe0ff */
[----:B------:R4:W-:Y:S01]  /*a490*/  @!P2 ST.E.64 [R2.64], R102 ;  /* 0x000000660200a985 */ /* 0x0009e2000c101b08 */
[----:B------:R-:W-:-:S02]  /*a4a0*/  ISETP.GE.AND P2, PT, R17, c[0x0][0x3c8], PT ;  /* 0x0000f20011007a0c */ /* 0x000fc40003f46270 */
[----:B------:R-:W-:Y:S02]  /*a4b0*/  SHF.R.S32.HI R91, RZ, 0x1f, R91 ;  /* 0x0000001fff5b7819 */ /* 0x000fe4000001145b */
[----:B------:R-:W-:Y:S02]  /*a4c0*/  SHF.R.S32.HI R87, RZ, 0x1f, R87 ;  /* 0x0000001fff577819 */ /* 0x000fe40000011457 */
        /* <DEDUP_REMOVED lines=84> */
.L_x_1284:
[----:B------:R-:W-:Y:S05]  /*aa10*/  BSYNC B0 ;  /* 0x0000000000007941 */ /* 0x000fea0003800000 */
.L_x_1283:
[----:B------:R-:W-:Y:S05]  /*aa20*/  BRA.DIV ~URZ, `(.L_x_1285) ;  /* 0x00002a427f007947 */ /* 0x000fea000b800000 */
[----:B--2---:R2:W1:Y:S04]  /*aa30*/  SHFL.IDX PT, R4, R12, 0x1, 0x1c1f ;  /* 0x003c1f000c047f89 */ /* 0x00446800000e0000 */
[----:B----4-:R2:W4:Y:S02]  /*aa40*/  SHFL.IDX PT, R0, R33, 0x1, 0x1c1f ;  /* 0x003c1f0021007f89 */ /* 0x01052400000e0000 */
.L_x_1340:
        /* <DEDUP_REMOVED lines=17> */
[----:B------:R-:W-:Y:S01]  /*ab60*/  @!P5 LEA R6, P6, R16, R0, 0x2 ;  /* 0x000000001006d211 */ /* 0x000fe200078c10ff */
[C---:B------:R-:W-:Y:S01]  /*ab70*/  @!P4 IMAD.WIDE R14, R226.reuse, 0x4, R14 ;  /* 0x00000004e20ec825 */ /* 0x040fe200078e020e */
[----:B------:R-:W-:Y:S02]  /*ab80*/  IADD3 R57, R226, 0xa8, RZ ;  /* 0x000000a8e2397810 */ /* 0x000fe40007ffe0ff */
[----:B------:R-:W-:-:S02]  /*ab90*/  @!P5 LEA.HI.X R7, R16, R4, R37, 0x2, P6 ;  /* 0x000000041007d211 */ /* 0x000fc400030f1425 */
[----:B------:R-:W-:Y:S01]  /*aba0*/  @!P4 ST.E.64 [R14.64], R158 ;  /* 0x0000009e0e00c985 */ /* 0x000fe2000c101b08 */
[----:B------:R-:W-:Y:S02]  /*abb0*/  ISETP.GE.AND P4, PT, R18, c[0x0][0x3c8], PT ;  /* 0x0000f20012007a0c */ /* 0x000fe40003f86270 */
[----:B---3--:R-:W-:Y:S01]  /*abc0*/  IADD3 R33, R226, 0xb0, RZ ;  /* 0x000000b0e2217810 */ /* 0x008fe20007ffe0ff */
[----:B------:R-:W-:Y:S01]  /*abd0*/  @!P3 ST.E.64 [R12.64], R152 ;  /* 0x000000980c00b985 */ /* 0x000fe2000c101b08 */
[----:B------:R-:W-:Y:S02]  /*abe0*/  @!P0 LEA R2, P6, R17, R0, 0x2 ;  /* 0x0000000011028211 */ /* 0x000fe400078c10ff */
[----:B------:R-:W-:Y:S01]  /*abf0*/  ISETP.GE.AND P3, PT, R19, c[0x0][0x3c8], PT ;  /* 0x0000f20013007a0c */ /* 0x000fe20003f66270 */
[----:B------:R-:W-:Y:S01]  /*ac00*/  @!P2 ST.E.64 [R10.64], R150 ;  /* 0x000000960a00a985 */ /* 0x000fe2000c101b08 */
[----:B------:R-:W-:Y:S02]  /*ac10*/  ISETP.GE.AND P2, PT, R21, c[0x0][0x3c8], PT ;  /* 0x0000f20015007a0c */ /* 0x000fe40003f46270 */
[----:B------:R-:W-:Y:S01]  /*ac20*/  @!P0 LEA.HI.X R3, R17, R4, R38, 0x2, P6 ;  /* 0x0000000411038211 */ /* 0x000fe200030f1426 */
[----:B------:R-:W-:Y:S01]  /*ac30*/  @!P1 ST.E.64 [R8.64], R96 ;  /* 0x0000006008009985 */ /* 0x000fe2000c101b08 */
[----:B------:R-:W-:-:S02]  /*ac40*/  ISETP.GE.AND P1, PT, R20, c[0x0][0x3c8], PT ;  /* 0x0000f20014007a0c */ /* 0x000fc40003f26270 */
[----:B------:R-:W-:Y:S01]  /*ac50*/  SHF.R.S32.HI R57, RZ, 0x1f, R57 ;  /* 0x0000001fff397819 */ /* 0x000fe20000011439 */
[----:B------:R1:W-:Y:S01]  /*ac60*/  @!P5 ST.E.64 [R6.64], R92 ;  /* 0x0000005c0600d985 */ /* 0x0003e2000c101b08 */
[----:B------:R-:W-:Y:S02]  /*ac70*/  ISETP.GE.AND P5, PT, R22, c[0x0][0x3c8], PT ;  /* 0x0000f20016007a0c */ /* 0x000fe40003fa6270 */
[----:B------:R-:W-:Y:S01]  /*ac80*/  SHF.R.S32.HI R33, RZ, 0x1f, R33 ;  /* 0x0000001fff217819 */ /* 0x000fe20000011421 */
        /* <DEDUP_REMOVED lines=41> */
[C---:B--2---:R-:W-:Y:S02]  /*af20*/  @!P0 LEA R2, P3, R29.reuse, R0, 0x2 ;  /* 0x000000001d028211 */ /* 0x044fe400078610ff */
        /* <DEDUP_REMOVED lines=31> */
.L_x_1265:
[----:B------:R-:W-:Y:S01]  /*b120*/  ISETP.NE.U32.AND P1, PT, RZ, c[0x0][0x508], PT ;  /* 0x00014200ff007a0c */ /* 0x000fe20003f25070 */
[----:B------:R-:W-:Y:S01]  /*b130*/  IMAD.MOV.U32 R4, RZ, RZ, 0x4 ;  /* 0x00000004ff047424 */ /* 0x000fe200078e00ff */
[----:B------:R-:W-:Y:S01]  /*b140*/  ISETP.NE.U32.AND P2, PT, RZ, c[0x0][0x500], PT ;  /* 0x00014000ff007a0c */ /* 0x000fe20003f45070 */
[----:B------:R-:W-:Y:S01]  /*b150*/  IMAD.MOV.U32 R8, RZ, RZ, RZ ;  /* 0x000000ffff087224 */ /* 0x000fe200078e00ff */
[----:B------:R-:W-:Y:S01]  /*b160*/  ISETP.NE.AND.EX P1, PT, RZ, c[0x0][0x50c], PT, P1 ;  /* 0x00014300ff007a0c */ /* 0x000fe20003f25310 */
[----:B------:R-:W-:Y:S01]  /*b170*/  IMAD.MOV.U32 R19, RZ, RZ, c[0x0][0x388] ;  /* 0x0000e200ff137624 */ /* 0x000fe200078e00ff */
[----:B------:R-:W-:Y:S01]  /*b180*/  ISETP.NE.AND.EX P2, PT, RZ, c[0x0][0x504], PT, P2 ;  /* 0x00014100ff007a0c */ /* 0x000fe20003f45320 */
[----:B------:R-:W-:-:S10]  /*b190*/  IMAD.WIDE R4, R223, R4, c[0x0][0x500] ;  /* 0x00014000df047625 */ /* 0x000fd400078e0204 */
[C---:B------:R-:W-:Y:S02]  /*b1a0*/  @P1 LEA R2, P0, R223.reuse, c[0x0][0x508], 0x2 ;  /* 0x00014200df021a11 */ /* 0x040fe400078010ff */
[----:B------:R3:W5:Y:S02]  /*b1b0*/  @P2 LDG.E R8, [R4.64] ;  /* 0x0000000804082981 */ /* 0x000764000c1e1900 */
[----:B------:R-:W-:-:S05]  /*b1c0*/  @P1 LEA.HI.X R3, R223, c[0x0][0x50c], R248, 0x2, P0 ;  /* 0x00014300df031a11 */ /* 0x000fca00000f14f8 */
[----:B------:R3:W5:Y:S01]  /*b1d0*/  @P1 LDG.E R19, [R2.64] ;  /* 0x0000000802131981 */ /* 0x000762000c1e1900 */
[----:B------:R-:W-:-:S04]  /*b1e0*/  ISETP.NE.AND P0, PT, R252, RZ, PT ;  /* 0x000000fffc00720c */ /* 0x000fc80003f05270 */
[----:B------:R-:W-:Y:S01]  /*b1f0*/  SEL R18, R252, c[0x0][0x3d4], P0 ;  /* 0x0000f500fc127a07 */ /* 0x000fe20000000000 */
[----:B------:R-:W-:Y:S05]  /*b200*/  @P1 BRA `(.L_x_1286) ;  /* 0x0000004000001947 */ /* 0x000fea0003800000 */
[----:B------:R-:W-:Y:S05]  /*b210*/  @!P2 BRA `(.L_x_1286) ;  /* 0x000000300000a947 */ /* 0x000fea0003800000 */
[----:B--2---:R4:W2:Y:S04]  /*b220*/  LDG.E R0, [R4.64] ;  /* 0x0000000804007981 */ /* 0x0048a8000c1e1900 */
[----:B---34-:R-:W2:Y:S02]  /*b230*/  LDG.E R4, [R4.64+0x4] ;  /* 0x0000040804047981 */ /* 0x018ea4000c1e1900 */
[----:B--2--5:R-:W-:Y:S02]  /*b240*/  IADD3 R19, -R0, R4, RZ ;  /* 0x0000000400137210 */ /* 0x024fe40007ffe1ff */
.L_x_1286:
[----:B------:R-:W-:Y:S01]  /*b250*/  ISETP.GT.AND P0, PT, R196, 0x7f, PT ;  /* 0x0000007fc400780c */ /* 0x000fe20003f04270 */
[----:B------:R-:W-:Y:S01]  /*b260*/  BSSY B0, `(.L_x_1287) ;  /* 0x0000035000007945 */ /* 0x000fe20003800000 */
[----:B-1----:R-:W-:Y:S02]  /*b270*/  SEL R14, R223, RZ, !P2 ;  /* 0x000000ffdf0e7207 */ /* 0x002fe40005000000 */
[----:B------:R-:W-:-:S02]  /*b280*/  SEL R20, R248, RZ, !P2 ;  /* 0x000000fff8147207 */ /* 0x000fc40005000000 */
[----:B-----5:R-:W-:-:S07]  /*b290*/  SHF.R.S32.HI R17, RZ, 0x1f, R8 ;  /* 0x0000001fff117819 */ /* 0x020fce0000011408 */
[----:B------:R-:W-:Y:S05]  /*b2a0*/  @P0 BRA `(.L_x_1288) ;  /* 0x0000030000000947 */ /* 0x000fea0003800000 */
[----:B------:R-:W-:Y:S01]  /*b2b0*/  IMAD R0, R19, c[0x0][0x4e8], RZ ;  /* 0x00013a0013007a24 */ /* 0x000fe200078e02ff */
[----:B------:R-:W-:-:S04]  /*b2c0*/  LEA R9, R229, R196, 0x7 ;  /* 0x000000c4e5097211 */ /* 0x000fc800078e38ff */
[----:B------:R-:W-:-:S13]  /*b2d0*/  ISETP.GE.AND P0, PT, R9, R0, PT ;  /* 0x000000000900720c */ /* 0x000fda0003f06270 */
[----:B------:R-:W-:Y:S05]  /*b2e0*/  @P0 BRA `(.L_x_1288) ;  /* 0x000002c000000947 */ /* 0x000fea0003800000 */
[----:B------:R-:W4:Y:S01]  /*b2f0*/  LDL.LU R21, [R1] ;  /* 0x0000000001157983 */ /* 0x000f220000300800 */
[----:B------:R-:W-:Y:S01]  /*b300*/  IMAD.MOV.U32 R0, RZ, RZ, 0x368 ;  /* 0x00000368ff007424 */ /* 0x000fe200078e00ff */
[----:B------:R-:W-:-:S04]  /*b310*/  ISETP.GT.AND P2, PT, R18, 0x1, PT ;  /* 0x000000011200780c */ /* 0x000fc80003f44270 */
[----:B------:R-:W-:-:S04]  /*b320*/  SEL R0, R0, 0x328, P2 ;  /* 0x0000032800007807 */ /* 0x000fc80001000000 */
[----:B------:R1:W5:Y:S08]  /*b330*/  LDC.64 R6, c[0x0][R0+0x170] ;  /* 0x00005c0000067b82 */ /* 0x0003700000000a00 */
[----:B---3--:R1:W3:Y:S08]  /*b340*/  LDC.64 R4, c[0x0][R0+0x168] ;  /* 0x00005a0000047b82 */ /* 0x0082f00000000a00 */
[----:B------:R1:W2:Y:S08]  /*b350*/  LDC.64 R12, c[0x0][R0+0x178] ;  /* 0x00005e00000c7b82 */ /* 0x0002b00000000a00 */
[----:B------:R1:W2:Y:S02]  /*b360*/  LDC.64 R10, c[0x0][R0+0x160] ;  /* 0x00005800000a7b82 */ /* 0x0002a40000000a00 */
[----:B-1----:R-:W-:-:S02]  /*b370*/  IMAD.MOV.U32 R0, RZ, RZ, c[0x0][0x4e8] ;  /* 0x00013a00ff007624 */ /* 0x002fc400078e00ff */
[-C--:B-----5:R-:W-:Y:S02]  /*b380*/  IMAD R7, R7, R14.reuse, RZ ;  /* 0x0000000e07077224 */ /* 0x0a0fe400078e02ff */
[----:B------:R-:W-:Y:S01]  /*b390*/  IMAD.WIDE.U32 R2, R6, R14, RZ ;  /* 0x0000000e06027225 */ /* 0x000fe200078e00ff */
[----:B------:R-:W-:Y:S02]  /*b3a0*/  ISETP.NE.AND P0, PT, R0, 0x1, PT ;  /* 0x000000010000780c */ /* 0x000fe40003f05270 */
[----:B------:R-:W-:Y:S01]  /*b3b0*/  MOV R0, R9 ;  /* 0x0000000900007202 */ /* 0x000fe20000000f00 */
[----:B------:R-:W-:Y:S02]  /*b3c0*/  IMAD R7, R6, R20, R7 ;  /* 0x0000001406077224 */ /* 0x000fe400078e0207 */
[-C--:B---3--:R-:W-:Y:S02]  /*b3d0*/  IMAD R15, R5, R227.reuse, RZ ;  /* 0x000000e3050f7224 */ /* 0x088fe400078e02ff */
[----:B------:R-:W-:Y:S01]  /*b3e0*/  IMAD.WIDE.U32 R4, R4, R227, RZ ;  /* 0x000000e304047225 */ /* 0x000fe200078e00ff */
[----:B------:R-:W-:-:S03]  /*b3f0*/  IADD3 R3, R3, R7, RZ ;  /* 0x0000000703037210 */ /* 0x000fc60007ffe0ff */
[----:B------:R-:W-:Y:S02]  /*b400*/  IMAD.IADD R15, R5, 0x1, R15 ;  /* 0x00000001050f7824 */ /* 0x000fe400078e020f */
[----:B------:R-:W-:-:S05]  /*b410*/  @P0 IMAD.HI.U32 R16, R9, c[0x0][0x4ec], RZ ;  /* 0x00013b0009100a27 */ /* 0x000fca00078e00ff */
[----:B------:R-:W-:Y:S02]  /*b420*/  @P0 SHF.R.U32.HI R0, RZ, c[0x0][0x4f0], R16 ;  /* 0x00013c00ff000a19 */ /* 0x000fe40000011610 */
[----:B------:R-:W-:-:S03]  /*b430*/  IADD3 R16, P1, P0, R2, R4, R8 ;  /* 0x0000000402107210 */ /* 0x000fc6000783e008 */
[----:B------:R-:W-:-:S04]  /*b440*/  IMAD.MOV R2, RZ, RZ, -R0 ;  /* 0x000000ffff027224 */ /* 0x000fc800078e0a00 */
[----:B------:R-:W-:Y:S01]  /*b450*/  IMAD R2, R2, c[0x0][0x4e8], R9 ;  /* 0x00013a0002027a24 */ /* 0x000fe200078e0209 */
[----:B------:R-:W-:Y:S02]  /*b460*/  IADD3.X R9, R3, R15, R17, P1, P0 ;  /* 0x0000000f03097210 */ /* 0x000fe40000fe0411 */
[----:B------:R-:W-:Y:S02]  /*b470*/  SHF.R.S32.HI R3, RZ, 0x1f, R0 ;  /* 0x0000001fff037819 */ /* 0x000fe40000011400 */
[----:B----4-:R-:W-:-:S05]  /*b480*/  SEL R6, R21, RZ, P2 ;  /* 0x000000ff15067207 */ /* 0x010fca0001000000 */
[-C--:B--2---:R-:W-:Y:S02]  /*b490*/  IMAD R7, R13, R6.reuse, RZ ;  /* 0x000000060d077224 */ /* 0x084fe400078e02ff */
[----:B------:R-:W-:Y:S01]  /*b4a0*/  IMAD.WIDE.U32 R4, R12, R6, RZ ;  /* 0x000000060c047225 */ /* 0x000fe200078e00ff */
[----:B------:R-:W-:-:S04]  /*b4b0*/  SHF.R.S32.HI R6, RZ, 0x1f, R2 ;  /* 0x0000001fff067819 */ /* 0x000fc80000011402 */
[----:B------:R-:W-:Y:S01]  /*b4c0*/  IADD3 R5, R5, R7, RZ ;  /* 0x0000000705057210 */ /* 0x000fe20007ffe0ff */
[----:B------:R-:W-:Y:S01]  /*b4d0*/  IMAD.MOV.U32 R7, RZ, RZ, c[0x0][0x4a8] ;  /* 0x00012a00ff077624 */ /* 0x000fe200078e00ff */
[----:B------:R-:W-:Y:S01]  /*b4e0*/  IADD3 R4, P1, P0, R0, R16, R4 ;  /* 0x0000001000047210 */ /* 0x000fe2000783e004 */
[----:B------:R-:W-:-:S03]  /*b4f0*/  IMAD R0, R11, R2, RZ ;  /* 0x000000020b007224 */ /* 0x000fc600078e02ff */
[----:B------:R-:W-:Y:S01]  /*b500*/  IADD3.X R5, R3, R9, R5, P1, P0 ;  /* 0x0000000903057210 */ /* 0x000fe20000fe0405 */
[----:B------:R-:W-:-:S04]  /*b510*/  IMAD R0, R10, R6, R0 ;  /* 0x000000060a007224 */ /* 0x000fc800078e0200 */
        /* <DEDUP_REMOVED lines=9> */
.L_x_1288:
[----:B------:R-:W-:Y:S05]  /*b5b0*/  BSYNC B0 ;  /* 0x0000000000007941 */ /* 0x000fea0003800000 */
.L_x_1287:
[----:B------:R-:W-:-:S13]  /*b5c0*/  ISETP.GT.AND P0, PT, R18, 0x1, PT ;  /* 0x000000011200780c */ /* 0x000fda0003f04270 */
[----:B------:R-:W-:Y:S05]  /*b5d0*/  @P0 BRA `(.L_x_1280) ;  /* 0x0000070000000947 */ /* 0x000fea0003800000 */
[----:B---3--:R-:W-:Y:S01]  /*b5e0*/  MOV R2, c[0x0][0x4e8] ;  /* 0x00013a0000027a02 */ /* 0x008fe20000000f00 */
[----:B-1----:R-:W-:Y:S01]  /*b5f0*/  IMAD R0, R17, c[0x0][0x3a0], RZ ;  /* 0x0000e80011007a24 */ /* 0x002fe200078e02ff */
[-C--:B------:R-:W-:Y:S01]  /*b600*/  LEA R4, R195, R251.reuse, 0x5 ;  /* 0x000000fbc3047211 */ /* 0x080fe200078e28ff */
[----:B------:R-:W-:Y:S01]  /*b610*/  IMAD R5, R20, c[0x0][0x3f0], RZ ;  /* 0x0000fc0014057a24 */ /* 0x000fe200078e02ff */
[----:B------:R-:W-:Y:S01]  /*b620*/  ISETP.NE.AND P0, PT, R2, 0x1, PT ;  /* 0x000000010200780c */ /* 0x000fe20003f05270 */
[C---:B------:R-:W-:Y:S01]  /*b630*/  IMAD.WIDE.U32 R2, R8.reuse, c[0x0][0x3a0], RZ ;  /* 0x0000e80008027a25 */ /* 0x040fe200078e00ff */
[C---:B------:R-:W-:Y:S02]  /*b640*/  LEA R4, R229.reuse, R4, 0x7 ;  /* 0x00000004e5047211 */ /* 0x040fe400078e38ff */
[----:B------:R-:W-:Y:S01]  /*b650*/  LEA R11, R229, R251, 0x7 ;  /* 0x000000fbe50b7211 */ /* 0x000fe200078e38ff */
[----:B------:R-:W-:Y:S01]  /*b660*/  IMAD R8, R8, c[0x0][0x3a4], R0 ;  /* 0x0000e90008087a24 */ /* 0x000fe200078e0200 */
[----:B------:R-:W-:Y:S01]  /*b670*/  MOV R0, R4 ;  /* 0x0000000400007202 */ /* 0x000fe20000000f00 */
[----:B------:R-:W-:-:S03]  /*b680*/  IMAD R7, R14, c[0x0][0x3f4], R5 ;  /* 0x0000fd000e077a24 */ /* 0x000fc600078e0205 */
[----:B------:R-:W-:-:S03]  /*b690*/  IADD3 R3, R3, R8, RZ ;  /* 0x0000000803037210 */ /* 0x000fc60007ffe0ff */
[----:B------:R-:W-:-:S04]  /*b6a0*/  @P0 IMAD.HI.U32 R6, R4, c[0x0][0x4ec], RZ ;  /* 0x00013b0004060a27 */ /* 0x000fc800078e00ff */
[----:B------:R-:W-:Y:S01]  /*b6b0*/  IMAD.WIDE.U32 R2, R227, c[0x0][0x3e8], R2 ;  /* 0x0000fa00e3027a25 */ /* 0x000fe200078e0002 */
[----:B------:R-:W-:-:S03]  /*b6c0*/  @P0 SHF.R.U32.HI R0, RZ, c[0x0][0x4f0], R6 ;  /* 0x00013c00ff000a19 */ /* 0x000fc60000011606 */
[----:B------:R-:W-:Y:S01]  /*b6d0*/  IMAD R3, R227, c[0x0][0x3ec], R3 ;  /* 0x0000fb00e3037a24 */ /* 0x000fe200078e0203 */
[----:B------:R-:W-:Y:S02]  /*b6e0*/  SHF.R.S32.HI R6, RZ, 0x1f, R0 ;  /* 0x0000001fff067819 */ /* 0x000fe40000011400 */
        /* <DEDUP_REMOVED lines=17> */
.L_x_1341:
[----:B------:R-:W-:Y:S05]  /*b800*/  BRA.DIV ~URZ, `(.L_x_1290) ;  /* 0x00001d927f007947 */ /* 0x000fea000b800000 */
[----:B------:R4:W1:Y:S02]  /*b810*/  SHFL.IDX PT, R0, R12, RZ, 0x181f ;  /* 0x00181fff0c007589 */ /* 0x00086400000e0000 */
.L_x_1342:
[----:B------:R-:W-:Y:S01]  /*b820*/  IMAD R10, R19, c[0x0][0x4e8], RZ ;  /* 0x00013a00130a7a24 */ /* 0x000fe200078e02ff */
[----:B------:R-:W-:Y:S04]  /*b830*/  BSSY B0, `(.L_x_1291) ;  /* 0x000000f000007945 */ /* 0x000fe80003800000 */
        /* <DEDUP_REMOVED lines=14> */
.L_x_1292:
[----:B------:R-:W-:Y:S05]  /*b920*/  BSYNC B0 ;  /* 0x0000000000007941 */ /* 0x000fea0003800000 */
.L_x_1291:
[----:B------:R-:W-:Y:S05]  /*b930*/  BRA.DIV ~URZ, `(.L_x_1293) ;  /* 0x00001cc27f007947 */ /* 0x000fea000b800000 */
[----:B---3--:R3:W2:Y:S04]  /*b940*/  SHFL.IDX PT, R8, R9, 0x1, 0x181f ;  /* 0x00381f0009087f89 */ /* 0x0086a800000e0000 */
[----:B-1----:R3:W1:Y:S02]  /*b950*/  SHFL.IDX PT, R0, R12, 0x1, 0x181f ;  /* 0x00381f000c007f89 */ /* 0x00266400000e0000 */
.L_x_1343:
        /* <DEDUP_REMOVED lines=16> */
.L_x_1295:
[----:B------:R-:W-:Y:S05]  /*ba60*/  BSYNC B0 ;  /* 0x0000000000007941 */ /* 0x000fea0003800000 */
.L_x_1294:
[----:B------:R-:W-:Y:S05]  /*ba70*/  BRA.DIV ~URZ, `(.L_x_1296) ;  /* 0x00001c427f007947 */ /* 0x000fea000b800000 */
[----:B--2---:R2:W3:Y:S02]  /*ba80*/  SHFL.IDX PT, R8, R9, 0x2, 0x181f ;  /* 0x00581f0009087f89 */ /* 0x0044e400000e0000 */
.L_x_1344:
[----:B------:R-:W-:Y:S05]  /*ba90*/  BRA.DIV ~URZ, `(.L_x_1297) ;  /* 0x00001c927f007947 */ /* 0x000fea000b800000 */
[----:B-1----:R1:W2:Y:S02]  /*baa0*/  SHFL.IDX PT, R0, R12, 0x2, 0x181f ;  /* 0x00581f000c007f89 */ /* 0x0022a400000e0000 */
.L_x_1345:
        /* <DEDUP_REMOVED lines=16> */
.L_x_1299:
[----:B------:R-:W-:Y:S05]  /*bbb0*/  BSYNC B0 ;  /* 0x0000000000007941 */ /* 0x000fea0003800000 */
.L_x_1298:
[----:B------:R-:W-:Y:S05]  /*bbc0*/  BRA.DIV ~URZ, `(.L_x_1300) ;  /* 0x00001bc27f007947 */ /* 0x000fea000b800000 */
[----:B---3--:R3:W1:Y:S04]  /*bbd0*/  SHFL.IDX PT, R8, R9, 0x3, 0x181f ;  /* 0x00781f0009087f89 */ /* 0x00866800000e0000 */
[----:B--2---:R3:W2:Y:S02]  /*bbe0*/  SHFL.IDX PT, R0, R12, 0x3, 0x181f ;  /* 0x00781f000c007f89 */ /* 0x0046a400000e0000 */
.L_x_1346:
[----:B------:R-:W-:-:S04]  /*bbf0*/  IADD3 R2, R11, 0x60, RZ ;  /* 0x000000600b027810 */ /* 0x000fc80007ffe0ff */
        /* <DEDUP_REMOVED lines=14> */
.L_x_1280:
[----:B------:R-:W-:Y:S05]  /*bce0*/  BSYNC B1 ;  /* 0x0000000000017941 */ /* 0x000fea0003800000 */
.L_x_1264:
[----:B-12-4-:R-:W2:Y:S02]  /*bcf0*/  LDL R0, [R1+0x28] ;  /* 0x0000280001007983 */ /* 0x016ea40000100800 */
[----:B--2---:R-:W-:-:S13]  /*bd00*/  ISETP.NE.AND P0, PT, R0, RZ, PT ;  /* 0x000000ff0000720c */ /* 0x004fda0003f05270 */
[----:B------:R-:W-:Y:S01]  /*bd10*/  @P0 WARPSYNC 0xffffffff ;  /* 0xffffffff00000948 */ /* 0x000fe20003800000 */
[----:B------:R-:W-:Y:S06]  /*bd20*/  @P0 BAR.SYNC.DEFER_BLOCKING 0x5, 0x100 ;  /* 0x0144000000000b1d */ /* 0x000fec0000010000 */
[----:B------:R-:W1:Y:S04]  /*bd30*/  @P0 LDS.128 R228, [0x24100] ;  /* 0x02410000ffe40984 */ /* 0x000e680000000c00 */
[----:B------:R-:W-:Y:S06]  /*bd40*/  @P0 BAR.ARV 0x4, 0x100 ;  /* 0x0104000000000b1d */ /* 0x000fec0000002000 */
[----:B------:R-:W-:Y:S05]  /*bd50*/  @P0 BRA `(.L_x_1301) ;  /* 0x00000ac000000947 */ /* 0x000fea0003800000 */
[----:B------:R-:W-:Y:S01]  /*bd60*/  LOP3.LUT R13, R196, 0x1f, RZ, 0xc0, !PT ;  /* 0x0000001fc40d7812 */ /* 0x000fe200078ec0ff */
[----:B------:R-:W-:-:S03]  /*bd70*/  IMAD.MOV.U32 R7, RZ, RZ, RZ ;  /* 0x000000ffff077224 */ /* 0x000fc600078e00ff */
[----:B------:R-:W-:Y:S01]  /*bd80*/  ISETP.NE.AND P5, PT, R13, 0x1f, PT ;  /* 0x0000001f0d00780c */ /* 0x000fe20003fa5270 */
[----:B------:R-:W-:Y:S10]  /*bd90*/  BRA.DIV ~URZ, `(.L_x_1302) ;  /* 0x00001ab27f007947 */ /* 0x000ff4000b800000 */
[----:B---3--:R2:W3:Y:S02]  /*bda0*/  SHFL.IDX PT, R9, R86, RZ, 0x1f ;  /* 0x00001fff56097589 */ /* 0x0084e400000e0000 */
.L_x_1347:
[----:B------:R-:W-:Y:S05]  /*bdb0*/  BRA.DIV ~URZ, `(.L_x_1303) ;  /* 0x00001b027f007947 */ /* 0x000fea000b800000 */
[----:B------:R4:W2:Y:S02]  /*bdc0*/  SHFL.IDX PT, R8, R86, 0x1, 0x1f ;  /* 0x00201f0056087f89 */ /* 0x0008a400000e0000 */
.L_x_1348:
        /* <DEDUP_REMOVED lines=18> */
.L_x_1349:
        /* <DEDUP_REMOVED lines=16> */
.L_x_1350:
[----:B----4-:R-:W-:Y:S01]  /*bff0*/  IMAD R0, R0, c[0x0][0x538], RZ ;  /* 0x00014e0000007a24 */ /* 0x010fe200078e02ff */
[----:B------:R-:W-:Y:S04]  /*c000*/  BSSY B1, `(.L_x_1306) ;  /* 0x000007c000017945 */ /* 0x000fe80003800000 */
[----:B--2---:R-:W-:-:S04]  /*c010*/  IADD3 R8, R0, R8, RZ ;  /* 0x0000000800087210 */ /* 0x004fc80007ffe0ff */
[----:B---3--:R-:W-:-:S13]  /*c020*/  ISETP.GT.AND P6, PT, R8, R9, PT ;  /* 0x000000090800720c */ /* 0x008fda0003fc4270 */
[----:B------:R-:W-:Y:S05]  /*c030*/  @P6 BRA `(.L_x_1307) ;  /* 0x0000024000006947 */ /* 0x000fea0003800000 */
.L_x_1311:
        /* <DEDUP_REMOVED lines=16> */
.L_x_1351:
        /* <DEDUP_REMOVED lines=16> */
.L_x_1352:
[----:B--2---:R-:W-:-:S05]  /*c240*/  IMAD R0, R0, c[0x0][0x538], RZ ;  /* 0x00014e0000007a24 */ /* 0x004fca00078e02ff */
[----:B------:R-:W-:-:S04]  /*c250*/  IADD3 R8, R0, R8, RZ ;  /* 0x0000000800087210 */ /* 0x000fc80007ffe0ff */
[----:B------:R-:W-:-:S13]  /*c260*/  ISETP.GT.AND P6, PT, R8, R9, PT ;  /* 0x000000090800720c */ /* 0x000fda0003fc4270 */
[----:B-1----:R-:W-:Y:S05]  /*c270*/  @!P6 BRA `(.L_x_1311) ;  /* 0xfffffdc00000e947 */ /* 0x002fea000383ffff */
.L_x_1307:
[----:B------:R-:W-:-:S05]  /*c280*/  IADD3 R10, -R0, R8, RZ ;  /* 0x00000008000a7210 */ /* 0x000fca0007ffe1ff */
[----:B------:R-:W-:-:S05]  /*c290*/  IMAD R0, R4, c[0x0][0x538], R10 ;  /* 0x00014e0004007a24 */ /* 0x000fca00078e020a */
[----:B------:R-:W-:Y:S01]  /*c2a0*/  ISETP.GT.AND P0, PT, R0, R9, PT ;  /* 0x000000090000720c */ /* 0x000fe20003f04270 */
[----:B------:R-:W-:-:S12]  /*c2b0*/  BRA.DIV ~URZ, `(.L_x_1312) ;  /* 0x00001a427f007947 */ /* 0x000fd8000b800000 */
[----:B------:R-:W-:-:S04]  /*c2c0*/  VOTE.ANY R8, PT, !P0 ;  /* 0x0000000000087806 */ /* 0x000fc800040e0100 */
.L_x_1353:
[----:B------:R2:W3:Y:S01]  /*c2d0*/  POPC R12, R8 ;  /* 0x00000008000c7309 */ /* 0x0004e20000000000 */
[----:B------:R-:W-:Y:S05]  /*c2e0*/  BRA.DIV ~URZ, `(.L_x_1313) ;  /* 0x00001a627f007947 */ /* 0x000fea000b800000 */
[----:B---3--:R3:W4:Y:S04]  /*c2f0*/  SHFL.IDX PT, R6, R6, R12, 0x1f ;  /* 0x00001f0c06067589 */ /* 0x00872800000e0000 */
[----:B------:R3:W1:Y:S02]  /*c300*/  SHFL.IDX PT, R7, R7, R12, 0x1f ;  /* 0x00001f0c07077589 */ /* 0x00066400000e0000 */
.L_x_1354:
[----:B------:R-:W-:Y:S01]  /*c310*/  ISETP.NE.AND P0, PT, R8, RZ, PT ;  /* 0x000000ff0800720c */ /* 0x000fe20003f05270 */
[----:B------:R-:W-:-:S12]  /*c320*/  BSSY B0, `(.L_x_1314) ;  /* 0x0000005000007945 */ /* 0x000fd80003800000 */
[----:B------:R-:W-:Y:S05]  /*c330*/  @!P0 BRA `(.L_x_1315) ;  /* 0x0000003000008947 */ /* 0x000fea0003800000 */
[----:B------:R-:W-:Y:S01]  /*c340*/  IADD3 R3, R12, -0x1, RZ ;  /* 0xffffffff0c037810 */ /* 0x000fe20007ffe0ff */
[----:B------:R-:W-:Y:S05]  /*c350*/  BRA.DIV ~URZ, `(.L_x_1316) ;  /* 0x00001ac27f007947 */ /* 0x000fea000b800000 */
[----:B------:R2:W3:Y:S02]  /*c360*/  SHFL.IDX PT, R11, R4, R3, 0x1f ;  /* 0x00001f03040b7589 */ /* 0x0004e400000e0000 */
.L_x_1315:
[----:B------:R-:W-:Y:S05]  /*c370*/  BSYNC B0 ;  /* 0x0000000000007941 */ /* 0x000fea0003800000 */
.L_x_1314:
[-C--:B-12-4-:R-:W-:Y:S01]  /*c380*/  IABS R4, R6.reuse ;  /* 0x0000000600047213 */ /* 0x096fe20000000000 */
[----:B---3--:R-:W-:Y:S01]  /*c390*/  IMAD R228, R11, c[0x0][0x538], R10 ;  /* 0x00014e000be47a24 */ /* 0x008fe200078e020a */
[----:B------:R-:W-:Y:S01]  /*c3a0*/  IABS R0, R7 ;  /* 0x0000000700007213 */ /* 0x000fe20000000000 */
[----:B------:R-:W-:Y:S01]  /*c3b0*/  IMAD.IADD R231, R12, 0x1, R231 ;  /* 0x000000010ce77824 */ /* 0x000fe200078e02e7 */
[----:B------:R-:W1:Y:S01]  /*c3c0*/  I2F.RP R2, R4 ;  /* 0x0000000400027306 */ /* 0x000e620000209400 */
[----:B------:R-:W-:Y:S02]  /*c3d0*/  IMAD.IADD R10, R9, 0x1, -R228 ;  /* 0x00000001090a7824 */ /* 0x000fe400078e0ae4 */
[----:B------:R-:W-:Y:S01]  /*c3e0*/  IMAD.MOV.U32 R5, RZ, RZ, R0 ;  /* 0x000000ffff057224 */ /* 0x000fe200078e0000 */
[----:B------:R-:W-:Y:S02]  /*c3f0*/  IABS R0, R6 ;  /* 0x0000000600007213 */ /* 0x000fe40000000000 */
[----:B------:R-:W-:-:S02]  /*c400*/  IABS R9, R10 ;  /* 0x0000000a00097213 */ /* 0x000fc40000000000 */
[----:B------:R-:W-:Y:S01]  /*c410*/  I2F.RP R11, R5 ;  /* 0x00000005000b7306 */ /* 0x000fe20000209400 */
[----:B------:R-:W-:-:S07]  /*c420*/  IMAD.MOV R0, RZ, RZ, -R0 ;  /* 0x000000ffff007224 */ /* 0x000fce00078e0a00 */
[----:B-1----:R-:W1:Y:S02]  /*c430*/  MUFU.RCP R2, R2 ;  /* 0x0000000200027308 */ /* 0x002e640000001000 */
[----:B-1----:R-:W-:-:S06]  /*c440*/  IADD3 R2, R2, 0xffffffe, RZ ;  /* 0x0ffffffe02027810 */ /* 0x002fcc0007ffe0ff */
[----:B------:R-:W1:Y:S02]  /*c450*/  F2I.FTZ.U32.TRUNC.NTZ R3, R2 ;  /* 0x0000000200037305 */ /* 0x000e64000021f000 */
[----:B-1----:R-:W-:-:S04]  /*c460*/  IMAD.MOV R2, RZ, RZ, -R3 ;  /* 0x000000ffff027224 */ /* 0x002fc800078e0a03 */
[----:B------:R-:W-:Y:S01]  /*c470*/  IMAD R8, R2, R4, RZ ;  /* 0x0000000402087224 */ /* 0x000fe200078e02ff */
[----:B------:R-:W-:-:S05]  /*c480*/  MOV R2, RZ ;  /* 0x000000ff00027202 */ /* 0x000fca0000000f00 */
        /* <DEDUP_REMOVED lines=47> */
.L_x_1308:
[----:B------:R-:W-:Y:S01]  /*c780*/  IMAD.MOV.U32 R228, RZ, RZ, R9 ;  /* 0x000000ffffe47224 */ /* 0x000fe200078e0009 */
[----:B------:R-:W-:Y:S01]  /*c790*/  MOV R230, RZ ;  /* 0x000000ff00e67202 */ /* 0x000fe20000000f00 */
[----:B------:R-:W-:Y:S01]  /*c7a0*/  IMAD.MOV.U32 R229, RZ, RZ, RZ ;  /* 0x000000ffffe57224 */ /* 0x000fe200078e00ff */
[----:B------:R-:W-:Y:S02]  /*c7b0*/  MOV R231, c[0x0][0x53c] ;  /* 0x00014f0000e77a02 */ /* 0x000fe40000000f00 */
.L_x_1317:
[----:B------:R-:W-:Y:S05]  /*c7c0*/  BSYNC B1 ;  /* 0x0000000000017941 */ /* 0x000fea0003800000 */
.L_x_1306:
[----:B------:R-:W-:Y:S01]  /*c7d0*/  WARPSYNC 0xffffffff ;  /* 0xffffffff00007948 */ /* 0x000fe20003800000 */
[----:B------:R-:W-:Y:S01]  /*c7e0*/  BAR.SYNC.DEFER_BLOCKING 0x4, 0x100 ;  /* 0x0104000000007b1d */ /* 0x000fe20000010000 */
[----:B------:R-:W-:-:S13]  /*c7f0*/  ISETP.NE.AND P0, PT, R13, RZ, PT ;  /* 0x000000ff0d00720c */ /* 0x000fda0003f05270 */
[----:B------:R2:W-:Y:S04]  /*c800*/  @!P0 STS.128 [0x24100], R228 ;  /* 0x024100e4ff008388 */ /* 0x0005e80000000c00 */
[----:B------:R-:W-:Y:S06]  /*c810*/  BAR.ARV 0x5, 0x100 ;  /* 0x0144000000007b1d */ /* 0x000fec0000002000 */
.L_x_1301:
[----:B-1----:R-:W-:-:S13]  /*c820*/  ISETP.GE.AND P0, PT, R231, c[0x0][0x53c], PT ;  /* 0x00014f00e7007a0c */ /* 0x002fda0003f06270 */
[----:B--23--:R-:W-:Y:S01]  /*c830*/  @P0 CALL.REL.NOINC `(.L_x_1318) ;  /* 0x0000001000000944 */ /* 0x00cfe20003c00000 */
[----:B------:R-:W-:Y:S05]  /*c840*/  BRA `(.L_x_1319) ;  /* 0xffff4b0000007947 */ /* 0x000fea000383ffff */
.L_x_1318:
[----:B------:R-:W-:Y:S05]  /*c850*/  EXIT ;  /* 0x000000000000794d */ /* 0x000fea0003800000 */
.L_x_1225:
[----:B------:R-:W-:Y:S01]  /*c860*/  IMAD.MOV.U32 R0, RZ, RZ, R5 ;  /* 0x000000ffff007224 */ /* 0x000fe200078e0005 */
[----:B------:R-:W-:Y:S02]  /*c870*/  MOV R2, 0x1 ;  /* 0x0000000100027802 */ /* 0x000fe40000000f00 */
[----:B------:R-:W-:Y:S02]  /*c880*/  MOV R3, 0xc8a0 ;  /* 0x0000c8a000037802 */ /* 0x000fe40000000f00 */
[----:B--2---:R-:W-:Y:S05]  /*c890*/  CALL.REL.NOINC `($__internal_28_$__cuda_sm70_shflsync_up_p) ;  /* 0x0000168000007944 */ /* 0x004fea0003c00000 */
[----:B------:R-:W-:Y:S01]  /*c8a0*/  MOV R0, R4 ;  /* 0x0000000400007202 */ /* 0x000fe20000000f00 */
[----:B------:R-:W-:Y:S05]  /*c8b0*/  BRA `(.L_x_1320) ;  /* 0xffff3b9000007947 */ /* 0x000fea000383ffff */
.L_x_1226:
[----:B------:R-:W-:Y:S01]  /*c8c0*/  IMAD.MOV.U32 R0, RZ, RZ, R5 ;  /* 0x000000ffff007224 */ /* 0x000fe200078e0005 */
[----:B------:R-:W-:Y:S02]  /*c8d0*/  MOV R2, 0x2 ;  /* 0x0000000200027802 */ /* 0x000fe40000000f00 */
[----:B------:R-:W-:Y:S02]  /*c8e0*/  MOV R3, 0xc900 ;  /* 0x0000c90000037802 */ /* 0x000fe40000000f00 */
[----:B--2---:R-:W-:Y:S05]  /*c8f0*/  CALL.REL.NOINC `($__internal_28_$__cuda_sm70_shflsync_up_p) ;  /* 0x0000162000007944 */ /* 0x004fea0003c00000 */
[----:B------:R-:W-:Y:S01]  /*c900*/  SEL R0, R4, RZ, P4 ;  /* 0x000000ff04007207 */ /* 0x000fe20002000000 */
[----:B------:R-:W-:Y:S01]  /*c910*/  IMAD.MOV.U32 R2, RZ, RZ, 0x4 ;  /* 0x00000004ff027424 */ /* 0x000fe200078e00ff */
[----:B------:R-:W-:-:S03]  /*c920*/  MOV R3, 0xc950 ;  /* 0x0000c95000037802 */ /* 0x000fc60000000f00 */
[----:B------:R-:W-:Y:S02]  /*c930*/  IMAD.IADD R0, R5, 0x1, R0 ;  /* 0x0000000105007824 */ /* 0x000fe400078e0200 */
[----:B------:R-:W-:Y:S05]  /*c940*/  CALL.REL.NOINC `($__internal_28_$__cuda_sm70_shflsync_up_p) ;  /* 0x000015d000007944 */ /* 0x000fea0003c00000 */
        /* <DEDUP_REMOVED lines=13> */
[----:B------:R-:W-:Y:S01]  /*ca20*/  IMAD.IADD R4, R0, 0x1, R4 ;  /* 0x0000000100047824 */ /* 0x000fe200078e0204 */
[----:B------:R-:W-:-:S03]  /*ca30*/  MOV R0, 0x1f ;  /* 0x0000001f00007802 */ /* 0x000fc60000000f00 */
[----:B------:R-:W-:Y:S02]  /*ca40*/  IMAD.MOV.U32 R5, RZ, RZ, R4 ;  /* 0x000000ffff057224 */ /* 0x000fe400078e0004 */
[----:B------:R-:W-:Y:S05]  /*ca50*/  CALL.REL.NOINC `($__internal_27_$__cuda_sm70_shflsync_idx_p) ;  /* 0x0000147000007944 */ /* 0x000fea0003c00000 */
[----:B------:R-:W-:Y:S05]  /*ca60*/  BRA `(.L_x_1321) ;  /* 0xffff3ae000007947 */ /* 0x000fea000383ffff */
.L_x_1228:
[----:B------:R-:W-:Y:S02]  /*ca70*/  SEL R0, RZ, 0x1, P0 ;  /* 0x00000001ff007807 */ /* 0x000fe40000000000 */
[----:B------:R-:W-:Y:S02]  /*ca80*/  MOV R2, 0xcaa0 ;  /* 0x0000caa000027802 */ /* 0x000fe40000000f00 */
[----:B--2---:R-:W-:Y:S05]  /*ca90*/  CALL.REL.NOINC `($__internal_29_$__cuda_sm70_votesync_ballot) ;  /* 0x000014f000007944 */ /* 0x004fea0003c00000 */
[----:B------:R-:W-:Y:S01]  /*caa0*/  MOV R6, R0 ;  /* 0x0000000000067202 */ /* 0x000fe20000000f00 */
[----:B------:R-:W-:Y:S05]  /*cab0*/  BRA `(.L_x_1322) ;  /* 0xffff3b2000007947 */ /* 0x000fea000383ffff */
.L_x_1229:
[----:B------:R-:W-:Y:S01]  /*cac0*/  IMAD.MOV.U32 R5, RZ, RZ, R8 ;  /* 0x000000ffff057224 */ /* 0x000fe200078e0008 */
[----:B--2---:R-:W-:Y:S01]  /*cad0*/  MOV R3, R231 ;  /* 0x000000e700037202 */ /* 0x004fe20000000f00 */
[----:B------:R-:W-:Y:S01]  /*cae0*/  IMAD.MOV.U32 R0, RZ, RZ, 0x1f ;  /* 0x0000001fff007424 */ /* 0x000fe200078e00ff */
[----:B------:R-:W-:Y:S02]  /*caf0*/  MOV R2, 0xcb10 ;  /* 0x0000cb1000027802 */ /* 0x000fe40000000f00 */
[----:B-1----:R-:W-:Y:S05]  /*cb00*/  CALL.REL.NOINC `($__internal_27_$__cuda_sm70_shflsync_idx_p) ;  /* 0x000013c000007944 */ /* 0x002fea0003c00000 */
[----:B------:R-:W-:Y:S01]  /*cb10*/  IMAD.MOV.U32 R11, RZ, RZ, R0 ;  /* 0x000000ffff0b7224 */ /* 0x000fe200078e0000 */
[----:B------:R-:W-:Y:S01]  /*cb20*/  MOV R5, R7 ;  /* 0x0000000700057202 */ /* 0x000fe20000000f00 */
[----:B------:R-:W-:Y:S01]  /*cb30*/  IMAD.MOV.U32 R228, RZ, RZ, RZ ;  /* 0x000000ffffe47224 */ /* 0x000fe200078e00ff */
[----:B------:R-:W-:Y:S01]  /*cb40*/  MOV R3, R231 ;  /* 0x000000e700037202 */ /* 0x000fe20000000f00 */
[----:B------:R-:W-:Y:S01]  /*cb50*/  IMAD.MOV.U32 R0, RZ, RZ, 0x1f ;  /* 0x0000001fff007424 */ /* 0x000fe200078e00ff */
[----:B------:R-:W-:-:S02]  /*cb60*/  MOV R2, 0xcb80 ;  /* 0x0000cb8000027802 */ /* 0x000fc40000000f00 */
[----:B------:R-:W-:Y:S05]  /*cb70*/  CALL.REL.NOINC `($__internal_27_$__cuda_sm70_shflsync_idx_p) ;  /* 0x0000135000007944 */ /* 0x000fea0003c00000 */
[----:B------:R-:W-:Y:S01]  /*cb80*/  MOV R10, R0 ;  /* 0x00000000000a7202 */ /* 0x000fe20000000f00 */
[----:B------:R-:W-:Y:S05]  /*cb90*/  BRA `(.L_x_1323) ;  /* 0xffff3a9000007947 */ /* 0x000fea000383ffff */
.L_x_1232:
[----:B------:R-:W-:Y:S01]  /*cba0*/  IMAD.MOV.U32 R5, RZ, RZ, R4 ;  /* 0x000000ffff057224 */ /* 0x000fe200078e0004 */
[----:B------:R-:W-:-:S02]  /*cbb0*/  MOV R0, 0x1f ;  /* 0x0000001f00007802 */ /* 0x000fc40000000f00 */
[----:B------:R-:W-:Y:S02]  /*cbc0*/  MOV R2, 0xcbe0 ;  /* 0x0000cbe000027802 */ /* 0x000fe40000000f00 */
[----:B-1234-:R-:W-:Y:S05]  /*cbd0*/  CALL.REL.NOINC `($__internal_27_$__cuda_sm70_shflsync_idx_p) ;  /* 0x000012f000007944 */ /* 0x01efea0003c00000 */
[----:B------:R-:W-:Y:S01]  /*cbe0*/  MOV R228, R0 ;  /* 0x0000000000e47202 */ /* 0x000fe20000000f00 */
[----:B------:R-:W-:Y:S05]  /*cbf0*/  BRA `(.L_x_1231) ;  /* 0xffff3a9000007947 */ /* 0x000fea000383ffff */
.L_x_1240:
[----:B------:R-:W-:Y:S01]  /*cc00*/  IMAD.MOV.U32 R5, RZ, RZ, R9 ;  /* 0x000000ffff057224 */ /* 0x000fe200078e0009 */
[----:B------:R-:W-:Y:S01]  /*cc10*/  MOV R3, RZ ;  /* 0x000000ff00037202 */ /* 0x000fe20000000f00 */
[----:B------:R-:W-:Y:S01]  /*cc20*/  IMAD.MOV.U32 R0, RZ, RZ, 0x181f ;  /* 0x0000181fff007424 */ /* 0x000fe200078e00ff */
[----:B------:R-:W-:Y:S02]  /*cc30*/  MOV R2, 0xcc50 ;  /* 0x0000cc5000027802 */ /* 0x000fe40000000f00 */
[----:B------:R-:W-:Y:S05]  /*cc40*/  CALL.REL.NOINC `($__internal_27_$__cuda_sm70_shflsync_idx_p) ;  /* 0x0000128000007944 */ /* 0x000fea0003c00000 */
[----:B------:R-:W-:Y:S01]  /*cc50*/  MOV R8, R0 ;  /* 0x0000000000087202 */ /* 0x000fe20000000f00 */
[----:B------:R-:W-:Y:S05]  /*cc60*/  BRA `(.L_x_1324) ;  /* 0xffff551000007947 */ /* 0x000fea000383ffff */
.L_x_1241:
[----:B------:R-:W-:Y:S01]  /*cc70*/  IMAD.MOV.U32 R5, RZ, RZ, R12 ;  /* 0x000000ffff057224 */ /* 0x000fe200078e000c */
[----:B------:R-:W-:Y:S01]  /*cc80*/  MOV R3, RZ ;  /* 0x000000ff00037202 */ /* 0x000fe20000000f00 */
[----:B------:R-:W-:Y:S01]  /*cc90*/  IMAD.MOV.U32 R0, RZ, RZ, 0x181f ;  /* 0x0000181fff007424 */ /* 0x000fe200078e00ff */
[----:B------:R-:W-:Y:S02]  /*cca0*/  MOV R2, 0xccc0 ;  /* 0x0000ccc000027802 */ /* 0x000fe40000000f00 */
[----:B-12---:R-:W-:Y:S05]  /*ccb0*/  CALL.REL.NOINC `($__internal_27_$__cuda_sm70_shflsync_idx_p) ;  /* 0x0000121000007944 */ /* 0x006fea0003c00000 */
[----:B------:R-:W-:Y:S05]  /*ccc0*/  BRA `(.L_x_1325) ;  /* 0xffff54d000007947 */ /* 0x000fea000383ffff */
.L_x_1244:
[----:B--2---:R-:W-:Y:S01]  /*ccd0*/  IMAD.MOV.U32 R5, RZ, RZ, R9 ;  /* 0x000000ffff057224 */ /* 0x004fe200078e0009 */
[----:B------:R-:W-:Y:S01]  /*cce0*/  MOV R3, 0x1 ;  /* 0x0000000100037802 */ /* 0x000fe20000000f00 */
[----:B----4-:R-:W-:Y:S01]  /*ccf0*/  IMAD.MOV.U32 R0, RZ, RZ, 0x181f ;  /* 0x0000181fff007424 */ /* 0x010fe200078e00ff */
[----:B------:R-:W-:-:S02]  /*cd00*/  MOV R2, 0xcd20 ;  /* 0x0000cd2000027802 */ /* 0x000fc40000000f00 */
[----:B-1-3--:R-:W-:Y:S05]  /*cd10*/  CALL.REL.NOINC `($__internal_27_$__cuda_sm70_shflsync_idx_p) ;  /* 0x000011b000007944 */ /* 0x00afea0003c00000 */
[----:B------:R-:W-:Y:S01]  /*cd20*/  IMAD.MOV.U32 R8, RZ, RZ, R0 ;  /* 0x000000ffff087224 */ /* 0x000fe200078e0000 */
[----:B------:R-:W-:Y:S01]  /*cd30*/  MOV R3, 0x1 ;  /* 0x0000000100037802 */ /* 0x000fe20000000f00 */
[----:B------:R-:W-:Y:S01]  /*cd40*/  IMAD.MOV.U32 R5, RZ, RZ, R12 ;  /* 0x000000ffff057224 */ /* 0x000fe200078e000c */
[----:B------:R-:W-:-:S02]  /*cd50*/  MOV R0, 0x181f ;  /* 0x0000181f00007802 */ /* 0x000fc40000000f00 */
[----:B------:R-:W-:Y:S02]  /*cd60*/  MOV R2, 0xcd80 ;  /* 0x0000cd8000027802 */ /* 0x000fe40000000f00 */
[----:B------:R-:W-:Y:S05]  /*cd70*/  CALL.REL.NOINC `($__internal_27_$__cuda_sm70_shflsync_idx_p) ;  /* 0x0000115000007944 */ /* 0x000fea0003c00000 */
[----:B------:R-:W-:Y:S05]  /*cd80*/  BRA `(.L_x_1326) ;  /* 0xffff555000007947 */ /* 0x000fea000383ffff */
.L_x_1247:
[----:B-1----:R-:W-:Y:S01]  /*cd90*/  IMAD.MOV.U32 R5, RZ, RZ, R9 ;  /* 0x000000ffff057224 */ /* 0x002fe200078e0009 */
[----:B------:R-:W-:Y:S01]  /*cda0*/  MOV R3, 0x2 ;  /* 0x0000000200037802 */ /* 0x000fe20000000f00 */
[----:B----4-:R-:W-:Y:S01]  /*cdb0*/  IMAD.MOV.U32 R0, RZ, RZ, 0x181f ;  /* 0x0000181fff007424 */ /* 0x010fe200078e00ff */
[----:B------:R-:W-:Y:S02]  /*cdc0*/  MOV R2, 0xcde0 ;  /* 0x0000cde000027802 */ /* 0x000fe40000000f00 */
[----:B--23--:R-:W-:Y:S05]  /*cdd0*/  CALL.REL.NOINC `($__internal_27_$__cuda_sm70_shflsync_idx_p) ;  /* 0x000010f000007944 */ /* 0x00cfea0003c00000 */
[----:B------:R-:W-:Y:S01]  /*cde0*/  MOV R8, R0 ;  /* 0x0000000000087202 */ /* 0x000fe20000000f00 */
[----:B------:R-:W-:Y:S05]  /*cdf0*/  BRA `(.L_x_1327) ;  /* 0xffff561000007947 */ /* 0x000fea000383ffff */
.L_x_1248:
[----:B------:R-:W-:Y:S01]  /*ce00*/  IMAD.MOV.U32 R5, RZ, RZ, R12 ;  /* 0x000000ffff057224 */ /* 0x000fe200078e000c */
[----:B------:R-:W-:Y:S01]  /*ce10*/  MOV R3, 0x2 ;  /* 0x0000000200037802 */ /* 0x000fe20000000f00 */
[----:B----4-:R-:W-:Y:S01]  /*ce20*/  IMAD.MOV.U32 R0, RZ, RZ, 0x181f ;  /* 0x0000181fff007424 */ /* 0x010fe200078e00ff */
[----:B------:R-:W-:Y:S02]  /*ce30*/  MOV R2, 0xce50 ;  /* 0x0000ce5000027802 */ /* 0x000fe40000000f00 */
[----:B-123--:R-:W-:Y:S05]  /*ce40*/  CALL.REL.NOINC `($__internal_27_$__cuda_sm70_shflsync_idx_p) ;  /* 0x0000108000007944 */ /* 0x00efea0003c00000 */
[----:B------:R-:W-:Y:S05]  /*ce50*/  BRA `(.L_x_1328) ;  /* 0xffff55d000007947 */ /* 0x000fea000383ffff */
.L_x_1251:
[----:B-1----:R-:W-:Y:S01]  /*ce60*/  IMAD.MOV.U32 R5, RZ, RZ, R9 ;  /* 0x000000ffff057224 */ /* 0x002fe200078e0009 */
[----:B------:R-:W-:Y:S01]  /*ce70*/  MOV R3, 0x3 ;  /* 0x0000000300037802 */ /* 0x000fe20000000f00 */
[----:B------:R-:W-:Y:S01]  /*ce80*/  IMAD.MOV.U32 R0, RZ, RZ, 0x181f ;  /* 0x0000181fff007424 */ /* 0x000fe200078e00ff */
[----:B------:R-:W-:-:S02]  /*ce90*/  MOV R2, 0xceb0 ;  /* 0x0000ceb000027802 */ /* 0x000fc40000000f00 */
[----:B--234-:R-:W-:Y:S05]  /*cea0*/  CALL.REL.NOINC `($__internal_27_$__cuda_sm70_shflsync_idx_p) ;  /* 0x0000102000007944 */ /* 0x01cfea0003c00000 */
[----:B------:R-:W-:Y:S01]  /*ceb0*/  IMAD.MOV.U32 R8, RZ, RZ, R0 ;  /* 0x000000ffff087224 */ /* 0x000fe200078e0000 */
[----:B------:R-:W-:Y:S01]  /*cec0*/  MOV R3, 0x3 ;  /* 0x0000000300037802 */ /* 0x000fe20000000f00 */
[----:B------:R-:W-:Y:S01]  /*ced0*/  IMAD.MOV.U32 R5, RZ, RZ, R12 ;  /* 0x000000ffff057224 */ /* 0x000fe200078e000c */
[----:B------:R-:W-:-:S02]  /*cee0*/  MOV R0, 0x181f ;  /* 0x0000181f00007802 */ /* 0x000fc40000000f00 */
[----:B------:R-:W-:Y:S02]  /*cef0*/  MOV R2, 0xcf10 ;  /* 0x0000cf1000027802 */ /* 0x000fe40000000f00 */
[----:B------:R-:W-:Y:S05]  /*cf00*/  CALL.REL.NOINC `($__internal_27_$__cuda_sm70_shflsync_idx_p) ;  /* 0x00000fc000007944 */ /* 0x000fea0003c00000 */
[----:B------:R-:W-:Y:S05]  /*cf10*/  BRA `(.L_x_1329) ;  /* 0xffff565000007947 */ /* 0x000fea000383ffff */
.L_x_1260:
[----:B-1----:R-:W-:Y:S01]  /*cf20*/  IMAD.MOV.U32 R2, RZ, RZ, R213 ;  /* 0x000000ffff027224 */ /* 0x002fe200078e00d5 */
[----:B------:R-:W-:Y:S02]  /*cf30*/  MOV R5, 0x2 ;  /* 0x0000000200057802 */ /* 0x000fe40000000f00 */
[----:B------:R-:W-:Y:S02]  /*cf40*/  MOV R3, 0xcf60 ;  /* 0x0000cf6000037802 */ /* 0x000fe40000000f00 */
[----:B------:R-:W-:Y:S05]  /*cf50*/  CALL.REL.NOINC `($__internal_26_$__cuda_sm70_shflsync_bfly_p) ;  /* 0x00000f2000007944 */ /* 0x000fea0003c00000 */
[----:B------:R-:W-:Y:S01]  /*cf60*/  MOV R0, R5 ;  /* 0x0000000500007202 */ /* 0x000fe20000000f00 */
[----:B------:R-:W-:Y:S05]  /*cf70*/  BRA `(.L_x_1330) ;  /* 0xffffb21000007947 */ /* 0x000fea000383ffff */
.L_x_1261:
[----:B-1----:R-:W-:Y:S01]  /*cf80*/  IMAD.MOV.U32 R2, RZ, RZ, R0 ;  /* 0x000000ffff027224 */ /* 0x002fe200078e0000 */
[----:B------:R-:W-:Y:S02]  /*cf90*/  MOV R5, 0x1 ;  /* 0x0000000100057802 */ /* 0x000fe40000000f00 */
[----:B------:R-:W-:Y:S02]  /*cfa0*/  MOV R3, 0xcfc0 ;  /* 0x0000cfc000037802 */ /* 0x000fe40000000f00 */
[----:B--2---:R-:W-:Y:S05]  /*cfb0*/  CALL.REL.NOINC `($__internal_26_$__cuda_sm70_shflsync_bfly_p) ;  /* 0x00000ec000007944 */ /* 0x004fea0003c00000 */
[----:B------:R-:W-:Y:S01]  /*cfc0*/  FADD.FTZ R0, R0, R5 ;  /* 0x0000000500007221 */ /* 0x000fe20000010000 */
[----:B------:R-:W-:Y:S02]  /*cfd0*/  MOV R2, R214 ;  /* 0x000000d600027202 */ /* 0x000fe40000000f00 */
[----:B------:R-:W-:-:S02]  /*cfe0*/  MOV R5, 0x2 ;  /* 0x0000000200057802 */ /* 0x000fc40000000f00 */
[----:B------:R-:W-:Y:S02]  /*cff0*/  MOV R3, 0xd010 ;  /* 0x0000d01000037802 */ /* 0x000fe40000000f00 */
[----:B------:R-:W-:Y:S05]  /*d000*/  CALL.REL.NOINC `($__internal_26_$__cuda_sm70_shflsync_bfly_p) ;  /* 0x00000e7000007944 */ /* 0x000fea0003c00000 */
[----:B------:R-:W-:Y:S01]  /*d010*/  FADD.FTZ R4, R214, R5 ;  /* 0x00000005d6047221 */ /* 0x000fe20000010000 */
[----:B------:R-:W-:Y:S02]  /*d020*/  MOV R5, 0x1 ;  /* 0x0000000100057802 */ /* 0x000fe40000000f00 */
[----:B------:R-:W-:Y:S02]  /*d030*/  MOV R3, 0xd060 ;  /* 0x0000d06000037802 */ /* 0x000fe40000000f00 */
[----:B------:R-:W-:Y:S02]  /*d040*/  MOV R2, R4 ;  /* 0x0000000400027202 */ /* 0x000fe40000000f00 */
[----:B------:R-:W-:Y:S05]  /*d050*/  CALL.REL.NOINC `($__internal_26_$__cuda_sm70_shflsync_bfly_p) ;  /* 0x00000e2000007944 */ /* 0x000fea0003c00000 */
[----:B------:R-:W-:Y:S01]  /*d060*/  MOV R3, R5 ;  /* 0x0000000500037202 */ /* 0x000fe20000000f00 */
[----:B------:R-:W-:Y:S05]  /*d070*/  BRA `(.L_x_1331) ;  /* 0xffffb18000007947 */ /* 0x000fea000383ffff */
.L_x_1268:
[----:B--234-:R-:W-:Y:S01]  /*d080*/  IMAD.MOV.U32 R5, RZ, RZ, R9 ;  /* 0x000000ffff057224 */ /* 0x01cfe200078e0009 */
[----:B------:R-:W-:Y:S01]  /*d090*/  MOV R3, RZ ;  /* 0x000000ff00037202 */ /* 0x000fe20000000f00 */
[----:B------:R-:W-:Y:S01]  /*d0a0*/  IMAD.MOV.U32 R0, RZ, RZ, 0x181f ;  /* 0x0000181fff007424 */ /* 0x000fe200078e00ff */
[----:B------:R-:W-:Y:S02]  /*d0b0*/  MOV R2, 0xd0d0 ;  /* 0x0000d0d000027802 */ /* 0x000fe40000000f00 */
[----:B-1----:R-:W-:Y:S05]  /*d0c0*/  CALL.REL.NOINC `($__internal_27_$__cuda_sm70_shflsync_idx_p) ;  /* 0x00000e0000007944 */ /* 0x002fea0003c00000 */
[----:B------:R-:W-:Y:S01]  /*d0d0*/  MOV R8, R0 ;  /* 0x0000000000087202 */ /* 0x000fe20000000f00 */
[----:B------:R-:W-:Y:S05]  /*d0e0*/  BRA `(.L_x_1332) ;  /* 0xffffc8c000007947 */ /* 0x000fea000383ffff */
.L_x_1269:
[----:B------:R-:W-:Y:S01]  /*d0f0*/  IMAD.MOV.U32 R5, RZ, RZ, R12 ;  /* 0x000000ffff057224 */ /* 0x000fe200078e000c */
[----:B------:R-:W-:Y:S01]  /*d100*/  MOV R3, RZ ;  /* 0x000000ff00037202 */ /* 0x000fe20000000f00 */
[----:B------:R-:W-:Y:S01]  /*d110*/  IMAD.MOV.U32 R0, RZ, RZ, 0x181f ;  /* 0x0000181fff007424 */ /* 0x000fe200078e00ff */
[----:B------:R-:W-:-:S02]  /*d120*/  MOV R2, 0xd140 ;  /* 0x0000d14000027802 */ /* 0x000fc40000000f00 */
[----:B-123--:R-:W-:Y:S05]  /*d130*/  CALL.REL.NOINC `($__internal_27_$__cuda_sm70_shflsync_idx_p) ;  /* 0x00000d9000007944 */ /* 0x00efea0003c00000 */
[----:B------:R-:W-:Y:S05]  /*d140*/  BRA `(.L_x_1333) ;  /* 0xffffc88000007947 */ /* 0x000fea000383ffff */
.L_x_1272:
[----:B--2---:R-:W-:Y:S01]  /*d150*/  IMAD.MOV.U32 R5, RZ, RZ, R9 ;  /* 0x000000ffff057224 */ /* 0x004fe200078e0009 */
[----:B------:R-:W-:Y:S01]  /*d160*/  MOV R3, 0x1 ;  /* 0x0000000100037802 */ /* 0x000fe20000000f00 */
[----:B------:R-:W-:Y:S01]  /*d170*/  IMAD.MOV.U32 R0, RZ, RZ, 0x181f ;  /* 0x0000181fff007424 */ /* 0x000fe200078e00ff */
[----:B------:R-:W-:-:S02]  /*d180*/  MOV R2, 0xd1a0 ;  /* 0x0000d1a000027802 */ /* 0x000fc40000000f00 */
[----:B-1-34-:R-:W-:Y:S05]  /*d190*/  CALL.REL.NOINC `($__internal_27_$__cuda_sm70_shflsync_idx_p) ;  /* 0x00000d3000007944 */ /* 0x01afea0003c00000 */
[----:B------:R-:W-:Y:S01]  /*d1a0*/  IMAD.MOV.U32 R8, RZ, RZ, R0 ;  /* 0x000000ffff087224 */ /* 0x000fe200078e0000 */
[----:B------:R-:W-:Y:S01]  /*d1b0*/  MOV R3, 0x1 ;  /* 0x0000000100037802 */ /* 0x000fe20000000f00 */
[----:B------:R-:W-:Y:S01]  /*d1c0*/  IMAD.MOV.U32 R5, RZ, RZ, R12 ;  /* 0x000000ffff057224 */ /* 0x000fe200078e000c */
[----:B------:R-:W-:-:S02]  /*d1d0*/  MOV R0, 0x181f ;  /* 0x0000181f00007802 */ /* 0x000fc40000000f00 */
[----:B------:R-:W-:Y:S02]  /*d1e0*/  MOV R2, 0xd200 ;  /* 0x0000d20000027802 */ /* 0x000fe40000000f00 */
[----:B------:R-:W-:Y:S05]  /*d1f0*/  CALL.REL.NOINC `($__internal_27_$__cuda_sm70_shflsync_idx_p) ;  /* 0x00000cd000007944 */ /* 0x000fea0003c00000 */
[----:B------:R-:W-:Y:S05]  /*d200*/  BRA `(.L_x_1334) ;  /* 0xffffc8f000007947 */ /* 0x000fea000383ffff */
.L_x_1275:
[----:B--2---:R-:W-:Y:S01]  /*d210*/  IMAD.MOV.U32 R5, RZ, RZ, R9 ;  /* 0x000000ffff057224 */ /* 0x004fe200078e0009 */
[----:B------:R-:W-:Y:S01]  /*d220*/  MOV R3, 0x2 ;  /* 0x0000000200037802 */ /* 0x000fe20000000f00 */
[----:B------:R-:W-:Y:S01]  /*d230*/  IMAD.MOV.U32 R0, RZ, RZ, 0x181f ;  /* 0x0000181fff007424 */ /* 0x000fe200078e00ff */
[----:B------:R-:W-:Y:S02]  /*d240*/  MOV R2, 0xd260 ;  /* 0x0000d26000027802 */ /* 0x000fe40000000f00 */
[----:B-1-34-:R-:W-:Y:S05]  /*d250*/  CALL.REL.NOINC `($__internal_27_$__cuda_sm70_shflsync_idx_p) ;  /* 0x00000c7000007944 */ /* 0x01afea0003c00000 */
[----:B------:R-:W-:Y:S01]  /*d260*/  MOV R8, R0 ;  /* 0x0000000000087202 */ /* 0x000fe20000000f00 */
[----:B------:R-:W-:Y:S05]  /*d270*/  BRA `(.L_x_1335) ;  /* 0xffffc9b000007947 */ /* 0x000fea000383ffff */
.L_x_1276:
[----:B--2---:R-:W-:Y:S01]  /*d280*/  IMAD.MOV.U32 R5, RZ, RZ, R12 ;  /* 0x000000ffff057224 */ /* 0x004fe200078e000c */
[----:B------:R-:W-:Y:S01]  /*d290*/  MOV R3, 0x2 ;  /* 0x0000000200037802 */ /* 0x000fe20000000f00 */
[----:B------:R-:W-:Y:S01]  /*d2a0*/  IMAD.MOV.U32 R0, RZ, RZ, 0x181f ;  /* 0x0000181fff007424 */ /* 0x000fe200078e00ff */
[----:B------:R-:W-:Y:S02]  /*d2b0*/  MOV R2, 0xd2d0 ;  /* 0x0000d2d000027802 */ /* 0x000fe40000000f00 */
[----:B-1-34-:R-:W-:Y:S05]  /*d2c0*/  CALL.REL.NOINC `($__internal_27_$__cuda_sm70_shflsync_idx_p) ;  /* 0x00000c0000007944 */ /* 0x01afea0003c00000 */
[----:B------:R-:W-:Y:S05]  /*d2d0*/  BRA `(.L_x_1336) ;  /* 0xffffc97000007947 */ /* 0x000fea000383ffff */
.L_x_1279:
[----:B---3--:R-:W-:Y:S01]  /*d2e0*/  IMAD.MOV.U32 R5, RZ, RZ, R9 ;  /* 0x000000ffff057224 */ /* 0x008fe200078e0009 */
[----:B------:R-:W-:Y:S01]  /*d2f0*/  MOV R3, 0x3 ;  /* 0x0000000300037802 */ /* 0x000fe20000000f00 */
[----:B----4-:R-:W-:Y:S01]  /*d300*/  IMAD.MOV.U32 R0, RZ, RZ, 0x181f ;  /* 0x0000181fff007424 */ /* 0x010fe200078e00ff */
[----:B------:R-:W-:-:S02]  /*d310*/  MOV R2, 0xd330 ;  /* 0x0000d33000027802 */ /* 0x000fc40000000f00 */
[----:B-12---:R-:W-:Y:S05]  /*d320*/  CALL.REL.NOINC `($__internal_27_$__cuda_sm70_shflsync_idx_p) ;  /* 0x00000ba000007944 */ /* 0x006fea0003c00000 */
[----:B------:R-:W-:Y:S01]  /*d330*/  IMAD.MOV.U32 R6, RZ, RZ, R0 ;  /* 0x000000ffff067224 */ /* 0x000fe200078e0000 */
[----:B------:R-:W-:Y:S01]  /*d340*/  MOV R3, 0x3 ;  /* 0x0000000300037802 */ /* 0x000fe20000000f00 */
[----:B------:R-:W-:Y:S01]  /*d350*/  IMAD.MOV.U32 R5, RZ, RZ, R12 ;  /* 0x000000ffff057224 */ /* 0x000fe200078e000c */
[----:B------:R-:W-:-:S02]  /*d360*/  MOV R0, 0x181f ;  /* 0x0000181f00007802 */ /* 0x000fc40000000f00 */
[----:B------:R-:W-:Y:S02]  /*d370*/  MOV R2, 0xd390 ;  /* 0x0000d39000027802 */ /* 0x000fe40000000f00 */
[----:B------:R-:W-:Y:S05]  /*d380*/  CALL.REL.NOINC `($__internal_27_$__cuda_sm70_shflsync_idx_p) ;  /* 0x00000b4000007944 */ /* 0x000fea0003c00000 */
[----:B------:R-:W-:Y:S05]  /*d390*/  BRA `(.L_x_1337) ;  /* 0xffffc9f000007947 */ /* 0x000fea000383ffff */
.L_x_1281:
[----:B------:R-:W-:Y:S01]  /*d3a0*/  IMAD.MOV.U32 R5, RZ, RZ, R12 ;  /* 0x000000ffff057224 */ /* 0x000fe200078e000c */
[----:B------:R-:W-:Y:S01]  /*d3b0*/  MOV R3, RZ ;  /* 0x000000ff00037202 */ /* 0x000fe20000000f00 */
[----:B------:R-:W-:Y:S01]  /*d3c0*/  IMAD.MOV.U32 R0, RZ, RZ, 0x1c1f ;  /* 0x00001c1fff007424 */ /* 0x000fe200078e00ff */
[----:B------:R-:W-:Y:S02]  /*d3d0*/  MOV R2, 0xd3f0 ;  /* 0x0000d3f000027802 */ /* 0x000fe40000000f00 */
[----:B------:R-:W-:Y:S05]  /*d3e0*/  CALL.REL.NOINC `($__internal_27_$__cuda_sm70_shflsync_idx_p) ;  /* 0x00000ae000007944 */ /* 0x000fea0003c00000 */
[----:B------:R-:W-:Y:S01]  /*d3f0*/  MOV R4, R0 ;  /* 0x0000000000047202 */ /* 0x000fe20000000f00 */
[----:B------:R-:W-:Y:S05]  /*d400*/  BRA `(.L_x_1338) ;  /* 0xffffcca000007947 */ /* 0x000fea000383ffff */
.L_x_1282:
[----:B------:R-:W-:Y:S01]  /*d410*/  IMAD.MOV.U32 R5, RZ, RZ, R33 ;  /* 0x000000ffff057224 */ /* 0x000fe200078e0021 */
[----:B------:R-:W-:Y:S01]  /*d420*/  MOV R3, RZ ;  /* 0x000000ff00037202 */ /* 0x000fe20000000f00 */
[----:B------:R-:W-:Y:S01]  /*d430*/  IMAD.MOV.U32 R0, RZ, RZ, 0x1c1f ;  /* 0x00001c1fff007424 */ /* 0x000fe200078e00ff */
[----:B------:R-:W-:Y:S02]  /*d440*/  MOV R2, 0xd460 ;  /* 0x0000d46000027802 */ /* 0x000fe40000000f00 */
[----:B-12---:R-:W-:Y:S05]  /*d450*/  CALL.REL.NOINC `($__internal_27_$__cuda_sm70_shflsync_idx_p) ;  /* 0x00000a7000007944 */ /* 0x006fea0003c00000 */
[----:B------:R-:W-:Y:S05]  /*d460*/  BRA `(.L_x_1339) ;  /* 0xffffcc6000007947 */ /* 0x000fea000383ffff */
.L_x_1285:
[----:B------:R-:W-:Y:S01]  /*d470*/  IMAD.MOV.U32 R5, RZ, RZ, R12 ;  /* 0x000000ffff057224 */ /* 0x000fe200078e000c */
[----:B----4-:R-:W-:Y:S01]  /*d480*/  MOV R3, 0x1 ;  /* 0x0000000100037802 */ /* 0x010fe20000000f00 */
[----:B------:R-:W-:Y:S01]  /*d490*/  IMAD.MOV.U32 R0, RZ, RZ, 0x1c1f ;  /* 0x00001c1fff007424 */ /* 0x000fe200078e00ff */
[----:B------:R-:W-:-:S02]  /*d4a0*/  MOV R2, 0xd4c0 ;  /* 0x0000d4c000027802 */ /* 0x000fc40000000f00 */
[----:B-123--:R-:W-:Y:S05]  /*d4b0*/  CALL.REL.NOINC `($__internal_27_$__cuda_sm70_shflsync_idx_p) ;  /* 0x00000a1000007944 */ /* 0x00efea0003c00000 */
[----:B------:R-:W-:Y:S01]  /*d4c0*/  IMAD.MOV.U32 R4, RZ, RZ, R0 ;  /* 0x000000ffff047224 */ /* 0x000fe200078e0000 */
[----:B------:R-:W-:Y:S01]  /*d4d0*/  MOV R3, 0x1 ;  /* 0x0000000100037802 */ /* 0x000fe20000000f00 */
[----:B------:R-:W-:Y:S01]  /*d4e0*/  IMAD.MOV.U32 R5, RZ, RZ, R33 ;  /* 0x000000ffff057224 */ /* 0x000fe200078e0021 */
[----:B------:R-:W-:-:S02]  /*d4f0*/  MOV R0, 0x1c1f ;  /* 0x00001c1f00007802 */ /* 0x000fc40000000f00 */
[----:B------:R-:W-:Y:S02]  /*d500*/  MOV R2, 0xd520 ;  /* 0x0000d52000027802 */ /* 0x000fe40000000f00 */
[----:B------:R-:W-:Y:S05]  /*d510*/  CALL.REL.NOINC `($__internal_27_$__cuda_sm70_shflsync_idx_p) ;  /* 0x000009b000007944 */ /* 0x000fea0003c00000 */
[----:B------:R-:W-:Y:S05]  /*d520*/  BRA `(.L_x_1340) ;  /* 0xffffd52000007947 */ /* 0x000fea000383ffff */
.L_x_1289:
[----:B------:R-:W-:Y:S01]  /*d530*/  IMAD.MOV.U32 R5, RZ, RZ, R9 ;  /* 0x000000ffff057224 */ /* 0x000fe200078e0009 */
[----:B------:R-:W-:Y:S01]  /*d540*/  MOV R3, RZ ;  /* 0x000000ff00037202 */ /* 0x000fe20000000f00 */
[----:B------:R-:W-:Y:S01]  /*d550*/  IMAD.MOV.U32 R0, RZ, RZ, 0x181f ;  /* 0x0000181fff007424 */ /* 0x000fe200078e00ff */
[----:B------:R-:W-:Y:S02]  /*d560*/  MOV R2, 0xd580 ;  /* 0x0000d58000027802 */ /* 0x000fe40000000f00 */
[----:B--2---:R-:W-:Y:S05]  /*d570*/  CALL.REL.NOINC `($__internal_27_$__cuda_sm70_shflsync_idx_p) ;  /* 0x0000095000007944 */ /* 0x004fea0003c00000 */
[----:B------:R-:W-:Y:S01]  /*d580*/  MOV R8, R0 ;  /* 0x0000000000087202 */ /* 0x000fe20000000f00 */
[----:B------:R-:W-:Y:S05]  /*d590*/  BRA `(.L_x_1341) ;  /* 0xffffe26000007947 */ /* 0x000fea000383ffff */
.L_x_1290:
[----:B------:R-:W-:Y:S01]  /*d5a0*/  IMAD.MOV.U32 R5, RZ, RZ, R12 ;  /* 0x000000ffff057224 */ /* 0x000fe200078e000c */
[----:B------:R-:W-:Y:S01]  /*d5b0*/  MOV R3, RZ ;  /* 0x000000ff00037202 */ /* 0x000fe20000000f00 */
[----:B------:R-:W-:Y:S01]  /*d5c0*/  IMAD.MOV.U32 R0, RZ, RZ, 0x181f ;  /* 0x0000181fff007424 */ /* 0x000fe200078e00ff */
[----:B------:R-:W-:Y:S02]  /*d5d0*/  MOV R2, 0xd5f0 ;  /* 0x0000d5f000027802 */ /* 0x000fe40000000f00 */
[----:B-123--:R-:W-:Y:S05]  /*d5e0*/  CALL.REL.NOINC `($__internal_27_$__cuda_sm70_shflsync_idx_p) ;  /* 0x000008e000007944 */ /* 0x00efea0003c00000 */
[----:B------:R-:W-:Y:S05]  /*d5f0*/  BRA `(.L_x_1342) ;  /* 0xffffe22000007947 */ /* 0x000fea000383ffff */
.L_x_1293:
        /* <DEDUP_REMOVED lines=12> */
.L_x_1296:
[----:B-1----:R-:W-:Y:S01]  /*d6c0*/  IMAD.MOV.U32 R5, RZ, RZ, R9 ;  /* 0x000000ffff057224 */ /* 0x002fe200078e0009 */
[----:B------:R-:W-:Y:S01]  /*d6d0*/  MOV R3, 0x2 ;  /* 0x0000000200037802 */ /* 0x000fe20000000f00 */
[----:B------:R-:W-:Y:S01]  /*d6e0*/  IMAD.MOV.U32 R0, RZ, RZ, 0x181f ;  /* 0x0000181fff007424 */ /* 0x000fe200078e00ff */
[----:B------:R-:W-:Y:S02]  /*d6f0*/  MOV R2, 0xd710 ;  /* 0x0000d71000027802 */ /* 0x000fe40000000f00 */
[----:B--234-:R-:W-:Y:S05]  /*d700*/  CALL.REL.NOINC `($__internal_27_$__cuda_sm70_shflsync_idx_p) ;  /* 0x000007c000007944 */ /* 0x01cfea0003c00000 */
[----:B------:R-:W-:Y:S01]  /*d710*/  MOV R8, R0 ;  /* 0x0000000000087202 */ /* 0x000fe20000000f00 */
[----:B------:R-:W-:Y:S05]  /*d720*/  BRA `(.L_x_1344) ;  /* 0xffffe36000007947 */ /* 0x000fea000383ffff */
.L_x_1297:
[----:B-1----:R-:W-:Y:S01]  /*d730*/  IMAD.MOV.U32 R5, RZ, RZ, R12 ;  /* 0x000000ffff057224 */ /* 0x002fe200078e000c */
[----:B------:R-:W-:Y:S01]  /*d740*/  MOV R3, 0x2 ;  /* 0x0000000200037802 */ /* 0x000fe20000000f00 */
[----:B------:R-:W-:Y:S01]  /*d750*/  IMAD.MOV.U32 R0, RZ, RZ, 0x181f ;  /* 0x0000181fff007424 */ /* 0x000fe200078e00ff */
[----:B------:R-:W-:Y:S02]  /*d760*/  MOV R2, 0xd780 ;  /* 0x0000d78000027802 */ /* 0x000fe40000000f00 */
[----:B--234-:R-:W-:Y:S05]  /*d770*/  CALL.REL.NOINC `($__internal_27_$__cuda_sm70_shflsync_idx_p) ;  /* 0x0000075000007944 */ /* 0x01cfea0003c00000 */
[----:B------:R-:W-:Y:S05]  /*d780*/  BRA `(.L_x_1345) ;  /* 0xffffe32000007947 */ /* 0x000fea000383ffff */
.L_x_1300:
        /* <DEDUP_REMOVED lines=12> */
.L_x_1302:
[----:B---3--:R-:W-:Y:S01]  /*d850*/  IMAD.MOV.U32 R5, RZ, RZ, R86 ;  /* 0x000000ffff057224 */ /* 0x008fe200078e0056 */
[----:B------:R-:W-:Y:S01]  /*d860*/  MOV R3, RZ ;  /* 0x000000ff00037202 */ /* 0x000fe20000000f00 */
[----:B------:R-:W-:Y:S01]  /*d870*/  IMAD.MOV.U32 R0, RZ, RZ, 0x1f ;  /* 0x0000001fff007424 */ /* 0x000fe200078e00ff */
[----:B------:R-:W-:Y:S02]  /*d880*/  MOV R2, 0xd8a0 ;  /* 0x0000d8a000027802 */ /* 0x000fe40000000f00 */
[----:B-1----:R-:W-:Y:S05]  /*d890*/  CALL.REL.NOINC `($__internal_27_$__cuda_sm70_shflsync_idx_p) ;  /* 0x0000063000007944 */ /* 0x002fea0003c00000 */
[----:B------:R-:W-:Y:S01]  /*d8a0*/  MOV R9, R0 ;  /* 0x0000000000097202 */ /* 0x000fe20000000f00 */
[----:B------:R-:W-:Y:S05]  /*d8b0*/  BRA `(.L_x_1347) ;  /* 0xffffe4f000007947 */ /* 0x000fea000383ffff */
.L_x_1303:
[----:B------:R-:W-:Y:S01]  /*d8c0*/  IMAD.MOV.U32 R5, RZ, RZ, R86 ;  /* 0x000000ffff057224 */ /* 0x000fe200078e0056 */
[----:B------:R-:W-:Y:S01]  /*d8d0*/  MOV R3, 0x1 ;  /* 0x0000000100037802 */ /* 0x000fe20000000f00 */
[----:B------:R-:W-:Y:S01]  /*d8e0*/  IMAD.MOV.U32 R0, RZ, RZ, 0x1f ;  /* 0x0000001fff007424 */ /* 0x000fe200078e00ff */
[----:B------:R-:W-:Y:S02]  /*d8f0*/  MOV R2, 0xd910 ;  /* 0x0000d91000027802 */ /* 0x000fe40000000f00 */
[----:B-123--:R-:W-:Y:S05]  /*d900*/  CALL.REL.NOINC `($__internal_27_$__cuda_sm70_shflsync_idx_p) ;  /* 0x000005c000007944 */ /* 0x00efea0003c00000 */
[----:B------:R-:W-:Y:S01]  /*d910*/  MOV R8, R0 ;  /* 0x0000000000087202 */ /* 0x000fe20000000f00 */
[----:B------:R-:W-:Y:S05]  /*d920*/  BRA `(.L_x_1348) ;  /* 0xffffe4a000007947 */ /* 0x000fea000383ffff */
.L_x_1304:
[----:B------:R-:W-:Y:S02]  /*d930*/  MOV R2, 0x1 ;  /* 0x0000000100027802 */ /* 0x000fe40000000f00 */
[----:B------:R-:W-:-:S02]  /*d940*/  MOV R3, 0xd960 ;  /* 0x0000d96000037802 */ /* 0x000fc40000000f00 */
[----:B--234-:R-:W-:Y:S05]  /*d950*/  CALL.REL.NOINC `($__internal_28_$__cuda_sm70_shflsync_up_p) ;  /* 0x000005c000007944 */ /* 0x01cfea0003c00000 */
[----:B------:R-:W-:Y:S05]  /*d960*/  BRA `(.L_x_1349) ;  /* 0xffffe58000007947 */ /* 0x000fea000383ffff */
.L_x_1305:
[----:B------:R-:W-:Y:S02]  /*d970*/  MOV R2, 0x2 ;  /* 0x0000000200027802 */ /* 0x000fe40000000f00 */
[----:B------:R-:W-:-:S02]  /*d980*/  MOV R3, 0xd9a0 ;  /* 0x0000d9a000037802 */ /* 0x000fc40000000f00 */
[----:B--23--:R-:W-:Y:S05]  /*d990*/  CALL.REL.NOINC `($__internal_28_$__cuda_sm70_shflsync_up_p) ;  /* 0x0000058000007944 */ /* 0x00cfea0003c00000 */
[----:B------:R-:W-:Y:S01]  /*d9a0*/  SEL R3, R4, RZ, P1 ;  /* 0x000000ff04037207 */ /* 0x000fe20000800000 */
[----:B------:R-:W-:-:S04]  /*d9b0*/  IMAD.MOV.U32 R2, RZ, RZ, 0x4 ;  /* 0x00000004ff027424 */ /* 0x000fc800078e00ff */
[----:B------:R-:W-:Y:S01]  /*d9c0*/  IMAD.IADD R0, R0, 0x1, R3 ;  /* 0x0000000100007824 */ /* 0x000fe200078e0203 */
[----:B------:R-:W-:Y:S02]  /*d9d0*/  MOV R3, 0xd9f0 ;  /* 0x0000d9f000037802 */ /* 0x000fe40000000f00 */
        /* <DEDUP_REMOVED lines=19> */
.L_x_1309:
[----:B------:R-:W-:Y:S02]  /*db10*/  MOV R2, 0x1 ;  /* 0x0000000100027802 */ /* 0x000fe40000000f00 */
[----:B------:R-:W-:Y:S02]  /*db20*/  MOV R3, 0xdb40 ;  /* 0x0000db4000037802 */ /* 0x000fe40000000f00 */
[----:B------:R-:W-:Y:S05]  /*db30*/  CALL.REL.NOINC `($__internal_28_$__cuda_sm70_shflsync_up_p) ;  /* 0x000003e000007944 */ /* 0x000fea0003c00000 */
[----:B------:R-:W-:Y:S01]  /*db40*/  MOV R2, R4 ;  /* 0x0000000400027202 */ /* 0x000fe20000000f00 */
[----:B------:R-:W-:Y:S05]  /*db50*/  BRA `(.L_x_1351) ;  /* 0xffffe5e000007947 */ /* 0x000fea000383ffff */
.L_x_1310:
[----:B------:R-:W-:Y:S02]  /*db60*/  MOV R2, 0x2 ;  /* 0x0000000200027802 */ /* 0x000fe40000000f00 */
        /* <DEDUP_REMOVED lines=25> */
.L_x_1312:
[----:B------:R-:W-:Y:S02]  /*dd00*/  SEL R0, RZ, 0x1, P0 ;  /* 0x00000001ff007807 */ /* 0x000fe40000000000 */
[----:B------:R-:W-:Y:S02]  /*dd10*/  MOV R2, 0xdd30 ;  /* 0x0000dd3000027802 */ /* 0x000fe40000000f00 */
[----:B-1----:R-:W-:Y:S05]  /*dd20*/  CALL.REL.NOINC `($__internal_29_$__cuda_sm70_votesync_ballot) ;  /* 0x0000026000007944 */ /* 0x002fea0003c00000 */
[----:B------:R-:W-:Y:S01]  /*dd30*/  MOV R8, R0 ;  /* 0x0000000000087202 */ /* 0x000fe20000000f00 */
[----:B------:R-:W-:Y:S05]  /*dd40*/  BRA `(.L_x_1353) ;  /* 0xffffe58000007947 */ /* 0x000fea000383ffff */
.L_x_1313:
[----:B------:R-:W-:Y:S01]  /*dd50*/  IMAD.MOV.U32 R5, RZ, RZ, R6 ;  /* 0x000000ffff057224 */ /* 0x000fe200078e0006 */
[----:B---3--:R-:W-:Y:S01]  /*dd60*/  MOV R3, R12 ;  /* 0x0000000c00037202 */ /* 0x008fe20000000f00 */
[----:B------:R-:W-:Y:S01]  /*dd70*/  IMAD.MOV.U32 R0, RZ, RZ, 0x1f ;  /* 0x0000001fff007424 */ /* 0x000fe200078e00ff */
[----:B------:R-:W-:Y:S02]  /*dd80*/  MOV R2, 0xdda0 ;  /* 0x0000dda000027802 */ /* 0x000fe40000000f00 */
[----:B-12---:R-:W-:Y:S05]  /*dd90*/  CALL.REL.NOINC `($__internal_27_$__cuda_sm70_shflsync_idx_p) ;  /* 0x0000013000007944 */ /* 0x006fea0003c00000 */
[----:B------:R-:W-:Y:S01]  /*dda0*/  IMAD.MOV.U32 R6, RZ, RZ, R0 ;  /* 0x000000ffff067224 */ /* 0x000fe200078e0000 */
[----:B------:R-:W-:Y:S01]  /*ddb0*/  MOV R3, R12 ;  /* 0x0000000c00037202 */ /* 0x000fe20000000f00 */
[----:B------:R-:W-:Y:S01]  /*ddc0*/  IMAD.MOV.U32 R5, RZ, RZ, R7 ;  /* 0x000000ffff057224 */ /* 0x000fe200078e0007 */
[----:B------:R-:W-:Y:S02]  /*ddd0*/  MOV R0, 0x1f ;  /* 0x0000001f00007802 */ /* 0x000fe40000000f00 */
[----:B------:R-:W-:-:S02]  /*dde0*/  MOV R2, 0xde00 ;  /* 0x0000de0000027802 */ /* 0x000fc40000000f00 */
[----:B------:R-:W-:Y:S05]  /*ddf0*/  CALL.REL.NOINC `($__internal_27_$__cuda_sm70_shflsync_idx_p) ;  /* 0x000000d000007944 */ /* 0x000fea0003c00000 */
[----:B------:R-:W-:Y:S01]  /*de00*/  MOV R7, R0 ;  /* 0x0000000000077202 */ /* 0x000fe20000000f00 */
[----:B------:R-:W-:Y:S05]  /*de10*/  BRA `(.L_x_1354) ;  /* 0xffffe4f000007947 */ /* 0x000fea000383ffff */
.L_x_1316:
[----:B------:R-:W-:Y:S01]  /*de20*/  IMAD.MOV.U32 R5, RZ, RZ, R4 ;  /* 0x000000ffff057224 */ /* 0x000fe200078e0004 */
[----:B------:R-:W-:-:S02]  /*de30*/  MOV R0, 0x1f ;  /* 0x0000001f00007802 */ /* 0x000fc40000000f00 */
[----:B------:R-:W-:Y:S02]  /*de40*/  MOV R2, 0xde60 ;  /* 0x0000de6000027802 */ /* 0x000fe40000000f00 */
[----:B-1234-:R-:W-:Y:S05]  /*de50*/  CALL.REL.NOINC `($__internal_27_$__cuda_sm70_shflsync_idx_p) ;  /* 0x0000007000007944 */ /* 0x01efea0003c00000 */
[----:B------:R-:W-:Y:S01]  /*de60*/  MOV R11, R0 ;  /* 0x00000000000b7202 */ /* 0x000fe20000000f00 */
[----:B------:R-:W-:Y:S05]  /*de70*/  BRA `(.L_x_1315) ;  /* 0xffffe4f000007947 */ /* 0x000fea000383ffff */
        .weak           $__internal_26_$__cuda_sm70_shflsync_bfly_p
        .type           $__internal_26_$__cuda_sm70_shflsync_bfly_p,@function
        .size           $__internal_26_$__cuda_sm70_shflsync_bfly_p,($__internal_27_$__cuda_sm70_shflsync_idx_p - $__internal_26_$__cuda_sm70_shflsync_bfly_p)
$__internal_26_$__cuda_sm70_shflsync_bfly_p:
[----:B------:R-:W-:Y:S04]  /*de80*/  WARPSYNC R6 ;  /* 0x0000000600007348 */ /* 0x000fe80003800000 */
[----:B------:R1:W2:Y:S02]  /*de90*/  SHFL.BFLY PT, R5, R2, R5, R7 ;  /* 0x0c00000502057389 */ /* 0x0002a400000e0007 */
[----:B-1----:R-:W-:Y:S02]  /*dea0*/  MOV R2, R3 ;  /* 0x0000000300027202 */ /* 0x002fe40000000f00 */
[----:B------:R-:W-:-:S04]  /*deb0*/  MOV R3, 0x0 ;  /* 0x0000000000037802 */ /* 0x000fc80000000f00 */
[----:B--2---:R-:W-:Y:S05]  /*dec0*/  RET.REL.NODEC R2 `(_ZN7cutlass13device_kernelIN5flash19enable_sm80_to_sm89INS1_16FlashAttnFwdSm80INS1_25CollectiveMainloopFwdSm80ILi8ELi2ELb0EN4cute5tupleIJNS5_1CILi128EEENS7_ILi64EEENS7_ILi192EEEEEELi192ENS_6half_tEfNS_4arch4Sm80ELb0ELb0ELb1ELb1ELb0ELb0ELb1ELb1EEENS1_21CollectiveEpilogueFwdINS6_IJS8_SA_S9_EEENS6_IJNS7_ILi1EEESI_SI_EEESC_SE_Li256ELb1ELb1ELb1ELb0EEENS1_36VarlenDynamicPersistentTileSchedulerILi128ELi64ELi256ELi256ELb1ELb1ELb0ELb0ELb1ELb1EEEEEEEEEvNT_6ParamsE) ;  /* 0xffff213002007950 */ /* 0x004fea0003c3ffff */
        .weak           $__internal_27_$__cuda_sm70_shflsync_idx_p
        .type           $__internal_27_$__cuda_sm70_shflsync_idx_p,@function
        .size           $__internal_27_$__cuda_sm70_shflsync_idx_p,($__internal_28_$__cuda_sm70_shflsync_up_p - $__internal_27_$__cuda_sm70_shflsync_idx_p)
$__internal_27_$__cuda_sm70_shflsync_idx_p:
[----:B------:R-:W-:-:S04]  /*ded0*/  MOV R87, 0xffffffff ;  /* 0xffffffff00577802 */ /* 0x000fc80000000f00 */
[----:B------:R-:W-:Y:S04]  /*dee0*/  WARPSYNC R87 ;  /* 0x0000005700007348 */ /* 0x000fe80003800000 */
[----:B------:R1:W2:Y:S02]  /*def0*/  SHFL.IDX PT, R0, R5, R3, R0 ;  /* 0x0000000305007389 */ /* 0x0002a400000e0000 */
[----:B-1----:R-:W-:-:S04]  /*df00*/  MOV R3, 0x0 ;  /* 0x0000000000037802 */ /* 0x002fc80000000f00 */
[----:B--2---:R-:W-:Y:S05]  /*df10*/  RET.REL.NODEC R2 `(_ZN7cutlass13device_kernelIN5flash19enable_sm80_to_sm89INS1_16FlashAttnFwdSm80INS1_25CollectiveMainloopFwdSm80ILi8ELi2ELb0EN4cute5tupleIJNS5_1CILi128EEENS7_ILi64EEENS7_ILi192EEEEEELi192ENS_6half_tEfNS_4arch4Sm80ELb0ELb0ELb1ELb1ELb0ELb0ELb1ELb1EEENS1_21CollectiveEpilogueFwdINS6_IJS8_SA_S9_EEENS6_IJNS7_ILi1EEESI_SI_EEESC_SE_Li256ELb1ELb1ELb1ELb0EEENS1_36VarlenDynamicPersistentTileSchedulerILi128ELi64ELi256ELi256ELb1ELb1ELb0ELb0ELb1ELb1EEEEEEEEEvNT_6ParamsE) ;  /* 0xffff20e002007950 */ /* 0x004fea0003c3ffff */
        .weak           $__internal_28_$__cuda_sm70_shflsync_up_p
        .type           $__internal_28_$__cuda_sm70_shflsync_up_p,@function
        .size           $__internal_28_$__cuda_sm70_shflsync_up_p,($__internal_29_$__cuda_sm70_votesync_ballot - $__internal_28_$__cuda_sm70_shflsync_up_p)
$__internal_28_$__cuda_sm70_shflsync_up_p:
[----:B------:R-:W-:Y:S02]  /*df20*/  IMAD.MOV.U32 R4, RZ, RZ, RZ ;  /* 0x000000ffff047224 */ /* 0x000fe400078e00ff */
[----:B------:R-:W-:-:S04]  /*df30*/  IMAD.MOV.U32 R10, RZ, RZ, -0x1 ;  /* 0xffffffffff0a7424 */ /* 0x000fc800078e00ff */
[----:B------:R-:W-:Y:S04]  /*df40*/  WARPSYNC R10 ;  /* 0x0000000a00007348 */ /* 0x000fe80003800000 */
[----:B------:R1:W2:Y:S02]  /*df50*/  SHFL.UP PT, R4, R0, R2, R4 ;  /* 0x0400000200047389 */ /* 0x0002a400000e0004 */
[----:B-1----:R-:W-:Y:S02]  /*df60*/  MOV R2, R3 ;  /* 0x0000000300027202 */ /* 0x002fe40000000f00 */
[----:B------:R-:W-:-:S04]  /*df70*/  MOV R3, 0x0 ;  /* 0x0000000000037802 */ /* 0x000fc80000000f00 */
[----:B--2---:R-:W-:Y:S05]  /*df80*/  RET.REL.NODEC R2 `(_ZN7cutlass13device_kernelIN5flash19enable_sm80_to_sm89INS1_16FlashAttnFwdSm80INS1_25CollectiveMainloopFwdSm80ILi8ELi2ELb0EN4cute5tupleIJNS5_1CILi128EEENS7_ILi64EEENS7_ILi192EEEEEELi192ENS_6half_tEfNS_4arch4Sm80ELb0ELb0ELb1ELb1ELb0ELb0ELb1ELb1EEENS1_21CollectiveEpilogueFwdINS6_IJS8_SA_S9_EEENS6_IJNS7_ILi1EEESI_SI_EEESC_SE_Li256ELb1ELb1ELb1ELb0EEENS1_36VarlenDynamicPersistentTileSchedulerILi128ELi64ELi256ELi256ELb1ELb1ELb0ELb0ELb1ELb1EEEEEEEEEvNT_6ParamsE) ;  /* 0xffff207002007950 */ /* 0x004fea0003c3ffff */
        .weak           $__internal_29_$__cuda_sm70_votesync_ballot
        .type           $__internal_29_$__cuda_sm70_votesync_ballot,@function
        .size           $__internal_29_$__cuda_sm70_votesync_ballot,(.L_x_4940 - $__internal_29_$__cuda_sm70_votesync_ballot)
$__internal_29_$__cuda_sm70_votesync_ballot:
[----:B------:R-:W-:Y:S01]  /*df90*/  ISETP.NE.U32.AND P0, PT, R0, 0x1, PT ;  /* 0x000000010000780c */ /* 0x000fe20003f05070 */
[----:B------:R-:W-:-:S04]  /*dfa0*/  IMAD.MOV.U32 R3, RZ, RZ, -0x1 ;  /* 0xffffffffff037424 */ /* 0x000fc800078e00ff */
[----:B------:R-:W-:Y:S08]  /*dfb0*/  WARPSYNC R3 ;  /* 0x0000000300007348 */ /* 0x000ff00003800000 */
[----:B------:R-:W-:-:S04]  /*dfc0*/  VOTE.ANY R0, PT, !P0 ;  /* 0x0000000000007806 */ /* 0x000fc800040e0100 */
[----:B------:R-:W-:Y:S01]  /*dfd0*/  LOP3.LUT R0, R0, R3, RZ, 0xc0, !PT ;  /* 0x0000000300007212 */ /* 0x000fe200078ec0ff */
[----:B------:R-:W-:-:S04]  /*dfe0*/  IMAD.MOV.U32 R3, RZ, RZ, 0x0 ;  /* 0x00000000ff037424 */ /* 0x000fc800078e00ff */
[----:B------:R-:W-:Y:S05]  /*dff0*/  RET.REL.NODEC R2 `(_ZN7cutlass13device_kernelIN5flash19enable_sm80_to_sm89INS1_16FlashAttnFwdSm80INS1_25CollectiveMainloopFwdSm80ILi8ELi2ELb0EN4cute5tupleIJNS5_1CILi128EEENS7_ILi64EEENS7_ILi192EEEEEELi192ENS_6half_tEfNS_4arch4Sm80ELb0ELb0ELb1ELb1ELb0ELb0ELb1ELb1EEENS1_21CollectiveEpilogueFwdINS6_IJS8_SA_S9_EEENS6_IJNS7_ILi1EEESI_SI_EEESC_SE_Li256ELb1ELb1ELb1ELb0EEENS1_36VarlenDynamicPersistentTileSchedulerILi128ELi64ELi256ELi256ELb1ELb1ELb0ELb0ELb1ELb1EEEEEEEEEvNT_6ParamsE) ;  /* 0xffff200002007950 */ /* 0x000fea0003c3ffff */
.L_x_1355:
        /* <DEDUP_REMOVED lines=16> */
.L_x_4940:


//--------------------- .text._ZN7cutlass13device_kernelIN5flash19enable_sm80_to_sm89INS1_16FlashAttnFwdSm80INS1_25CollectiveMainloopFwdSm80ILi8ELi2ELb0EN4cute5tupleIJNS5_1CILi128EEENS7_ILi64EEENS7_ILi192EEEEEELi192ENS_6half_tEfNS_4arch4Sm80ELb0ELb0ELb1ELb1ELb0ELb1ELb1ELb1EEENS1_21CollectiveEpilogueFwdINS6_IJS8_SA_S9_EEENS6_IJNS7_ILi1EEESI_SI_EEESC_SE_Li256ELb1ELb1ELb1ELb0EEENS1_36VarlenDynamicPersistentTileSchedulerILi128ELi64ELi256ELi256ELb1ELb1ELb0ELb0ELb1ELb1EEEEEEEEEvNT_6ParamsE --------------------------
	.section	.text._ZN7cutlass13device_kernelIN5flash19enable_sm80_to_sm89INS1_16FlashAttnFwdSm80INS1_25CollectiveMainloopFwdSm80ILi8ELi2ELb0EN4cute5tupleIJNS5_1CILi128EEENS7_ILi64EEENS7_ILi192EEEEEELi192ENS_6half_tEfNS_4arch4Sm80ELb0ELb0ELb1ELb1ELb0ELb1ELb1ELb1EEENS1_21CollectiveEpilogueFwdINS6_IJS8_SA_S9_EEENS6_IJNS7_ILi1EEESI_SI_EEESC_SE_Li256ELb1ELb1ELb1ELb0EEENS1_36VarlenDynamicPersistentTileSchedulerILi128ELi64ELi256ELi256ELb1ELb1ELb0ELb0ELb1ELb1EEEEEEEEEvNT_6ParamsE,"ax",@progbits
	.sectioninfo	@"SHI_REGISTERS=252"
	.align	128
.text._ZN7cutlass13device_kernelIN5flash19enable_sm80_to_sm89INS1_16FlashAttnFwdSm80INS1_25CollectiveMainloopFwdSm80ILi8ELi2ELb0EN4cute5tupleIJNS5_1CILi128EEENS7_ILi64EEENS7_ILi192EEEEEELi192ENS_6half_tEfNS_4arch4Sm80ELb0ELb0ELb1ELb1ELb0ELb1ELb1ELb1EEENS1_21CollectiveEpilogueFwdINS6_IJS8_SA_S9_EEENS6_IJNS7_ILi1EEESI_SI_EEESC_SE_Li256ELb1ELb1ELb1ELb0EEENS1_36VarlenDynamicPersistentTileSchedulerILi128ELi64ELi256ELi256ELb1ELb1ELb0ELb0ELb1ELb1EEEEEEEEEvNT_6ParamsE:
        .type           _ZN7cutlass13device_kernelIN5flash19enable_sm80_to_sm89INS1_16FlashAttnFwdSm80INS1_25CollectiveMainloopFwdSm80ILi8ELi2ELb0EN4cute5tupleIJNS5_1CILi128EEENS7_ILi64EEENS7_ILi192EEEEEELi192ENS_6half_tEfNS_4arch4Sm80ELb0ELb0ELb1ELb1ELb0ELb1ELb1ELb1EEENS1_21CollectiveEpilogueFwdINS6_IJS8_SA_S9_EEENS6_IJNS7_ILi1EEESI_SI_EEESC_SE_Li256ELb1ELb1ELb1ELb0EEENS1_36VarlenDynamicPersistentTileSchedulerILi128ELi64ELi256ELi256ELb1ELb1ELb0ELb0ELb1ELb1EEEEEEEEEvNT_6ParamsE,@function
        .size           _ZN7cutlass13device_kernelIN5flash19enable_sm80_to_sm89INS1_16FlashAttnFwdSm80INS1_25CollectiveMainloopFwdSm80ILi8ELi2ELb0EN4cute5tupleIJNS5_1CILi128EEENS7_ILi64EEENS7_ILi192EEEEEELi192ENS_6half_tEfNS_4arch4Sm80ELb0ELb0ELb1ELb1ELb0ELb1ELb1ELb1EEENS1_21CollectiveEpilogueFwdINS6_IJS8_SA_S9_EEENS6_IJNS7_ILi1EEESI_SI_EEESC_SE_Li256ELb1ELb1ELb1ELb0EEENS1_36VarlenDynamicPersistentTileSchedulerILi128ELi64ELi256ELi256ELb1ELb1ELb0ELb0ELb1ELb1EEEEEEEEEvNT_6ParamsE,(.L_x_4945 - _ZN7cutlass13device_kernelIN5flash19enable_sm80_to_sm89INS1_16FlashAttnFwdSm80INS1_25CollectiveMainloopFwdSm80ILi8ELi2ELb0EN4cute5tupleIJNS5_1CILi128EEENS7_ILi64EEENS7_ILi192EEEEEELi192ENS_6half_tEfNS_4arch4Sm80ELb0ELb0ELb1ELb1ELb0ELb1ELb1ELb1EEENS1_21CollectiveEpilogueFwdINS6_IJS8_SA_S9_EEENS6_IJNS7_ILi1EEESI_SI_EEESC_SE_Li256ELb1ELb1ELb1ELb0EEENS1_36VarlenDynamicPersistentTileSchedulerILi128ELi64ELi256ELi256ELb1ELb1ELb0ELb0ELb1ELb1EEEEEEEEEvNT_6ParamsE)
        .other          _ZN7cutlass13device_kernelIN5flash19enable_sm80_to_sm89INS1_16FlashAttnFwdSm80INS1_25CollectiveMainloopFwdSm80ILi8ELi2ELb0EN4cute5tupleIJNS5_1CILi128EEENS7_ILi64EEENS7_ILi192EEEEEELi192ENS_6half_tEfNS_4arch4Sm80ELb0ELb0ELb1ELb1ELb0ELb1ELb1ELb1EEENS1_21CollectiveEpilogueFwdINS6_IJS8_SA_S9_EEENS6_IJNS7_ILi1EEESI_SI_EEESC_SE_Li256ELb1ELb1ELb1ELb0EEENS1_36VarlenDynamicPersistentTileSchedulerILi128ELi64ELi256ELi256ELb1ELb1ELb0ELb0ELb1ELb1EEEEEEEEEvNT_6ParamsE,@"STO_CUDA_ENTRY STV_DEFAULT"
_ZN7cutlass13device_kernelIN5flash19enable_sm80_to_sm89INS1_16FlashAttnFwdSm80INS1_25CollectiveMainloopFwdSm80ILi8ELi2ELb0EN4cute5tupleIJNS5_1CILi128EEENS7_ILi64EEENS7_ILi192EEEEEELi192ENS_6half_tEfNS_4arch4Sm80ELb0ELb0ELb1ELb1ELb0ELb1ELb1ELb1EEENS1_21CollectiveEpilogueFwdINS6_IJS8_SA_S9_EEENS6_IJNS7_ILi1EEESI_SI_EEESC_SE_Li256ELb1ELb1ELb1ELb0EEENS1_36VarlenDynamicPersistentTileSchedulerILi128ELi64ELi256ELi256ELb1ELb1ELb0ELb0ELb1ELb1EEEEEEEEEvNT_6ParamsE:
[----:B------:R-:W-:Y:S02]  /*0000*/  MOV R1, c[0x0][0x28] ;  /* 0x00000a0000017a02 */ /* 0x000fe40000000f00 */
[----:B------:R-:W1:Y:S01]  /*0010*/  S2R R146, SR_TID.X ;  /* 0x0000000000927919 */ /* 0x000e620000002100 */
[----:B------:R-:W-:Y:S01]  /*0020*/  ULDC.64 UR8, c[0x0][0x118] ;  /* 0x0000460000087ab9 */ /* 0x000fe20000000a00 */
[----:B------:R-:W-:Y:S01]  /*0030*/  IMAD.MOV.U32 R215, RZ, RZ, RZ ;  /* 0x000000ffffd77224 */ /* 0x000fe200078e00ff */
[----:B------:R-:W-:Y:S01]  /*0040*/  MOV R213, 0xffffffff ;  /* 0xffffffff00d57802 */ /* 0x000fe20000000f00 */
[----:B------:R-:W-:Y:S02]  /*0050*/  IMAD.MOV.U32 R214, RZ, RZ, -0x1 ;  /* 0xffffffffffd67424 */ /* 0x000fe400078e00ff */
[----:B------:R-:W-:Y:S01]  /*0060*/  IMAD.MOV.U32 R212, RZ, RZ, -0x1 ;  /* 0xffffffffffd47424 */ /* 0x000fe200078e00ff */
[----:B-1----:R-:W-:-:S06]  /*0070*/  SHF.R.U32.HI R216, RZ, 0x5, R146 ;  /* 0x00000005ffd87819 */ /* 0x002fcc0000011692 */
[----:B------:R-:W1:Y:S02]  /*0080*/  SHFL.IDX PT, R216, R216, RZ, 0x1f ;  /* 0x00001fffd8d87589 */ /* 0x000e6400000e0000 */
[----:B-1----:R-:W-:-:S13]  /*0090*/  ISETP.NE.AND P0, PT, R216, RZ, PT ;  /* 0x000000ffd800720c */ /* 0x002fda0003f05270 */
[----:B------:R-:W-:Y:S06]  /*00a0*/  @P0 BAR.SYNC.DEFER_BLOCKING 0x5, 0x100 ;  /* 0x0144000000000b1d */ /* 0x000fec0000010000 */
[----:B------:R-:W1:Y:S04]  /*00b0*/  @P0 LDS.128 R208, [0x24100] ;  /* 0x02410000ffd00984 */ /* 0x000e680000000c00 */
[----:B------:R-:W-:Y:S06]  /*00c0*/  @P0 BAR.ARV 0x4, 0x100 ;  /* 0x0104000000000b1d */ /* 0x000fec0000002000 */
[----:B------:R-:W-:Y:S05]  /*00d0*/  @P0 BRA `(.L_x_1356) ;  /* 0x00000a0000000947 */ /* 0x000fea0003800000 */
[----:B------:R-:W-:Y:S01]  /*00e0*/  LOP3.LUT R4, R146, 0x1f, RZ, 0xc0, !PT ;  /* 0x0000001f92047812 */ /* 0x000fe200078ec0ff */
        /* <DEDUP_REMOVED lines=8> */
[----:B------:R-:W2:Y:S04]  /*0170*/  @!P0 LDG.E R10, [R6.64] ;  /* 0x00000008060a8981 */ /* 0x000ea8000c1e1900 */
[----:B------:R-:W2:Y:S01]  /*0180*/  @!P0 LDG.E R5, [R12.64] ;  /* 0x000000080c058981 */ /* 0x000ea2000c1e1900 */
[C---:B------:R-:W-:Y:S01]  /*0190*/  ISETP.NE.AND P5, PT, R4.reuse, RZ, PT ;  /* 0x000000ff0400720c */ /* 0x040fe20003fa5270 */
[----:B------:R-:W3:Y:S01]  /*01a0*/  S2UR UR4, SR_CTAID.X ;  /* 0x00000000000479c3 */ /* 0x000ee20000002500 */
[C---:B------:R-:W-:Y:S02]  /*01b0*/  ISETP.GE.U32.AND P4, PT, R4.reuse, 0x2, PT ;  /* 0x000000020400780c */ /* 0x040fe40003f86070 */
[----:B------:R-:W-:-:S02]  /*01c0*/  ISETP.GE.U32.AND P3, PT, R4, 0x4, PT ;  /* 0x000000040400780c */ /* 0x000fc40003f66070 */
[C---:B------:R-:W-:Y:S02]  /*01d0*/  ISETP.GE.U32.AND P2, PT, R4.reuse, 0x8, PT ;  /* 0x000000080400780c */ /* 0x040fe40003f46070 */
[----:B------:R-:W-:Y:S02]  /*01e0*/  ISETP.GE.U32.AND P1, PT, R4, 0x10, PT ;  /* 0x000000100400780c */ /* 0x000fe40003f26070 */
[----:B-1----:R-:W-:Y:S01]  /*01f0*/  MOV R211, RZ ;  /* 0x000000ff00d37202 */ /* 0x002fe20000000f00 */
[----:B--2---:R-:W-:-:S05]  /*0200*/  IMAD R0, R10, R5, RZ ;  /* 0x000000050a007224 */ /* 0x004fca00078e02ff */
[----:B------:R-:W1:Y:S02]  /*0210*/  SHFL.UP PT, R3, R0, 0x1, RZ ;  /* 0x0420000000037989 */ /* 0x000e6400000e00ff */
[----:B-1----:R-:W-:-:S05]  /*0220*/  SEL R3, R3, RZ, P5 ;  /* 0x000000ff03037207 */ /* 0x002fca0002800000 */
[----:B------:R-:W-:-:S05]  /*0230*/  IMAD.IADD R3, R0, 0x1, R3 ;  /* 0x0000000100037824 */ /* 0x000fca00078e0203 */
[----:B------:R-:W1:Y:S02]  /*0240*/  SHFL.UP PT, R2, R3, 0x2, RZ ;  /* 0x0440000003027989 */ /* 0x000e6400000e00ff */
[----:B-1----:R-:W-:-:S04]  /*0250*/  SEL R2, R2, RZ, P4 ;  /* 0x000000ff02027207 */ /* 0x002fc80002000000 */
[----:B------:R-:W-:-:S05]  /*0260*/  IADD3 R2, R3, R2, RZ ;  /* 0x0000000203027210 */ /* 0x000fca0007ffe0ff */
        /* <DEDUP_REMOVED lines=9> */
[----:B------:R-:W1:Y:S02]  /*0300*/  SHFL.IDX PT, R3, R7, 0x1f, 0x1f ;  /* 0x03e01f0007037f89 */ /* 0x000e6400000e0000 */
[----:B-1----:R-:W-:-:S04]  /*0310*/  IMAD R3, R3, c[0x0][0x538], RZ ;  /* 0x00014e0003037a24 */ /* 0x002fc800078e02ff */
[----:B------:R-:W-:Y:S01]  /*0320*/  IMAD.MOV.U32 R2, RZ, RZ, R3 ;  /* 0x000000ffff027224 */ /* 0x000fe200078e0003 */
[----:B---3--:R-:W-:-:S13]  /*0330*/  ISETP.GT.AND P0, PT, R3, UR4, PT ;  /* 0x0000000403007c0c */ /* 0x008fda000bf04270 */
[----:B------:R-:W-:Y:S05]  /*0340*/  @P0 BRA `(.L_x_1357) ;  /* 0x0000026000000947 */ /* 0x000fea0003800000 */
[----:B------:R-:W-:Y:S02]  /*0350*/  MOV R3, R2 ;  /* 0x0000000200037202 */ /* 0x000fe40000000f00 */
[----:B------:R-:W-:-:S04]  /*0360*/  MOV R211, RZ ;  /* 0x000000ff00d37202 */ /* 0x000fc80000000f00 */
.L_x_1361:
[----:B------:R-:W-:-:S04]  /*0370*/  IADD3 R211, R211, 0x1f, RZ ;  /* 0x0000001fd3d37810 */ /* 0x000fc80007ffe0ff */
[----:B------:R-:W-:-:S13]  /*0380*/  ISETP.GE.AND P0, PT, R211, c[0x0][0x53c], PT ;  /* 0x00014f00d3007a0c */ /* 0x000fda0003f06270 */
[----:B------:R-:W-:Y:S05]  /*0390*/  @P0 BRA `(.L_x_1358) ;  /* 0x000006c000000947 */ /* 0x000fea0003800000 */
[----:B------:R-:W-:Y:S02]  /*03a0*/  IADD3 R7, R4, R211, RZ ;  /* 0x000000d304077210 */ /* 0x000fe40007ffe0ff */
[----:B------:R-:W-:Y:S02]  /*03b0*/  MOV R10, RZ ;  /* 0x000000ff000a7202 */ /* 0x000fe40000000f00 */
[----:B------:R-:W-:Y:S02]  /*03c0*/  ISETP.GE.OR P0, PT, R7, c[0x0][0x53c], !P6 ;  /* 0x00014f0007007a0c */ /* 0x000fe40007706670 */
[----:B------:R-:W-:-:S11]  /*03d0*/  MOV R5, RZ ;  /* 0x000000ff00057202 */ /* 0x000fd60000000f00 */
[----:B------:R-:W-:Y:S02]  /*03e0*/  @!P0 MOV R2, 0x4 ;  /* 0x0000000400028802 */ /* 0x000fe40000000f00 */
        /* <DEDUP_REMOVED lines=8> */
.L_x_1522:
        /* <DEDUP_REMOVED lines=16> */
.L_x_1523:
[----:B--2---:R-:W-:-:S05]  /*0570*/  IMAD R2, R2, c[0x0][0x538], RZ ;  /* 0x00014e0002027a24 */ /* 0x004fca00078e02ff */
[----:B------:R-:W-:-:S04]  /*0580*/  IADD3 R3, R2, R3, RZ ;  /* 0x0000000302037210 */ /* 0x000fc80007ffe0ff */
[----:B------:R-:W-:-:S13]  /*0590*/  ISETP.GT.AND P0, PT, R3, UR4, PT ;  /* 0x0000000403007c0c */ /* 0x000fda000bf04270 */
[----:B-1----:R-:W-:Y:S05]  /*05a0*/  @!P0 BRA `(.L_x_1361) ;  /* 0xfffffdc000008947 */ /* 0x002fea000383ffff */
.L_x_1357:
[----:B------:R-:W-:-:S05]  /*05b0*/  IADD3 R208, -R2, R3, RZ ;  /* 0x0000000302d07210 */ /* 0x000fca0007ffe1ff */
[----:B------:R-:W-:-:S05]  /*05c0*/  IMAD R0, R7, c[0x0][0x538], R208 ;  /* 0x00014e0007007a24 */ /* 0x000fca00078e02d0 */
[----:B------:R-:W-:Y:S01]  /*05d0*/  ISETP.GT.AND P0, PT, R0, UR4, PT ;  /* 0x0000000400007c0c */ /* 0x000fe2000bf04270 */
[----:B------:R-:W-:-:S12]  /*05e0*/  BRA.DIV ~URZ, `(.L_x_1362) ;  /* 0x000173327f007947 */ /* 0x000fd8000b800000 */
[----:B------:R-:W-:-:S04]  /*05f0*/  VOTE.ANY R9, PT, !P0 ;  /* 0x0000000000097806 */ /* 0x000fc800040e0100 */
.L_x_1524:
[----:B------:R1:W2:Y:S01]  /*0600*/  POPC R6, R9 ;  /* 0x0000000900067309 */ /* 0x0002a20000000000 */
[----:B------:R-:W-:Y:S05]  /*0610*/  BRA.DIV ~URZ, `(.L_x_1363) ;  /* 0x000173427f007947 */ /* 0x000fea000b800000 */
[----:B--2---:R2:W3:Y:S01]  /*0620*/  SHFL.IDX PT, R10, R10, R6, 0x1f ;  /* 0x00001f060a0a7589 */ /* 0x0044e200000e0000 */
[----:B------:R-:W-:-:S03]  /*0630*/  MOV R3, RZ ;  /* 0x000000ff00037202 */ /* 0x000fc60000000f00 */
[----:B------:R2:W4:Y:S04]  /*0640*/  SHFL.IDX PT, R5, R5, R6, 0x1f ;  /* 0x00001f0605057589 */ /* 0x00052800000e0000 */
.L_x_1525:
[----:B------:R-:W-:Y:S01]  /*0650*/  ISETP.NE.AND P0, PT, R9, RZ, PT ;  /* 0x000000ff0900720c */ /* 0x000fe20003f05270 */
[----:B------:R-:W-:-:S12]  /*0660*/  BSSY B0, `(.L_x_1364) ;  /* 0x0000005000007945 */ /* 0x000fd80003800000 */
[----:B------:R-:W-:Y:S05]  /*0670*/  @!P0 BRA `(.L_x_1365) ;  /* 0x0000003000008947 */ /* 0x000fea0003800000 */
[----:B------:R-:W-:Y:S01]  /*0680*/  IADD3 R8, R6, -0x1, RZ ;  /* 0xffffffff06087810 */ /* 0x000fe20007ffe0ff */
[----:B------:R-:W-:Y:S05]  /*0690*/  BRA.DIV ~URZ, `(.L_x_1366) ;  /* 0x000173a27f007947 */ /* 0x000fea000b800000 */
[----:B------:R1:W2:Y:S02]  /*06a0*/  SHFL.IDX PT, R3, R7, R8, 0x1f ;  /* 0x00001f0807037589 */ /* 0x0002a400000e0000 */
.L_x_1365:
[----:B------:R-:W-:Y:S05]  /*06b0*/  BSYNC B0 ;  /* 0x0000000000007941 */ /* 0x000fea0003800000 */
.L_x_1364:
[-C--:B---3--:R-:W-:Y:S01]  /*06c0*/  IABS R0, R10.reuse ;  /* 0x0000000a00007213 */ /* 0x088fe20000000000 */
[----:B--2---:R-:W-:Y:S01]  /*06d0*/  IMAD R208, R3, c[0x0][0x538], R208 ;  /* 0x00014e0003d07a24 */ /* 0x004fe200078e02d0 */
[----:B-1--4-:R-:W-:Y:S02]  /*06e0*/  IABS R7, R5 ;  /* 0x0000000500077213 */ /* 0x012fe40000000000 */
[----:B------:R-:W1:Y:S01]  /*06f0*/  I2F.RP R12, R0 ;  /* 0x00000000000c7306 */ /* 0x000e620000209400 */
[----:B------:R-:W-:Y:S02]  /*0700*/  IABS R2, R10 ;  /* 0x0000000a00027213 */ /* 0x000fe40000000000 */
[----:B------:R-:W-:Y:S02]  /*0710*/  IADD3 R209, -R208, UR4, RZ ;  /* 0x00000004d0d17c10 */ /* 0x000fe4000fffe1ff */
[----:B------:R-:W-:Y:S01]  /*0720*/  IADD3 R211, R6, R211, RZ ;  /* 0x000000d306d37210 */ /* 0x000fe20007ffe0ff */
[----:B------:R-:W-:Y:S01]  /*0730*/  IMAD.MOV R2, RZ, RZ, -R2 ;  /* 0x000000ffff027224 */ /* 0x000fe200078e0a02 */
[----:B------:R-:W-:Y:S01]  /*0740*/  IABS R3, R209 ;  /* 0x000000d100037213 */ /* 0x000fe20000000000 */
[----:B-1----:R-:W1:Y:S08]  /*0750*/  MUFU.RCP R8, R12 ;  /* 0x0000000c00087308 */ /* 0x002e700000001000 */
[----:B------:R-:W2:Y:S01]  /*0760*/  I2F.RP R12, R7 ;  /* 0x00000007000c7306 */ /* 0x000ea20000209400 */
[----:B-1----:R-:W-:-:S07]  /*0770*/  IADD3 R8, R8, 0xffffffe, RZ ;  /* 0x0ffffffe08087810 */ /* 0x002fce0007ffe0ff */
[----:B------:R-:W1:Y:S08]  /*0780*/  F2I.FTZ.U32.TRUNC.NTZ R9, R8 ;  /* 0x0000000800097305 */ /* 0x000e70000021f000 */
[----:B--2---:R-:W2:Y:S01]  /*0790*/  MUFU.RCP R12, R12 ;  /* 0x0000000c000c7308 */ /* 0x004ea20000001000 */
[----:B-1----:R-:W-:Y:S02]  /*07a0*/  IMAD.MOV R11, RZ, RZ, -R9 ;  /* 0x000000ffff0b7224 */ /* 0x002fe400078e0a09 */
[----:B------:R-:W-:-:S02]  /*07b0*/  IMAD.MOV.U32 R8, RZ, RZ, RZ ;  /* 0x000000ffff087224 */ /* 0x000fc400078e00ff */
[----:B------:R-:W-:-:S04]  /*07c0*/  IMAD R11, R11, R0, RZ ;  /* 0x000000000b0b7224 */ /* 0x000fc800078e02ff */
[----:B------:R-:W-:Y:S01]  /*07d0*/  IMAD.HI.U32 R11, R9, R11, R8 ;  /* 0x0000000b090b7227 */ /* 0x000fe200078e0008 */
[----:B--2---:R-:W-:-:S04]  /*07e0*/  IADD3 R14, R12, 0xffffffe, RZ ;  /* 0x0ffffffe0c0e7810 */ /* 0x004fc80007ffe0ff */
[----:B------:R-:W1:Y:S01]  /*07f0*/  F2I.FTZ.U32.TRUNC.NTZ R15, R14 ;  /* 0x0000000e000f7305 */ /* 0x000e62000021f000 */
[----:B------:R-:W-:-:S04]  /*0800*/  IMAD.HI.U32 R8, R11, R3, RZ ;  /* 0x000000030b087227 */ /* 0x000fc800078e00ff */
[----:B------:R-:W-:-:S05]  /*0810*/  IMAD R3, R8, R2, R3 ;  /* 0x0000000208037224 */ /* 0x000fca00078e0203 */
[----:B------:R-:W-:Y:S01]  /*0820*/  ISETP.GT.U32.AND P0, PT, R0, R3, PT ;  /* 0x000000030000720c */ /* 0x000fe20003f04070 */
[----:B-1----:R-:W-:Y:S01]  /*0830*/  IMAD.MOV R2, RZ, RZ, -R15 ;  /* 0x000000ffff027224 */ /* 0x002fe200078e0a0f */
[----:B------:R-:W-:-:S11]  /*0840*/  MOV R14, RZ ;  /* 0x000000ff000e7202 */ /* 0x000fd60000000f00 */
[----:B------:R-:W-:Y:S01]  /*0850*/  @!P0 IMAD.IADD R3, R3, 0x1, -R0 ;  /* 0x0000000103038824 */ /* 0x000fe200078e0a00 */
[----:B------:R-:W-:Y:S02]  /*0860*/  @!P0 IADD3 R8, R8, 0x1, RZ ;  /* 0x0000000108088810 */ /* 0x000fe40007ffe0ff */
[----:B------:R-:W-:Y:S02]  /*0870*/  ISETP.NE.AND P0, PT, R10, RZ, PT ;  /* 0x000000ff0a00720c */ /* 0x000fe40003f05270 */
[----:B------:R-:W-:Y:S01]  /*0880*/  ISETP.GE.U32.AND P2, PT, R3, R0, PT ;  /* 0x000000000300720c */ /* 0x000fe20003f46070 */
[----:B------:R-:W-:Y:S01]  /*0890*/  IMAD R3, R2, R7, RZ ;  /* 0x0000000702037224 */ /* 0x000fe200078e02ff */
[----:B------:R-:W-:-:S03]  /*08a0*/  LOP3.LUT R0, R209, R10, RZ, 0x3c, !PT ;  /* 0x0000000ad1007212 */ /* 0x000fc600078e3cff */
[----:B------:R-:W-:Y:S01]  /*08b0*/  IMAD.HI.U32 R3, R15, R3, R14 ;  /* 0x000000030f037227 */ /* 0x000fe200078e000e */
[----:B------:R-:W-:Y:S02]  /*08c0*/  ISETP.GE.AND P1, PT, R0, RZ, PT ;  /* 0x000000ff0000720c */ /* 0x000fe40003f26270 */
[----:B------:R-:W-:-:S05]  /*08d0*/  IABS R0, R5 ;  /* 0x0000000500007213 */ /* 0x000fca0000000000 */
[----:B------:R-:W-:Y:S01]  /*08e0*/  @P2 IADD3 R8, R8, 0x1, RZ ;  /* 0x0000000108082810 */ /* 0x000fe20007ffe0ff */
[----:B------:R-:W-:-:S05]  /*08f0*/  IMAD.MOV R0, RZ, RZ, -R0 ;  /* 0x000000ffff007224 */ /* 0x000fca00078e0a00 */
[----:B------:R-:W-:Y:S01]  /*0900*/  @!P1 IMAD.MOV R8, RZ, RZ, -R8 ;  /* 0x000000ffff089224 */ /* 0x000fe200078e0a08 */
[----:B------:R-:W-:-:S04]  /*0910*/  @!P0 LOP3.LUT R8, RZ, R10, RZ, 0x33, !PT ;  /* 0x0000000aff088212 */ /* 0x000fc800078e33ff */
[----:B------:R-:W-:Y:S01]  /*0920*/  IABS R2, R8 ;  /* 0x0000000800027213 */ /* 0x000fe20000000000 */
[----:B------:R-:W-:-:S04]  /*0930*/  IMAD R10, R8, R10, RZ ;  /* 0x0000000a080a7224 */ /* 0x000fc800078e02ff */
[----:B------:R-:W-:-:S04]  /*0940*/  IMAD.HI.U32 R3, R3, R2, RZ ;  /* 0x0000000203037227 */ /* 0x000fc800078e00ff */
[----:B------:R-:W-:Y:S02]  /*0950*/  IMAD R0, R3, R0, R2 ;  /* 0x0000000003007224 */ /* 0x000fe400078e0202 */
[----:B------:R-:W-:-:S03]  /*0960*/  IMAD.IADD R209, R209, 0x1, -R10 ;  /* 0x00000001d1d17824 */ /* 0x000fc600078e0a0a */
        /* <DEDUP_REMOVED lines=10> */
[--C-:B------:R-:W-:Y:S02]  /*0a10*/  IMAD.MOV R0, RZ, RZ, -R3.reuse ;  /* 0x000000ffff007224 */ /* 0x100fe400078e0a03 */
[C---:B------:R-:W-:Y:S02]  /*0a20*/  IMAD R3, R5.reuse, 0x1000000, R3 ;  /* 0x0100000005037824 */ /* 0x040fe400078e0203 */
[----:B------:R-:W-:-:S04]  /*0a30*/  IMAD R0, R5, R0, R8 ;  /* 0x0000000005007224 */ /* 0x000fc800078e0208 */
[----:B------:R-:W-:Y:S01]  /*0a40*/  IMAD R210, R0, 0x10000, R3 ;  /* 0x0001000000d27824 */ /* 0x000fe200078e0203 */
[----:B------:R-:W-:Y:S05]  /*0a50*/  BRA `(.L_x_1367) ;  /* 0x0000004000007947 */ /* 0x000fea0003800000 */
.L_x_1358:
[----:B------:R-:W-:Y:S01]  /*0a60*/  IMAD.MOV.U32 R209, RZ, RZ, RZ ;  /* 0x000000ffffd17224 */ /* 0x000fe200078e00ff */
[----:B------:R-:W-:Y:S01]  /*0a70*/  MOV R210, RZ ;  /* 0x000000ff00d27202 */ /* 0x000fe20000000f00 */
[----:B------:R-:W-:Y:S01]  /*0a80*/  IMAD.U32 R208, RZ, RZ, UR4 ;  /* 0x00000004ffd07e24 */ /* 0x000fe2000f8e00ff */
[----:B------:R-:W-:Y:S02]  /*0a90*/  MOV R211, c[0x0][0x53c] ;  /* 0x00014f0000d37a02 */ /* 0x000fe40000000f00 */
.L_x_1367:
[----:B------:R-:W-:Y:S01]  /*0aa0*/  ISETP.NE.AND P0, PT, R4, RZ, PT ;  /* 0x000000ff0400720c */ /* 0x000fe20003f05270 */
[----:B------:R-:W-:-:S12]  /*0ab0*/  WARPSYNC 0xffffffff ;  /* 0xffffffff00007948 */ /* 0x000fd80003800000 */
[----:B------:R1:W-:Y:S04]  /*0ac0*/  @!P0 STS.128 [0x24100], R208 ;  /* 0x024100d0ff008388 */ /* 0x0003e80000000c00 */
[----:B------:R-:W-:Y:S06]  /*0ad0*/  BAR.ARV 0x5, 0x100 ;  /* 0x0144000000007b1d */ /* 0x000fec0000002000 */
.L_x_1356:
[----:B-1----:R-:W-:-:S13]  /*0ae0*/  ISETP.GE.AND P0, PT, R211, c[0x0][0x53c], PT ;  /* 0x00014f00d3007a0c */ /* 0x002fda0003f06270 */
[----:B------:R-:W-:Y:S05]  /*0af0*/  @P0 EXIT ;  /* 0x000000000000094d */ /* 0x000fea0003800000 */
[----:B------:R-:W-:-:S04]  /*0b00*/  SHF.R.S32.HI R219, RZ, 0x1f, R146 ;  /* 0x0000001fffdb7819 */ /* 0x000fc80000011492 */
[CC--:B------:R-:W-:Y:S02]  /*0b10*/  LEA.HI R2, R219.reuse, R146.reuse, RZ, 0x4 ;  /* 0x00000092db027211 */ /* 0x0c0fe400078f20ff */
[----:B------:R-:W-:Y:S02]  /*0b20*/  LEA.HI R6, R219, R146, RZ, 0x3 ;  /* 0x00000092db067211 */ /* 0x000fe400078f18ff */
[----:B------:R-:W-:Y:S02]  /*0b30*/  LOP3.LUT R3, R2, 0xfffffff0, RZ, 0xc0, !PT ;  /* 0xfffffff002037812 */ /* 0x000fe400078ec0ff */
[----:B------:R-:W-:Y:S02]  /*0b40*/  SHF.R.S32.HI R5, RZ, 0x4, R2 ;  /* 0x00000004ff057819 */ /* 0x000fe40000011402 */
[----:B------:R-:W-:Y:S01]  /*0b50*/  SHF.R.S32.HI R0, RZ, 0x3, R6 ;  /* 0x00000003ff007819 */ /* 0x000fe20000011406 */
[----:B------:R-:W-:Y:S01]  /*0b60*/  IMAD.IADD R10, R146, 0x1, -R3 ;  /* 0x00000001920a7824 */ /* 0x000fe200078e0a03 */
[----:B------:R-:W-:-:S02]  /*0b70*/  LEA.HI R2, R2, R5, RZ, 0x1 ;  /* 0x0000000502027211 */ /* 0x000fc400078f08ff */
[----:B------:R-:W-:Y:S01]  /*0b80*/  LEA.HI R8, R219, R146, RZ, 0x6 ;  /* 0x00000092db087211 */ /* 0x000fe200078f30ff */
[----:B------:R-:W-:Y:S01]  /*0b90*/  IMAD.SHL.U32 R0, R0, 0x40, RZ ;  /* 0x0000004000007824 */ /* 0x000fe200078e00ff */
[----:B------:R-:W-:Y:S02]  /*0ba0*/  SHF.R.S32.HI R3, RZ, 0x1f, R10 ;  /* 0x0000001fff037819 */ /* 0x000fe4000001140a */
[----:B------:R-:W-:Y:S01]  /*0bb0*/  LOP3.LUT R2, R2, 0xfffffffe, RZ, 0xc0, !PT ;  /* 0xfffffffe02027812 */ /* 0x000fe200078ec0ff */
[----:B------:R-:W-:Y:S01]  /*0bc0*/  IMAD.SHL.U32 R8, R8, 0x8, RZ ;  /* 0x0000000808087824 */ /* 0x000fe200078e00ff */
[----:B------:R-:W-:Y:S02]  /*0bd0*/  LEA.HI R4, R3, R10, RZ, 0x3 ;  /* 0x0000000a03047211 */ /* 0x000fe400078f18ff */
[----:B------:R-:W-:Y:S01]  /*0be0*/  LOP3.LUT R3, R6, 0xfffffff8, RZ, 0xc0, !PT ;  /* 0xfffffff806037812 */ /* 0x000fe200078ec0ff */
[----:B------:R-:W-:Y:S01]  /*0bf0*/  IMAD.IADD R2, R5, 0x1, -R2 ;  /* 0x0000000105027824 */ /* 0x000fe200078e0a02 */
[----:B------:R-:W-:-:S02]  /*0c00*/  LOP3.LUT R5, R4, 0xfffffff8, RZ, 0xc0, !PT ;  /* 0xfffffff804057812 */ /* 0x000fc400078ec0ff */
[----:B------:R-:W-:Y:S01]  /*0c10*/  LOP3.LUT R0, R0, 0x1c0, RZ, 0xc0, !PT ;  /* 0x000001c000007812 */ /* 0x000fe200078ec0ff */
[----:B------:R-:W-:Y:S01]  /*0c20*/  IMAD.IADD R201, R146, 0x1, -R3 ;  /* 0x0000000192c97824 */ /* 0x000fe200078e0a03 */
[-C--:B------:R-:W-:Y:S01]  /*0c30*/  LEA.HI R140, R219, R146.reuse, RZ, 0x5 ;  /* 0x00000092db8c7211 */ /* 0x080fe200078f28ff */
[----:B------:R-:W-:Y:S01]  /*0c40*/  IMAD.IADD R5, R10, 0x1, -R5 ;  /* 0x000000010a057824 */ /* 0x000fe200078e0a05 */
[----:B------:R-:W-:Y:S01]  /*0c50*/  SHF.R.U32.HI R139, RZ, 0x3, R0 ;  /* 0x00000003ff8b7819 */ /* 0x000fe20000011600 */
[----:B------:R-:W-:Y:S01]  /*0c60*/  IMAD.SHL.U32 R217, R201, 0x8, RZ ;  /* 0x00000008c9d97824 */ /* 0x000fe200078e00ff */
[----:B------:R-:W-:Y:S01]  /*0c70*/  LEA.HI R219, R219, R146, RZ, 0x2 ;  /* 0x00000092dbdb7211 */ /* 0x000fe200078f10ff */
[C---:B------:R-:W-:Y:S01]  /*0c80*/  IMAD.SHL.U32 R3, R5.reuse, 0x40, RZ ;  /* 0x0000004005037824 */ /* 0x040fe200078e00ff */
[----:B------:R-:W-:Y:S01]  /*0c90*/  R2P PR, R5, 0x6 ;  /* 0x0000000605007804 */ /* 0x000fe20000000000 */
[----:B------:R-:W-:Y:S01]  /*0ca0*/  IMAD.SHL.U32 R7, R201, 0x40, RZ ;  /* 0x00000040c9077824 */ /* 0x000fe200078e00ff */
[----:B------:R-:W-:Y:S01]  /*0cb0*/  LOP3.LUT R9, R0, 0x38, R217, 0xf8, !PT ;  /* 0x0000003800097812 */ /* 0x000fe200078ef8d9 */
[----:B------:R-:W-:Y:S01]  /*0cc0*/  IMAD.SHL.U32 R0, R2, 0x8, RZ ;  /* 0x0000000802007824 */ /* 0x000fe200078e00ff */
[----:B------:R-:W-:Y:S01]  /*0cd0*/  LOP3.LUT R3, R3, 0x1c0, RZ, 0xc0, !PT ;  /* 0x000001c003037812 */ /* 0x000fe200078ec0ff */
[----:B------:R-:W-:Y:S01]  /*0ce0*/  IMAD.SHL.U32 R5, R4, 0x40, RZ ;  /* 0x0000004004057824 */ /* 0x000fe200078e00ff */
[--C-:B------:R-:W-:Y:S01]  /*0cf0*/  SHF.R.S32.HI R223, RZ, 0x2, R219.reuse ;  /* 0x00000002ffdf7819 */ /* 0x100fe200000114db */
[----:B------:R-:W-:Y:S01]  /*0d00*/  IMAD.MOV.U32 R4, RZ, RZ, 0x20 ;  /* 0x00000020ff047424 */ /* 0x000fe200078e00ff */
[----:B------:R-:W-:-:S02]  /*0d10*/  SHF.R.S32.HI R220, RZ, 0x1f, R219 ;  /* 0x0000001fffdc7819 */ /* 0x000fc400000114db */
[----:B------:R-:W-:Y:S02]  /*0d20*/  LOP3.LUT R0, R3, 0x8, R0, 0xf8, !PT ;  /* 0x0000000803007812 */ /* 0x000fe400078ef800 */
[----:B------:R-:W-:Y:S02]  /*0d30*/  SHF.R.U32.HI R3, RZ, 0x3, R3 ;  /* 0x00000003ff037819 */ /* 0x000fe40000011603 */
[----:B------:R-:W-:Y:S02]  /*0d40*/  SHF.R.S32.HI R140, RZ, 0x5, R140 ;  /* 0x00000005ff8c7819 */ /* 0x000fe4000001148c */
[----:B------:R-:W-:Y:S02]  /*0d50*/  LEA.HI R220, R220, R223, RZ, 0x3 ;  /* 0x000000dfdcdc7211 */ /* 0x000fe400078f18ff */
[----:B------:R-:W-:Y:S01]  /*0d60*/  LOP3.LUT R0, R0, R3, RZ, 0x3c, !PT ;  /* 0x0000000300007212 */ /* 0x000fe200078e3cff */
[C---:B------:R-:W-:Y:S01]  /*0d70*/  IMAD.SHL.U32 R3, R140.reuse, 0x400, RZ ;  /* 0x000004008c037824 */ /* 0x040fe200078e00ff */
[----:B------:R-:W-:Y:S01]  /*0d80*/  LOP3.LUT R7, R7, 0x1c0, RZ, 0xc0, !PT ;  /* 0x000001c007077812 */ /* 0x000fe200078ec0ff */
[----:B------:R-:W-:Y:S01]  /*0d90*/  IMAD.SHL.U32 R140, R140, 0x200, RZ ;  /* 0x000002008c8c7824 */ /* 0x000fe200078e00ff */
[----:B------:R-:W-:-:S02]  /*0da0*/  LOP3.LUT R5, R5, 0xfffffe00, RZ, 0xc0, !PT ;  /* 0xfffffe0005057812 */ /* 0x000fc400078ec0ff */
[----:B------:R-:W-:Y:S02]  /*0db0*/  LOP3.LUT R220, R220, 0xfffffff8, RZ, 0xc0, !PT ;  /* 0xfffffff8dcdc7812 */ /* 0x000fe400078ec0ff */
[----:B------:R-:W-:Y:S02]  /*0dc0*/  LOP3.LUT R6, R7, 0x8, R6, 0xf8, !PT ;  /* 0x0000000807067812 */ /* 0x000fe400078ef806 */
[----:B------:R-:W-:Y:S01]  /*0dd0*/  LOP3.LUT R8, R8, 0x7ffffe00, RZ, 0xc0, !PT ;  /* 0x7ffffe0008087812 */ /* 0x000fe200078ec0ff */
[----:B------:R-:W-:Y:S01]  /*0de0*/  IMAD.IADD R220, R223, 0x1, -R220 ;  /* 0x00000001dfdc7824 */ /* 0x000fe200078e0adc */
[----:B------:R-:W-:Y:S02]  /*0df0*/  SHF.R.U32.HI R7, RZ, 0x3, R7 ;  /* 0x00000003ff077819 */ /* 0x000fe40000011607 */
[----:B------:R-:W-:Y:S01]  /*0e00*/  LOP3.LUT R219, R219, 0xfffffffc, RZ, 0xc0, !PT ;  /* 0xfffffffcdbdb7812 */ /* 0x000fe200078ec0ff */
[----:B------:R-:W-:Y:S01]  /*0e10*/  IMAD.SHL.U32 R221, R220, 0x40, RZ ;  /* 0x00000040dcdd7824 */ /* 0x000fe200078e00ff */
[----:B------:R-:W-:-:S02]  /*0e20*/  IADD3 R3, R0, R5, R3 ;  /* 0x0000000500037210 */ /* 0x000fc40007ffe003 */
[----:B------:R-:W-:Y:S01]  /*0e30*/  LOP3.LUT R0, R0, R5, RZ, 0xfc, !PT ;  /* 0x0000000500007212 */ /* 0x000fe200078efcff */
[----:B------:R-:W-:Y:S01]  /*0e40*/  IMAD.MOV.U32 R5, RZ, RZ, 0x40 ;  /* 0x00000040ff057424 */ /* 0x000fe200078e00ff */
[----:B------:R-:W-:Y:S01]  /*0e50*/  LOP3.LUT R139, R8, R9, R139, 0xf6, !PT ;  /* 0x00000009088b7212 */ /* 0x000fe200078ef68b */
[----:B------:R-:W-:Y:S01]  /*0e60*/  IMAD.IADD R219, R146, 0x1, -R219 ;  /* 0x0000000192db7824 */ /* 0x000fe200078e0adb */
[----:B------:R-:W-:Y:S02]  /*0e70*/  LOP3.LUT R7, R6, R7, RZ, 0x3c, !PT ;  /* 0x0000000706077212 */ /* 0x000fe400078e3cff */
[----:B------:R-:W-:Y:S01]  /*0e80*/  SEL R199, R4, 0xffffffe0, !P1 ;  /* 0xffffffe004c77807 */ /* 0x000fe20004800000 */
[----:B------:R-:W-:Y:S01]  /*0e90*/  IMAD.SHL.U32 R144, R219, 0x8, RZ ;  /* 0x00000008db907824 */ /* 0x000fe200078e00ff */
[----:B------:R-:W-:Y:S01]  /*0ea0*/  LEA R202, R3, 0x18100, 0x1 ;  /* 0x0001810003ca7811 */ /* 0x000fe200078e08ff */
[----:B------:R-:W-:Y:S01]  /*0eb0*/  IMAD R2, R2, 0x200, R7 ;  /* 0x0000020002027824 */ /* 0x000fe200078e0207 */
[----:B------:R-:W-:Y:S01]  /*0ec0*/  LEA R196, R0, 0x100, 0x1 ;  /* 0x0000010000c47811 */ /* 0x000fe200078e08ff */
[----:B------:R-:W-:Y:S01]  /*0ed0*/  IMAD.SHL.U32 R142, R219, 0x4, RZ ;  /* 0x00000004db8e7824 */ /* 0x000fe200078e00ff */
[----:B------:R-:W-:Y:S01]  /*0ee0*/  SEL R3, R5, 0xffffffc0, !P2 ;  /* 0xffffffc005037807 */ /* 0x000fe20005000000 */
[----:B------:R-:W-:Y:S01]  /*0ef0*/  IMAD.SHL.U32 R139, R139, 0x2, RZ ;  /* 0x000000028b8b7824 */ /* 0x000fe200078e00ff */
[----:B------:R-:W-:Y:S01]  /*0f00*/  LOP3.LUT R221, R221, 0x1c0, RZ, 0xc0, !PT ;  /* 0x000001c0dddd7812 */ /* 0x000fe200078ec0ff */
[C---:B------:R-:W-:Y:S01]  /*0f10*/  IMAD.IADD R0, R202.reuse, 0x1, R199 ;  /* 0x00000001ca007824 */ /* 0x040fe200078e02c7 */
[----:B------:R-:W-:Y:S01]  /*0f20*/  IADD3 R218, R217, 0x40, RZ ;  /* 0x00000040d9da7810 */ /* 0x000fe20007ffe0ff */
[----:B------:R-:W-:Y:S01]  /*0f30*/  IMAD.IADD R222, R199, 0x1, R196 ;  /* 0x00000001c7de7824 */ /* 0x000fe200078e02c4 */
[----:B------:R-:W-:Y:S01]  /*0f40*/  IADD3 R217, R217, 0x80, RZ ;  /* 0x00000080d9d97810 */ /* 0x000fe20007ffe0ff */
[--C-:B------:R-:W-:Y:S01]  /*0f50*/  IMAD.IADD R198, R202, 0x1, R3.reuse ;  /* 0x00000001cac67824 */ /* 0x100fe200078e0203 */
[----:B------:R-:W-:Y:S01]  /*0f60*/  SHF.R.S32.HI R145, RZ, 0x1f, R144 ;  /* 0x0000001fff917819 */ /* 0x000fe20000011490 */
[----:B------:R-:W-:Y:S01]  /*0f70*/  IMAD.IADD R197, R0, 0x1, R3 ;  /* 0x0000000100c57824 */ /* 0x000fe200078e0203 */
[C---:B------:R-:W-:Y:S01]  /*0f80*/  IADD3 R138, R142.reuse, 0x10, RZ ;  /* 0x000000108e8a7810 */ /* 0x040fe20007ffe0ff */
[C---:B------:R-:W-:Y:S01]  /*0f90*/  IMAD.IADD R222, R3.reuse, 0x1, R222 ;  /* 0x0000000103de7824 */ /* 0x040fe200078e02de */
[C---:B------:R-:W-:Y:S01]  /*0fa0*/  IADD3 R137, R142.reuse, 0x30, RZ ;  /* 0x000000308e897810 */ /* 0x040fe20007ffe0ff */
[----:B------:R-:W-:Y:S01]  /*0fb0*/  IMAD.IADD R147, R3, 0x1, R196 ;  /* 0x0000000103937824 */ /* 0x000fe200078e02c4 */
[----:B------:R-:W-:-:S02]  /*0fc0*/  IADD3 R136, R142, 0x50, RZ ;  /* 0x000000508e887810 */ /* 0x000fc40007ffe0ff */
[----:B------:R-:W-:Y:S02]  /*0fd0*/  SHF.R.U32.HI R141, RZ, 0x3, R221 ;  /* 0x00000003ff8d7819 */ /* 0x000fe400000116dd */
[C---:B------:R-:W-:Y:S02]  /*0fe0*/  IADD3 R10, R139.reuse, 0x100, RZ ;  /* 0x000001008b0a7810 */ /* 0x040fe40007ffe0ff */
[----:B------:R-:W-:Y:S02]  /*0ff0*/  IADD3 R11, R139, 0xc100, RZ ;  /* 0x0000c1008b0b7810 */ /* 0x000fe40007ffe0ff */
[----:B------:R-:W-:Y:S02]  /*1000*/  LEA R200, R2, 0xc100, 0x1 ;  /* 0x0000c10002c87811 */ /* 0x000fe400078e08ff */
.L_x_1521:
[----:B------:R-:W-:-:S04]  /*1010*/  IMAD.MOV.U32 R6, RZ, RZ, 0x4 ;  /* 0x00000004ff067424 */ /* 0x000fc800078e00ff */
[----:B------:R-:W-:-:S06]  /*1020*/  IMAD.WIDE R224, R211, R6, c[0x0][0x588] ;  /* 0x00016200d3e07625 */ /* 0x000fcc00078e0206 */
        /* <DEDUP_REMOVED lines=12> */
[----:B--2---:R-:W-:Y:S02]  /*10f0*/  SHF.R.S32.HI R79, RZ, 0x1f, R224 ;  /* 0x0000001fff4f7819 */ /* 0x004fe400000114e0 */
[C---:B------:R-:W-:Y:S02]  /*1100*/  @P4 LEA R2, P0, R224.reuse, c[0x0][0x360], 0x2 ;  /* 0x0000d800e0024a11 */ /* 0x040fe400078010ff */
[----:B------:R-:W-:-:S02]  /*1110*/  @P2 LEA R4, P1, R224, c[0x0][0x370], 0x2 ;  /* 0x0000dc00e0042a11 */ /* 0x000fc400078210ff */
[C-C-:B------:R-:W-:Y:S02]  /*1120*/  @P4 LEA.HI.X R3, R224.reuse, c[0x0][0x364], R79.reuse, 0x2, P0 ;  /* 0x0000d900e0034a11 */ /* 0x140fe400000f144f */
[----:B------:R-:W-:Y:S02]  /*1130*/  ISETP.NE.U32.AND P0, PT, RZ, c[0x0][0x350], PT ;  /* 0x0000d400ff007a0c */ /* 0x000fe40003f05070 */
[C---:B------:R-:W-:Y:S01]  /*1140*/  @P2 LEA.HI.X R5, R224.reuse, c[0x0][0x374], R79, 0x2, P1 ;  /* 0x0000dd00e0052a11 */ /* 0x040fe200008f144f */
[----:B------:R1:W5:Y:S01]  /*1150*/  @P4 LDG.E R78, [R2.64] ;  /* 0x00000008024e4981 */ /* 0x000362000c1e1900 */
[----:B------:R-:W-:Y:S02]  /*1160*/  ISETP.NE.AND.EX P6, PT, RZ, c[0x0][0x354], PT, P0 ;  /* 0x0000d500ff007a0c */ /* 0x000fe40003fc5300 */
[C---:B------:R-:W-:Y:S01]  /*1170*/  LEA R12, P1, R224.reuse, c[0x0][0x350], 0x2 ;  /* 0x0000d400e00c7a11 */ /* 0x040fe200078210ff */
[----:B------:R2:W5:Y:S01]  /*1180*/  @P2 LDG.E R84, [R4.64] ;  /* 0x0000000804542981 */ /* 0x000562000c1e1900 */
[----:B------:R-:W-:-:S02]  /*1190*/  LEA R14, P2, R224, c[0x0][0x348], 0x2 ;  /* 0x0000d200e00e7a11 */ /* 0x000fc400078410ff */
[C---:B------:R-:W-:Y:S02]  /*11a0*/  LEA R8, P0, R224.reuse, c[0x0][0x358], 0x2 ;  /* 0x0000d600e0087a11 */ /* 0x040fe400078010ff */
[C-C-:B------:R-:W-:Y:S02]  /*11b0*/  LEA.HI.X R15, R224.reuse, c[0x0][0x34c], R79.reuse, 0x2, P2 ;  /* 0x0000d300e00f7a11 */ /* 0x140fe400010f144f */
[C-C-:B------:R-:W-:Y:S02]  /*11c0*/  LEA.HI.X R13, R224.reuse, c[0x0][0x354], R79.reuse, 0x2, P1 ;  /* 0x0000d500e00d7a11 */ /* 0x140fe400008f144f */
[----:B------:R-:W-:Y:S01]  /*11d0*/  LEA.HI.X R9, R224, c[0x0][0x35c], R79, 0x2, P0 ;  /* 0x0000d700e0097a11 */ /* 0x000fe200000f144f */
[----:B------:R3:W5:Y:S04]  /*11e0*/  @P3 LDG.E R80, [R14.64] ;  /* 0x000000080e503981 */ /* 0x000768000c1e1900 */
[----:B------:R3:W5:Y:S01]  /*11f0*/  @P6 LDG.E R83, [R12.64] ;  /* 0x000000080c536981 */ /* 0x000762000c1e1900 */
[----:B-1----:R-:W-:-:S06]  /*1200*/  IMAD.MOV.U32 R2, RZ, RZ, RZ ;  /* 0x000000ffff027224 */ /* 0x002fcc00078e00ff */
[----:B------:R3:W5:Y:S01]  /*1210*/  @P5 LDG.E R2, [R8.64] ;  /* 0x0000000808025981 */ /* 0x000762000c1e1900 */
[----:B------:R-:W-:Y:S01]  /*1220*/  YIELD ;  /* 0x0000000000007946 */ /* 0x000fe20003800000 */
[----:B--2---:R-:W-:Y:S02]  /*1230*/  P2R R4, PR, RZ, 0x40 ;  /* 0x00000040ff047803 */ /* 0x004fe40000000000 */
[----:B------:R-:W-:Y:S01]  /*1240*/  LOP3.LUT R225, R210, 0xffff, RZ, 0xc0, !PT ;  /* 0x0000ffffd2e17812 */ /* 0x000fe200078ec0ff */
[----:B------:R-:W-:Y:S05]  /*1250*/  @P4 BRA `(.L_x_1368) ;  /* 0x0000005000004947 */ /* 0x000fea0003800000 */
[----:B-----5:R-:W-:Y:S01]  /*1260*/  MOV R78, c[0x0][0x168] ;  /* 0x00005a00004e7a02 */ /* 0x020fe20000000f00 */
[----:B------:R-:W-:Y:S05]  /*1270*/  @!P3 BRA `(.L_x_1368) ;  /* 0x000000300000b947 */ /* 0x000fea0003800000 */
[----:B------:R-:W2:Y:S04]  /*1280*/  LDG.E R78, [R14.64] ;  /* 0x000000080e4e7981 */ /* 0x000ea8000c1e1900 */
[----:B------:R-:W2:Y:S02]  /*1290*/  LDG.E R3, [R14.64+0x4] ;  /* 0x000004080e037981 */ /* 0x000ea4000c1e1900 */
[----:B--2---:R-:W-:-:S02]  /*12a0*/  IADD3 R78, -R78, R3, RZ ;  /* 0x000000034e4e7210 */ /* 0x004fc40007ffe1ff */
.L_x_1368:
[----:B------:R-:W-:-:S04]  /*12b0*/  ISETP.NE.U32.AND P0, PT, RZ, c[0x0][0x368], PT ;  /* 0x0000da00ff007a0c */ /* 0x000fc80003f05070 */
[----:B------:R-:W-:-:S13]  /*12c0*/  ISETP.NE.AND.EX P0, PT, RZ, c[0x0][0x36c], PT, P0 ;  /* 0x0000db00ff007a0c */ /* 0x000fda0003f05300 */
[----:B------:R-:W-:Y:S05]  /*12d0*/  @!P0 BRA `(.L_x_1369) ;  /* 0x0000004000008947 */ /* 0x000fea0003800000 */
[----:B---3--:R-:W-:-:S04]  /*12e0*/  LEA R12, P0, R224, c[0x0][0x368], 0x2 ;  /* 0x0000da00e00c7a11 */ /* 0x008fc800078010ff */
[----:B------:R-:W-:-:S05]  /*12f0*/  LEA.HI.X R13, R224, c[0x0][0x36c], R79, 0x2, P0 ;  /* 0x0000db00e00d7a11 */ /* 0x000fca00000f144f */
[----:B------:R1:W5:Y:S01]  /*1300*/  LDG.E R3, [R12.64] ;  /* 0x000000080c037981 */ /* 0x000362000c1e1900 */
[----:B------:R-:W-:Y:S05]  /*1310*/  BRA `(.L_x_1370) ;  /* 0x0000005000007947 */ /* 0x000fea0003800000 */
.L_x_1369:
[----:B------:R-:W-:Y:S01]  /*1320*/  MOV R3, c[0x0][0x1d0] ;  /* 0x0000740000037a02 */ /* 0x000fe20000000f00 */
[----:B------:R-:W-:Y:S05]  /*1330*/  @!P6 BRA `(.L_x_1370) ;  /* 0x000000300000e947 */ /* 0x000fea0003800000 */
[----:B------:R-:W2:Y:S04]  /*1340*/  LDG.E R3, [R12.64] ;  /* 0x000000080c037981 */ /* 0x000ea8000c1e1900 */
[----:B------:R-:W2:Y:S02]  /*1350*/  LDG.E R0, [R12.64+0x4] ;  /* 0x000004080c007981 */ /* 0x000ea4000c1e1900 */
[----:B--2---:R-:W-:Y:S02]  /*1360*/  IADD3 R3, -R3, R0, RZ ;  /* 0x0000000003037210 */ /* 0x004fe40007ffe1ff */
.L_x_1370:
[----:B------:R2:W4:Y:S04]  /*1370*/  @P5 LDG.E R0, [R8.64] ;  /* 0x0000000808005981 */ /* 0x000528000c1e1900 */
[----:B------:R2:W4:Y:S01]  /*1380*/  @P5 LDG.E R5, [R8.64+0x4] ;  /* 0x0000040808055981 */ /* 0x000522000c1e1900 */
[----:B------:R-:W-:Y:S01]  /*1390*/  ISETP.NE.U32.AND P0, PT, RZ, c[0x0][0x378], PT ;  /* 0x0000de00ff007a0c */ /* 0x000fe20003f05070 */
[----:B-----5:R-:W-:-:S03]  /*13a0*/  IMAD.MOV.U32 R77, RZ, RZ, R3 ;  /* 0x000000ffff4d7224 */ /* 0x020fc600078e0003 */
[----:B------:R-:W-:Y:S01]  /*13b0*/  ISETP.NE.AND.EX P1, PT, RZ, c[0x0][0x37c], PT, P0 ;  /* 0x0000df00ff007a0c */ /* 0x000fe20003f25300 */
[----:B------:R-:W-:Y:S01]  /*13c0*/  IMAD.MOV.U32 R82, RZ, RZ, c[0x0][0x228] ;  /* 0x00008a00ff527624 */ /* 0x000fe200078e00ff */
[C---:B------:R-:W-:Y:S02]  /*13d0*/  LOP3.LUT R227, R210.reuse, 0xff000000, RZ, 0xc0, !PT ;  /* 0xff000000d2e37812 */ /* 0x040fe400078ec0ff */
[----:B------:R-:W-:Y:S02]  /*13e0*/  LOP3.LUT R210, R210, 0xff0000, RZ, 0xc0, !PT ;  /* 0x00ff0000d2d27812 */ /* 0x000fe400078ec0ff */
[----:B------:R-:W-:-:S07]  /*13f0*/  SHF.R.U32.HI R227, RZ, 0x8, R227 ;  /* 0x00000008ffe37819 */ /* 0x000fce00000116e3 */
[----:B-1-3--:R-:W-:-:S04]  /*1400*/  @P1 LEA R12, P0, R224, c[0x0][0x378], 0x2 ;  /* 0x0000de00e00c1a11 */ /* 0x00afc800078010ff */
[----:B------:R-:W-:Y:S02]  /*1410*/  @P1 LEA.HI.X R13, R224, c[0x0][0x37c], R79, 0x2, P0 ;  /* 0x0000df00e00d1a11 */ /* 0x000fe400000f144f */
[----:B------:R-:W-:Y:S01]  /*1420*/  LEA.HI R227, R210, R227, RZ, 0x10 ;  /* 0x000000e3d2e37211 */ /* 0x000fe200078f80ff */
[----:B------:R-:W-:Y:S02]  /*1430*/  BSSY B0, `(.L_x_1371) ;  /* 0x0000029000007945 */ /* 0x000fe40003800000 */
[----:B------:R1:W5:Y:S01]  /*1440*/  @P1 LDG.E R77, [R12.64] ;  /* 0x000000080c4d1981 */ /* 0x000362000c1e1900 */
[----:B------:R-:W-:Y:S01]  /*1450*/  SHF.R.U32.HI R210, RZ, 0x10, R227 ;  /* 0x00000010ffd27819 */ /* 0x000fe200000116e3 */
[----:B--2---:R-:W-:Y:S01]  /*1460*/  IMAD.MOV.U32 R8, RZ, RZ, RZ ;  /* 0x000000ffff087224 */ /* 0x004fe200078e00ff */
[----:B------:R-:W-:Y:S02]  /*1470*/  LOP3.LUT R227, R227, 0xff, RZ, 0xc0, !PT ;  /* 0x000000ffe3e37812 */ /* 0x000fe400078ec0ff */
[----:B------:R-:W-:-:S04]  /*1480*/  ISETP.NE.AND P1, PT, R210, RZ, PT ;  /* 0x000000ffd200720c */ /* 0x000fc80003f25270 */
[----:B------:R-:W-:Y:S01]  /*1490*/  SEL R86, R210, c[0x0][0x338], P1 ;  /* 0x0000ce00d2567a07 */ /* 0x000fe20000800000 */
[----:B----4-:R-:W-:Y:S02]  /*14a0*/  @P5 IMAD.IADD R82, R5, 0x1, -R0 ;  /* 0x0000000105525824 */ /* 0x010fe400078e0a00 */
[----:B------:R-:W-:-:S04]  /*14b0*/  IMAD.IADD R5, R3, 0x1, -R84 ;  /* 0x0000000103057824 */ /* 0x000fc800078e0a54 */
[----:B------:R-:W-:-:S05]  /*14c0*/  IMAD.IADD R76, R5, 0x1, R82 ;  /* 0x00000001054c7824 */ /* 0x000fca00078e0252 */
[C---:B------:R-:W-:Y:S02]  /*14d0*/  ISETP.GE.AND P0, PT, R76.reuse, 0x1, PT ;  /* 0x000000014c00780c */ /* 0x040fe40003f06270 */
[----:B------:R-:W-:-:S04]  /*14e0*/  IADD3 R0, R76, 0x3f, RZ ;  /* 0x0000003f4c007810 */ /* 0x000fc80007ffe0ff */
[----:B------:R-:W-:-:S04]  /*14f0*/  SHF.R.S32.HI R81, RZ, 0x1f, R0 ;  /* 0x0000001fff517819 */ /* 0x000fc80000011400 */
[----:B------:R-:W-:-:S04]  /*1500*/  LEA.HI R81, R81, R0, RZ, 0x6 ;  /* 0x0000000051517211 */ /* 0x000fc800078f30ff */
[----:B------:R-:W-:Y:S01]  /*1510*/  SHF.R.S32.HI R81, RZ, 0x6, R81 ;  /* 0x00000006ff517819 */ /* 0x000fe20000011451 */
[----:B------:R-:W-:Y:S05]  /*1520*/  @!P0 BRA `(.L_x_1372) ;  /* 0x0000019000008947 */ /* 0x000fea0003800000 */
[-C--:B-1----:R-:W-:Y:S02]  /*1530*/  IABS R9, R86.reuse ;  /* 0x0000005600097213 */ /* 0x082fe40000000000 */
[----:B------:R-:W-:Y:S02]  /*1540*/  IADD3 R13, R81, -0x1, R86 ;  /* 0xffffffff510d7810 */ /* 0x000fe40007ffe056 */
[----:B------:R-:W1:Y:S01]  /*1550*/  I2F.RP R12, R9 ;  /* 0x00000009000c7306 */ /* 0x000e620000209400 */
[-C--:B------:R-:W-:Y:S02]  /*1560*/  IABS R0, R86.reuse ;  /* 0x0000005600007213 */ /* 0x080fe40000000000 */
[----:B------:R-:W-:Y:S02]  /*1570*/  IABS R7, R13 ;  /* 0x0000000d00077213 */ /* 0x000fe40000000000 */
[----:B------:R-:W-:Y:S01]  /*1580*/  LOP3.LUT R13, R13, R86, RZ, 0x3c, !PT ;  /* 0x000000560d0d7212 */ /* 0x000fe200078e3cff */
[----:B------:R-:W-:-:S03]  /*1590*/  IMAD.MOV R0, RZ, RZ, -R0 ;  /* 0x000000ffff007224 */ /* 0x000fc600078e0a00 */
[----:B------:R-:W-:Y:S01]  /*15a0*/  ISETP.GE.AND P1, PT, R13, RZ, PT ;  /* 0x000000ff0d00720c */ /* 0x000fe20003f26270 */
[----:B-1----:R-:W1:Y:S02]  /*15b0*/  MUFU.RCP R14, R12 ;  /* 0x0000000c000e7308 */ /* 0x002e640000001000 */
[----:B-1----:R-:W-:-:S06]  /*15c0*/  IADD3 R14, R14, 0xffffffe, RZ ;  /* 0x0ffffffe0e0e7810 */ /* 0x002fcc0007ffe0ff */
[----:B------:R-:W1:Y:S02]  /*15d0*/  F2I.FTZ.U32.TRUNC.NTZ R15, R14 ;  /* 0x0000000e000f7305 */ /* 0x000e64000021f000 */
[----:B-1----:R-:W-:Y:S02]  /*15e0*/  IMAD.MOV R8, RZ, RZ, -R15 ;  /* 0x000000ffff087224 */ /* 0x002fe400078e0a0f */
[----:B------:R-:W-:Y:S02]  /*15f0*/  IMAD.MOV.U32 R14, RZ, RZ, RZ ;  /* 0x000000ffff0e7224 */ /* 0x000fe400078e00ff */
[----:B------:R-:W-:-:S04]  /*1600*/  IMAD R8, R8, R9, RZ ;  /* 0x0000000908087224 */ /* 0x000fc800078e02ff */
[----:B------:R-:W-:-:S06]  /*1610*/  IMAD.HI.U32 R8, R15, R8, R14 ;  /* 0x000000080f087227 */ /* 0x000fcc00078e000e */
        /* <DEDUP_REMOVED lines=10> */
.L_x_1372:
[----:B-1----:R-:W-:Y:S05]  /*16c0*/  BSYNC B0 ;  /* 0x0000000000007941 */ /* 0x002fea0003800000 */
.L_x_1371:
[----:B------:R-:W-:Y:S02]  /*16d0*/  IMAD R0, R227, R8, RZ ;  /* 0x00000008e3007224 */ /* 0x000fe400078e02ff */
[----:B------:R-:W-:Y:S02]  /*16e0*/  IMAD.SHL.U32 R134, R201, 0x8, RZ ;  /* 0x00000008c9867824 */ /* 0x000fe400078e00ff */
        /* <DEDUP_REMOVED lines=15> */
[----:B------:R-:W-:-:S04]  /*17e0*/  ISETP.NE.U32.AND P0, PT, RZ, c[0x0][0x340], PT ;  /* 0x0000d000ff007a0c */ /* 0x000fc80003f05070 */
[----:B------:R-:W-:-:S13]  /*17f0*/  ISETP.NE.AND.EX P6, PT, RZ, c[0x0][0x344], PT, P0 ;  /* 0x0000d100ff007a0c */ /* 0x000fda0003fc5300 */
[----:B------:R-:W-:-:S06]  /*1800*/  @P6 IMAD.WIDE R148, R224, R6, c[0x0][0x340] ;  /* 0x0000d000e0946625 */ /* 0x000fcc00078e0206 */
[----:B------:R-:W2:Y:S01]  /*1810*/  @P6 LDG.E R148, [R148.64] ;  /* 0x0000000894946981 */ /* 0x000ea2000c1e1900 */
[----:B------:R-:W-:Y:S01]  /*1820*/  SHF.R.S32.HI R7, RZ, 0x1f, R146 ;  /* 0x0000001fff077819 */ /* 0x000fe20000011492 */
[----:B------:R-:W-:Y:S01]  /*1830*/  IMAD.IADD R156, R3, 0x1, R83 ;  /* 0x00000001039c7824 */ /* 0x000fe200078e0253 */
[----:B------:R-:W-:Y:S01]  /*1840*/  SHF.R.S32.HI R8, RZ, 0x1f, R2 ;  /* 0x0000001fff087819 */ /* 0x000fe20000011402 */
[----:B------:R-:W-:Y:S01]  /*1850*/  IMAD.MOV.U32 R92, RZ, RZ, c[0x0][0x1e0] ;  /* 0x00007800ff5c7624 */ /* 0x000fe200078e00ff */
[----:B------:R-:W-:Y:S01]  /*1860*/  LEA.HI R7, R7, R146, RZ, 0x3 ;  /* 0x0000009207077211 */ /* 0x000fe200078f18ff */
[----:B------:R-:W-:Y:S01]  /*1870*/  IMAD.WIDE.U32 R18, R156, c[0x0][0x1e0], RZ ;  /* 0x000078009c127a25 */ /* 0x000fe200078e00ff */
[----:B------:R-:W-:Y:S02]  /*1880*/  SHF.R.S32.HI R135, RZ, 0x1f, R134 ;  /* 0x0000001fff877819 */ /* 0x000fe40000011486 */
[----:B------:R-:W-:Y:S01]  /*1890*/  SHF.R.S32.HI R7, RZ, 0x3, R7 ;  /* 0x00000003ff077819 */ /* 0x000fe20000011407 */
[----:B------:R-:W-:Y:S01]  /*18a0*/  IMAD.WIDE.U32 R160, R223, c[0x0][0x1e0], RZ ;  /* 0x00007800dfa07a25 */ /* 0x000fe200078e00ff */
[----:B------:R-:W-:-:S02]  /*18b0*/  SEL R152, R224, RZ, !P5 ;  /* 0x000000ffe0987207 */ /* 0x000fc40006800000 */
[----:B------:R-:W-:Y:S02]  /*18c0*/  IADD3 R13, P0, R7, R2, RZ ;  /* 0x00000002070d7210 */ /* 0x000fe40007f1e0ff */
[----:B------:R-:W-:Y:S02]  /*18d0*/  SEL R2, R79, RZ, !P5 ;  /* 0x000000ff4f027207 */ /* 0x000fe40006800000 */
[----:B------:R-:W-:Y:S01]  /*18e0*/  LEA.HI.X.SX32 R8, R7, R8, 0x1, P0 ;  /* 0x0000000807087211 */ /* 0x000fe200000f0eff */
[C---:B------:R-:W-:Y:S01]  /*18f0*/  IMAD.WIDE.U32 R14, R13.reuse, c[0x0][0x238], R134 ;  /* 0x00008e000d0e7a25 */ /* 0x040fe200078e0086 */
[----:B------:R-:W-:Y:S02]  /*1900*/  MOV R3, 0x6 ;  /* 0x0000000600037802 */ /* 0x000fe40000000f00 */
[----:B------:R-:W-:Y:S01]  /*1910*/  MOV R99, 0x5 ;  /* 0x0000000500637802 */ /* 0x000fe20000000f00 */
[----:B------:R-:W-:Y:S01]  /*1920*/  IMAD R0, R8, c[0x0][0x238], RZ ;  /* 0x00008e0008007a24 */ /* 0x000fe200078e02ff */
[----:B------:R-:W-:Y:S01]  /*1930*/  MOV R16, R14 ;  /* 0x0000000e00107202 */ /* 0x000fe20000000f00 */
[----:B------:R-:W-:Y:S01]  /*1940*/  IMAD.MOV.U32 R14, RZ, RZ, c[0x0][0x238] ;  /* 0x00008e00ff0e7624 */ /* 0x000fe200078e00ff */
[----:B------:R-:W-:Y:S01]  /*1950*/  SHF.R.S32.HI R6, RZ, 0x1f, R156 ;  /* 0x0000001fff067819 */ /* 0x000fe2000001149c */
[----:B------:R-:W-:Y:S01]  /*1960*/  IMAD R0, R13, c[0x0][0x23c], R0 ;  /* 0x00008f000d007a24 */ /* 0x000fe200078e0200 */
[----:B------:R-:W-:Y:S01]  /*1970*/  ISETP.GE.AND P5, PT, R134, c[0x0][0x1d4], PT ;  /* 0x0000750086007a0c */ /* 0x000fe20003fa6270 */
[----:B------:R-:W-:Y:S01]  /*1980*/  IMAD R159, R2, c[0x0][0x248], RZ ;  /* 0x00009200029f7a24 */ /* 0x000fe200078e02ff */
[----:B------:R-:W-:Y:S01]  /*1990*/  SHF.L.U64.HI R94, R14, R3, c[0x0][0x23c] ;  /* 0x00008f000e5e7619 */ /* 0x000fe20000010203 */
[----:B------:R-:W-:Y:S01]  /*19a0*/  IMAD.IADD R17, R15, 0x1, R0 ;  /* 0x000000010f117824 */ /* 0x000fe200078e0200 */
[----:B------:R-:W-:Y:S01]  /*19b0*/  IADD3 R15, R5, -0x1, RZ ;  /* 0xffffffff050f7810 */ /* 0x000fe20007ffe0ff */
[----:B------:R-:W-:Y:S01]  /*19c0*/  IMAD.IADD R0, R82, 0x1, -R7 ;  /* 0x0000000152007824 */ /* 0x000fe200078e0a07 */
[C---:B------:R-:W-:Y:S01]  /*19d0*/  SHF.L.U32 R98, R14.reuse, 0x5, RZ ;  /* 0x000000050e627819 */ /* 0x040fe200000006ff */
[----:B------:R-:W-:Y:S01]  /*19e0*/  IMAD.WIDE.U32 R150, R225, c[0x0][0x240], R16 ;  /* 0x00009000e1967a25 */ /* 0x000fe200078e0010 */
[----:B------:R-:W-:-:S02]  /*19f0*/  SHF.L.U64.HI R97, R14, R99, c[0x0][0x23c] ;  /* 0x00008f000e617619 */ /* 0x000fc40000010263 */
[----:B------:R-:W-:Y:S01]  /*1a00*/  ISETP.GE.AND P4, PT, R218, c[0x0][0x1d4], PT ;  /* 0x00007500da007a0c */ /* 0x000fe20003f86270 */
[----:B------:R-:W-:Y:S01]  /*1a10*/  IMAD R151, R225, c[0x0][0x244], R151 ;  /* 0x00009100e1977a24 */ /* 0x000fe200078e0297 */
[----:B------:R-:W-:Y:S01]  /*1a20*/  MOV R100, c[0x0][0x258] ;  /* 0x0000960000647a02 */ /* 0x000fe20000000f00 */
[----:B------:R-:W-:Y:S01]  /*1a30*/  IMAD R0, R15, -0x40, R0 ;  /* 0xffffffc00f007824 */ /* 0x000fe200078e0200 */
[----:B------:R-:W-:Y:S01]  /*1a40*/  SHF.L.U64.HI R90, R92, R3, c[0x0][0x1e4] ;  /* 0x000079005c5a7619 */ /* 0x000fe20000010203 */
[----:B------:R-:W-:Y:S01]  /*1a50*/  IMAD.WIDE.U32 R150, R152, c[0x0][0x248], R150 ;  /* 0x0000920098967a25 */ /* 0x000fe200078e0096 */
[----:B------:R-:W-:Y:S02]  /*1a60*/  SHF.L.U64.HI R99, R100, R99, c[0x0][0x25c] ;  /* 0x0000970064637619 */ /* 0x000fe40000010263 */
[----:B------:R-:W-:Y:S01]  /*1a70*/  ISETP.GE.AND P1, PT, R0, 0x21, PT ;  /* 0x000000210000780c */ /* 0x000fe20003f26270 */
[----:B------:R-:W-:Y:S01]  /*1a80*/  IMAD R159, R152, c[0x0][0x24c], R159 ;  /* 0x00009300989f7a24 */ /* 0x000fe200078e029f */
[----:B------:R-:W-:Y:S01]  /*1a90*/  ISETP.GE.AND P2, PT, R0, 0x1, PT ;  /* 0x000000010000780c */ /* 0x000fe20003f46270 */
[----:B------:R-:W-:Y:S01]  /*1aa0*/  IMAD.SHL.U32 R96, R14, 0x40, RZ ;  /* 0x000000400e607824 */ /* 0x000fe200078e00ff */
[----:B------:R-:W-:Y:S01]  /*1ab0*/  SHF.R.S32.HI R0, RZ, 0x1f, R15 ;  /* 0x0000001fff007819 */ /* 0x000fe2000001140f */
[----:B------:R-:W-:Y:S01]  /*1ac0*/  IMAD R7, R94, R15, RZ ;  /* 0x0000000f5e077224 */ /* 0x000fe200078e02ff */
[----:B------:R-:W-:Y:S01]  /*1ad0*/  MOV R158, R150 ;  /* 0x00000096009e7202 */ /* 0x000fe20000000f00 */
[----:B------:R-:W-:Y:S01]  /*1ae0*/  IMAD.IADD R159, R151, 0x1, R159 ;  /* 0x00000001979f7824 */ /* 0x000fe200078e029f */
[----:B------:R-:W-:Y:S01]  /*1af0*/  SHF.L.U64.HI R91, R100, R3, c[0x0][0x25c] ;  /* 0x00009700645b7619 */ /* 0x000fe20000010203 */
[-C--:B------:R-:W-:Y:S01]  /*1b00*/  IMAD R7, R0, R96.reuse, R7 ;  /* 0x0000006000077224 */ /* 0x080fe200078e0207 */
[----:B------:R-:W-:Y:S01]  /*1b10*/  SHF.L.U32 R93, R100, 0x6, RZ ;  /* 0x00000006645d7819 */ /* 0x000fe200000006ff */
[----:B------:R-:W-:Y:S01]  /*1b20*/  IMAD R8, R8, c[0x0][0x258], RZ ;  /* 0x0000960008087a24 */ /* 0x000fe200078e02ff */
[----:B------:R-:W-:Y:S01]  /*1b30*/  SHF.R.S32.HI R143, RZ, 0x1f, R142 ;  /* 0x0000001fff8f7819 */ /* 0x000fe2000001148e */
[----:B------:R-:W-:-:S04]  /*1b40*/  IMAD.WIDE.U32 R16, R15, R96, R158 ;  /* 0x000000600f107225 */ /* 0x000fc800078e009e */
[----:B------:R-:W-:Y:S01]  /*1b50*/  IMAD.WIDE.U32 R20, R13, c[0x0][0x258], R134 ;  /* 0x000096000d147a25 */ /* 0x000fe200078e0086 */
[----:B------:R-:W-:-:S03]  /*1b60*/  @P2 LEA R24, P3, R16, c[0x0][0x220], 0x1 ;  /* 0x0000880010182a11 */ /* 0x000fc600078608ff */
[----:B------:R-:W-:Y:S02]  /*1b70*/  IMAD R8, R13, c[0x0][0x25c], R8 ;  /* 0x000097000d087a24 */ /* 0x000fe400078e0208 */
[----:B------:R-:W-:Y:S01]  /*1b80*/  IMAD.IADD R14, R17, 0x1, R7 ;  /* 0x00000001110e7824 */ /* 0x000fe200078e0207 */
[----:B------:R-:W-:Y:S01]  /*1b90*/  @P1 IADD3 R7, P0, R98, R16, RZ ;  /* 0x0000001062071210 */ /* 0x000fe20007f1e0ff */
[----:B------:R-:W-:Y:S02]  /*1ba0*/  IMAD R9, R6, c[0x0][0x1e0], RZ ;  /* 0x0000780006097a24 */ /* 0x000fe400078e02ff */
[----:B------:R-:W-:Y:S01]  /*1bb0*/  IMAD.IADD R21, R21, 0x1, R8 ;  /* 0x0000000115157824 */ /* 0x000fe200078e0208 */
[----:B------:R-:W-:Y:S01]  /*1bc0*/  @P1 IADD3.X R8, R14, R97, RZ, P0, !PT ;  /* 0x000000610e081210 */ /* 0x000fe200007fe4ff */
[----:B------:R-:W-:Y:S01]  /*1bd0*/  IMAD R9, R156, c[0x0][0x1e4], R9 ;  /* 0x000079009c097a24 */ /* 0x000fe200078e0209 */
[----:B------:R-:W-:Y:S01]  /*1be0*/  @P1 LEA R22, P0, R7, c[0x0][0x220], 0x1 ;  /* 0x0000880007161a11 */ /* 0x000fe200078008ff */
[----:B------:R-:W-:Y:S01]  /*1bf0*/  IMAD R87, R2, c[0x0][0x268], RZ ;  /* 0x00009a0002577a24 */ /* 0x000fe200078e02ff */
[----:B------:R-:W-:Y:S01]  /*1c00*/  @P2 LEA.HI.X R25, R16, c[0x0][0x224], R14, 0x1, P3 ;  /* 0x0000890010192a11 */ /* 0x000fe200018f0c0e */
[----:B------:R-:W-:Y:S01]  /*1c10*/  IMAD.SHL.U32 R92, R92, 0x40, RZ ;  /* 0x000000405c5c7824 */ /* 0x000fe200078e00ff */
[----:B------:R-:W-:Y:S01]  /*1c20*/  ISETP.GE.AND P3, PT, R217, c[0x0][0x1d4], PT ;  /* 0x00007500d9007a0c */ /* 0x000fe20003f66270 */
[----:B------:R-:W-:Y:S01]  /*1c30*/  IMAD R87, R152, c[0x0][0x26c], R87 ;  /* 0x00009b0098577a24 */ /* 0x000fe200078e0257 */
[----:B------:R-:W-:Y:S01]  /*1c40*/  @P1 LEA.HI.X R23, R7, c[0x0][0x224], R8, 0x1, P0 ;  /* 0x0000890007171a11 */ /* 0x000fe200000f0c08 */
[----:B------:R-:W-:Y:S01]  /*1c50*/  @!PT LDS RZ, [RZ] ;  /* 0x00000000fffff984 */ /* 0x000fe20000000800 */
[----:B------:R-:W-:Y:S01]  /*1c60*/  @!PT LDS RZ, [RZ] ;  /* 0x00000000fffff984 */ /* 0x000fe20000000800 */
[----:B------:R-:W-:Y:S01]  /*1c70*/  @!PT LDS RZ, [RZ] ;  /* 0x00000000fffff984 */ /* 0x000fe20000000800 */
[----:B------:R1:W-:Y:S01]  /*1c80*/  @P2 LDGSTS.E.BYPASS.LTC128B.128 [R139+0xc100], [R24.64], !P5 ;  /* 0x0c100000188b2fae */ /* 0x0003e2000e901d48 */
[----:B------:R-:W-:Y:S01]  /*1c90*/  IADD3 R19, R19, R9, RZ ;  /* 0x0000000913137210 */ /* 0x000fe20007ffe0ff */
[C---:B------:R-:W-:Y:S01]  /*1ca0*/  IMAD.WIDE.U32 R8, R225.reuse, c[0x0][0x260], R20 ;  /* 0x00009800e1087a25 */ /* 0x040fe200078e0014 */
[----:B------:R-:W-:Y:S01]  /*1cb0*/  ISETP.NE.AND P0, PT, R4, RZ, PT ;  /* 0x000000ff0400720c */ /* 0x000fe20003f05270 */
[----:B------:R1:W-:Y:S01]  /*1cc0*/  @P2 LDGSTS.E.BYPASS.LTC128B.128 [R139+0xe100], [R24.64+0x80], !P4 ;  /* 0x0e100080188b2fae */ /* 0x0003e2000e101d48 */
[----:B------:R-:W-:Y:S01]  /*1cd0*/  SHF.R.S32.HI R7, RZ, 0x1f, R223 ;  /* 0x0000001fff077819 */ /* 0x000fe200000114df */
[----:B------:R-:W-:-:S04]  /*1ce0*/  IMAD.WIDE.U32 R154, R225, c[0x0][0x1e8], R18 ;  /* 0x00007a00e19a7a25 */ /* 0x000fc800078e0012 */
[----:B------:R-:W-:Y:S01]  /*1cf0*/  IMAD R9, R225, c[0x0][0x264], R9 ;  /* 0x00009900e1097a24 */ /* 0x000fe200078e0209 */
[----:B------:R1:W-:Y:S01]  /*1d00*/  @P2 LDGSTS.E.BYPASS.LTC128B.128 [R139+0x10100], [R24.64+0x100], !P3 ;  /* 0x10100100188b2fae */ /* 0x0003e2000d901d48 */
[----:B------:R-:W-:Y:S02]  /*1d10*/  IMAD R2, R7, c[0x0][0x1e0], RZ ;  /* 0x0000780007027a24 */ /* 0x000fe400078e02ff */
[----:B------:R-:W-:Y:S01]  /*1d20*/  IMAD R155, R225, c[0x0][0x1ec], R155 ;  /* 0x00007b00e19b7a24 */ /* 0x000fe200078e029b */
[----:B------:R1:W-:Y:S01]  /*1d30*/  @P1 LDGSTS.E.BYPASS.LTC128B.128 [R139+0xd100], [R22.64], !P5 ;  /* 0x0d100000168b1fae */ /* 0x0003e2000e901d48 */
[----:B------:R-:W-:-:S03]  /*1d40*/  IMAD.WIDE.U32 R152, R152, c[0x0][0x268], R8 ;  /* 0x00009a0098987a25 */ /* 0x000fc600078e0008 */
[----:B------:R1:W-:Y:S01]  /*1d50*/  @P1 LDGSTS.E.BYPASS.LTC128B.128 [R139+0xf100], [R22.64+0x80], !P4 ;  /* 0x0f100080168b1fae */ /* 0x0003e2000e101d48 */
[----:B------:R-:W-:Y:S01]  /*1d60*/  IMAD R95, R223, c[0x0][0x1e4], R2 ;  /* 0x00007900df5f7a24 */ /* 0x000fe200078e0202 */
[----:B------:R-:W-:Y:S01]  /*1d70*/  IADD3 R87, R153, R87, RZ ;  /* 0x0000005799577210 */ /* 0x000fe20007ffe0ff */
[----:B------:R-:W-:Y:S01]  /*1d80*/  IMAD.SHL.U32 R100, R100, 0x20, RZ ;  /* 0x0000002064647824 */ /* 0x000fe200078e00ff */
[----:B------:R1:W-:Y:S02]  /*1d90*/  @P1 LDGSTS.E.BYPASS.LTC128B.128 [R139+0x11100], [R22.64+0x100], !P3 ;  /* 0x11100100168b1fae */ /* 0x0003e4000d901d48 */
[----:B------:R-:W-:Y:S02]  /*1da0*/  IADD3 R95, R161, R95, RZ ;  /* 0x0000005fa15f7210 */ /* 0x000fe40007ffe0ff */
[----:B------:R-:W0:Y:S01]  /*1db0*/  LDGDEPBAR ;  /* 0x00000000000079af */ /* 0x000e220000000000 */
[----:B------:R-:W-:Y:S01]  /*1dc0*/  WARPSYNC 0xffffffff ;  /* 0xffffffff00007948 */ /* 0x000fe20003800000 */
[----:B--2---:R-:W-:Y:S01]  /*1dd0*/  @P6 SHF.R.S32.HI R119, RZ, 0x1f, R148 ;  /* 0x0000001fff776819 */ /* 0x004fe20000011494 */
[----:B------:R-:W-:Y:S01]  /*1de0*/  @!P6 IMAD.MOV.U32 R148, RZ, RZ, R224 ;  /* 0x000000ffff94e224 */ /* 0x000fe200078e00e0 */
[----:B------:R-:W-:-:S04]  /*1df0*/  @!P6 MOV R119, R79 ;  /* 0x0000004f0077e202 */ /* 0x000fc80000000f00 */
[----:B------:R-:W-:Y:S02]  /*1e00*/  SEL R119, R119, RZ, !P0 ;  /* 0x000000ff77777207 */ /* 0x000fe40004000000 */
[----:B------:R-:W-:-:S03]  /*1e10*/  SEL R148, R148, RZ, !P0 ;  /* 0x000000ff94947207 */ /* 0x000fc60004000000 */
[----:B------:R-:W-:Y:S02]  /*1e20*/  IMAD R89, R119, c[0x0][0x1f0], RZ ;  /* 0x00007c0077597a24 */ /* 0x000fe400078e02ff */
[----:B------:R-:W-:-:S04]  /*1e30*/  IMAD.WIDE.U32 R154, R148, c[0x0][0x1f0], R154 ;  /* 0x00007c00949a7a25 */ /* 0x000fc800078e009a */
[----:B------:R-:W-:-:S04]  /*1e40*/  IMAD R89, R148, c[0x0][0x1f4], R89 ;  /* 0x00007d0094597a24 */ /* 0x000fc800078e0259 */
[----:B------:R-:W-:Y:S02]  /*1e50*/  IMAD.IADD R89, R155, 0x1, R89 ;  /* 0x000000019b597824 */ /* 0x000fe400078e0259 */
[----:B-1----:R-:W-:Y:S01]  /*1e60*/  ISETP.GT.AND P0, PT, R15, R12, PT ;  /* 0x0000000c0f00720c */ /* 0x002fe20003f04270 */
[----:B------:R-:W-:Y:S01]  /*1e70*/  BAR.SYNC.DEFER_BLOCKING 0x0 ;  /* 0x0000000000007b1d */ /* 0x000fe20000010000 */
[----:B------:R-:W-:Y:S01]  /*1e80*/  IMAD R2, R91, R15, RZ ;  /* 0x0000000f5b027224 */ /* 0x000fe200078e02ff */
[----:B------:R-:W-:Y:S01]  /*1e90*/  IADD3 R14, R144, 0x40, RZ ;  /* 0x00000040900e7810 */ /* 0x000fe20007ffe0ff */
[----:B------:R-:W-:Y:S02]  /*1ea0*/  IMAD.MOV.U32 R8, RZ, RZ, R152 ;  /* 0x000000ffff087224 */ /* 0x000fe400078e0098 */
[----:B------:R-:W-:Y:S01]  /*1eb0*/  IMAD.MOV.U32 R9, RZ, RZ, R87 ;  /* 0x000000ffff097224 */ /* 0x000fe200078e0057 */
[----:B------:R-:W-:Y:S01]  /*1ec0*/  ULDC.U8 UR4, c[0x0][0x298] ;  /* 0x0000a60000047ab9 */ /* 0x000fe20000000000 */
[-C--:B------:R-:W-:Y:S02]  /*1ed0*/  IMAD R2, R0, R93.reuse, R2 ;  /* 0x0000005d00027224 */ /* 0x080fe400078e0202 */
[----:B------:R-:W-:-:S03]  /*1ee0*/  IMAD.WIDE.U32 R8, R15, R93, R8 ;  /* 0x0000005d0f087225 */ /* 0x000fc600078e0008 */
[----:B------:R-:W-:Y:S01]  /*1ef0*/  @P0 IADD3 R13, R5, -0x2, RZ ;  /* 0xfffffffe050d0810 */ /* 0x000fe20007ffe0ff */
[----:B------:R-:W-:Y:S01]  /*1f00*/  IMAD.IADD R2, R9, 0x1, R2 ;  /* 0x0000000109027824 */ /* 0x000fe200078e0202 */
[----:B------:R-:W-:Y:S01]  /*1f10*/  @P2 LEA R18, P6, R8, c[0x0][0x250], 0x1 ;  /* 0x0000940008122a11 */ /* 0x000fe200078c08ff */
[----:B------:R-:W-:Y:S01]  /*1f20*/  IMAD.MOV.U32 R88, RZ, RZ, 0x1 ;  /* 0x00000001ff587424 */ /* 0x000fe200078e00ff */
[----:B------:R-:W-:Y:S01]  /*1f30*/  @P0 SHF.R.S32.HI R0, RZ, 0x1f, R13 ;  /* 0x0000001fff000819 */ /* 0x000fe2000001140d */
[----:B------:R-:W-:Y:S01]  /*1f40*/  @P0 IMAD R9, R94, R13, RZ ;  /* 0x0000000d5e090224 */ /* 0x000fe200078e02ff */
[----:B------:R-:W-:Y:S01]  /*1f50*/  @P2 LEA.HI.X R19, R8, c[0x0][0x254], R2, 0x1, P6 ;  /* 0x0000950008132a11 */ /* 0x000fe200030f0c02 */
[----:B------:R-:W-:Y:S01]  /*1f60*/  @P0 IMAD.WIDE.U32 R16, R13, R96, R158 ;  /* 0x000000600d100225 */ /* 0x000fe200078e009e */
[----:B------:R-:W-:Y:S02]  /*1f70*/  @P1 IADD3 R5, P6, R100, R8, RZ ;  /* 0x0000000864051210 */ /* 0x000fe40007fde0ff */
[----:B------:R-:W-:Y:S01]  /*1f80*/  IADD3 R13, R144, 0x20, RZ ;  /* 0x00000020900d7810 */ /* 0x000fe20007ffe0ff */
[----:B------:R-:W-:Y:S01]  /*1f90*/  IMAD.MOV.U32 R8, RZ, RZ, c[0x0][0x27c] ;  /* 0x00009f00ff087624 */ /* 0x000fe200078e00ff */
[----:B------:R-:W-:Y:S01]  /*1fa0*/  @!PT LDS RZ, [RZ] ;  /* 0x00000000fffff984 */ /* 0x000fe20000000800 */
[----:B------:R-:W-:Y:S01]  /*1fb0*/  @!PT LDS RZ, [RZ] ;  /* 0x00000000fffff984 */ /* 0x000fe20000000800 */
[----:B------:R-:W-:Y:S01]  /*1fc0*/  @!PT LDS RZ, [RZ] ;  /* 0x00000000fffff984 */ /* 0x000fe20000000800 */
[----:B------:R1:W-:Y:S01]  /*1fd0*/  @P2 LDGSTS.E.BYPASS.LTC128B.128 [R139+0x100], [R18.64], !P5 ;  /* 0x00100000128b2fae */ /* 0x0003e2000e901d48 */
[----:B------:R-:W-:Y:S01]  /*1fe0*/  @P1 IMAD.X R2, R2, 0x1, R99, P6 ;  /* 0x0000000102021824 */ /* 0x000fe200030e0663 */
[C---:B------:R-:W-:Y:S01]  /*1ff0*/  @P1 LEA R22, P6, R5.reuse, c[0x0][0x250], 0x1 ;  /* 0x0000940005161a11 */ /* 0x040fe200078c08ff */
[----:B------:R-:W-:Y:S01]  /*2000*/  @P0 IMAD R0, R0, R96, R9 ;  /* 0x0000006000000224 */ /* 0x000fe200078e0209 */
[----:B------:R1:W-:Y:S01]  /*2010*/  @P2 LDGSTS.E.BYPASS.LTC128B.128 [R139+0x2100], [R18.64+0x80], !P4 ;  /* 0x02100080128b2fae */ /* 0x0003e2000e101d48 */
[----:B------:R-:W-:Y:S01]  /*2020*/  IMAD.SHL.U32 R8, R8, 0x2, RZ ;  /* 0x0000000208087824 */ /* 0x000fe200078e00ff */
[----:B------:R-:W-:Y:S01]  /*2030*/  @P1 LEA.HI.X R23, R5, c[0x0][0x254], R2, 0x1, P6 ;  /* 0x0000950005171a11 */ /* 0x000fe200030f0c02 */
[----:B------:R-:W-:Y:S01]  /*2040*/  @P0 IMAD.IADD R0, R17, 0x1, R0 ;  /* 0x0000000111000824 */ /* 0x000fe200078e0200 */
[----:B------:R1:W-:Y:S01]  /*2050*/  @P2 LDGSTS.E.BYPASS.LTC128B.128 [R139+0x4100], [R18.64+0x100], !P3 ;  /* 0x04100100128b2fae */ /* 0x0003e2000d901d48 */
[----:B------:R-:W-:Y:S01]  /*2060*/  @P0 LEA R20, P6, R16, c[0x0][0x220], 0x1 ;  /* 0x0000880010140a11 */ /* 0x000fe200078c08ff */
[----:B------:R-:W-:Y:S01]  /*2070*/  IMAD R164, R7, c[0x0][0x290], RZ ;  /* 0x0000a40007a47a24 */ /* 0x000fe200078e02ff */
[----:B------:R-:W-:Y:S01]  /*2080*/  ISETP.GE.AND P2, PT, R13, c[0x0][0x27c], PT ;  /* 0x00009f000d007a0c */ /* 0x000fe20003f46270 */
[----:B------:R-:W-:Y:S01]  /*2090*/  IMAD R162, R7, c[0x0][0x280], RZ ;  /* 0x0000a00007a27a24 */ /* 0x000fe200078e02ff */
[----:B------:R-:W-:Y:S01]  /*20a0*/  IADD3 R17, -R8, c[0x0][0x1d4], RZ ;  /* 0x0000750008117a10 */ /* 0x000fe20007ffe1ff */
[----:B------:R-:W-:Y:S01]  /*20b0*/  IMAD R119, R119, c[0x0][0x218], RZ ;  /* 0x0000860077777a24 */ /* 0x000fe200078e02ff */
[----:B------:R-:W-:Y:S01]  /*20c0*/  @P0 LEA.HI.X R21, R16, c[0x0][0x224], R0, 0x1, P6 ;  /* 0x0000890010150a11 */ /* 0x000fe200030f0c00 */
[C---:B------:R-:W-:Y:S01]  /*20d0*/  IMAD R162, R223.reuse, c[0x0][0x284], R162 ;  /* 0x0000a100dfa27a24 */ /* 0x040fe200078e02a2 */
[----:B------:R-:W-:Y:S01]  /*20e0*/  SEL R2, RZ, c[0x0][0x27c], !P2 ;  /* 0x00009f00ff027a07 */ /* 0x000fe20005000000 */
[----:B------:R-:W-:Y:S01]  /*20f0*/  IMAD R119, R148, c[0x0][0x21c], R119 ;  /* 0x0000870094777a24 */ /* 0x000fe200078e0277 */
[-C--:B------:R-:W-:Y:S01]  /*2100*/  SEL R0, R8, R17.reuse, !P2 ;  /* 0x0000001108007207 */ /* 0x080fe20005000000 */
[----:B------:R-:W-:Y:S01]  /*2110*/  IMAD.WIDE.U32 R166, R223, c[0x0][0x280], R144 ;  /* 0x0000a000dfa67a25 */ /* 0x000fe200078e0090 */
[----:B------:R-:W-:Y:S01]  /*2120*/  ISETP.GE.AND P2, PT, R144, c[0x0][0x27c], PT ;  /* 0x00009f0090007a0c */ /* 0x000fe20003f46270 */
[----:B------:R2:W-:Y:S01]  /*2130*/  @P1 LDGSTS.E.BYPASS.LTC128B.128 [R139+0x1100], [R22.64], !P5 ;  /* 0x01100000168b1fae */ /* 0x0005e2000e901d48 */
[----:B------:R-:W-:Y:S01]  /*2140*/  ISETP.GE.AND P6, PT, R14, c[0x0][0x27c], PT ;  /* 0x00009f000e007a0c */ /* 0x000fe20003fc6270 */
[----:B------:R-:W-:Y:S01]  /*2150*/  IMAD.IADD R2, R13, 0x1, R2 ;  /* 0x000000010d027824 */ /* 0x000fe200078e0202 */
[CC--:B------:R-:W-:Y:S01]  /*2160*/  SEL R4, R8.reuse, R17.reuse, !P2 ;  /* 0x0000001108047207 */ /* 0x0c0fe20005000000 */
[C---:B------:R-:W-:Y:S01]  /*2170*/  IMAD R164, R223.reuse, c[0x0][0x294], R164 ;  /* 0x0000a500dfa47a24 */ /* 0x040fe200078e02a4 */
[----:B------:R-:W-:Y:S01]  /*2180*/  SEL R17, R8, R17, !P6 ;  /* 0x0000001108117207 */ /* 0x000fe20007000000 */
[C---:B------:R-:W-:Y:S01]  /*2190*/  IMAD.WIDE.U32 R8, R223.reuse, c[0x0][0x280], R142 ;  /* 0x0000a000df087a25 */ /* 0x040fe200078e008e */
[----:B------:R-:W-:Y:S01]  /*21a0*/  SEL R5, RZ, c[0x0][0x27c], !P2 ;  /* 0x00009f00ff057a07 */ /* 0x000fe20005000000 */
[----:B------:R2:W-:Y:S01]  /*21b0*/  @P1 LDGSTS.E.BYPASS.LTC128B.128 [R139+0x3100], [R22.64+0x80], !P4 ;  /* 0x03100080168b1fae */ /* 0x0005e2000e101d48 */
[----:B------:R-:W-:Y:S01]  /*21c0*/  ISETP.LE.AND P2, PT, R88, c[0x0][0x27c], PT ;  /* 0x00009f0058007a0c */ /* 0x000fe20003f43270 */
[----:B------:R-:W-:Y:S01]  /*21d0*/  IMAD.IADD R163, R162, 0x1, R9 ;  /* 0x00000001a2a37824 */ /* 0x000fe200078e0209 */
[----:B------:R-:W-:Y:S01]  /*21e0*/  SHF.R.S32.HI R9, RZ, 0x1f, R2 ;  /* 0x0000001fff097819 */ /* 0x000fe20000011402 */
[----:B------:R-:W-:Y:S01]  /*21f0*/  IMAD.IADD R5, R144, 0x1, R5 ;  /* 0x0000000190057824 */ /* 0x000fe200078e0205 */
[----:B-1----:R-:W-:Y:S01]  /*2200*/  SEL R19, RZ, c[0x0][0x27c], !P6 ;  /* 0x00009f00ff137a07 */ /* 0x002fe20007000000 */
[C---:B------:R-:W-:Y:S01]  /*2210*/  IMAD.WIDE.U32 R168, R223.reuse, c[0x0][0x290], R144 ;  /* 0x0000a400dfa87a25 */ /* 0x040fe200078e0090 */
[----:B------:R-:W-:Y:S01]  /*2220*/  IADD3 R156, P6, R223, R156, RZ ;  /* 0x0000009cdf9c7210 */ /* 0x000fe20007fde0ff */
[----:B------:R2:W-:Y:S01]  /*2230*/  @P1 LDGSTS.E.BYPASS.LTC128B.128 [R139+0x5100], [R22.64+0x100], !P3 ;  /* 0x05100100168b1fae */ /* 0x0005e2000d901d48 */
[----:B------:R-:W-:Y:S01]  /*2240*/  SHF.R.S32.HI R16, RZ, 0x1f, R5 ;  /* 0x0000001fff107819 */ /* 0x000fe20000011405 */
[----:B------:R-:W-:-:S02]  /*2250*/  IMAD.IADD R19, R14, 0x1, R19 ;  /* 0x000000010e137824 */ /* 0x000fc400078e0213 */
[----:B------:R-:W-:Y:S01]  /*2260*/  IMAD.X R157, R6, 0x1, R7, P6 ;  /* 0x00000001069d7824 */ /* 0x000fe200030e0607 */
[----:B------:R-:W-:Y:S01]  /*2270*/  P2R R6, PR, RZ, 0x4 ;  /* 0x00000004ff067803 */ /* 0x000fe20000000000 */
[----:B------:R-:W-:Y:S01]  /*2280*/  IMAD.WIDE.U32 R24, R223, c[0x0][0x290], R142 ;  /* 0x0000a400df187a25 */ /* 0x000fe200078e008e */
[----:B------:R-:W0:Y:S01]  /*2290*/  LDGDEPBAR ;  /* 0x00000000000079af */ /* 0x000e220000000000 */
[----:B------:R-:W-:Y:S02]  /*22a0*/  LOP3.LUT P6, RZ, R220, 0x4, RZ, 0xc0, !PT ;  /* 0x00000004dcff7812 */ /* 0x000fe400078cc0ff */
[C---:B------:R-:W-:Y:S01]  /*22b0*/  IMAD.WIDE.U32 R6, R225.reuse, c[0x0][0x210], R144 ;  /* 0x00008400e1067a25 */ /* 0x040fe200078e0090 */
[----:B------:R2:W-:Y:S03]  /*22c0*/  @P0 LDGSTS.E.BYPASS.LTC128B.128 [R139+0x12100], [R20.64], !P5 ;  /* 0x12100000148b0fae */ /* 0x0005e6000e901d48 */
[----:B------:R-:W-:Y:S01]  /*22d0*/  IMAD R7, R225, c[0x0][0x214], R7 ;  /* 0x00008500e1077a24 */ /* 0x000fe200078e0207 */
[----:B------:R2:W-:Y:S01]  /*22e0*/  @P0 LDGSTS.E.BYPASS.LTC128B.128 [R139+0x14100], [R20.64+0x80], !P4 ;  /* 0x14100080148b0fae */ /* 0x0005e2000e101d48 */
[----:B------:R-:W-:-:S02]  /*22f0*/  IMAD.IADD R167, R167, 0x1, R162 ;  /* 0x00000001a7a77824 */ /* 0x000fc400078e02a2 */
[----:B------:R-:W-:Y:S01]  /*2300*/  IMAD.WIDE.U32 R148, R148, c[0x0][0x218], R6 ;  /* 0x0000860094947a25 */ /* 0x000fe200078e0006 */
[----:B------:R-:W-:Y:S01]  /*2310*/  SHF.R.S32.HI R7, RZ, 0x1f, R4 ;  /* 0x0000001fff077819 */ /* 0x000fe20000011404 */
[----:B------:R2:W-:Y:S01]  /*2320*/  @P0 LDGSTS.E.BYPASS.LTC128B.128 [R139+0x16100], [R20.64+0x100], !P3 ;  /* 0x16100100148b0fae */ /* 0x0005e2000d901d48 */
[-C--:B------:R-:W-:Y:S01]  /*2330*/  LEA.HI R6, R16, R5.reuse, RZ, 0x3 ;  /* 0x0000000510067211 */ /* 0x080fe200078f18ff */
[----:B------:R-:W-:Y:S01]  /*2340*/  IMAD.MOV.U32 R162, RZ, RZ, R8 ;  /* 0x000000ffffa27224 */ /* 0x000fe200078e0008 */
[----:B------:R-:W-:Y:S01]  /*2350*/  LEA.HI R7, R7, R4, RZ, 0x4 ;  /* 0x0000000407077211 */ /* 0x000fe200078f20ff */
[----:B------:R-:W-:Y:S01]  /*2360*/  IMAD.IADD R169, R169, 0x1, R164 ;  /* 0x00000001a9a97824 */ /* 0x000fe200078e02a4 */
[CC--:B------:R-:W-:Y:S01]  /*2370*/  LEA.HI R4, R9.reuse, R2.reuse, RZ, 0x3 ;  /* 0x0000000209047211 */ /* 0x0c0fe200078f18ff */
[----:B------:R-:W-:Y:S01]  /*2380*/  IMAD.IADD R165, R164, 0x1, R25 ;  /* 0x00000001a4a57824 */ /* 0x000fe200078e0219 */
[----:B------:R-:W-:Y:S01]  /*2390*/  SHF.R.S32.HI R7, RZ, 0x4, R7 ;  /* 0x00000004ff077819 */ /* 0x000fe20000011407 */
[----:B------:R-:W-:Y:S01]  /*23a0*/  IMAD.MOV.U32 R164, RZ, RZ, R24 ;  /* 0x000000ffffa47224 */ /* 0x000fe200078e0018 */
[----:B------:R-:W-:Y:S01]  /*23b0*/  LEA.HI R9, R9, R2, RZ, 0x6 ;  /* 0x0000000209097211 */ /* 0x000fe200078f30ff */
[----:B------:R-:W-:Y:S01]  /*23c0*/  IMAD.MOV.U32 R104, RZ, RZ, c[0x0][0x290] ;  /* 0x0000a400ff687624 */ /* 0x000fe200078e00ff */
[----:B------:R-:W-:Y:S01]  /*23d0*/  LEA.HI R16, R16, R5, RZ, 0x6 ;  /* 0x0000000510107211 */ /* 0x000fe200078f30ff */
[----:B------:R-:W-:Y:S01]  /*23e0*/  IMAD.MOV.U32 R108, RZ, RZ, c[0x0][0x280] ;  /* 0x0000a000ff6c7624 */ /* 0x000fe200078e00ff */
[----:B------:R-:W-:Y:S01]  /*23f0*/  SHF.R.S32.HI R5, RZ, 0x1f, R0 ;  /* 0x0000001fff057819 */ /* 0x000fe20000011400 */
[----:B------:R-:W-:Y:S01]  /*2400*/  IMAD.SHL.U32 R9, R9, 0x40, RZ ;  /* 0x0000004009097824 */ /* 0x000fe200078e00ff */
[----:B------:R-:W-:Y:S01]  /*2410*/  LEA.HI.SX32 R114, R6, R7, 0x1d ;  /* 0x0000000706727211 */ /* 0x000fe200078feaff */
[----:B------:R-:W-:Y:S01]  /*2420*/  IMAD.SHL.U32 R16, R16, 0x40, RZ ;  /* 0x0000004010107824 */ /* 0x000fe200078e00ff */
[----:B------:R-:W-:Y:S01]  /*2430*/  SHF.R.S32.HI R8, RZ, 0x1f, R19 ;  /* 0x0000001fff087819 */ /* 0x000fe20000011413 */
[----:B-----5:R-:W-:Y:S01]  /*2440*/  IMAD.WIDE.U32 R168, R77, c[0x0][0x290], R168 ;  /* 0x0000a4004da87a25 */ /* 0x020fe200078e00a8 */
[----:B------:R-:W-:-:S02]  /*2450*/  LOP3.LUT R24, R221, 0x38, R4, 0xf8, !PT ;  /* 0x00000038dd187812 */ /* 0x000fc400078ef804 */
[----:B------:R-:W-:Y:S01]  /*2460*/  LEA.HI R5, R5, R0, RZ, 0x4 ;  /* 0x0000000005057211 */ /* 0x000fe200078f20ff */
[----:B------:R-:W-:Y:S01]  /*2470*/  IMAD.WIDE.U32 R166, R77, c[0x0][0x280], R166 ;  /* 0x0000a0004da67a25 */ /* 0x000fe200078e00a6 */
[----:B------:R-:W-:Y:S02]  /*2480*/  LOP3.LUT R18, R221, 0x38, R6, 0xf8, !PT ;  /* 0x00000038dd127812 */ /* 0x000fe400078ef806 */
[----:B------:R-:W-:Y:S01]  /*2490*/  SHF.R.S32.HI R7, RZ, 0x1f, R114 ;  /* 0x0000001fff077819 */ /* 0x000fe20000011472 */
[C---:B------:R-:W-:Y:S01]  /*24a0*/  IMAD.WIDE.U32 R164, R77.reuse, c[0x0][0x290], R164 ;  /* 0x0000a4004da47a25 */ /* 0x040fe200078e00a4 */
[----:B------:R-:W-:Y:S02]  /*24b0*/  SHF.R.S32.HI R0, RZ, 0x1f, R17 ;  /* 0x0000001fff007819 */ /* 0x000fe40000011411 */
[----:B------:R-:W-:Y:S01]  /*24c0*/  LEA.HI R2, R8, R19, RZ, 0x3 ;  /* 0x0000001308027211 */ /* 0x000fe200078f18ff */
[----:B------:R-:W-:Y:S01]  /*24d0*/  IMAD.WIDE.U32 R162, R77, c[0x0][0x280], R162 ;  /* 0x0000a0004da27a25 */ /* 0x000fe200078e00a2 */
[----:B------:R-:W-:-:S02]  /*24e0*/  LOP3.LUT R9, R9, 0xfffff000, RZ, 0xc0, !PT ;  /* 0xfffff00009097812 */ /* 0x000fc400078ec0ff */
[-C--:B------:R-:W-:Y:S01]  /*24f0*/  LOP3.LUT R109, R24, R141.reuse, RZ, 0x3c, !PT ;  /* 0x0000008d186d7212 */ /* 0x080fe200078e3cff */
[----:B------:R-:W-:Y:S01]  /*2500*/  IMAD.MOV.U32 R58, RZ, RZ, 0x1 ;  /* 0x00000001ff3a7424 */ /* 0x000fe200078e00ff */
[----:B------:R-:W-:Y:S01]  /*2510*/  LOP3.LUT R111, R18, R141, RZ, 0x3c, !PT ;  /* 0x0000008d126f7212 */ /* 0x000fe200078e3cff */
[----:B------:R-:W-:Y:S01]  /*2520*/  IMAD.MOV.U32 R43, RZ, RZ, RZ ;  /* 0x000000ffff2b7224 */ /* 0x000fe200078e00ff */
[----:B------:R-:W-:Y:S01]  /*2530*/  LEA.HI R7, R7, R114, RZ, 0x3 ;  /* 0x0000007207077211 */ /* 0x000fe200078f18ff */
[----:B------:R-:W-:Y:S01]  /*2540*/  IMAD.SHL.U32 R114, R114, 0x8, RZ ;  /* 0x0000000872727824 */ /* 0x000fe200078e00ff */
[----:B------:R-:W-:Y:S01]  /*2550*/  LEA.HI R0, R0, R17, RZ, 0x4 ;  /* 0x0000001100007211 */ /* 0x000fe200078f20ff */
[----:B------:R-:W-:Y:S01]  /*2560*/  IMAD.IADD R119, R149, 0x1, R119 ;  /* 0x0000000195777824 */ /* 0x000fe200078e0277 */
[----:B------:R-:W-:Y:S01]  /*2570*/  LOP3.LUT R18, R221, 0x38, R2, 0xf8, !PT ;  /* 0x00000038dd127812 */ /* 0x000fe200078ef802 */
[----:B------:R-:W-:Y:S01]  /*2580*/  IMAD.SHL.U32 R7, R7, 0x200, RZ ;  /* 0x0000020007077824 */ /* 0x000fe200078e00ff */
[----:B------:R-:W-:-:S02]  /*2590*/  IADD3 R109, R109, R9, R140 ;  /* 0x000000096d6d7210 */ /* 0x000fc40007ffe08c */
[----:B------:R-:W-:Y:S02]  /*25a0*/  SHF.R.S32.HI R9, RZ, 0x4, R5 ;  /* 0x00000004ff097819 */ /* 0x000fe40000011405 */
[----:B------:R-:W-:Y:S02]  /*25b0*/  LOP3.LUT R107, R18, R141, RZ, 0x3c, !PT ;  /* 0x0000008d126b7212 */ /* 0x000fe400078e3cff */
[----:B------:R-:W-:Y:S02]  /*25c0*/  SHF.R.S32.HI R5, RZ, 0x4, R0 ;  /* 0x00000004ff057819 */ /* 0x000fe40000011400 */
[----:B------:R-:W-:Y:S02]  /*25d0*/  LOP3.LUT R18, R221, 0x38, R114, 0xf8, !PT ;  /* 0x00000038dd127812 */ /* 0x000fe400078ef872 */
[----:B------:R-:W-:Y:S02]  /*25e0*/  LEA.HI R8, R8, R19, RZ, 0x6 ;  /* 0x0000001308087211 */ /* 0x000fe400078f30ff */
[----:B------:R-:W-:-:S02]  /*25f0*/  LEA.HI.SX32 R110, R2, R5, 0x1d ;  /* 0x00000005026e7211 */ /* 0x000fc400078feaff */
[----:B------:R-:W-:Y:S01]  /*2600*/  LOP3.LUT R105, R18, R141, RZ, 0x3c, !PT ;  /* 0x0000008d12697212 */ /* 0x000fe200078e3cff */
[----:B------:R-:W-:Y:S01]  /*2610*/  IMAD.SHL.U32 R8, R8, 0x40, RZ ;  /* 0x0000004008087824 */ /* 0x000fe200078e00ff */
[----:B------:R-:W-:Y:S02]  /*2620*/  @P0 LEA R18, P1, R98, R20, 0x1 ;  /* 0x0000001462120211 */ /* 0x000fe400078208ff */
[----:B------:R-:W-:Y:S02]  /*2630*/  LEA.HI.SX32 R112, R4, R9, 0x1d ;  /* 0x0000000904707211 */ /* 0x000fe400078feaff */
[----:B------:R-:W-:Y:S02]  /*2640*/  SHF.R.S32.HI R9, RZ, 0x1f, R110 ;  /* 0x0000001fff097819 */ /* 0x000fe4000001146e */
[----:B------:R-:W-:Y:S02]  /*2650*/  @P0 LEA.HI.X R19, R98, R21, R97, 0x1, P1 ;  /* 0x0000001562130211 */ /* 0x000fe400008f0c61 */
[----:B------:R-:W-:Y:S01]  /*2660*/  LEA.HI R0, R9, R110, RZ, 0x3 ;  /* 0x0000006e09007211 */ /* 0x000fe200078f18ff */
[----:B------:R-:W-:Y:S01]  /*2670*/  IMAD.SHL.U32 R110, R110, 0x8, RZ ;  /* 0x000000086e6e7824 */ /* 0x000fe200078e00ff */
[----:B------:R-:W-:Y:S01]  /*2680*/  LOP3.LUT R8, R8, 0xfffff000, RZ, 0xc0, !PT ;  /* 0xfffff00008087812 */ /* 0x000fe200078ec0ff */
[----:B------:R2:W-:Y:S01]  /*2690*/  @P0 LDGSTS.E.BYPASS.LTC128B.128 [R139+0x13100], [R18.64], !P5 ;  /* 0x13100000128b0fae */ /* 0x0005e2000e901d48 */
[----:B------:R-:W-:Y:S01]  /*26a0*/  SHF.R.S32.HI R5, RZ, 0x1f, R112 ;  /* 0x0000001fff057819 */ /* 0x000fe20000011470 */
[----:B------:R-:W-:Y:S01]  /*26b0*/  IMAD.SHL.U32 R0, R0, 0x200, RZ ;  /* 0x0000020000007824 */ /* 0x000fe200078e00ff */
[----:B------:R-:W-:Y:S01]  /*26c0*/  IADD3 R107, R107, R8, R140 ;  /* 0x000000086b6b7210 */ /* 0x000fe20007ffe08c */
[----:B------:R2:W-:Y:S01]  /*26d0*/  @P0 LDGSTS.E.BYPASS.LTC128B.128 [R139+0x15100], [R18.64+0x80], !P4 ;  /* 0x15100080128b0fae */ /* 0x0005e2000e101d48 */
[----:B------:R-:W-:Y:S01]  /*26e0*/  LEA.HI R5, R5, R112, RZ, 0x3 ;  /* 0x0000007005057211 */ /* 0x000fe200078f18ff */
[----:B------:R-:W-:Y:S01]  /*26f0*/  IMAD.SHL.U32 R112, R112, 0x8, RZ ;  /* 0x0000000870707824 */ /* 0x000fe200078e00ff */
[----:B------:R-:W-:Y:S01]  /*2700*/  LOP3.LUT R16, R16, 0xfffff000, RZ, 0xc0, !PT ;  /* 0xfffff00010107812 */ /* 0x000fe200078ec0ff */
[----:B------:R2:W-:Y:S01]  /*2710*/  @P0 LDGSTS.E.BYPASS.LTC128B.128 [R139+0x17100], [R18.64+0x100], !P3 ;  /* 0x17100100128b0fae */ /* 0x0005e2000d901d48 */
[----:B------:R-:W-:Y:S01]  /*2720*/  LOP3.LUT R8, R221, 0x38, R110, 0xf8, !PT ;  /* 0x00000038dd087812 */ /* 0x000fe200078ef86e */
[----:B------:R-:W-:Y:S01]  /*2730*/  IMAD.SHL.U32 R5, R5, 0x200, RZ ;  /* 0x0000020005057824 */ /* 0x000fe200078e00ff */
[----:B------:R-:W-:Y:S01]  /*2740*/  IADD3 R111, R111, R16, R140 ;  /* 0x000000106f6f7210 */ /* 0x000fe20007ffe08c */
[----:B------:R-:W0:Y:S01]  /*2750*/  LDGDEPBAR ;  /* 0x00000000000079af */ /* 0x000e220000000000 */
[----:B------:R-:W-:-:S02]  /*2760*/  LOP3.LUT R101, R8, R141, RZ, 0x3c, !PT ;  /* 0x0000008d08657212 */ /* 0x000fc400078e3cff */
[----:B------:R-:W-:Y:S02]  /*2770*/  LOP3.LUT R16, R221, 0x38, R112, 0xf8, !PT ;  /* 0x00000038dd107812 */ /* 0x000fe400078ef870 */
[----:B------:R-:W-:Y:S02]  /*2780*/  SHF.R.S32.HI R8, RZ, 0x1f, R77 ;  /* 0x0000001fff087819 */ /* 0x000fe4000001144d */
[----:B------:R-:W-:Y:S02]  /*2790*/  LOP3.LUT R103, R16, R141, RZ, 0x3c, !PT ;  /* 0x0000008d10677212 */ /* 0x000fe400078e3cff */
[----:B------:R-:W-:Y:S01]  /*27a0*/  LOP3.LUT R0, R0, 0xfffff000, RZ, 0xc0, !PT ;  /* 0xfffff00000007812 */ /* 0x000fe200078ec0ff */
[----:B------:R-:W-:Y:S01]  /*27b0*/  IMAD R16, R8, c[0x0][0x290], RZ ;  /* 0x0000a40008107a24 */ /* 0x000fe200078e02ff */
[----:B------:R-:W-:Y:S01]  /*27c0*/  IADD3 R85, P1, P0, R154, R160, R144 ;  /* 0x000000a09a557210 */ /* 0x000fe2000783e090 */
[----:B------:R-:W-:Y:S01]  /*27d0*/  IMAD R8, R8, c[0x0][0x280], RZ ;  /* 0x0000a00008087a24 */ /* 0x000fe200078e02ff */
[----:B------:R-:W-:Y:S01]  /*27e0*/  IADD3 R101, R101, R0, R140 ;  /* 0x0000000065657210 */ /* 0x000fe20007ffe08c */
[----:B------:R-:W-:Y:S01]  /*27f0*/  IMAD R115, R77, c[0x0][0x294], R16 ;  /* 0x0000a5004d737a24 */ /* 0x000fe200078e0210 */
[----:B------:R-:W-:Y:S01]  /*2800*/  IADD3.X R118, R89, R95, R145, P1, P0 ;  /* 0x0000005f59767210 */ /* 0x000fe20000fe0491 */
[----:B------:R-:W-:Y:S01]  /*2810*/  IMAD R113, R77, c[0x0][0x284], R8 ;  /* 0x0000a1004d717a24 */ /* 0x000fe200078e0208 */
[----:B------:R-:W-:Y:S01]  /*2820*/  LOP3.LUT R7, R7, 0xfffff000, RZ, 0xc0, !PT ;  /* 0xfffff00007077812 */ /* 0x000fe200078ec0ff */
[----:B------:R-:W-:Y:S01]  /*2830*/  IMAD.IADD R117, R169, 0x1, R115 ;  /* 0x00000001a9757824 */ /* 0x000fe200078e0273 */
[----:B------:R-:W-:Y:S01]  /*2840*/  LOP3.LUT R5, R5, 0xfffff000, RZ, 0xc0, !PT ;  /* 0xfffff00005057812 */ /* 0x000fe200078ec0ff */
[----:B------:R-:W-:Y:S01]  /*2850*/  IMAD.IADD R116, R167, 0x1, R113 ;  /* 0x00000001a7747824 */ /* 0x000fe200078e0271 */
[----:B------:R-:W-:Y:S01]  /*2860*/  LOP3.LUT R0, R221, 0x18, R144, 0xf8, !PT ;  /* 0x00000018dd007812 */ /* 0x000fe200078ef890 */
[----:B------:R-:W-:Y:S01]  /*2870*/  IMAD.IADD R115, R115, 0x1, R165 ;  /* 0x0000000173737824 */ /* 0x000fe200078e02a5 */
[----:B------:R-:W-:Y:S01]  /*2880*/  ISETP.NE.AND P0, PT, RZ, UR4, PT ;  /* 0x00000004ff007c0c */ /* 0x000fe2000bf05270 */
[----:B------:R-:W-:Y:S01]  /*2890*/  IMAD.IADD R113, R113, 0x1, R163 ;  /* 0x0000000171717824 */ /* 0x000fe200078e02a3 */
[----:B------:R-:W-:-:S02]  /*28a0*/  LOP3.LUT R125, R6, 0xfffffff8, RZ, 0xc0, !PT ;  /* 0xfffffff8067d7812 */ /* 0x000fc400078ec0ff */
[----:B------:R-:W-:Y:S02]  /*28b0*/  LOP3.LUT R123, R4, 0xfffffff8, RZ, 0xc0, !PT ;  /* 0xfffffff8047b7812 */ /* 0x000fe400078ec0ff */
[----:B------:R-:W-:Y:S02]  /*28c0*/  LOP3.LUT R121, R2, 0xfffffff8, RZ, 0xc0, !PT ;  /* 0xfffffff802797812 */ /* 0x000fe400078ec0ff */
[CC--:B------:R-:W-:Y:S01]  /*28d0*/  SHF.L.U64.HI R102, R104.reuse, R3.reuse, c[0x0][0x294] ;  /* 0x0000a50068667619 */ /* 0x0c0fe20000010203 */
[----:B------:R-:W-:Y:S01]  /*28e0*/  IMAD.SHL.U32 R104, R104, 0x40, RZ ;  /* 0x0000004068687824 */ /* 0x000fe200078e00ff */
[C---:B------:R-:W-:Y:S01]  /*28f0*/  SHF.L.U64.HI R106, R108.reuse, R3, c[0x0][0x284] ;  /* 0x0000a1006c6a7619 */ /* 0x040fe20000010203 */
[----:B------:R-:W-:Y:S01]  /*2900*/  IMAD.SHL.U32 R108, R108, 0x40, RZ ;  /* 0x000000406c6c7824 */ /* 0x000fe200078e00ff */
[--C-:B------:R-:W-:Y:S02]  /*2910*/  IADD3 R105, R105, R7, R140.reuse ;  /* 0x0000000769697210 */ /* 0x100fe40007ffe08c */
[----:B------:R-:W-:-:S02]  /*2920*/  IADD3 R103, R103, R5, R140 ;  /* 0x0000000567677210 */ /* 0x000fc40007ffe08c */
[----:B------:R-:W-:Y:S02]  /*2930*/  LOP3.LUT R0, R140, R0, R141, 0xf6, !PT ;  /* 0x000000008c007212 */ /* 0x000fe400078ef68d */
[----:B------:R-:W-:Y:S02]  /*2940*/  P2R R127, PR, RZ, 0x1 ;  /* 0x00000001ff7f7803 */ /* 0x000fe40000000000 */
[----:B------:R-:W-:Y:S02]  /*2950*/  SHF.R.S32.HI R130, RZ, 0x1f, R125 ;  /* 0x0000001fff827819 */ /* 0x000fe4000001147d */
[----:B------:R-:W-:Y:S02]  /*2960*/  SHF.R.S32.HI R128, RZ, 0x1f, R123 ;  /* 0x0000001fff807819 */ /* 0x000fe4000001147b */
[----:B------:R-:W-:Y:S02]  /*2970*/  SHF.R.S32.HI R126, RZ, 0x1f, R121 ;  /* 0x0000001fff7e7819 */ /* 0x000fe40000011479 */
[----:B------:R-:W-:-:S02]  /*2980*/  SHF.R.S32.HI R124, RZ, 0x1f, R114 ;  /* 0x0000001fff7c7819 */ /* 0x000fc40000011472 */
[----:B------:R-:W-:Y:S02]  /*2990*/  SHF.R.S32.HI R122, RZ, 0x1f, R112 ;  /* 0x0000001fff7a7819 */ /* 0x000fe40000011470 */
[----:B--2---:R-:W-:Y:S02]  /*29a0*/  SHF.R.S32.HI R120, RZ, 0x1f, R110 ;  /* 0x0000001fff787819 */ /* 0x004fe4000001146e */
.L_x_1398:
[----:B------:R-:W-:Y:S01]  /*29b0*/  SHF.R.S32.HI R5, RZ, 0x1f, R15 ;  /* 0x0000001fff057819 */ /* 0x000fe2000001140f */
[----:B------:R-:W-:Y:S04]  /*29c0*/  DEPBAR.LE SB0, 0x2 ;  /* 0x000080800000791a */ /* 0x000fe80000000000 */
[----:B------:R-:W-:Y:S01]  /*29d0*/  ISETP.LE.AND P1, PT, R88, c[0x0][0x27c], PT ;  /* 0x00009f0058007a0c */ /* 0x000fe20003f23270 */
[----:B------:R-:W-:Y:S01]  /*29e0*/  WARPSYNC 0xffffffff ;  /* 0xffffffff00007948 */ /* 0x000fe20003800000 */
[----:B------:R-:W-:Y:S01]  /*29f0*/  BAR.SYNC.DEFER_BLOCKING 0x0 ;  /* 0x0000000000007b1d */ /* 0x000fe20000010000 */
[-C--:B------:R-:W-:Y:S02]  /*2a00*/  IMAD R133, R90, R15.reuse, RZ ;  /* 0x0000000f5a857224 */ /* 0x080fe400078e02ff */
[----:B------:R-:W-:Y:S04]  /*2a10*/  IMAD.WIDE.U32 R20, R92, R15, RZ ;  /* 0x0000000f5c147225 */ /* 0x000fe800078e00ff */
[----:B------:R-:W-:Y:S01]  /*2a20*/  IMAD R133, R5, R92, R133 ;  /* 0x0000005c05857224 */ /* 0x000fe200078e0285 */
[----:B------:R-:W-:Y:S01]  /*2a30*/  IADD3 R4, P0, R85, R20, RZ ;  /* 0x0000001455047210 */ /* 0x000fe20007f1e0ff */
[----:B-1----:R-:W-:Y:S02]  /*2a40*/  IMAD R2, R43, 0x3000, R0 ;  /* 0x000030002b027824 */ /* 0x002fe400078e0200 */
[----:B------:R-:W-:Y:S03]  /*2a50*/  IMAD.IADD R133, R21, 0x1, R133 ;  /* 0x0000000115857824 */ /* 0x000fe600078e0285 */
[----:B------:R-:W-:Y:S01]  /*2a60*/  IADD3 R129, R2, 0x20, RZ ;  /* 0x0000002002817810 */ /* 0x000fe20007ffe0ff */
[----:B------:R-:W-:Y:S01]  /*2a70*/  IMAD.X R3, R133, 0x1, R118, P0 ;  /* 0x0000000185037824 */ /* 0x000fe200000e0676 */
[----:B------:R-:W-:Y:S02]  /*2a80*/  LEA R66, P0, R4, c[0x0][0x1c8], 0x1 ;  /* 0x0000720004427a11 */ /* 0x000fe400078008ff */
[----:B------:R-:W-:Y:S02]  /*2a90*/  @P6 IADD3 R129, R2, -0x20, RZ ;  /* 0xffffffe002816810 */ /* 0x000fe40007ffe0ff */
[----:B------:R-:W-:Y:S02]  /*2aa0*/  LEA.HI.X R67, R4, c[0x0][0x1cc], R3, 0x1, P0 ;  /* 0x0000730004437a11 */ /* 0x000fe400000f0c03 */
[----:B------:R-:W-:Y:S02]  /*2ab0*/  LEA R131, R2, 0x100, 0x1 ;  /* 0x0000010002837811 */ /* 0x000fe400078e08ff */
[----:B------:R-:W-:Y:S01]  /*2ac0*/  LEA R129, R129, 0x100, 0x1 ;  /* 0x0000010081817811 */ /* 0x000fe200078e08ff */
[----:B------:R-:W-:Y:S01]  /*2ad0*/  BSSY B1, `(.L_x_1374) ;  /* 0x0000381000017945 */ /* 0x000fe20003800000 */
[----:B------:R-:W-:-:S05]  /*2ae0*/  @!P1 BRA `(.L_x_1375) ;  /* 0x0000366000009947 */ /* 0x000fca0003800000 */
[-C--:B------:R-:W-:Y:S01]  /*2af0*/  IMAD R3, R106, R15.reuse, RZ ;  /* 0x0000000f6a037224 */ /* 0x080fe200078e02ff */
[----:B------:R-:W-:Y:S01]  /*2b00*/  ISETP.NE.AND P1, PT, R127, RZ, PT ;  /* 0x000000ff7f00720c */ /* 0x000fe20003f25270 */
[-C--:B------:R-:W-:Y:S02]  /*2b10*/  IMAD R9, R102, R15.reuse, RZ ;  /* 0x0000000f66097224 */ /* 0x080fe400078e02ff */
[----:B------:R-:W-:Y:S02]  /*2b20*/  IMAD R132, R15, -0x40, R82 ;  /* 0xffffffc00f847824 */ /* 0x000fe400078e0252 */
[C---:B------:R-:W-:Y:S02]  /*2b30*/  IMAD R3, R5.reuse, R108, R3 ;  /* 0x0000006c05037224 */ /* 0x040fe400078e0203 */
[----:B------:R-:W-:Y:S01]  /*2b40*/  IMAD R9, R5, R104, R9 ;  /* 0x0000006805097224 */ /* 0x000fe200078e0209 */
[----:B------:R-:W-:Y:S01]  /*2b50*/  IMNMX R132, R132, 0x40, PT ;  /* 0x0000004084847817 */ /* 0x000fe20003800200 */
[-C--:B------:R-:W-:Y:S04]  /*2b60*/  IMAD.WIDE.U32 R6, R108, R15.reuse, RZ ;  /* 0x0000000f6c067225 */ /* 0x080fe800078e00ff */
[----:B------:R-:W-:Y:S01]  /*2b70*/  IMAD.WIDE.U32 R4, R104, R15, RZ ;  /* 0x0000000f68047225 */ /* 0x000fe200078e00ff */
[----:B------:R-:W-:Y:S04]  /*2b80*/  IADD3 R3, R7, R3, RZ ;  /* 0x0000000307037210 */ /* 0x000fe80007ffe0ff */
[----:B------:R-:W-:Y:S01]  /*2b90*/  IADD3 R2, R5, R9, RZ ;  /* 0x0000000905027210 */ /* 0x000fe20007ffe0ff */
[----:B------:R-:W-:-:S05]  /*2ba0*/  @!P1 BRA `(.L_x_1376) ;  /* 0x00001a7000009947 */ /* 0x000fca0003800000 */
[----:B------:R-:W-:Y:S01]  /*2bb0*/  ISETP.GE.AND P1, PT, R223, R132, PT ;  /* 0x00000084df00720c */ /* 0x000fe20003f26270 */
[----:B------:R-:W-:Y:S01]  /*2bc0*/  BSSY B0, `(.L_x_1377) ;  /* 0x0000036000007945 */ /* 0x000fe20003800000 */
[C---:B------:R-:W-:Y:S01]  /*2bd0*/  IADD3 R23, R142.reuse, 0x20, RZ ;  /* 0x000000208e177810 */ /* 0x040fe20007ffe0ff */
[----:B------:R-:W-:Y:S01]  /*2be0*/  CS2R R48, SRZ ;  /* 0x0000000000307805 */ /* 0x000fe2000001ff00 */
[----:B------:R-:W-:Y:S01]  /*2bf0*/  IADD3 R8, R142, 0x40, RZ ;  /* 0x000000408e087810 */ /* 0x000fe20007ffe0ff */
        /* <DEDUP_REMOVED lines=28> */
[----:B------:R-:W-:Y:S01]  /*2dc0*/  LEA.HI.X R17, R6, c[0x0][0x274], R3, 0x1, P0 ;  /* 0x00009d0006117a11 */ /* 0x000fe200000f0c03 */
[----:B------:R-:W-:Y:S01]  /*2dd0*/  CS2R R20, SRZ ;  /* 0x0000000000147805 */ /* 0x000fe2000001ff00 */
[C---:B------:R-:W-:Y:S04]  /*2de0*/  LEA R2, P0, R4.reuse, c[0x0][0x288], 0x1 ;  /* 0x0000a20004027a11 */ /* 0x040fe800078008ff */
[----:B------:R-:W-:Y:S02]  /*2df0*/  LEA.HI.X R3, R4, c[0x0][0x28c], R5, 0x1, P0 ;  /* 0x0000a30004037a11 */ /* 0x000fe400000f0c05 */
[----:B------:R-:W-:-:S13]  /*2e00*/  ISETP.GE.AND P0, PT, R142, c[0x0][0x27c], PT ;  /* 0x00009f008e007a0c */ /* 0x000fda0003f06270 */
[----:B------:R1:W5:Y:S04]  /*2e10*/  @!P0 LDG.E.64 R64, [R16.64] ;  /* 0x0000000810408981 */ /* 0x000368000c1e1b00 */
[----:B------:R1:W5:Y:S01]  /*2e20*/  @!P0 LDG.E.64 R32, [R2.64] ;  /* 0x0000000802208981 */ /* 0x000362000c1e1b00 */
[----:B------:R-:W-:-:S13]  /*2e30*/  ISETP.GE.AND P0, PT, R138, c[0x0][0x27c], PT ;  /* 0x00009f008a007a0c */ /* 0x000fda0003f06270 */
[----:B------:R1:W5:Y:S04]  /*2e40*/  @!P0 LDG.E.64 R60, [R16.64+0x20] ;  /* 0x00002008103c8981 */ /* 0x000368000c1e1b00 */
[----:B------:R1:W5:Y:S01]  /*2e50*/  @!P0 LDG.E.64 R36, [R2.64+0x20] ;  /* 0x0000200802248981 */ /* 0x000362000c1e1b00 */
        /* <DEDUP_REMOVED lines=11> */
[----:B------:R1:W5:Y:S02]  /*2f10*/  @!P0 LDG.E.64 R20, [R2.64+0xa0] ;  /* 0x0000a00802148981 */ /* 0x000364000c1e1b00 */
.L_x_1378:
[----:B------:R-:W-:Y:S05]  /*2f20*/  BSYNC B0 ;  /* 0x0000000000007941 */ /* 0x000fea0003800000 */
.L_x_1377:
[----:B------:R-:W-:-:S05]  /*2f30*/  @P1 BRA `(.L_x_1379) ;  /* 0x000033a000001947 */ /* 0x000fca0003800000 */
[----:B------:R-:W-:Y:S01]  /*2f40*/  ISETP.GE.AND P0, PT, R144, c[0x0][0x1d4], PT ;  /* 0x0000750090007a0c */ /* 0x000fe20003f06270 */
[----:B-1---5:R-:W-:Y:S01]  /*2f50*/  IMAD.MOV.U32 R17, RZ, RZ, R50 ;  /* 0x000000ffff117224 */ /* 0x022fe200078e0032 */
[----:B------:R-:W-:Y:S01]  /*2f60*/  MOV R16, R51 ;  /* 0x0000003300107202 */ /* 0x000fe20000000f00 */
[----:B------:R-:W-:Y:S01]  /*2f70*/  IMAD.MOV.U32 R3, RZ, RZ, R20 ;  /* 0x000000ffff037224 */ /* 0x000fe200078e0014 */
[----:B------:R-:W-:Y:S01]  /*2f80*/  MOV R5, R24 ;  /* 0x0000001800057202 */ /* 0x000fe20000000f00 */
[----:B------:R-:W-:Y:S01]  /*2f90*/  IMAD.MOV.U32 R2, RZ, RZ, R21 ;  /* 0x000000ffff027224 */ /* 0x000fe200078e0015 */
[----:B------:R-:W-:Y:S01]  /*2fa0*/  PRMT R47, R16, 0x5410, R17 ;  /* 0x00005410102f7816 */ /* 0x000fe20000000011 */
        /* <DEDUP_REMOVED lines=17> */
[----:B------:R-:W-:Y:S01]  /*30c0*/  MOV R3, R36 ;  /* 0x0000002400037202 */ /* 0x000fe20000000f00 */
[----:B------:R-:W-:Y:S01]  /*30d0*/  IMAD.MOV.U32 R4, RZ, RZ, R31 ;  /* 0x000000ffff047224 */ /* 0x000fe200078e001f */
[----:B------:R-:W-:Y:S01]  /*30e0*/  PRMT R52, R18, 0x5410, R19 ;  /* 0x0000541012347816 */ /* 0x000fe20000000013 */
[----:B------:R-:W-:Y:S01]  /*30f0*/  IMAD.MOV.U32 R2, RZ, RZ, R37 ;  /* 0x000000ffff027224 */ /* 0x000fe200078e0025 */
[----:B------:R-:W-:Y:S01]  /*3100*/  PRMT R59, R16, 0x5410, R17 ;  /* 0x00005410103b7816 */ /* 0x000fe20000000011 */
[----:B------:R-:W-:Y:S01]  /*3110*/  BSSY B0, `(.L_x_1380) ;  /* 0x000003b000007945 */ /* 0x000fe20003800000 */
        /* <DEDUP_REMOVED lines=17> */
[----:B------:R-:W-:Y:S02]  /*3230*/  @!P0 HADD2.F32 R42, -RZ, R42.H0_H0 ;  /* 0x2000002aff2a8230 */ /* 0x000fe40000004100 */
[----:B------:R-:W-:Y:S01]  /*3240*/  @!P0 HADD2.F32 R46, -RZ, R46.H0_H0 ;  /* 0x2000002eff2e8230 */ /* 0x000fe20000004100 */
[----:B-1----:R-:W-:Y:S01]  /*3250*/  @!P0 IMAD.MOV.U32 R33, RZ, RZ, R17 ;  /* 0x000000ffff218224 */ /* 0x002fe200078e0011 */
[----:B------:R-:W-:Y:S04]  /*3260*/  @!P0 MOV R29, R16 ;  /* 0x00000010001d8202 */ /* 0x000fe80000000f00 */
[----:B------:R-:W-:Y:S02]  /*3270*/  @!P0 HADD2.F32 R41, -RZ, R33.H1_H1 ;  /* 0x30000021ff298230 */ /* 0x000fe40000004100 */
[--C-:B------:R-:W-:Y:S02]  /*3280*/  @!P0 HADD2.F32 R39, -RZ, R29.reuse.H1_H1 ;  /* 0x3000001dff278230 */ /* 0x100fe40000004100 */
[----:B------:R-:W-:Y:S01]  /*3290*/  @!P0 HADD2.F32 R29, -RZ, R29.H0_H0 ;  /* 0x2000001dff1d8230 */ /* 0x000fe20000004100 */
[----:B------:R-:W-:Y:S02]  /*32a0*/  @!P0 FMUL.FTZ R62, R41, R34 ;  /* 0x00000022293e8220 */ /* 0x000fe40000410000 */
[-C--:B------:R-:W-:Y:S02]  /*32b0*/  @!P0 FMUL.FTZ R69, R39, R38.reuse ;  /* 0x0000002627458220 */ /* 0x080fe40000410000 */
[C---:B------:R-:W-:Y:S02]  /*32c0*/  @!P0 FMUL.FTZ R2, R29.reuse, R38 ;  /* 0x000000261d028220 */ /* 0x040fe40000410000 */
[-C--:B------:R-:W-:Y:S01]  /*32d0*/  @!P0 FFMA.FTZ R69, R29, R40.reuse, -R69 ;  /* 0x000000281d458223 */ /* 0x080fe20000010845 */
[----:B------:R-:W-:Y:S01]  /*32e0*/  @!P0 HADD2.F32 R29, -RZ, R33.H0_H0 ;  /* 0x20000021ff1d8230 */ /* 0x000fe20000004100 */
[----:B------:R-:W-:Y:S01]  /*32f0*/  @!P0 FFMA.FTZ R2, R39, R40, R2 ;  /* 0x0000002827028223 */ /* 0x000fe20000010002 */
[----:B------:R-:W-:Y:S01]  /*3300*/  @!P0 MOV R33, R18 ;  /* 0x0000001200218202 */ /* 0x000fe20000000f00 */
[----:B------:R-:W-:Y:S02]  /*3310*/  @!P0 HADD2.F32 R40, -RZ, R63.H0_H0 ;  /* 0x2000003fff288230 */ /* 0x000fe40000004100 */
[C---:B------:R-:W-:Y:S01]  /*3320*/  @!P0 FMUL.FTZ R3, R29.reuse, R34 ;  /* 0x000000221d038220 */ /* 0x040fe20000410000 */
[----:B------:R-:W-:Y:S01]  /*3330*/  @!P0 F2FP.PACK_AB R69, R2, R69 ;  /* 0x000000450245823e */ /* 0x000fe200000000ff */
[-C--:B------:R-:W-:Y:S01]  /*3340*/  @!P0 FFMA.FTZ R62, R29, R42.reuse, -R62 ;  /* 0x0000002a1d3e8223 */ /* 0x080fe2000001083e */
[----:B------:R-:W-:Y:S01]  /*3350*/  @!P0 MOV R29, R19 ;  /* 0x00000013001d8202 */ /* 0x000fe20000000f00 */
[----:B------:R-:W-:Y:S01]  /*3360*/  @!P0 FFMA.FTZ R3, R41, R42, R3 ;  /* 0x0000002a29038223 */ /* 0x000fe20000010003 */
[--C-:B------:R-:W-:Y:S01]  /*3370*/  @!P0 HADD2.F32 R39, -RZ, R33.reuse.H1_H1 ;  /* 0x30000021ff278230 */ /* 0x100fe20000004100 */
[----:B------:R-:W-:Y:S01]  /*3380*/  @!P0 IMAD.MOV.U32 R16, RZ, RZ, R69 ;  /* 0x000000ffff108224 */ /* 0x000fe200078e0045 */
[----:B------:R-:W-:Y:S02]  /*3390*/  @!P0 HADD2.F32 R33, -RZ, R33.H0_H0 ;  /* 0x20000021ff218230 */ /* 0x000fe40000004100 */
[----:B------:R-:W-:Y:S01]  /*33a0*/  @!P0 HADD2.F32 R34, -RZ, R35.H0_H0 ;  /* 0x20000023ff228230 */ /* 0x000fe20000004100 */
[----:B------:R-:W-:Y:S01]  /*33b0*/  @!P0 F2FP.PACK_AB R62, R3, R62 ;  /* 0x0000003e033e823e */ /* 0x000fe200000000ff */
[--C-:B------:R-:W-:Y:S02]  /*33c0*/  @!P0 HADD2.F32 R44, -RZ, R29.reuse.H1_H1 ;  /* 0x3000001dff2c8230 */ /* 0x100fe40000004100 */
[----:B------:R-:W-:Y:S01]  /*33d0*/  @!P0 HADD2.F32 R29, -RZ, R29.H0_H0 ;  /* 0x2000001dff1d8230 */ /* 0x000fe20000004100 */
[----:B------:R-:W-:Y:S01]  /*33e0*/  @!P0 FMUL.FTZ R4, R33, R34 ;  /* 0x0000002221048220 */ /* 0x000fe20000410000 */
[----:B------:R-:W-:Y:S01]  /*33f0*/  @!P0 MOV R17, R62 ;  /* 0x0000003e00118202 */ /* 0x000fe20000000f00 */
[----:B------:R-:W-:Y:S02]  /*3400*/  @!P0 FMUL.FTZ R71, R39, R34 ;  /* 0x0000002227478220 */ /* 0x000fe40000410000 */
[CC--:B------:R-:W-:Y:S02]  /*3410*/  @!P0 FMUL.FTZ R68, R44.reuse, R32.reuse ;  /* 0x000000202c448220 */ /* 0x0c0fe40000410000 */
[----:B------:R-:W-:Y:S02]  /*3420*/  @!P0 FMUL.FTZ R5, R29, R32 ;  /* 0x000000201d058220 */ /* 0x000fe40000410000 */
[-C--:B------:R-:W-:Y:S02]  /*3430*/  @!P0 FFMA.FTZ R4, R39, R40.reuse, R4 ;  /* 0x0000002827048223 */ /* 0x080fe40000010004 */
[----:B------:R-:W-:Y:S02]  /*3440*/  @!P0 FFMA.FTZ R71, R33, R40, -R71 ;  /* 0x0000002821478223 */ /* 0x000fe40000010847 */
[-C--:B------:R-:W-:Y:S02]  /*3450*/  @!P0 FFMA.FTZ R68, R29, R46.reuse, -R68 ;  /* 0x0000002e1d448223 */ /* 0x080fe40000010844 */
[----:B------:R-:W-:Y:S01]  /*3460*/  @!P0 FFMA.FTZ R5, R44, R46, R5 ;  /* 0x0000002e2c058223 */ /* 0x000fe20000010005 */
[----:B------:R-:W-:Y:S04]  /*3470*/  @!P0 F2FP.PACK_AB R71, R4, R71 ;  /* 0x000000470447823e */ /* 0x000fe800000000ff */
[----:B------:R-:W-:Y:S02]  /*3480*/  @!P0 F2FP.PACK_AB R68, R5, R68 ;  /* 0x000000440544823e */ /* 0x000fe400000000ff */
[----:B------:R-:W-:Y:S02]  /*3490*/  @!P0 MOV R18, R71 ;  /* 0x0000004700128202 */ /* 0x000fe40000000f00 */
[----:B------:R-:W-:Y:S05]  /*34a0*/  @!P0 MOV R19, R68 ;  /* 0x0000004400138202 */ /* 0x000fea0000000f00 */
[----:B------:R1:W-:Y:S02]  /*34b0*/  STG.E.128 [R66.64], R16 ;  /* 0x0000001042007986 */ /* 0x0003e4000c101d08 */
.L_x_1381:
[----:B------:R-:W-:Y:S05]  /*34c0*/  BSYNC B0 ;  /* 0x0000000000007941 */ /* 0x000fea0003800000 */
.L_x_1380:
[----:B------:R-:W-:Y:S01]  /*34d0*/  ISETP.GE.AND P0, PT, R13, c[0x0][0x1d4], PT ;  /* 0x000075000d007a0c */ /* 0x000fe20003f06270 */
[----:B------:R-:W-:-:S12]  /*34e0*/  BSSY B0, `(.L_x_1382) ;  /* 0x0000035000007945 */ /* 0x000fd80003800000 */
[----:B------:R-:W-:-:S05]  /*34f0*/  @P0 BRA `(.L_x_1383) ;  /* 0x0000033000000947 */ /* 0x000fca0003800000 */
[----:B------:R-:W-:Y:S01]  /*3500*/  ISETP.GE.AND P0, PT, R138, c[0x0][0x27c], PT ;  /* 0x00009f008a007a0c */ /* 0x000fe20003f06270 */
[----:B-1----:R-:W1:-:S12]  /*3510*/  LDS.128 R16, [R129+0xc000] ;  /* 0x00c0000081107984 */ /* 0x002e580000000c00 */
[----:B------:R-:W-:Y:S01]  /*3520*/  @!P0 HADD2.F32 R35, -RZ, R28.H1_H1 ;  /* 0x3000001cff238230 */ /* 0x000fe20000004100 */
[----:B------:R-:W-:Y:S01]  /*3530*/  @!P0 SHF.R.U64 R29, R36, 0x10, R37 ;  /* 0x00000010241d8819 */ /* 0x000fe20000001225 */
[----:B------:R-:W-:Y:S01]  /*3540*/  @!P0 HADD2.F32 R39, -RZ, R59.H1_H1 ;  /* 0x3000003bff278230 */ /* 0x000fe20000004100 */
[----:B------:R-:W-:Y:S02]  /*3550*/  @!P0 SHF.R.U64 R41, R60, 0x10, R61 ;  /* 0x000000103c298819 */ /* 0x000fe4000000123d */
[----:B------:R-:W-:Y:S01]  /*3560*/  @!P0 SHF.R.U32.HI R32, RZ, 0x10, R37 ;  /* 0x00000010ff208819 */ /* 0x000fe20000011625 */
[----:B------:R-:W-:Y:S01]  /*3570*/  @!P0 HADD2.F32 R29, -RZ, R29.H0_H0 ;  /* 0x2000001dff1d8230 */ /* 0x000fe20000004100 */
[----:B------:R-:W-:Y:S01]  /*3580*/  @!P0 SHF.R.U32.HI R44, RZ, 0x10, R61 ;  /* 0x00000010ff2c8819 */ /* 0x000fe2000001163d */
[----:B------:R-:W-:Y:S04]  /*3590*/  @!P0 HADD2.F32 R41, -RZ, R41.H0_H0 ;  /* 0x20000029ff298230 */ /* 0x000fe80000004100 */
[----:B------:R-:W-:Y:S01]  /*35a0*/  @!P0 HADD2.F32 R44, -RZ, R44.H0_H0 ;  /* 0x2000002cff2c8230 */ /* 0x000fe20000004100 */
[----:B-1----:R-:W-:Y:S02]  /*35b0*/  @!P0 MOV R33, R16 ;  /* 0x0000001000218202 */ /* 0x002fe40000000f00 */
[----:B------:R-:W-:Y:S03]  /*35c0*/  @!P0 MOV R34, R17 ;  /* 0x0000001100228202 */ /* 0x000fe60000000f00 */
[--C-:B------:R-:W-:Y:S02]  /*35d0*/  @!P0 HADD2.F32 R38, -RZ, R33.reuse.H1_H1 ;  /* 0x30000021ff268230 */ /* 0x100fe40000004100 */
[----:B------:R-:W-:Y:S01]  /*35e0*/  @!P0 HADD2.F32 R36, -RZ, R33.H0_H0 ;  /* 0x20000021ff248230 */ /* 0x000fe20000004100 */
[----:B------:R-:W-:Y:S01]  /*35f0*/  @!P0 MOV R33, R18 ;  /* 0x0000001200218202 */ /* 0x000fe20000000f00 */
[--C-:B------:R-:W-:Y:S01]  /*3600*/  @!P0 HADD2.F32 R40, -RZ, R34.reuse.H1_H1 ;  /* 0x30000022ff288230 */ /* 0x100fe20000004100 */
[-C--:B------:R-:W-:Y:S01]  /*3610*/  @!P0 FMUL.FTZ R63, R38, R35.reuse ;  /* 0x00000023263f8220 */ /* 0x080fe20000410000 */
[----:B------:R-:W-:Y:S01]  /*3620*/  @!P0 HADD2.F32 R34, -RZ, R34.H0_H0 ;  /* 0x20000022ff228230 */ /* 0x000fe20000004100 */
[----:B------:R-:W-:Y:S02]  /*3630*/  @!P0 FMUL.FTZ R2, R36, R35 ;  /* 0x0000002324028220 */ /* 0x000fe40000410000 */
[-C--:B------:R-:W-:Y:S02]  /*3640*/  @!P0 FMUL.FTZ R46, R40, R29.reuse ;  /* 0x0000001d282e8220 */ /* 0x080fe40000410000 */
[----:B------:R-:W-:Y:S01]  /*3650*/  @!P0 FMUL.FTZ R3, R34, R29 ;  /* 0x0000001d22038220 */ /* 0x000fe20000410000 */
[----:B------:R-:W-:Y:S01]  /*3660*/  @!P0 MOV R29, R19 ;  /* 0x00000013001d8202 */ /* 0x000fe20000000f00 */
[-C--:B------:R-:W-:Y:S02]  /*3670*/  @!P0 FFMA.FTZ R63, R36, R39.reuse, -R63 ;  /* 0x00000027243f8223 */ /* 0x080fe4000001083f */
[----:B------:R-:W-:Y:S01]  /*3680*/  @!P0 FFMA.FTZ R2, R38, R39, R2 ;  /* 0x0000002726028223 */ /* 0x000fe20000010002 */
[--C-:B------:R-:W-:Y:S01]  /*3690*/  @!P0 HADD2.F32 R39, -RZ, R33.reuse.H1_H1 ;  /* 0x30000021ff278230 */ /* 0x100fe20000004100 */
[-C--:B------:R-:W-:Y:S01]  /*36a0*/  @!P0 FFMA.FTZ R46, R34, R41.reuse, -R46 ;  /* 0x00000029222e8223 */ /* 0x080fe2000001082e */
[----:B------:R-:W-:Y:S01]  /*36b0*/  @!P0 HADD2.F32 R33, -RZ, R33.H0_H0 ;  /* 0x20000021ff218230 */ /* 0x000fe20000004100 */
[----:B------:R-:W-:Y:S01]  /*36c0*/  @!P0 FFMA.FTZ R3, R40, R41, R3 ;  /* 0x0000002928038223 */ /* 0x000fe20000010003 */
[----:B------:R-:W-:Y:S01]  /*36d0*/  @!P0 F2FP.PACK_AB R63, R2, R63 ;  /* 0x0000003f023f823e */ /* 0x000fe200000000ff */
[----:B------:R-:W-:Y:S02]  /*36e0*/  @!P0 HADD2.F32 R34, -RZ, R28.H0_H0 ;  /* 0x2000001cff228230 */ /* 0x000fe40000004100 */
[--C-:B------:R-:W-:Y:S01]  /*36f0*/  @!P0 HADD2.F32 R42, -RZ, R29.reuse.H1_H1 ;  /* 0x3000001dff2a8230 */ /* 0x100fe20000004100 */
[----:B------:R-:W-:Y:S01]  /*3700*/  @!P0 MOV R16, R63 ;  /* 0x0000003f00108202 */ /* 0x000fe20000000f00 */
[----:B------:R-:W-:Y:S01]  /*3710*/  @!P0 HADD2.F32 R29, -RZ, R29.H0_H0 ;  /* 0x2000001dff1d8230 */ /* 0x000fe20000004100 */
[-C--:B------:R-:W-:Y:S01]  /*3720*/  @!P0 FMUL.FTZ R4, R33, R34.reuse ;  /* 0x0000002221048220 */ /* 0x080fe20000410000 */
[----:B------:R-:W-:Y:S01]  /*3730*/  @!P0 HADD2.F32 R28, -RZ, R32.H0_H0 ;  /* 0x20000020ff1c8230 */ /* 0x000fe20000004100 */
[----:B------:R-:W-:Y:S01]  /*3740*/  @!P0 FMUL.FTZ R65, R39, R34 ;  /* 0x0000002227418220 */ /* 0x000fe20000410000 */
[----:B------:R-:W-:Y:S01]  /*3750*/  @!P0 F2FP.PACK_AB R46, R3, R46 ;  /* 0x0000002e032e823e */ /* 0x000fe200000000ff */
[----:B------:R-:W-:Y:S02]  /*3760*/  @!P0 HADD2.F32 R38, -RZ, R59.H0_H0 ;  /* 0x2000003bff268230 */ /* 0x000fe40000004100 */
[C---:B------:R-:W-:Y:S01]  /*3770*/  @!P0 FMUL.FTZ R62, R42.reuse, R28 ;  /* 0x0000001c2a3e8220 */ /* 0x040fe20000410000 */
[----:B------:R-:W-:Y:S01]  /*3780*/  @!P0 MOV R17, R46 ;  /* 0x0000002e00118202 */ /* 0x000fe20000000f00 */
        /* <DEDUP_REMOVED lines=9> */
[----:B------:R1:W-:Y:S02]  /*3820*/  STG.E.128 [R66.64+0x40], R16 ;  /* 0x0000401042007986 */ /* 0x0003e4000c101d08 */
.L_x_1383:
[----:B------:R-:W-:Y:S05]  /*3830*/  BSYNC B0 ;  /* 0x0000000000007941 */ /* 0x000fea0003800000 */
.L_x_1382:
[----:B------:R-:W-:Y:S01]  /*3840*/  ISETP.GE.AND P0, PT, R14, c[0x0][0x1d4], PT ;  /* 0x000075000e007a0c */ /* 0x000fe20003f06270 */
[----:B------:R-:W-:-:S12]  /*3850*/  BSSY B0, `(.L_x_1384) ;  /* 0x0000035000007945 */ /* 0x000fd80003800000 */
[----:B------:R-:W-:-:S05]  /*3860*/  @P0 BRA `(.L_x_1385) ;  /* 0x0000033000000947 */ /* 0x000fca0003800000 */
[----:B------:R-:W-:Y:S01]  /*3870*/  ISETP.GE.AND P0, PT, R23, c[0x0][0x27c], PT ;  /* 0x00009f0017007a0c */ /* 0x000fe20003f06270 */
[----:B-1----:R-:W1:-:S12]  /*3880*/  LDS.128 R16, [R131+0xe000] ;  /* 0x00e0000083107984 */ /* 0x002e580000000c00 */
[----:B------:R-:W-:Y:S01]  /*3890*/  @!P0 HADD2.F32 R35, -RZ, R53.H1_H1 ;  /* 0x30000035ff238230 */ /* 0x000fe20000004100 */
[--C-:B------:R-:W-:Y:S02]  /*38a0*/  @!P0 SHF.R.U64 R23, R30, 0x10, R31.reuse ;  /* 0x000000101e178819 */ /* 0x100fe4000000121f */
[----:B------:R-:W-:Y:S01]  /*38b0*/  @!P0 SHF.R.U32.HI R30, RZ, 0x10, R31 ;  /* 0x00000010ff1e8819 */ /* 0x000fe2000001161f */
[----:B------:R-:W-:Y:S01]  /*38c0*/  @!P0 HADD2.F32 R31, -RZ, R22.H1_H1 ;  /* 0x30000016ff1f8230 */ /* 0x000fe20000004100 */
[--C-:B------:R-:W-:Y:S01]  /*38d0*/  @!P0 SHF.R.U64 R37, R56, 0x10, R57.reuse ;  /* 0x0000001038258819 */ /* 0x100fe20000001239 */
[----:B------:R-:W-:Y:S01]  /*38e0*/  @!P0 HADD2.F32 R23, -RZ, R23.H0_H0 ;  /* 0x20000017ff178230 */ /* 0x000fe20000004100 */
[----:B------:R-:W-:Y:S03]  /*38f0*/  @!P0 SHF.R.U32.HI R38, RZ, 0x10, R57 ;  /* 0x00000010ff268819 */ /* 0x000fe60000011639 */
        /* <DEDUP_REMOVED lines=9> */
[C---:B------:R-:W-:Y:S01]  /*3990*/  @!P0 FMUL.FTZ R2, R28.reuse, R31 ;  /* 0x0000001f1c028220 */ /* 0x040fe20000410000 */
[----:B------:R-:W-:Y:S01]  /*39a0*/  @!P0 HADD2.F32 R29, -RZ, R22.H0_H0 ;  /* 0x20000016ff1d8230 */ /* 0x000fe20000004100 */
[----:B------:R-:W-:Y:S01]  /*39b0*/  @!P0 FFMA.FTZ R39, R28, R35, -R39 ;  /* 0x000000231c278223 */ /* 0x000fe20000010827 */
[----:B------:R-:W-:Y:S01]  /*39c0*/  @!P0 MOV R28, R18 ;  /* 0x00000012001c8202 */ /* 0x000fe20000000f00 */
[-C--:B------:R-:W-:Y:S01]  /*39d0*/  @!P0 FMUL.FTZ R40, R34, R23.reuse ;  /* 0x0000001722288220 */ /* 0x080fe20000410000 */
[----:B------:R-:W-:Y:S01]  /*39e0*/  @!P0 HADD2.F32 R22, -RZ, R30.H0_H0 ;  /* 0x2000001eff168230 */ /* 0x000fe20000004100 */
[----:B------:R-:W-:Y:S01]  /*39f0*/  @!P0 FMUL.FTZ R3, R32, R23 ;  /* 0x0000001720038220 */ /* 0x000fe20000410000 */
[----:B------:R-:W-:Y:S01]  /*3a00*/  @!P0 MOV R23, R19 ;  /* 0x0000001300178202 */ /* 0x000fe20000000f00 */
[----:B------:R-:W-:Y:S01]  /*3a10*/  @!P0 FFMA.FTZ R2, R33, R35, R2 ;  /* 0x0000002321028223 */ /* 0x000fe20000010002 */
[--C-:B------:R-:W-:Y:S01]  /*3a20*/  @!P0 HADD2.F32 R33, -RZ, R28.reuse.H1_H1 ;  /* 0x3000001cff218230 */ /* 0x100fe20000004100 */
[-C--:B------:R-:W-:Y:S01]  /*3a30*/  @!P0 FFMA.FTZ R3, R34, R37.reuse, R3 ;  /* 0x0000002522038223 */ /* 0x080fe20000010003 */
[----:B------:R-:W-:Y:S01]  /*3a40*/  @!P0 HADD2.F32 R28, -RZ, R28.H0_H0 ;  /* 0x2000001cff1c8230 */ /* 0x000fe20000004100 */
[----:B------:R-:W-:Y:S01]  /*3a50*/  @!P0 FFMA.FTZ R40, R32, R37, -R40 ;  /* 0x0000002520288223 */ /* 0x000fe20000010828 */
[----:B------:R-:W-:Y:S01]  /*3a60*/  @!P0 F2FP.PACK_AB R39, R2, R39 ;  /* 0x000000270227823e */ /* 0x000fe200000000ff */
[-C--:B------:R-:W-:Y:S01]  /*3a70*/  @!P0 FMUL.FTZ R41, R33, R29.reuse ;  /* 0x0000001d21298220 */ /* 0x080fe20000410000 */
[--C-:B------:R-:W-:Y:S01]  /*3a80*/  @!P0 HADD2.F32 R36, -RZ, R23.reuse.H1_H1 ;  /* 0x30000017ff248230 */ /* 0x100fe20000004100 */
[----:B------:R-:W-:Y:S01]  /*3a90*/  @!P0 FMUL.FTZ R4, R28, R29 ;  /* 0x0000001d1c048220 */ /* 0x000fe20000410000 */
[----:B------:R-:W-:Y:S01]  /*3aa0*/  @!P0 F2FP.PACK_AB R40, R3, R40 ;  /* 0x000000280328823e */ /* 0x000fe200000000ff */
[----:B------:R-:W-:Y:S01]  /*3ab0*/  @!P0 HADD2.F32 R23, -RZ, R23.H0_H0 ;  /* 0x20000017ff178230 */ /* 0x000fe20000004100 */
[----:B------:R-:W-:Y:S01]  /*3ac0*/  @!P0 MOV R16, R39 ;  /* 0x0000002700108202 */ /* 0x000fe20000000f00 */
[----:B------:R-:W-:Y:S01]  /*3ad0*/  @!P0 FMUL.FTZ R42, R36, R22 ;  /* 0x00000016242a8220 */ /* 0x000fe20000410000 */
[----:B------:R-:W-:Y:S01]  /*3ae0*/  @!P0 MOV R17, R40 ;  /* 0x0000002800118202 */ /* 0x000fe20000000f00 */
[----:B------:R-:W-:Y:S01]  /*3af0*/  @!P0 HADD2.F32 R35, -RZ, R53.H0_H0 ;  /* 0x20000035ff238230 */ /* 0x000fe20000004100 */
[C---:B------:R-:W-:Y:S02]  /*3b00*/  @!P0 FMUL.FTZ R5, R23.reuse, R22 ;  /* 0x0000001617058220 */ /* 0x040fe40000410000 */
[-C--:B------:R-:W-:Y:S02]  /*3b10*/  @!P0 FFMA.FTZ R42, R23, R38.reuse, -R42 ;  /* 0x00000026172a8223 */ /* 0x080fe4000001082a */
[-C--:B------:R-:W-:Y:S02]  /*3b20*/  @!P0 FFMA.FTZ R4, R33, R35.reuse, R4 ;  /* 0x0000002321048223 */ /* 0x080fe40000010004 */
[----:B------:R-:W-:Y:S02]  /*3b30*/  @!P0 FFMA.FTZ R41, R28, R35, -R41 ;  /* 0x000000231c298223 */ /* 0x000fe40000010829 */
[----:B------:R-:W-:Y:S03]  /*3b40*/  @!P0 FFMA.FTZ R5, R36, R38, R5 ;  /* 0x0000002624058223 */ /* 0x000fe60000010005 */
[----:B------:R-:W-:Y:S02]  /*3b50*/  @!P0 F2FP.PACK_AB R41, R4, R41 ;  /* 0x000000290429823e */ /* 0x000fe400000000ff */
[----:B------:R-:W-:Y:S02]  /*3b60*/  @!P0 F2FP.PACK_AB R42, R5, R42 ;  /* 0x0000002a052a823e */ /* 0x000fe400000000ff */
[----:B------:R-:W-:Y:S02]  /*3b70*/  @!P0 MOV R18, R41 ;  /* 0x0000002900128202 */ /* 0x000fe40000000f00 */
[----:B------:R-:W-:Y:S05]  /*3b80*/  @!P0 MOV R19, R42 ;  /* 0x0000002a00138202 */ /* 0x000fea0000000f00 */
[----:B------:R1:W-:Y:S02]  /*3b90*/  STG.E.128 [R66.64+0x80], R16 ;  /* 0x0000801042007986 */ /* 0x0003e4000c101d08 */
.L_x_1385:
[----:B------:R-:W-:Y:S05]  /*3ba0*/  BSYNC B0 ;  /* 0x0000000000007941 */ /* 0x000fea0003800000 */
.L_x_1384:
[----:B------:R-:W-:Y:S01]  /*3bb0*/  IADD3 R2, R144, 0x60, RZ ;  /* 0x0000006090027810 */ /* 0x000fe20007ffe0ff */
[----:B------:R-:W-:Y:S03]  /*3bc0*/  BSSY B0, `(.L_x_1386) ;  /* 0x0000036000007945 */ /* 0x000fe60003800000 */
[----:B------:R-:W-:-:S13]  /*3bd0*/  ISETP.GE.AND P0, PT, R2, c[0x0][0x1d4], PT ;  /* 0x0000750002007a0c */ /* 0x000fda0003f06270 */
        /* <DEDUP_REMOVED lines=17> */
[CC--:B------:R-:W-:Y:S02]  /*3cf0*/  @!P0 FMUL.FTZ R35, R29.reuse, R27.reuse ;  /* 0x0000001b1d238220 */ /* 0x0c0fe40000410000 */
[----:B------:R-:W-:Y:S01]  /*3d00*/  @!P0 FMUL.FTZ R2, R28, R27 ;  /* 0x0000001b1c028220 */ /* 0x000fe20000410000 */
[----:B------:R-:W-:Y:S01]  /*3d10*/  @!P0 HADD2.F32 R27, -RZ, R26.H0_H0 ;  /* 0x2000001aff1b8230 */ /* 0x000fe20000004100 */
[----:B------:R-:W-:Y:S01]  /*3d20*/  @!P0 FMUL.FTZ R36, R30, R22 ;  /* 0x000000161e248220 */ /* 0x000fe20000410000 */
[----:B------:R-:W-:Y:S01]  /*3d30*/  @!P0 MOV R26, R18 ;  /* 0x00000012001a8202 */ /* 0x000fe20000000f00 */
[----:B------:R-:W-:Y:S02]  /*3d40*/  @!P0 FFMA.FTZ R2, R29, R31, R2 ;  /* 0x0000001f1d028223 */ /* 0x000fe40000010002 */
[C---:B------:R-:W-:Y:S01]  /*3d50*/  @!P0 FMUL.FTZ R3, R27.reuse, R22 ;  /* 0x000000161b038220 */ /* 0x040fe20000410000 */
[----:B------:R-:W-:Y:S01]  /*3d60*/  @!P0 MOV R22, R19 ;  /* 0x0000001300168202 */ /* 0x000fe20000000f00 */
[-C--:B------:R-:W-:Y:S01]  /*3d70*/  @!P0 FFMA.FTZ R36, R27, R32.reuse, -R36 ;  /* 0x000000201b248223 */ /* 0x080fe20000010824 */
[--C-:B------:R-:W-:Y:S01]  /*3d80*/  @!P0 HADD2.F32 R29, -RZ, R26.reuse.H1_H1 ;  /* 0x3000001aff1d8230 */ /* 0x100fe20000004100 */
[----:B------:R-:W-:Y:S01]  /*3d90*/  @!P0 FFMA.FTZ R35, R28, R31, -R35 ;  /* 0x0000001f1c238223 */ /* 0x000fe20000010823 */
[----:B------:R-:W-:Y:S01]  /*3da0*/  @!P0 HADD2.F32 R26, -RZ, R26.H0_H0 ;  /* 0x2000001aff1a8230 */ /* 0x000fe20000004100 */
[----:B------:R-:W-:Y:S01]  /*3db0*/  @!P0 FFMA.FTZ R3, R30, R32, R3 ;  /* 0x000000201e038223 */ /* 0x000fe20000010003 */
[----:B------:R-:W-:Y:S02]  /*3dc0*/  @!P0 HADD2.F32 R27, -RZ, R9.H0_H0 ;  /* 0x20000009ff1b8230 */ /* 0x000fe40000004100 */
[----:B------:R-:W-:Y:S01]  /*3dd0*/  @!P0 F2FP.PACK_AB R35, R2, R35 ;  /* 0x000000230223823e */ /* 0x000fe200000000ff */
[--C-:B------:R-:W-:Y:S01]  /*3de0*/  @!P0 HADD2.F32 R34, -RZ, R22.reuse.H1_H1 ;  /* 0x30000016ff228230 */ /* 0x100fe20000004100 */
[----:B------:R-:W-:Y:S01]  /*3df0*/  @!P0 F2FP.PACK_AB R36, R3, R36 ;  /* 0x000000240324823e */ /* 0x000fe200000000ff */
[-C--:B------:R-:W-:Y:S01]  /*3e00*/  @!P0 FMUL.FTZ R4, R26, R27.reuse ;  /* 0x0000001b1a048220 */ /* 0x080fe20000410000 */
[----:B------:R-:W-:Y:S01]  /*3e10*/  @!P0 HADD2.F32 R22, -RZ, R22.H0_H0 ;  /* 0x20000016ff168230 */ /* 0x000fe20000004100 */
[C---:B------:R-:W-:Y:S01]  /*3e20*/  @!P0 FMUL.FTZ R37, R29.reuse, R27 ;  /* 0x0000001b1d258220 */ /* 0x040fe20000410000 */
[----:B------:R-:W-:Y:S01]  /*3e30*/  @!P0 MOV R16, R35 ;  /* 0x0000002300108202 */ /* 0x000fe20000000f00 */
[----:B------:R-:W-:Y:S01]  /*3e40*/  @!P0 HADD2.F32 R9, -RZ, R23.H0_H0 ;  /* 0x20000017ff098230 */ /* 0x000fe20000004100 */
[----:B------:R-:W-:Y:S01]  /*3e50*/  @!P0 MOV R17, R36 ;  /* 0x0000002400118202 */ /* 0x000fe20000000f00 */
[----:B------:R-:W-:Y:S03]  /*3e60*/  @!P0 HADD2.F32 R31, -RZ, R52.H0_H0 ;  /* 0x20000034ff1f8230 */ /* 0x000fe60000004100 */
[-C--:B------:R-:W-:Y:S02]  /*3e70*/  @!P0 FMUL.FTZ R38, R34, R9.reuse ;  /* 0x0000000922268220 */ /* 0x080fe40000410000 */
        /* <DEDUP_REMOVED lines=10> */
.L_x_1387:
[----:B------:R-:W-:Y:S05]  /*3f20*/  BSYNC B0 ;  /* 0x0000000000007941 */ /* 0x000fea0003800000 */
.L_x_1386:
[----:B------:R-:W-:Y:S01]  /*3f30*/  IADD3 R2, R144, 0x80, RZ ;  /* 0x0000008090027810 */ /* 0x000fe20007ffe0ff */
[----:B------:R-:W-:Y:S03]  /*3f40*/  BSSY B0, `(.L_x_1388) ;  /* 0x0000036000007945 */ /* 0x000fe60003800000 */
[----:B------:R-:W-:-:S13]  /*3f50*/  ISETP.GE.AND P0, PT, R2, c[0x0][0x1d4], PT ;  /* 0x0000750002007a0c */ /* 0x000fda0003f06270 */
        /* <DEDUP_REMOVED lines=21> */
[CC--:B------:R-:W-:Y:S02]  /*40b0*/  @!P0 FMUL.FTZ R34, R28.reuse, R8.reuse ;  /* 0x000000081c228220 */ /* 0x0c0fe40000410000 */
        /* <DEDUP_REMOVED lines=18> */
[-C--:B------:R-:W-:Y:S01]  /*41e0*/  @!P0 FMUL.FTZ R35, R32, R7.reuse ;  /* 0x0000000720238220 */ /* 0x080fe20000410000 */
        /* <DEDUP_REMOVED lines=11> */
.L_x_1389:
[----:B------:R-:W-:Y:S05]  /*42a0*/  BSYNC B0 ;  /* 0x0000000000007941 */ /* 0x000fea0003800000 */
.L_x_1388:
[----:B------:R-:W-:Y:S04]  /*42b0*/  IADD3 R2, R144, 0xa0, RZ ;  /* 0x000000a090027810 */ /* 0x000fe80007ffe0ff */
[----:B------:R-:W-:-:S13]  /*42c0*/  ISETP.GE.AND P0, PT, R2, c[0x0][0x1d4], PT ;  /* 0x0000750002007a0c */ /* 0x000fda0003f06270 */
[----:B------:R-:W-:-:S05]  /*42d0*/  @P0 BRA `(.L_x_1379) ;  /* 0x0000200000000947 */ /* 0x000fca0003800000 */
[----:B------:R-:W-:Y:S01]  /*42e0*/  ISETP.GE.AND P0, PT, R136, c[0x0][0x27c], PT ;  /* 0x00009f0088007a0c */ /* 0x000fe20003f06270 */
[----:B-1----:R-:W1:-:S12]  /*42f0*/  LDS.128 R16, [R129+0x10000] ;  /* 0x0100000081107984 */ /* 0x002e580000000c00 */
[--C-:B------:R-:W-:Y:S01]  /*4300*/  @!P0 HADD2.F32 R25, -RZ, R45.reuse.H1_H1 ;  /* 0x3000002dff198230 */ /* 0x100fe20000004100 */
[----:B------:R-:W-:Y:S01]  /*4310*/  @!P0 SHF.R.U64 R7, R20, 0x10, R21 ;  /* 0x0000001014078819 */ /* 0x000fe20000001215 */
[----:B------:R-:W-:Y:S01]  /*4320*/  @!P0 HADD2.F32 R26, -RZ, R45.H0_H0 ;  /* 0x2000002dff1a8230 */ /* 0x000fe20000004100 */
[----:B------:R-:W-:Y:S02]  /*4330*/  @!P0 SHF.R.U64 R27, R48, 0x10, R49 ;  /* 0x00000010301b8819 */ /* 0x000fe40000001231 */
[----:B------:R-:W-:Y:S01]  /*4340*/  @!P0 SHF.R.U32.HI R8, RZ, 0x10, R21 ;  /* 0x00000010ff088819 */ /* 0x000fe20000011615 */
[----:B------:R-:W-:Y:S01]  /*4350*/  @!P0 HADD2.F32 R7, -RZ, R7.H0_H0 ;  /* 0x20000007ff078230 */ /* 0x000fe20000004100 */
[----:B------:R-:W-:Y:S01]  /*4360*/  @!P0 SHF.R.U32.HI R28, RZ, 0x10, R49 ;  /* 0x00000010ff1c8819 */ /* 0x000fe20000011631 */
[----:B------:R-:W-:Y:S02]  /*4370*/  @!P0 HADD2.F32 R21, -RZ, R6.H1_H1 ;  /* 0x30000006ff158230 */ /* 0x000fe40000004100 */
[----:B------:R-:W-:Y:S02]  /*4380*/  @!P0 HADD2.F32 R27, -RZ, R27.H0_H0 ;  /* 0x2000001bff1b8230 */ /* 0x000fe40000004100 */
[----:B------:R-:W-:Y:S01]  /*4390*/  @!P0 HADD2.F32 R28, -RZ, R28.H0_H0 ;  /* 0x2000001cff1c8230 */ /* 0x000fe20000004100 */
[----:B-1----:R-:W-:Y:S02]  /*43a0*/  @!P0 MOV R9, R16 ;  /* 0x0000001000098202 */ /* 0x002fe40000000f00 */
[----:B------:R-:W-:Y:S03]  /*43b0*/  @!P0 MOV R20, R17 ;  /* 0x0000001100148202 */ /* 0x000fe60000000f00 */
[--C-:B------:R-:W-:Y:S02]  /*43c0*/  @!P0 HADD2.F32 R22, -RZ, R9.reuse.H0_H0 ;  /* 0x20000009ff168230 */ /* 0x100fe40000004100 */
[--C-:B------:R-:W-:Y:S02]  /*43d0*/  @!P0 HADD2.F32 R24, -RZ, R20.reuse.H1_H1 ;  /* 0x30000014ff188230 */ /* 0x100fe40000004100 */
[----:B------:R-:W-:Y:S01]  /*43e0*/  @!P0 HADD2.F32 R20, -RZ, R20.H0_H0 ;  /* 0x20000014ff148230 */ /* 0x000fe20000004100 */
[----:B------:R-:W-:Y:S01]  /*43f0*/  @!P0 FMUL.FTZ R2, R22, R21 ;  /* 0x0000001516028220 */ /* 0x000fe20000410000 */
[----:B------:R-:W-:Y:S01]  /*4400*/  @!P0 HADD2.F32 R23, -RZ, R9.H1_H1 ;  /* 0x30000009ff178230 */ /* 0x000fe20000004100 */
[-C--:B------:R-:W-:Y:S01]  /*4410*/  @!P0 FMUL.FTZ R30, R24, R7.reuse ;  /* 0x00000007181e8220 */ /* 0x080fe20000410000 */
[----:B------:R-:W-:Y:S01]  /*4420*/  @!P0 MOV R9, R18 ;  /* 0x0000001200098202 */ /* 0x000fe20000000f00 */
[C---:B------:R-:W-:Y:S01]  /*4430*/  @!P0 FMUL.FTZ R3, R20.reuse, R7 ;  /* 0x0000000714038220 */ /* 0x040fe20000410000 */
[----:B------:R-:W-:Y:S01]  /*4440*/  @!P0 MOV R7, R19 ;  /* 0x0000001300078202 */ /* 0x000fe20000000f00 */
[C---:B------:R-:W-:Y:S02]  /*4450*/  @!P0 FMUL.FTZ R29, R23.reuse, R21 ;  /* 0x00000015171d8220 */ /* 0x040fe40000410000 */
[----:B------:R-:W-:Y:S01]  /*4460*/  @!P0 FFMA.FTZ R2, R23, R25, R2 ;  /* 0x0000001917028223 */ /* 0x000fe20000010002 */
[--C-:B------:R-:W-:Y:S01]  /*4470*/  @!P0 HADD2.F32 R23, -RZ, R9.reuse.H1_H1 ;  /* 0x30000009ff178230 */ /* 0x100fe20000004100 */
[----:B------:R-:W-:Y:S01]  /*4480*/  @!P0 FFMA.FTZ R30, R20, R27, -R30 ;  /* 0x0000001b141e8223 */ /* 0x000fe2000001081e */
[----:B------:R-:W-:Y:S01]  /*4490*/  @!P0 HADD2.F32 R9, -RZ, R9.H0_H0 ;  /* 0x20000009ff098230 */ /* 0x000fe20000004100 */
[----:B------:R-:W-:Y:S01]  /*44a0*/  @!P0 FFMA.FTZ R29, R22, R25, -R29 ;  /* 0x00000019161d8223 */ /* 0x000fe2000001081d */
[----:B------:R-:W-:Y:S01]  /*44b0*/  @!P0 HADD2.F32 R20, -RZ, R6.H0_H0 ;  /* 0x20000006ff148230 */ /* 0x000fe20000004100 */
[----:B------:R-:W-:Y:S01]  /*44c0*/  @!P0 FFMA.FTZ R3, R24, R27, R3 ;  /* 0x0000001b18038223 */ /* 0x000fe20000010003 */
[--C-:B------:R-:W-:Y:S02]  /*44d0*/  @!P0 HADD2.F32 R25, -RZ, R7.reuse.H1_H1 ;  /* 0x30000007ff198230 */ /* 0x100fe40000004100 */
[----:B------:R-:W-:Y:S01]  /*44e0*/  @!P0 F2FP.PACK_AB R29, R2, R29 ;  /* 0x0000001d021d823e */ /* 0x000fe200000000ff */
[----:B------:R-:W-:Y:S01]  /*44f0*/  @!P0 FMUL.FTZ R4, R9, R20 ;  /* 0x0000001409048220 */ /* 0x000fe20000410000 */
[----:B------:R-:W-:Y:S01]  /*4500*/  @!P0 F2FP.PACK_AB R30, R3, R30 ;  /* 0x0000001e031e823e */ /* 0x000fe200000000ff */
[C---:B------:R-:W-:Y:S01]  /*4510*/  @!P0 FMUL.FTZ R31, R23.reuse, R20 ;  /* 0x00000014171f8220 */ /* 0x040fe20000410000 */
[----:B------:R-:W-:Y:S01]  /*4520*/  @!P0 MOV R16, R29 ;  /* 0x0000001d00108202 */ /* 0x000fe20000000f00 */
[----:B------:R-:W-:Y:S01]  /*4530*/  @!P0 FFMA.FTZ R4, R23, R26, R4 ;  /* 0x0000001a17048223 */ /* 0x000fe20000010004 */
[----:B------:R-:W-:Y:S01]  /*4540*/  @!P0 MOV R17, R30 ;  /* 0x0000001e00118202 */ /* 0x000fe20000000f00 */
[----:B------:R-:W-:Y:S01]  /*4550*/  @!P0 FFMA.FTZ R31, R9, R26, -R31 ;  /* 0x0000001a091f8223 */ /* 0x000fe2000001081f */
[----:B------:R-:W-:Y:S02]  /*4560*/  @!P0 HADD2.F32 R7, -RZ, R7.H0_H0 ;  /* 0x20000007ff078230 */ /* 0x000fe40000004100 */
[----:B------:R-:W-:Y:S02]  /*4570*/  @!P0 HADD2.F32 R6, -RZ, R8.H0_H0 ;  /* 0x20000008ff068230 */ /* 0x000fe40000004100 */
[----:B------:R-:W-:Y:S03]  /*4580*/  @!P0 F2FP.PACK_AB R31, R4, R31 ;  /* 0x0000001f041f823e */ /* 0x000fe600000000ff */
[-C--:B------:R-:W-:Y:S01]  /*4590*/  @!P0 FMUL.FTZ R32, R25, R6.reuse ;  /* 0x0000000619208220 */ /* 0x080fe20000410000 */
[----:B------:R-:W-:Y:S01]  /*45a0*/  @!P0 MOV R18, R31 ;  /* 0x0000001f00128202 */ /* 0x000fe20000000f00 */
[C---:B------:R-:W-:Y:S02]  /*45b0*/  @!P0 FMUL.FTZ R5, R7.reuse, R6 ;  /* 0x0000000607058220 */ /* 0x040fe40000410000 */
[-C--:B------:R-:W-:Y:S02]  /*45c0*/  @!P0 FFMA.FTZ R32, R7, R28.reuse, -R32 ;  /* 0x0000001c07208223 */ /* 0x080fe40000010820 */
[----:B------:R-:W-:Y:S05]  /*45d0*/  @!P0 FFMA.FTZ R5, R25, R28, R5 ;  /* 0x0000001c19058223 */ /* 0x000fea0000010005 */
[----:B------:R-:W-:Y:S04]  /*45e0*/  @!P0 F2FP.PACK_AB R32, R5, R32 ;  /* 0x000000200520823e */ /* 0x000fe800000000ff */
[----:B------:R-:W-:Y:S05]  /*45f0*/  @!P0 MOV R19, R32 ;  /* 0x0000002000138202 */ /* 0x000fea0000000f00 */
[----:B------:R1:W-:Y:S01]  /*4600*/  STG.E.128 [R66.64+0x140], R16 ;  /* 0x0001401042007986 */ /* 0x0003e2000c101d08 */
[----:B------:R-:W-:-:S05]  /*4610*/  BRA `(.L_x_1379) ;  /* 0x00001cc000007947 */ /* 0x000fca0003800000 */
.L_x_1376:
        /* <DEDUP_REMOVED lines=36> */
[----:B------:R1:W5:Y:S04]  /*4860*/  @!P0 LDG.E.128 R48, [R2.64] ;  /* 0x0000000802308981 */ /* 0x000368000c1e1d00 */
[----:B------:R1:W5:Y:S01]  /*4870*/  @!P0 LDG.E.128 R32, [R6.64] ;  /* 0x0000000806208981 */ /* 0x000362000c1e1d00 */
[----:B------:R-:W-:-:S13]  /*4880*/  ISETP.GE.AND P0, PT, R13, c[0x0][0x27c], PT ;  /* 0x00009f000d007a0c */ /* 0x000fda0003f06270 */
[----:B------:R1:W5:Y:S04]  /*4890*/  @!P0 LDG.E.128 R64, [R2.64+0x40] ;  /* 0x0000400802408981 */ /* 0x000368000c1e1d00 */
[----:B------:R1:W5:Y:S01]  /*48a0*/  @!P0 LDG.E.128 R24, [R6.64+0x40] ;  /* 0x0000400806188981 */ /* 0x000362000c1e1d00 */
[----:B------:R-:W-:-:S13]  /*48b0*/  ISETP.GE.AND P0, PT, R14, c[0x0][0x27c], PT ;  /* 0x00009f000e007a0c */ /* 0x000fda0003f06270 */
[----:B------:R1:W5:Y:S04]  /*48c0*/  @!P0 LDG.E.128 R60, [R2.64+0x80] ;  /* 0x00008008023c8981 */ /* 0x000368000c1e1d00 */
[----:B------:R1:W5:Y:S02]  /*48d0*/  @!P0 LDG.E.128 R16, [R6.64+0x80] ;  /* 0x0000800806108981 */ /* 0x000364000c1e1d00 */
.L_x_1391:
[----:B------:R-:W-:Y:S05]  /*48e0*/  BSYNC B0 ;  /* 0x0000000000007941 */ /* 0x000fea0003800000 */
.L_x_1390:
[----:B------:R-:W-:Y:S04]  /*48f0*/  IADD3 R171, P0, R160, R20, RZ ;  /* 0x00000014a0ab7210 */ /* 0x000fe80007f1e0ff */
[----:B------:R-:W-:Y:S01]  /*4900*/  IADD3.X R133, R133, R95, RZ, P0, !PT ;  /* 0x0000005f85857210 */ /* 0x000fe200007fe4ff */
[----:B------:R-:W-:-:S05]  /*4910*/  @P1 BRA `(.L_x_1379) ;  /* 0x000019c000001947 */ /* 0x000fca0003800000 */
[----:B------:R-:W-:Y:S01]  /*4920*/  ISETP.GE.AND P0, PT, R144, c[0x0][0x1d4], PT ;  /* 0x0000750090007a0c */ /* 0x000fe20003f06270 */
[----:B-----5:R-:W-:Y:S01]  /*4930*/  IMAD.MOV.U32 R9, RZ, RZ, R62 ;  /* 0x000000ffff097224 */ /* 0x020fe200078e003e */
[----:B-1----:R-:W-:Y:S01]  /*4940*/  MOV R6, R61 ;  /* 0x0000003d00067202 */ /* 0x002fe20000000f00 */
[----:B------:R-:W-:Y:S01]  /*4950*/  IMAD.MOV.U32 R8, RZ, RZ, R63 ;  /* 0x000000ffff087224 */ /* 0x000fe200078e003f */
[----:B------:R-:W-:Y:S01]  /*4960*/  MOV R4, R19 ;  /* 0x0000001300047202 */ /* 0x000fe20000000f00 */
        /* <DEDUP_REMOVED lines=18> */
[----:B------:R-:W-:Y:S01]  /*4a90*/  IMAD R170, R43, 0x3000, RZ ;  /* 0x000030002baa7824 */ /* 0x000fe200078e02ff */
[----:B------:R-:W-:Y:S02]  /*4aa0*/  PRMT R71, R6, 0x5410, R7 ;  /* 0x0000541006477816 */ /* 0x000fe40000000007 */
[----:B------:R-:W-:Y:S02]  /*4ab0*/  PRMT R30, R5, 0x5410, R4 ;  /* 0x00005410051e7816 */ /* 0x000fe40000000004 */
[----:B------:R-:W-:Y:S01]  /*4ac0*/  PRMT R31, R2, 0x5410, R3 ;  /* 0x00005410021f7816 */ /* 0x000fe20000000003 */
[----:B------:R-:W-:-:S05]  /*4ad0*/  @P0 BRA `(.L_x_1393) ;  /* 0x000007a000000947 */ /* 0x000fca0003800000 */
[----:B------:R-:W-:Y:S01]  /*4ae0*/  IMAD.MOV.U32 R54, RZ, RZ, R51 ;  /* 0x000000ffff367224 */ /* 0x000fe200078e0033 */
[----:B------:R-:W-:Y:S01]  /*4af0*/  ISETP.GE.AND P2, PT, R114, c[0x0][0x1d4], PT ;  /* 0x0000750072007a0c */ /* 0x000fe20003f46270 */
[----:B------:R-:W-:Y:S01]  /*4b00*/  IMAD.MOV.U32 R56, RZ, RZ, R49 ;  /* 0x000000ffff387224 */ /* 0x000fe200078e0031 */
[C---:B------:R-:W-:Y:S01]  /*4b10*/  IADD3 R175, P1, P0, R154.reuse, R171, R125 ;  /* 0x000000ab9aaf7210 */ /* 0x040fe2000783e07d */
[----:B------:R-:W-:Y:S01]  /*4b20*/  IMAD.MOV.U32 R37, RZ, RZ, R33 ;  /* 0x000000ffff257224 */ /* 0x000fe200078e0021 */
[----:B------:R-:W-:Y:S02]  /*4b30*/  IADD3 R179, R105, R170, RZ ;  /* 0x000000aa69b37210 */ /* 0x000fe40007ffe0ff */
[----:B------:R-:W-:Y:S02]  /*4b40*/  IADD3.X R174, R89, R133, R130, P1, P0 ;  /* 0x0000008559ae7210 */ /* 0x000fe40000fe0482 */
[----:B------:R-:W-:Y:S02]  /*4b50*/  SHF.L.U32 R178, R179, 0x1, RZ ;  /* 0x00000001b3b27819 */ /* 0x000fe400000006ff */
[----:B------:R-:W-:Y:S02]  /*4b60*/  MOV R39, R32 ;  /* 0x0000002000277202 */ /* 0x000fe40000000f00 */
[----:B------:R-:W-:Y:S01]  /*4b70*/  MOV R53, R50 ;  /* 0x0000003200357202 */ /* 0x000fe20000000f00 */
[----:B------:R-:W-:Y:S01]  /*4b80*/  LDS.128 R72, [R178+0xc100] ;  /* 0x00c10000b2487984 */ /* 0x000fe20000000c00 */
[----:B------:R-:W-:Y:S02]  /*4b90*/  @!P2 IADD3 R172, P1, P0, R154, R171, R114 ;  /* 0x000000ab9aaca210 */ /* 0x000fe4000783e072 */
[----:B------:R-:W-:Y:S02]  /*4ba0*/  MOV R47, R48 ;  /* 0x00000030002f7202 */ /* 0x000fe40000000f00 */
[----:B------:R-:W-:Y:S02]  /*4bb0*/  @!P2 IADD3.X R173, R89, R133, R124, P1, P0 ;  /* 0x0000008559ada210 */ /* 0x000fe40000fe047c */
[C---:B------:R-:W-:Y:S04]  /*4bc0*/  LEA R176, P0, R175.reuse, c[0x0][0x1c8], 0x1 ;  /* 0x00007200afb07a11 */ /* 0x040fe800078008ff */
[----:B------:R-:W-:Y:S02]  /*4bd0*/  LEA.HI.X R177, R175, c[0x0][0x1cc], R174, 0x1, P0 ;  /* 0x00007300afb17a11 */ /* 0x000fe400000f0cae */
[C---:B------:R-:W-:Y:S04]  /*4be0*/  @!P2 LEA R174, P0, R172.reuse, c[0x0][0x1c8], 0x1 ;  /* 0x00007200acaeaa11 */ /* 0x040fe800078008ff */
[----:B------:R-:W-:Y:S01]  /*4bf0*/  @!P2 LEA.HI.X R175, R172, c[0x0][0x1cc], R173, 0x1, P0 ;  /* 0x00007300acafaa11 */ /* 0x000fe200000f0cad */
[----:B------:R-:W-:Y:S01]  /*4c00*/  IMAD.IADD R173, R111, 0x1, R170 ;  /* 0x000000016fad7824 */ /* 0x000fe200078e02aa */
[----:B------:R-:W-:Y:S03]  /*4c10*/  ISETP.GE.AND P0, PT, R144, c[0x0][0x27c], PT ;  /* 0x00009f0090007a0c */ /* 0x000fe60003f06270 */
[----:B------:R-:W-:Y:S05]  /*4c20*/  IMAD.SHL.U32 R172, R173, 0x2, RZ ;  /* 0x00000002adac7824 */ /* 0x000fea00078e00ff */
[----:B------:R-:W1:Y:S05]  /*4c30*/  LDS.128 R20, [R172+0xc100] ;  /* 0x00c10000ac147984 */ /* 0x000e6a0000000c00 */
[--C-:B------:R-:W-:Y:S01]  /*4c40*/  @!P0 SHF.R.U64 R55, R50, 0x10, R51.reuse ;  /* 0x0000001032378819 */ /* 0x100fe20000001233 */
[----:B------:R-:W-:Y:S01]  /*4c50*/  @!P0 HADD2.F32 R41, -RZ, R39.H0_H0 ;  /* 0x20000027ff298230 */ /* 0x000fe20000004100 */
[----:B------:R-:W-:Y:S01]  /*4c60*/  @!P0 SHF.R.U32.HI R59, RZ, 0x10, R51 ;  /* 0x00000010ff3b8819 */ /* 0x000fe20000011633 */
[----:B------:R-:W-:Y:S01]  /*4c70*/  @!P0 HADD2.F32 R47, -RZ, R47.H0_H0 ;  /* 0x2000002fff2f8230 */ /* 0x000fe20000004100 */
[----:B------:R-:W-:Y:S01]  /*4c80*/  @!P0 SHF.R.U64 R46, R48, 0x10, R49 ;  /* 0x00000010302e8819 */ /* 0x000fe20000001231 */
[----:B------:R-:W-:Y:S01]  /*4c90*/  @!P0 HADD2.F32 R48, -RZ, R56.H0_H0 ;  /* 0x20000038ff308230 */ /* 0x000fe20000004100 */
[----:B------:R-:W-:Y:S01]  /*4ca0*/  @!P0 SHF.R.U64 R38, R32, 0x10, R33 ;  /* 0x0000001020268819 */ /* 0x000fe20000001221 */
[----:B------:R-:W-:Y:S01]  /*4cb0*/  IMAD.MOV.U32 R32, RZ, RZ, R35 ;  /* 0x000000ffff207224 */ /* 0x000fe200078e0023 */
[----:B------:R-:W-:Y:S01]  /*4cc0*/  @!P0 HADD2.F32 R53, -RZ, R53.H0_H0 ;  /* 0x20000035ff358230 */ /* 0x000fe20000004100 */
[----:B------:R-:W-:Y:S01]  /*4cd0*/  @!P0 SHF.R.U32.HI R36, RZ, 0x10, R33 ;  /* 0x00000010ff248819 */ /* 0x000fe20000011621 */
[----:B------:R-:W-:Y:S01]  /*4ce0*/  @!P0 HADD2.F32 R46, -RZ, R46.H0_H0 ;  /* 0x2000002eff2e8230 */ /* 0x000fe20000004100 */
[----:B------:R-:W-:Y:S01]  /*4cf0*/  @!P0 SHF.R.U32.HI R52, RZ, 0x10, R49 ;  /* 0x00000010ff348819 */ /* 0x000fe20000011631 */
[----:B------:R-:W-:Y:S01]  /*4d00*/  @!P0 HADD2.F32 R57, -RZ, R54.H0_H0 ;  /* 0x20000036ff398230 */ /* 0x000fe20000004100 */
[----:B------:R-:W-:Y:S01]  /*4d10*/  MOV R33, R34 ;  /* 0x0000002200217202 */ /* 0x000fe20000000f00 */
[----:B------:R-:W-:Y:S01]  /*4d20*/  @!P0 HADD2.F32 R36, -RZ, R36.H0_H0 ;  /* 0x20000024ff248230 */ /* 0x000fe20000004100 */
[--C-:B------:R-:W-:Y:S01]  /*4d30*/  @!P0 SHF.R.U64 R34, R34, 0x10, R35.reuse ;  /* 0x0000001022228819 */ /* 0x100fe20000001223 */
[----:B------:R-:W-:Y:S01]  /*4d40*/  @!P0 HADD2.F32 R55, -RZ, R55.H0_H0 ;  /* 0x20000037ff378230 */ /* 0x000fe20000004100 */
[----:B------:R-:W-:Y:S01]  /*4d50*/  @!P0 SHF.R.U32.HI R35, RZ, 0x10, R35 ;  /* 0x00000010ff238819 */ /* 0x000fe20000011623 */
[----:B------:R-:W-:Y:S02]  /*4d60*/  @!P0 HADD2.F32 R33, -RZ, R33.H0_H0 ;  /* 0x20000021ff218230 */ /* 0x000fe40000004100 */
[----:B------:R-:W-:Y:S02]  /*4d70*/  @!P0 HADD2.F32 R59, -RZ, R59.H0_H0 ;  /* 0x2000003bff3b8230 */ /* 0x000fe40000004100 */
[----:B------:R-:W-:Y:S02]  /*4d80*/  @!P0 HADD2.F32 R42, -RZ, R37.H0_H0 ;  /* 0x20000025ff2a8230 */ /* 0x000fe40000004100 */
[----:B------:R-:W-:Y:S02]  /*4d90*/  @!P0 HADD2.F32 R38, -RZ, R38.H0_H0 ;  /* 0x20000026ff268230 */ /* 0x000fe40000004100 */
[----:B------:R-:W-:Y:S01]  /*4da0*/  @!P0 HADD2.F32 R35, -RZ, R35.H0_H0 ;  /* 0x20000023ff238230 */ /* 0x000fe20000004100 */
[----:B-1----:R-:W-:Y:S01]  /*4db0*/  @!P0 IMAD.MOV.U32 R39, RZ, RZ, R20 ;  /* 0x000000ffff278224 */ /* 0x002fe200078e0014 */
[----:B------:R-:W-:Y:S02]  /*4dc0*/  @!P0 MOV R51, R72 ;  /* 0x0000004800338202 */ /* 0x000fe40000000f00 */
[----:B------:R-:W-:Y:S02]  /*4dd0*/  @!P0 MOV R50, R73 ;  /* 0x0000004900328202 */ /* 0x000fe40000000f00 */
[----:B------:R-:W-:Y:S01]  /*4de0*/  @!P0 HADD2.F32 R44, -RZ, R39.H0_H0 ;  /* 0x20000027ff2c8230 */ /* 0x000fe20000004100 */
[----:B------:R-:W-:Y:S01]  /*4df0*/  @!P0 MOV R40, R21 ;  /* 0x0000001500288202 */ /* 0x000fe20000000f00 */
[----:B------:R-:W-:Y:S01]  /*4e00*/  @!P0 HADD2.F32 R45, -RZ, R51.H0_H0 ;  /* 0x20000033ff2d8230 */ /* 0x000fe20000004100 */
[----:B------:R-:W-:Y:S01]  /*4e10*/  @!P0 MOV R56, R75 ;  /* 0x0000004b00388202 */ /* 0x000fe20000000f00 */
[----:B------:R-:W-:Y:S01]  /*4e20*/  @!P0 HADD2.F32 R49, -RZ, R50.H0_H0 ;  /* 0x20000032ff318230 */ /* 0x000fe20000004100 */
[CC--:B------:R-:W-:Y:S01]  /*4e30*/  @!P0 FMUL.FTZ R2, R44.reuse, R41.reuse ;  /* 0x000000292c028220 */ /* 0x0c0fe20000410000 */
[----:B------:R-:W-:Y:S01]  /*4e40*/  @!P0 HADD2.F32 R37, -RZ, R40.H0_H0 ;  /* 0x20000028ff258230 */ /* 0x000fe20000004100 */
[----:B------:R-:W-:Y:S01]  /*4e50*/  @!P0 FMUL.FTZ R172, R45, R41 ;  /* 0x000000292dac8220 */ /* 0x000fe20000410000 */
[----:B------:R-:W-:Y:S01]  /*4e60*/  @!P0 HADD2.F32 R39, -RZ, R39.H1_H1 ;  /* 0x30000027ff278230 */ /* 0x000fe20000004100 */
[-C--:B------:R-:W-:Y:S01]  /*4e70*/  @!P0 FMUL.FTZ R173, R49, R42.reuse ;  /* 0x0000002a31ad8220 */ /* 0x080fe20000410000 */
[--C-:B------:R-:W-:Y:S01]  /*4e80*/  @!P0 HADD2.F32 R54, -RZ, R56.reuse.H0_H0 ;  /* 0x20000038ff368230 */ /* 0x100fe20000004100 */
[-C--:B------:R-:W-:Y:S01]  /*4e90*/  @!P0 FFMA.FTZ R172, R44, R47.reuse, -R172 ;  /* 0x0000002f2cac8223 */ /* 0x080fe200000108ac */
[----:B------:R-:W-:Y:S01]  /*4ea0*/  @!P0 HADD2.F32 R56, -RZ, R56.H1_H1 ;  /* 0x30000038ff388230 */ /* 0x000fe20000004100 */
[----:B------:R-:W-:Y:S01]  /*4eb0*/  @!P0 FFMA.FTZ R2, R45, R47, R2 ;  /* 0x0000002f2d028223 */ /* 0x000fe20000010002 */
[----:B------:R-:W-:Y:S01]  /*4ec0*/  @!P0 HADD2.F32 R47, -RZ, R50.H1_H1 ;  /* 0x30000032ff2f8230 */ /* 0x000fe20000004100 */
[C---:B------:R-:W-:Y:S01]  /*4ed0*/  @!P0 FMUL.FTZ R4, R37.reuse, R42 ;  /* 0x0000002a25048220 */ /* 0x040fe20000410000 */
[----:B------:R-:W-:Y:S01]  /*4ee0*/  @!P0 HADD2.F32 R45, -RZ, R51.H1_H1 ;  /* 0x30000033ff2d8230 */ /* 0x000fe20000004100 */
[----:B------:R-:W-:Y:S01]  /*4ef0*/  @!P0 FFMA.FTZ R173, R37, R48, -R173 ;  /* 0x0000003025ad8223 */ /* 0x000fe200000108ad */
[----:B------:R-:W-:Y:S01]  /*4f00*/  @!P0 HADD2.F32 R37, -RZ, R40.H1_H1 ;  /* 0x30000028ff258230 */ /* 0x000fe20000004100 */
[-C--:B------:R-:W-:Y:S01]  /*4f10*/  @!P0 FMUL.FTZ R178, R47, R36.reuse ;  /* 0x000000242fb28220 */ /* 0x080fe20000410000 */
[----:B------:R-:W-:Y:S01]  /*4f20*/  @!P0 HADD2.F32 R50, -RZ, R52.H0_H0 ;  /* 0x20000034ff328230 */ /* 0x000fe20000004100 */
[----:B------:R-:W-:Y:S02]  /*4f30*/  @!P0 IMAD.MOV.U32 R51, RZ, RZ, R74 ;  /* 0x000000ffff338224 */ /* 0x000fe400078e004a */
[C---:B------:R-:W-:Y:S02]  /*4f40*/  @!P0 FMUL.FTZ R5, R37.reuse, R36 ;  /* 0x0000002425058220 */ /* 0x040fe40000410000 */
[----:B------:R-:W-:Y:S01]  /*4f50*/  @!P0 FFMA.FTZ R178, R37, R50, -R178 ;  /* 0x0000003225b28223 */ /* 0x000fe200000108b2 */
[----:B------:R-:W-:Y:S01]  /*4f60*/  @!P0 MOV R37, R22 ;  /* 0x0000001600258202 */ /* 0x000fe20000000f00 */
[-C--:B------:R-:W-:Y:S01]  /*4f70*/  @!P0 FMUL.FTZ R179, R45, R38.reuse ;  /* 0x000000262db38220 */ /* 0x080fe20000410000 */
[--C-:B------:R-:W-:Y:S01]  /*4f80*/  @!P0 HADD2.F32 R52, -RZ, R51.reuse.H1_H1 ;  /* 0x30000033ff348230 */ /* 0x100fe20000004100 */
[C---:B------:R-:W-:Y:S01]  /*4f90*/  @!P0 FMUL.FTZ R3, R39.reuse, R38 ;  /* 0x0000002627038220 */ /* 0x040fe20000410000 */
[----:B------:R-:W-:Y:S01]  /*4fa0*/  @!P0 F2FP.PACK_AB R173, R178, R173 ;  /* 0x000000adb2ad823e */ /* 0x000fe200000000ff */
[-C--:B------:R-:W-:Y:S01]  /*4fb0*/  @!P0 FFMA.FTZ R179, R39, R46.reuse, -R179 ;  /* 0x0000002e27b38223 */ /* 0x080fe200000108b3 */
[----:B------:R-:W-:Y:S01]  /*4fc0*/  @!P0 HADD2.F32 R51, -RZ, R51.H0_H0 ;  /* 0x20000033ff338230 */ /* 0x000fe20000004100 */
[----:B------:R-:W-:Y:S01]  /*4fd0*/  @!P0 FMUL.FTZ R183, R56, R35 ;  /* 0x0000002338b78220 */ /* 0x000fe20000410000 */
[----:B------:R-:W-:Y:S01]  /*4fe0*/  @!P0 HADD2.F32 R39, -RZ, R34.H0_H0 ;  /* 0x20000022ff278230 */ /* 0x000fe20000004100 */
[----:B------:R-:W-:Y:S01]  /*4ff0*/  @!P0 FFMA.FTZ R3, R45, R46, R3 ;  /* 0x0000002e2d038223 */ /* 0x000fe20000010003 */
[--C-:B------:R-:W-:Y:S01]  /*5000*/  @!P0 HADD2.F32 R34, -RZ, R37.reuse.H0_H0 ;  /* 0x20000025ff228230 */ /* 0x100fe20000004100 */
[----:B------:R-:W-:Y:S01]  /*5010*/  @!P0 FMUL.FTZ R181, R51, R33 ;  /* 0x0000002133b58220 */ /* 0x000fe20000410000 */
[----:B------:R-:W-:Y:S01]  /*5020*/  @!P0 MOV R21, R173 ;  /* 0x000000ad00158202 */ /* 0x000fe20000000f00 */
[----:B------:R-:W-:Y:S01]  /*5030*/  @!P0 FMUL.FTZ R180, R52, R39 ;  /* 0x0000002734b48220 */ /* 0x000fe20000410000 */
[----:B------:R-:W-:Y:S01]  /*5040*/  @!P0 F2FP.PACK_AB R172, R179, R172 ;  /* 0x000000acb3ac823e */ /* 0x000fe200000000ff */
[C---:B------:R-:W-:Y:S01]  /*5050*/  @!P0 FMUL.FTZ R6, R34.reuse, R33 ;  /* 0x0000002122068220 */ /* 0x040fe20000410000 */
[----:B------:R-:W-:Y:S01]  /*5060*/  @!P0 HADD2.F32 R33, -RZ, R32.H0_H0 ;  /* 0x20000020ff218230 */ /* 0x000fe20000004100 */
[----:B------:R-:W-:Y:S01]  /*5070*/  @!P0 IMAD.MOV.U32 R32, RZ, RZ, R23 ;  /* 0x000000ffff208224 */ /* 0x000fe200078e0017 */
[----:B------:R-:W-:Y:S01]  /*5080*/  @!P0 HADD2.F32 R36, -RZ, R37.H1_H1 ;  /* 0x30000025ff248230 */ /* 0x000fe20000004100 */
[----:B------:R-:W-:Y:S01]  /*5090*/  @!P0 FFMA.FTZ R181, R34, R53, -R181 ;  /* 0x0000003522b58223 */ /* 0x000fe200000108b5 */
[----:B------:R-:W-:Y:S01]  /*50a0*/  @!P0 MOV R20, R172 ;  /* 0x000000ac00148202 */ /* 0x000fe20000000f00 */
[----:B------:R-:W-:Y:S01]  /*50b0*/  @!P0 FMUL.FTZ R182, R54, R33 ;  /* 0x0000002136b68220 */ /* 0x000fe20000410000 */
[--C-:B------:R-:W-:Y:S01]  /*50c0*/  @!P0 HADD2.F32 R34, -RZ, R32.reuse.H0_H0 ;  /* 0x20000020ff228230 */ /* 0x100fe20000004100 */
[----:B------:R-:W-:Y:S01]  /*50d0*/  @!P0 FFMA.FTZ R4, R49, R48, R4 ;  /* 0x0000003031048223 */ /* 0x000fe20000010004 */
[----:B------:R-:W-:Y:S01]  /*50e0*/  @!P0 HADD2.F32 R32, -RZ, R32.H1_H1 ;  /* 0x30000020ff208230 */ /* 0x000fe20000004100 */
[C---:B------:R-:W-:Y:S01]  /*50f0*/  @!P0 FFMA.FTZ R180, R36.reuse, R55, -R180 ;  /* 0x0000003724b48223 */ /* 0x040fe200000108b4 */
[----:B------:R-:W-:Y:S01]  /*5100*/  @!P0 F2FP.PACK_AB R178, R3, R2 ;  /* 0x0000000203b2823e */ /* 0x000fe200000000ff */
[----:B------:R-:W-:Y:S02]  /*5110*/  @!P0 FMUL.FTZ R7, R36, R39 ;  /* 0x0000002724078220 */ /* 0x000fe40000410000 */
[----:B------:R-:W-:Y:S01]  /*5120*/  @!P0 FFMA.FTZ R182, R34, R57, -R182 ;  /* 0x0000003922b68223 */ /* 0x000fe200000108b6 */
[----:B------:R-:W-:Y:S01]  /*5130*/  @!P0 MOV R72, R178 ;  /* 0x000000b200488202 */ /* 0x000fe20000000f00 */
[----:B------:R-:W-:Y:S01]  /*5140*/  @!P0 FFMA.FTZ R183, R32, R59, -R183 ;  /* 0x0000003b20b78223 */ /* 0x000fe200000108b7 */
[----:B------:R-:W-:Y:S01]  /*5150*/  @!P0 F2FP.PACK_AB R180, R180, R181 ;  /* 0x000000b5b4b4823e */ /* 0x000fe200000000ff */
[----:B------:R-:W-:Y:S02]  /*5160*/  @!P0 FFMA.FTZ R5, R47, R50, R5 ;  /* 0x000000322f058223 */ /* 0x000fe40000010005 */
[----:B------:R-:W-:Y:S01]  /*5170*/  @!P0 FFMA.FTZ R6, R51, R53, R6 ;  /* 0x0000003533068223 */ /* 0x000fe20000010006 */
[----:B------:R-:W-:Y:S01]  /*5180*/  @!P0 F2FP.PACK_AB R183, R183, R182 ;  /* 0x000000b6b7b7823e */ /* 0x000fe200000000ff */
[----:B------:R-:W-:Y:S01]  /*5190*/  @!P0 FMUL.FTZ R8, R34, R33 ;  /* 0x0000002122088220 */ /* 0x000fe20000410000 */
[----:B------:R-:W-:Y:S01]  /*51a0*/  @!P0 F2FP.PACK_AB R179, R5, R4 ;  /* 0x0000000405b3823e */ /* 0x000fe200000000ff */
[----:B------:R-:W-:Y:S01]  /*51b0*/  @!P0 FFMA.FTZ R7, R52, R55, R7 ;  /* 0x0000003734078223 */ /* 0x000fe20000010007 */
[----:B------:R-:W-:Y:S01]  /*51c0*/  @!P0 MOV R23, R183 ;  /* 0x000000b700178202 */ /* 0x000fe20000000f00 */
[----:B------:R-:W-:Y:S02]  /*51d0*/  @!P0 FMUL.FTZ R9, R32, R35 ;  /* 0x0000002320098220 */ /* 0x000fe40000410000 */
[----:B------:R-:W-:Y:S01]  /*51e0*/  @!P0 FFMA.FTZ R8, R54, R57, R8 ;  /* 0x0000003936088223 */ /* 0x000fe20000010008 */
[----:B------:R-:W-:Y:S01]  /*51f0*/  @!P0 F2FP.PACK_AB R181, R7, R6 ;  /* 0x0000000607b5823e */ /* 0x000fe200000000ff */
[----:B------:R-:W-:Y:S02]  /*5200*/  @!P0 FFMA.FTZ R9, R56, R59, R9 ;  /* 0x0000003b38098223 */ /* 0x000fe40000010009 */
[----:B------:R-:W-:Y:S01]  /*5210*/  @!P0 IMAD.MOV.U32 R22, RZ, RZ, R180 ;  /* 0x000000ffff168224 */ /* 0x000fe200078e00b4 */
[----:B------:R-:W-:Y:S01]  /*5220*/  @!P0 MOV R74, R181 ;  /* 0x000000b5004a8202 */ /* 0x000fe20000000f00 */
[----:B------:R-:W-:Y:S01]  /*5230*/  @!P0 IMAD.MOV.U32 R73, RZ, RZ, R179 ;  /* 0x000000ffff498224 */ /* 0x000fe200078e00b3 */
[----:B------:R-:W-:Y:S02]  /*5240*/  @!P0 F2FP.PACK_AB R182, R9, R8 ;  /* 0x0000000809b6823e */ /* 0x000fe400000000ff */
[----:B------:R1:W-:Y:S02]  /*5250*/  STG.E.128 [R176.64], R20 ;  /* 0x00000014b0007986 */ /* 0x0003e4000c101d08 */
[----:B------:R-:W-:Y:S06]  /*5260*/  @!P0 MOV R75, R182 ;  /* 0x000000b6004b8202 */ /* 0x000fec0000000f00 */
[----:B------:R1:W-:Y:S02]  /*5270*/  @!P2 STG.E.128 [R174.64], R72 ;  /* 0x00000048ae00a986 */ /* 0x0003e4000c101d08 */
.L_x_1393:
[----:B------:R-:W-:Y:S05]  /*5280*/  BSYNC B0 ;  /* 0x0000000000007941 */ /* 0x000fea0003800000 */
.L_x_1392:
[----:B------:R-:W-:Y:S01]  /*5290*/  ISETP.GE.AND P0, PT, R13, c[0x0][0x1d4], PT ;  /* 0x000075000d007a0c */ /* 0x000fe20003f06270 */
[----:B------:R-:W-:-:S12]  /*52a0*/  BSSY B0, `(.L_x_1394) ;  /* 0x0000074000007945 */ /* 0x000fd80003800000 */
[----:B------:R-:W-:-:S05]  /*52b0*/  @P0 BRA `(.L_x_1395) ;  /* 0x0000072000000947 */ /* 0x000fca0003800000 */
[----:B------:R-:W-:Y:S02]  /*52c0*/  ISETP.GE.AND P2, PT, R112, c[0x0][0x1d4], PT ;  /* 0x0000750070007a0c */ /* 0x000fe40003f46270 */
[C---:B------:R-:W-:Y:S02]  /*52d0*/  IADD3 R59, P1, P0, R154.reuse, R171, R123 ;  /* 0x000000ab9a3b7210 */ /* 0x040fe4000783e07b */
[----:B-1----:R-:W-:Y:S02]  /*52e0*/  IADD3 R74, R103, R170, RZ ;  /* 0x000000aa674a7210 */ /* 0x002fe40007ffe0ff */
[C---:B------:R-:W-:Y:S07]  /*52f0*/  IADD3.X R48, R89.reuse, R133, R128, P1, P0 ;  /* 0x0000008559307210 */ /* 0x040fee0000fe0480 */
[----:B------:R-:W-:Y:S04]  /*5300*/  @!P2 IADD3 R57, P1, P0, R154, R171, R112 ;  /* 0x000000ab9a39a210 */ /* 0x000fe8000783e070 */
[----:B------:R-:W-:Y:S02]  /*5310*/  @!P2 IADD3.X R50, R89, R133, R122, P1, P0 ;  /* 0x000000855932a210 */ /* 0x000fe40000fe047a */
[C---:B------:R-:W-:Y:S04]  /*5320*/  LEA R72, P0, R59.reuse, c[0x0][0x1c8], 0x1 ;  /* 0x000072003b487a11 */ /* 0x040fe800078008ff */
[----:B------:R-:W-:Y:S02]  /*5330*/  LEA.HI.X R73, R59, c[0x0][0x1cc], R48, 0x1, P0 ;  /* 0x000073003b497a11 */ /* 0x000fe400000f0c30 */
[C---:B------:R-:W-:Y:S02]  /*5340*/  @!P2 LEA R56, P0, R57.reuse, c[0x0][0x1c8], 0x1 ;  /* 0x000072003938aa11 */ /* 0x040fe400078008ff */
[----:B------:R-:W-:Y:S02]  /*5350*/  SHF.L.U32 R59, R74, 0x1, RZ ;  /* 0x000000014a3b7819 */ /* 0x000fe400000006ff */
[----:B------:R-:W-:Y:S01]  /*5360*/  @!P2 LEA.HI.X R57, R57, c[0x0][0x1cc], R50, 0x1, P0 ;  /* 0x000073003939aa11 */ /* 0x000fe200000f0c32 */
[----:B------:R-:W-:Y:S01]  /*5370*/  IMAD.IADD R50, R109, 0x1, R170 ;  /* 0x000000016d327824 */ /* 0x000fe200078e02aa */
[----:B------:R-:W-:Y:S01]  /*5380*/  ISETP.GE.AND P0, PT, R13, c[0x0][0x27c], PT ;  /* 0x00009f000d007a0c */ /* 0x000fe20003f06270 */
[----:B------:R-:W1:Y:S02]  /*5390*/  LDS.128 R52, [R59+0xc100] ;  /* 0x00c100003b347984 */ /* 0x000e640000000c00 */
[----:B------:R-:W-:Y:S06]  /*53a0*/  IMAD.SHL.U32 R48, R50, 0x2, RZ ;  /* 0x0000000232307824 */ /* 0x000fec00078e00ff */
[----:B------:R-:W2:Y:S04]  /*53b0*/  LDS.128 R20, [R48+0xc100] ;  /* 0x00c1000030147984 */ /* 0x000ea80000000c00 */
[----:B------:R-:W-:Y:S01]  /*53c0*/  @!P0 SHF.R.U64 R26, R26, 0x10, R27 ;  /* 0x000000101a1a8819 */ /* 0x000fe2000000121b */
[----:B------:R-:W-:Y:S01]  /*53d0*/  @!P0 HADD2.F32 R34, -RZ, R31.H1_H1 ;  /* 0x3000001fff228230 */ /* 0x000fe20000004100 */
[----:B------:R-:W-:Y:S01]  /*53e0*/  @!P0 SHF.R.U64 R32, R24, 0x10, R25 ;  /* 0x0000001018208819 */ /* 0x000fe20000001219 */
[--C-:B------:R-:W-:Y:S01]  /*53f0*/  @!P0 HADD2.F32 R36, -RZ, R71.reuse.H1_H1 ;  /* 0x30000047ff248230 */ /* 0x100fe20000004100 */
[----:B------:R-:W-:Y:S01]  /*5400*/  @!P0 SHF.R.U32.HI R24, RZ, 0x10, R27 ;  /* 0x00000010ff188819 */ /* 0x000fe2000001161b */
[----:B------:R-:W-:Y:S01]  /*5410*/  @!P0 HADD2.F32 R39, -RZ, R71.H0_H0 ;  /* 0x20000047ff278230 */ /* 0x000fe20000004100 */
[----:B------:R-:W-:Y:S01]  /*5420*/  @!P0 SHF.R.U32.HI R25, RZ, 0x10, R25 ;  /* 0x00000010ff198819 */ /* 0x000fe20000011619 */
[--C-:B------:R-:W-:Y:S01]  /*5430*/  @!P0 HADD2.F32 R45, -RZ, R70.reuse.H0_H0 ;  /* 0x20000046ff2d8230 */ /* 0x100fe20000004100 */
[--C-:B------:R-:W-:Y:S01]  /*5440*/  @!P0 SHF.R.U64 R38, R64, 0x10, R65.reuse ;  /* 0x0000001040268819 */ /* 0x100fe20000001241 */
[----:B------:R-:W-:Y:S01]  /*5450*/  @!P0 HADD2.F32 R49, -RZ, R70.H1_H1 ;  /* 0x30000046ff318230 */ /* 0x000fe20000004100 */
[----:B------:R-:W-:Y:S01]  /*5460*/  @!P0 SHF.R.U32.HI R40, RZ, 0x10, R65 ;  /* 0x00000010ff288819 */ /* 0x000fe20000011641 */
[----:B------:R-:W-:Y:S01]  /*5470*/  @!P0 HADD2.F32 R32, -RZ, R32.H0_H0 ;  /* 0x20000020ff208230 */ /* 0x000fe20000004100 */
[--C-:B------:R-:W-:Y:S01]  /*5480*/  @!P0 SHF.R.U32.HI R41, RZ, 0x10, R67.reuse ;  /* 0x00000010ff298819 */ /* 0x100fe20000011643 */
[----:B------:R-:W-:Y:S01]  /*5490*/  @!P0 HADD2.F32 R38, -RZ, R38.H0_H0 ;  /* 0x20000026ff268230 */ /* 0x000fe20000004100 */
[----:B------:R-:W-:Y:S01]  /*54a0*/  @!P0 SHF.R.U64 R47, R66, 0x10, R67 ;  /* 0x00000010422f8819 */ /* 0x000fe20000001243 */
[----:B------:R-:W-:Y:S02]  /*54b0*/  @!P0 HADD2.F32 R40, -RZ, R40.H0_H0 ;  /* 0x20000028ff288230 */ /* 0x000fe40000004100 */
[----:B------:R-:W-:Y:S02]  /*54c0*/  @!P0 HADD2.F32 R51, -RZ, R41.H0_H0 ;  /* 0x20000029ff338230 */ /* 0x000fe40000004100 */
[----:B------:R-:W-:Y:S01]  /*54d0*/  @!P0 HADD2.F32 R47, -RZ, R47.H0_H0 ;  /* 0x2000002fff2f8230 */ /* 0x000fe20000004100 */
[----:B-1----:R-:W-:Y:S01]  /*54e0*/  @!P0 IMAD.MOV.U32 R42, RZ, RZ, R55 ;  /* 0x000000ffff2a8224 */ /* 0x002fe200078e0037 */
[----:B------:R-:W-:Y:S04]  /*54f0*/  @!P0 MOV R37, R52 ;  /* 0x0000003400258202 */ /* 0x000fe80000000f00 */
[--C-:B------:R-:W-:Y:S02]  /*5500*/  @!P0 HADD2.F32 R46, -RZ, R42.reuse.H1_H1 ;  /* 0x3000002aff2e8230 */ /* 0x100fe40000004100 */
[----:B------:R-:W-:Y:S01]  /*5510*/  @!P0 HADD2.F32 R44, -RZ, R42.H0_H0 ;  /* 0x2000002aff2c8230 */ /* 0x000fe20000004100 */
[----:B--2---:R-:W-:Y:S01]  /*5520*/  @!P0 IMAD.MOV.U32 R27, RZ, RZ, R20 ;  /* 0x000000ffff1b8224 */ /* 0x004fe200078e0014 */
[--C-:B------:R-:W-:Y:S01]  /*5530*/  @!P0 HADD2.F32 R35, -RZ, R37.reuse.H0_H0 ;  /* 0x20000025ff238230 */ /* 0x100fe20000004100 */
[----:B------:R-:W-:Y:S01]  /*5540*/  @!P0 MOV R42, R54 ;  /* 0x00000036002a8202 */ /* 0x000fe20000000f00 */
[----:B------:R-:W-:Y:S02]  /*5550*/  @!P0 HADD2.F32 R37, -RZ, R37.H1_H1 ;  /* 0x30000025ff258230 */ /* 0x000fe40000004100 */
[--C-:B------:R-:W-:Y:S01]  /*5560*/  @!P0 HADD2.F32 R33, -RZ, R27.reuse.H0_H0 ;  /* 0x2000001bff218230 */ /* 0x100fe20000004100 */
[----:B------:R-:W-:Y:S01]  /*5570*/  @!P0 FMUL.FTZ R48, R35, R34 ;  /* 0x0000002223308220 */ /* 0x000fe20000410000 */
[----:B------:R-:W-:Y:S01]  /*5580*/  @!P0 HADD2.F32 R27, -RZ, R27.H1_H1 ;  /* 0x3000001bff1b8230 */ /* 0x000fe20000004100 */
[----:B------:R-:W-:Y:S01]  /*5590*/  @!P0 FMUL.FTZ R59, R37, R32 ;  /* 0x00000020253b8220 */ /* 0x000fe20000410000 */
[--C-:B------:R-:W-:Y:S01]  /*55a0*/  @!P0 HADD2.F32 R41, -RZ, R42.reuse.H0_H0 ;  /* 0x2000002aff298230 */ /* 0x100fe20000004100 */
[C---:B------:R-:W-:Y:S01]  /*55b0*/  @!P0 FMUL.FTZ R2, R33.reuse, R34 ;  /* 0x0000002221028220 */ /* 0x040fe20000410000 */
[----:B------:R-:W-:Y:S01]  /*55c0*/  @!P0 HADD2.F32 R42, -RZ, R42.H1_H1 ;  /* 0x3000002aff2a8230 */ /* 0x000fe20000004100 */
[-C--:B------:R-:W-:Y:S01]  /*55d0*/  @!P0 FFMA.FTZ R48, R33, R36.reuse, -R48 ;  /* 0x0000002421308223 */ /* 0x080fe20000010830 */
[----:B------:R-:W-:Y:S01]  /*55e0*/  @!P0 MOV R33, R21 ;  /* 0x0000001500218202 */ /* 0x000fe20000000f00 */
[----:B------:R-:W-:Y:S01]  /*55f0*/  @!P0 FFMA.FTZ R2, R35, R36, R2 ;  /* 0x0000002423028223 */ /* 0x000fe20000010002 */
[----:B------:R-:W-:Y:S01]  /*5600*/  @!P0 MOV R36, R53 ;  /* 0x0000003500248202 */ /* 0x000fe20000000f00 */
[C---:B------:R-:W-:Y:S01]  /*5610*/  @!P0 FMUL.FTZ R3, R27.reuse, R32 ;  /* 0x000000201b038220 */ /* 0x040fe20000410000 */
[----:B------:R-:W-:Y:S01]  /*5620*/  @!P0 HADD2.F32 R32, -RZ, R25.H0_H0 ;  /* 0x20000019ff208230 */ /* 0x000fe20000004100 */
[-C--:B------:R-:W-:Y:S01]  /*5630*/  @!P0 FFMA.FTZ R59, R27, R38.reuse, -R59 ;  /* 0x000000261b3b8223 */ /* 0x080fe2000001083b */
[----:B------:R-:W-:Y:S01]  /*5640*/  @!P0 HADD2.F32 R25, -RZ, R33.H1_H1 ;  /* 0x30000021ff198230 */ /* 0x000fe20000004100 */
[----:B------:R-:W-:Y:S01]  /*5650*/  @!P0 FFMA.FTZ R3, R37, R38, R3 ;  /* 0x0000002625038223 */ /* 0x000fe20000010003 */
[--C-:B------:R-:W-:Y:S02]  /*5660*/  @!P0 HADD2.F32 R35, -RZ, R36.reuse.H0_H0 ;  /* 0x20000024ff238230 */ /* 0x100fe40000004100 */
[----:B------:R-:W-:Y:S01]  /*5670*/  @!P0 HADD2.F32 R36, -RZ, R36.H1_H1 ;  /* 0x30000024ff248230 */ /* 0x000fe20000004100 */
[----:B------:R-:W-:Y:S01]  /*5680*/  @!P0 FMUL.FTZ R5, R25, R32 ;  /* 0x0000002019058220 */ /* 0x000fe20000410000 */
[----:B------:R-:W-:Y:S01]  /*5690*/  @!P0 F2FP.PACK_AB R48, R59, R48 ;  /* 0x000000303b30823e */ /* 0x000fe200000000ff */
[----:B------:R-:W-:Y:S01]  /*56a0*/  @!P0 HADD2.F32 R27, -RZ, R31.H0_H0 ;  /* 0x2000001fff1b8230 */ /* 0x000fe20000004100 */
[----:B------:R-:W-:Y:S01]  /*56b0*/  @!P0 MOV R31, R23 ;  /* 0x00000017001f8202 */ /* 0x000fe20000000f00 */
[----:B------:R-:W-:Y:S01]  /*56c0*/  @!P0 FMUL.FTZ R75, R36, R32 ;  /* 0x00000020244b8220 */ /* 0x000fe20000410000 */
[----:B------:R-:W-:Y:S01]  /*56d0*/  @!P0 MOV R20, R48 ;  /* 0x0000003000148202 */ /* 0x000fe20000000f00 */
[----:B------:R-:W-:Y:S01]  /*56e0*/  @!P0 HADD2.F32 R34, -RZ, R33.H0_H0 ;  /* 0x20000021ff228230 */ /* 0x000fe20000004100 */
[-C--:B------:R-:W-:Y:S01]  /*56f0*/  @!P0 FMUL.FTZ R50, R35, R27.reuse ;  /* 0x0000001b23328220 */ /* 0x080fe20000410000 */
[--C-:B------:R-:W-:Y:S01]  /*5700*/  @!P0 HADD2.F32 R32, -RZ, R31.reuse.H0_H0 ;  /* 0x2000001fff208230 */ /* 0x100fe20000004100 */
[----:B------:R-:W-:Y:S01]  /*5710*/  @!P0 FFMA.FTZ R75, R25, R40, -R75 ;  /* 0x00000028194b8223 */ /* 0x000fe2000001084b */
[----:B------:R-:W-:Y:S01]  /*5720*/  @!P0 HADD2.F32 R25, -RZ, R24.H0_H0 ;  /* 0x20000018ff198230 */ /* 0x000fe20000004100 */
[C---:B------:R-:W-:Y:S01]  /*5730*/  @!P0 FMUL.FTZ R4, R34.reuse, R27 ;  /* 0x0000001b22048220 */ /* 0x040fe20000410000 */
[----:B------:R-:W-:Y:S01]  /*5740*/  @!P0 HADD2.F32 R24, -RZ, R31.H1_H1 ;  /* 0x3000001fff188230 */ /* 0x000fe20000004100 */
[----:B------:R-:W-:Y:S01]  /*5750*/  @!P0 FFMA.FTZ R50, R34, R39, -R50 ;  /* 0x0000002722328223 */ /* 0x000fe20000010832 */
[--C-:B------:R-:W-:Y:S01]  /*5760*/  @!P0 HADD2.F32 R27, -RZ, R30.reuse.H1_H1 ;  /* 0x3000001eff1b8230 */ /* 0x100fe20000004100 */
[-C--:B------:R-:W-:Y:S02]  /*5770*/  @!P0 FMUL.FTZ R173, R46, R25.reuse ;  /* 0x000000192ead8220 */ /* 0x080fe40000410000 */
[C---:B------:R-:W-:Y:S01]  /*5780*/  @!P0 FMUL.FTZ R9, R24.reuse, R25 ;  /* 0x0000001918098220 */ /* 0x040fe20000410000 */
[----:B------:R-:W-:Y:S01]  /*5790*/  @!P0 F2FP.PACK_AB R75, R75, R50 ;  /* 0x000000324b4b823e */ /* 0x000fe200000000ff */
[----:B------:R-:W-:Y:S01]  /*57a0*/  @!P0 FFMA.FTZ R173, R24, R51, -R173 ;  /* 0x0000003318ad8223 */ /* 0x000fe200000108ad */
[----:B------:R-:W-:Y:S01]  /*57b0*/  @!P0 F2FP.PACK_AB R50, R3, R2 ;  /* 0x000000020332823e */ /* 0x000fe200000000ff */
[----:B------:R-:W-:Y:S01]  /*57c0*/  @!P0 IMAD.MOV.U32 R24, RZ, RZ, R22 ;  /* 0x000000ffff188224 */ /* 0x000fe200078e0016 */
[----:B------:R-:W-:Y:S01]  /*57d0*/  @!P0 MOV R21, R75 ;  /* 0x0000004b00158202 */ /* 0x000fe20000000f00 */
[-C--:B------:R-:W-:Y:S01]  /*57e0*/  @!P0 FMUL.FTZ R74, R44, R27.reuse ;  /* 0x0000001b2c4a8220 */ /* 0x080fe20000410000 */
[----:B------:R-:W-:Y:S01]  /*57f0*/  @!P0 MOV R52, R50 ;  /* 0x0000003200348202 */ /* 0x000fe20000000f00 */
[C---:B------:R-:W-:Y:S01]  /*5800*/  @!P0 FMUL.FTZ R8, R32.reuse, R27 ;  /* 0x0000001b20088220 */ /* 0x040fe20000410000 */
[----:B------:R-:W-:Y:S01]  /*5810*/  @!P0 HADD2.F32 R27, -RZ, R30.H0_H0 ;  /* 0x2000001eff1b8230 */ /* 0x000fe20000004100 */
[----:B------:R-:W-:Y:S01]  /*5820*/  @!P0 FFMA.FTZ R4, R35, R39, R4 ;  /* 0x0000002723048223 */ /* 0x000fe20000010004 */
[----:B------:R-:W-:Y:S01]  /*5830*/  @!P0 HADD2.F32 R25, -RZ, R26.H0_H0 ;  /* 0x2000001aff198230 */ /* 0x000fe20000004100 */
[----:B------:R-:W-:Y:S01]  /*5840*/  @!P0 FFMA.FTZ R74, R32, R49, -R74 ;  /* 0x00000031204a8223 */ /* 0x000fe2000001084a */
[--C-:B------:R-:W-:Y:S01]  /*5850*/  @!P0 HADD2.F32 R26, -RZ, R24.reuse.H0_H0 ;  /* 0x20000018ff1a8230 */ /* 0x100fe20000004100 */
[----:B------:R-:W-:Y:S01]  /*5860*/  @!P0 FMUL.FTZ R172, R41, R27 ;  /* 0x0000001b29ac8220 */ /* 0x000fe20000410000 */
[----:B------:R-:W-:Y:S01]  /*5870*/  @!P0 HADD2.F32 R24, -RZ, R24.H1_H1 ;  /* 0x30000018ff188230 */ /* 0x000fe20000004100 */
[----:B------:R-:W-:Y:S01]  /*5880*/  @!P0 FMUL.FTZ R175, R42, R25 ;  /* 0x000000192aaf8220 */ /* 0x000fe20000410000 */
[----:B------:R-:W-:Y:S01]  /*5890*/  @!P0 F2FP.PACK_AB R74, R173, R74 ;  /* 0x0000004aad4a823e */ /* 0x000fe200000000ff */
[C---:B------:R-:W-:Y:S02]  /*58a0*/  @!P0 FMUL.FTZ R6, R26.reuse, R27 ;  /* 0x0000001b1a068220 */ /* 0x040fe40000410000 */
[----:B------:R-:W-:Y:S01]  /*58b0*/  @!P0 FFMA.FTZ R172, R26, R45, -R172 ;  /* 0x0000002d1aac8223 */ /* 0x000fe200000108ac */
[----:B------:R-:W-:Y:S01]  /*58c0*/  @!P0 MOV R23, R74 ;  /* 0x0000004a00178202 */ /* 0x000fe20000000f00 */
[----:B------:R-:W-:Y:S02]  /*58d0*/  @!P0 FFMA.FTZ R175, R24, R47, -R175 ;  /* 0x0000002f18af8223 */ /* 0x000fe400000108af */
[----:B------:R-:W-:Y:S02]  /*58e0*/  @!P0 FFMA.FTZ R5, R36, R40, R5 ;  /* 0x0000002824058223 */ /* 0x000fe40000010005 */
[----:B------:R-:W-:Y:S01]  /*58f0*/  @!P0 FMUL.FTZ R7, R24, R25 ;  /* 0x0000001918078220 */ /* 0x000fe20000410000 */
[----:B------:R-:W-:Y:S01]  /*5900*/  @!P0 F2FP.PACK_AB R175, R175, R172 ;  /* 0x000000acafaf823e */ /* 0x000fe200000000ff */
[----:B------:R-:W-:Y:S01]  /*5910*/  @!P0 FFMA.FTZ R6, R41, R45, R6 ;  /* 0x0000002d29068223 */ /* 0x000fe20000010006 */
[----:B------:R-:W-:Y:S01]  /*5920*/  @!P0 F2FP.PACK_AB R59, R5, R4 ;  /* 0x00000004053b823e */ /* 0x000fe200000000ff */
[----:B------:R-:W-:Y:S02]  /*5930*/  @!P0 FFMA.FTZ R7, R42, R47, R7 ;  /* 0x0000002f2a078223 */ /* 0x000fe40000010007 */
[----:B------:R-:W-:Y:S02]  /*5940*/  @!P0 FFMA.FTZ R8, R44, R49, R8 ;  /* 0x000000312c088223 */ /* 0x000fe40000010008 */
[----:B------:R-:W-:Y:S01]  /*5950*/  @!P0 FFMA.FTZ R9, R46, R51, R9 ;  /* 0x000000332e098223 */ /* 0x000fe20000010009 */
[----:B------:R-:W-:Y:S01]  /*5960*/  @!P0 F2FP.PACK_AB R172, R7, R6 ;  /* 0x0000000607ac823e */ /* 0x000fe200000000ff */
[----:B------:R-:W-:Y:S02]  /*5970*/  @!P0 IMAD.MOV.U32 R22, RZ, RZ, R175 ;  /* 0x000000ffff168224 */ /* 0x000fe400078e00af */
[----:B------:R-:W-:Y:S01]  /*5980*/  @!P0 IMAD.MOV.U32 R53, RZ, RZ, R59 ;  /* 0x000000ffff358224 */ /* 0x000fe200078e003b */
[----:B------:R-:W-:Y:S02]  /*5990*/  @!P0 F2FP.PACK_AB R173, R9, R8 ;  /* 0x0000000809ad823e */ /* 0x000fe400000000ff */
[----:B------:R1:W-:Y:S01]  /*59a0*/  STG.E.128 [R72.64], R20 ;  /* 0x0000001448007986 */ /* 0x0003e2000c101d08 */
[----:B------:R-:W-:Y:S02]  /*59b0*/  @!P0 MOV R54, R172 ;  /* 0x000000ac00368202 */ /* 0x000fe40000000f00 */
[----:B------:R-:W-:Y:S05]  /*59c0*/  @!P0 MOV R55, R173 ;  /* 0x000000ad00378202 */ /* 0x000fea0000000f00 */
[----:B------:R1:W-:Y:S02]  /*59d0*/  @!P2 STG.E.128 [R56.64], R52 ;  /* 0x000000343800a986 */ /* 0x0003e4000c101d08 */
.L_x_1395:
[----:B------:R-:W-:Y:S05]  /*59e0*/  BSYNC B0 ;  /* 0x0000000000007941 */ /* 0x000fea0003800000 */
.L_x_1394:
[----:B------:R-:W-:-:S13]  /*59f0*/  ISETP.GE.AND P0, PT, R14, c[0x0][0x1d4], PT ;  /* 0x000075000e007a0c */ /* 0x000fda0003f06270 */
[----:B------:R-:W-:-:S05]  /*5a00*/  @P0 BRA `(.L_x_1379) ;  /* 0x000008d000000947 */ /* 0x000fca0003800000 */
[-C--:B-1----:R-:W-:Y:S02]  /*5a10*/  IADD3 R54, R101, R170.reuse, RZ ;  /* 0x000000aa65367210 */ /* 0x082fe40007ffe0ff */
[----:B------:R-:W-:Y:S02]  /*5a20*/  IADD3 R170, R107, R170, RZ ;  /* 0x000000aa6baa7210 */ /* 0x000fe40007ffe0ff */
[----:B------:R-:W-:Y:S02]  /*5a30*/  SHF.L.U32 R59, R54, 0x1, RZ ;  /* 0x00000001363b7819 */ /* 0x000fe400000006ff */
[----:B------:R-:W-:Y:S01]  /*5a40*/  IADD3 R56, P1, P0, R154, R171, R121 ;  /* 0x000000ab9a387210 */ /* 0x000fe2000783e079 */
[----:B------:R-:W-:Y:S02]  /*5a50*/  IMAD.SHL.U32 R57, R170, 0x2, RZ ;  /* 0x00000002aa397824 */ /* 0x000fe400078e00ff */
[----:B------:R-:W1:Y:S01]  /*5a60*/  LDS.128 R48, [R59+0xc100] ;  /* 0x00c100003b307984 */ /* 0x000e620000000c00 */
[----:B------:R-:W-:Y:S02]  /*5a70*/  IADD3.X R53, R89, R133, R126, P1, P0 ;  /* 0x0000008559357210 */ /* 0x000fe40000fe047e */
[C---:B------:R-:W-:Y:S04]  /*5a80*/  LEA R54, P0, R56.reuse, c[0x0][0x1c8], 0x1 ;  /* 0x0000720038367a11 */ /* 0x040fe800078008ff */
[----:B------:R-:W-:Y:S01]  /*5a90*/  LEA.HI.X R55, R56, c[0x0][0x1cc], R53, 0x1, P0 ;  /* 0x0000730038377a11 */ /* 0x000fe200000f0c35 */
[----:B------:R-:W2:Y:S01]  /*5aa0*/  LDS.128 R20, [R57+0xc100] ;  /* 0x00c1000039147984 */ /* 0x000ea20000000c00 */
[----:B------:R-:W-:-:S13]  /*5ab0*/  ISETP.GE.AND P0, PT, R14, c[0x0][0x27c], PT ;  /* 0x00009f000e007a0c */ /* 0x000fda0003f06270 */
[----:B------:R-:W-:Y:S01]  /*5ac0*/  @!P0 SHF.R.U64 R24, R16, 0x10, R17 ;  /* 0x0000001010188819 */ /* 0x000fe20000001211 */
[--C-:B------:R-:W-:Y:S01]  /*5ad0*/  @!P0 HADD2.F32 R32, -RZ, R69.reuse.H1_H1 ;  /* 0x30000045ff208230 */ /* 0x100fe20000004100 */
[--C-:B------:R-:W-:Y:S01]  /*5ae0*/  @!P0 SHF.R.U32.HI R16, RZ, 0x10, R19.reuse ;  /* 0x00000010ff108819 */ /* 0x100fe20000011613 */
[----:B------:R-:W-:Y:S01]  /*5af0*/  @!P0 HADD2.F32 R37, -RZ, R69.H0_H0 ;  /* 0x20000045ff258230 */ /* 0x000fe20000004100 */
[----:B------:R-:W-:Y:S01]  /*5b00*/  @!P0 SHF.R.U64 R18, R18, 0x10, R19 ;  /* 0x0000001012128819 */ /* 0x000fe20000001213 */
[----:B------:R-:W-:Y:S01]  /*5b10*/  @!P0 HADD2.F32 R27, -RZ, R24.H0_H0 ;  /* 0x20000018ff1b8230 */ /* 0x000fe20000004100 */
[----:B------:R-:W-:Y:S01]  /*5b20*/  @!P0 SHF.R.U32.HI R17, RZ, 0x10, R17 ;  /* 0x00000010ff118819 */ /* 0x000fe20000011611 */
[--C-:B------:R-:W-:Y:S01]  /*5b30*/  @!P0 HADD2.F32 R41, -RZ, R68.reuse.H1_H1 ;  /* 0x30000044ff298230 */ /* 0x100fe20000004100 */
[----:B------:R-:W-:Y:S01]  /*5b40*/  @!P0 SHF.R.U32.HI R39, RZ, 0x10, R61 ;  /* 0x00000010ff278819 */ /* 0x000fe2000001163d */
[----:B------:R-:W-:Y:S01]  /*5b50*/  @!P0 HADD2.F32 R47, -RZ, R68.H0_H0 ;  /* 0x20000044ff2f8230 */ /* 0x000fe20000004100 */
[--C-:B------:R-:W-:Y:S01]  /*5b60*/  @!P0 SHF.R.U32.HI R40, RZ, 0x10, R63.reuse ;  /* 0x00000010ff288819 */ /* 0x100fe2000001163f */
[----:B------:R-:W-:Y:S01]  /*5b70*/  @!P0 HADD2.F32 R17, -RZ, R17.H0_H0 ;  /* 0x20000011ff118230 */ /* 0x000fe20000004100 */
[----:B------:R-:W-:Y:S01]  /*5b80*/  @!P0 SHF.R.U64 R42, R62, 0x10, R63 ;  /* 0x000000103e2a8819 */ /* 0x000fe2000000123f */
[----:B------:R-:W-:Y:S01]  /*5b90*/  @!P0 HADD2.F32 R39, -RZ, R39.H0_H0 ;  /* 0x20000027ff278230 */ /* 0x000fe20000004100 */
[----:B------:R-:W-:Y:S01]  /*5ba0*/  @!P0 SHF.R.U64 R33, R60, 0x10, R61 ;  /* 0x000000103c218819 */ /* 0x000fe2000000123d */
[----:B------:R-:W-:Y:S02]  /*5bb0*/  @!P0 HADD2.F32 R46, -RZ, R40.H0_H0 ;  /* 0x20000028ff2e8230 */ /* 0x000fe40000004100 */
[----:B------:R-:W-:Y:S01]  /*5bc0*/  @!P0 HADD2.F32 R45, -RZ, R42.H0_H0 ;  /* 0x2000002aff2d8230 */ /* 0x000fe20000004100 */
[----:B-1----:R-:W-:Y:S01]  /*5bd0*/  @!P0 IMAD.MOV.U32 R36, RZ, RZ, R49 ;  /* 0x000000ffff248224 */ /* 0x002fe200078e0031 */
[----:B------:R-:W-:Y:S01]  /*5be0*/  @!P0 MOV R34, R48 ;  /* 0x0000003000228202 */ /* 0x000fe20000000f00 */
[----:B------:R-:W-:Y:S01]  /*5bf0*/  @!P0 HADD2.F32 R26, -RZ, R29.H1_H1 ;  /* 0x3000001dff1a8230 */ /* 0x000fe20000004100 */
[----:B------:R-:W-:Y:S01]  /*5c00*/  @!P0 MOV R52, R50 ;  /* 0x0000003200348202 */ /* 0x000fe20000000f00 */
[----:B------:R-:W-:Y:S01]  /*5c10*/  @!P0 HADD2.F32 R33, -RZ, R33.H0_H0 ;  /* 0x20000021ff218230 */ /* 0x000fe20000004100 */
[----:B------:R-:W-:Y:S01]  /*5c20*/  @!P0 MOV R44, R51 ;  /* 0x00000033002c8202 */ /* 0x000fe20000000f00 */
[----:B------:R-:W-:Y:S01]  /*5c30*/  @!P0 HADD2.F32 R31, -RZ, R34.H0_H0 ;  /* 0x20000022ff1f8230 */ /* 0x000fe20000004100 */
[----:B--2---:R-:W-:Y:S01]  /*5c40*/  @!P0 MOV R25, R20 ;  /* 0x0000001400198202 */ /* 0x004fe20000000f00 */
[--C-:B------:R-:W-:Y:S01]  /*5c50*/  @!P0 HADD2.F32 R35, -RZ, R36.reuse.H0_H0 ;  /* 0x20000024ff238230 */ /* 0x100fe20000004100 */
[----:B------:R-:W-:Y:S02]  /*5c60*/  @!P0 MOV R24, R21 ;  /* 0x0000001500188202 */ /* 0x000fe40000000f00 */
[-C--:B------:R-:W-:Y:S01]  /*5c70*/  @!P0 FMUL.FTZ R53, R31, R26.reuse ;  /* 0x0000001a1f358220 */ /* 0x080fe20000410000 */
[----:B------:R-:W-:Y:S02]  /*5c80*/  @!P0 HADD2.F32 R36, -RZ, R36.H1_H1 ;  /* 0x30000024ff248230 */ /* 0x000fe40000004100 */
[--C-:B------:R-:W-:Y:S02]  /*5c90*/  @!P0 HADD2.F32 R19, -RZ, R25.reuse.H0_H0 ;  /* 0x20000019ff138230 */ /* 0x100fe40000004100 */
[----:B------:R-:W-:Y:S01]  /*5ca0*/  @!P0 HADD2.F32 R30, -RZ, R25.H1_H1 ;  /* 0x30000019ff1e8230 */ /* 0x000fe20000004100 */
[----:B------:R-:W-:Y:S01]  /*5cb0*/  @!P0 FMUL.FTZ R64, R36, R17 ;  /* 0x0000001124408220 */ /* 0x000fe20000410000 */
[----:B------:R-:W-:Y:S01]  /*5cc0*/  @!P0 HADD2.F32 R25, -RZ, R28.H1_H1 ;  /* 0x3000001cff198230 */ /* 0x000fe20000004100 */
[C---:B------:R-:W-:Y:S01]  /*5cd0*/  @!P0 FMUL.FTZ R2, R19.reuse, R26 ;  /* 0x0000001a13028220 */ /* 0x040fe20000410000 */
[----:B------:R-:W-:Y:S01]  /*5ce0*/  @!P0 HADD2.F32 R26, -RZ, R24.H0_H0 ;  /* 0x20000018ff1a8230 */ /* 0x000fe20000004100 */
[-C--:B------:R-:W-:Y:S01]  /*5cf0*/  @!P0 FFMA.FTZ R53, R19, R32.reuse, -R53 ;  /* 0x0000002013358223 */ /* 0x080fe20000010835 */
[----:B------:R-:W-:Y:S01]  /*5d00*/  @!P0 HADD2.F32 R19, -RZ, R29.H0_H0 ;  /* 0x2000001dff138230 */ /* 0x000fe20000004100 */
[----:B------:R-:W-:Y:S01]  /*5d10*/  @!P0 FMUL.FTZ R3, R30, R27 ;  /* 0x0000001b1e038220 */ /* 0x000fe20000410000 */
[----:B------:R-:W-:Y:S01]  /*5d20*/  @!P0 HADD2.F32 R38, -RZ, R52.H0_H0 ;  /* 0x20000034ff268230 */ /* 0x000fe20000004100 */
[----:B------:R-:W-:Y:S01]  /*5d30*/  @!P0 FFMA.FTZ R2, R31, R32, R2 ;  /* 0x000000201f028223 */ /* 0x000fe20000010002 */
[----:B------:R-:W-:Y:S01]  /*5d40*/  @!P0 HADD2.F32 R34, -RZ, R34.H1_H1 ;  /* 0x30000022ff228230 */ /* 0x000fe20000004100 */
[-C--:B------:R-:W-:Y:S01]  /*5d50*/  @!P0 FMUL.FTZ R57, R35, R19.reuse ;  /* 0x0000001323398220 */ /* 0x080fe20000410000 */
[----:B------:R-:W-:Y:S01]  /*5d60*/  @!P0 HADD2.F32 R16, -RZ, R16.H0_H0 ;  /* 0x20000010ff108230 */ /* 0x000fe20000004100 */
[C---:B------:R-:W-:Y:S01]  /*5d70*/  @!P0 FMUL.FTZ R4, R26.reuse, R19 ;  /* 0x000000131a048220 */ /* 0x040fe20000410000 */
[--C-:B------:R-:W-:Y:S01]  /*5d80*/  @!P0 HADD2.F32 R42, -RZ, R44.reuse.H0_H0 ;  /* 0x2000002cff2a8230 */ /* 0x100fe20000004100 */
[----:B------:R-:W-:Y:S01]  /*5d90*/  @!P0 IMAD.MOV.U32 R19, RZ, RZ, R22 ;  /* 0x000000ffff138224 */ /* 0x000fe200078e0016 */
[----:B------:R-:W-:Y:S01]  /*5da0*/  @!P0 HADD2.F32 R44, -RZ, R44.H1_H1 ;  /* 0x3000002cff2c8230 */ /* 0x000fe20000004100 */
[----:B------:R-:W-:Y:S01]  /*5db0*/  @!P0 FFMA.FTZ R57, R26, R37, -R57 ;  /* 0x000000251a398223 */ /* 0x000fe20000010839 */
[----:B------:R-:W-:Y:S01]  /*5dc0*/  @!P0 HADD2.F32 R26, -RZ, R24.H1_H1 ;  /* 0x30000018ff1a8230 */ /* 0x000fe20000004100 */
[----:B------:R-:W-:Y:S01]  /*5dd0*/  @!P0 FMUL.FTZ R59, R38, R25 ;  /* 0x00000019263b8220 */ /* 0x000fe20000410000 */
[--C-:B------:R-:W-:Y:S01]  /*5de0*/  @!P0 HADD2.F32 R24, -RZ, R19.reuse.H0_H0 ;  /* 0x20000013ff188230 */ /* 0x100fe20000004100 */
[----:B------:R-:W-:Y:S01]  /*5df0*/  @!P0 FMUL.FTZ R56, R34, R27 ;  /* 0x0000001b22388220 */ /* 0x000fe20000410000 */
[----:B------:R-:W-:Y:S01]  /*5e00*/  @!P0 HADD2.F32 R40, -RZ, R52.H1_H1 ;  /* 0x30000034ff288230 */ /* 0x000fe20000004100 */
[C---:B------:R-:W-:Y:S01]  /*5e10*/  @!P0 FMUL.FTZ R5, R26.reuse, R17 ;  /* 0x000000111a058220 */ /* 0x040fe20000410000 */
[----:B------:R-:W-:Y:S01]  /*5e20*/  @!P0 HADD2.F32 R17, -RZ, R28.H0_H0 ;  /* 0x2000001cff118230 */ /* 0x000fe20000004100 */
[----:B------:R-:W-:Y:S01]  /*5e30*/  @!P0 FFMA.FTZ R64, R26, R39, -R64 ;  /* 0x000000271a408223 */ /* 0x000fe20000010840 */
[----:B------:R-:W-:Y:S01]  /*5e40*/  @!P0 MOV R26, R23 ;  /* 0x00000017001a8202 */ /* 0x000fe20000000f00 */
[C---:B------:R-:W-:Y:S01]  /*5e50*/  @!P0 FMUL.FTZ R6, R24.reuse, R25 ;  /* 0x0000001918068220 */ /* 0x040fe20000410000 */
[----:B------:R-:W-:Y:S01]  /*5e60*/  @!P0 HADD2.F32 R25, -RZ, R18.H0_H0 ;  /* 0x20000012ff198230 */ /* 0x000fe20000004100 */
[----:B------:R-:W-:Y:S01]  /*5e70*/  @!P0 FFMA.FTZ R59, R24, R41, -R59 ;  /* 0x00000029183b8223 */ /* 0x000fe2000001083b */
[----:B------:R-:W-:Y:S01]  /*5e80*/  @!P0 HADD2.F32 R24, -RZ, R19.H1_H1 ;  /* 0x30000013ff188230 */ /* 0x000fe20000004100 */
[----:B------:R-:W-:Y:S01]  /*5e90*/  @!P0 FMUL.FTZ R66, R42, R17 ;  /* 0x000000112a428220 */ /* 0x000fe20000410000 */
[--C-:B------:R-:W-:Y:S01]  /*5ea0*/  @!P0 HADD2.F32 R18, -RZ, R26.reuse.H0_H0 ;  /* 0x2000001aff128230 */ /* 0x100fe20000004100 */
[----:B------:R-:W-:Y:S01]  /*5eb0*/  @!P0 FMUL.FTZ R65, R44, R16 ;  /* 0x000000102c418220 */ /* 0x000fe20000410000 */
[----:B------:R-:W-:Y:S01]  /*5ec0*/  @!P0 HADD2.F32 R19, -RZ, R26.H1_H1 ;  /* 0x3000001aff138230 */ /* 0x000fe20000004100 */
[----:B------:R-:W-:Y:S01]  /*5ed0*/  @!P0 FMUL.FTZ R67, R40, R25 ;  /* 0x0000001928438220 */ /* 0x000fe20000410000 */
[----:B------:R-:W-:Y:S01]  /*5ee0*/  @!P0 F2FP.PACK_AB R64, R64, R57 ;  /* 0x000000394040823e */ /* 0x000fe200000000ff */
[-C--:B------:R-:W-:Y:S02]  /*5ef0*/  @!P0 FFMA.FTZ R3, R34, R33.reuse, R3 ;  /* 0x0000002122038223 */ /* 0x080fe40000010003 */
[----:B------:R-:W-:Y:S01]  /*5f00*/  @!P0 FFMA.FTZ R56, R30, R33, -R56 ;  /* 0x000000211e388223 */ /* 0x000fe20000010838 */
[----:B------:R-:W-:Y:S01]  /*5f10*/  @!P0 MOV R21, R64 ;  /* 0x0000004000158202 */ /* 0x000fe20000000f00 */
[----:B------:R-:W-:Y:S02]  /*5f20*/  @!P0 FFMA.FTZ R66, R18, R47, -R66 ;  /* 0x0000002f12428223 */ /* 0x000fe40000010842 */
[----:B------:R-:W-:Y:S01]  /*5f30*/  @!P0 FFMA.FTZ R65, R19, R46, -R65 ;  /* 0x0000002e13418223 */ /* 0x000fe20000010841 */
[----:B------:R-:W-:Y:S01]  /*5f40*/  @!P0 F2FP.PACK_AB R53, R56, R53 ;  /* 0x000000353835823e */ /* 0x000fe200000000ff */
[C---:B------:R-:W-:Y:S02]  /*5f50*/  @!P0 FFMA.FTZ R67, R24.reuse, R45, -R67 ;  /* 0x0000002d18438223 */ /* 0x040fe40000010843 */
[----:B------:R-:W-:Y:S01]  /*5f60*/  @!P0 FFMA.FTZ R4, R35, R37, R4 ;  /* 0x0000002523048223 */ /* 0x000fe20000010004 */
[----:B------:R-:W-:Y:S01]  /*5f70*/  @!P0 F2FP.PACK_AB R65, R65, R66 ;  /* 0x000000424141823e */ /* 0x000fe200000000ff */
[----:B------:R-:W-:Y:S01]  /*5f80*/  @!P0 FMUL.FTZ R7, R24, R25 ;  /* 0x0000001918078220 */ /* 0x000fe20000410000 */
[----:B------:R-:W-:Y:S01]  /*5f90*/  @!P0 F2FP.PACK_AB R56, R67, R59 ;  /* 0x0000003b4338823e */ /* 0x000fe200000000ff */
        /* <DEDUP_REMOVED lines=8> */
[----:B------:R-:W-:Y:S01]  /*6020*/  @!P0 MOV R49, R56 ;  /* 0x0000003800318202 */ /* 0x000fe20000000f00 */
[----:B------:R-:W-:Y:S02]  /*6030*/  @!P0 FFMA.FTZ R8, R42, R47, R8 ;  /* 0x0000002f2a088223 */ /* 0x000fe40000010008 */
[----:B------:R-:W-:Y:S01]  /*6040*/  @!P0 IMAD.MOV.U32 R20, RZ, RZ, R53 ;  /* 0x000000ffff148224 */ /* 0x000fe200078e0035 */
[----:B------:R-:W-:Y:S01]  /*6050*/  @!P0 F2FP.PACK_AB R53, R3, R2 ;  /* 0x000000020335823e */ /* 0x000fe200000000ff */
[----:B------:R-:W-:Y:S01]  /*6060*/  @!P0 FFMA.FTZ R9, R44, R46, R9 ;  /* 0x0000002e2c098223 */ /* 0x000fe20000010009 */
[----:B------:R-:W-:Y:S02]  /*6070*/  @!P0 F2FP.PACK_AB R57, R7, R6 ;  /* 0x000000060739823e */ /* 0x000fe400000000ff */
[----:B------:R1:W-:Y:S01]  /*6080*/  STG.E.128 [R54.64], R20 ;  /* 0x0000001436007986 */ /* 0x0003e2000c101d08 */
[----:B------:R-:W-:Y:S01]  /*6090*/  @!P0 IMAD.MOV.U32 R48, RZ, RZ, R53 ;  /* 0x000000ffff308224 */ /* 0x000fe200078e0035 */
[----:B------:R-:W-:Y:S02]  /*60a0*/  @!P0 F2FP.PACK_AB R64, R9, R8 ;  /* 0x000000080940823e */ /* 0x000fe400000000ff */
[----:B------:R-:W-:Y:S02]  /*60b0*/  @!P0 MOV R50, R57 ;  /* 0x0000003900328202 */ /* 0x000fe40000000f00 */
[----:B------:R-:W-:Y:S02]  /*60c0*/  @!P0 MOV R51, R64 ;  /* 0x0000004000338202 */ /* 0x000fe40000000f00 */
[----:B------:R-:W-:-:S13]  /*60d0*/  ISETP.GE.AND P0, PT, R110, c[0x0][0x1d4], PT ;  /* 0x000075006e007a0c */ /* 0x000fda0003f06270 */
[----:B------:R-:W-:-:S05]  /*60e0*/  @P0 BRA `(.L_x_1379) ;  /* 0x000001f000000947 */ /* 0x000fca0003800000 */
[----:B------:R-:W-:Y:S04]  /*60f0*/  IADD3 R171, P1, P0, R154, R171, R110 ;  /* 0x000000ab9aab7210 */ /* 0x000fe8000783e06e */
[----:B------:R-:W-:Y:S02]  /*6100*/  IADD3.X R2, R89, R133, R120, P1, P0 ;  /* 0x0000008559027210 */ /* 0x000fe40000fe0478 */
[C---:B------:R-:W-:Y:S04]  /*6110*/  LEA R4, P0, R171.reuse, c[0x0][0x1c8], 0x1 ;  /* 0x00007200ab047a11 */ /* 0x040fe800078008ff */
[----:B------:R-:W-:Y:S05]  /*6120*/  LEA.HI.X R5, R171, c[0x0][0x1cc], R2, 0x1, P0 ;  /* 0x00007300ab057a11 */ /* 0x000fea00000f0c02 */
[----:B------:R2:W-:Y:S01]  /*6130*/  STG.E.128 [R4.64], R48 ;  /* 0x0000003004007986 */ /* 0x0005e2000c101d08 */
[----:B------:R-:W-:-:S05]  /*6140*/  BRA `(.L_x_1379) ;  /* 0x0000019000007947 */ /* 0x000fca0003800000 */
.L_x_1375:
[----:B------:R-:W-:Y:S05]  /*6150*/  IMAD R132, R15, -0x40, R82 ;  /* 0xffffffc00f847824 */ /* 0x000fea00078e0252 */
[----:B------:R-:W-:Y:S04]  /*6160*/  IMNMX R132, R132, 0x40, PT ;  /* 0x0000004084847817 */ /* 0x000fe80003800200 */
[----:B------:R-:W-:-:S13]  /*6170*/  ISETP.GE.AND P0, PT, R223, R132, PT ;  /* 0x00000084df00720c */ /* 0x000fda0003f06270 */
[----:B------:R-:W-:-:S05]  /*6180*/  @P0 BRA `(.L_x_1379) ;  /* 0x0000015000000947 */ /* 0x000fca0003800000 */
[C---:B------:R-:W-:Y:S02]  /*6190*/  ISETP.GE.AND P0, PT, R144.reuse, c[0x0][0x1d4], PT ;  /* 0x0000750090007a0c */ /* 0x040fe40003f06270 */
[----:B------:R-:W-:Y:S11]  /*61a0*/  IADD3 R2, R144, 0x60, RZ ;  /* 0x0000006090027810 */ /* 0x000ff60007ffe0ff */
[----:B------:R-:W1:Y:S04]  /*61b0*/  @!P0 LDS.128 R16, [R131+0xc000] ;  /* 0x00c0000083108984 */ /* 0x000e680000000c00 */
[----:B-1----:R-:W-:Y:S01]  /*61c0*/  @!P0 STG.E.128 [R66.64], R16 ;  /* 0x0000001042008986 */ /* 0x002fe2000c101d08 */
[----:B------:R-:W-:-:S13]  /*61d0*/  ISETP.GE.AND P0, PT, R13, c[0x0][0x1d4], PT ;  /* 0x000075000d007a0c */ /* 0x000fda0003f06270 */
[----:B------:R-:W1:Y:S04]  /*61e0*/  @!P0 LDS.128 R4, [R129+0xc000] ;  /* 0x00c0000081048984 */ /* 0x000e680000000c00 */
[----:B-1----:R-:W-:Y:S01]  /*61f0*/  @!P0 STG.E.128 [R66.64+0x40], R4 ;  /* 0x0000400442008986 */ /* 0x002fe2000c101d08 */
[----:B------:R-:W-:-:S13]  /*6200*/  ISETP.GE.AND P0, PT, R14, c[0x0][0x1d4], PT ;  /* 0x000075000e007a0c */ /* 0x000fda0003f06270 */
        /* <DEDUP_REMOVED lines=10> */
[----:B------:R-:W-:-:S13]  /*62b0*/  ISETP.GE.AND P0, PT, R2, c[0x0][0x1d4], PT ;  /* 0x0000750002007a0c */ /* 0x000fda0003f06270 */
[----:B------:R-:W1:Y:S04]  /*62c0*/  @!P0 LDS.128 R4, [R129+0x10000] ;  /* 0x0100000081048984 */ /* 0x000e680000000c00 */
[----:B-1----:R1:W-:Y:S02]  /*62d0*/  @!P0 STG.E.128 [R66.64+0x140], R4 ;  /* 0x0001400442008986 */ /* 0x0023e4000c101d08 */
.L_x_1379:
[----:B------:R-:W-:Y:S05]  /*62e0*/  BSYNC B1 ;  /* 0x0000000000017941 */ /* 0x000fea0003800000 */
.L_x_1374:
[----:B------:R-:W-:Y:S01]  /*62f0*/  ISETP.GT.AND P0, PT, R15, R12, PT ;  /* 0x0000000c0f00720c */ /* 0x000fe20003f04270 */
[----:B------:R-:W-:-:S12]  /*6300*/  BSSY B0, `(.L_x_1396) ;  /* 0x000003e000007945 */ /* 0x000fd80003800000 */
[----:B-1----:R-:W-:Y:S01]  /*6310*/  @P0 IADD3 R6, R15, -0x1, RZ ;  /* 0xffffffff0f060810 */ /* 0x002fe20007ffe0ff */
[----:B------:R-:W-:Y:S02]  /*6320*/  @P0 IMAD.MOV.U32 R8, RZ, RZ, R152 ;  /* 0x000000ffff080224 */ /* 0x000fe400078e0098 */
[----:B------:R-:W-:Y:S01]  /*6330*/  @P0 IMAD.MOV.U32 R9, RZ, RZ, R87 ;  /* 0x000000ffff090224 */ /* 0x000fe200078e0057 */
[----:B------:R-:W-:Y:S01]  /*6340*/  @P0 SHF.R.S32.HI R3, RZ, 0x1f, R6 ;  /* 0x0000001fff030819 */ /* 0x000fe20000011406 */
[----:B--2---:R-:W-:Y:S02]  /*6350*/  @P0 IMAD R4, R91, R6, RZ ;  /* 0x000000065b040224 */ /* 0x004fe400078e02ff */
[-C--:B------:R-:W-:Y:S04]  /*6360*/  @P0 IMAD.WIDE.U32 R6, R6, R93.reuse, R8 ;  /* 0x0000005d06060225 */ /* 0x080fe800078e0008 */
[----:B------:R-:W-:Y:S01]  /*6370*/  @P0 IMAD R4, R3, R93, R4 ;  /* 0x0000005d03040224 */ /* 0x000fe200078e0204 */
[----:B------:R-:W-:Y:S01]  /*6380*/  @P0 LEA R8, P1, R6, c[0x0][0x250], 0x1 ;  /* 0x0000940006080a11 */ /* 0x000fe200078208ff */
[C---:B------:R-:W-:Y:S01]  /*6390*/  @P0 IMAD R2, R58.reuse, 0x6000, R10 ;  /* 0x000060003a020824 */ /* 0x040fe200078e020a */
[----:B------:R-:W-:Y:S01]  /*63a0*/  IADD3 R3, R58, 0x1, RZ ;  /* 0x000000013a037810 */ /* 0x000fe20007ffe0ff */
[----:B------:R-:W-:Y:S05]  /*63b0*/  @P0 IMAD.IADD R4, R7, 0x1, R4 ;  /* 0x0000000107040824 */ /* 0x000fea00078e0204 */
[----:B------:R-:W-:Y:S02]  /*63c0*/  @P0 LEA.HI.X R9, R6, c[0x0][0x254], R4, 0x1, P1 ;  /* 0x0000950006090a11 */ /* 0x000fe400008f0c04 */
[C---:B------:R-:W-:Y:S03]  /*63d0*/  @P0 LEA R6, P1, R100.reuse, R8, 0x1 ;  /* 0x0000000864060211 */ /* 0x040fe600078208ff */
[----:B------:R-:W-:Y:S01]  /*63e0*/  @!PT LDS RZ, [RZ] ;  /* 0x00000000fffff984 */ /* 0x000fe20000000800 */
[----:B------:R-:W-:Y:S01]  /*63f0*/  @!PT LDS RZ, [RZ] ;  /* 0x00000000fffff984 */ /* 0x000fe20000000800 */
[----:B------:R-:W-:Y:S01]  /*6400*/  @!PT LDS RZ, [RZ] ;  /* 0x00000000fffff984 */ /* 0x000fe20000000800 */
[----:B------:R1:W-:Y:S01]  /*6410*/  @P0 LDGSTS.E.BYPASS.LTC128B.128 [R2], [R8.64], !P5 ;  /* 0x0000000008020fae */ /* 0x0003e2000e901d48 */
[----:B------:R-:W-:Y:S03]  /*6420*/  @P0 LEA.HI.X R7, R100, R9, R99, 0x1, P1 ;  /* 0x0000000964070211 */ /* 0x000fe600008f0c63 */
[----:B------:R1:W-:Y:S04]  /*6430*/  @P0 LDGSTS.E.BYPASS.LTC128B.128 [R2+0x2000], [R8.64+0x80], !P4 ;  /* 0x0200008008020fae */ /* 0x0003e8000e101d48 */
[----:B------:R1:W-:Y:S04]  /*6440*/  @P0 LDGSTS.E.BYPASS.LTC128B.128 [R2+0x4000], [R8.64+0x100], !P3 ;  /* 0x0400010008020fae */ /* 0x0003e8000d901d48 */
[----:B------:R1:W-:Y:S04]  /*6450*/  @P0 LDGSTS.E.BYPASS.LTC128B.128 [R2+0x1000], [R6.64], !P5 ;  /* 0x0100000006020fae */ /* 0x0003e8000e901d48 */
[----:B------:R1:W-:Y:S04]  /*6460*/  @P0 LDGSTS.E.BYPASS.LTC128B.128 [R2+0x3000], [R6.64+0x80], !P4 ;  /* 0x0300008006020fae */ /* 0x0003e8000e101d48 */
[----:B------:R1:W-:Y:S01]  /*6470*/  @P0 LDGSTS.E.BYPASS.LTC128B.128 [R2+0x5000], [R6.64+0x100], !P3 ;  /* 0x0500010006020fae */ /* 0x0003e2000d901d48 */
[----:B------:R-:W-:Y:S03]  /*6480*/  ISETP.GE.AND P0, PT, R58, 0x1, PT ;  /* 0x000000013a00780c */ /* 0x000fe60003f06270 */
[----:B------:R-:W0:Y:S01]  /*6490*/  LDGDEPBAR ;  /* 0x00000000000079af */ /* 0x000e220000000000 */
[----:B------:R-:W-:Y:S02]  /*64a0*/  SEL R58, R3, RZ, !P0 ;  /* 0x000000ff033a7207 */ /* 0x000fe40004000000 */
[----:B------:R-:W-:Y:S01]  /*64b0*/  ISETP.GE.AND P0, PT, R223, R132, PT ;  /* 0x00000084df00720c */ /* 0x000fe20003f06270 */
[----:B------:R-:W-:Y:S04]  /*64c0*/  DEPBAR.LE SB0, 0x2 ;  /* 0x000080800000791a */ /* 0x000fe80000000000 */
[----:B------:R-:W-:Y:S08]  /*64d0*/  BAR.SYNC.DEFER_BLOCKING 0x0 ;  /* 0x0000000000007b1d */ /* 0x000ff00000010000 */
[----:B------:R-:W-:-:S05]  /*64e0*/  @P0 BRA `(.L_x_1397) ;  /* 0x000001f000000947 */ /* 0x000fca0003800000 */
[C---:B-1----:R-:W-:Y:S01]  /*64f0*/  LEA R6, P0, R15.reuse, R156, 0x6 ;  /* 0x0000009c0f067211 */ /* 0x042fe200078030ff */
[----:B------:R-:W-:Y:S02]  /*6500*/  IMAD.MOV.U32 R4, RZ, RZ, R148 ;  /* 0x000000ffff047224 */ /* 0x000fe400078e0094 */
[----:B------:R-:W-:Y:S01]  /*6510*/  IMAD.MOV.U32 R5, RZ, RZ, R119 ;  /* 0x000000ffff057224 */ /* 0x000fe200078e0077 */
[----:B------:R-:W-:Y:S03]  /*6520*/  LEA.HI.X.SX32 R7, R15, R157, 0x6, P0 ;  /* 0x0000009d0f077211 */ /* 0x000fe600000f36ff */
[----:B------:R-:W-:Y:S04]  /*6530*/  IMAD.WIDE.U32 R4, R6, c[0x0][0x208], R4 ;  /* 0x0000820006047a25 */ /* 0x000fe800078e0004 */
[----:B------:R-:W-:Y:S01]  /*6540*/  IMAD R2, R7, c[0x0][0x208], RZ ;  /* 0x0000820007027a24 */ /* 0x000fe200078e02ff */
[----:B------:R-:W-:Y:S03]  /*6550*/  LEA R8, P0, R4, c[0x0][0x1f8], 0x1 ;  /* 0x00007e0004087a11 */ /* 0x000fe600078008ff */
[----:B------:R-:W-:Y:S04]  /*6560*/  IMAD R2, R6, c[0x0][0x20c], R2 ;  /* 0x0000830006027a24 */ /* 0x000fe800078e0202 */
[----:B------:R-:W-:Y:S05]  /*6570*/  IMAD.IADD R2, R5, 0x1, R2 ;  /* 0x0000000105027824 */ /* 0x000fea00078e0202 */
[----:B------:R-:W-:Y:S02]  /*6580*/  LEA.HI.X R9, R4, c[0x0][0x1fc], R2, 0x1, P0 ;  /* 0x00007f0004097a11 */ /* 0x000fe400000f0c02 */
[C---:B------:R-:W-:Y:S02]  /*6590*/  ISETP.GE.AND P0, PT, R144.reuse, c[0x0][0x1d4], PT ;  /* 0x0000750090007a0c */ /* 0x040fe40003f06270 */
[----:B------:R-:W-:Y:S11]  /*65a0*/  IADD3 R2, R144, 0x80, RZ ;  /* 0x0000008090027810 */ /* 0x000ff60007ffe0ff */
[----:B-----5:R-:W1:Y:S04]  /*65b0*/  @!P0 LDS.128 R16, [R131] ;  /* 0x0000000083108984 */ /* 0x020e680000000c00 */
[----:B-1----:R-:W-:Y:S01]  /*65c0*/  @!P0 STG.E.128 [R8.64], R16 ;  /* 0x0000001008008986 */ /* 0x002fe2000c101d08 */
[----:B------:R-:W-:-:S13]  /*65d0*/  ISETP.GE.AND P0, PT, R14, c[0x0][0x1d4], PT ;  /* 0x000075000e007a0c */ /* 0x000fda0003f06270 */
[----:B------:R-:W1:Y:S04]  /*65e0*/  @!P0 LDS.128 R4, [R131+0x2000] ;  /* 0x0020000083048984 */ /* 0x000e680000000c00 */
[----:B-1----:R-:W-:Y:S01]  /*65f0*/  @!P0 STG.E.128 [R8.64+0x80], R4 ;  /* 0x0000800408008986 */ /* 0x002fe2000c101d08 */
[----:B------:R-:W-:Y:S02]  /*6600*/  ISETP.GE.AND P0, PT, R2, c[0x0][0x1d4], PT ;  /* 0x0000750002007a0c */ /* 0x000fe40003f06270 */
[----:B------:R-:W-:Y:S11]  /*6610*/  IADD3 R2, R144, 0x60, RZ ;  /* 0x0000006090027810 */ /* 0x000ff60007ffe0ff */
[----:B------:R-:W1:Y:S04]  /*6620*/  @!P0 LDS.128 R20, [R131+0x4000] ;  /* 0x0040000083148984 */ /* 0x000e680000000c00 */
[----:B-1----:R-:W-:Y:S01]  /*6630*/  @!P0 STG.E.128 [R8.64+0x100], R20 ;  /* 0x0001001408008986 */ /* 0x002fe2000c101d08 */
[----:B------:R-:W-:-:S13]  /*6640*/  ISETP.GE.AND P0, PT, R13, c[0x0][0x1d4], PT ;  /* 0x000075000d007a0c */ /* 0x000fda0003f06270 */
[----:B------:R-:W1:Y:S04]  /*6650*/  @!P0 LDS.128 R24, [R129] ;  /* 0x0000000081188984 */ /* 0x000e680000000c00 */
        /* <DEDUP_REMOVED lines=8> */
.L_x_1397:
[----:B-1----:R-:W-:Y:S05]  /*66e0*/  BSYNC B0 ;  /* 0x0000000000007941 */ /* 0x002fea0003800000 */
.L_x_1396:
[----:B------:R-:W-:Y:S04]  /*66f0*/  IADD3 R3, R15, -0x2, RZ ;  /* 0xfffffffe0f037810 */ /* 0x000fe80007ffe0ff */
[----:B------:R-:W-:-:S13]  /*6700*/  ISETP.GE.AND P0, PT, R3, R12, PT ;  /* 0x0000000c0300720c */ /* 0x000fda0003f06270 */
[----:B------:R-:W-:Y:S01]  /*6710*/  @P0 SHF.R.S32.HI R4, RZ, 0x1f, R3 ;  /* 0x0000001fff040819 */ /* 0x000fe20000011403 */
[----:B------:R-:W-:Y:S02]  /*6720*/  @P0 IMAD.MOV.U32 R6, RZ, RZ, R150 ;  /* 0x000000ffff060224 */ /* 0x000fe400078e0096 */
[----:B------:R-:W-:Y:S02]  /*6730*/  @P0 IMAD.MOV.U32 R7, RZ, RZ, R159 ;  /* 0x000000ffff070224 */ /* 0x000fe400078e009f */
[----:B------:R-:W-:Y:S02]  /*6740*/  @P0 IMAD R5, R94, R3, RZ ;  /* 0x000000035e050224 */ /* 0x000fe400078e02ff */
[-C--:B------:R-:W-:Y:S04]  /*6750*/  @P0 IMAD.WIDE.U32 R6, R3, R96.reuse, R6 ;  /* 0x0000006003060225 */ /* 0x080fe800078e0006 */
[----:B------:R-:W-:Y:S01]  /*6760*/  @P0 IMAD R5, R4, R96, R5 ;  /* 0x0000006004050224 */ /* 0x000fe200078e0205 */
[----:B------:R-:W-:Y:S01]  /*6770*/  @P0 LEA R8, P1, R6, c[0x0][0x220], 0x1 ;  /* 0x0000880006080a11 */ /* 0x000fe200078208ff */
[----:B------:R-:W-:Y:S01]  /*6780*/  @P0 IMAD R2, R58, 0x6000, R11 ;  /* 0x000060003a020824 */ /* 0x000fe200078e020b */
[----:B------:R-:W-:Y:S01]  /*6790*/  IADD3 R4, R43, 0x1, RZ ;  /* 0x000000012b047810 */ /* 0x000fe20007ffe0ff */
[----:B------:R-:W-:Y:S05]  /*67a0*/  @P0 IMAD.IADD R5, R7, 0x1, R5 ;  /* 0x0000000107050824 */ /* 0x000fea00078e0205 */
[----:B------:R-:W-:Y:S02]  /*67b0*/  @P0 LEA.HI.X R9, R6, c[0x0][0x224], R5, 0x1, P1 ;  /* 0x0000890006090a11 */ /* 0x000fe400008f0c05 */
[C---:B-----5:R-:W-:Y:S03]  /*67c0*/  @P0 LEA R16, P1, R98.reuse, R8, 0x1 ;  /* 0x0000000862100211 */ /* 0x060fe600078208ff */
        /* <DEDUP_REMOVED lines=13> */
[C---:B------:R-:W-:Y:S02]  /*68a0*/  ISETP.GT.AND P0, PT, R15.reuse, R12, PT ;  /* 0x0000000c0f00720c */ /* 0x040fe40003f04270 */
[----:B------:R-:W-:Y:S11]  /*68b0*/  IADD3 R15, R15, -0x1, RZ ;  /* 0xffffffff0f0f7810 */ /* 0x000ff60007ffe0ff */
[----:B------:R-:W-:-:S05]  /*68c0*/  @P0 BRA `(.L_x_1398) ;  /* 0xffffc0e000000947 */ /* 0x000fca000383ffff */
[----:B------:R-:W-:Y:S01]  /*68d0*/  WARPSYNC 0xffffffff ;  /* 0xffffffff00007948 */ /* 0x000fe20003800000 */
[----:B------:R-:W-:Y:S06]  /*68e0*/  BAR.SYNC.DEFER_BLOCKING 0x0 ;  /* 0x0000000000007b1d */ /* 0x000fec0000010000 */
.L_x_1373:
[----:B------:R-:W-:Y:S01]  /*68f0*/  ISETP.GE.AND P0, PT, R76, 0x1, PT ;  /* 0x000000014c00780c */ /* 0x000fe20003f06270 */
[----:B------:R-:W-:Y:S01]  /*6900*/  BSSY B0, `(.L_x_1399) ;  /* 0x000001e000007945 */ /* 0x000fe20003800000 */
[----:B-1----:R-:W-:Y:S01]  /*6910*/  IMAD.IADD R2, R83, 0x1, R84 ;  /* 0x0000000153027824 */ /* 0x002fe200078e0254 */
[----:B------:R-:W-:-:S10]  /*6920*/  MOV R0, RZ ;  /* 0x000000ff00007202 */ /* 0x000fd40000000f00 */
[----:B------:R-:W-:Y:S05]  /*6930*/  @!P0 BRA `(.L_x_1400) ;  /* 0x000001a000008947 */ /* 0x000fea0003800000 */
[-C--:B------:R-:W-:Y:S02]  /*6940*/  IABS R5, R86.reuse ;  /* 0x0000005600057213 */ /* 0x080fe40000000000 */
        /* <DEDUP_REMOVED lines=22> */
[----:B------:R-:W-:-:S04]  /*6ab0*/  IMAD.MOV.U32 R0, RZ, RZ, R4 ;  /* 0x000000ffff007224 */ /* 0x000fc800078e0004 */
[----:B------:R-:W-:Y:S01]  /*6ac0*/  @!P1 IMAD.MOV R0, RZ, RZ, -R0 ;  /* 0x000000ffff009224 */ /* 0x000fe200078e0a00 */
[----:B------:R-:W-:Y:S02]  /*6ad0*/  @!P0 LOP3.LUT R0, RZ, R86, RZ, 0x33, !PT ;  /* 0x00000056ff008212 */ /* 0x000fe400078e33ff */
.L_x_1400:
[----:B------:R-:W-:Y:S05]  /*6ae0*/  BSYNC B0 ;  /* 0x0000000000007941 */ /* 0x000fea0003800000 */
.L_x_1399:
[----:B------:R-:W-:Y:S01]  /*6af0*/  IMAD R230, R227, R0, RZ ;  /* 0x00000000e3e67224 */ /* 0x000fe200078e02ff */
[----:B------:R-:W-:Y:S01]  /*6b00*/  PRMT R3, RZ, 0x7610, R3 ;  /* 0x00007610ff037816 */ /* 0x000fe20000000003 */
[----:B------:R-:W-:Y:S01]  /*6b10*/  CS2R R102, SRZ ;  /* 0x0000000000667805 */ /* 0x000fe2000001ff00 */
[----:B------:R-:W-:Y:S01]  /*6b20*/  MOV R8, RZ ;  /* 0x000000ff00087202 */ /* 0x000fe20000000f00 */
[----:B------:R-:W-:Y:S01]  /*6b30*/  IMAD.IADD R0, R230, 0x1, R0 ;  /* 0x00000001e6007824 */ /* 0x000fe200078e0200 */
[----:B------:R-:W-:Y:S01]  /*6b40*/  CS2R R100, SRZ ;  /* 0x0000000000647805 */ /* 0x000fe2000001ff00 */
[----:B------:R-:W-:Y:S01]  /*6b50*/  CS2R R98, SRZ ;  /* 0x0000000000627805 */ /* 0x000fe2000001ff00 */
[----:B------:R-:W-:Y:S01]  /*6b60*/  CS2R R96, SRZ ;  /* 0x0000000000607805 */ /* 0x000fe2000001ff00 */
[----:B------:R-:W-:Y:S01]  /*6b70*/  CS2R R94, SRZ ;  /* 0x00000000005e7805 */ /* 0x000fe2000001ff00 */
[----:B------:R-:W-:Y:S01]  /*6b80*/  IMNMX R9, R81, R0, PT ;  /* 0x0000000051097217 */ /* 0x000fe20003800200 */
[----:B------:R-:W-:Y:S01]  /*6b90*/  IMAD.MOV.U32 R0, RZ, RZ, RZ ;  /* 0x000000ffff007224 */ /* 0x000fe200078e00ff */
        /* <DEDUP_REMOVED lines=47> */
[----:B------:R-:W-:-:S04]  /*6e90*/  @P1 IMAD.MOV.U32 R3, RZ, RZ, 0x4 ;  /* 0x00000004ff031424 */ /* 0x000fc800078e00ff */
[----:B------:R-:W-:-:S05]  /*6ea0*/  @P1 IMAD.WIDE R12, R224, R3, c[0x0][0x340] ;  /* 0x0000d000e00c1625 */ /* 0x000fca00078e0203 */
[----:B------:R1:W2:Y:S01]  /*6eb0*/  @P1 LDG.E R0, [R12.64] ;  /* 0x000000080c001981 */ /* 0x0002a2000c1e1900 */
[----:B------:R-:W-:Y:S02]  /*6ec0*/  SHF.R.S32.HI R3, RZ, 0x1f, R146 ;  /* 0x0000001fff037819 */ /* 0x000fe40000011492 */
[----:B------:R-:W-:Y:S02]  /*6ed0*/  MOV R6, 0x1 ;  /* 0x0000000100067802 */ /* 0x000fe40000000f00 */
[----:B------:R-:W-:Y:S02]  /*6ee0*/  LEA.HI R5, R3, R146, RZ, 0x3 ;  /* 0x0000009203057211 */ /* 0x000fe400078f18ff */
[----:B------:R-:W-:Y:S02]  /*6ef0*/  SHF.R.S32.HI R4, RZ, 0x1f, R80 ;  /* 0x0000001fff047819 */ /* 0x000fe40000011450 */
[----:B------:R-:W-:Y:S02]  /*6f00*/  SHF.R.S32.HI R5, RZ, 0x3, R5 ;  /* 0x00000003ff057819 */ /* 0x000fe40000011405 */
[----:B------:R-:W-:Y:S01]  /*6f10*/  ISETP.NE.AND P3, PT, R6, c[0x0][0x2c4], PT ;  /* 0x0000b10006007a0c */ /* 0x000fe20003f65270 */
[----:B------:R-:W-:Y:S01]  /*6f20*/  IMAD R7, R4, c[0x0][0x178], RZ ;  /* 0x00005e0004077a24 */ /* 0x000fe200078e02ff */
[----:B------:R-:W-:Y:S01]  /*6f30*/  ISETP.NE.U32.AND P2, PT, RZ, c[0x0][0x348], PT ;  /* 0x0000d200ff007a0c */ /* 0x000fe20003f45070 */
[----:B------:R-:W-:Y:S01]  /*6f40*/  IMAD R4, R201, 0x20, R5 ;  /* 0x00000020c9047824 */ /* 0x000fe200078e0205 */
[----:B------:R-:W-:Y:S01]  /*6f50*/  SHF.R.S32.HI R21, RZ, 0x1f, R134 ;  /* 0x0000001fff157819 */ /* 0x000fe20000011486 */
[C---:B------:R-:W-:Y:S01]  /*6f60*/  IMAD R16, R80.reuse, c[0x0][0x17c], R7 ;  /* 0x00005f0050107a24 */ /* 0x040fe200078e0207 */
[----:B------:R-:W-:Y:S01]  /*6f70*/  IADD3 R7, P0, R5, R2, RZ ;  /* 0x0000000205077210 */ /* 0x000fe20007f1e0ff */
[----:B------:R-:W-:Y:S01]  /*6f80*/  IMAD.WIDE.U32 R80, R80, c[0x0][0x178], RZ ;  /* 0x00005e0050507a25 */ /* 0x000fe200078e00ff */
[----:B------:R-:W-:-:S02]  /*6f90*/  LEA R4, R209, R4, 0x7 ;  /* 0x00000004d1047211 */ /* 0x000fc400078e38ff */
[----:B------:R-:W-:Y:S01]  /*6fa0*/  ISETP.NE.AND.EX P2, PT, RZ, c[0x0][0x34c], PT, P2 ;  /* 0x0000d300ff007a0c */ /* 0x000fe20003f45320 */
[----:B------:R-:W-:Y:S01]  /*6fb0*/  IMAD.IADD R17, R81, 0x1, R16 ;  /* 0x0000000151117824 */ /* 0x000fe200078e0210 */
[----:B------:R-:W-:Y:S01]  /*6fc0*/  MOV R6, R4 ;  /* 0x0000000400067202 */ /* 0x000fe20000000f00 */
[----:B------:R-:W-:Y:S01]  /*6fd0*/  IMAD.MOV.U32 R16, RZ, RZ, R80 ;  /* 0x000000ffff107224 */ /* 0x000fe200078e0050 */
[----:B-1----:R-:W-:Y:S01]  /*6fe0*/  SHF.R.S32.HI R12, RZ, 0x1f, R2 ;  /* 0x0000001fff0c7819 */ /* 0x002fe20000011402 */
[----:B------:R-:W-:Y:S01]  /*6ff0*/  @P3 IMAD.HI.U32 R8, R4, c[0x0][0x2c8], RZ ;  /* 0x0000b20004083a27 */ /* 0x000fe200078e00ff */
[----:B------:R-:W-:Y:S02]  /*7000*/  SEL R15, R79, RZ, !P2 ;  /* 0x000000ff4f0f7207 */ /* 0x000fe40005000000 */
[----:B------:R-:W-:Y:S01]  /*7010*/  LEA.HI.X.SX32 R12, R5, R12, 0x1, P0 ;  /* 0x0000000c050c7211 */ /* 0x000fe200000f0eff */
[----:B------:R-:W-:Y:S01]  /*7020*/  IMAD.WIDE.U32 R16, R225, c[0x0][0x1b8], R16 ;  /* 0x00006e00e1107a25 */ /* 0x000fe200078e0010 */
[----:B------:R-:W-:-:S02]  /*7030*/  @P3 SHF.R.U32.HI R6, RZ, c[0x0][0x2cc], R8 ;  /* 0x0000b300ff063a19 */ /* 0x000fc40000011608 */
[----:B------:R-:W-:Y:S01]  /*7040*/  MOV R20, R134 ;  /* 0x0000008600147202 */ /* 0x000fe20000000f00 */
[----:B------:R-:W-:Y:S01]  /*7050*/  IMAD R8, R12, c[0x0][0x1e0], RZ ;  /* 0x000078000c087a24 */ /* 0x000fe200078e02ff */
[----:B------:R-:W-:Y:S01]  /*7060*/  SEL R2, R224, RZ, !P2 ;  /* 0x000000ffe0027207 */ /* 0x000fe20005000000 */
[----:B------:R-:W-:Y:S01]  /*7070*/  IMAD R15, R15, c[0x0][0x1c0], RZ ;  /* 0x000070000f0f7a24 */ /* 0x000fe200078e02ff */
[----:B------:R-:W-:Y:S01]  /*7080*/  ISETP.NE.U32.AND P0, PT, RZ, c[0x0][0x350], PT ;  /* 0x0000d400ff007a0c */ /* 0x000fe20003f05070 */
[----:B------:R-:W-:Y:S01]  /*7090*/  IMAD R17, R225, c[0x0][0x1bc], R17 ;  /* 0x00006f00e1117a24 */ /* 0x000fe200078e0211 */
[----:B------:R-:W-:Y:S01]  /*70a0*/  ISETP.GE.AND P2, PT, R134, c[0x0][0x1d4], PT ;  /* 0x0000750086007a0c */ /* 0x000fe20003f46270 */
[C---:B------:R-:W-:Y:S01]  /*70b0*/  IMAD R13, R7.reuse, c[0x0][0x1e4], R8 ;  /* 0x00007900070d7a24 */ /* 0x040fe200078e0208 */
[----:B------:R-:W-:Y:S01]  /*70c0*/  ISETP.NE.AND.EX P0, PT, RZ, c[0x0][0x354], PT, P0 ;  /* 0x0000d500ff007a0c */ /* 0x000fe20003f05300 */
[----:B------:R-:W-:Y:S01]  /*70d0*/  IMAD.WIDE.U32 R22, R7, c[0x0][0x1e0], R20 ;  /* 0x0000780007167a25 */ /* 0x000fe200078e0014 */
[----:B------:R-:W-:-:S02]  /*70e0*/  LOP3.LUT R226, R226, 0xfffffffe, RZ, 0xc0, !PT ;  /* 0xfffffffee2e27812 */ /* 0x000fc400078ec0ff */
[----:B------:R-:W-:Y:S01]  /*70f0*/  ISETP.GE.AND P4, PT, R134, c[0x0][0x198], PT ;  /* 0x0000660086007a0c */ /* 0x000fe20003f86270 */
[C---:B------:R-:W-:Y:S01]  /*7100*/  IMAD R8, R2.reuse, c[0x0][0x1c4], R15 ;  /* 0x0000710002087a24 */ /* 0x040fe200078e020f */
[----:B------:R-:W-:Y:S01]  /*7110*/  IADD3 R23, R23, R13, RZ ;  /* 0x0000000d17177210 */ /* 0x000fe20007ffe0ff */
[----:B------:R-:W-:Y:S01]  /*7120*/  IMAD.WIDE.U32 R16, R2, c[0x0][0x1c0], R16 ;  /* 0x0000700002107a25 */ /* 0x000fe200078e0010 */
[----:B------:R-:W-:Y:S02]  /*7130*/  SHF.R.S32.HI R2, RZ, 0x1f, R6 ;  /* 0x0000001fff027819 */ /* 0x000fe40000011406 */
[----:B------:R-:W-:Y:S01]  /*7140*/  ISETP.GE.AND P3, PT, R218, c[0x0][0x198], PT ;  /* 0x00006600da007a0c */ /* 0x000fe20003f66270 */
[----:B------:R-:W-:Y:S01]  /*7150*/  IMAD R12, R12, c[0x0][0x208], RZ ;  /* 0x000082000c0c7a24 */ /* 0x000fe200078e02ff */
[----:B------:R-:W-:Y:S01]  /*7160*/  IADD3 R17, R17, R8, RZ ;  /* 0x0000000811117210 */ /* 0x000fe20007ffe0ff */
[----:B------:R-:W-:Y:S01]  /*7170*/  IMAD.WIDE.U32 R18, R7, c[0x0][0x208], R20 ;  /* 0x0000820007127a25 */ /* 0x000fe200078e0014 */
[----:B------:R-:W-:-:S02]  /*7180*/  @P2 LOP3.LUT R226, R226, 0x1, RZ, 0xfc, !PT ;  /* 0x00000001e2e22812 */ /* 0x000fc400078efcff */
[----:B------:R-:W-:Y:S01]  /*7190*/  ISETP.GE.AND P2, PT, R217, c[0x0][0x198], PT ;  /* 0x00006600d9007a0c */ /* 0x000fe20003f46270 */
[----:B------:R-:W-:Y:S01]  /*71a0*/  IMAD R12, R7, c[0x0][0x20c], R12 ;  /* 0x00008300070c7a24 */ /* 0x000fe200078e020c */
[----:B------:R-:W-:Y:S01]  /*71b0*/  LOP3.LUT R226, R226, 0xfffffffd, RZ, 0xc0, !PT ;  /* 0xfffffffde2e27812 */ /* 0x000fe200078ec0ff */
[----:B------:R-:W-:Y:S02]  /*71c0*/  IMAD R13, R2, c[0x0][0x1b0], RZ ;  /* 0x00006c00020d7a24 */ /* 0x000fe400078e02ff */
[----:B------:R-:W-:Y:S02]  /*71d0*/  IMAD.MOV R7, RZ, RZ, -R6 ;  /* 0x000000ffff077224 */ /* 0x000fe400078e0a06 */
[C---:B------:R-:W-:Y:S02]  /*71e0*/  IMAD R2, R6.reuse, c[0x0][0x1b4], R13 ;  /* 0x00006d0006027a24 */ /* 0x040fe400078e020d */
[----:B------:R-:W-:-:S04]  /*71f0*/  IMAD.WIDE.U32 R16, R6, c[0x0][0x1b0], R16 ;  /* 0x00006c0006107a25 */ /* 0x000fc800078e0010 */
[----:B------:R-:W-:Y:S02]  /*7200*/  IMAD R7, R7, c[0x0][0x2c4], R4 ;  /* 0x0000b10007077a24 */ /* 0x000fe400078e0204 */
[----:B------:R-:W-:Y:S02]  /*7210*/  IMAD.IADD R17, R17, 0x1, R2 ;  /* 0x0000000111117824 */ /* 0x000fe400078e0202 */
[----:B------:R-:W-:Y:S01]  /*7220*/  IMAD.IADD R19, R19, 0x1, R12 ;  /* 0x0000000113137824 */ /* 0x000fe200078e020c */
[----:B------:R-:W-:Y:S01]  /*7230*/  SHF.R.S32.HI R4, RZ, 0x1f, R7 ;  /* 0x0000001fff047819 */ /* 0x000fe20000011407 */
[----:B------:R-:W-:-:S04]  /*7240*/  IMAD.WIDE.U32 R236, R225, c[0x0][0x1e8], R22 ;  /* 0x00007a00e1ec7a25 */ /* 0x000fc800078e0016 */
[----:B------:R-:W-:Y:S02]  /*7250*/  IMAD R4, R4, c[0x0][0x1a8], RZ ;  /* 0x00006a0004047a24 */ /* 0x000fe400078e02ff */
[----:B------:R-:W-:-:S04]  /*7260*/  IMAD.WIDE.U32 R234, R225, c[0x0][0x210], R18 ;  /* 0x00008400e1ea7a25 */ /* 0x000fc800078e0012 */
[----:B------:R-:W-:Y:S02]  /*7270*/  IMAD R237, R225, c[0x0][0x1ec], R237 ;  /* 0x00007b00e1ed7a24 */ /* 0x000fe400078e02ed */
[C---:B------:R-:W-:Y:S02]  /*7280*/  IMAD R6, R7.reuse, c[0x0][0x1ac], R4 ;  /* 0x00006b0007067a24 */ /* 0x040fe400078e0204 */
[----:B------:R-:W-:-:S04]  /*7290*/  IMAD.WIDE.U32 R14, R7, c[0x0][0x1a8], R16 ;  /* 0x00006a00070e7a25 */ /* 0x000fc800078e0010 */
[----:B------:R-:W-:Y:S01]  /*72a0*/  IMAD R235, R225, c[0x0][0x214], R235 ;  /* 0x00008500e1eb7a24 */ /* 0x000fe200078e02eb */
[----:B------:R-:W-:Y:S01]  /*72b0*/  IADD3 R6, R15, R6, RZ ;  /* 0x000000060f067210 */ /* 0x000fe20007ffe0ff */
[----:B------:R-:W-:Y:S01]  /*72c0*/  IMAD R7, R209, 0x80, R5 ;  /* 0x00000080d1077824 */ /* 0x000fe200078e0205 */
[----:B--2---:R-:W-:Y:S01]  /*72d0*/  @P1 SHF.R.S32.HI R2, RZ, 0x1f, R0 ;  /* 0x0000001fff021819 */ /* 0x004fe20000011400 */
[----:B------:R-:W-:Y:S01]  /*72e0*/  @!P1 IMAD.MOV.U32 R0, RZ, RZ, R224 ;  /* 0x000000ffff009224 */ /* 0x000fe200078e00e0 */
[----:B------:R-:W-:Y:S02]  /*72f0*/  @!P1 MOV R2, R79 ;  /* 0x0000004f00029202 */ /* 0x000fe40000000f00 */
[----:B------:R-:W-:Y:S02]  /*7300*/  ISETP.GE.AND P1, PT, R218, c[0x0][0x1d4], PT ;  /* 0x00007500da007a0c */ /* 0x000fe40003f26270 */
[----:B------:R-:W-:Y:S02]  /*7310*/  SEL R2, R2, RZ, !P0 ;  /* 0x000000ff02027207 */ /* 0x000fe40004000000 */
[----:B------:R-:W-:-:S02]  /*7320*/  SEL R0, R0, RZ, !P0 ;  /* 0x000000ff00007207 */ /* 0x000fc40004000000 */
[----:B------:R-:W-:Y:S01]  /*7330*/  LEA R12, P0, R14, c[0x0][0x160], 0x1 ;  /* 0x000058000e0c7a11 */ /* 0x000fe200078008ff */
[C---:B------:R-:W-:Y:S01]  /*7340*/  IMAD R229, R2.reuse, c[0x0][0x1f0], RZ ;  /* 0x00007c0002e57a24 */ /* 0x040fe200078e02ff */
[----:B------:R-:W-:Y:S01]  /*7350*/  IADD3 R79, R9, -0x1, RZ ;  /* 0xffffffff094f7810 */ /* 0x000fe20007ffe0ff */
[----:B------:R-:W-:Y:S01]  /*7360*/  IMAD R13, R2, c[0x0][0x218], RZ ;  /* 0x00008600020d7a24 */ /* 0x000fe200078e02ff */
[----:B------:R-:W-:Y:S01]  /*7370*/  LEA.HI.X R6, R14, c[0x0][0x164], R6, 0x1, P0 ;  /* 0x000059000e067a11 */ /* 0x000fe200000f0c06 */
[C---:B------:R-:W-:Y:S02]  /*7380*/  IMAD R229, R0.reuse, c[0x0][0x1f4], R229 ;  /* 0x00007d0000e57a24 */ /* 0x040fe400078e02e5 */
[----:B------:R-:W-:Y:S01]  /*7390*/  IMAD.WIDE.U32 R236, R0, c[0x0][0x1f0], R236 ;  /* 0x00007c0000ec7a25 */ /* 0x000fe200078e00ec */
[----:B------:R-:W-:-:S03]  /*73a0*/  @P1 LOP3.LUT R226, R226, 0x2, RZ, 0xfc, !PT ;  /* 0x00000002e2e21812 */ /* 0x000fc600078efcff */
[C---:B------:R-:W-:Y:S01]  /*73b0*/  IMAD R13, R0.reuse, c[0x0][0x21c], R13 ;  /* 0x00008700000d7a24 */ /* 0x040fe200078e020d */
[----:B------:R-:W-:Y:S01]  /*73c0*/  IADD3 R229, R237, R229, RZ ;  /* 0x000000e5ede57210 */ /* 0x000fe20007ffe0ff */
[----:B------:R-:W-:-:S04]  /*73d0*/  IMAD.WIDE.U32 R234, R0, c[0x0][0x218], R234 ;  /* 0x0000860000ea7a25 */ /* 0x000fc800078e00ea */
[----:B------:R-:W-:Y:S01]  /*73e0*/  IMAD.IADD R228, R235, 0x1, R13 ;  /* 0x00000001ebe47824 */ /* 0x000fe200078e020d */
[----:B------:R-:W-:Y:S05]  /*73f0*/  BRA.DIV ~URZ, `(.L_x_1402) ;  /* 0x000106a27f007947 */ /* 0x000fea000b800000 */
[----:B------:R1:W2:Y:S02]  /*7400*/  SHFL.IDX PT, R13, R6, RZ, 0x181f ;  /* 0x00181fff060d7589 */ /* 0x0002a400000e0000 */
.L_x_1526:
[----:B------:R-:W-:Y:S05]  /*7410*/  BRA.DIV ~URZ, `(.L_x_1403) ;  /* 0x000106f27f007947 */ /* 0x000fea000b800000 */
[----:B------:R3:W4:Y:S02]  /*7420*/  SHFL.IDX PT, R2, R12, RZ, 0x181f ;  /* 0x00181fff0c027589 */ /* 0x00072400000e0000 */
.L_x_1527:
[----:B------:R-:W-:Y:S01]  /*7430*/  IMAD R4, R78, c[0x0][0x2c4], RZ ;  /* 0x0000b1004e047a24 */ /* 0x000fe200078e02ff */
[----:B------:R-:W-:Y:S01]  /*7440*/  BSSY B0, `(.L_x_1404) ;  /* 0x0000011000007945 */ /* 0x000fe20003800000 */
[----:B------:R-:W-:Y:S02]  /*7450*/  SHF.R.S32.HI R14, RZ, 0x1f, R217 ;  /* 0x0000001fff0e7819 */ /* 0x000fe400000114d9 */
[----:B------:R-:W-:Y:S02]  /*7460*/  SHF.R.S32.HI R15, RZ, 0x1f, R218 ;  /* 0x0000001fff0f7819 */ /* 0x000fe400000114da */
[----:B------:R-:W-:-:S13]  /*7470*/  ISETP.GE.AND P0, PT, R7, R4, PT ;  /* 0x000000040700720c */ /* 0x000fda0003f06270 */
[----:B------:R-:W-:Y:S05]  /*7480*/  @P0 BRA `(.L_x_1405) ;  /* 0x000000c000000947 */ /* 0x000fea0003800000 */
[-C--:B----4-:R-:W-:Y:S02]  /*7490*/  LEA R18, P0, R134, R2.reuse, 0x1 ;  /* 0x0000000286127211 */ /* 0x090fe400078008ff */
[-C--:B------:R-:W-:Y:S02]  /*74a0*/  LEA R16, P1, R218, R2.reuse, 0x1 ;  /* 0x00000002da107211 */ /* 0x080fe400078208ff */
[-C--:B--2---:R-:W-:Y:S02]  /*74b0*/  LEA.HI.X R19, R134, R13.reuse, R21, 0x1, P0 ;  /* 0x0000000d86137211 */ /* 0x084fe400000f0c15 */
        /* <DEDUP_REMOVED lines=9> */
.L_x_1405:
[----:B------:R-:W-:Y:S05]  /*7550*/  BSYNC B0 ;  /* 0x0000000000007941 */ /* 0x000fea0003800000 */
.L_x_1404:
[----:B------:R-:W-:Y:S05]  /*7560*/  BRA.DIV ~URZ, `(.L_x_1406) ;  /* 0x000106027f007947 */ /* 0x000fea000b800000 */
[----:B--2---:R2:W1:Y:S04]  /*7570*/  SHFL.IDX PT, R13, R6, 0x1, 0x181f ;  /* 0x00381f00060d7f89 */ /* 0x00446800000e0000 */
[----:B----4-:R2:W4:Y:S02]  /*7580*/  SHFL.IDX PT, R2, R12, 0x1, 0x181f ;  /* 0x00381f000c027f89 */ /* 0x01052400000e0000 */
.L_x_1528:
[----:B------:R-:W-:Y:S01]  /*7590*/  IADD3 R17, R7, 0x20, RZ ;  /* 0x0000002007117810 */ /* 0x000fe20007ffe0ff */
[----:B------:R-:W-:Y:S03]  /*75a0*/  BSSY B0, `(.L_x_1407) ;  /* 0x000000f000007945 */ /* 0x000fe60003800000 */
[----:B------:R-:W-:-:S13]  /*75b0*/  ISETP.GE.AND P0, PT, R17, R4, PT ;  /* 0x000000041100720c */ /* 0x000fda0003f06270 */
[----:B------:R-:W-:Y:S05]  /*75c0*/  @P0 BRA `(.L_x_1408) ;  /* 0x000000c000000947 */ /* 0x000fea0003800000 */
[-C--:B----4-:R-:W-:Y:S02]  /*75d0*/  LEA R18, P0, R134, R2.reuse, 0x1 ;  /* 0x0000000286127211 */ /* 0x090fe400078008ff */
[-C--:B------:R-:W-:Y:S02]  /*75e0*/  LEA R16, P1, R218, R2.reuse, 0x1 ;  /* 0x00000002da107211 */ /* 0x080fe400078208ff */
[-C--:B-1----:R-:W-:Y:S02]  /*75f0*/  LEA.HI.X R19, R134, R13.reuse, R21, 0x1, P0 ;  /* 0x0000000d86137211 */ /* 0x082fe400000f0c15 */
        /* <DEDUP_REMOVED lines=9> */
.L_x_1408:
[----:B------:R-:W-:Y:S05]  /*7690*/  BSYNC B0 ;  /* 0x0000000000007941 */ /* 0x000fea0003800000 */
.L_x_1407:
[----:B------:R-:W-:Y:S05]  /*76a0*/  BRA.DIV ~URZ, `(.L_x_1409) ;  /* 0x000105827f007947 */ /* 0x000fea000b800000 */
[----:B-1----:R1:W2:Y:S02]  /*76b0*/  SHFL.IDX PT, R13, R6, 0x2, 0x181f ;  /* 0x00581f00060d7f89 */ /* 0x0022a400000e0000 */
.L_x_1529:
[----:B------:R-:W-:Y:S05]  /*76c0*/  BRA.DIV ~URZ, `(.L_x_1410) ;  /* 0x000105d27f007947 */ /* 0x000fea000b800000 */
[----:B----4-:R4:W1:Y:S02]  /*76d0*/  SHFL.IDX PT, R2, R12, 0x2, 0x181f ;  /* 0x00581f000c027f89 */ /* 0x01086400000e0000 */
.L_x_1530:
[----:B------:R-:W-:Y:S01]  /*76e0*/  IADD3 R17, R7, 0x40, RZ ;  /* 0x0000004007117810 */ /* 0x000fe20007ffe0ff */
[----:B------:R-:W-:Y:S03]  /*76f0*/  BSSY B0, `(.L_x_1411) ;  /* 0x000000f000007945 */ /* 0x000fe60003800000 */
[----:B------:R-:W-:-:S13]  /*7700*/  ISETP.GE.AND P0, PT, R17, R4, PT ;  /* 0x000000041100720c */ /* 0x000fda0003f06270 */
[----:B------:R-:W-:Y:S05]  /*7710*/  @P0 BRA `(.L_x_1412) ;  /* 0x000000c000000947 */ /* 0x000fea0003800000 */
[-C--:B-1----:R-:W-:Y:S02]  /*7720*/  LEA R18, P0, R134, R2.reuse, 0x1 ;  /* 0x0000000286127211 */ /* 0x082fe400078008ff */
        /* <DEDUP_REMOVED lines=11> */
.L_x_1412:
[----:B------:R-:W-:Y:S05]  /*77e0*/  BSYNC B0 ;  /* 0x0000000000007941 */ /* 0x000fea0003800000 */
.L_x_1411:
[----:B------:R-:W-:Y:S05]  /*77f0*/  BRA.DIV ~URZ, `(.L_x_1413) ;  /* 0x000105027f007947 */ /* 0x000fea000b800000 */
[----:B--2---:R2:W3:Y:S04]  /*7800*/  SHFL.IDX PT, R13, R6, 0x3, 0x181f ;  /* 0x00781f00060d7f89 */ /* 0x0044e800000e0000 */
[----:B-1----:R2:W1:Y:S02]  /*7810*/  SHFL.IDX PT, R2, R12, 0x3, 0x181f ;  /* 0x00781f000c027f89 */ /* 0x00246400000e0000 */
.L_x_1531:
[----:B------:R-:W-:-:S04]  /*7820*/  IADD3 R7, R7, 0x60, RZ ;  /* 0x0000006007077810 */ /* 0x000fc80007ffe0ff */
[----:B------:R-:W-:-:S13]  /*7830*/  ISETP.GE.AND P0, PT, R7, R4, PT ;  /* 0x000000040700720c */ /* 0x000fda0003f06270 */
[----:B-1----:R-:W-:-:S04]  /*7840*/  @!P0 LEA R16, P1, R134, R2, 0x1 ;  /* 0x0000000286108211 */ /* 0x002fc800078208ff */
[----:B---3--:R-:W-:Y:S02]  /*7850*/  @!P0 LEA.HI.X R17, R134, R13, R21, 0x1, P1 ;  /* 0x0000000d86118211 */ /* 0x008fe400008f0c15 */
[----:B--2---:R-:W-:-:S03]  /*7860*/  @!P0 LEA R6, P1, R218, R2, 0x1 ;  /* 0x00000002da068211 */ /* 0x004fc600078208ff */
[----:B------:R-:W-:Y:S01]  /*7870*/  @!PT LDS RZ, [RZ] ;  /* 0x00000000fffff984 */ /* 0x000fe20000000800 */
[----:B------:R-:W-:Y:S01]  /*7880*/  @!PT LDS RZ, [RZ] ;  /* 0x00000000fffff984 */ /* 0x000fe20000000800 */
[----:B------:R-:W-:Y:S01]  /*7890*/  @!PT LDS RZ, [RZ] ;  /* 0x00000000fffff984 */ /* 0x000fe20000000800 */
[----:B------:R1:W-:Y:S01]  /*78a0*/  @!P0 LDGSTS.E.BYPASS.LTC128B.128 [R139+0x1b100], [R16.64], !P4 ;  /* 0x1b100000108b8fae */ /* 0x0003e2000e101d48 */
[----:B------:R-:W-:Y:S02]  /*78b0*/  @!P0 LEA.HI.X R7, R218, R13, R15, 0x1, P1 ;  /* 0x0000000dda078211 */ /* 0x000fe400008f0c0f */
[----:B----4-:R-:W-:-:S03]  /*78c0*/  @!P0 LEA R12, P1, R217, R2, 0x1 ;  /* 0x00000002d90c8211 */ /* 0x010fc600078208ff */
        /* <DEDUP_REMOVED lines=8> */
[----:B------:R-:W-:Y:S01]  /*7950*/  BAR.SYNC.DEFER_BLOCKING 0x0 ;  /* 0x0000000000007b1d */ /* 0x000fe20000010000 */
[----:B------:R-:W-:Y:S02]  /*7960*/  ISETP.GE.AND P6, PT, R218, c[0x0][0x1d4], PT ;  /* 0x00007500da007a0c */ /* 0x000fe40003fc6270 */
[C---:B------:R-:W-:Y:S01]  /*7970*/  IMAD R6, R79.reuse, -0x40, R6 ;  /* 0xffffffc04f067824 */ /* 0x040fe200078e0206 */
[----:B------:R-:W-:Y:S01]  /*7980*/  LEA R5, P2, R14, R236, 0x6 ;  /* 0x000000ec0e057211 */ /* 0x000fe200078430ff */
[----:B------:R-:W-:Y:S01]  /*7990*/  IMAD R2, R12, c[0x0][0x1e0], RZ ;  /* 0x000078000c027a24 */ /* 0x000fe200078e02ff */
[----:B------:R-:W-:Y:S01]  /*79a0*/  ULDC.64 UR4, c[0x0][0x208] ;  /* 0x0000820000047ab9 */ /* 0x000fe20000000a00 */
[----:B------:R-:W-:Y:S01]  /*79b0*/  IMAD.MOV.U32 R0, RZ, RZ, 0x20 ;  /* 0x00000020ff007424 */ /* 0x000fe200078e00ff */
[C---:B------:R-:W-:Y:S01]  /*79c0*/  ISETP.GE.AND P0, PT, R6.reuse, 0x21, PT ;  /* 0x000000210600780c */ /* 0x040fe20003f06270 */
[----:B------:R-:W-:Y:S01]  /*79d0*/  IMAD R2, R79, c[0x0][0x1e4], R2 ;  /* 0x000079004f027a24 */ /* 0x000fe200078e0202 */
[----:B------:R-:W-:Y:S01]  /*79e0*/  ISETP.GE.AND P1, PT, R6, 0x1, PT ;  /* 0x000000010600780c */ /* 0x000fe20003f26270 */
[C---:B------:R-:W-:Y:S01]  /*79f0*/  IMAD.WIDE.U32 R16, R0.reuse, c[0x0][0x1e0], RZ ;  /* 0x0000780000107a25 */ /* 0x040fe200078e00ff */
[----:B------:R-:W-:Y:S01]  /*7a00*/  USHF.L.U32 UR7, UR4, 0x6, URZ ;  /* 0x0000000604077899 */ /* 0x000fe2000800063f */
[----:B------:R-:W-:Y:S01]  /*7a10*/  BSSY B0, `(.L_x_1414) ;  /* 0x000004d000007945 */ /* 0x000fe20003800000 */
[----:B------:R-:W-:Y:S01]  /*7a20*/  UMOV UR6, 0x6 ;  /* 0x0000000600067882 */ /* 0x000fe20000000000 */
[----:B------:R-:W-:Y:S01]  /*7a30*/  IMAD.IADD R2, R15, 0x1, R2 ;  /* 0x000000010f027824 */ /* 0x000fe200078e0202 */
[----:B------:R-:W-:Y:S01]  /*7a40*/  USHF.L.U64.HI UR5, UR4, UR6, UR5 ;  /* 0x0000000604057299 */ /* 0x000fe20008010205 */
[----:B------:R-:W-:-:S02]  /*7a50*/  IMAD R13, R0, c[0x0][0x1e4], RZ ;  /* 0x00007900000d7a24 */ /* 0x000fc400078e02ff */
[----:B------:R-:W-:Y:S01]  /*7a60*/  IMAD R12, R12, c[0x0][0x208], RZ ;  /* 0x000082000c0c7a24 */ /* 0x000fe200078e02ff */
[----:B------:R-:W-:Y:S01]  /*7a70*/  LEA.HI.X R2, R14, R229, R2, 0x6, P2 ;  /* 0x000000e50e027211 */ /* 0x000fe200010f3402 */
[----:B------:R-:W-:Y:S01]  /*7a80*/  IMAD.WIDE.U32 R14, R79, c[0x0][0x208], RZ ;  /* 0x000082004f0e7a25 */ /* 0x000fe200078e00ff */
[C---:B------:R-:W-:Y:S02]  /*7a90*/  @P0 IADD3 R8, P2, R5.reuse, R16, RZ ;  /* 0x0000001005080210 */ /* 0x040fe40007f5e0ff */
[----:B------:R-:W-:Y:S01]  /*7aa0*/  @P1 LEA R16, P3, R5, c[0x0][0x1c8], 0x1 ;  /* 0x0000720005101a11 */ /* 0x000fe200078608ff */
[----:B------:R-:W-:Y:S01]  /*7ab0*/  IMAD R7, R79, c[0x0][0x20c], R12 ;  /* 0x000083004f077a24 */ /* 0x000fe200078e020c */
[----:B------:R-:W-:Y:S02]  /*7ac0*/  @P0 IADD3.X R13, R2, R17, R13, P2, !PT ;  /* 0x00000011020d0210 */ /* 0x000fe400017fe40d */
[----:B------:R-:W-:Y:S01]  /*7ad0*/  @P1 LEA.HI.X R17, R5, c[0x0][0x1cc], R2, 0x1, P3 ;  /* 0x0000730005111a11 */ /* 0x000fe200018f0c02 */
[----:B------:R-:W-:Y:S01]  /*7ae0*/  IMAD.IADD R7, R15, 0x1, R7 ;  /* 0x000000010f077824 */ /* 0x000fe200078e0207 */
[----:B------:R-:W-:-:S02]  /*7af0*/  @P0 LEA R12, P3, R8, c[0x0][0x1c8], 0x1 ;  /* 0x00007200080c0a11 */ /* 0x000fc400078608ff */
[C---:B------:R-:W-:Y:S02]  /*7b00*/  @P1 ISETP.GE.AND P5, PT, R217.reuse, c[0x0][0x1d4], PT ;  /* 0x00007500d9001a0c */ /* 0x040fe40003fa6270 */
[----:B------:R-:W-:Y:S02]  /*7b10*/  @P0 LEA.HI.X R13, R8, c[0x0][0x1cc], R13, 0x1, P3 ;  /* 0x00007300080d0a11 */ /* 0x000fe400018f0c0d */
[----:B------:R-:W-:Y:S02]  /*7b20*/  LOP3.LUT P3, RZ, R226, 0x1, RZ, 0xc0, !PT ;  /* 0x00000001e2ff7812 */ /* 0x000fe4000786c0ff */
[C---:B------:R-:W-:Y:S02]  /*7b30*/  LEA R2, P2, R14.reuse, R234, 0x6 ;  /* 0x000000ea0e027211 */ /* 0x040fe400078430ff */
[----:B------:R-:W-:Y:S02]  /*7b40*/  @P0 ISETP.GE.AND P4, PT, R217, c[0x0][0x1d4], PT ;  /* 0x00007500d9000a0c */ /* 0x000fe40003f86270 */
[----:B------:R-:W-:-:S02]  /*7b50*/  LEA.HI.X R7, R14, R228, R7, 0x6, P2 ;  /* 0x000000e40e077211 */ /* 0x000fc400010f3407 */
[----:B------:R-:W-:-:S04]  /*7b60*/  LEA R14, P2, R2, c[0x0][0x1f8], 0x1 ;  /* 0x00007e00020e7a11 */ /* 0x000fc800078408ff */
[----:B------:R-:W-:Y:S01]  /*7b70*/  LEA.HI.X R15, R2, c[0x0][0x1fc], R7, 0x1, P2 ;  /* 0x00007f00020f7a11 */ /* 0x000fe200010f0c07 */
[----:B------:R-:W-:Y:S01]  /*7b80*/  @!PT LDS RZ, [RZ] ;  /* 0x00000000fffff984 */ /* 0x000fe20000000800 */
[----:B------:R-:W-:Y:S01]  /*7b90*/  @!PT LDS RZ, [RZ] ;  /* 0x00000000fffff984 */ /* 0x000fe20000000800 */
[----:B------:R-:W-:Y:S01]  /*7ba0*/  @!PT LDS RZ, [RZ] ;  /* 0x00000000fffff984 */ /* 0x000fe20000000800 */
[----:B------:R1:W-:Y:S01]  /*7bb0*/  @P1 LDGSTS.E.BYPASS.LTC128B.128 [R139+0xc100], [R16.64], !P3 ;  /* 0x0c100000108b1fae */ /* 0x0003e2000d901d48 */
[----:B------:R-:W-:Y:S01]  /*7bc0*/  ISETP.GE.AND P2, PT, R134, c[0x0][0x1d4], PT ;  /* 0x0000750086007a0c */ /* 0x000fe20003f46270 */
[----:B------:R-:W-:Y:S02]  /*7bd0*/  IMAD.MOV.U32 R2, RZ, RZ, 0x40 ;  /* 0x00000040ff027424 */ /* 0x000fe400078e00ff */
[----:B------:R1:W-:Y:S01]  /*7be0*/  @P1 LDGSTS.E.BYPASS.LTC128B.128 [R139+0xe100], [R16.64+0x80], !P6 ;  /* 0x0e100080108b1fae */ /* 0x0003e2000f101d48 */
[----:B------:R-:W-:-:S03]  /*7bf0*/  ISETP.LT.OR P3, PT, R6, 0x1, P2 ;  /* 0x000000010600780c */ /* 0x000fc60001761670 */
[----:B------:R1:W-:Y:S01]  /*7c00*/  @P1 LDGSTS.E.BYPASS.LTC128B.128 [R139+0x10100], [R16.64+0x100], !P5 ;  /* 0x10100100108b1fae */ /* 0x0003e2000e901d48 */
[----:B------:R-:W-:Y:S02]  /*7c10*/  LOP3.LUT P5, RZ, R226, 0x1, RZ, 0xc0, !PT ;  /* 0x00000001e2ff7812 */ /* 0x000fe400078ac0ff */
[----:B------:R-:W-:-:S11]  /*7c20*/  ISETP.GE.AND P1, PT, R218, c[0x0][0x1d4], PT ;  /* 0x00007500da007a0c */ /* 0x000fd60003f26270 */
[----:B------:R1:W-:Y:S01]  /*7c30*/  @P0 LDGSTS.E.BYPASS.LTC128B.128 [R139+0xd100], [R12.64], !P5 ;  /* 0x0d1000000c8b0fae */ /* 0x0003e2000e901d48 */
[----:B------:R-:W-:-:S03]  /*7c40*/  ISETP.LT.OR P5, PT, R6, 0x1, P1 ;  /* 0x000000010600780c */ /* 0x000fc60000fa1670 */
[----:B------:R1:W-:Y:S04]  /*7c50*/  @P0 LDGSTS.E.BYPASS.LTC128B.128 [R139+0xf100], [R12.64+0x80], !P6 ;  /* 0x0f1000800c8b0fae */ /* 0x0003e8000f101d48 */
[----:B------:R1:W-:Y:S01]  /*7c60*/  @P0 LDGSTS.E.BYPASS.LTC128B.128 [R139+0x11100], [R12.64+0x100], !P4 ;  /* 0x111001000c8b0fae */ /* 0x0003e2000e101d48 */
[----:B------:R-:W-:-:S03]  /*7c70*/  ISETP.GE.AND P0, PT, R217, c[0x0][0x1d4], PT ;  /* 0x00007500d9007a0c */ /* 0x000fc60003f06270 */
[----:B------:R-:W0:Y:S01]  /*7c80*/  LDGDEPBAR ;  /* 0x00000000000079af */ /* 0x000e220000000000 */
[----:B------:R-:W-:-:S03]  /*7c90*/  ISETP.LT.OR P4, PT, R6, 0x1, P0 ;  /* 0x000000010600780c */ /* 0x000fc60000781670 */
[----:B------:R1:W-:Y:S01]  /*7ca0*/  LDGSTS.E.BYPASS.LTC128B.128 [R139+0x100], [R14.64], !P3 ;  /* 0x001000000e8b7fae */ /* 0x0003e2000d901d48 */
[C---:B------:R-:W-:Y:S02]  /*7cb0*/  ISETP.LT.OR P3, PT, R6.reuse, 0x21, P2 ;  /* 0x000000210600780c */ /* 0x040fe40001761670 */
[C---:B------:R-:W-:Y:S01]  /*7cc0*/  ISETP.LT.OR P2, PT, R6.reuse, 0x21, P1 ;  /* 0x000000210600780c */ /* 0x040fe20000f41670 */
[----:B------:R1:W-:Y:S01]  /*7cd0*/  LDGSTS.E.BYPASS.LTC128B.128 [R139+0x2100], [R14.64+0x80], !P5 ;  /* 0x021000800e8b7fae */ /* 0x0003e2000e901d48 */
[----:B------:R-:W-:Y:S02]  /*7ce0*/  ISETP.LT.OR P1, PT, R6, 0x21, P0 ;  /* 0x000000210600780c */ /* 0x000fe40000721670 */
[----:B------:R-:W-:Y:S02]  /*7cf0*/  IADD3 R6, P0, R14, UR7, RZ ;  /* 0x000000070e067c10 */ /* 0x000fe4000ff1e0ff */
[----:B------:R-:W-:Y:S01]  /*7d00*/  ISETP.GT.AND P5, PT, R79, R230, PT ;  /* 0x000000e64f00720c */ /* 0x000fe20003fa4270 */
[----:B------:R1:W-:Y:S01]  /*7d10*/  LDGSTS.E.BYPASS.LTC128B.128 [R139+0x4100], [R14.64+0x100], !P4 ;  /* 0x041001000e8b7fae */ /* 0x0003e2000e101d48 */
[----:B------:R-:W-:-:S05]  /*7d20*/  IADD3.X R7, R15, UR5, RZ, P0, !PT ;  /* 0x000000050f077c10 */ /* 0x000fca00087fe4ff */
[----:B------:R1:W-:Y:S04]  /*7d30*/  LDGSTS.E.BYPASS.LTC128B.128 [R139+0x1100], [R6.64], !P3 ;  /* 0x01100000068b7fae */ /* 0x0003e8000d901d48 */
[----:B------:R1:W-:Y:S04]  /*7d40*/  LDGSTS.E.BYPASS.LTC128B.128 [R139+0x3100], [R6.64+0x80], !P2 ;  /* 0x03100080068b7fae */ /* 0x0003e8000d101d48 */
[----:B------:R1:W-:Y:S04]  /*7d50*/  LDGSTS.E.BYPASS.LTC128B.128 [R139+0x5100], [R6.64+0x100], !P1 ;  /* 0x05100100068b7fae */ /* 0x0003e8000c901d48 */
[----:B------:R-:W0:Y:S01]  /*7d60*/  LDGDEPBAR ;  /* 0x00000000000079af */ /* 0x000e220000000000 */
[----:B------:R-:W-:Y:S05]  /*7d70*/  @!P5 BRA `(.L_x_1415) ;  /* 0x000001600000d947 */ /* 0x000fea0003800000 */
[----:B-1----:R-:W-:Y:S01]  /*7d80*/  IADD3 R6, R9, -0x2, RZ ;  /* 0xfffffffe09067810 */ /* 0x002fe20007ffe0ff */
[----:B------:R-:W-:Y:S01]  /*7d90*/  IMAD.WIDE.U32 R16, R2, c[0x0][0x1e0], RZ ;  /* 0x0000780002107a25 */ /* 0x000fe200078e00ff */
[----:B------:R-:W-:-:S02]  /*7da0*/  LOP3.LUT P4, RZ, R226, 0x1, RZ, 0xc0, !PT ;  /* 0x00000001e2ff7812 */ /* 0x000fc4000788c0ff */
[----:B------:R-:W-:Y:S01]  /*7db0*/  SHF.R.S32.HI R5, RZ, 0x1f, R6 ;  /* 0x0000001fff057819 */ /* 0x000fe20000011406 */
[----:B------:R-:W-:-:S04]  /*7dc0*/  IMAD.WIDE.U32 R12, R6, c[0x0][0x1e0], RZ ;  /* 0x00007800060c7a25 */ /* 0x000fc800078e00ff */
[----:B------:R-:W-:-:S04]  /*7dd0*/  IMAD R5, R5, c[0x0][0x1e0], RZ ;  /* 0x0000780005057a24 */ /* 0x000fc800078e02ff */
[----:B------:R-:W-:Y:S01]  /*7de0*/  IMAD R5, R6, c[0x0][0x1e4], R5 ;  /* 0x0000790006057a24 */ /* 0x000fe200078e0205 */
[----:B------:R-:W-:-:S03]  /*7df0*/  LEA R6, P0, R12, R236, 0x6 ;  /* 0x000000ec0c067211 */ /* 0x000fc600078030ff */
[----:B------:R-:W-:Y:S01]  /*7e00*/  IMAD.IADD R8, R13, 0x1, R5 ;  /* 0x000000010d087824 */ /* 0x000fe200078e0205 */
[----:B------:R-:W-:Y:S01]  /*7e10*/  LEA R14, P1, R6, c[0x0][0x1c8], 0x1 ;  /* 0x00007200060e7a11 */ /* 0x000fe200078208ff */
[----:B------:R-:W-:-:S03]  /*7e20*/  IMAD R5, R2, c[0x0][0x1e4], RZ ;  /* 0x0000790002057a24 */ /* 0x000fc600078e02ff */
[----:B------:R-:W-:Y:S02]  /*7e30*/  LEA.HI.X R13, R12, R229, R8, 0x6, P0 ;  /* 0x000000e50c0d7211 */ /* 0x000fe400000f3408 */
        /* <DEDUP_REMOVED lines=10> */
.L_x_1415:
[----:B------:R-:W-:Y:S05]  /*7ee0*/  BSYNC B0 ;  /* 0x0000000000007941 */ /* 0x000fea0003800000 */
.L_x_1414:
[----:B------:R-:W-:Y:S01]  /*7ef0*/  ISETP.LT.AND P0, PT, RZ, c[0x0][0x27c], PT ;  /* 0x00009f00ff007a0c */ /* 0x000fe20003f01270 */
[----:B------:R-:W0:-:S12]  /*7f00*/  LDGDEPBAR ;  /* 0x00000000000079af */ /* 0x000e180000000000 */
[----:B------:R-:W-:Y:S05]  /*7f10*/  @P0 BRA `(.L_x_1416) ;  /* 0x0000002000000947 */ /* 0x000fea0003800000 */
[----:B------:R-:W-:-:S04]  /*7f20*/  DEPBAR.LE SB0, 0x3 ;  /* 0x000080c00000791a */ /* 0x000fc80000000000 */
[----:B------:R-:W-:Y:S05]  /*7f30*/  BRA `(.L_x_1417) ;  /* 0x0000597000007947 */ /* 0x000fea0003800000 */
.L_x_1416:
[----:B-----5:R-:W-:Y:S01]  /*7f40*/  SHF.R.S32.HI R8, RZ, 0x1f, R77 ;  /* 0x0000001fff087819 */ /* 0x020fe2000001144d */
[----:B------:R-:W-:Y:S01]  /*7f50*/  ULDC.U8 UR4, c[0x0][0x298] ;  /* 0x0000a60000047ab9 */ /* 0x000fe20000000000 */
[C---:B-1----:R-:W-:Y:S01]  /*7f60*/  IMAD.WIDE.U32 R12, R77.reuse, c[0x0][0x280], RZ ;  /* 0x0000a0004d0c7a25 */ /* 0x042fe200078e00ff */
[----:B------:R-:W-:Y:S01]  /*7f70*/  ISETP.NE.AND P2, PT, RZ, UR4, PT ;  /* 0x00000004ff007c0c */ /* 0x000fe2000bf45270 */
[----:B------:R-:W-:Y:S01]  /*7f80*/  BSSY B2, `(.L_x_1417) ;  /* 0x0000592000027945 */ /* 0x000fe20003800000 */
[----:B------:R-:W-:Y:S01]  /*7f90*/  IADD3 R23, R142, 0x40, RZ ;  /* 0x000000408e177810 */ /* 0x000fe20007ffe0ff */
[----:B------:R-:W-:Y:S01]  /*7fa0*/  IMAD R6, R8, c[0x0][0x280], RZ ;  /* 0x0000a00008067a24 */ /* 0x000fe200078e02ff */
[----:B------:R-:W-:Y:S01]  /*7fb0*/  LEA R7, P1, R12, c[0x0][0x270], 0x1 ;  /* 0x00009c000c077a11 */ /* 0x000fe200078208ff */
[----:B------:R-:W-:Y:S01]  /*7fc0*/  IMAD R8, R8, c[0x0][0x290], RZ ;  /* 0x0000a40008087a24 */ /* 0x000fe200078e02ff */
[----:B------:R-:W-:Y:S01]  /*7fd0*/  IADD3 R31, R142, 0x20, RZ ;  /* 0x000000208e1f7810 */ /* 0x000fe20007ffe0ff */
[----:B------:R-:W-:-:S04]  /*7fe0*/  IMAD.WIDE.U32 R14, R77, c[0x0][0x290], RZ ;  /* 0x0000a4004d0e7a25 */ /* 0x000fc800078e00ff */
[C---:B------:R-:W-:Y:S01]  /*7ff0*/  IMAD R6, R77.reuse, c[0x0][0x284], R6 ;  /* 0x0000a1004d067a24 */ /* 0x040fe200078e0206 */
[----:B------:R-:W-:Y:S01]  /*8000*/  LEA R5, P0, R14, c[0x0][0x288], 0x1 ;  /* 0x0000a2000e057a11 */ /* 0x000fe200078008ff */
[----:B------:R-:W-:Y:S01]  /*8010*/  IMAD R77, R77, c[0x0][0x294], R8 ;  /* 0x0000a5004d4d7a24 */ /* 0x000fe200078e0208 */
[----:B------:R-:W-:Y:S01]  /*8020*/  IADD3 R8, R223, 0x40, RZ ;  /* 0x00000040df087810 */ /* 0x000fe20007ffe0ff */
[----:B------:R-:W-:Y:S02]  /*8030*/  IMAD.IADD R6, R6, 0x1, R13 ;  /* 0x0000000106067824 */ /* 0x000fe400078e020d */
[----:B------:R-:W-:Y:S02]  /*8040*/  IMAD.IADD R77, R77, 0x1, R15 ;  /* 0x000000014d4d7824 */ /* 0x000fe400078e020f */
[----:B------:R-:W-:Y:S01]  /*8050*/  IMAD R13, R209, 0x80, R223 ;  /* 0x00000080d10d7824 */ /* 0x000fe200078e02df */
[----:B------:R-:W-:Y:S02]  /*8060*/  LEA.HI.X R12, R12, c[0x0][0x274], R6, 0x1, P1 ;  /* 0x00009d000c0c7a11 */ /* 0x000fe400008f0c06 */
[----:B------:R-:W-:Y:S01]  /*8070*/  LEA.HI.X R6, R14, c[0x0][0x28c], R77, 0x1, P0 ;  /* 0x0000a3000e067a11 */ /* 0x000fe200000f0c4d */
[----:B------:R-:W-:Y:S05]  /*8080*/  @!P2 BRA `(.L_x_1418) ;  /* 0x00002a500000a947 */ /* 0x000fea0003800000 */
[----:B------:R-:W-:Y:S01]  /*8090*/  ISETP.GE.AND P0, PT, R13, R4, PT ;  /* 0x000000040d00720c */ /* 0x000fe20003f06270 */
[----:B------:R1:W2:Y:S01]  /*80a0*/  SHFL.IDX PT, R27, R12, RZ, 0x1c1f ;  /* 0x001c1fff0c1b7589 */ /* 0x0002a200000e0000 */
[----:B------:R-:W-:Y:S01]  /*80b0*/  BSSY B0, `(.L_x_1419) ;  /* 0x0000054000007945 */ /* 0x000fe20003800000 */
[----:B------:R-:W-:Y:S01]  /*80c0*/  CS2R R14, SRZ ;  /* 0x00000000000e7805 */ /* 0x000fe2000001ff00 */
[----:B------:R-:W-:Y:S01]  /*80d0*/  CS2R R16, SRZ ;  /* 0x0000000000107805 */ /* 0x000fe2000001ff00 */
[----:B------:R-:W3:Y:S01]  /*80e0*/  SHFL.IDX PT, R26, R7, RZ, 0x1c1f ;  /* 0x001c1fff071a7589 */ /* 0x000ee200000e0000 */
[----:B------:R-:W-:Y:S01]  /*80f0*/  CS2R R18, SRZ ;  /* 0x0000000000127805 */ /* 0x000fe2000001ff00 */
[----:B------:R-:W-:Y:S01]  /*8100*/  CS2R R20, SRZ ;  /* 0x0000000000147805 */ /* 0x000fe2000001ff00 */
[----:B------:R-:W-:Y:S01]  /*8110*/  CS2R R28, SRZ ;  /* 0x00000000001c7805 */ /* 0x000fe2000001ff00 */
[----:B------:R4:W2:Y:S01]  /*8120*/  SHFL.IDX PT, R25, R6, RZ, 0x1c1f ;  /* 0x001c1fff06197589 */ /* 0x0008a200000e0000 */
[----:B------:R-:W-:Y:S01]  /*8130*/  CS2R R32, SRZ ;  /* 0x0000000000207805 */ /* 0x000fe2000001ff00 */
[----:B------:R-:W-:Y:S01]  /*8140*/  CS2R R60, SRZ ;  /* 0x00000000003c7805 */ /* 0x000fe2000001ff00 */
[----:B------:R-:W-:Y:S01]  /*8150*/  CS2R R62, SRZ ;  /* 0x00000000003e7805 */ /* 0x000fe2000001ff00 */
[----:B------:R2:W2:Y:S01]  /*8160*/  SHFL.IDX PT, R24, R5, RZ, 0x1c1f ;  /* 0x001c1fff05187589 */ /* 0x0004a200000e0000 */
[----:B------:R-:W-:Y:S01]  /*8170*/  CS2R R40, SRZ ;  /* 0x0000000000287805 */ /* 0x000fe2000001ff00 */
[----:B------:R-:W-:Y:S01]  /*8180*/  CS2R R42, SRZ ;  /* 0x00000000002a7805 */ /* 0x000fe2000001ff00 */
[----:B-1----:R-:W-:Y:S01]  /*8190*/  CS2R R12, SRZ ;  /* 0x00000000000c7805 */ /* 0x002fe2000001ff00 */
[----:B----4-:R-:W-:Y:S01]  /*81a0*/  CS2R R6, SRZ ;  /* 0x0000000000067805 */ /* 0x010fe2000001ff00 */
[----:B------:R-:W-:Y:S05]  /*81b0*/  @P0 BRA `(.L_x_1420) ;  /* 0x0000043000000947 */ /* 0x000fea0003800000 */
[C---:B---3--:R-:W-:Y:S01]  /*81c0*/  ISETP.GE.AND P1, PT, R31.reuse, c[0x0][0x27c], PT ;  /* 0x00009f001f007a0c */ /* 0x048fe20003f26270 */
[----:B------:R-:W-:Y:S01]  /*81d0*/  IMAD.SHL.U32 R7, R31, 0x2, RZ ;  /* 0x000000021f077824 */ /* 0x000fe200078e00ff */
[----:B------:R-:W-:Y:S01]  /*81e0*/  SHF.R.S32.HI R12, RZ, 0x1f, R31 ;  /* 0x0000001fff0c7819 */ /* 0x000fe2000001141f */
[----:B------:R-:W-:Y:S01]  /*81f0*/  CS2R R20, SRZ ;  /* 0x0000000000147805 */ /* 0x000fe2000001ff00 */
[C---:B------:R-:W-:Y:S01]  /*8200*/  ISETP.GE.AND P0, PT, R137.reuse, c[0x0][0x27c], PT ;  /* 0x00009f0089007a0c */ /* 0x040fe20003f06270 */
[----:B--2---:R-:W-:Y:S01]  /*8210*/  IMAD.SHL.U32 R5, R137, 0x2, RZ ;  /* 0x0000000289057824 */ /* 0x004fe200078e00ff */
[----:B------:R-:W-:-:S02]  /*8220*/  SHF.L.U64.HI R13, R31, 0x1, R12 ;  /* 0x000000011f0d7819 */ /* 0x000fc4000001020c */
[----:B------:R-:W-:-:S05]  /*8230*/  SHF.R.S32.HI R6, RZ, 0x1f, R137 ;  /* 0x0000001fff067819 */ /* 0x000fca0000011489 */
[-C--:B------:R-:W-:Y:S02]  /*8240*/  @!P1 IADD3 R16, P2, R26, R7.reuse, RZ ;  /* 0x000000071a109210 */ /* 0x080fe40007f5e0ff */
[----:B------:R-:W-:Y:S02]  /*8250*/  @!P1 IADD3 R34, P3, R24, R7, RZ ;  /* 0x0000000718229210 */ /* 0x000fe40007f7e0ff */
[----:B------:R-:W-:Y:S01]  /*8260*/  SHF.L.U64.HI R7, R137, 0x1, R6 ;  /* 0x0000000189077819 */ /* 0x000fe20000010206 */
[--C-:B------:R-:W-:Y:S01]  /*8270*/  @!P1 IMAD.X R17, R27, 0x1, R13.reuse, P2 ;  /* 0x000000011b119824 */ /* 0x100fe200010e060d */
[----:B------:R-:W-:Y:S01]  /*8280*/  @!P0 IADD3 R32, P2, R26, R5, RZ ;  /* 0x000000051a208210 */ /* 0x000fe20007f5e0ff */
[----:B------:R-:W-:Y:S02]  /*8290*/  @!P1 IMAD.X R35, R25, 0x1, R13, P3 ;  /* 0x0000000119239824 */ /* 0x000fe400018e060d */
[----:B------:R-:W-:Y:S01]  /*82a0*/  CS2R R12, SRZ ;  /* 0x00000000000c7805 */ /* 0x000fe2000001ff00 */
[----:B------:R1:W5:Y:S01]  /*82b0*/  @!P1 LD.E.64 R20, [R16.64] ;  /* 0x0000000810149980 */ /* 0x000362000c101b00 */
[----:B------:R-:W-:Y:S01]  /*82c0*/  ISETP.GE.AND P3, PT, R23, c[0x0][0x27c], PT ;  /* 0x00009f0017007a0c */ /* 0x000fe20003f66270 */
[----:B------:R-:W-:-:S03]  /*82d0*/  @!P0 IMAD.X R33, R27, 0x1, R7, P2 ;  /* 0x000000011b218824 */ /* 0x000fc600010e0607 */
[----:B------:R2:W5:Y:S01]  /*82e0*/  @!P1 LD.E.64 R12, [R34.64] ;  /* 0x00000008220c9980 */ /* 0x000562000c101b00 */
[----:B------:R-:W-:Y:S01]  /*82f0*/  @!P0 IADD3 R28, P1, R24, R5, RZ ;  /* 0x00000005181c8210 */ /* 0x000fe20007f3e0ff */
[----:B------:R-:W-:Y:S01]  /*8300*/  CS2R R18, SRZ ;  /* 0x0000000000127805 */ /* 0x000fe2000001ff00 */
[----:B------:R-:W-:-:S03]  /*8310*/  ISETP.GE.AND P2, PT, R138, c[0x0][0x27c], PT ;  /* 0x00009f008a007a0c */ /* 0x000fc60003f46270 */
[----:B------:R-:W-:Y:S02]  /*8320*/  @!P0 IMAD.X R29, R25, 0x1, R7, P1 ;  /* 0x00000001191d8824 */ /* 0x000fe400008e0607 */
[----:B------:R-:W-:Y:S01]  /*8330*/  CS2R R6, SRZ ;  /* 0x0000000000067805 */ /* 0x000fe2000001ff00 */
[C---:B------:R-:W-:Y:S01]  /*8340*/  IMAD.SHL.U32 R15, R23.reuse, 0x2, RZ ;  /* 0x00000002170f7824 */ /* 0x040fe200078e00ff */
[----:B------:R-:W-:Y:S01]  /*8350*/  SHF.R.S32.HI R14, RZ, 0x1f, R23 ;  /* 0x0000001fff0e7819 */ /* 0x000fe20000011417 */
[----:B------:R3:W5:Y:S01]  /*8360*/  @!P0 LD.E.64 R18, [R32.64] ;  /* 0x0000000820128980 */ /* 0x000762000c101b00 */
[----:B------:R-:W-:Y:S02]  /*8370*/  SHF.R.S32.HI R5, RZ, 0x1f, R138 ;  /* 0x0000001fff057819 */ /* 0x000fe4000001148a */
[----:B------:R-:W-:Y:S01]  /*8380*/  SHF.L.U64.HI R14, R23, 0x1, R14 ;  /* 0x00000001170e7819 */ /* 0x000fe2000001020e */
[----:B------:R4:W5:Y:S01]  /*8390*/  @!P0 LD.E.64 R6, [R28.64] ;  /* 0x000000081c068980 */ /* 0x000962000c101b00 */
[----:B------:R-:W-:Y:S01]  /*83a0*/  @!P3 IADD3 R36, P0, R26, R15, RZ ;  /* 0x0000000f1a24b210 */ /* 0x000fe20007f1e0ff */
[----:B------:R-:W-:Y:S01]  /*83b0*/  CS2R R42, SRZ ;  /* 0x00000000002a7805 */ /* 0x000fe2000001ff00 */
[C---:B------:R-:W-:Y:S01]  /*83c0*/  SHF.L.U64.HI R5, R138.reuse, 0x1, R5 ;  /* 0x000000018a057819 */ /* 0x040fe20000010205 */
[----:B-1----:R-:W-:Y:S01]  /*83d0*/  IMAD.SHL.U32 R16, R138, 0x2, RZ ;  /* 0x000000028a107824 */ /* 0x002fe200078e00ff */
[----:B------:R-:W-:Y:S01]  /*83e0*/  ISETP.GE.AND P1, PT, R142, c[0x0][0x27c], PT ;  /* 0x00009f008e007a0c */ /* 0x000fe20003f26270 */
[----:B------:R-:W-:-:S03]  /*83f0*/  @!P3 IMAD.X R37, R27, 0x1, R14, P0 ;  /* 0x000000011b25b824 */ /* 0x000fc600000e060e */
[----:B------:R-:W-:Y:S02]  /*8400*/  @!P2 IADD3 R44, P0, R26, R16, RZ ;  /* 0x000000101a2ca210 */ /* 0x000fe40007f1e0ff */
[----:B--2---:R-:W-:-:S03]  /*8410*/  @!P3 IADD3 R34, P4, R24, R15, RZ ;  /* 0x0000000f1822b210 */ /* 0x004fc60007f9e0ff */
[----:B------:R-:W-:Y:S01]  /*8420*/  @!P2 IMAD.X R45, R27, 0x1, R5, P0 ;  /* 0x000000011b2da824 */ /* 0x000fe200000e0605 */
[----:B------:R-:W-:Y:S01]  /*8430*/  @!P2 IADD3 R38, P0, R24, R16, RZ ;  /* 0x000000101826a210 */ /* 0x000fe20007f1e0ff */
[----:B------:R-:W-:Y:S02]  /*8440*/  @!P3 IMAD.X R35, R25, 0x1, R14, P4 ;  /* 0x000000011923b824 */ /* 0x000fe400020e060e */
[----:B------:R-:W-:Y:S01]  /*8450*/  @!P1 IMAD.WIDE R46, R142, 0x2, R26 ;  /* 0x000000028e2e9825 */ /* 0x000fe200078e021a */
[----:B---3--:R-:W-:-:S03]  /*8460*/  CS2R R32, SRZ ;  /* 0x0000000000207805 */ /* 0x008fc6000001ff00 */
[----:B------:R-:W-:Y:S01]  /*8470*/  @!P2 IMAD.X R39, R25, 0x1, R5, P0 ;  /* 0x000000011927a824 */ /* 0x000fe200000e0605 */
[----:B------:R-:W-:Y:S01]  /*8480*/  ISETP.GE.AND P0, PT, R136, c[0x0][0x27c], PT ;  /* 0x00009f0088007a0c */ /* 0x000fe20003f06270 */
[----:B------:R-:W-:Y:S01]  /*8490*/  @!P1 IMAD.WIDE R40, R142, 0x2, R24 ;  /* 0x000000028e289825 */ /* 0x000fe200078e0218 */
[----:B------:R-:W-:Y:S01]  /*84a0*/  SHF.R.S32.HI R5, RZ, 0x1f, R136 ;  /* 0x0000001fff057819 */ /* 0x000fe20000011488 */
[----:B------:R1:W5:Y:S02]  /*84b0*/  @!P1 LD.E.64 R32, [R46.64] ;  /* 0x000000082e209980 */ /* 0x000364000c101b00 */
[C---:B------:R-:W-:Y:S01]  /*84c0*/  IMAD.SHL.U32 R14, R136.reuse, 0x2, RZ ;  /* 0x00000002880e7824 */ /* 0x040fe200078e00ff */
[----:B------:R-:W-:Y:S01]  /*84d0*/  SHF.L.U64.HI R5, R136, 0x1, R5 ;  /* 0x0000000188057819 */ /* 0x000fe20000010205 */
[----:B------:R2:W5:Y:S06]  /*84e0*/  @!P1 LD.E.64 R42, [R40.64] ;  /* 0x00000008282a9980 */ /* 0x00056c000c101b00 */
[----:B------:R-:W-:-:S05]  /*84f0*/  @!P0 IADD3 R26, P1, R26, R14, RZ ;  /* 0x0000000e1a1a8210 */ /* 0x000fca0007f3e0ff */
[--C-:B------:R-:W-:Y:S01]  /*8500*/  @!P0 IMAD.X R27, R27, 0x1, R5.reuse, P1 ;  /* 0x000000011b1b8824 */ /* 0x100fe200008e0605 */
[----:B------:R-:W-:Y:S01]  /*8510*/  @!P0 IADD3 R24, P1, R24, R14, RZ ;  /* 0x0000000e18188210 */ /* 0x000fe20007f3e0ff */
[----:B------:R-:W-:Y:S01]  /*8520*/  CS2R R16, SRZ ;  /* 0x0000000000107805 */ /* 0x000fe2000001ff00 */
[----:B------:R-:W-:Y:S01]  /*8530*/  CS2R R62, SRZ ;  /* 0x00000000003e7805 */ /* 0x000fe2000001ff00 */
[----:B----4-:R-:W-:Y:S01]  /*8540*/  CS2R R28, SRZ ;  /* 0x00000000001c7805 */ /* 0x010fe2000001ff00 */
[----:B------:R-:W-:Y:S01]  /*8550*/  CS2R R14, SRZ ;  /* 0x00000000000e7805 */ /* 0x000fe2000001ff00 */
[----:B------:R-:W-:Y:S01]  /*8560*/  CS2R R60, SRZ ;  /* 0x00000000003c7805 */ /* 0x000fe2000001ff00 */
[----:B------:R-:W-:Y:S01]  /*8570*/  @!P0 IMAD.X R25, R25, 0x1, R5, P1 ;  /* 0x0000000119198824 */ /* 0x000fe200008e0605 */
[----:B------:R1:W5:Y:S04]  /*8580*/  @!P3 LD.E.64 R16, [R36.64] ;  /* 0x000000082410b980 */ /* 0x000368000c101b00 */
[----:B------:R1:W5:Y:S01]  /*8590*/  @!P3 LD.E.64 R62, [R34.64] ;  /* 0x00000008223eb980 */ /* 0x000362000c101b00 */
[----:B--2---:R-:W-:-:S03]  /*85a0*/  CS2R R40, SRZ ;  /* 0x0000000000287805 */ /* 0x004fc6000001ff00 */
[----:B------:R1:W5:Y:S04]  /*85b0*/  @!P2 LD.E.64 R28, [R44.64] ;  /* 0x000000082c1ca980 */ /* 0x000368000c101b00 */
[----:B------:R1:W5:Y:S04]  /*85c0*/  @!P2 LD.E.64 R40, [R38.64] ;  /* 0x000000082628a980 */ /* 0x000368000c101b00 */
[----:B------:R1:W5:Y:S04]  /*85d0*/  @!P0 LD.E.64 R14, [R26.64] ;  /* 0x000000081a0e8980 */ /* 0x000368000c101b00 */
[----:B------:R1:W5:Y:S02]  /*85e0*/  @!P0 LD.E.64 R60, [R24.64] ;  /* 0x00000008183c8980 */ /* 0x000364000c101b00 */
.L_x_1420:
[----:B---3--:R-:W-:Y:S05]  /*85f0*/  BSYNC B0 ;  /* 0x0000000000007941 */ /* 0x008fea0003800000 */
.L_x_1419:
[--C-:B-1---5:R-:W-:Y:S01]  /*8600*/  IMAD.MOV.U32 R47, RZ, RZ, R43.reuse ;  /* 0x000000ffff2f7224 */ /* 0x122fe200078e002b */
[--C-:B------:R-:W-:Y:S01]  /*8610*/  SHF.R.U64 R44, R42, 0x10, R43.reuse ;  /* 0x000000102a2c7819 */ /* 0x100fe2000000122b */
[----:B------:R-:W-:Y:S01]  /*8620*/  IMAD.MOV.U32 R34, RZ, RZ, R40 ;  /* 0x000000ffff227224 */ /* 0x000fe200078e0028 */
[----:B------:R-:W-:Y:S01]  /*8630*/  SHF.R.U32.HI R36, RZ, 0x10, R43 ;  /* 0x00000010ff247819 */ /* 0x000fe2000001162b */
[----:B--2---:R-:W-:Y:S01]  /*8640*/  IMAD.MOV.U32 R25, RZ, RZ, R7 ;  /* 0x000000ffff197224 */ /* 0x004fe200078e0007 */
[----:B------:R-:W-:Y:S01]  /*8650*/  SHF.R.U64 R43, R40, 0x10, R41 ;  /* 0x00000010282b7819 */ /* 0x000fe20000001229 */
[----:B------:R-:W-:Y:S01]  /*8660*/  IMAD.MOV.U32 R40, RZ, RZ, R6 ;  /* 0x000000ffff287224 */ /* 0x000fe200078e0006 */
[----:B------:R-:W-:Y:S01]  /*8670*/  SHF.R.U64 R54, R28, 0x10, R29 ;  /* 0x000000101c367819 */ /* 0x000fe2000000121d */
[----:B------:R-:W-:Y:S01]  /*8680*/  IMAD.MOV.U32 R56, RZ, RZ, R28 ;  /* 0x000000ffff387224 */ /* 0x000fe200078e001c */
[--C-:B------:R-:W-:Y:S01]  /*8690*/  SHF.R.U64 R52, R20, 0x10, R21.reuse ;  /* 0x0000001014347819 */ /* 0x100fe20000001215 */
[--C-:B------:R-:W-:Y:S01]  /*86a0*/  IMAD.MOV.U32 R55, RZ, RZ, R21.reuse ;  /* 0x000000ffff377224 */ /* 0x100fe200078e0015 */
[----:B------:R-:W-:Y:S01]  /*86b0*/  SHF.R.U32.HI R28, RZ, 0x10, R21 ;  /* 0x00000010ff1c7819 */ /* 0x000fe20000011615 */
[--C-:B------:R-:W-:Y:S01]  /*86c0*/  IMAD.MOV.U32 R53, RZ, RZ, R19.reuse ;  /* 0x000000ffff357224 */ /* 0x100fe200078e0013 */
[----:B------:R-:W-:Y:S01]  /*86d0*/  SHF.R.U64 R51, R18, 0x10, R19 ;  /* 0x0000001012337819 */ /* 0x000fe20000001213 */
[----:B------:R-:W-:Y:S01]  /*86e0*/  IMAD.MOV.U32 R21, RZ, RZ, R17 ;  /* 0x000000ffff157224 */ /* 0x000fe200078e0011 */
[----:B------:R-:W-:Y:S01]  /*86f0*/  SHF.R.U32.HI R24, RZ, 0x10, R19 ;  /* 0x00000010ff187819 */ /* 0x000fe20000011613 */
[----:B------:R-:W-:Y:S01]  /*8700*/  IMAD.MOV.U32 R50, RZ, RZ, R16 ;  /* 0x000000ffff327224 */ /* 0x000fe200078e0010 */
[----:B------:R-:W-:Y:S01]  /*8710*/  PRMT R25, R25, 0x5410, R40 ;  /* 0x0000541019197816 */ /* 0x000fe20000000028 */
[----:B------:R-:W-:Y:S01]  /*8720*/  IMAD R40, R209, -0x80, R4 ;  /* 0xffffff80d1287824 */ /* 0x000fe200078e0204 */
[--C-:B------:R-:W-:Y:S01]  /*8730*/  SHF.R.U64 R48, R16, 0x10, R17.reuse ;  /* 0x0000001010307819 */ /* 0x100fe20000001211 */
[----:B------:R-:W-:Y:S01]  /*8740*/  IMAD.MOV.U32 R38, RZ, RZ, R42 ;  /* 0x000000ffff267224 */ /* 0x000fe200078e002a */
[----:B------:R-:W-:Y:S01]  /*8750*/  SHF.R.U32.HI R19, RZ, 0x10, R17 ;  /* 0x00000010ff137819 */ /* 0x000fe20000011611 */
[----:B------:R-:W-:Y:S01]  /*8760*/  IMAD.MOV.U32 R58, RZ, RZ, R32 ;  /* 0x000000ffff3a7224 */ /* 0x000fe200078e0020 */
[----:B------:R-:W-:Y:S01]  /*8770*/  SHF.R.U64 R17, R12, 0x10, R13 ;  /* 0x000000100c117819 */ /* 0x000fe2000000120d */
[----:B------:R-:W-:Y:S01]  /*8780*/  IMAD.MOV.U32 R39, RZ, RZ, R33 ;  /* 0x000000ffff277224 */ /* 0x000fe200078e0021 */
[----:B------:R-:W-:Y:S01]  /*8790*/  SHF.R.U32.HI R27, RZ, 0x10, R13 ;  /* 0x00000010ff1b7819 */ /* 0x000fe2000001160d */
[----:B------:R-:W-:Y:S01]  /*87a0*/  IMAD.MOV.U32 R16, RZ, RZ, R14 ;  /* 0x000000ffff107224 */ /* 0x000fe200078e000e */
[----:B------:R-:W-:Y:S01]  /*87b0*/  IMNMX R40, R40, 0x80, PT ;  /* 0x0000008028287817 */ /* 0x000fe20003800200 */
[----:B------:R-:W-:Y:S01]  /*87c0*/  IMAD.MOV.U32 R42, RZ, RZ, R12 ;  /* 0x000000ffff2a7224 */ /* 0x000fe200078e000c */
[----:B------:R-:W-:Y:S01]  /*87d0*/  PRMT R27, R27, 0x5410, R17 ;  /* 0x000054101b1b7816 */ /* 0x000fe20000000011 */
[----:B------:R-:W-:Y:S01]  /*87e0*/  IMAD.MOV.U32 R35, RZ, RZ, R29 ;  /* 0x000000ffff237224 */ /* 0x000fe200078e001d */
[----:B------:R-:W-:Y:S01]  /*87f0*/  LOP3.LUT R17, R221, 0x18, R144, 0xf8, !PT ;  /* 0x00000018dd117812 */ /* 0x000fe200078ef890 */
[----:B------:R-:W-:Y:S01]  /*8800*/  IMAD.MOV.U32 R30, RZ, RZ, R20 ;  /* 0x000000ffff1e7224 */ /* 0x000fe200078e0014 */
[----:B------:R-:W-:Y:S01]  /*8810*/  ISETP.GE.AND P1, PT, R223, R40, PT ;  /* 0x00000028df00720c */ /* 0x000fe20003f26270 */
[----:B------:R-:W-:Y:S01]  /*8820*/  IMAD.MOV.U32 R49, RZ, RZ, R15 ;  /* 0x000000ffff317224 */ /* 0x000fe200078e000f */
[----:B------:R-:W-:Y:S01]  /*8830*/  LOP3.LUT R17, R140, R17, R141, 0xf6, !PT ;  /* 0x000000118c117212 */ /* 0x000fe200078ef68d */
[----:B------:R-:W-:Y:S01]  /*8840*/  IMAD.MOV.U32 R45, RZ, RZ, R41 ;  /* 0x000000ffff2d7224 */ /* 0x000fe200078e0029 */
[----:B------:R-:W-:Y:S01]  /*8850*/  LOP3.LUT P0, RZ, R220, 0x4, RZ, 0xc0, !PT ;  /* 0x00000004dcff7812 */ /* 0x000fe2000780c0ff */
[----:B------:R-:W-:Y:S01]  /*8860*/  IMAD.MOV.U32 R26, RZ, RZ, R18 ;  /* 0x000000ffff1a7224 */ /* 0x000fe200078e0012 */
[--C-:B------:R-:W-:Y:S01]  /*8870*/  SHF.R.U64 R57, R32, 0x10, R33.reuse ;  /* 0x0000001020397819 */ /* 0x100fe20000001221 */
[----:B------:R-:W-:Y:S01]  /*8880*/  IMAD.SHL.U32 R17, R17, 0x2, RZ ;  /* 0x0000000211117824 */ /* 0x000fe200078e00ff */
[----:B------:R-:W-:Y:S01]  /*8890*/  SHF.R.U32.HI R37, RZ, 0x10, R33 ;  /* 0x00000010ff257819 */ /* 0x000fe20000011621 */
[----:B------:R-:W-:Y:S01]  /*88a0*/  IMAD.MOV.U32 R20, RZ, RZ, R62 ;  /* 0x000000ffff147224 */ /* 0x000fe200078e003e */
[----:B------:R-:W-:Y:S01]  /*88b0*/  SHF.R.U64 R46, R14, 0x10, R15 ;  /* 0x000000100e2e7819 */ /* 0x000fe2000000120f */
[----:B------:R-:W-:-:S04]  /*88c0*/  DEPBAR.LE SB0, 0x3 ;  /* 0x000080c00000791a */ /* 0x000fc80000000000 */
[----:B------:R-:W-:Y:S01]  /*88d0*/  SHF.R.U32.HI R33, RZ, 0x10, R29 ;  /* 0x00000010ff217819 */ /* 0x000fe2000001161d */
[----:B------:R-:W-:Y:S01]  /*88e0*/  IMAD.MOV.U32 R29, RZ, RZ, R13 ;  /* 0x000000ffff1d7224 */ /* 0x000fe200078e000d */
[----:B------:R-:W-:Y:S01]  /*88f0*/  SHF.R.U32.HI R14, RZ, 0x10, R15 ;  /* 0x00000010ff0e7819 */ /* 0x000fe2000001160f */
[----:B------:R-:W-:Y:S01]  /*8900*/  IMAD.MOV.U32 R15, RZ, RZ, R61 ;  /* 0x000000ffff0f7224 */ /* 0x000fe200078e003d */
[----:B------:R-:W-:Y:S01]  /*8910*/  SHF.R.U32.HI R32, RZ, 0x10, R41 ;  /* 0x00000010ff207819 */ /* 0x000fe20000011629 */
[----:B------:R-:W-:Y:S01]  /*8920*/  IMAD.MOV.U32 R41, RZ, RZ, R63 ;  /* 0x000000ffff297224 */ /* 0x000fe200078e003f */
[--C-:B------:R-:W-:Y:S01]  /*8930*/  SHF.R.U64 R12, R6, 0x10, R7.reuse ;  /* 0x00000010060c7819 */ /* 0x100fe20000001207 */
[----:B------:R-:W-:Y:S01]  /*8940*/  IMAD.MOV.U32 R6, RZ, RZ, R60 ;  /* 0x000000ffff067224 */ /* 0x000fe200078e003c */
[----:B------:R-:W-:Y:S01]  /*8950*/  SHF.R.U32.HI R22, RZ, 0x10, R7 ;  /* 0x00000010ff167819 */ /* 0x000fe20000011607 */
[----:B------:R-:W-:Y:S01]  /*8960*/  BSSY B1, `(.L_x_1421) ;  /* 0x000011a000017945 */ /* 0x000fe20003800000 */
[----:B------:R-:W-:-:S02]  /*8970*/  SHF.R.U64 R7, R62, 0x10, R63 ;  /* 0x000000103e077819 */ /* 0x000fc4000000123f */
[----:B------:R-:W-:Y:S02]  /*8980*/  SHF.R.U32.HI R18, RZ, 0x10, R63 ;  /* 0x00000010ff127819 */ /* 0x000fe4000001163f */
[--C-:B------:R-:W-:Y:S02]  /*8990*/  SHF.R.U64 R5, R60, 0x10, R61.reuse ;  /* 0x000000103c057819 */ /* 0x100fe4000000123d */
[----:B------:R-:W-:Y:S02]  /*89a0*/  SHF.R.U32.HI R13, RZ, 0x10, R61 ;  /* 0x00000010ff0d7819 */ /* 0x000fe4000001163d */
[C---:B------:R-:W-:Y:S02]  /*89b0*/  IADD3 R4, R17.reuse, 0x18100, RZ ;  /* 0x0001810011047810 */ /* 0x040fe40007ffe0ff */
[----:B------:R-:W-:Y:S02]  /*89c0*/  PRMT R22, R22, 0x5410, R12 ;  /* 0x0000541016167816 */ /* 0x000fe4000000000c */
[----:B------:R-:W-:-:S02]  /*89d0*/  IADD3 R12, R17, 0x18140, RZ ;  /* 0x00018140110c7810 */ /* 0x000fc40007ffe0ff */
        /* <DEDUP_REMOVED lines=21> */
[----:B------:R-:W-:Y:S01]  /*8b30*/  @P0 IADD3 R12, R4, -0x40, RZ ;  /* 0xffffffc0040c0810 */ /* 0x000fe20007ffe0ff */
[----:B------:R-:W-:Y:S06]  /*8b40*/  BAR.SYNC.DEFER_BLOCKING 0x0 ;  /* 0x0000000000007b1d */ /* 0x000fec0000010000 */
[----:B------:R-:W-:Y:S05]  /*8b50*/  @P1 BRA `(.L_x_1422) ;  /* 0x00000fa000001947 */ /* 0x000fea0003800000 */
[----:B------:R-:W-:Y:S01]  /*8b60*/  ISETP.GE.AND P0, PT, R142, c[0x0][0x27c], PT ;  /* 0x00009f008e007a0c */ /* 0x000fe20003f06270 */
[----:B------:R-:W-:-:S12]  /*8b70*/  BSSY B0, `(.L_x_1423) ;  /* 0x0000028000007945 */ /* 0x000fd80003800000 */
[----:B------:R-:W-:Y:S05]  /*8b80*/  @P0 BRA `(.L_x_1424) ;  /* 0x0000026000000947 */ /* 0x000fea0003800000 */
[----:B------:R-:W1:Y:S01]  /*8b90*/  LDS.128 R4, [R17+0x18100] ;  /* 0x0181000011047984 */ /* 0x000e620000000c00 */
[----:B------:R-:W-:Y:S02]  /*8ba0*/  HADD2.F32 R41, -RZ, R38.H1_H1 ;  /* 0x30000026ff297230 */ /* 0x000fe40000004100 */
[----:B------:R-:W-:Y:S02]  /*8bb0*/  HADD2.F32 R46, -RZ, R36.H1_H1 ;  /* 0x30000024ff2e7230 */ /* 0x000fe40000004100 */
[----:B------:R-:W-:Y:S02]  /*8bc0*/  HADD2.F32 R47, -RZ, R37.H1_H1 ;  /* 0x30000025ff2f7230 */ /* 0x000fe40000004100 */
[--C-:B------:R-:W-:Y:S02]  /*8bd0*/  HADD2.F32 R49, -RZ, R39.reuse.H1_H1 ;  /* 0x30000027ff317230 */ /* 0x100fe40000004100 */
[----:B------:R-:W-:Y:S02]  /*8be0*/  HADD2.F32 R52, -RZ, R39.H0_H0 ;  /* 0x20000027ff347230 */ /* 0x000fe40000004100 */
[----:B-1----:R-:W-:-:S02]  /*8bf0*/  HADD2.F32 R42, -RZ, R4.H0_H0 ;  /* 0x20000004ff2a7230 */ /* 0x002fc40000004100 */
[----:B------:R-:W-:Y:S02]  /*8c00*/  HADD2.F32 R44, -RZ, R4.H1_H1 ;  /* 0x30000004ff2c7230 */ /* 0x000fe40000004100 */
[--C-:B------:R-:W-:Y:S01]  /*8c10*/  HADD2.F32 R43, -RZ, R5.reuse.H1_H1 ;  /* 0x30000005ff2b7230 */ /* 0x100fe20000004100 */
[----:B------:R-:W-:Y:S01]  /*8c20*/  FMUL.FTZ R50, R42, R41 ;  /* 0x000000292a327220 */ /* 0x000fe20000410000 */
[----:B------:R-:W-:Y:S02]  /*8c30*/  HADD2.F32 R4, -RZ, R5.H0_H0 ;  /* 0x20000005ff047230 */ /* 0x000fe40000004100 */
[--C-:B------:R-:W-:Y:S01]  /*8c40*/  HADD2.F32 R5, -RZ, R6.reuse.H0_H0 ;  /* 0x20000006ff057230 */ /* 0x100fe20000004100 */
[----:B------:R-:W-:Y:S01]  /*8c50*/  FFMA.FTZ R50, R44, R49, R50 ;  /* 0x000000312c327223 */ /* 0x000fe20000010032 */
[----:B------:R-:W-:Y:S02]  /*8c60*/  HADD2.F32 R45, -RZ, R6.H1_H1 ;  /* 0x30000006ff2d7230 */ /* 0x000fe40000004100 */
[----:B------:R-:W-:-:S02]  /*8c70*/  HADD2.F32 R6, -RZ, R7.H0_H0 ;  /* 0x20000007ff067230 */ /* 0x000fc40000004100 */
[----:B------:R-:W-:Y:S01]  /*8c80*/  HADD2.F32 R48, -RZ, R7.H1_H1 ;  /* 0x30000007ff307230 */ /* 0x000fe20000004100 */
[----:B------:R-:W-:Y:S01]  /*8c90*/  FMUL.FTZ R7, R44, R41 ;  /* 0x000000292c077220 */ /* 0x000fe20000410000 */
[----:B------:R-:W-:Y:S01]  /*8ca0*/  HADD2.F32 R44, -RZ, R37.H0_H0 ;  /* 0x20000025ff2c7230 */ /* 0x000fe20000004100 */
[CC--:B------:R-:W-:Y:S02]  /*8cb0*/  FMUL.FTZ R41, R43.reuse, R46.reuse ;  /* 0x0000002e2b297220 */ /* 0x0c0fe40000410000 */
[C---:B------:R-:W-:Y:S02]  /*8cc0*/  FMUL.FTZ R46, R4.reuse, R46 ;  /* 0x0000002e042e7220 */ /* 0x040fe40000410000 */
[-C--:B------:R-:W-:Y:S01]  /*8cd0*/  FFMA.FTZ R41, R4, R47.reuse, -R41 ;  /* 0x0000002f04297223 */ /* 0x080fe20000010829 */
[----:B------:R-:W-:Y:S01]  /*8ce0*/  HADD2.F32 R4, -RZ, R38.H0_H0 ;  /* 0x20000026ff047230 */ /* 0x000fe20000004100 */
[----:B------:R-:W-:Y:S01]  /*8cf0*/  FFMA.FTZ R46, R43, R47, R46 ;  /* 0x0000002f2b2e7223 */ /* 0x000fe2000001002e */
[----:B------:R-:W-:Y:S01]  /*8d00*/  HADD2.F32 R43, -RZ, R36.H0_H0 ;  /* 0x20000024ff2b7230 */ /* 0x000fe20000004100 */
[----:B------:R-:W-:-:S02]  /*8d10*/  FFMA.FTZ R7, R42, R49, -R7 ;  /* 0x000000312a077223 */ /* 0x000fc40000010807 */
[-C--:B------:R-:W-:Y:S02]  /*8d20*/  FMUL.FTZ R42, R45, R4.reuse ;  /* 0x000000042d2a7220 */ /* 0x080fe40000410000 */
[-C--:B------:R-:W-:Y:S02]  /*8d30*/  FMUL.FTZ R47, R48, R43.reuse ;  /* 0x0000002b302f7220 */ /* 0x080fe40000410000 */
[C---:B------:R-:W-:Y:S02]  /*8d40*/  FMUL.FTZ R4, R5.reuse, R4 ;  /* 0x0000000405047220 */ /* 0x040fe40000410000 */
[C---:B------:R-:W-:Y:S02]  /*8d50*/  FMUL.FTZ R43, R6.reuse, R43 ;  /* 0x0000002b062b7220 */ /* 0x040fe40000410000 */
[----:B------:R-:W-:Y:S02]  /*8d60*/  FFMA.FTZ R47, R6, R44, -R47 ;  /* 0x0000002c062f7223 */ /* 0x000fe4000001082f */
[-C--:B------:R-:W-:Y:S01]  /*8d70*/  FFMA.FTZ R42, R5, R52.reuse, -R42 ;  /* 0x00000034052a7223 */ /* 0x080fe2000001082a */
[----:B------:R-:W-:Y:S01]  /*8d80*/  F2FP.PACK_AB R5, R46, R41 ;  /* 0x000000292e05723e */ /* 0x000fe200000000ff */
[----:B------:R-:W-:Y:S01]  /*8d90*/  FFMA.FTZ R45, R45, R52, R4 ;  /* 0x000000342d2d7223 */ /* 0x000fe20000010004 */
[----:B------:R-:W-:Y:S01]  /*8da0*/  F2FP.PACK_AB R4, R50, R7 ;  /* 0x000000073204723e */ /* 0x000fe200000000ff */
[----:B------:R-:W-:-:S03]  /*8db0*/  FFMA.FTZ R44, R48, R44, R43 ;  /* 0x0000002c302c7223 */ /* 0x000fc6000001002b */
[----:B------:R-:W-:Y:S02]  /*8dc0*/  F2FP.PACK_AB R6, R45, R42 ;  /* 0x0000002a2d06723e */ /* 0x000fe400000000ff */
[----:B------:R-:W-:-:S05]  /*8dd0*/  F2FP.PACK_AB R7, R44, R47 ;  /* 0x0000002f2c07723e */ /* 0x000fca00000000ff */
[----:B------:R1:W-:Y:S02]  /*8de0*/  STS.128 [R17+0x18100], R4 ;  /* 0x0181000411007388 */ /* 0x0003e40000000c00 */
.L_x_1424:
[----:B------:R-:W-:Y:S05]  /*8df0*/  BSYNC B0 ;  /* 0x0000000000007941 */ /* 0x000fea0003800000 */
.L_x_1423:
[----:B------:R-:W-:Y:S01]  /*8e00*/  ISETP.GE.AND P0, PT, R138, c[0x0][0x27c], PT ;  /* 0x00009f008a007a0c */ /* 0x000fe20003f06270 */
[----:B------:R-:W-:-:S12]  /*8e10*/  BSSY B0, `(.L_x_1425) ;  /* 0x0000028000007945 */ /* 0x000fd80003800000 */
[----:B------:R-:W-:Y:S05]  /*8e20*/  @P0 BRA `(.L_x_1426) ;  /* 0x0000026000000947 */ /* 0x000fea0003800000 */
[----:B-1----:R-:W1:Y:S01]  /*8e30*/  LDS.128 R4, [R12] ;  /* 0x000000000c047984 */ /* 0x002e620000000c00 */
        /* <DEDUP_REMOVED lines=36> */
[----:B------:R1:W-:Y:S02]  /*9080*/  STS.128 [R12], R4 ;  /* 0x000000040c007388 */ /* 0x0003e40000000c00 */
.L_x_1426:
[----:B------:R-:W-:Y:S05]  /*9090*/  BSYNC B0 ;  /* 0x0000000000007941 */ /* 0x000fea0003800000 */
.L_x_1425:
[----:B------:R-:W-:Y:S01]  /*90a0*/  ISETP.GE.AND P0, PT, R31, c[0x0][0x27c], PT ;  /* 0x00009f001f007a0c */ /* 0x000fe20003f06270 */
[----:B------:R-:W-:-:S12]  /*90b0*/  BSSY B0, `(.L_x_1427) ;  /* 0x0000028000007945 */ /* 0x000fd80003800000 */
[----:B------:R-:W-:Y:S05]  /*90c0*/  @P0 BRA `(.L_x_1428) ;  /* 0x0000026000000947 */ /* 0x000fea0003800000 */
[----:B-1----:R-:W1:Y:S01]  /*90d0*/  LDS.128 R4, [R17+0x1c100] ;  /* 0x01c1000011047984 */ /* 0x002e620000000c00 */
        /* <DEDUP_REMOVED lines=37> */
.L_x_1428:
[----:B------:R-:W-:Y:S05]  /*9330*/  BSYNC B0 ;  /* 0x0000000000007941 */ /* 0x000fea0003800000 */
.L_x_1427:
        /* <DEDUP_REMOVED lines=41> */
.L_x_1430:
[----:B------:R-:W-:Y:S05]  /*95d0*/  BSYNC B0 ;  /* 0x0000000000007941 */ /* 0x000fea0003800000 */
.L_x_1429:
        /* <DEDUP_REMOVED lines=41> */
.L_x_1432:
[----:B------:R-:W-:Y:S05]  /*9870*/  BSYNC B0 ;  /* 0x0000000000007941 */ /* 0x000fea0003800000 */
.L_x_1431:
[----:B------:R-:W-:-:S13]  /*9880*/  ISETP.GE.AND P0, PT, R136, c[0x0][0x27c], PT ;  /* 0x00009f0088007a0c */ /* 0x000fda0003f06270 */
        /* <DEDUP_REMOVED lines=39> */
.L_x_1422:
[----:B------:R-:W-:Y:S05]  /*9b00*/  BSYNC B1 ;  /* 0x0000000000017941 */ /* 0x000fea0003800000 */
.L_x_1421:
[----:B------:R-:W-:-:S13]  /*9b10*/  ISETP.GE.AND P0, PT, R8, R40, PT ;  /* 0x000000280800720c */ /* 0x000fda0003f06270 */
[----:B------:R-:W-:Y:S05]  /*9b20*/  @P0 BRA `(.L_x_1433) ;  /* 0x00003d7000000947 */ /* 0x000fea0003800000 */
[----:B------:R-:W-:Y:S01]  /*9b30*/  ISETP.GE.AND P0, PT, R142, c[0x0][0x27c], PT ;  /* 0x00009f008e007a0c */ /* 0x000fe20003f06270 */
[----:B------:R-:W-:-:S12]  /*9b40*/  BSSY B0, `(.L_x_1434) ;  /* 0x0000028000007945 */ /* 0x000fd80003800000 */
[----:B------:R-:W-:Y:S05]  /*9b50*/  @P0 BRA `(.L_x_1435) ;  /* 0x0000026000000947 */ /* 0x000fea0003800000 */
[----:B-1----:R-:W1:Y:S01]  /*9b60*/  LDS.128 R4, [R17+0x1a100] ;  /* 0x01a1000011047984 */ /* 0x002e620000000c00 */
[----:B------:R-:W-:Y:S02]  /*9b70*/  HADD2.F32 R8, -RZ, R38.H1_H1 ;  /* 0x30000026ff087230 */ /* 0x000fe40000004100 */
[----:B------:R-:W-:Y:S02]  /*9b80*/  HADD2.F32 R45, -RZ, R36.H1_H1 ;  /* 0x30000024ff2d7230 */ /* 0x000fe40000004100 */
[----:B------:R-:W-:Y:S02]  /*9b90*/  HADD2.F32 R47, -RZ, R37.H1_H1 ;  /* 0x30000025ff2f7230 */ /* 0x000fe40000004100 */
[----:B------:R-:W-:Y:S02]  /*9ba0*/  HADD2.F32 R38, -RZ, R38.H0_H0 ;  /* 0x20000026ff267230 */ /* 0x000fe40000004100 */
[----:B------:R-:W-:Y:S02]  /*9bb0*/  HADD2.F32 R36, -RZ, R36.H0_H0 ;  /* 0x20000024ff247230 */ /* 0x000fe40000004100 */
[----:B------:R-:W-:-:S02]  /*9bc0*/  HADD2.F32 R44, -RZ, R39.H1_H1 ;  /* 0x30000027ff2c7230 */ /* 0x000fc40000004100 */
[----:B------:R-:W-:Y:S02]  /*9bd0*/  HADD2.F32 R39, -RZ, R39.H0_H0 ;  /* 0x20000027ff277230 */ /* 0x000fe40000004100 */
[----:B------:R-:W-:Y:S02]  /*9be0*/  HADD2.F32 R37, -RZ, R37.H0_H0 ;  /* 0x20000025ff257230 */ /* 0x000fe40000004100 */
[--C-:B-1----:R-:W-:Y:S02]  /*9bf0*/  HADD2.F32 R41, -RZ, R4.reuse.H0_H0 ;  /* 0x20000004ff297230 */ /* 0x102fe40000004100 */
[----:B------:R-:W-:Y:S02]  /*9c00*/  HADD2.F32 R43, -RZ, R4.H1_H1 ;  /* 0x30000004ff2b7230 */ /* 0x000fe40000004100 */
[--C-:B------:R-:W-:Y:S01]  /*9c10*/  HADD2.F32 R40, -RZ, R5.reuse.H1_H1 ;  /* 0x30000005ff287230 */ /* 0x100fe20000004100 */
[C---:B------:R-:W-:Y:S01]  /*9c20*/  FMUL.FTZ R48, R8.reuse, R41 ;  /* 0x0000002908307220 */ /* 0x040fe20000410000 */
[----:B------:R-:W-:Y:S01]  /*9c30*/  HADD2.F32 R4, -RZ, R5.H0_H0 ;  /* 0x20000005ff047230 */ /* 0x000fe20000004100 */
[----:B------:R-:W-:Y:S01]  /*9c40*/  FMUL.FTZ R46, R8, R43 ;  /* 0x0000002b082e7220 */ /* 0x000fe20000410000 */
[--C-:B------:R-:W-:Y:S01]  /*9c50*/  HADD2.F32 R5, -RZ, R6.reuse.H0_H0 ;  /* 0x20000006ff057230 */ /* 0x100fe20000004100 */
[C---:B------:R-:W-:Y:S01]  /*9c60*/  FMUL.FTZ R8, R45.reuse, R40 ;  /* 0x000000282d087220 */ /* 0x040fe20000410000 */
[----:B------:R-:W-:Y:S01]  /*9c70*/  HADD2.F32 R42, -RZ, R6.H1_H1 ;  /* 0x30000006ff2a7230 */ /* 0x000fe20000004100 */
[-C--:B------:R-:W-:Y:S01]  /*9c80*/  FMUL.FTZ R45, R45, R4.reuse ;  /* 0x000000042d2d7220 */ /* 0x080fe20000410000 */
[--C-:B------:R-:W-:Y:S01]  /*9c90*/  HADD2.F32 R6, -RZ, R7.reuse.H0_H0 ;  /* 0x20000007ff067230 */ /* 0x100fe20000004100 */
[C---:B------:R-:W-:Y:S01]  /*9ca0*/  FFMA.FTZ R8, R47.reuse, R4, -R8 ;  /* 0x000000042f087223 */ /* 0x040fe20000010808 */
[----:B------:R-:W-:Y:S01]  /*9cb0*/  HADD2.F32 R7, -RZ, R7.H1_H1 ;  /* 0x30000007ff077230 */ /* 0x000fe20000004100 */
[----:B------:R-:W-:-:S02]  /*9cc0*/  FFMA.FTZ R45, R47, R40, R45 ;  /* 0x000000282f2d7223 */ /* 0x000fc4000001002d */
[C---:B------:R-:W-:Y:S02]  /*9cd0*/  FMUL.FTZ R4, R38.reuse, R42 ;  /* 0x0000002a26047220 */ /* 0x040fe40000410000 */
[----:B------:R-:W-:Y:S02]  /*9ce0*/  FMUL.FTZ R40, R38, R5 ;  /* 0x0000000526287220 */ /* 0x000fe40000410000 */
[C---:B------:R-:W-:Y:S02]  /*9cf0*/  FMUL.FTZ R38, R36.reuse, R7 ;  /* 0x0000000724267220 */ /* 0x040fe40000410000 */
[----:B------:R-:W-:Y:S02]  /*9d00*/  FMUL.FTZ R36, R36, R6 ;  /* 0x0000000624247220 */ /* 0x000fe40000410000 */
[C---:B------:R-:W-:Y:S02]  /*9d10*/  FFMA.FTZ R46, R44.reuse, R41, -R46 ;  /* 0x000000292c2e7223 */ /* 0x040fe4000001082e */
[----:B------:R-:W-:-:S02]  /*9d20*/  FFMA.FTZ R43, R44, R43, R48 ;  /* 0x0000002b2c2b7223 */ /* 0x000fc40000010030 */
[----:B------:R-:W-:Y:S01]  /*9d30*/  FFMA.FTZ R41, R39, R5, -R4 ;  /* 0x0000000527297223 */ /* 0x000fe20000010804 */
[----:B------:R-:W-:Y:S01]  /*9d40*/  F2FP.PACK_AB R5, R45, R8 ;  /* 0x000000082d05723e */ /* 0x000fe200000000ff */
[----:B------:R-:W-:Y:S01]  /*9d50*/  FFMA.FTZ R40, R39, R42, R40 ;  /* 0x0000002a27287223 */ /* 0x000fe20000010028 */
[----:B------:R-:W-:Y:S01]  /*9d60*/  F2FP.PACK_AB R4, R43, R46 ;  /* 0x0000002e2b04723e */ /* 0x000fe200000000ff */
[C---:B------:R-:W-:Y:S02]  /*9d70*/  FFMA.FTZ R38, R37.reuse, R6, -R38 ;  /* 0x0000000625267223 */ /* 0x040fe40000010826 */
[----:B------:R-:W-:Y:S01]  /*9d80*/  FFMA.FTZ R7, R37, R7, R36 ;  /* 0x0000000725077223 */ /* 0x000fe20000010024 */
[----:B------:R-:W-:-:S04]  /*9d90*/  F2FP.PACK_AB R6, R40, R41 ;  /* 0x000000292806723e */ /* 0x000fc800000000ff */
[----:B------:R-:W-:-:S05]  /*9da0*/  F2FP.PACK_AB R7, R7, R38 ;  /* 0x000000260707723e */ /* 0x000fca00000000ff */
[----:B------:R1:W-:Y:S02]  /*9db0*/  STS.128 [R17+0x1a100], R4 ;  /* 0x01a1000411007388 */ /* 0x0003e40000000c00 */
.L_x_1435:
[----:B------:R-:W-:Y:S05]  /*9dc0*/  BSYNC B0 ;  /* 0x0000000000007941 */ /* 0x000fea0003800000 */
.L_x_1434:
        /* <DEDUP_REMOVED lines=41> */
.L_x_1437:
[----:B------:R-:W-:Y:S05]  /*a060*/  BSYNC B0 ;  /* 0x0000000000007941 */ /* 0x000fea0003800000 */
.L_x_1436:
        /* <DEDUP_REMOVED lines=8> */
[----:B------:R-:W-:Y:S02]  /*a0f0*/  HADD2.F32 R29, -RZ, R29.H0_H0 ;  /* 0x2000001dff1d7230 */ /* 0x000fe40000004100 */
[----:B------:R-:W-:-:S02]  /*a100*/  HADD2.F32 R27, -RZ, R27.H0_H0 ;  /* 0x2000001bff1b7230 */ /* 0x000fc40000004100 */
        /* <DEDUP_REMOVED lines=11> */
[----:B------:R-:W-:Y:S01]  /*a1c0*/  FFMA.FTZ R37, R36, R31, -R37 ;  /* 0x0000001f24257223 */ /* 0x000fe20000010825 */
[--C-:B------:R-:W-:Y:S01]  /*a1d0*/  HADD2.F32 R6, -RZ, R7.reuse.H0_H0 ;  /* 0x20000007ff067230 */ /* 0x100fe20000004100 */
[-C--:B------:R-:W-:Y:S01]  /*a1e0*/  FMUL.FTZ R35, R35, R4.reuse ;  /* 0x0000000423237220 */ /* 0x080fe20000410000 */
[----:B------:R-:W-:Y:S01]  /*a1f0*/  HADD2.F32 R7, -RZ, R7.H1_H1 ;  /* 0x30000007ff077230 */ /* 0x000fe20000004100 */
[----:B------:R-:W-:-:S02]  /*a200*/  FFMA.FTZ R8, R39, R4, -R8 ;  /* 0x0000000427087223 */ /* 0x000fc40000010808 */
[C---:B------:R-:W-:Y:S02]  /*a210*/  FMUL.FTZ R4, R29.reuse, R34 ;  /* 0x000000221d047220 */ /* 0x040fe40000410000 */
[----:B------:R-:W-:Y:S02]  /*a220*/  FMUL.FTZ R31, R29, R5 ;  /* 0x000000051d1f7220 */ /* 0x000fe40000410000 */
[C---:B------:R-:W-:Y:S02]  /*a230*/  FMUL.FTZ R29, R27.reuse, R7 ;  /* 0x000000071b1d7220 */ /* 0x040fe40000410000 */
[----:B------:R-:W-:Y:S02]  /*a240*/  FMUL.FTZ R27, R27, R6 ;  /* 0x000000061b1b7220 */ /* 0x000fe40000410000 */
[----:B------:R-:W-:Y:S02]  /*a250*/  FFMA.FTZ R35, R39, R32, R35 ;  /* 0x0000002027237223 */ /* 0x000fe40000010023 */
[----:B------:R-:W-:-:S02]  /*a260*/  FFMA.FTZ R29, R28, R6, -R29 ;  /* 0x000000061c1d7223 */ /* 0x000fc4000001081d */
[----:B------:R-:W-:Y:S02]  /*a270*/  FFMA.FTZ R38, R36, R33, R38 ;  /* 0x0000002124267223 */ /* 0x000fe40000010026 */
[C---:B------:R-:W-:Y:S01]  /*a280*/  FFMA.FTZ R32, R30.reuse, R5, -R4 ;  /* 0x000000051e207223 */ /* 0x040fe20000010804 */
[----:B------:R-:W-:Y:S01]  /*a290*/  F2FP.PACK_AB R5, R35, R8 ;  /* 0x000000082305723e */ /* 0x000fe200000000ff */
[----:B------:R-:W-:Y:S01]  /*a2a0*/  FFMA.FTZ R31, R30, R34, R31 ;  /* 0x000000221e1f7223 */ /* 0x000fe2000001001f */
[----:B------:R-:W-:Y:S01]  /*a2b0*/  F2FP.PACK_AB R4, R38, R37 ;  /* 0x000000252604723e */ /* 0x000fe200000000ff */
[----:B------:R-:W-:-:S03]  /*a2c0*/  FFMA.FTZ R28, R28, R7, R27 ;  /* 0x000000071c1c7223 */ /* 0x000fc6000001001b */
[----:B------:R-:W-:Y:S02]  /*a2d0*/  F2FP.PACK_AB R6, R31, R32 ;  /* 0x000000201f06723e */ /* 0x000fe400000000ff */
[----:B------:R-:W-:-:S05]  /*a2e0*/  F2FP.PACK_AB R7, R28, R29 ;  /* 0x0000001d1c07723e */ /* 0x000fca00000000ff */
[----:B------:R1:W-:Y:S02]  /*a2f0*/  STS.128 [R17+0x1e100], R4 ;  /* 0x01e1000411007388 */ /* 0x0003e40000000c00 */
.L_x_1439:
[----:B------:R-:W-:Y:S05]  /*a300*/  BSYNC B0 ;  /* 0x0000000000007941 */ /* 0x000fea0003800000 */
.L_x_1438:
[----:B------:R-:W-:Y:S01]  /*a310*/  ISETP.GE.AND P0, PT, R137, c[0x0][0x27c], PT ;  /* 0x00009f0089007a0c */ /* 0x000fe20003f06270 */
[----:B------:R-:W-:-:S12]  /*a320*/  BSSY B0, `(.L_x_1440) ;  /* 0x0000028000007945 */ /* 0x000fd80003800000 */
[----:B------:R-:W-:Y:S05]  /*a330*/  @P0 BRA `(.L_x_1441) ;  /* 0x0000026000000947 */ /* 0x000fea0003800000 */
[----:B-1----:R-:W1:Y:S01]  /*a340*/  LDS.128 R4, [R12+0x6000] ;  /* 0x006000000c047984 */ /* 0x002e620000000c00 */
[--C-:B------:R-:W-:Y:S02]  /*a350*/  HADD2.F32 R8, -RZ, R25.reuse.H1_H1 ;  /* 0x30000019ff087230 */ /* 0x100fe40000004100 */
        /* <DEDUP_REMOVED lines=26> */
[----:B------:R-:W-:-:S02]  /*a500*/  FFMA.FTZ R34, R32, R29, R34 ;  /* 0x0000001d20227223 */ /* 0x000fc40000010022 */
[C---:B------:R-:W-:Y:S01]  /*a510*/  FFMA.FTZ R28, R26.reuse, R5, -R4 ;  /* 0x000000051a1c7223 */ /* 0x040fe20000010804 */
        /* <DEDUP_REMOVED lines=8> */
.L_x_1441:
[----:B------:R-:W-:Y:S05]  /*a5a0*/  BSYNC B0 ;  /* 0x0000000000007941 */ /* 0x000fea0003800000 */
.L_x_1440:
        /* <DEDUP_REMOVED lines=41> */
.L_x_1443:
[----:B------:R-:W-:Y:S05]  /*a840*/  BSYNC B0 ;  /* 0x0000000000007941 */ /* 0x000fea0003800000 */
.L_x_1442:
[----:B------:R-:W-:-:S13]  /*a850*/  ISETP.GE.AND P0, PT, R136, c[0x0][0x27c], PT ;  /* 0x00009f0088007a0c */ /* 0x000fda0003f06270 */
        /* <DEDUP_REMOVED lines=38> */
[----:B------:R1:W-:Y:S01]  /*aac0*/  STS.128 [R12+0xa000], R4 ;  /* 0x00a000040c007388 */ /* 0x0003e20000000c00 */
[----:B------:R-:W-:Y:S05]  /*aad0*/  BRA `(.L_x_1433) ;  /* 0x00002dc000007947 */ /* 0x000fea0003800000 */
.L_x_1418:
[----:B------:R-:W-:Y:S01]  /*aae0*/  ISETP.GE.AND P0, PT, R13, R4, PT ;  /* 0x000000040d00720c */ /* 0x000fe20003f06270 */
[C---:B------:R-:W-:Y:S01]  /*aaf0*/  IMAD.IADD R28, R142.reuse, 0x1, R23 ;  /* 0x000000018e1c7824 */ /* 0x040fe200078e0217 */
[----:B------:R1:W2:Y:S01]  /*ab00*/  SHFL.IDX PT, R43, R12, RZ, 0x1c1f ;  /* 0x001c1fff0c2b7589 */ /* 0x0002a200000e0000 */
[----:B------:R-:W-:Y:S01]  /*ab10*/  IMAD.IADD R40, R142, 0x1, R31 ;  /* 0x000000018e287824 */ /* 0x000fe200078e021f */
[----:B------:R-:W-:Y:S01]  /*ab20*/  BSSY B0, `(.L_x_1444) ;  /* 0x000003a000007945 */ /* 0x000fe20003800000 */
[----:B------:R-:W-:Y:S01]  /*ab30*/  CS2R R50, SRZ ;  /* 0x0000000000327805 */ /* 0x000fe2000001ff00 */
[----:B------:R-:W-:Y:S01]  /*ab40*/  SHF.R.S32.HI R25, RZ, 0x1f, R28 ;  /* 0x0000001fff197819 */ /* 0x000fe2000001141c */
[----:B------:R3:W4:Y:S01]  /*ab50*/  SHFL.IDX PT, R42, R7, RZ, 0x1c1f ;  /* 0x001c1fff072a7589 */ /* 0x00072200000e0000 */
[----:B------:R-:W-:Y:S01]  /*ab60*/  SHF.R.S32.HI R37, RZ, 0x1f, R40 ;  /* 0x0000001fff257819 */ /* 0x000fe20000011428 */
[----:B------:R-:W-:Y:S01]  /*ab70*/  CS2R R48, SRZ ;  /* 0x0000000000307805 */ /* 0x000fe2000001ff00 */
[----:B------:R-:W-:Y:S01]  /*ab80*/  LEA.HI R26, R25, R28, RZ, 0x3 ;  /* 0x0000001c191a7211 */ /* 0x000fe200078f18ff */
[----:B------:R3:W2:Y:S01]  /*ab90*/  SHFL.IDX PT, R31, R6, RZ, 0x1c1f ;  /* 0x001c1fff061f7589 */ /* 0x0006a200000e0000 */
[----:B------:R-:W-:Y:S01]  /*aba0*/  LEA.HI R38, R37, R40, RZ, 0x3 ;  /* 0x0000002825267211 */ /* 0x000fe200078f18ff */
[----:B------:R-:W-:Y:S01]  /*abb0*/  CS2R R46, SRZ ;  /* 0x00000000002e7805 */ /* 0x000fe2000001ff00 */
[----:B------:R-:W-:Y:S01]  /*abc0*/  CS2R R44, SRZ ;  /* 0x00000000002c7805 */ /* 0x000fe2000001ff00 */
[----:B------:R3:W2:Y:S01]  /*abd0*/  SHFL.IDX PT, R30, R5, RZ, 0x1c1f ;  /* 0x001c1fff051e7589 */ /* 0x0006a200000e0000 */
[----:B------:R-:W-:Y:S01]  /*abe0*/  CS2R R34, SRZ ;  /* 0x0000000000227805 */ /* 0x000fe2000001ff00 */
[----:B------:R-:W-:Y:S01]  /*abf0*/  CS2R R32, SRZ ;  /* 0x0000000000207805 */ /* 0x000fe2000001ff00 */
[----:B------:R-:W-:Y:S01]  /*ac00*/  CS2R R22, SRZ ;  /* 0x0000000000167805 */ /* 0x000fe2000001ff00 */
[----:B------:R-:W-:Y:S01]  /*ac10*/  CS2R R20, SRZ ;  /* 0x0000000000147805 */ /* 0x000fe2000001ff00 */
[----:B------:R-:W-:Y:S01]  /*ac20*/  CS2R R18, SRZ ;  /* 0x0000000000127805 */ /* 0x000fe2000001ff00 */
[----:B------:R-:W-:Y:S01]  /*ac30*/  CS2R R16, SRZ ;  /* 0x0000000000107805 */ /* 0x000fe2000001ff00 */
[----:B------:R-:W-:Y:S01]  /*ac40*/  CS2R R14, SRZ ;  /* 0x00000000000e7805 */ /* 0x000fe2000001ff00 */
[----:B------:R-:W-:Y:S01]  /*ac50*/  SHF.R.S32.HI R24, RZ, 0x3, R26 ;  /* 0x00000003ff187819 */ /* 0x000fe2000001141a */
[----:B-1----:R-:W-:Y:S01]  /*ac60*/  CS2R R12, SRZ ;  /* 0x00000000000c7805 */ /* 0x002fe2000001ff00 */
[----:B------:R-:W-:Y:S01]  /*ac70*/  SHF.R.S32.HI R36, RZ, 0x3, R38 ;  /* 0x00000003ff247819 */ /* 0x000fe20000011426 */
[----:B------:R-:W-:Y:S05]  /*ac80*/  @P0 BRA `(.L_x_1445) ;  /* 0x0000023000000947 */ /* 0x000fea0003800000 */
[C---:B------:R-:W-:Y:S01]  /*ac90*/  ISETP.GE.AND P0, PT, R144.reuse, c[0x0][0x27c], PT ;  /* 0x00009f0090007a0c */ /* 0x040fe20003f06270 */
[----:B------:R-:W-:Y:S01]  /*aca0*/  CS2R R46, SRZ ;  /* 0x00000000002e7805 */ /* 0x000fe2000001ff00 */
[C---:B---3--:R-:W-:Y:S01]  /*acb0*/  IADD3 R6, R144.reuse, 0x20, RZ ;  /* 0x0000002090067810 */ /* 0x048fe20007ffe0ff */
        /* <DEDUP_REMOVED lines=10> */
[-C--:B----4-:R-:W-:Y:S02]  /*ad60*/  @!P0 IADD3 R54, P3, R42, R53.reuse, RZ ;  /* 0x000000352a368210 */ /* 0x090fe40007f7e0ff */
[----:B------:R-:W-:Y:S01]  /*ad70*/  @!P2 SHF.L.U32 R7, R36, 0x3, RZ ;  /* 0x000000032407a819 */ /* 0x000fe200000006ff */
[----:B------:R-:W-:Y:S02]  /*ad80*/  @!P1 IMAD.SHL.U32 R6, R24, 0x8, RZ ;  /* 0x0000000818069824 */ /* 0x000fe400078e00ff */
[----:B--2---:R-:W-:Y:S01]  /*ad90*/  @!P0 IMAD.X R55, R43, 0x1, R5, P3 ;  /* 0x000000012b378824 */ /* 0x004fe200018e0605 */
[----:B------:R-:W-:Y:S01]  /*ada0*/  @!P0 IADD3 R52, P3, R30, R53, RZ ;  /* 0x000000351e348210 */ /* 0x000fe20007f7e0ff */
[C---:B------:R-:W-:Y:S01]  /*adb0*/  @!P2 IMAD.WIDE R56, R7.reuse, 0x2, R42 ;  /* 0x000000020738a825 */ /* 0x040fe200078e022a */
[----:B------:R-:W-:Y:S01]  /*adc0*/  CS2R R22, SRZ ;  /* 0x0000000000167805 */ /* 0x000fe2000001ff00 */
[----:B------:R-:W-:Y:S01]  /*add0*/  CS2R R20, SRZ ;  /* 0x0000000000147805 */ /* 0x000fe2000001ff00 */
[----:B------:R-:W-:Y:S01]  /*ade0*/  CS2R R34, SRZ ;  /* 0x0000000000227805 */ /* 0x000fe2000001ff00 */
[----:B------:R-:W-:Y:S01]  /*adf0*/  @!P2 IMAD.WIDE R58, R7, 0x2, R30 ;  /* 0x00000002073aa825 */ /* 0x000fe200078e021e */
[----:B------:R-:W-:Y:S01]  /*ae00*/  CS2R R32, SRZ ;  /* 0x0000000000207805 */ /* 0x000fe2000001ff00 */
[----:B------:R-:W-:Y:S01]  /*ae10*/  CS2R R14, SRZ ;  /* 0x00000000000e7805 */ /* 0x000fe2000001ff00 */
[----:B------:R-:W-:Y:S01]  /*ae20*/  CS2R R12, SRZ ;  /* 0x00000000000c7805 */ /* 0x000fe2000001ff00 */
[C---:B------:R-:W-:Y:S01]  /*ae30*/  @!P1 IMAD.WIDE R42, R6.reuse, 0x2, R42 ;  /* 0x00000002062a9825 */ /* 0x040fe200078e022a */
[----:B------:R-:W-:Y:S01]  /*ae40*/  @!P0 IADD3.X R53, R31, R5, RZ, P3, !PT ;  /* 0x000000051f358210 */ /* 0x000fe20001ffe4ff */
[----:B------:R1:W5:Y:S02]  /*ae50*/  @!P2 LD.E.128 R44, [R56.64] ;  /* 0x00000008382ca980 */ /* 0x000364000c101d00 */
[----:B------:R-:W-:-:S02]  /*ae60*/  @!P1 IMAD.WIDE R6, R6, 0x2, R30 ;  /* 0x0000000206069825 */ /* 0x000fc400078e021e */
[----:B------:R1:W5:Y:S04]  /*ae70*/  @!P2 LD.E.128 R16, [R58.64] ;  /* 0x000000083a10a980 */ /* 0x000368000c101d00 */
[----:B------:R1:W5:Y:S04]  /*ae80*/  @!P1 LD.E.128 R48, [R42.64] ;  /* 0x000000082a309980 */ /* 0x000368000c101d00 */
[----:B------:R1:W5:Y:S04]  /*ae90*/  @!P1 LD.E.128 R20, [R6.64] ;  /* 0x0000000806149980 */ /* 0x000368000c101d00 */
[----:B------:R1:W5:Y:S04]  /*aea0*/  @!P0 LD.E.128 R32, [R54.64] ;  /* 0x0000000836208980 */ /* 0x000368000c101d00 */
[----:B------:R1:W5:Y:S02]  /*aeb0*/  @!P0 LD.E.128 R12, [R52.64] ;  /* 0x00000008340c8980 */ /* 0x000364000c101d00 */
.L_x_1445:
[----:B------:R-:W-:Y:S05]  /*aec0*/  BSYNC B0 ;  /* 0x0000000000007941 */ /* 0x000fea0003800000 */
.L_x_1444:
[----:B-----5:R-:W-:Y:S01]  /*aed0*/  IMAD.MOV.U32 R61, RZ, RZ, R48 ;  /* 0x000000ffff3d7224 */ /* 0x020fe200078e0030 */
[----:B-1----:R-:W-:Y:S01]  /*aee0*/  SHF.R.U64 R57, R48, 0x10, R49 ;  /* 0x0000001030397819 */ /* 0x002fe20000001231 */
[----:B------:R-:W-:Y:S01]  /*aef0*/  IMAD R4, R209, -0x80, R4 ;  /* 0xffffff80d1047824 */ /* 0x000fe200078e0204 */
[--C-:B------:R-:W-:Y:S01]  /*af00*/  SHF.R.U64 R29, R16, 0x10, R17.reuse ;  /* 0x00000010101d7819 */ /* 0x100fe20000001211 */
[----:B------:R-:W-:Y:S01]  /*af10*/  IMAD.MOV.U32 R71, RZ, RZ, R32 ;  /* 0x000000ffff477224 */ /* 0x000fe200078e0020 */
[----:B------:R-:W-:Y:S01]  /*af20*/  SHF.R.U32.HI R48, RZ, 0x10, R17 ;  /* 0x00000010ff307819 */ /* 0x000fe20000011611 */
[----:B------:R-:W-:Y:S01]  /*af30*/  IMAD.MOV.U32 R68, RZ, RZ, R34 ;  /* 0x000000ffff447224 */ /* 0x000fe200078e0022 */
[----:B--2---:R-:W-:Y:S01]  /*af40*/  SHF.R.U64 R43, R32, 0x10, R33 ;  /* 0x00000010202b7819 */ /* 0x004fe20000001221 */
[----:B------:R-:W-:Y:S01]  /*af50*/  IMAD.MOV.U32 R65, RZ, RZ, R44 ;  /* 0x000000ffff417224 */ /* 0x000fe200078e002c */
[----:B------:R-:W-:Y:S01]  /*af60*/  PRMT R29, R48, 0x5410, R29 ;  /* 0x00005410301d7816 */ /* 0x000fe2000000001d */
[----:B------:R-:W-:Y:S01]  /*af70*/  IMAD.MOV.U32 R58, RZ, RZ, R50 ;  /* 0x000000ffff3a7224 */ /* 0x000fe200078e0032 */
[----:B------:R-:W-:Y:S01]  /*af80*/  IMNMX R48, R4, 0x80, PT ;  /* 0x0000008004307817 */ /* 0x000fe20003800200 */
[----:B------:R-:W-:Y:S01]  /*af90*/  IMAD.MOV.U32 R54, RZ, RZ, R12 ;  /* 0x000000ffff367224 */ /* 0x000fe200078e000c */
[----:B----4-:R-:W-:Y:S01]  /*afa0*/  SHF.R.U64 R42, R34, 0x10, R35 ;  /* 0x00000010222a7819 */ /* 0x010fe20000001223 */
[----:B------:R-:W-:Y:S01]  /*afb0*/  IMAD.MOV.U32 R34, RZ, RZ, R45 ;  /* 0x000000ffff227224 */ /* 0x000fe200078e002d */
[----:B------:R-:W-:Y:S01]  /*afc0*/  ISETP.GE.AND P0, PT, R223, R48, PT ;  /* 0x00000030df00720c */ /* 0x000fe20003f06270 */
[----:B------:R-:W-:Y:S01]  /*afd0*/  IMAD.MOV.U32 R32, RZ, RZ, R17 ;  /* 0x000000ffff207224 */ /* 0x000fe200078e0011 */
[----:B------:R-:W-:Y:S01]  /*afe0*/  SHF.R.U64 R31, R44, 0x10, R45 ;  /* 0x000000102c1f7819 */ /* 0x000fe2000000122d */
        /* <DEDUP_REMOVED lines=23> */
[----:B---3--:R-:W-:Y:S01]  /*b160*/  SHF.R.U32.HI R7, RZ, 0x10, R21 ;  /* 0x00000010ff077819 */ /* 0x008fe20000011615 */
[----:B------:R-:W-:Y:S01]  /*b170*/  IMAD.MOV.U32 R33, RZ, RZ, R19 ;  /* 0x000000ffff217224 */ /* 0x000fe200078e0013 */
[--C-:B------:R-:W-:Y:S01]  /*b180*/  SHF.R.U64 R30, R46, 0x10, R47.reuse ;  /* 0x000000102e1e7819 */ /* 0x100fe2000000122f */
[----:B------:R-:W-:Y:S01]  /*b190*/  IMAD.MOV.U32 R13, RZ, RZ, R20 ;  /* 0x000000ffff0d7224 */ /* 0x000fe200078e0014 */
[----:B------:R-:W-:Y:S01]  /*b1a0*/  SHF.R.U32.HI R62, RZ, 0x10, R47 ;  /* 0x00000010ff3e7819 */ /* 0x000fe2000001162f */
[----:B------:R-:W-:Y:S01]  /*b1b0*/  IMAD.MOV.U32 R6, RZ, RZ, R22 ;  /* 0x000000ffff067224 */ /* 0x000fe200078e0016 */
[----:B------:R-:W-:Y:S01]  /*b1c0*/  SHF.R.U64 R14, R18, 0x10, R19 ;  /* 0x00000010120e7819 */ /* 0x000fe20000001213 */
[----:B------:R-:W-:Y:S01]  /*b1d0*/  IMAD.MOV.U32 R21, RZ, RZ, R23 ;  /* 0x000000ffff157224 */ /* 0x000fe200078e0017 */
[----:B------:R-:W-:Y:S01]  /*b1e0*/  SHF.R.U32.HI R27, RZ, 0x10, R19 ;  /* 0x00000010ff1b7819 */ /* 0x000fe20000011613 */
[----:B------:R-:W-:-:S04]  /*b1f0*/  DEPBAR.LE SB0, 0x3 ;  /* 0x000080c00000791a */ /* 0x000fc80000000000 */
[--C-:B------:R-:W-:Y:S01]  /*b200*/  SHF.R.U64 R16, R22, 0x10, R23.reuse ;  /* 0x0000001016107819 */ /* 0x100fe20000001217 */
[----:B------:R-:W-:Y:S01]  /*b210*/  BSSY B1, `(.L_x_1446) ;  /* 0x000013d000017945 */ /* 0x000fe20003800000 */
[----:B------:R-:W-:Y:S02]  /*b220*/  SHF.R.U32.HI R5, RZ, 0x10, R23 ;  /* 0x00000010ff057819 */ /* 0x000fe40000011617 */
        /* <DEDUP_REMOVED lines=22> */
[----:B------:R-:W-:Y:S01]  /*b390*/  PRMT R16, R5, 0x5410, R16 ;  /* 0x0000541005107816 */ /* 0x000fe20000000010 */
[----:B------:R-:W-:Y:S06]  /*b3a0*/  BAR.SYNC.DEFER_BLOCKING 0x0 ;  /* 0x0000000000007b1d */ /* 0x000fec0000010000 */
[----:B------:R-:W-:Y:S05]  /*b3b0*/  @P0 BRA `(.L_x_1447) ;  /* 0x0000122000000947 */ /* 0x000fea0003800000 */
[----:B------:R-:W-:Y:S01]  /*b3c0*/  ISETP.GE.AND P0, PT, R144, c[0x0][0x27c], PT ;  /* 0x00009f0090007a0c */ /* 0x000fe20003f06270 */
[----:B------:R-:W-:-:S12]  /*b3d0*/  BSSY B0, `(.L_x_1448) ;  /* 0x000005c000007945 */ /* 0x000fd80003800000 */
[----:B------:R-:W-:Y:S05]  /*b3e0*/  @P0 BRA `(.L_x_1449) ;  /* 0x000005a000000947 */ /* 0x000fea0003800000 */
[----:B------:R-:W-:Y:S01]  /*b3f0*/  MOV R4, c[0x0][0x27c] ;  /* 0x00009f0000047a02 */ /* 0x000fe20000000f00 */
[----:B------:R-:W-:Y:S01]  /*b400*/  HADD2.F32 R66, -RZ, R44.H1_H1 ;  /* 0x3000002cff427230 */ /* 0x000fe20000004100 */
[----:B------:R-:W-:Y:S01]  /*b410*/  LOP3.LUT R50, R221, 0x38, R144, 0xf8, !PT ;  /* 0x00000038dd327812 */ /* 0x000fe200078ef890 */
[----:B------:R-:W-:Y:S01]  /*b420*/  HADD2.F32 R64, -RZ, R41.H1_H1 ;  /* 0x30000029ff407230 */ /* 0x000fe20000004100 */
[----:B------:R-:W-:Y:S01]  /*b430*/  LEA.HI R5, R4, R219, RZ, 0x1d ;  /* 0x000000db04057211 */ /* 0x000fe200078fe8ff */
[----:B------:R-:W-:Y:S01]  /*b440*/  HADD2.F32 R74, -RZ, R46.H1_H1 ;  /* 0x3000002eff4a7230 */ /* 0x000fe20000004100 */
[----:B------:R-:W-:Y:S01]  /*b450*/  LOP3.LUT R50, R140, R50, R141, 0xf6, !PT ;  /* 0x000000328c327212 */ /* 0x000fe200078ef68d */
[----:B------:R-:W-:Y:S01]  /*b460*/  HADD2.F32 R73, -RZ, R43.H1_H1 ;  /* 0x3000002bff497230 */ /* 0x000fe20000004100 */
[----:B------:R-:W-:Y:S01]  /*b470*/  SHF.R.S32.HI R4, RZ, 0x1f, R5 ;  /* 0x0000001fff047819 */ /* 0x000fe20000011405 */
[----:B------:R-:W-:Y:S01]  /*b480*/  HADD2.F32 R63, -RZ, R44.H0_H0 ;  /* 0x2000002cff3f7230 */ /* 0x000fe20000004100 */
[----:B------:R-:W-:Y:S01]  /*b490*/  SHF.L.U32 R6, R5, 0x3, RZ ;  /* 0x0000000305067819 */ /* 0x000fe200000006ff */
[----:B------:R-:W-:Y:S01]  /*b4a0*/  HADD2.F32 R61, -RZ, R41.H0_H0 ;  /* 0x20000029ff3d7230 */ /* 0x000fe20000004100 */
[----:B------:R-:W-:Y:S01]  /*b4b0*/  LEA.HI R4, R4, R5, RZ, 0x3 ;  /* 0x0000000504047211 */ /* 0x000fe200078f18ff */
[----:B------:R-:W-:Y:S01]  /*b4c0*/  HADD2.F32 R60, -RZ, R45.H1_H1 ;  /* 0x3000002dff3c7230 */ /* 0x000fe20000004100 */
[----:B------:R-:W-:Y:S01]  /*b4d0*/  LOP3.LUT R6, R221, 0x38, R6, 0xf8, !PT ;  /* 0x00000038dd067812 */ /* 0x000fe200078ef806 */
[----:B------:R-:W-:Y:S01]  /*b4e0*/  HADD2.F32 R72, -RZ, R46.H0_H0 ;  /* 0x2000002eff487230 */ /* 0x000fe20000004100 */
[----:B------:R-:W-:Y:S01]  /*b4f0*/  SHF.L.U32 R4, R4, 0xa, RZ ;  /* 0x0000000a04047819 */ /* 0x000fe200000006ff */
[----:B------:R-:W-:Y:S01]  /*b500*/  HADD2.F32 R71, -RZ, R43.H0_H0 ;  /* 0x2000002bff477230 */ /* 0x000fe20000004100 */
[----:B------:R-:W-:Y:S01]  /*b510*/  LOP3.LUT R5, R6, R141, RZ, 0x3c, !PT ;  /* 0x0000008d06057212 */ /* 0x000fe200078e3cff */
[----:B------:R-:W-:Y:S01]  /*b520*/  HADD2.F32 R70, -RZ, R47.H1_H1 ;  /* 0x3000002fff467230 */ /* 0x000fe20000004100 */
[----:B------:R-:W-:Y:S01]  /*b530*/  LOP3.LUT R4, R4, 0x7fffe000, RZ, 0xc0, !PT ;  /* 0x7fffe00004047812 */ /* 0x000fe200078ec0ff */
[----:B------:R-:W-:Y:S01]  /*b540*/  HADD2.F32 R58, -RZ, R39.H1_H1 ;  /* 0x30000027ff3a7230 */ /* 0x000fe20000004100 */
[----:B------:R-:W-:Y:S01]  /*b550*/  SHF.L.U32 R50, R50, 0x1, RZ ;  /* 0x0000000132327819 */ /* 0x000fe200000006ff */
[----:B------:R-:W-:Y:S01]  /*b560*/  HADD2.F32 R69, -RZ, R42.H1_H1 ;  /* 0x3000002aff457230 */ /* 0x000fe20000004100 */
[----:B------:R-:W-:Y:S01]  /*b570*/  IADD3 R4, R5, R4, R140 ;  /* 0x0000000405047210 */ /* 0x000fe20007ffe08c */
[----:B------:R-:W-:-:S02]  /*b580*/  HADD2.F32 R68, -RZ, R47.H0_H0 ;  /* 0x2000002fff447230 */ /* 0x000fc40000004100 */
[----:B------:R-:W1:Y:S01]  /*b590*/  LDS.128 R12, [R50+0x18100] ;  /* 0x01810000320c7984 */ /* 0x000e620000000c00 */
[----:B------:R-:W-:Y:S01]  /*b5a0*/  SHF.L.U32 R49, R4, 0x1, RZ ;  /* 0x0000000104317819 */ /* 0x000fe200000006ff */
[----:B------:R-:W-:-:S04]  /*b5b0*/  HADD2.F32 R67, -RZ, R42.H0_H0 ;  /* 0x2000002aff437230 */ /* 0x000fc80000004100 */
[----:B------:R-:W2:Y:S01]  /*b5c0*/  LDS.128 R4, [R49+0x18100] ;  /* 0x0181000031047984 */ /* 0x000ea20000000c00 */
[--C-:B-1----:R-:W-:Y:S02]  /*b5d0*/  HADD2.F32 R51, -RZ, R12.reuse.H0_H0 ;  /* 0x2000000cff337230 */ /* 0x102fe40000004100 */
[----:B------:R-:W-:Y:S02]  /*b5e0*/  HADD2.F32 R53, -RZ, R12.H1_H1 ;  /* 0x3000000cff357230 */ /* 0x000fe40000004100 */
[--C-:B------:R-:W-:Y:S02]  /*b5f0*/  HADD2.F32 R12, -RZ, R13.reuse.H0_H0 ;  /* 0x2000000dff0c7230 */ /* 0x100fe40000004100 */
[--C-:B--2---:R-:W-:Y:S01]  /*b600*/  HADD2.F32 R65, -RZ, R4.reuse.H0_H0 ;  /* 0x20000004ff417230 */ /* 0x104fe20000004100 */
[----:B------:R-:W-:Y:S01]  /*b610*/  FMUL.FTZ R62, R53, R64 ;  /* 0x00000040353e7220 */ /* 0x000fe20000410000 */
[----:B------:R-:W-:Y:S01]  /*b620*/  HADD2.F32 R54, -RZ, R13.H1_H1 ;  /* 0x3000000dff367230 */ /* 0x000fe20000004100 */
[----:B------:R-:W-:Y:S01]  /*b630*/  FMUL.FTZ R56, R12, R63 ;  /* 0x0000003f0c387220 */ /* 0x000fe20000410000 */
[----:B------:R-:W-:-:S02]  /*b640*/  HADD2.F32 R4, -RZ, R4.H1_H1 ;  /* 0x30000004ff047230 */ /* 0x000fc40000004100 */
[--C-:B------:R-:W-:Y:S02]  /*b650*/  HADD2.F32 R59, -RZ, R5.reuse.H0_H0 ;  /* 0x20000005ff3b7230 */ /* 0x100fe40000004100 */
[----:B------:R-:W-:Y:S01]  /*b660*/  HADD2.F32 R52, -RZ, R5.H1_H1 ;  /* 0x30000005ff347230 */ /* 0x000fe20000004100 */
[-C--:B------:R-:W-:Y:S01]  /*b670*/  FMUL.FTZ R5, R51, R66.reuse ;  /* 0x0000004233057220 */ /* 0x080fe20000410000 */
[----:B------:R-:W-:Y:S01]  /*b680*/  HADD2.F32 R13, -RZ, R14.H0_H0 ;  /* 0x2000000eff0d7230 */ /* 0x000fe20000004100 */
[C---:B------:R-:W-:Y:S01]  /*b690*/  FMUL.FTZ R66, R65.reuse, R66 ;  /* 0x0000004241427220 */ /* 0x040fe20000410000 */
[----:B------:R-:W-:Y:S01]  /*b6a0*/  HADD2.F32 R57, -RZ, R6.H0_H0 ;  /* 0x20000006ff397230 */ /* 0x000fe20000004100 */
[----:B------:R-:W-:Y:S01]  /*b6b0*/  FFMA.FTZ R65, R65, R74, R5 ;  /* 0x0000004a41417223 */ /* 0x000fe20000010005 */
[----:B------:R-:W-:Y:S01]  /*b6c0*/  HADD2.F32 R55, -RZ, R14.H1_H1 ;  /* 0x3000000eff377230 */ /* 0x000fe20000004100 */
[C---:B------:R-:W-:Y:S01]  /*b6d0*/  FMUL.FTZ R64, R4.reuse, R64 ;  /* 0x0000004004407220 */ /* 0x040fe20000410000 */
[----:B------:R-:W-:Y:S01]  /*b6e0*/  HADD2.F32 R6, -RZ, R6.H1_H1 ;  /* 0x30000006ff067230 */ /* 0x000fe20000004100 */
[----:B------:R-:W-:Y:S01]  /*b6f0*/  FFMA.FTZ R62, R4, R73, R62 ;  /* 0x00000049043e7223 */ /* 0x000fe2000001003e */
[--C-:B------:R-:W-:Y:S01]  /*b700*/  HADD2.F32 R14, -RZ, R15.reuse.H0_H0 ;  /* 0x2000000fff0e7230 */ /* 0x100fe20000004100 */
[----:B------:R-:W-:Y:S01]  /*b710*/  FMUL.FTZ R5, R54, R61 ;  /* 0x0000003d36057220 */ /* 0x000fe20000410000 */
[----:B------:R-:W-:Y:S01]  /*b720*/  HADD2.F32 R15, -RZ, R15.H1_H1 ;  /* 0x3000000fff0f7230 */ /* 0x000fe20000004100 */
[-C--:B------:R-:W-:Y:S01]  /*b730*/  FMUL.FTZ R4, R13, R60.reuse ;  /* 0x0000003c0d047220 */ /* 0x080fe20000410000 */
[--C-:B------:R-:W-:Y:S01]  /*b740*/  HADD2.F32 R75, -RZ, R7.reuse.H0_H0 ;  /* 0x20000007ff4b7230 */ /* 0x100fe20000004100 */
[----:B------:R-:W-:Y:S01]  /*b750*/  FMUL.FTZ R60, R57, R60 ;  /* 0x0000003c393c7220 */ /* 0x000fe20000410000 */
[----:B------:R-:W-:Y:S01]  /*b760*/  HADD2.F32 R7, -RZ, R7.H1_H1 ;  /* 0x30000007ff077230 */ /* 0x000fe20000004100 */
[----:B------:R-:W-:-:S02]  /*b770*/  FMUL.FTZ R63, R59, R63 ;  /* 0x0000003f3b3f7220 */ /* 0x000fc40000410000 */
[----:B------:R-:W-:Y:S01]  /*b780*/  FFMA.FTZ R56, R59, R72, R56 ;  /* 0x000000483b387223 */ /* 0x000fe20000010038 */
[----:B------:R-:W-:Y:S01]  /*b790*/  HADD2.F32 R59, -RZ, R45.H0_H0 ;  /* 0x2000002dff3b7230 */ /* 0x000fe20000004100 */
[C---:B------:R-:W-:Y:S02]  /*b7a0*/  FMUL.FTZ R61, R52.reuse, R61 ;  /* 0x0000003d343d7220 */ /* 0x040fe40000410000 */
[----:B------:R-:W-:Y:S02]  /*b7b0*/  FFMA.FTZ R5, R52, R71, R5 ;  /* 0x0000004734057223 */ /* 0x000fe40000010005 */
[----:B------:R-:W-:Y:S01]  /*b7c0*/  FFMA.FTZ R57, R57, R70, R4 ;  /* 0x0000004639397223 */ /* 0x000fe20000010004 */
[----:B------:R-:W-:Y:S01]  /*b7d0*/  HADD2.F32 R4, -RZ, R39.H0_H0 ;  /* 0x20000027ff047230 */ /* 0x000fe20000004100 */
[----:B------:R-:W-:Y:S01]  /*b7e0*/  FMUL.FTZ R52, R55, R58 ;  /* 0x0000003a37347220 */ /* 0x000fe20000410000 */
[----:B------:R-:W-:Y:S01]  /*b7f0*/  F2FP.PACK_AB R5, R5, R56 ;  /* 0x000000380505723e */ /* 0x000fe200000000ff */
[----:B------:R-:W-:-:S02]  /*b800*/  FMUL.FTZ R58, R6, R58 ;  /* 0x0000003a063a7220 */ /* 0x000fc40000410000 */
[----:B------:R-:W-:Y:S02]  /*b810*/  FFMA.FTZ R6, R6, R69, R52 ;  /* 0x0000004506067223 */ /* 0x000fe40000010034 */
[----:B------:R-:W-:Y:S02]  /*b820*/  FMUL.FTZ R52, R14, R59 ;  /* 0x0000003b0e347220 */ /* 0x000fe40000410000 */
[-C--:B------:R-:W-:Y:S01]  /*b830*/  FMUL.FTZ R78, R15, R4.reuse ;  /* 0x000000040f4e7220 */ /* 0x080fe20000410000 */
[----:B------:R-:W-:Y:S01]  /*b840*/  F2FP.PACK_AB R6, R6, R57 ;  /* 0x000000390606723e */ /* 0x000fe200000000ff */
[----:B------:R-:W-:Y:S02]  /*b850*/  FMUL.FTZ R59, R75, R59 ;  /* 0x0000003b4b3b7220 */ /* 0x000fe40000410000 */
[----:B------:R-:W-:Y:S02]  /*b860*/  FMUL.FTZ R4, R7, R4 ;  /* 0x0000000407047220 */ /* 0x000fe40000410000 */
[----:B------:R-:W-:-:S02]  /*b870*/  FFMA.FTZ R55, R55, R69, -R58 ;  /* 0x0000004537377223 */ /* 0x000fc4000001083a */
[----:B------:R-:W-:Y:S02]  /*b880*/  FFMA.FTZ R66, R51, R74, -R66 ;  /* 0x0000004a33427223 */ /* 0x000fe40000010842 */
[----:B------:R-:W-:Y:S02]  /*b890*/  FFMA.FTZ R53, R53, R73, -R64 ;  /* 0x0000004935357223 */ /* 0x000fe40000010840 */
        /* <DEDUP_REMOVED lines=8> */
[----:B------:R-:W-:Y:S01]  /*b920*/  FFMA.FTZ R52, R75, R68, R52 ;  /* 0x000000444b347223 */ /* 0x000fe20000010034 */
[----:B------:R-:W-:Y:S01]  /*b930*/  F2FP.PACK_AB R4, R62, R65 ;  /* 0x000000413e04723e */ /* 0x000fe200000000ff */
[----:B------:R-:W-:Y:S01]  /*b940*/  FFMA.FTZ R7, R7, R67, R78 ;  /* 0x0000004307077223 */ /* 0x000fe2000001004e */
[----:B------:R-:W-:-:S04]  /*b950*/  F2FP.PACK_AB R15, R58, R59 ;  /* 0x0000003b3a0f723e */ /* 0x000fc800000000ff */
[----:B------:R-:W-:Y:S01]  /*b960*/  F2FP.PACK_AB R7, R7, R52 ;  /* 0x000000340707723e */ /* 0x000fe200000000ff */
[----:B------:R1:W-:Y:S04]  /*b970*/  STS.128 [R50+0x18100], R12 ;  /* 0x0181000c32007388 */ /* 0x0003e80000000c00 */
[----:B------:R1:W-:Y:S02]  /*b980*/  STS.128 [R49+0x18100], R4 ;  /* 0x0181000431007388 */ /* 0x0003e40000000c00 */
.L_x_1449:
[----:B------:R-:W-:Y:S05]  /*b990*/  BSYNC B0 ;  /* 0x0000000000007941 */ /* 0x000fea0003800000 */
.L_x_1448:
[----:B-1----:R-:W-:Y:S01]  /*b9a0*/  IADD3 R4, R144, 0x20, RZ ;  /* 0x0000002090047810 */ /* 0x002fe20007ffe0ff */
[----:B------:R-:W-:Y:S03]  /*b9b0*/  BSSY B0, `(.L_x_1450) ;  /* 0x0000061000007945 */ /* 0x000fe60003800000 */
[----:B------:R-:W-:-:S13]  /*b9c0*/  ISETP.GE.AND P0, PT, R4, c[0x0][0x27c], PT ;  /* 0x00009f0004007a0c */ /* 0x000fda0003f06270 */
[----:B------:R-:W-:Y:S05]  /*b9d0*/  @P0 BRA `(.L_x_1451) ;  /* 0x000005e000000947 */ /* 0x000fea0003800000 */
[----:B------:R-:W-:Y:S01]  /*b9e0*/  MOV R7, c[0x0][0x27c] ;  /* 0x00009f0000077a02 */ /* 0x000fe20000000f00 */
[----:B------:R-:W-:Y:S01]  /*b9f0*/  HADD2.F32 R66, -RZ, R32.H1_H1 ;  /* 0x30000020ff427230 */ /* 0x000fe20000004100 */
[----:B------:R-:W-:Y:S01]  /*ba00*/  LEA.HI R5, R37, R40, RZ, 0x6 ;  /* 0x0000002825057211 */ /* 0x000fe200078f30ff */
[----:B------:R-:W-:Y:S01]  /*ba10*/  HADD2.F32 R64, -RZ, R29.H1_H1 ;  /* 0x3000001dff407230 */ /* 0x000fe20000004100 */
[----:B------:R-:W-:Y:S01]  /*ba20*/  LEA.HI R7, R7, R36, RZ, 0x1d ;  /* 0x0000002407077211 */ /* 0x000fe200078fe8ff */
[----:B------:R-:W-:Y:S01]  /*ba30*/  HADD2.F32 R74, -RZ, R34.H1_H1 ;  /* 0x30000022ff4a7230 */ /* 0x000fe20000004100 */
[----:B------:R-:W-:Y:S01]  /*ba40*/  LOP3.LUT R6, R221, 0x38, R38, 0xf8, !PT ;  /* 0x00000038dd067812 */ /* 0x000fe200078ef826 */
[----:B------:R-:W-:Y:S01]  /*ba50*/  HADD2.F32 R73, -RZ, R31.H1_H1 ;  /* 0x3000001fff497230 */ /* 0x000fe20000004100 */
[----:B------:R-:W-:Y:S01]  /*ba60*/  SHF.R.S32.HI R4, RZ, 0x1f, R7 ;  /* 0x0000001fff047819 */ /* 0x000fe20000011407 */
[----:B------:R-:W-:Y:S01]  /*ba70*/  HADD2.F32 R63, -RZ, R32.H0_H0 ;  /* 0x20000020ff3f7230 */ /* 0x000fe20000004100 */
[----:B------:R-:W-:Y:S01]  /*ba80*/  SHF.L.U32 R5, R5, 0x7, RZ ;  /* 0x0000000705057819 */ /* 0x000fe200000006ff */
[----:B------:R-:W-:Y:S01]  /*ba90*/  HADD2.F32 R61, -RZ, R29.H0_H0 ;  /* 0x2000001dff3d7230 */ /* 0x000fe20000004100 */
[----:B------:R-:W-:Y:S01]  /*baa0*/  LOP3.LUT R49, R6, R141, RZ, 0x3c, !PT ;  /* 0x0000008d06317212 */ /* 0x000fe200078e3cff */
[----:B------:R-:W-:Y:S01]  /*bab0*/  HADD2.F32 R60, -RZ, R33.H1_H1 ;  /* 0x30000021ff3c7230 */ /* 0x000fe20000004100 */
[----:B------:R-:W-:Y:S01]  /*bac0*/  SHF.L.U32 R6, R7, 0x3, RZ ;  /* 0x0000000307067819 */ /* 0x000fe200000006ff */
[----:B------:R-:W-:Y:S01]  /*bad0*/  HADD2.F32 R72, -RZ, R34.H0_H0 ;  /* 0x20000022ff487230 */ /* 0x000fe20000004100 */
[----:B------:R-:W-:Y:S01]  /*bae0*/  LEA.HI R4, R4, R7, RZ, 0x3 ;  /* 0x0000000704047211 */ /* 0x000fe200078f18ff */
[----:B------:R-:W-:Y:S01]  /*baf0*/  HADD2.F32 R71, -RZ, R31.H0_H0 ;  /* 0x2000001fff477230 */ /* 0x000fe20000004100 */
[----:B------:R-:W-:Y:S01]  /*bb00*/  LOP3.LUT R5, R5, 0xffffe000, RZ, 0xc0, !PT ;  /* 0xffffe00005057812 */ /* 0x000fe200078ec0ff */
[----:B------:R-:W-:Y:S01]  /*bb10*/  HADD2.F32 R70, -RZ, R35.H1_H1 ;  /* 0x30000023ff467230 */ /* 0x000fe20000004100 */
[----:B------:R-:W-:Y:S01]  /*bb20*/  LOP3.LUT R6, R221, 0x38, R6, 0xf8, !PT ;  /* 0x00000038dd067812 */ /* 0x000fe200078ef806 */
[----:B------:R-:W-:Y:S01]  /*bb30*/  HADD2.F32 R58, -RZ, R27.H1_H1 ;  /* 0x3000001bff3a7230 */ /* 0x000fe20000004100 */
[----:B------:R-:W-:Y:S01]  /*bb40*/  SHF.L.U32 R4, R4, 0xa, RZ ;  /* 0x0000000a04047819 */ /* 0x000fe200000006ff */
[--C-:B------:R-:W-:Y:S01]  /*bb50*/  HADD2.F32 R69, -RZ, R30.reuse.H1_H1 ;  /* 0x3000001eff457230 */ /* 0x100fe20000004100 */
[----:B------:R-:W-:Y:S01]  /*bb60*/  IADD3 R49, R49, R5, R140 ;  /* 0x0000000531317210 */ /* 0x000fe20007ffe08c */
[----:B------:R-:W-:Y:S01]  /*bb70*/  HADD2.F32 R68, -RZ, R35.H0_H0 ;  /* 0x20000023ff447230 */ /* 0x000fe20000004100 */
[----:B------:R-:W-:Y:S01]  /*bb80*/  LOP3.LUT R5, R6, R141, RZ, 0x3c, !PT ;  /* 0x0000008d06057212 */ /* 0x000fe200078e3cff */
[----:B------:R-:W-:Y:S01]  /*bb90*/  HADD2.F32 R67, -RZ, R30.H0_H0 ;  /* 0x2000001eff437230 */ /* 0x000fe20000004100 */
[----:B------:R-:W-:-:S02]  /*bba0*/  LOP3.LUT R4, R4, 0x7fffe000, RZ, 0xc0, !PT ;  /* 0x7fffe00004047812 */ /* 0x000fc400078ec0ff */
[----:B------:R-:W-:Y:S02]  /*bbb0*/  LEA R49, R49, 0x18100, 0x1 ;  /* 0x0001810031317811 */ /* 0x000fe400078e08ff */
[----:B------:R-:W-:-:S03]  /*bbc0*/  IADD3 R4, R5, R4, R140 ;  /* 0x0000000405047210 */ /* 0x000fc60007ffe08c */
[----:B------:R-:W1:Y:S01]  /*bbd0*/  LDS.128 R12, [R49] ;  /* 0x00000000310c7984 */ /* 0x000e620000000c00 */
[----:B------:R-:W-:-:S05]  /*bbe0*/  SHF.L.U32 R50, R4, 0x1, RZ ;  /* 0x0000000104327819 */ /* 0x000fca00000006ff */
        /* <DEDUP_REMOVED lines=59> */
[----:B------:R1:W-:Y:S04]  /*bfa0*/  STS.128 [R49], R12 ;  /* 0x0000000c31007388 */ /* 0x0003e80000000c00 */
[----:B------:R1:W-:Y:S02]  /*bfb0*/  STS.128 [R50+0x18100], R4 ;  /* 0x0181000432007388 */ /* 0x0003e40000000c00 */
.L_x_1451:
[----:B------:R-:W-:Y:S05]  /*bfc0*/  BSYNC B0 ;  /* 0x0000000000007941 */ /* 0x000fea0003800000 */
.L_x_1450:
[----:B-1----:R-:W-:-:S04]  /*bfd0*/  IADD3 R4, R144, 0x40, RZ ;  /* 0x0000004090047810 */ /* 0x002fc80007ffe0ff */
        /* <DEDUP_REMOVED lines=21> */
[--C-:B------:R-:W-:Y:S01]  /*c130*/  HADD2.F32 R70, -RZ, R23.reuse.H1_H1 ;  /* 0x30000017ff467230 */ /* 0x100fe20000004100 */
        /* <DEDUP_REMOVED lines=74> */
.L_x_1447:
[----:B------:R-:W-:Y:S05]  /*c5e0*/  BSYNC B1 ;  /* 0x0000000000017941 */ /* 0x000fea0003800000 */
.L_x_1446:
[----:B------:R-:W-:-:S13]  /*c5f0*/  ISETP.GE.AND P0, PT, R8, R48, PT ;  /* 0x000000300800720c */ /* 0x000fda0003f06270 */
[----:B------:R-:W-:Y:S05]  /*c600*/  @P0 BRA `(.L_x_1433) ;  /* 0x0000129000000947 */ /* 0x000fea0003800000 */
[----:B------:R-:W-:Y:S01]  /*c610*/  ISETP.GE.AND P0, PT, R144, c[0x0][0x27c], PT ;  /* 0x00009f0090007a0c */ /* 0x000fe20003f06270 */
[----:B------:R-:W-:Y:S01]  /*c620*/  IMAD.SHL.U32 R51, R8, 0x40, RZ ;  /* 0x0000004008337824 */ /* 0x000fe200078e00ff */
[----:B-1----:R-:W-:Y:S01]  /*c630*/  SHF.R.S32.HI R5, RZ, 0x1f, R8 ;  /* 0x0000001fff057819 */ /* 0x002fe20000011408 */
[----:B------:R-:W-:Y:S03]  /*c640*/  BSSY B0, `(.L_x_1452) ;  /* 0x0000061000007945 */ /* 0x000fe60003800000 */
[----:B------:R-:W-:Y:S02]  /*c650*/  LEA.HI R8, R5, R8, RZ, 0x3 ;  /* 0x0000000805087211 */ /* 0x000fe400078f18ff */
[----:B------:R-:W-:-:S03]  /*c660*/  LOP3.LUT R51, R51, 0x1c0, RZ, 0xc0, !PT ;  /* 0x000001c033337812 */ /* 0x000fc600078ec0ff */
[----:B------:R-:W-:Y:S01]  /*c670*/  IMAD.SHL.U32 R8, R8, 0x40, RZ ;  /* 0x0000004008087824 */ /* 0x000fe200078e00ff */
[----:B------:R-:W-:-:S04]  /*c680*/  SHF.R.U32.HI R49, RZ, 0x3, R51 ;  /* 0x00000003ff317819 */ /* 0x000fc80000011633 */
[----:B------:R-:W-:Y:S01]  /*c690*/  LOP3.LUT R8, R8, 0xfffffe00, RZ, 0xc0, !PT ;  /* 0xfffffe0008087812 */ /* 0x000fe200078ec0ff */
[----:B------:R-:W-:Y:S05]  /*c6a0*/  @P0 BRA `(.L_x_1453) ;  /* 0x000005a000000947 */ /* 0x000fea0003800000 */
[----:B------:R-:W-:Y:S01]  /*c6b0*/  MOV R6, c[0x0][0x27c] ;  /* 0x00009f0000067a02 */ /* 0x000fe20000000f00 */
[----:B------:R-:W-:Y:S01]  /*c6c0*/  HADD2.F32 R63, -RZ, R44.H0_H0 ;  /* 0x2000002cff3f7230 */ /* 0x000fe20000004100 */
[----:B------:R-:W-:Y:S01]  /*c6d0*/  LOP3.LUT R48, R51, 0x38, R144, 0xf8, !PT ;  /* 0x0000003833307812 */ /* 0x000fe200078ef890 */
[--C-:B------:R-:W-:Y:S01]  /*c6e0*/  HADD2.F32 R61, -RZ, R46.reuse.H1_H1 ;  /* 0x3000002eff3d7230 */ /* 0x100fe20000004100 */
[----:B------:R-:W-:Y:S01]  /*c6f0*/  LEA.HI R6, R6, R219, RZ, 0x1d ;  /* 0x000000db06067211 */ /* 0x000fe200078fe8ff */
[----:B------:R-:W-:Y:S01]  /*c700*/  HADD2.F32 R62, -RZ, R41.H1_H1 ;  /* 0x30000029ff3e7230 */ /* 0x000fe20000004100 */
[----:B------:R-:W-:Y:S01]  /*c710*/  LOP3.LUT R48, R8, R48, R49, 0xf6, !PT ;  /* 0x0000003008307212 */ /* 0x000fe200078ef631 */
[----:B------:R-:W-:Y:S01]  /*c720*/  HADD2.F32 R65, -RZ, R46.H0_H0 ;  /* 0x2000002eff417230 */ /* 0x000fe20000004100 */
[----:B------:R-:W-:Y:S01]  /*c730*/  SHF.R.S32.HI R5, RZ, 0x1f, R6 ;  /* 0x0000001fff057819 */ /* 0x000fe20000011406 */
[----:B------:R-:W-:Y:S01]  /*c740*/  HADD2.F32 R57, -RZ, R44.H1_H1 ;  /* 0x3000002cff397230 */ /* 0x000fe20000004100 */
[----:B------:R-:W-:Y:S01]  /*c750*/  SHF.L.U32 R4, R6, 0x3, RZ ;  /* 0x0000000306047819 */ /* 0x000fe200000006ff */
[----:B------:R-:W-:Y:S01]  /*c760*/  HADD2.F32 R44, -RZ, R43.H1_H1 ;  /* 0x3000002bff2c7230 */ /* 0x000fe20000004100 */
[----:B------:R-:W-:Y:S01]  /*c770*/  LEA.HI R5, R5, R6, RZ, 0x3 ;  /* 0x0000000605057211 */ /* 0x000fe200078f18ff */
[----:B------:R-:W-:Y:S01]  /*c780*/  HADD2.F32 R41, -RZ, R41.H0_H0 ;  /* 0x20000029ff297230 */ /* 0x000fe20000004100 */
[----:B------:R-:W-:Y:S01]  /*c790*/  LOP3.LUT R4, R51, 0x38, R4, 0xf8, !PT ;  /* 0x0000003833047812 */ /* 0x000fe200078ef804 */
[----:B------:R-:W-:Y:S01]  /*c7a0*/  HADD2.F32 R43, -RZ, R43.H0_H0 ;  /* 0x2000002bff2b7230 */ /* 0x000fe20000004100 */
[----:B------:R-:W-:-:S02]  /*c7b0*/  SHF.L.U32 R5, R5, 0xa, RZ ;  /* 0x0000000a05057819 */ /* 0x000fc400000006ff */
[----:B------:R-:W-:Y:S02]  /*c7c0*/  LOP3.LUT R4, R4, R49, RZ, 0x3c, !PT ;  /* 0x0000003104047212 */ /* 0x000fe400078e3cff */
[----:B------:R-:W-:Y:S02]  /*c7d0*/  LOP3.LUT R5, R5, 0x7fffe000, RZ, 0xc0, !PT ;  /* 0x7fffe00005057812 */ /* 0x000fe400078ec0ff */
[----:B------:R-:W-:Y:S02]  /*c7e0*/  LEA R48, R48, 0x18100, 0x1 ;  /* 0x0001810030307811 */ /* 0x000fe400078e08ff */
[----:B------:R-:W-:-:S03]  /*c7f0*/  IADD3 R4, R4, R5, R8 ;  /* 0x0000000504047210 */ /* 0x000fc60007ffe008 */
[----:B------:R-:W1:Y:S01]  /*c800*/  LDS.128 R12, [R48] ;  /* 0x00000000300c7984 */ /* 0x000e620000000c00 */
[----:B------:R-:W-:-:S05]  /*c810*/  SHF.L.U32 R50, R4, 0x1, RZ ;  /* 0x0000000104327819 */ /* 0x000fca00000006ff */
[----:B------:R-:W2:Y:S01]  /*c820*/  LDS.128 R4, [R50+0x18100] ;  /* 0x0181000032047984 */ /* 0x000ea20000000c00 */
[--C-:B-1----:R-:W-:Y:S02]  /*c830*/  HADD2.F32 R52, -RZ, R12.reuse.H0_H0 ;  /* 0x2000000cff347230 */ /* 0x102fe40000004100 */
[----:B------:R-:W-:Y:S02]  /*c840*/  HADD2.F32 R53, -RZ, R12.H1_H1 ;  /* 0x3000000cff357230 */ /* 0x000fe40000004100 */
[----:B------:R-:W-:Y:S01]  /*c850*/  HADD2.F32 R12, -RZ, R13.H0_H0 ;  /* 0x2000000dff0c7230 */ /* 0x000fe20000004100 */
[----:B------:R-:W-:Y:S01]  /*c860*/  FMUL.FTZ R64, R57, R52 ;  /* 0x0000003439407220 */ /* 0x000fe20000410000 */
[--C-:B--2---:R-:W-:Y:S01]  /*c870*/  HADD2.F32 R56, -RZ, R4.reuse.H0_H0 ;  /* 0x20000004ff387230 */ /* 0x104fe20000004100 */
[C---:B------:R-:W-:Y:S01]  /*c880*/  FMUL.FTZ R67, R62.reuse, R53 ;  /* 0x000000353e437220 */ /* 0x040fe20000410000 */
[----:B------:R-:W-:Y:S01]  /*c890*/  HADD2.F32 R58, -RZ, R4.H1_H1 ;  /* 0x30000004ff3a7230 */ /* 0x000fe20000004100 */
[----:B------:R-:W-:Y:S01]  /*c8a0*/  FMUL.FTZ R46, R63, R12 ;  /* 0x0000000c3f2e7220 */ /* 0x000fe20000410000 */
[----:B------:R-:W-:Y:S01]  /*c8b0*/  HADD2.F32 R4, -RZ, R5.H0_H0 ;  /* 0x20000005ff047230 */ /* 0x000fe20000004100 */
        /* <DEDUP_REMOVED lines=9> */
[----:B------:R-:W-:Y:S01]  /*c950*/  HADD2.F32 R5, -RZ, R6.H0_H0 ;  /* 0x20000006ff057230 */ /* 0x000fe20000004100 */
[----:B------:R-:W-:Y:S01]  /*c960*/  FFMA.FTZ R56, R61, R56, R64 ;  /* 0x000000383d387223 */ /* 0x000fe20000010040 */
[----:B------:R-:W-:Y:S01]  /*c970*/  HADD2.F32 R58, -RZ, R47.H1_H1 ;  /* 0x3000002fff3a7230 */ /* 0x000fe20000004100 */
[C---:B------:R-:W-:Y:S01]  /*c980*/  FMUL.FTZ R66, R4.reuse, R13 ;  /* 0x0000000d04427220 */ /* 0x040fe20000410000 */
[----:B------:R-:W-:Y:S01]  /*c990*/  HADD2.F32 R55, -RZ, R14.H1_H1 ;  /* 0x3000000eff377230 */ /* 0x000fe20000004100 */
[C---:B------:R-:W-:Y:S01]  /*c9a0*/  FMUL.FTZ R68, R41.reuse, R54 ;  /* 0x0000003629447220 */ /* 0x040fe20000410000 */
[----:B------:R-:W-:Y:S01]  /*c9b0*/  HADD2.F32 R64, -RZ, R39.H1_H1 ;  /* 0x30000027ff407230 */ /* 0x000fe20000004100 */
[-C--:B------:R-:W-:Y:S01]  /*c9c0*/  FMUL.FTZ R4, R4, R5.reuse ;  /* 0x0000000504047220 */ /* 0x080fe20000410000 */
[----:B------:R-:W-:Y:S01]  /*c9d0*/  HADD2.F32 R60, -RZ, R6.H1_H1 ;  /* 0x30000006ff3c7230 */ /* 0x000fe20000004100 */
[----:B------:R-:W-:Y:S01]  /*c9e0*/  FFMA.FTZ R66, R58, R5, R66 ;  /* 0x000000053a427223 */ /* 0x000fe20000010042 */
[--C-:B------:R-:W-:Y:S01]  /*c9f0*/  HADD2.F32 R5, -RZ, R42.reuse.H1_H1 ;  /* 0x3000002aff057230 */ /* 0x100fe20000004100 */
[-C--:B------:R-:W-:Y:S01]  /*ca00*/  FMUL.FTZ R41, R41, R59.reuse ;  /* 0x0000003b29297220 */ /* 0x080fe20000410000 */
[--C-:B------:R-:W-:Y:S01]  /*ca10*/  HADD2.F32 R14, -RZ, R15.reuse.H0_H0 ;  /* 0x2000000fff0e7230 */ /* 0x100fe20000004100 */
[----:B------:R-:W-:Y:S01]  /*ca20*/  FFMA.FTZ R59, R43, R59, R68 ;  /* 0x0000003b2b3b7223 */ /* 0x000fe20000010044 */
[----:B------:R-:W-:Y:S01]  /*ca30*/  HADD2.F32 R15, -RZ, R15.H1_H1 ;  /* 0x3000000fff0f7230 */ /* 0x000fe20000004100 */
[C---:B------:R-:W-:Y:S01]  /*ca40*/  FMUL.FTZ R69, R64.reuse, R55 ;  /* 0x0000003740457220 */ /* 0x040fe20000410000 */
[----:B------:R-:W-:Y:S01]  /*ca50*/  HADD2.F32 R6, -RZ, R7.H0_H0 ;  /* 0x20000007ff067230 */ /* 0x000fe20000004100 */
[-C--:B------:R-:W-:Y:S01]  /*ca60*/  FMUL.FTZ R64, R64, R60.reuse ;  /* 0x0000003c40407220 */ /* 0x080fe20000410000 */
[----:B------:R-:W-:Y:S01]  /*ca70*/  HADD2.F32 R45, -RZ, R45.H0_H0 ;  /* 0x2000002dff2d7230 */ /* 0x000fe20000004100 */
[----:B------:R-:W-:Y:S01]  /*ca80*/  FFMA.FTZ R69, R5, R60, R69 ;  /* 0x0000003c05457223 */ /* 0x000fe20000010045 */
[----:B------:R-:W-:Y:S01]  /*ca90*/  HADD2.F32 R68, -RZ, R39.H0_H0 ;  /* 0x20000027ff447230 */ /* 0x000fe20000004100 */
[----:B------:R-:W-:Y:S01]  /*caa0*/  FFMA.FTZ R57, R61, R52, -R57 ;  /* 0x000000343d397223 */ /* 0x000fe20000010839 */
[----:B------:R-:W-:Y:S01]  /*cab0*/  HADD2.F32 R7, -RZ, R7.H1_H1 ;  /* 0x30000007ff077230 */ /* 0x000fe20000004100 */
[C---:B------:R-:W-:Y:S01]  /*cac0*/  FMUL.FTZ R39, R45.reuse, R14 ;  /* 0x0000000e2d277220 */ /* 0x040fe20000410000 */
[----:B------:R-:W-:Y:S01]  /*cad0*/  HADD2.F32 R60, -RZ, R42.H0_H0 ;  /* 0x2000002aff3c7230 */ /* 0x000fe20000004100 */
[----:B------:R-:W-:Y:S01]  /*cae0*/  FMUL.FTZ R42, R68, R15 ;  /* 0x0000000f442a7220 */ /* 0x000fe20000410000 */
[----:B------:R-:W-:Y:S01]  /*caf0*/  HADD2.F32 R47, -RZ, R47.H0_H0 ;  /* 0x2000002fff2f7230 */ /* 0x000fe20000004100 */
[----:B------:R-:W-:-:S02]  /*cb00*/  FMUL.FTZ R45, R45, R6 ;  /* 0x000000062d2d7220 */ /* 0x000fc40000410000 */
[----:B------:R-:W-:Y:S02]  /*cb10*/  FMUL.FTZ R68, R68, R7 ;  /* 0x0000000744447220 */ /* 0x000fe40000410000 */
        /* <DEDUP_REMOVED lines=9> */
[----:B------:R-:W-:Y:S01]  /*cbb0*/  F2FP.PACK_AB R5, R59, R46 ;  /* 0x0000002e3b05723e */ /* 0x000fe200000000ff */
[C---:B------:R-:W-:Y:S01]  /*cbc0*/  FFMA.FTZ R68, R60.reuse, R15, -R68 ;  /* 0x0000000f3c447223 */ /* 0x040fe20000010844 */
        /* <DEDUP_REMOVED lines=8> */
.L_x_1453:
[----:B------:R-:W-:Y:S05]  /*cc50*/  BSYNC B0 ;  /* 0x0000000000007941 */ /* 0x000fea0003800000 */
.L_x_1452:
[----:B-1----:R-:W-:Y:S01]  /*cc60*/  IADD3 R4, R144, 0x20, RZ ;  /* 0x0000002090047810 */ /* 0x002fe20007ffe0ff */
[----:B------:R-:W-:Y:S03]  /*cc70*/  BSSY B0, `(.L_x_1454) ;  /* 0x0000061000007945 */ /* 0x000fe60003800000 */
[----:B------:R-:W-:-:S13]  /*cc80*/  ISETP.GE.AND P0, PT, R4, c[0x0][0x27c], PT ;  /* 0x00009f0004007a0c */ /* 0x000fda0003f06270 */
[----:B------:R-:W-:Y:S05]  /*cc90*/  @P0 BRA `(.L_x_1455) ;  /* 0x000005e000000947 */ /* 0x000fea0003800000 */
[----:B------:R-:W-:Y:S01]  /*cca0*/  MOV R5, c[0x0][0x27c] ;  /* 0x00009f0000057a02 */ /* 0x000fe20000000f00 */
[----:B------:R-:W-:Y:S01]  /*ccb0*/  HADD2.F32 R53, -RZ, R32.H0_H0 ;  /* 0x20000020ff357230 */ /* 0x000fe20000004100 */
[----:B------:R-:W-:Y:S01]  /*ccc0*/  LEA.HI R37, R37, R40, RZ, 0x6 ;  /* 0x0000002825257211 */ /* 0x000fe200078f30ff */
[--C-:B------:R-:W-:Y:S01]  /*ccd0*/  HADD2.F32 R47, -RZ, R34.reuse.H1_H1 ;  /* 0x30000022ff2f7230 */ /* 0x100fe20000004100 */
[----:B------:R-:W-:Y:S01]  /*cce0*/  LEA.HI R5, R5, R36, RZ, 0x1d ;  /* 0x0000002405057211 */ /* 0x000fe200078fe8ff */
[----:B------:R-:W-:Y:S01]  /*ccf0*/  HADD2.F32 R48, -RZ, R29.H1_H1 ;  /* 0x3000001dff307230 */ /* 0x000fe20000004100 */
[----:B------:R-:W-:Y:S01]  /*cd00*/  LOP3.LUT R38, R51, 0x38, R38, 0xf8, !PT ;  /* 0x0000003833267812 */ /* 0x000fe200078ef826 */
[----:B------:R-:W-:Y:S01]  /*cd10*/  HADD2.F32 R55, -RZ, R34.H0_H0 ;  /* 0x20000022ff377230 */ /* 0x000fe20000004100 */
[----:B------:R-:W-:Y:S01]  /*cd20*/  SHF.R.S32.HI R4, RZ, 0x1f, R5 ;  /* 0x0000001fff047819 */ /* 0x000fe20000011405 */
[----:B------:R-:W-:Y:S01]  /*cd30*/  HADD2.F32 R43, -RZ, R32.H1_H1 ;  /* 0x30000020ff2b7230 */ /* 0x000fe20000004100 */
[----:B------:R-:W-:Y:S01]  /*cd40*/  SHF.L.U32 R37, R37, 0x7, RZ ;  /* 0x0000000725257819 */ /* 0x000fe200000006ff */
[----:B------:R-:W-:Y:S01]  /*cd50*/  HADD2.F32 R32, -RZ, R31.H1_H1 ;  /* 0x3000001fff207230 */ /* 0x000fe20000004100 */
[----:B------:R-:W-:Y:S01]  /*cd60*/  SHF.L.U32 R6, R5, 0x3, RZ ;  /* 0x0000000305067819 */ /* 0x000fe200000006ff */
[----:B------:R-:W-:Y:S01]  /*cd70*/  HADD2.F32 R29, -RZ, R29.H0_H0 ;  /* 0x2000001dff1d7230 */ /* 0x000fe20000004100 */
[----:B------:R-:W-:Y:S01]  /*cd80*/  LEA.HI R4, R4, R5, RZ, 0x3 ;  /* 0x0000000504047211 */ /* 0x000fe200078f18ff */
[----:B------:R-:W-:Y:S01]  /*cd90*/  HADD2.F32 R31, -RZ, R31.H0_H0 ;  /* 0x2000001fff1f7230 */ /* 0x000fe20000004100 */
[----:B------:R-:W-:-:S02]  /*cda0*/  LOP3.LUT R7, R38, R49, RZ, 0x3c, !PT ;  /* 0x0000003126077212 */ /* 0x000fc400078e3cff */
[----:B------:R-:W-:Y:S02]  /*cdb0*/  LOP3.LUT R37, R37, 0xffffe000, RZ, 0xc0, !PT ;  /* 0xffffe00025257812 */ /* 0x000fe400078ec0ff */
[----:B------:R-:W-:Y:S02]  /*cdc0*/  LOP3.LUT R6, R51, 0x38, R6, 0xf8, !PT ;  /* 0x0000003833067812 */ /* 0x000fe400078ef806 */
[----:B------:R-:W-:Y:S02]  /*cdd0*/  SHF.L.U32 R5, R4, 0xa, RZ ;  /* 0x0000000a04057819 */ /* 0x000fe400000006ff */
[----:B------:R-:W-:Y:S02]  /*cde0*/  IADD3 R7, R7, R37, R8 ;  /* 0x0000002507077210 */ /* 0x000fe40007ffe008 */
[----:B------:R-:W-:Y:S02]  /*cdf0*/  LOP3.LUT R4, R6, R49, RZ, 0x3c, !PT ;  /* 0x0000003106047212 */ /* 0x000fe400078e3cff */
        /* <DEDUP_REMOVED lines=72> */
.L_x_1455:
[----:B------:R-:W-:Y:S05]  /*d280*/  BSYNC B0 ;  /* 0x0000000000007941 */ /* 0x000fea0003800000 */
.L_x_1454:
[----:B-1----:R-:W-:-:S04]  /*d290*/  IADD3 R4, R144, 0x40, RZ ;  /* 0x0000004090047810 */ /* 0x002fc80007ffe0ff */
[----:B------:R-:W-:-:S13]  /*d2a0*/  ISETP.GE.AND P0, PT, R4, c[0x0][0x27c], PT ;  /* 0x00009f0004007a0c */ /* 0x000fda0003f06270 */
[----:B------:R-:W-:Y:S05]  /*d2b0*/  @P0 BRA `(.L_x_1433) ;  /* 0x000005e000000947 */ /* 0x000fea0003800000 */
[----:B------:R-:W-:Y:S01]  /*d2c0*/  MOV R5, c[0x0][0x27c] ;  /* 0x00009f0000057a02 */ /* 0x000fe20000000f00 */
[--C-:B------:R-:W-:Y:S01]  /*d2d0*/  HADD2.F32 R30, -RZ, R20.reuse.H1_H1 ;  /* 0x30000014ff1e7230 */ /* 0x100fe20000004100 */
[----:B------:R-:W-:Y:S01]  /*d2e0*/  LEA.HI R25, R25, R28, RZ, 0x6 ;  /* 0x0000001c19197211 */ /* 0x000fe200078f30ff */
[----:B------:R-:W-:Y:S01]  /*d2f0*/  HADD2.F32 R35, -RZ, R20.H0_H0 ;  /* 0x20000014ff237230 */ /* 0x000fe20000004100 */
[----:B------:R-:W-:Y:S01]  /*d300*/  LEA.HI R5, R5, R24, RZ, 0x1d ;  /* 0x0000001805057211 */ /* 0x000fe200078fe8ff */
[--C-:B------:R-:W-:Y:S01]  /*d310*/  HADD2.F32 R34, -RZ, R22.reuse.H1_H1 ;  /* 0x30000016ff227230 */ /* 0x100fe20000004100 */
[----:B------:R-:W-:Y:S01]  /*d320*/  LOP3.LUT R26, R51, 0x38, R26, 0xf8, !PT ;  /* 0x00000038331a7812 */ /* 0x000fe200078ef81a */
[----:B------:R-:W-:Y:S01]  /*d330*/  HADD2.F32 R39, -RZ, R22.H0_H0 ;  /* 0x20000016ff277230 */ /* 0x000fe20000004100 */
[----:B------:R-:W-:Y:S01]  /*d340*/  SHF.R.S32.HI R4, RZ, 0x1f, R5 ;  /* 0x0000001fff047819 */ /* 0x000fe20000011405 */
[--C-:B------:R-:W-:Y:S01]  /*d350*/  HADD2.F32 R36, -RZ, R17.reuse.H1_H1 ;  /* 0x30000011ff247230 */ /* 0x100fe20000004100 */
[----:B------:R-:W-:Y:S01]  /*d360*/  SHF.L.U32 R25, R25, 0x7, RZ ;  /* 0x0000000719197819 */ /* 0x000fe200000006ff */
[----:B------:R-:W-:Y:S01]  /*d370*/  HADD2.F32 R17, -RZ, R17.H0_H0 ;  /* 0x20000011ff117230 */ /* 0x000fe20000004100 */
[----:B------:R-:W-:Y:S01]  /*d380*/  SHF.L.U32 R6, R5, 0x3, RZ ;  /* 0x0000000305067819 */ /* 0x000fe200000006ff */
[--C-:B------:R-:W-:Y:S01]  /*d390*/  HADD2.F32 R38, -RZ, R23.reuse.H1_H1 ;  /* 0x30000017ff267230 */ /* 0x100fe20000004100 */
[----:B------:R-:W-:Y:S01]  /*d3a0*/  LEA.HI R4, R4, R5, RZ, 0x3 ;  /* 0x0000000504047211 */ /* 0x000fe200078f18ff */
[--C-:B------:R-:W-:Y:S01]  /*d3b0*/  HADD2.F32 R40, -RZ, R16.reuse.H1_H1 ;  /* 0x30000010ff287230 */ /* 0x100fe20000004100 */
[----:B------:R-:W-:Y:S01]  /*d3c0*/  LOP3.LUT R7, R26, R49, RZ, 0x3c, !PT ;  /* 0x000000311a077212 */ /* 0x000fe200078e3cff */
[----:B------:R-:W-:Y:S01]  /*d3d0*/  HADD2.F32 R16, -RZ, R16.H0_H0 ;  /* 0x20000010ff107230 */ /* 0x000fe20000004100 */
[----:B------:R-:W-:Y:S01]  /*d3e0*/  LOP3.LUT R25, R25, 0xffffe000, RZ, 0xc0, !PT ;  /* 0xffffe00019197812 */ /* 0x000fe200078ec0ff */
[----:B------:R-:W-:Y:S01]  /*d3f0*/  HADD2.F32 R23, -RZ, R23.H0_H0 ;  /* 0x20000017ff177230 */ /* 0x000fe20000004100 */
[----:B------:R-:W-:-:S02]  /*d400*/  LOP3.LUT R6, R51, 0x38, R6, 0xf8, !PT ;  /* 0x0000003833067812 */ /* 0x000fc400078ef806 */
[----:B------:R-:W-:Y:S02]  /*d410*/  SHF.L.U32 R4, R4, 0xa, RZ ;  /* 0x0000000a04047819 */ /* 0x000fe400000006ff */
[--C-:B------:R-:W-:Y:S02]  /*d420*/  IADD3 R7, R7, R25, R8.reuse ;  /* 0x0000001907077210 */ /* 0x100fe40007ffe008 */
        /* <DEDUP_REMOVED lines=12> */
[----:B------:R-:W-:Y:S01]  /*d4f0*/  FMUL.FTZ R20, R36, R26 ;  /* 0x0000001a24147220 */ /* 0x000fe20000410000 */
[----:B------:R-:W-:Y:S01]  /*d500*/  HADD2.F32 R31, -RZ, R4.H1_H1 ;  /* 0x30000004ff1f7230 */ /* 0x000fe20000004100 */
[C---:B------:R-:W-:Y:S01]  /*d510*/  FMUL.FTZ R22, R35.reuse, R12 ;  /* 0x0000000c23167220 */ /* 0x040fe20000410000 */
[----:B------:R-:W-:Y:S01]  /*d520*/  HADD2.F32 R4, -RZ, R5.H0_H0 ;  /* 0x20000005ff047230 */ /* 0x000fe20000004100 */
[-C--:B------:R-:W-:Y:S01]  /*d530*/  FMUL.FTZ R30, R30, R29.reuse ;  /* 0x0000001d1e1e7220 */ /* 0x080fe20000410000 */
[----:B------:R-:W-:Y:S01]  /*d540*/  HADD2.F32 R27, -RZ, R13.H1_H1 ;  /* 0x3000000dff1b7230 */ /* 0x000fe20000004100 */
[----:B------:R-:W-:Y:S01]  /*d550*/  FFMA.FTZ R29, R34, R29, R37 ;  /* 0x0000001d221d7223 */ /* 0x000fe20000010025 */
[----:B------:R-:W-:Y:S01]  /*d560*/  HADD2.F32 R13, -RZ, R14.H0_H0 ;  /* 0x2000000eff0d7230 */ /* 0x000fe20000004100 */
[-C--:B------:R-:W-:Y:S01]  /*d570*/  FMUL.FTZ R35, R35, R4.reuse ;  /* 0x0000000423237220 */ /* 0x080fe20000410000 */
[----:B------:R-:W-:Y:S01]  /*d580*/  HADD2.F32 R37, -RZ, R19.H1_H1 ;  /* 0x30000013ff257230 */ /* 0x000fe20000004100 */
[----:B------:R-:W-:Y:S01]  /*d590*/  FFMA.FTZ R22, R39, R4, R22 ;  /* 0x0000000427167223 */ /* 0x000fe20000010016 */
[----:B------:R-:W-:Y:S01]  /*d5a0*/  HADD2.F32 R4, -RZ, R21.H1_H1 ;  /* 0x30000015ff047230 */ /* 0x000fe20000004100 */
[-C--:B------:R-:W-:Y:S01]  /*d5b0*/  FMUL.FTZ R36, R36, R31.reuse ;  /* 0x0000001f24247220 */ /* 0x080fe20000410000 */
[----:B------:R-:W-:Y:S01]  /*d5c0*/  HADD2.F32 R32, -RZ, R5.H1_H1 ;  /* 0x30000005ff207230 */ /* 0x000fe20000004100 */
[----:B------:R-:W-:Y:S01]  /*d5d0*/  FFMA.FTZ R20, R37, R31, R20 ;  /* 0x0000001f25147223 */ /* 0x000fe20000010014 */
[----:B------:R-:W-:Y:S01]  /*d5e0*/  HADD2.F32 R5, -RZ, R6.H0_H0 ;  /* 0x20000006ff057230 */ /* 0x000fe20000004100 */
[C---:B------:R-:W-:Y:S01]  /*d5f0*/  FMUL.FTZ R41, R4.reuse, R13 ;  /* 0x0000000d04297220 */ /* 0x040fe20000410000 */
[----:B------:R-:W-:Y:S01]  /*d600*/  HADD2.F32 R19, -RZ, R19.H0_H0 ;  /* 0x20000013ff137230 */ /* 0x000fe20000004100 */
[C---:B------:R-:W-:Y:S01]  /*d610*/  FMUL.FTZ R31, R17.reuse, R27 ;  /* 0x0000001b111f7220 */ /* 0x040fe20000410000 */
[----:B------:R-:W-:Y:S01]  /*d620*/  HADD2.F32 R28, -RZ, R14.H1_H1 ;  /* 0x3000000eff1c7230 */ /* 0x000fe20000004100 */
[-C--:B------:R-:W-:Y:S01]  /*d630*/  FMUL.FTZ R4, R4, R5.reuse ;  /* 0x0000000504047220 */ /* 0x080fe20000410000 */
[--C-:B------:R-:W-:Y:S01]  /*d640*/  HADD2.F32 R14, -RZ, R15.reuse.H0_H0 ;  /* 0x2000000fff0e7230 */ /* 0x100fe20000004100 */
[----:B------:R-:W-:Y:S01]  /*d650*/  FFMA.FTZ R41, R38, R5, R41 ;  /* 0x0000000526297223 */ /* 0x000fe20000010029 */
[----:B------:R-:W-:Y:S01]  /*d660*/  HADD2.F32 R33, -RZ, R6.H1_H1 ;  /* 0x30000006ff217230 */ /* 0x000fe20000004100 */
[-C--:B------:R-:W-:Y:S01]  /*d670*/  FMUL.FTZ R42, R17, R32.reuse ;  /* 0x00000020112a7220 */ /* 0x080fe20000410000 */
[--C-:B------:R-:W-:Y:S01]  /*d680*/  HADD2.F32 R5, -RZ, R18.reuse.H1_H1 ;  /* 0x30000012ff057230 */ /* 0x100fe20000004100 */
[----:B------:R-:W-:Y:S01]  /*d690*/  FFMA.FTZ R31, R19, R32, R31 ;  /* 0x00000020131f7223 */ /* 0x000fe2000001001f */
[----:B------:R-:W-:Y:S01]  /*d6a0*/  HADD2.F32 R15, -RZ, R15.H1_H1 ;  /* 0x3000000fff0f7230 */ /* 0x000fe20000004100 */
[C---:B------:R-:W-:Y:S01]  /*d6b0*/  FMUL.FTZ R32, R40.reuse, R28 ;  /* 0x0000001c28207220 */ /* 0x040fe20000410000 */
[----:B------:R-:W-:Y:S01]  /*d6c0*/  HADD2.F32 R6, -RZ, R7.H0_H0 ;  /* 0x20000007ff067230 */ /* 0x000fe20000004100 */
[-C--:B------:R-:W-:Y:S01]  /*d6d0*/  FMUL.FTZ R40, R40, R33.reuse ;  /* 0x0000002128287220 */ /* 0x080fe20000410000 */
[----:B------:R-:W-:Y:S01]  /*d6e0*/  HADD2.F32 R21, -RZ, R21.H0_H0 ;  /* 0x20000015ff157230 */ /* 0x000fe20000004100 */
[----:B------:R-:W-:Y:S01]  /*d6f0*/  FFMA.FTZ R32, R5, R33, R32 ;  /* 0x0000002105207223 */ /* 0x000fe20000010020 */
[----:B------:R-:W-:Y:S01]  /*d700*/  HADD2.F32 R7, -RZ, R7.H1_H1 ;  /* 0x30000007ff077230 */ /* 0x000fe20000004100 */
[----:B------:R-:W-:Y:S01]  /*d710*/  FMUL.FTZ R33, R16, R15 ;  /* 0x0000000f10217220 */ /* 0x000fe20000410000 */
[----:B------:R-:W-:Y:S01]  /*d720*/  HADD2.F32 R18, -RZ, R18.H0_H0 ;  /* 0x20000012ff127230 */ /* 0x000fe20000004100 */
[----:B------:R-:W-:-:S02]  /*d730*/  FMUL.FTZ R17, R21, R14 ;  /* 0x0000000e15117220 */ /* 0x000fc40000410000 */
[-C--:B------:R-:W-:Y:S02]  /*d740*/  FMUL.FTZ R21, R21, R6.reuse ;  /* 0x0000000615157220 */ /* 0x080fe40000410000 */
[----:B------:R-:W-:Y:S02]  /*d750*/  FMUL.FTZ R16, R16, R7 ;  /* 0x0000000710107220 */ /* 0x000fe40000410000 */
[----:B------:R-:W-:Y:S02]  /*d760*/  FFMA.FTZ R17, R23, R6, R17 ;  /* 0x0000000617117223 */ /* 0x000fe40000010011 */
[----:B------:R-:W-:Y:S02]  /*d770*/  FFMA.FTZ R42, R19, R27, -R42 ;  /* 0x0000001b132a7223 */ /* 0x000fe4000001082a */
[----:B------:R-:W-:Y:S02]  /*d780*/  FFMA.FTZ R6, R18, R7, R33 ;  /* 0x0000000712067223 */ /* 0x000fe40000010021 */
        /* <DEDUP_REMOVED lines=14> */
[----:B------:R-:W-:-:S05]  /*d870*/  F2FP.PACK_AB R15, R16, R21 ;  /* 0x00000015100f723e */ /* 0x000fca00000000ff */
[----:B------:R1:W-:Y:S04]  /*d880*/  STS.128 [R24], R12 ;  /* 0x0000000c18007388 */ /* 0x0003e80000000c00 */
[----:B------:R1:W-:Y:S02]  /*d890*/  STS.128 [R8+0x18100], R4 ;  /* 0x0181000408007388 */ /* 0x0003e40000000c00 */
.L_x_1433:
[----:B------:R-:W-:Y:S05]  /*d8a0*/  BSYNC B2 ;  /* 0x0000000000027941 */ /* 0x000fea0003800000 */
.L_x_1417:
[----:B------:R-:W-:-:S04]  /*d8b0*/  DEPBAR.LE SB0, 0x2 ;  /* 0x000080800000791a */ /* 0x000fc80000000000 */
[----:B------:R-:W-:Y:S01]  /*d8c0*/  BAR.SYNC.DEFER_BLOCKING 0x0 ;  /* 0x0000000000007b1d */ /* 0x000fe20000010000 */
[----:B------:R-:W-:Y:S01]  /*d8d0*/  LOP3.LUT P0, RZ, R201, 0x2, RZ, 0xc0, !PT ;  /* 0x00000002c9ff7812 */ /* 0x000fe2000780c0ff */
[----:B------:R-:W-:-:S03]  /*d8e0*/  IMAD.IADD R203, R202, 0x1, R199 ;  /* 0x00000001cacb7824 */ /* 0x000fc600078e02c7 */
[----:B------:R-:W-:Y:S01]  /*d8f0*/  SEL R205, R0, 0xffffffe0, !P0 ;  /* 0xffffffe000cd7807 */ /* 0x000fe20004000000 */
[----:B------:R-:W-:Y:S04]  /*d900*/  BSSY B0, `(.L_x_1456) ;  /* 0x0000024000007945 */ /* 0x000fe80003800000 */
[----:B-1----:R-:W-:Y:S01]  /*d910*/  IMAD.IADD R8, R200, 0x1, R205 ;  /* 0x00000001c8087824 */ /* 0x002fe200078e02cd */
[----:B------:R1:W2:Y:S04]  /*d920*/  LDSM.16.M88.4 R44, [R202] ;  /* 0x00000000ca2c783b */ /* 0x0002a80000000200 */
        /* <DEDUP_REMOVED lines=10> */
[----:B------:R-:W-:Y:S02]  /*d9d0*/  IADD3 R20, R9, -0x2, RZ ;  /* 0xfffffffe09147810 */ /* 0x000fe40007ffe0ff */
[----:B------:R-:W-:-:S02]  /*d9e0*/  LOP3.LUT P3, RZ, R226, 0x1, RZ, 0xc0, !PT ;  /* 0x00000001e2ff7812 */ /* 0x000fc4000786c0ff */
[----:B------:R-:W-:Y:S01]  /*d9f0*/  SHF.R.S32.HI R0, RZ, 0x1f, R20 ;  /* 0x0000001fff007819 */ /* 0x000fe20000011414 */
[----:B------:R-:W-:-:S04]  /*da00*/  IMAD.WIDE.U32 R22, R20, c[0x0][0x208], RZ ;  /* 0x0000820014167a25 */ /* 0x000fc800078e00ff */
[----:B------:R-:W-:Y:S01]  /*da10*/  IMAD R21, R0, c[0x0][0x208], RZ ;  /* 0x0000820000157a24 */ /* 0x000fe200078e02ff */
[----:B------:R-:W-:-:S03]  /*da20*/  LEA R0, P0, R22, R234, 0x6 ;  /* 0x000000ea16007211 */ /* 0x000fc600078030ff */
[----:B------:R-:W-:Y:S01]  /*da30*/  IMAD R21, R20, c[0x0][0x20c], R21 ;  /* 0x0000830014157a24 */ /* 0x000fe200078e0215 */
[----:B------:R-:W-:-:S03]  /*da40*/  LEA R20, P2, R0, c[0x0][0x1f8], 0x1 ;  /* 0x00007e0000147a11 */ /* 0x000fc600078408ff */
[----:B------:R-:W-:-:S05]  /*da50*/  IMAD.IADD R21, R23, 0x1, R21 ;  /* 0x0000000117157824 */ /* 0x000fca00078e0215 */
        /* <DEDUP_REMOVED lines=14> */
.L_x_1457:
[----:B------:R-:W-:Y:S05]  /*db40*/  BSYNC B0 ;  /* 0x0000000000007941 */ /* 0x000fea0003800000 */
.L_x_1456:
[----:B------:R-:W-:Y:S01]  /*db50*/  LOP3.LUT P0, RZ, R201, 0x4, RZ, 0xc0, !PT ;  /* 0x00000004c9ff7812 */ /* 0x000fe2000780c0ff */
[C---:B--234-:R-:W-:Y:S01]  /*db60*/  HMMA.16816.F32 R20, R44.reuse, R16, RZ ;  /* 0x000000102c14723c */ /* 0x05cfe200000018ff */
[----:B------:R-:W-:Y:S01]  /*db70*/  LDSM.16.M88.4 R36, [R198] ;  /* 0x00000000c624783b */ /* 0x000fe20000000200 */
[----:B------:R-:W-:Y:S01]  /*db80*/  LEA.HI R3, R3, R146, RZ, 0x5 ;  /* 0x0000009203037211 */ /* 0x000fe200078f28ff */
[----:B------:R-:W-:Y:S01]  /*db90*/  IMAD R76, R79, -0x40, R76 ;  /* 0xffffffc04f4c7824 */ /* 0x000fe200078e024c */
[----:B------:R-:W-:Y:S01]  /*dba0*/  SEL R33, R2, 0xffffffc0, !P0 ;  /* 0xffffffc002217807 */ /* 0x000fe20004000000 */
[----:B------:R-:W0:Y:S01]  /*dbb0*/  LDGDEPBAR ;  /* 0x00000000000079af */ /* 0x000e220000000000 */
[----:B------:R-:W-:Y:S01]  /*dbc0*/  LOP3.LUT R3, R3, 0xffffffe0, RZ, 0xc0, !PT ;  /* 0xffffffe003037812 */ /* 0x000fe200078ec0ff */
[----:B------:R-:W-:Y:S01]  /*dbd0*/  IMAD.IADD R176, R199, 0x1, R196 ;  /* 0x00000001c7b07824 */ /* 0x000fe200078e02c4 */
[C---:B------:R-:W-:Y:S01]  /*dbe0*/  HMMA.16816.F32 R16, R44.reuse, R18, RZ ;  /* 0x000000122c10723c */ /* 0x040fe200000018ff */
[----:B------:R-:W-:Y:S01]  /*dbf0*/  IMAD.IADD R2, R200, 0x1, R33 ;  /* 0x00000001c8027824 */ /* 0x000fe200078e0221 */
[----:B------:R-:W-:Y:S01]  /*dc00*/  IADD3 R0, R33, R200, R205 ;  /* 0x000000c821007210 */ /* 0x000fe20007ffe0cd */
[----:B------:R-:W-:Y:S01]  /*dc10*/  IMAD.IADD R168, R199, 0x1, R147 ;  /* 0x00000001c7a87824 */ /* 0x000fe200078e0293 */
[----:B------:R-:W-:Y:S02]  /*dc20*/  BSSY B0, `(.L_x_1458) ;  /* 0x000024f000007945 */ /* 0x000fe40003800000 */
[----:B------:R-:W2:Y:S02]  /*dc30*/  LDSM.16.M88.4 R80, [R2] ;  /* 0x000000000250783b */ /* 0x000ea40000000200 */
[C---:B------:R-:W-:Y:S02]  /*dc40*/  HMMA.16816.F32 R64, R44.reuse, R60, RZ ;  /* 0x0000003c2c40723c */ /* 0x040fe400000018ff */
[----:B------:R-:W3:Y:S04]  /*dc50*/  LDSM.16.M88.4 R72, [R2+0x800] ;  /* 0x000800000248783b */ /* 0x000ee80000000200 */
[----:B------:R-:W-:Y:S02]  /*dc60*/  LDSM.16.M88.4 R32, [R0] ;  /* 0x000000000020783b */ /* 0x000fe40000000200 */
[C---:B------:R-:W-:Y:S02]  /*dc70*/  HMMA.16816.F32 R60, R44.reuse, R62, RZ ;  /* 0x0000003e2c3c723c */ /* 0x040fe400000018ff */
[----:B------:R-:W-:Y:S04]  /*dc80*/  LDSM.16.M88.4 R68, [R2+0x1000] ;  /* 0x001000000244783b */ /* 0x000fe80000000200 */
[----:B------:R-:W-:Y:S02]  /*dc90*/  LDSM.16.M88.4 R40, [R2+0x1800] ;  /* 0x001800000228783b */ /* 0x000fe40000000200 */
[----:B-1----:R-:W-:Y:S08]  /*dca0*/  HMMA.16816.F32 R56, R44, R52, RZ ;  /* 0x000000342c38723c */ /* 0x002ff000000018ff */
[----:B------:R-:W-:Y:S08]  /*dcb0*/  HMMA.16816.F32 R16, R12, R90, R16 ;  /* 0x0000005a0c10723c */ /* 0x000ff00000001810 */
[C---:B------:R-:W-:Y:S08]  /*dcc0*/  HMMA.16816.F32 R52, R44.reuse, R54, RZ ;  /* 0x000000362c34723c */ /* 0x040ff000000018ff */
[C---:B------:R-:W-:Y:S08]  /*dcd0*/  HMMA.16816.F32 R48, R44.reuse, R4, RZ ;  /* 0x000000042c30723c */ /* 0x040ff000000018ff */
[----:B------:R-:W-:Y:S01]  /*dce0*/  HMMA.16816.F32 R44, R44, R6, RZ ;  /* 0x000000062c2c723c */ /* 0x000fe200000018ff */
[----:B------:R-:W1:Y:S07]  /*dcf0*/  LDSM.16.M88.4 R4, [R197] ;  /* 0x00000000c504783b */ /* 0x000e6e0000000200 */
[C---:B------:R-:W-:Y:S08]  /*dd00*/  HMMA.16816.F32 R64, R12.reuse, R28, R64 ;  /* 0x0000001c0c40723c */ /* 0x040ff00000001840 */
[C---:B------:R-:W-:Y:S01]  /*dd10*/  HMMA.16816.F32 R60, R12.reuse, R30, R60 ;  /* 0x0000001e0c3c723c */ /* 0x040fe2000000183c */
[----:B------:R-:W4:Y:S07]  /*dd20*/  LDSM.16.M88.4 R28, [R0+0x800] ;  /* 0x00080000001c783b */ /* 0x000f2e0000000200 */
[----:B------:R-:W-:Y:S01]  /*dd30*/  HMMA.16816.F32 R20, R12, R88, R20 ;  /* 0x000000580c14723c */ /* 0x000fe20000001814 */
[----:B------:R-:W-:Y:S07]  /*dd40*/  LDSM.16.M88.4 R88, [R200+0x2000] ;  /* 0x00200000c858783b */ /* 0x000fee0000000200 */
[----:B--2---:R-:W-:Y:S08]  /*dd50*/  HMMA.16816.F32 R16, R36, R82, R16 ;  /* 0x000000522410723c */ /* 0x004ff00000001810 */
[C---:B------:R-:W-:Y:S08]  /*dd60*/  HMMA.16816.F32 R56, R12.reuse, R24, R56 ;  /* 0x000000180c38723c */ /* 0x040ff00000001838 */
[C---:B------:R-:W-:Y:S01]  /*dd70*/  HMMA.16816.F32 R52, R12.reuse, R26, R52 ;  /* 0x0000001a0c34723c */ /* 0x040fe20000001834 */
[----:B------:R-:W-:Y:S07]  /*dd80*/  LDSM.16.M88.4 R24, [R0+0x1000] ;  /* 0x001000000018783b */ /* 0x000fee0000000200 */
[C---:B------:R-:W-:Y:S08]  /*dd90*/  HMMA.16816.F32 R48, R12.reuse, R84, R48 ;  /* 0x000000540c30723c */ /* 0x040ff00000001830 */
[----:B------:R-:W-:Y:S01]  /*dda0*/  HMMA.16816.F32 R44, R12, R86, R44 ;  /* 0x000000560c2c723c */ /* 0x000fe2000000182c */
[----:B------:R-:W2:Y:S04]  /*ddb0*/  LDSM.16.M88.4 R84, [R202+0x4000] ;  /* 0x00400000ca54783b */ /* 0x000ea80000000200 */
[----:B------:R-:W2:Y:S03]  /*ddc0*/  LDSM.16.M88.4 R12, [R0+0x1800] ;  /* 0x00180000000c783b */ /* 0x000ea60000000200 */
[C---:B---3--:R-:W-:Y:S08]  /*ddd0*/  HMMA.16816.F32 R64, R36.reuse, R72, R64 ;  /* 0x000000482440723c */ /* 0x048ff00000001840 */
[C---:B------:R-:W-:Y:S01]  /*dde0*/  HMMA.16816.F32 R60, R36.reuse, R74, R60 ;  /* 0x0000004a243c723c */ /* 0x040fe2000000183c */
[----:B------:R-:W-:Y:S07]  /*ddf0*/  LDSM.16.M88.4 R72, [R200+0x3000] ;  /* 0x00300000c848783b */ /* 0x000fee0000000200 */
[----:B------:R-:W-:Y:S01]  /*de00*/  HMMA.16816.F32 R20, R36, R80, R20 ;  /* 0x000000502414723c */ /* 0x000fe20000001814 */
[----:B------:R-:W3:Y:S07]  /*de10*/  LDSM.16.M88.4 R80, [R200+0x2800] ;  /* 0x00280000c850783b */ /* 0x000eee0000000200 */
[----:B-1----:R-:W-:Y:S08]  /*de20*/  HMMA.16816.F32 R16, R4, R34, R16 ;  /* 0x000000220410723c */ /* 0x002ff00000001810 */
[C---:B------:R-:W-:Y:S08]  /*de30*/  HMMA.16816.F32 R56, R36.reuse, R68, R56 ;  /* 0x000000442438723c */ /* 0x040ff00000001838 */
[C---:B------:R-:W-:Y:S01]  /*de40*/  HMMA.16816.F32 R52, R36.reuse, R70, R52 ;  /* 0x000000462434723c */ /* 0x040fe20000001834 */
[----:B------:R-:W-:Y:S07]  /*de50*/  LDSM.16.M88.4 R68, [R200+0x3800] ;  /* 0x00380000c844783b */ /* 0x000fee0000000200 */
[C---:B------:R-:W-:Y:S08]  /*de60*/  HMMA.16816.F32 R48, R36.reuse, R40, R48 ;  /* 0x000000282430723c */ /* 0x040ff00000001830 */
[----:B------:R-:W-:Y:S01]  /*de70*/  HMMA.16816.F32 R44, R36, R42, R44 ;  /* 0x0000002a242c723c */ /* 0x000fe2000000182c */
[----:B------:R-:W-:Y:S04]  /*de80*/  LDSM.16.M88.4 R40, [R203+0x4000] ;  /* 0x00400000cb28783b */ /* 0x000fe80000000200 */
[----:B------:R-:W1:Y:S03]  /*de90*/  LDSM.16.M88.4 R36, [R8+0x2000] ;  /* 0x002000000824783b */ /* 0x000e660000000200 */
[C---:B----4-:R-:W-:Y:S08]  /*dea0*/  HMMA.16816.F32 R64, R4.reuse, R28, R64 ;  /* 0x0000001c0440723c */ /* 0x050ff00000001840 */
[C---:B------:R-:W-:Y:S01]  /*deb0*/  HMMA.16816.F32 R60, R4.reuse, R30, R60 ;  /* 0x0000001e043c723c */ /* 0x040fe2000000183c */
[----:B------:R-:W-:Y:S07]  /*dec0*/  LDSM.16.M88.4 R28, [R8+0x3000] ;  /* 0x00300000081c783b */ /* 0x000fee0000000200 */
[----:B------:R-:W-:Y:S01]  /*ded0*/  HMMA.16816.F32 R20, R4, R32, R20 ;  /* 0x000000200414723c */ /* 0x000fe20000001814 */
[----:B------:R-:W4:Y:S07]  /*dee0*/  LDSM.16.M88.4 R32, [R8+0x2800] ;  /* 0x002800000820783b */ /* 0x000f2e0000000200 */
[----:B--2---:R-:W-:Y:S08]  /*def0*/  HMMA.16816.F32 R16, R84, R90, R16 ;  /* 0x0000005a5410723c */ /* 0x004ff00000001810 */
[C---:B------:R-:W-:Y:S08]  /*df00*/  HMMA.16816.F32 R56, R4.reuse, R24, R56 ;  /* 0x000000180438723c */ /* 0x040ff00000001838 */
[C---:B------:R-:W-:Y:S01]  /*df10*/  HMMA.16816.F32 R52, R4.reuse, R26, R52 ;  /* 0x0000001a0434723c */ /* 0x040fe20000001834 */
[----:B------:R-:W-:Y:S07]  /*df20*/  LDSM.16.M88.4 R24, [R8+0x3800] ;  /* 0x003800000818783b */ /* 0x000fee0000000200 */
[C---:B------:R-:W-:Y:S08]  /*df30*/  HMMA.16816.F32 R48, R4.reuse, R12, R48 ;  /* 0x0000000c0430723c */ /* 0x040ff00000001830 */
[----:B------:R-:W-:Y:S01]  /*df40*/  HMMA.16816.F32 R44, R4, R14, R44 ;  /* 0x0000000e042c723c */ /* 0x000fe2000000182c */
[----:B------:R-:W-:Y:S04]  /*df50*/  LDSM.16.M88.4 R12, [R198+0x4000] ;  /* 0x00400000c60c783b */ /* 0x000fe80000000200 */
[----:B------:R-:W2:Y:S03]  /*df60*/  LDSM.16.M88.4 R4, [R2+0x2000] ;  /* 0x002000000204783b */ /* 0x000ea60000000200 */
[C---:B---3--:R-:W-:Y:S08]  /*df70*/  HMMA.16816.F32 R64, R84.reuse, R80, R64 ;  /* 0x000000505440723c */ /* 0x048ff00000001840 */
[C---:B------:R-:W-:Y:S01]  /*df80*/  HMMA.16816.F32 R60, R84.reuse, R82, R60 ;  /* 0x00000052543c723c */ /* 0x040fe2000000183c */
[----:B------:R-:W-:Y:S07]  /*df90*/  LDSM.16.M88.4 R80, [R2+0x2800] ;  /* 0x002800000250783b */ /* 0x000fee0000000200 */
[----:B------:R-:W-:Y:S08]  /*dfa0*/  HMMA.16816.F32 R20, R84, R88, R20 ;  /* 0x000000585414723c */ /* 0x000ff00000001814 */
        /* <DEDUP_REMOVED lines=10> */
[----:B------:R-:W3:Y:S07]  /*e050*/  LDSM.16.M88.4 R32, [R2+0x3800] ;  /* 0x003800000220783b */ /* 0x000eee0000000200 */
        /* <DEDUP_REMOVED lines=9> */
[----:B------:R-:W-:Y:S03]  /*e0f0*/  LDSM.16.M88.4 R40, [R8+0x4000] ;  /* 0x004000000828783b */ /* 0x000fe60000000200 */
[----:B------:R-:W-:Y:S01]  /*e100*/  HMMA.16816.F32 R20, R12, R4, R20 ;  /* 0x000000040c14723c */ /* 0x000fe20000001814 */
[----:B------:R-:W-:Y:S07]  /*e110*/  LDSM.16.M88.4 R4, [R0+0x3000] ;  /* 0x003000000004783b */ /* 0x000fee0000000200 */
[----:B-1----:R-:W-:Y:S08]  /*e120*/  HMMA.16816.F32 R16, R68, R46, R16 ;  /* 0x0000002e4410723c */ /* 0x002ff00000001810 */
[C---:B------:R-:W-:Y:S08]  /*e130*/  HMMA.16816.F32 R56, R12.reuse, R72, R56 ;  /* 0x000000480c38723c */ /* 0x040ff00000001838 */
[C---:B------:R-:W-:Y:S08]  /*e140*/  HMMA.16816.F32 R64, R12.reuse, R80, R64 ;  /* 0x000000500c40723c */ /* 0x040ff00000001840 */
[C---:B------:R-:W-:Y:S08]  /*e150*/  HMMA.16816.F32 R60, R12.reuse, R82, R60 ;  /* 0x000000520c3c723c */ /* 0x040ff0000000183c */
[C---:B------:R-:W-:Y:S01]  /*e160*/  HMMA.16816.F32 R72, R12.reuse, R74, R52 ;  /* 0x0000004a0c48723c */ /* 0x040fe20000001834 */
[----:B------:R-:W-:Y:S07]  /*e170*/  LDSM.16.M88.4 R52, [R203+0x8000] ;  /* 0x00800000cb34783b */ /* 0x000fee0000000200 */
[C---:B---3--:R-:W-:Y:S08]  /*e180*/  HMMA.16816.F32 R48, R12.reuse, R32, R48 ;  /* 0x000000200c30723c */ /* 0x048ff00000001830 */
[----:B------:R-:W-:Y:S01]  /*e190*/  HMMA.16816.F32 R84, R12, R34, R84 ;  /* 0x000000220c54723c */ /* 0x000fe20000001854 */
[----:B------:R-:W1:Y:S04]  /*e1a0*/  LDSM.16.M88.4 R12, [R0+0x3800] ;  /* 0x00380000000c783b */ /* 0x000e680000000200 */
[----:B------:R-:W-:Y:S03]  /*e1b0*/  LDSM.16.M88.4 R32, [R198+0x8000] ;  /* 0x00800000c620783b */ /* 0x000fe60000000200 */
[----:B------:R-:W-:Y:S01]  /*e1c0*/  HMMA.16816.F32 R20, R68, R44, R20 ;  /* 0x0000002c4414723c */ /* 0x000fe20000001814 */
[----:B------:R-:W3:Y:S07]  /*e1d0*/  LDSM.16.M88.4 R44, [R200+0x4800] ;  /* 0x00480000c82c783b */ /* 0x000eee0000000200 */
[----:B--2---:R-:W-:Y:S08]  /*e1e0*/  HMMA.16816.F32 R16, R36, R26, R16 ;  /* 0x0000001a2410723c */ /* 0x004ff00000001810 */
[C---:B------:R-:W-:Y:S08]  /*e1f0*/  HMMA.16816.F32 R64, R68.reuse, R28, R64 ;  /* 0x0000001c4440723c */ /* 0x040ff00000001840 */
[----:B------:R-:W-:Y:S01]  /*e200*/  HMMA.16816.F32 R60, R68, R30, R60 ;  /* 0x0000001e443c723c */ /* 0x000fe2000000183c */
[----:B------:R-:W2:Y:S07]  /*e210*/  LDSM.16.M88.4 R28, [R2+0x4000] ;  /* 0x00400000021c783b */ /* 0x000eae0000000200 */
[----:B------:R-:W-:Y:S01]  /*e220*/  HMMA.16816.F32 R20, R36, R24, R20 ;  /* 0x000000182414723c */ /* 0x000fe20000001814 */
[----:B------:R-:W-:Y:S07]  /*e230*/  LDSM.16.M88.4 R24, [R197+0x8000] ;  /* 0x00800000c518783b */ /* 0x000fee0000000200 */
[----:B-1----:R-:W-:Y:S01]  /*e240*/  HMMA.16816.F32 R80, R68, R12, R48 ;  /* 0x0000000c4450723c */ /* 0x002fe20000001830 */
[----:B------:R-:W1:Y:S07]  /*e250*/  LDSM.16.M88.4 R48, [R8+0x4800] ;  /* 0x004800000830783b */ /* 0x000e6e0000000200 */
[----:B------:R-:W-:Y:S08]  /*e260*/  HMMA.16816.F32 R16, R52, R42, R16 ;  /* 0x0000002a3410723c */ /* 0x000ff00000001810 */
[C---:B------:R-:W-:Y:S08]  /*e270*/  HMMA.16816.F32 R56, R68.reuse, R4, R56 ;  /* 0x000000044438723c */ /* 0x040ff00000001838 */
[----:B------:R-:W-:Y:S01]  /*e280*/  HMMA.16816.F32 R72, R68, R6, R72 ;  /* 0x000000064448723c */ /* 0x000fe20000001848 */
[----:B------:R-:W4:Y:S07]  /*e290*/  LDSM.16.M88.4 R4, [R0+0x4000] ;  /* 0x004000000004783b */ /* 0x000f2e0000000200 */
[----:B------:R-:W-:Y:S01]  /*e2a0*/  HMMA.16816.F32 R20, R52, R40, R20 ;  /* 0x000000283414723c */ /* 0x000fe20000001814 */
[----:B------:R-:W4:Y:S07]  /*e2b0*/  LDSM.16.M88.4 R40, [R200+0x5000] ;  /* 0x00500000c828783b */ /* 0x000f2e0000000200 */
[C---:B---3--:R-:W-:Y:S08]  /*e2c0*/  HMMA.16816.F32 R64, R36.reuse, R44, R64 ;  /* 0x0000002c2440723c */ /* 0x048ff00000001840 */
[----:B------:R-:W-:Y:S01]  /*e2d0*/  HMMA.16816.F32 R60, R36, R46, R60 ;  /* 0x0000002e243c723c */ /* 0x000fe2000000183c */
[----:B------:R-:W-:Y:S07]  /*e2e0*/  LDSM.16.M88.4 R44, [R0+0x4800] ;  /* 0x00480000002c783b */ /* 0x000fee0000000200 */
[C---:B--2---:R-:W-:Y:S08]  /*e2f0*/  HMMA.16816.F32 R16, R32.reuse, R30, R16 ;  /* 0x0000001e2010723c */ /* 0x044ff00000001810 */
[----:B------:R-:W-:Y:S01]  /*e300*/  HMMA.16816.F32 R20, R32, R28, R20 ;  /* 0x0000001c2014723c */ /* 0x000fe20000001814 */
[----:B------:R-:W2:Y:S07]  /*e310*/  LDSM.16.M88.4 R28, [R200+0x5800] ;  /* 0x00580000c81c783b */ /* 0x000eae0000000200 */
[C---:B-1----:R-:W-:Y:S08]  /*e320*/  HMMA.16816.F32 R64, R52.reuse, R48, R64 ;  /* 0x000000303440723c */ /* 0x042ff00000001840 */
[----:B------:R-:W-:Y:S01]  /*e330*/  HMMA.16816.F32 R60, R52, R50, R60 ;  /* 0x00000032343c723c */ /* 0x000fe2000000183c */
[----:B------:R-:W1:Y:S07]  /*e340*/  LDSM.16.M88.4 R48, [R8+0x5000] ;  /* 0x005000000830783b */ /* 0x000e6e0000000200 */
[----:B----4-:R-:W-:Y:S08]  /*e350*/  HMMA.16816.F32 R16, R24, R6, R16 ;  /* 0x000000061810723c */ /* 0x010ff00000001810 */
[C---:B------:R-:W-:Y:S08]  /*e360*/  HMMA.16816.F32 R56, R36.reuse, R40, R56 ;  /* 0x000000282438723c */ /* 0x040ff00000001838 */
[----:B------:R-:W-:Y:S08]  /*e370*/  HMMA.16816.F32 R72, R36, R42, R72 ;  /* 0x0000002a2448723c */ /* 0x000ff00000001848 */
[----:B------:R-:W-:Y:S01]  /*e380*/  HMMA.16816.F32 R20, R24, R4, R20 ;  /* 0x000000041814723c */ /* 0x000fe20000001814 */
[----:B------:R-:W3:Y:S01]  /*e390*/  LDSM.16.M88.4 R4, [R2+0x5000] ;  /* 0x005000000204783b */ /* 0x000ee20000000200 */
[----:B------:R-:W-:-:S02]  /*e3a0*/  FMUL.FTZ R16, R16, c[0x0][0x320] ;  /* 0x0000c80010107a20 */ /* 0x000fc40000410000 */
[----:B------:R-:W-:Y:S02]  /*e3b0*/  FMUL.FTZ R40, R18, c[0x0][0x320] ;  /* 0x0000c80012287a20 */ /* 0x000fe40000410000 */
[----:B------:R-:W-:Y:S02]  /*e3c0*/  FMUL.FTZ R41, R19, c[0x0][0x320] ;  /* 0x0000c80013297a20 */ /* 0x000fe40000410000 */
[----:B------:R-:W-:Y:S01]  /*e3d0*/  HMMA.16816.F32 R84, R68, R14, R84 ;  /* 0x0000000e4454723c */ /* 0x000fe20000001854 */
[----:B------:R-:W4:Y:S01]  /*e3e0*/  LDSM.16.M88.4 R12, [R2+0x4800] ;  /* 0x00480000020c783b */ /* 0x000f220000000200 */
[----:B------:R-:W-:Y:S06]  /*e3f0*/  MUFU.TANH R40, R40 ;  /* 0x0000002800287308 */ /* 0x000fec0000002400 */
[----:B--2---:R-:W-:Y:S02]  /*e400*/  HMMA.16816.F32 R80, R36, R28, R80 ;  /* 0x0000001c2450723c */ /* 0x004fe40000001850 */
[----:B------:R2:W-:Y:S05]  /*e410*/  MUFU.TANH R28, R16 ;  /* 0x00000010001c7308 */ /* 0x0005ea0000002400 */
[----:B------:R-:W-:Y:S01]  /*e420*/  FMUL.FTZ R29, R17, c[0x0][0x320] ;  /* 0x0000c800111d7a20 */ /* 0x000fe20000410000 */
[----:B-1----:R-:W-:Y:S01]  /*e430*/  HMMA.16816.F32 R56, R52, R48, R56 ;  /* 0x000000303438723c */ /* 0x002fe20000001838 */
[----:B------:R-:W-:Y:S01]  /*e440*/  FMUL.FTZ R20, R20, c[0x0][0x320] ;  /* 0x0000c80014147a20 */ /* 0x000fe20000410000 */
[----:B------:R-:W-:Y:S01]  /*e450*/  MUFU.TANH R41, R41 ;  /* 0x0000002900297308 */ /* 0x000fe20000002400 */
[----:B------:R-:W-:-:S02]  /*e460*/  FMUL.FTZ R21, R21, c[0x0][0x320] ;  /* 0x0000c80015157a20 */ /* 0x000fc40000410000 */
[----:B------:R-:W-:Y:S02]  /*e470*/  FMUL.FTZ R22, R22, c[0x0][0x320] ;  /* 0x0000c80016167a20 */ /* 0x000fe40000410000 */
[----:B------:R-:W-:Y:S01]  /*e480*/  FMUL.FTZ R23, R23, c[0x0][0x320] ;  /* 0x0000c80017177a20 */ /* 0x000fe20000410000 */
[----:B------:R-:W-:Y:S01]  /*e490*/  HMMA.16816.F32 R72, R52, R50, R72 ;  /* 0x000000323448723c */ /* 0x000fe20000001848 */
[----:B--2---:R-:W1:Y:S01]  /*e4a0*/  LDSM.16.M88.4 R16, [R8+0x5800] ;  /* 0x005800000810783b */ /* 0x004e620000000200 */
[----:B------:R-:W2:Y:S06]  /*e4b0*/  MUFU.TANH R20, R20 ;  /* 0x0000001400147308 */ /* 0x000eac0000002400 */
[----:B------:R-:W-:Y:S02]  /*e4c0*/  HMMA.16816.F32 R84, R36, R30, R84 ;  /* 0x0000001e2454723c */ /* 0x000fe40000001854 */
[----:B------:R-:W1:Y:S06]  /*e4d0*/  MUFU.TANH R21, R21 ;  /* 0x0000001500157308 */ /* 0x000e6c0000002400 */
[C---:B---3--:R-:W-:Y:S02]  /*e4e0*/  HMMA.16816.F32 R56, R32.reuse, R4, R56 ;  /* 0x000000042038723c */ /* 0x048fe40000001838 */
[----:B------:R-:W3:Y:S06]  /*e4f0*/  MUFU.TANH R22, R22 ;  /* 0x0000001600167308 */ /* 0x000eec0000002400 */
[C---:B------:R-:W-:Y:S01]  /*e500*/  HMMA.16816.F32 R72, R32.reuse, R6, R72 ;  /* 0x000000062048723c */ /* 0x040fe20000001848 */
[----:B------:R-:W2:Y:S01]  /*e510*/  LDSM.16.M88.4 R4, [R2+0x5800] ;  /* 0x005800000204783b */ /* 0x000ea20000000200 */
[----:B------:R-:W1:Y:S06]  /*e520*/  MUFU.TANH R29, R29 ;  /* 0x0000001d001d7308 */ /* 0x000e6c0000002400 */
[C---:B----4-:R-:W-:Y:S02]  /*e530*/  HMMA.16816.F32 R60, R32.reuse, R14, R60 ;  /* 0x0000000e203c723c */ /* 0x050fe4000000183c */
[----:B------:R-:W-:Y:S06]  /*e540*/  MUFU.TANH R23, R23 ;  /* 0x0000001700177308 */ /* 0x000fec0000002400 */
[----:B------:R-:W-:Y:S01]  /*e550*/  HMMA.16816.F32 R64, R32, R12, R64 ;  /* 0x0000000c2040723c */ /* 0x000fe20000001840 */
[----:B------:R-:W4:Y:S07]  /*e560*/  LDSM.16.M88.4 R12, [R0+0x5000] ;  /* 0x00500000000c783b */ /* 0x000f2e0000000200 */
[C---:B-1----:R-:W-:Y:S08]  /*e570*/  HMMA.16816.F32 R80, R52.reuse, R16, R80 ;  /* 0x000000103450723c */ /* 0x042ff00000001850 */
[----:B------:R-:W-:Y:S01]  /*e580*/  HMMA.16816.F32 R84, R52, R18, R84 ;  /* 0x000000123454723c */ /* 0x000fe20000001854 */
[----:B------:R1:W3:Y:S01]  /*e590*/  LDSM.16.M88.4 R16, [R0+0x5800] ;  /* 0x005800000010783b */ /* 0x0002e20000000200 */
[----:B------:R-:W-:-:S04]  /*e5a0*/  DEPBAR.LE SB0, 0x2 ;  /* 0x000080800000791a */ /* 0x000fc80000000000 */
[----:B------:R-:W-:Y:S02]  /*e5b0*/  BAR.SYNC.DEFER_BLOCKING 0x0 ;  /* 0x0000000000007b1d */ /* 0x000fe40000010000 */
[C---:B------:R-:W-:Y:S08]  /*e5c0*/  HMMA.16816.F32 R60, R24.reuse, R46, R60 ;  /* 0x0000002e183c723c */ /* 0x040ff0000000183c */
[----:B------:R-:W-:Y:S01]  /*e5d0*/  HMMA.16816.F32 R64, R24, R44, R64 ;  /* 0x0000002c1840723c */ /* 0x000fe20000001840 */
[----:B-1----:R-:W-:-:S07]  /*e5e0*/  IMAD.IADD R0, R146, 0x1, -R3 ;  /* 0x0000000192007824 */ /* 0x002fce00078e0a03 */
[----:B--2---:R-:W-:Y:S01]  /*e5f0*/  HMMA.16816.F32 R80, R32, R4, R80 ;  /* 0x000000042050723c */ /* 0x004fe20000001850 */
[----:B------:R-:W-:Y:S01]  /*e600*/  SHF.R.S32.HI R3, RZ, 0x1f, R0 ;  /* 0x0000001fff037819 */ /* 0x000fe20000011400 */
[----:B------:R-:W-:Y:S06]  /*e610*/  LDSM.16.MT88.4 R44, [R196+0x2000] ;  /* 0x00200000c42c783b */ /* 0x000fec0000004200 */
[----:B------:R-:W-:Y:S01]  /*e620*/  FMUL.FTZ R2, R63, c[0x0][0x320] ;  /* 0x0000c8003f027a20 */ /* 0x000fe20000410000 */
[----:B------:R-:W-:Y:S01]  /*e630*/  LEA.HI R3, R3, R0, RZ, 0x2 ;  /* 0x0000000003037211 */ /* 0x000fe200078f10ff */
[----:B----4-:R-:W-:Y:S01]  /*e640*/  HMMA.16816.F32 R56, R24, R12, R56 ;  /* 0x0000000c1838723c */ /* 0x010fe20000001838 */
[----:B------:R-:W-:Y:S01]  /*e650*/  FMUL.FTZ R8, R60, c[0x0][0x320] ;  /* 0x0000c8003c087a20 */ /* 0x000fe20000410000 */
[----:B------:R-:W-:Y:S01]  /*e660*/  LDSM.16.MT88.4 R128, [R196] ;  /* 0x00000000c480783b */ /* 0x000fe20000004200 */
[----:B------:R-:W-:Y:S01]  /*e670*/  LOP3.LUT R3, R3, 0x7ffffffc, RZ, 0xc0, !PT ;  /* 0x7ffffffc03037812 */ /* 0x000fe200078ec0ff */
[----:B------:R-:W-:Y:S02]  /*e680*/  MUFU.TANH R2, R2 ;  /* 0x0000000200027308 */ /* 0x000fe40000002400 */
[----:B------:R-:W-:Y:S01]  /*e690*/  FMUL.FTZ R42, R64, c[0x0][0x320] ;  /* 0x0000c800402a7a20 */ /* 0x000fe20000410000 */
[----:B------:R-:W-:Y:S01]  /*e6a0*/  LDSM.16.MT88.4 R120, [R176] ;  /* 0x00000000b078783b */ /* 0x000fe20000004200 */
[----:B------:R-:W-:Y:S01]  /*e6b0*/  IMAD.IADD R0, R0, 0x1, -R3 ;  /* 0x0000000100007824 */ /* 0x000fe200078e0a03 */
[----:B------:R-:W-:Y:S01]  /*e6c0*/  HMMA.16816.F32 R84, R32, R6, R84 ;  /* 0x000000062054723c */ /* 0x000fe20000001854 */
[----:B------:R-:W-:Y:S01]  /*e6d0*/  FMUL.FTZ R13, R62, c[0x0][0x320] ;  /* 0x0000c8003e0d7a20 */ /* 0x000fe20000410000 */
[----:B------:R-:W-:Y:S01]  /*e6e0*/  LDSM.16.MT88.4 R112, [R147] ;  /* 0x000000009370783b */ /* 0x000fe20000004200 */
[----:B------:R-:W-:Y:S01]  /*e6f0*/  IMAD.SHL.U32 R3, R0, 0x2, RZ ;  /* 0x0000000200037824 */ /* 0x000fe200078e00ff */
[----:B------:R-:W-:Y:S01]  /*e700*/  MUFU.TANH R42, R42 ;  /* 0x0000002a002a7308 */ /* 0x000fe20000002400 */
[----:B------:R-:W-:Y:S01]  /*e710*/  FMUL.FTZ R43, R65, c[0x0][0x320] ;  /* 0x0000c800412b7a20 */ /* 0x000fe20000410000 */
[----:B------:R-:W-:Y:S01]  /*e720*/  LDSM.16.MT88.4 R104, [R222] ;  /* 0x00000000de68783b */ /* 0x000fe20000004200 */
[----:B------:R-:W-:Y:S01]  /*e730*/  IMAD.IADD R0, R76, 0x1, -R3 ;  /* 0x000000014c007824 */ /* 0x000fe200078e0a03 */
[C---:B------:R-:W-:Y:S01]  /*e740*/  HMMA.16816.F32 R72, R24.reuse, R14, R72 ;  /* 0x0000000e1848723c */ /* 0x040fe20000001848 */
[----:B------:R-:W-:Y:S01]  /*e750*/  FMUL.FTZ R12, R61, c[0x0][0x320] ;  /* 0x0000c8003d0c7a20 */ /* 0x000fe20000410000 */
[----:B------:R-:W-:Y:S01]  /*e760*/  LDSM.16.MT88.4 R52, [R176+0x2000] ;  /* 0x00200000b034783b */ /* 0x000fe20000004200 */
[----:B------:R-:W-:Y:S01]  /*e770*/  FMUL.FTZ R30, R66, c[0x0][0x320] ;  /* 0x0000c800421e7a20 */ /* 0x000fe20000410000 */
[----:B------:R-:W1:Y:S01]  /*e780*/  MUFU.TANH R13, R13 ;  /* 0x0000000d000d7308 */ /* 0x000e620000002400 */
[C---:B------:R-:W-:Y:S01]  /*e790*/  ISETP.GT.AND P1, PT, R0.reuse, RZ, PT ;  /* 0x000000ff0000720c */ /* 0x040fe20003f24270 */
[----:B------:R-:W-:Y:S01]  /*e7a0*/  FMUL.FTZ R31, R67, c[0x0][0x320] ;  /* 0x0000c800431f7a20 */ /* 0x000fe20000410000 */
[C---:B------:R-:W-:Y:S01]  /*e7b0*/  ISETP.GT.AND P0, PT, R0.reuse, 0x1, PT ;  /* 0x000000010000780c */ /* 0x040fe20003f04270 */
[C---:B---3--:R-:W-:Y:S01]  /*e7c0*/  HMMA.16816.F32 R80, R24.reuse, R16, R80 ;  /* 0x000000101850723c */ /* 0x048fe20000001850 */
[----:B------:R-:W-:Y:S01]  /*e7d0*/  ISETP.GT.AND P3, PT, R0, 0x8, PT ;  /* 0x000000080000780c */ /* 0x000fe20003f64270 */
[----:B------:R-:W-:Y:S01]  /*e7e0*/  FMUL.FTZ R56, R56, c[0x0][0x320] ;  /* 0x0000c80038387a20 */ /* 0x000fe20000410000 */
[----:B------:R-:W-:Y:S01]  /*e7f0*/  FSEL R20, R20, -INF , P1 ;  /* 0xff80000014147808 */ /* 0x000fe20000800000 */
[----:B------:R-:W2:Y:S01]  /*e800*/  MUFU.TANH R43, R43 ;  /* 0x0000002b002b7308 */ /* 0x000ea20000002400 */
[----:B------:R-:W-:Y:S01]  /*e810*/  FSEL R33, R21, -INF , P0 ;  /* 0xff80000015217808 */ /* 0x000fe20000000000 */
[----:B------:R-:W-:Y:S01]  /*e820*/  FMUL.FTZ R57, R57, c[0x0][0x320] ;  /* 0x0000c80039397a20 */ /* 0x000fe20000410000 */
[----:B------:R-:W-:Y:S01]  /*e830*/  ISETP.GT.AND P5, PT, R0, 0x9, PT ;  /* 0x000000090000780c */ /* 0x000fe20003fa4270 */
[----:B------:R-:W-:Y:S01]  /*e840*/  HMMA.16816.F32 R84, R24, R18, R84 ;  /* 0x000000121854723c */ /* 0x000fe20000001854 */
[----:B------:R-:W-:Y:S01]  /*e850*/  FSEL R35, R28, -INF , P3 ;  /* 0xff8000001c237808 */ /* 0x000fe20001800000 */
[----:B------:R-:W-:Y:S01]  /*e860*/  FMUL.FTZ R58, R58, c[0x0][0x320] ;  /* 0x0000c8003a3a7a20 */ /* 0x000fe20000410000 */
[----:B------:R-:W-:Y:S01]  /*e870*/  FMNMX.FTZ R4, R20, R33, !PT ;  /* 0x0000002114047209 */ /* 0x000fe20007810000 */
[----:B------:R-:W3:Y:S01]  /*e880*/  MUFU.TANH R8, R8 ;  /* 0x0000000800087308 */ /* 0x000ee20000002400 */
[----:B------:R-:W-:Y:S01]  /*e890*/  FSEL R22, R22, -INF , P1 ;  /* 0xff80000016167808 */ /* 0x000fe20000800000 */
[----:B------:R-:W-:Y:S01]  /*e8a0*/  FMUL.FTZ R59, R59, c[0x0][0x320] ;  /* 0x0000c8003b3b7a20 */ /* 0x000fe20000410000 */
[----:B------:R-:W-:Y:S01]  /*e8b0*/  ISETP.GT.AND P2, PT, R0, 0x18, PT ;  /* 0x000000180000780c */ /* 0x000fe20003f44270 */
[----:B------:R-:W-:Y:S01]  /*e8c0*/  FMUL.FTZ R72, R72, c[0x0][0x320] ;  /* 0x0000c80048487a20 */ /* 0x000fe20000410000 */
[C---:B------:R-:W-:Y:S01]  /*e8d0*/  ISETP.GT.AND P1, PT, R0.reuse, 0x19, PT ;  /* 0x000000190000780c */ /* 0x040fe20003f24270 */
[----:B------:R-:W-:Y:S01]  /*e8e0*/  FMUL.FTZ R73, R73, c[0x0][0x320] ;  /* 0x0000c80049497a20 */ /* 0x000fe20000410000 */
[----:B------:R-:W-:Y:S01]  /*e8f0*/  ISETP.GT.AND P6, PT, R0, 0x10, PT ;  /* 0x000000100000780c */ /* 0x000fe20003fc4270 */
[----:B------:R-:W4:Y:S01]  /*e900*/  MUFU.TANH R12, R12 ;  /* 0x0000000c000c7308 */ /* 0x000f220000002400 */
[----:B------:R-:W-:Y:S01]  /*e910*/  FSEL R29, R29, -INF , P5 ;  /* 0xff8000001d1d7808 */ /* 0x000fe20002800000 */
[----:B------:R-:W-:Y:S01]  /*e920*/  FMUL.FTZ R74, R74, c[0x0][0x320] ;  /* 0x0000c8004a4a7a20 */ /* 0x000fe20000410000 */
[----:B------:R-:W-:Y:S01]  /*e930*/  FMNMX.FTZ R4, R35, R4, !PT ;  /* 0x0000000423047209 */ /* 0x000fe20007810000 */
[----:B------:R-:W-:Y:S01]  /*e940*/  FMUL.FTZ R80, R80, c[0x0][0x320] ;  /* 0x0000c80050507a20 */ /* 0x000fe20000410000 */
[----:B-1----:R-:W-:Y:S01]  /*e950*/  FSEL R15, R13, -INF , P2 ;  /* 0xff8000000d0f7808 */ /* 0x002fe20001000000 */
[----:B------:R-:W-:Y:S01]  /*e960*/  FMUL.FTZ R81, R81, c[0x0][0x320] ;  /* 0x0000c80051517a20 */ /* 0x000fe20000410000 */
[----:B------:R-:W-:Y:S01]  /*e970*/  FSEL R27, R23, -INF , P0 ;  /* 0xff800000171b7808 */ /* 0x000fe20000000000 */
[----:B------:R-:W1:Y:S01]  /*e980*/  MUFU.TANH R30, R30 ;  /* 0x0000001e001e7308 */ /* 0x000e620000002400 */
[----:B------:R-:W-:Y:S01]  /*e990*/  FSEL R13, R2, -INF , P1 ;  /* 0xff800000020d7808 */ /* 0x000fe20000800000 */
[----:B------:R-:W-:Y:S01]  /*e9a0*/  FMUL.FTZ R75, R75, c[0x0][0x320] ;  /* 0x0000c8004b4b7a20 */ /* 0x000fe20000410000 */
[----:B------:R-:W-:Y:S01]  /*e9b0*/  ISETP.GT.AND P4, PT, R0, 0x11, PT ;  /* 0x000000110000780c */ /* 0x000fe20003f84270 */
[----:B------:R-:W-:Y:S01]  /*e9c0*/  FMUL.FTZ R84, R84, c[0x0][0x320] ;  /* 0x0000c80054547a20 */ /* 0x000fe20000410000 */
[----:B------:R-:W-:Y:S01]  /*e9d0*/  FSEL R23, R42, -INF , P6 ;  /* 0xff8000002a177808 */ /* 0x000fe20003000000 */
[----:B------:R-:W-:Y:S01]  /*e9e0*/  FMUL.FTZ R82, R82, c[0x0][0x320] ;  /* 0x0000c80052527a20 */ /* 0x000fe20000410000 */
[----:B------:R-:W-:Y:S01]  /*e9f0*/  FMNMX.FTZ R2, R29, R4, !PT ;  /* 0x000000041d027209 */ /* 0x000fe20007810000 */
[----:B------:R-:W1:Y:S01]  /*ea00*/  MUFU.TANH R231, R56 ;  /* 0x0000003800e77308 */ /* 0x000e620000002400 */
[----:B--2---:R-:W-:Y:S01]  /*ea10*/  FSEL R21, R43, -INF , P4 ;  /* 0xff8000002b157808 */ /* 0x004fe20002000000 */
[----:B------:R-:W-:Y:S01]  /*ea20*/  FMUL.FTZ R83, R83, c[0x0][0x320] ;  /* 0x0000c80053537a20 */ /* 0x000fe20000410000 */
[----:B------:R-:W-:Y:S01]  /*ea30*/  FMNMX.FTZ R2, R23, R2, !PT ;  /* 0x0000000217027209 */ /* 0x000fe20007810000 */
[----:B------:R-:W-:Y:S01]  /*ea40*/  FMUL.FTZ R85, R85, c[0x0][0x320] ;  /* 0x0000c80055557a20 */ /* 0x000fe20000410000 */
[----:B---3--:R-:W-:Y:S01]  /*ea50*/  FSEL R7, R8, -INF , P2 ;  /* 0xff80000008077808 */ /* 0x008fe20001000000 */
[----:B------:R-:W-:Y:S01]  /*ea60*/  FMUL.FTZ R86, R86, c[0x0][0x320] ;  /* 0x0000c80056567a20 */ /* 0x000fe20000410000 */
[----:B------:R-:W-:Y:S01]  /*ea70*/  FMNMX.FTZ R2, R21, R2, !PT ;  /* 0x0000000215027209 */ /* 0x000fe20007810000 */
[----:B------:R-:W2:Y:S01]  /*ea80*/  MUFU.TANH R173, R57 ;  /* 0x0000003900ad7308 */ /* 0x000ea20000002400 */
[----:B------:R-:W-:Y:S01]  /*ea90*/  FSEL R25, R40, -INF , P3 ;  /* 0xff80000028197808 */ /* 0x000fe20001800000 */
[----:B------:R-:W-:Y:S01]  /*eaa0*/  FMUL.FTZ R87, R87, c[0x0][0x320] ;  /* 0x0000c80057577a20 */ /* 0x000fe20000410000 */
[----:B------:R-:W-:Y:S01]  /*eab0*/  FMNMX.FTZ R4, R22, R27, !PT ;  /* 0x0000001b16047209 */ /* 0x000fe20007810000 */
[----:B------:R-:W-:Y:S01]  /*eac0*/  LDSM.16.MT88.4 R60, [R147+0x2000] ;  /* 0x00200000933c783b */ /* 0x000fe20000004200 */
[----:B------:R-:W-:-:S02]  /*ead0*/  ISETP.GT.AND P0, PT, R0, 0x20, PT ;  /* 0x000000200000780c */ /* 0x000fc40003f04270 */
[----:B----4-:R-:W-:Y:S01]  /*eae0*/  FSEL R5, R12, -INF , P1 ;  /* 0xff8000000c057808 */ /* 0x010fe20000800000 */
[----:B------:R-:W3:Y:S01]  /*eaf0*/  MUFU.TANH R31, R31 ;  /* 0x0000001f001f7308 */ /* 0x000ee20000002400 */
[----:B------:R-:W-:Y:S01]  /*eb00*/  FMNMX.FTZ R2, R7, R2, !PT ;  /* 0x0000000207027209 */ /* 0x000fe20007810000 */
[----:B------:R-:W-:Y:S01]  /*eb10*/  LDSM.16.MT88.4 R68, [R168+0x2000] ;  /* 0x00200000a844783b */ /* 0x000fe20000004200 */
[----:B------:R-:W-:Y:S02]  /*eb20*/  FSEL R41, R41, -INF , P5 ;  /* 0xff80000029297808 */ /* 0x000fe40002800000 */
[----:B------:R-:W-:Y:S01]  /*eb30*/  FMNMX.FTZ R4, R25, R4, !PT ;  /* 0x0000000419047209 */ /* 0x000fe20007810000 */
[----:B-----5:R-:W-:Y:S01]  /*eb40*/  LDSM.16.MT88.4 R76, [R196+0x4000] ;  /* 0x00400000c44c783b */ /* 0x020fe20000004200 */
[----:B-1----:R-:W-:Y:S01]  /*eb50*/  FSEL R19, R30, -INF , P6 ;  /* 0xff8000001e137808 */ /* 0x002fe20003000000 */
[----:B------:R-:W1:Y:S01]  /*eb60*/  MUFU.TANH R207, R72 ;  /* 0x0000004800cf7308 */ /* 0x000e620000002400 */
[----:B------:R-:W-:Y:S01]  /*eb70*/  ISETP.GT.AND P6, PT, R0, 0x21, PT ;  /* 0x000000210000780c */ /* 0x000fe20003fc4270 */
[----:B------:R-:W-:Y:S01]  /*eb80*/  LDSM.16.MT88.4 R92, [R147+0x4000] ;  /* 0x00400000935c783b */ /* 0x000fe20000004200 */
[----:B------:R-:W-:-:S02]  /*eb90*/  FSEL R231, R231, -INF , P0 ;  /* 0xff800000e7e77808 */ /* 0x000fc40000000000 */
[----:B------:R-:W-:Y:S01]  /*eba0*/  FMNMX.FTZ R2, R5, R2, !PT ;  /* 0x0000000205027209 */ /* 0x000fe20007810000 */
[----:B------:R-:W-:Y:S01]  /*ebb0*/  LDSM.16.MT88.4 R148, [R176+0x800] ;  /* 0x00080000b094783b */ /* 0x000fe20000004200 */
[----:B------:R-:W-:Y:S01]  /*ebc0*/  FMNMX.FTZ R4, R41, R4, !PT ;  /* 0x0000000429047209 */ /* 0x000fe20007810000 */
[----:B------:R-:W4:Y:S01]  /*ebd0*/  MUFU.TANH R175, R73 ;  /* 0x0000004900af7308 */ /* 0x000f220000002400 */
[----:B------:R-:W-:Y:S02]  /*ebe0*/  ISETP.GT.AND P5, PT, R0, 0x28, PT ;  /* 0x000000280000780c */ /* 0x000fe40003fa4270 */
[----:B--2---:R-:W-:Y:S02]  /*ebf0*/  FSEL R173, R173, -INF , P6 ;  /* 0xff800000adad7808 */ /* 0x004fe40003000000 */
[----:B------:R-:W-:Y:S02]  /*ec00*/  FMNMX.FTZ R2, R231, R2, !PT ;  /* 0x00000002e7027209 */ /* 0x000fe40007810000 */
[----:B---3--:R-:W-:Y:S01]  /*ec10*/  FSEL R17, R31, -INF , P4 ;  /* 0xff8000001f117808 */ /* 0x008fe20002000000 */
[----:B------:R-:W2:Y:S01]  /*ec20*/  MUFU.TANH R191, R80 ;  /* 0x0000005000bf7308 */ /* 0x000ea20000002400 */
[----:B------:R-:W-:-:S02]  /*ec30*/  FMNMX.FTZ R4, R19, R4, !PT ;  /* 0x0000000413047209 */ /* 0x000fc40007810000 */
[C---:B------:R-:W-:Y:S02]  /*ec40*/  ISETP.GT.AND P4, PT, R0.reuse, 0x29, PT ;  /* 0x000000290000780c */ /* 0x040fe40003f84270 */
[----:B-1----:R-:W-:Y:S02]  /*ec50*/  FSEL R207, R207, -INF , P5 ;  /* 0xff800000cfcf7808 */ /* 0x002fe40002800000 */
[----:B------:R-:W-:Y:S01]  /*ec60*/  FMNMX.FTZ R2, R173, R2, !PT ;  /* 0x00000002ad027209 */ /* 0x000fe20007810000 */
[----:B------:R-:W1:Y:S01]  /*ec70*/  MUFU.TANH R195, R58 ;  /* 0x0000003a00c37308 */ /* 0x000e620000002400 */
[----:B------:R-:W-:Y:S02]  /*ec80*/  FMNMX.FTZ R4, R17, R4, !PT ;  /* 0x0000000411047209 */ /* 0x000fe40007810000 */
[----:B------:R-:W-:Y:S02]  /*ec90*/  ISETP.GT.AND P3, PT, R0, 0x30, PT ;  /* 0x000000300000780c */ /* 0x000fe40003f64270 */
[----:B----4-:R-:W-:-:S02]  /*eca0*/  FSEL R175, R175, -INF , P4 ;  /* 0xff800000afaf7808 */ /* 0x010fc40002000000 */
[----:B------:R-:W-:Y:S01]  /*ecb0*/  FMNMX.FTZ R2, R207, R2, !PT ;  /* 0x00000002cf027209 */ /* 0x000fe20007810000 */
[----:B------:R-:W3:Y:S01]  /*ecc0*/  MUFU.TANH R189, R81 ;  /* 0x0000005100bd7308 */ /* 0x000ee20000002400 */
[----:B------:R-:W-:Y:S02]  /*ecd0*/  FMNMX.FTZ R4, R15, R4, !PT ;  /* 0x000000040f047209 */ /* 0x000fe40007810000 */
[----:B------:R-:W-:Y:S02]  /*ece0*/  ISETP.GT.AND P2, PT, R0, 0x31, PT ;  /* 0x000000310000780c */ /* 0x000fe40003f44270 */
[----:B--2---:R-:W-:Y:S02]  /*ecf0*/  FSEL R191, R191, -INF , P3 ;  /* 0xff800000bfbf7808 */ /* 0x004fe40001800000 */
[----:B------:R-:W-:Y:S01]  /*ed00*/  FMNMX.FTZ R2, R175, R2, !PT ;  /* 0x00000002af027209 */ /* 0x000fe20007810000 */
[----:B------:R-:W2:Y:S01]  /*ed10*/  MUFU.TANH R179, R59 ;  /* 0x0000003b00b37308 */ /* 0x000ea20000002400 */
[----:B-1----:R-:W-:-:S02]  /*ed20*/  FSEL R195, R195, -INF , P0 ;  /* 0xff800000c3c37808 */ /* 0x002fc40000000000 */
[----:B------:R-:W-:Y:S02]  /*ed30*/  FMNMX.FTZ R4, R13, R4, !PT ;  /* 0x000000040d047209 */ /* 0x000fe40007810000 */
[----:B------:R-:W-:Y:S02]  /*ed40*/  ISETP.GT.AND P1, PT, R0, 0x38, PT ;  /* 0x000000380000780c */ /* 0x000fe40003f24270 */
[----:B------:R-:W-:Y:S01]  /*ed50*/  FMNMX.FTZ R2, R191, R2, !PT ;  /* 0x00000002bf027209 */ /* 0x000fe20007810000 */
[----:B------:R-:W1:Y:S01]  /*ed60*/  MUFU.TANH R187, R84 ;  /* 0x0000005400bb7308 */ /* 0x000e620000002400 */
[----:B---3--:R-:W-:Y:S02]  /*ed70*/  FSEL R189, R189, -INF , P2 ;  /* 0xff800000bdbd7808 */ /* 0x008fe40001000000 */
[----:B------:R-:W-:Y:S02]  /*ed80*/  FMNMX.FTZ R4, R195, R4, !PT ;  /* 0x00000004c3047209 */ /* 0x000fe40007810000 */
[----:B------:R-:W-:-:S02]  /*ed90*/  FMNMX.FTZ R2, R189, R2, !PT ;  /* 0x00000002bd027209 */ /* 0x000fc40007810000 */
[----:B------:R-:W-:Y:S01]  /*eda0*/  ISETP.GT.AND P0, PT, R0, 0x39, PT ;  /* 0x000000390000780c */ /* 0x000fe20003f04270 */
[----:B------:R-:W3:Y:S01]  /*edb0*/  MUFU.TANH R193, R74 ;  /* 0x0000004a00c17308 */ /* 0x000ee20000002400 */
[----:B--2---:R-:W-:-:S04]  /*edc0*/  FSEL R179, R179, -INF , P6 ;  /* 0xff800000b3b37808 */ /* 0x004fc80003000000 */
[----:B------:R-:W-:-:S03]  /*edd0*/  FMNMX.FTZ R4, R179, R4, !PT ;  /* 0x00000004b3047209 */ /* 0x000fc60007810000 */
[----:B------:R-:W2:Y:S01]  /*ede0*/  MUFU.TANH R185, R75 ;  /* 0x0000004b00b97308 */ /* 0x000ea20000002400 */
[----:B-1----:R-:W-:-:S04]  /*edf0*/  FSEL R187, R187, -INF , P1 ;  /* 0xff800000bbbb7808 */ /* 0x002fc80000800000 */
[----:B------:R-:W-:-:S03]  /*ee00*/  FMNMX.FTZ R0, R187, R2, !PT ;  /* 0x00000002bb007209 */ /* 0x000fc60007810000 */
[----:B------:R-:W1:Y:S01]  /*ee10*/  MUFU.TANH R181, R82 ;  /* 0x0000005200b57308 */ /* 0x000e620000002400 */
[----:B---3--:R-:W-:-:S04]  /*ee20*/  FSEL R193, R193, -INF , P5 ;  /* 0xff800000c1c17808 */ /* 0x008fc80002800000 */
[----:B------:R-:W-:-:S03]  /*ee30*/  FMNMX.FTZ R2, R193, R4, !PT ;  /* 0x00000004c1027209 */ /* 0x000fc60007810000 */
        /* <DEDUP_REMOVED lines=11> */
[----:B------:R-:W-:Y:S02]  /*eef0*/  FMNMX.FTZ R0, R183, R0, !PT ;  /* 0x00000000b7007209 */ /* 0x000fe40007810000 */
[----:B-1----:R-:W-:-:S03]  /*ef00*/  FSEL R153, R153, -INF , P1 ;  /* 0xff80000099997808 */ /* 0x002fc60000800000 */
[----:B------:R-:W1:Y:S01]  /*ef10*/  SHFL.BFLY PT, R31, R0, 0x2, 0x1f ;  /* 0x0c401f00001f7f89 */ /* 0x000e6200000e0000 */
[----:B------:R-:W-:Y:S02]  /*ef20*/  FMNMX.FTZ R2, R153, R2, !PT ;  /* 0x0000000299027209 */ /* 0x000fe40007810000 */
[----:B---3--:R-:W-:Y:S01]  /*ef30*/  FSEL R177, R177, -INF , P0 ;  /* 0xff800000b1b17808 */ /* 0x008fe20000000000 */
[----:B------:R-:W-:Y:S03]  /*ef40*/  LDSM.16.MT88.4 R84, [R176+0x4000] ;  /* 0x00400000b054783b */ /* 0x000fe60000004200 */
[----:B------:R-:W-:-:S05]  /*ef50*/  FMNMX.FTZ R37, R177, R2, !PT ;  /* 0x00000002b1257209 */ /* 0x000fca0007810000 */
[----:B------:R-:W2:Y:S01]  /*ef60*/  SHFL.BFLY PT, R2, R37, 0x2, 0x1f ;  /* 0x0c401f0025027f89 */ /* 0x000ea200000e0000 */
[----:B-1----:R-:W-:-:S05]  /*ef70*/  FMNMX.FTZ R31, R0, R31, !PT ;  /* 0x0000001f001f7209 */ /* 0x002fca0007810000 */
[----:B------:R-:W1:Y:S01]  /*ef80*/  SHFL.BFLY PT, R8, R31, 0x1, 0x1f ;  /* 0x0c201f001f087f89 */ /* 0x000e6200000e0000 */
[----:B--2---:R-:W-:-:S03]  /*ef90*/  FMNMX.FTZ R0, R37, R2, !PT ;  /* 0x0000000225007209 */ /* 0x004fc60007810000 */
[----:B------:R-:W-:Y:S04]  /*efa0*/  LDSM.16.MT88.4 R36, [R147+0x800] ;  /* 0x000800009324783b */ /* 0x000fe80000004200 */
[----:B------:R-:W2:Y:S01]  /*efb0*/  SHFL.BFLY PT, R3, R0, 0x1, 0x1f ;  /* 0x0c201f0000037f89 */ /* 0x000ea200000e0000 */
[----:B-1----:R-:W-:-:S04]  /*efc0*/  FMNMX.FTZ R8, R31, R8, !PT ;  /* 0x000000081f087209 */ /* 0x002fc80007810000 */
[C---:B------:R-:W-:Y:S01]  /*efd0*/  FSETP.NEU.FTZ.AND P0, PT, R8.reuse, -INF , PT ;  /* 0xff8000000800780b */ /* 0x040fe20003f1d000 */
[----:B------:R-:W-:-:S05]  /*efe0*/  FMUL.FTZ R152, R8, c[0x0][0x2d0] ;  /* 0x0000b40008987a20 */ /* 0x000fca0000410000 */
[----:B------:R-:W-:-:S05]  /*eff0*/  FSEL R152, R152, RZ, P0 ;  /* 0x000000ff98987208 */ /* 0x000fca0000000000 */
[--C-:B------:R-:W-:Y:S01]  /*f000*/  FFMA.FTZ R171, R20, c[0x0][0x2d0], -R152.reuse ;  /* 0x0000b40014ab7a23 */ /* 0x100fe20000010898 */
[----:B--2---:R-:W-:Y:S01]  /*f010*/  FMNMX.FTZ R3, R0, R3, !PT ;  /* 0x0000000300037209 */ /* 0x004fe20007810000 */
[--C-:B------:R-:W-:Y:S02]  /*f020*/  FFMA.FTZ R166, R33, c[0x0][0x2d0], -R152.reuse ;  /* 0x0000b40021a67a23 */ /* 0x100fe40000010898 */
[--C-:B------:R-:W-:Y:S01]  /*f030*/  FFMA.FTZ R169, R35, c[0x0][0x2d0], -R152.reuse ;  /* 0x0000b40023a97a23 */ /* 0x100fe20000010898 */
[C---:B------:R-:W-:Y:S01]  /*f040*/  FSETP.NEU.FTZ.AND P0, PT, R3.reuse, -INF , PT ;  /* 0xff8000000300780b */ /* 0x040fe20003f1d000 */
[----:B------:R-:W-:Y:S01]  /*f050*/  FMUL.FTZ R174, R3, c[0x0][0x2d0] ;  /* 0x0000b40003ae7a20 */ /* 0x000fe20000410000 */
[----:B------:R-:W-:Y:S01]  /*f060*/  MUFU.EX2 R171, R171 ;  /* 0x000000ab00ab7308 */ /* 0x000fe20000000800 */
[--C-:B------:R-:W-:Y:S01]  /*f070*/  FFMA.FTZ R162, R29, c[0x0][0x2d0], -R152.reuse ;  /* 0x0000b4001da27a23 */ /* 0x100fe20000010898 */
[----:B------:R-:W-:Y:S01]  /*f080*/  LDSM.16.MT88.4 R32, [R168+0x800] ;  /* 0x00080000a820783b */ /* 0x000fe20000004200 */
[--C-:B------:R-:W-:Y:S01]  /*f090*/  FFMA.FTZ R157, R7, c[0x0][0x2d0], -R152.reuse ;  /* 0x0000b400079d7a23 */ /* 0x100fe20000010898 */
[----:B------:R-:W-:Y:S01]  /*f0a0*/  FSEL R174, R174, RZ, P0 ;  /* 0x000000ffaeae7208 */ /* 0x000fe20000000000 */
[--C-:B------:R-:W-:Y:S01]  /*f0b0*/  FFMA.FTZ R0, R5, c[0x0][0x2d0], -R152.reuse ;  /* 0x0000b40005007a23 */ /* 0x100fe20000010898 */
[----:B------:R-:W-:Y:S01]  /*f0c0*/  LDSM.16.MT88.4 R28, [R176+0x2800] ;  /* 0x00280000b01c783b */ /* 0x000fe20000004200 */
[----:B------:R-:W-:Y:S01]  /*f0d0*/  FFMA.FTZ R163, R23, c[0x0][0x2d0], -R152 ;  /* 0x0000b40017a37a23 */ /* 0x000fe20000010898 */
[----:B------:R-:W1:Y:S01]  /*f0e0*/  MUFU.EX2 R166, R166 ;  /* 0x000000a600a67308 */ /* 0x000e620000000800 */
[--C-:B------:R-:W-:Y:S01]  /*f0f0*/  FFMA.FTZ R167, R22, c[0x0][0x2d0], -R174.reuse ;  /* 0x0000b40016a77a23 */ /* 0x100fe200000108ae */
[----:B------:R-:W2:Y:S01]  /*f100*/  LDSM.16.MT88.4 R4, [R222+0x4000] ;  /* 0x00400000de04783b */ /* 0x000ea20000004200 */
[----:B------:R-:W-:-:S02]  /*f110*/  FFMA.FTZ R164, R27, c[0x0][0x2d0], -R174 ;  /* 0x0000b4001ba47a23 */ /* 0x000fc400000108ae */
[--C-:B------:R-:W-:Y:S02]  /*f120*/  FFMA.FTZ R165, R25, c[0x0][0x2d0], -R174.reuse ;  /* 0x0000b40019a57a23 */ /* 0x100fe400000108ae */
[----:B------:R-:W-:Y:S01]  /*f130*/  FFMA.FTZ R160, R41, c[0x0][0x2d0], -R174 ;  /* 0x0000b40029a07a23 */ /* 0x000fe200000108ae */
[----:B------:R-:W-:Y:S01]  /*f140*/  MUFU.EX2 R169, R169 ;  /* 0x000000a900a97308 */ /* 0x000fe20000000800 */
[----:B------:R-:W-:Y:S01]  /*f150*/  FFMA.FTZ R158, R21, c[0x0][0x2d0], -R152 ;  /* 0x0000b400159e7a23 */ /* 0x000fe20000010898 */
[----:B------:R-:W-:Y:S01]  /*f160*/  LDSM.16.MT88.4 R24, [R196+0x800] ;  /* 0x00080000c418783b */ /* 0x000fe20000004200 */
[--C-:B------:R-:W-:Y:S02]  /*f170*/  FFMA.FTZ R159, R15, c[0x0][0x2d0], -R174.reuse ;  /* 0x0000b4000f9f7a23 */ /* 0x100fe400000108ae */
[--C-:B------:R-:W-:Y:S01]  /*f180*/  FFMA.FTZ R2, R13, c[0x0][0x2d0], -R174.reuse ;  /* 0x0000b4000d027a23 */ /* 0x100fe200000108ae */
[----:B------:R-:W-:Y:S01]  /*f190*/  LDSM.16.MT88.4 R20, [R147+0x2800] ;  /* 0x002800009314783b */ /* 0x000fe20000004200 */
[--C-:B------:R-:W-:Y:S01]  /*f1a0*/  FFMA.FTZ R161, R19, c[0x0][0x2d0], -R174.reuse ;  /* 0x0000b40013a17a23 */ /* 0x100fe200000108ae */
[----:B------:R-:W3:Y:S01]  /*f1b0*/  MUFU.EX2 R162, R162 ;  /* 0x000000a200a27308 */ /* 0x000ee20000000800 */
[----:B-1----:R-:W-:Y:S01]  /*f1c0*/  F2FP.PACK_AB R100, R166, R171 ;  /* 0x000000aba664723e */ /* 0x002fe200000000ff */
[----:B------:R-:W1:Y:S01]  /*f1d0*/  LDSM.16.MT88.4 R12, [R196+0x2800] ;  /* 0x00280000c40c783b */ /* 0x000e620000004200 */
[----:B------:R-:W-:-:S02]  /*f1e0*/  FFMA.FTZ R156, R17, c[0x0][0x2d0], -R174 ;  /* 0x0000b400119c7a23 */ /* 0x000fc400000108ae */
[--C-:B------:R-:W-:Y:S01]  /*f1f0*/  FFMA.FTZ R170, R231, c[0x0][0x2d0], -R152.reuse ;  /* 0x0000b400e7aa7a23 */ /* 0x100fe20000010898 */
[----:B------:R-:W4:Y:S01]  /*f200*/  LDSM.16.MT88.4 R16, [R168+0x2800] ;  /* 0x00280000a810783b */ /* 0x000f220000004200 */
[--C-:B------:R-:W-:Y:S01]  /*f210*/  FFMA.FTZ R173, R173, c[0x0][0x2d0], -R152.reuse ;  /* 0x0000b400adad7a23 */ /* 0x100fe20000010898 */
[----:B------:R-:W-:Y:S01]  /*f220*/  MUFU.EX2 R167, R167 ;  /* 0x000000a700a77308 */ /* 0x000fe20000000800 */
[--C-:B------:R-:W-:Y:S02]  /*f230*/  FFMA.FTZ R172, R207, c[0x0][0x2d0], -R152.reuse ;  /* 0x0000b400cfac7a23 */ /* 0x100fe40000010898 */
[----:B------:R-:W-:Y:S02]  /*f240*/  FFMA.FTZ R175, R175, c[0x0][0x2d0], -R152 ;  /* 0x0000b400afaf7a23 */ /* 0x000fe40000010898 */
[--C-:B------:R-:W-:Y:S02]  /*f250*/  FFMA.FTZ R178, R195, c[0x0][0x2d0], -R174.reuse ;  /* 0x0000b400c3b27a23 */ /* 0x100fe400000108ae */
[--C-:B------:R-:W-:Y:S01]  /*f260*/  FFMA.FTZ R179, R179, c[0x0][0x2d0], -R174.reuse ;  /* 0x0000b400b3b37a23 */ /* 0x100fe200000108ae */
[----:B------:R-:W2:Y:S01]  /*f270*/  MUFU.EX2 R164, R164 ;  /* 0x000000a400a47308 */ /* 0x000ea20000000800 */
[----:B---3--:R-:W-:Y:S01]  /*f280*/  F2FP.PACK_AB R102, R162, R169 ;  /* 0x000000a9a266723e */ /* 0x008fe200000000ff */
[----:B------:R-:W-:-:S02]  /*f290*/  FFMA.FTZ R180, R193, c[0x0][0x2d0], -R174 ;  /* 0x0000b400c1b47a23 */ /* 0x000fc400000108ae */
[----:B------:R-:W-:Y:S02]  /*f2a0*/  FFMA.FTZ R185, R185, c[0x0][0x2d0], -R174 ;  /* 0x0000b400b9b97a23 */ /* 0x000fe400000108ae */
[----:B------:R-:W-:Y:S02]  /*f2b0*/  FFMA.FTZ R241, R183, c[0x0][0x2d0], -R152 ;  /* 0x0000b400b7f17a23 */ /* 0x000fe40000010898 */
[----:B------:R-:W-:Y:S01]  /*f2c0*/  MUFU.EX2 R165, R165 ;  /* 0x000000a500a57308 */ /* 0x000fe20000000800 */
[--C-:B------:R-:W-:Y:S02]  /*f2d0*/  FFMA.FTZ R181, R181, c[0x0][0x2d0], -R174.reuse ;  /* 0x0000b400b5b57a23 */ /* 0x100fe400000108ae */
[--C-:B------:R-:W-:Y:S02]  /*f2e0*/  FFMA.FTZ R186, R155, c[0x0][0x2d0], -R174.reuse ;  /* 0x0000b4009bba7a23 */ /* 0x100fe400000108ae */
[----:B------:R-:W-:Y:S02]  /*f2f0*/  FFMA.FTZ R183, R153, c[0x0][0x2d0], -R174 ;  /* 0x0000b40099b77a23 */ /* 0x000fe400000108ae */
[--C-:B------:R-:W-:Y:S01]  /*f300*/  FFMA.FTZ R182, R191, c[0x0][0x2d0], -R152.reuse ;  /* 0x0000b400bfb67a23 */ /* 0x100fe20000010898 */
[----:B------:R-:W3:Y:S01]  /*f310*/  MUFU.EX2 R160, R160 ;  /* 0x000000a000a07308 */ /* 0x000ee20000000800 */
[----:B--2---:R-:W-:Y:S01]  /*f320*/  F2FP.PACK_AB R101, R164, R167 ;  /* 0x000000a7a465723e */ /* 0x004fe200000000ff */
[----:B------:R-:W-:-:S02]  /*f330*/  FFMA.FTZ R189, R189, c[0x0][0x2d0], -R152 ;  /* 0x0000b400bdbd7a23 */ /* 0x000fc40000010898 */
[----:B------:R-:W-:Y:S02]  /*f340*/  FFMA.FTZ R184, R187, c[0x0][0x2d0], -R152 ;  /* 0x0000b400bbb87a23 */ /* 0x000fe40000010898 */
[----:B------:R-:W-:Y:S01]  /*f350*/  FFMA.FTZ R174, R177, c[0x0][0x2d0], -R174 ;  /* 0x0000b400b1ae7a23 */ /* 0x000fe200000108ae */
[----:B------:R-:W-:Y:S01]  /*f360*/  LDSM.16.MT88.4 R152, [R176+0x3800] ;  /* 0x00380000b098783b */ /* 0x000fe20000004200 */
[----:B------:R-:W-:Y:S01]  /*f370*/  MUFU.EX2 R163, R163 ;  /* 0x000000a300a37308 */ /* 0x000fe20000000800 */
[----:B------:R-:W-:Y:S02]  /*f380*/  FADD.FTZ R166, R171, R166 ;  /* 0x000000a6aba67221 */ /* 0x000fe40000010000 */
[----:B------:R-:W-:Y:S02]  /*f390*/  FADD.FTZ R164, R167, R164 ;  /* 0x000000a4a7a47221 */ /* 0x000fe40000010000 */
[----:B------:R-:W-:Y:S01]  /*f3a0*/  FADD.FTZ R169, R169, R166 ;  /* 0x000000a6a9a97221 */ /* 0x000fe20000010000 */
[----:B---3--:R-:W-:-:S02]  /*f3b0*/  F2FP.PACK_AB R103, R160, R165 ;  /* 0x000000a5a067723e */ /* 0x008fc400000000ff */
[----:B------:R-:W2:Y:S01]  /*f3c0*/  MUFU.EX2 R158, R158 ;  /* 0x0000009e009e7308 */ /* 0x000ea20000000800 */
[----:B------:R-:W-:Y:S02]  /*f3d0*/  FADD.FTZ R165, R165, R164 ;  /* 0x000000a4a5a57221 */ /* 0x000fe40000010000 */
[----:B------:R-:W-:Y:S02]  /*f3e0*/  FADD.FTZ R162, R162, R169 ;  /* 0x000000a9a2a27221 */ /* 0x000fe40000010000 */
[----:B------:R-:W-:Y:S01]  /*f3f0*/  FADD.FTZ R160, R160, R165 ;  /* 0x000000a5a0a07221 */ /* 0x000fe20000010000 */
[C---:B------:R-:W-:Y:S02]  /*f400*/  HMMA.16816.F32 R40, R100.reuse, R44, RZ ;  /* 0x0000002c6428723c */ /* 0x040fe400000018ff */
[----:B------:R-:W-:Y:S06]  /*f410*/  MUFU.EX2 R157, R157 ;  /* 0x0000009d009d7308 */ /* 0x000fec0000000800 */
[C---:B------:R-:W-:Y:S02]  /*f420*/  HMMA.16816.F32 R56, R100.reuse, R60, RZ ;  /* 0x0000003c6438723c */ /* 0x040fe400000018ff */
[----:B------:R-:W-:Y:S06]  /*f430*/  MUFU.EX2 R0, R0 ;  /* 0x0000000000007308 */ /* 0x000fec0000000800 */
[C---:B------:R-:W-:Y:S02]  /*f440*/  HMMA.16816.F32 R44, R100.reuse, R46, RZ ;  /* 0x0000002e642c723c */ /* 0x040fe400000018ff */
[----:B------:R-:W-:Y:S06]  /*f450*/  MUFU.EX2 R161, R161 ;  /* 0x000000a100a17308 */ /* 0x000fec0000000800 */
[C---:B------:R-:W-:Y:S02]  /*f460*/  HMMA.16816.F32 R60, R100.reuse, R62, RZ ;  /* 0x0000003e643c723c */ /* 0x040fe400000018ff */
[----:B------:R-:W3:Y:S06]  /*f470*/  MUFU.EX2 R156, R156 ;  /* 0x0000009c009c7308 */ /* 0x000eec0000000800 */
        /* <DEDUP_REMOVED lines=11> */
[----:B------:R-:W-:Y:S06]  /*f530*/  MUFU.EX2 R175, R175 ;  /* 0x000000af00af7308 */ /* 0x000fec0000000800 */
        /* <DEDUP_REMOVED lines=24> */
[C---:B------:R-:W-:Y:S07]  /*f6c0*/  HMMA.16816.F32 R96, R100.reuse, R4, RZ ;  /* 0x000000046460723c */ /* 0x040fee00000018ff */
[----:B--2---:R-:W-:Y:S01]  /*f6d0*/  F2FP.PACK_AB R4, R158, R163 ;  /* 0x000000a39e04723e */ /* 0x004fe200000000ff */
[----:B------:R-:W-:Y:S01]  /*f6e0*/  HMMA.16816.F32 R100, R100, R6, RZ ;  /* 0x000000066464723c */ /* 0x000fe200000018ff */
[----:B---3--:R-:W-:Y:S01]  /*f6f0*/  F2FP.PACK_AB R5, R156, R161 ;  /* 0x000000a19c05723e */ /* 0x008fe200000000ff */
        /* <DEDUP_REMOVED lines=9> */
[----:B------:R-:W-:Y:S01]  /*f790*/  HMMA.16816.F32 R40, R4, R12, R40 ;  /* 0x0000000c0428723c */ /* 0x000fe20000001828 */
        /* <DEDUP_REMOVED lines=38> */
[----:B------:R-:W-:Y:S01]  /*fa00*/  F2FP.PACK_AB R5, R179, R178 ;  /* 0x000000b2b305723e */ /* 0x000fe200000000ff */
[----:B------:R-:W-:Y:S01]  /*fa10*/  FADD.FTZ R178, R178, R159 ;  /* 0x0000009fb2b27221 */ /* 0x000fe20000010000 */
[----:B------:R-:W-:Y:S01]  /*fa20*/  F2FP.PACK_AB R6, R175, R172 ;  /* 0x000000acaf06723e */ /* 0x000fe200000000ff */
[----:B------:R-:W-:Y:S01]  /*fa30*/  FADD.FTZ R173, R173, R170 ;  /* 0x000000aaadad7221 */ /* 0x000fe20000010000 */
[----:B------:R-:W-:Y:S01]  /*fa40*/  F2FP.PACK_AB R7, R185, R180 ;  /* 0x000000b4b907723e */ /* 0x000fe200000000ff */
[----:B------:R-:W-:-:S02]  /*fa50*/  FADD.FTZ R179, R179, R178 ;  /* 0x000000b2b3b37221 */ /* 0x000fc40000010000 */
[----:B------:R-:W-:Y:S02]  /*fa60*/  FADD.FTZ R172, R172, R173 ;  /* 0x000000adacac7221 */ /* 0x000fe40000010000 */
[----:B------:R-:W-:Y:S02]  /*fa70*/  FADD.FTZ R180, R180, R179 ;  /* 0x000000b3b4b47221 */ /* 0x000fe40000010000 */
[----:B-1----:R-:W-:Y:S01]  /*fa80*/  HMMA.16816.F32 R132, R4, R12, R132 ;  /* 0x0000000c0484723c */ /* 0x002fe20000001884 */
[----:B------:R-:W-:Y:S02]  /*fa90*/  FADD.FTZ R175, R175, R172 ;  /* 0x000000acafaf7221 */ /* 0x000fe40000010000 */
[----:B------:R-:W-:-:S05]  /*faa0*/  FADD.FTZ R180, R185, R180 ;  /* 0x000000b4b9b47221 */ /* 0x000fca0000010000 */
        /* <DEDUP_REMOVED lines=31> */
[----:B------:R-:W1:Y:S07]  /*fca0*/  LDSM.16.MT88.4 R28, [R196+0x3800] ;  /* 0x00380000c41c783b */ /* 0x000e6e0000004200 */
[C---:B------:R-:W-:Y:S08]  /*fcb0*/  HMMA.16816.F32 R72, R4.reuse, R24, R72 ;  /* 0x000000180448723c */ /* 0x040ff00000001848 */
[----:B------:R-:W-:Y:S01]  /*fcc0*/  HMMA.16816.F32 R76, R4, R26, R76 ;  /* 0x0000001a044c723c */ /* 0x000fe2000000184c */
[----:B------:R-:W2:Y:S06]  /*fcd0*/  LDSM.16.MT88.4 R24, [R147+0x3800] ;  /* 0x003800009318783b */ /* 0x000eac0000004200 */
        /* <DEDUP_REMOVED lines=10> */
[----:B---3--:R-:W-:Y:S01]  /*fd80*/  HMMA.16816.F32 R124, R4, R16, R124 ;  /* 0x00000010047c723c */ /* 0x008fe2000000187c */
[----:B------:R-:W-:Y:S02]  /*fd90*/  FADD.FTZ R241, R241, R184 ;  /* 0x000000b8f1f17221 */ /* 0x000fe40000010000 */
[----:B------:R-:W-:-:S05]  /*fda0*/  FADD.FTZ R239, R174, R183 ;  /* 0x000000b7aeef7221 */ /* 0x000fca0000010000 */
        /* <DEDUP_REMOVED lines=25> */
[----:B------:R-:W-:Y:S07]  /*ff40*/  HMMA.16816.F32 R100, R4, R22, R100 ;  /* 0x000000160464723c */ /* 0x000fee0000001864 */
[----:B------:R-:W-:-:S04]  /*ff50*/  IADD3 R5, R9, -0x3, RZ ;  /* 0xfffffffd09057810 */ /* 0x000fc80007ffe0ff */
[----:B------:R-:W-:-:S13]  /*ff60*/  ISETP.GE.AND P0, PT, R5, R230, PT ;  /* 0x000000e60500720c */ /* 0x000fda0003f06270 */
[----:B------:R-:W-:Y:S05]  /*ff70*/  @!P0 BRA `(.L_x_1459) ;  /* 0x0000019000008947 */ /* 0x000fea0003800000 */
[----:B------:R-:W-:Y:S01]  /*ff80*/  SHF.R.S32.HI R0, RZ, 0x1f, R5 ;  /* 0x0000001fff007819 */ /* 0x000fe20000011405 */
[----:B------:R-:W-:Y:S01]  /*ff90*/  IMAD.WIDE.U32 R6, R5, c[0x0][0x1e0], RZ ;  /* 0x0000780005067a25 */ /* 0x000fe200078e00ff */
[----:B------:R-:W-:Y:S02]  /*ffa0*/  LOP3.LUT P5, RZ, R226, 0x1, RZ, 0xc0, !PT ;  /* 0x00000001e2ff7812 */ /* 0x000fe400078ac0ff */
[----:B------:R-:W-:Y:S01]  /*ffb0*/  ISETP.GE.AND P6, PT, R218, c[0x0][0x1d4], PT ;  /* 0x00007500da007a0c */ /* 0x000fe20003fc6270 */
[----:B------:R-:W-:-:S04]  /*ffc0*/  IMAD R0, R0, c[0x0][0x1e0], RZ ;  /* 0x0000780000007a24 */ /* 0x000fc800078e02ff */
[----:B------:R-:W-:Y:S01]  /*ffd0*/  IMAD R0, R5, c[0x0][0x1e4], R0 ;  /* 0x0000790005007a24 */ /* 0x000fe200078e0200 */
[----:B------:R-:W-:-:S03]  /*ffe0*/  LEA R5, P0, R6, R236, 0x6 ;  /* 0x000000ec06057211 */ /* 0x000fc600078030ff */
[----:B------:R-:W-:Y:S01]  /*fff0*/  IMAD.IADD R0, R7, 0x1, R0 ;  /* 0x0000000107007824 */ /* 0x000fe200078e0200 */
[----:B------:R-:W-:-:S04]  /*10000*/  LEA R12, P1, R5, c[0x0][0x1c8], 0x1 ;  /* 0x00007200050c7a11 */ /* 0x000fc800078208ff */
[----:B------:R-:W-:Y:S01]  /*10010*/  LEA.HI.X R2, R6, R229, R0, 0x6, P0 ;  /* 0x000000e506027211 */ /* 0x000fe200000f3400 */
[----:B------:R-:W-:Y:S01]  /*10020*/  IMAD.MOV.U32 R0, RZ, RZ, c[0x0][0x1e0] ;  /* 0x00007800ff007624 */ /* 0x000fe200078e00ff */
        /* <DEDUP_REMOVED lines=14> */
.L_x_1459:
[----:B------:R-:W-:Y:S05]  /*10110*/  BSYNC B0 ;  /* 0x0000000000007941 */ /* 0x000fea0003800000 */
.L_x_1458:
[----:B------:R-:W-:Y:S01]  /*10120*/  IADD3 R233, R9, -0x2, RZ ;  /* 0xfffffffe09e97810 */ /* 0x000fe20007ffe0ff */
[----:B------:R-:W0:Y:S03]  /*10130*/  LDGDEPBAR ;  /* 0x00000000000079af */ /* 0x000e260000000000 */
[----:B------:R-:W-:-:S13]  /*10140*/  ISETP.GE.AND P0, PT, R233, R230, PT ;  /* 0x000000e6e900720c */ /* 0x000fda0003f06270 */
[----:B------:R-:W-:Y:S05]  /*10150*/  @!P0 BRA `(.L_x_1460) ;  /* 0x00002d4000008947 */ /* 0x000fea0003800000 */
[----:B------:R-:W-:Y:S01]  /*10160*/  IMAD.MOV.U32 R0, RZ, RZ, R3 ;  /* 0x000000ffff007224 */ /* 0x000fe200078e0003 */
[----:B------:R-:W-:Y:S01]  /*10170*/  MOV R231, RZ ;  /* 0x000000ff00e77202 */ /* 0x000fe20000000f00 */
[----:B------:R-:W-:Y:S01]  /*10180*/  IMAD.MOV.U32 R9, RZ, RZ, R8 ;  /* 0x000000ffff097224 */ /* 0x000fe200078e0008 */
[----:B------:R-:W-:Y:S02]  /*10190*/  MOV R204, 0x1 ;  /* 0x0000000100cc7802 */ /* 0x000fe40000000f00 */
.L_x_1461:
        /* <DEDUP_REMOVED lines=16> */
[----:B------:R-:W-:Y:S05]  /*102a0*/  @!P1 IMAD R2, R232, c[0x0][0x20c], R2 ;  /* 0x00008300e8029a24 */ /* 0x000fea00078e0202 */
[----:B------:R-:W-:Y:S02]  /*102b0*/  @!P1 IADD3 R2, R25, R2, RZ ;  /* 0x0000000219029210 */ /* 0x000fe40007ffe0ff */
[----:B------:R-:W2:Y:S02]  /*102c0*/  LDSM.16.M88.4 R152, [R206] ;  /* 0x00000000ce98783b */ /* 0x000ea40000000200 */
[----:B------:R-:W-:Y:S02]  /*102d0*/  @!P1 SHF.L.U64.HI R33, R24, 0x6, R2 ;  /* 0x0000000618219819 */ /* 0x000fe40000010202 */
[----:B------:R-:W-:Y:S04]  /*102e0*/  @!P1 MOV R2, c[0x0][0x208] ;  /* 0x0000820000029a02 */ /* 0x000fe80000000f00 */
[----:B------:R-:W3:Y:S01]  /*102f0*/  LDSM.16.M88.4 R156, [R206+0x800] ;  /* 0x00080000ce9c783b */ /* 0x000ee20000000200 */
[C---:B------:R-:W-:Y:S04]  /*10300*/  @!P1 LEA R35, P0, R2.reuse, R169, 0x5 ;  /* 0x000000a902239211 */ /* 0x040fe800078028ff */
[-C--:B------:R-:W-:Y:S02]  /*10310*/  @!P1 IADD3 R168, P5, R35, R234.reuse, RZ ;  /* 0x000000ea23a89210 */ /* 0x080fe40007fbe0ff */
[----:B------:R-:W-:Y:S01]  /*10320*/  @!P1 LEA.HI.X R3, R2, R33, R3, 0x5, P0 ;  /* 0x0000002102039211 */ /* 0x000fe200000f2c03 */
[----:B------:R-:W4:Y:S01]  /*10330*/  LDSM.16.M88.4 R160, [R206+0x1000] ;  /* 0x00100000cea0783b */ /* 0x000f220000000200 */
[----:B------:R-:W-:Y:S02]  /*10340*/  @!P1 IADD3 R169, P0, R169, R234, RZ ;  /* 0x000000eaa9a99210 */ /* 0x000fe40007f1e0ff */
[----:B------:R-:W-:Y:S02]  /*10350*/  @!P1 LEA R178, P4, R168, c[0x0][0x1f8], 0x1 ;  /* 0x00007e00a8b29a11 */ /* 0x000fe400078808ff */
[----:B------:R-:W-:Y:S02]  /*10360*/  @!P1 LEA R176, P6, R169, c[0x0][0x1f8], 0x1 ;  /* 0x00007e00a9b09a11 */ /* 0x000fe400078c08ff */
[----:B------:R-:W-:Y:S01]  /*10370*/  @!P1 IADD3.X R2, R33, R228, RZ, P0, !PT ;  /* 0x000000e421029210 */ /* 0x000fe200007fe4ff */
[----:B------:R-:W5:Y:S01]  /*10380*/  LDSM.16.M88.4 R36, [R206+0x1800] ;  /* 0x00180000ce24783b */ /* 0x000f620000000200 */
[----:B------:R-:W-:Y:S02]  /*10390*/  LOP3.LUT P0, RZ, R201, 0x4, RZ, 0xc0, !PT ;  /* 0x00000004c9ff7812 */ /* 0x000fe4000780c0ff */
[----:B------:R-:W-:Y:S02]  /*103a0*/  @!P1 LEA.HI.X R177, R169, c[0x0][0x1fc], R2, 0x1, P6 ;  /* 0x00007f00a9b19a11 */ /* 0x000fe400030f0c02 */
[----:B------:R-:W-:Y:S02]  /*103b0*/  MOV R2, 0x40 ;  /* 0x0000004000027802 */ /* 0x000fe40000000f00 */
[----:B------:R-:W-:Y:S01]  /*103c0*/  ISETP.GE.AND P6, PT, R231, 0x1, PT ;  /* 0x00000001e700780c */ /* 0x000fe20003fc6270 */
[----:B------:R-:W-:Y:S01]  /*103d0*/  LDSM.16.M88.4 R164, [R8+0x800] ;  /* 0x0008000008a4783b */ /* 0x000fe20000000200 */
[----:B------:R-:W-:Y:S04]  /*103e0*/  SEL R193, R2, 0xffffffc0, !P0 ;  /* 0xffffffc002c17807 */ /* 0x000fe80004000000 */
[-C--:B------:R-:W-:Y:S02]  /*103f0*/  IADD3 R2, R193, R206.reuse, RZ ;  /* 0x000000cec1027210 */ /* 0x080fe40007ffe0ff */
[----:B------:R-:W-:Y:S01]  /*10400*/  IADD3 R207, R205, R206, R193 ;  /* 0x000000cecdcf7210 */ /* 0x000fe20007ffe0c1 */
[C---:B-12---:R-:W-:Y:S08]  /*10410*/  HMMA.16816.F32 R4, R148.reuse, R152, RZ ;  /* 0x000000989404723c */ /* 0x046ff000000018ff */
[C---:B------:R-:W-:Y:S01]  /*10420*/  HMMA.16816.F32 R12, R148.reuse, R154, RZ ;  /* 0x0000009a940c723c */ /* 0x040fe200000018ff */
[----:B------:R-:W-:Y:S07]  /*10430*/  LDSM.16.M88.4 R152, [R203] ;  /* 0x00000000cb98783b */ /* 0x000fee0000000200 */
[C---:B---3--:R-:W-:Y:S08]  /*10440*/  HMMA.16816.F32 R16, R148.reuse, R156, RZ ;  /* 0x0000009c9410723c */ /* 0x048ff000000018ff */
[C---:B------:R-:W-:Y:S01]  /*10450*/  HMMA.16816.F32 R20, R148.reuse, R158, RZ ;  /* 0x0000009e9414723c */ /* 0x040fe200000018ff */
[----:B------:R-:W1:Y:S07]  /*10460*/  LDSM.16.M88.4 R156, [R8] ;  /* 0x00000000089c783b */ /* 0x000e6e0000000200 */
[C---:B----4-:R-:W-:Y:S08]  /*10470*/  HMMA.16816.F32 R24, R148.reuse, R160, RZ ;  /* 0x000000a09418723c */ /* 0x050ff000000018ff */
[C---:B------:R-:W-:Y:S01]  /*10480*/  HMMA.16816.F32 R28, R148.reuse, R162, RZ ;  /* 0x000000a2941c723c */ /* 0x040fe200000018ff */
[----:B------:R-:W2:Y:S07]  /*10490*/  LDSM.16.M88.4 R160, [R8+0x1000] ;  /* 0x0010000008a0783b */ /* 0x000eae0000000200 */
[C---:B-----5:R-:W-:Y:S07]  /*104a0*/  HMMA.16816.F32 R32, R148.reuse, R36, RZ ;  /* 0x000000249420723c */ /* 0x060fee00000018ff */
[----:B------:R-:W-:Y:S01]  /*104b0*/  @!P1 IADD3.X R37, R3, R228, RZ, P5, !PT ;  /* 0x000000e403259210 */ /* 0x000fe20002ffe4ff */
[C---:B------:R-:W-:Y:S01]  /*104c0*/  @!P1 IMAD R3, R231.reuse, 0x6000, R10 ;  /* 0x00006000e7039824 */ /* 0x040fe200078e020a */
[----:B------:R-:W-:Y:S03]  /*104d0*/  LOP3.LUT P5, RZ, R226, 0x1, RZ, 0xc0, !PT ;  /* 0x00000001e2ff7812 */ /* 0x000fe600078ac0ff */
[----:B------:R-:W-:Y:S02]  /*104e0*/  @!P1 LEA.HI.X R179, R168, c[0x0][0x1fc], R37, 0x1, P4 ;  /* 0x00007f00a8b39a11 */ /* 0x000fe400020f0c25 */
[----:B------:R-:W-:Y:S01]  /*104f0*/  HMMA.16816.F32 R36, R148, R38, RZ ;  /* 0x000000269424723c */ /* 0x000fe200000018ff */
[----:B------:R-:W3:Y:S01]  /*10500*/  LDSM.16.M88.4 R148, [R8+0x1800] ;  /* 0x001800000894783b */ /* 0x000ee20000000200 */
[----:B------:R-:W-:Y:S04]  /*10510*/  IADD3 R231, R231, 0x1, RZ ;  /* 0x00000001e7e77810 */ /* 0x000fe80007ffe0ff */
[----:B------:R-:W-:Y:S02]  /*10520*/  SEL R231, R231, RZ, !P6 ;  /* 0x000000ffe7e77207 */ /* 0x000fe40007000000 */
[C---:B-1----:R-:W-:Y:S01]  /*10530*/  HMMA.16816.F32 R4, R152.reuse, R156, R4 ;  /* 0x0000009c9804723c */ /* 0x042fe20000001804 */
[----:B------:R-:W-:Y:S01]  /*10540*/  @!PT LDS RZ, [RZ] ;  /* 0x00000000fffff984 */ /* 0x000fe20000000800 */
[----:B------:R-:W-:Y:S01]  /*10550*/  @!PT LDS RZ, [RZ] ;  /* 0x00000000fffff984 */ /* 0x000fe20000000800 */
[----:B------:R-:W-:Y:S01]  /*10560*/  @!PT LDS RZ, [RZ] ;  /* 0x00000000fffff984 */ /* 0x000fe20000000800 */
[----:B------:R1:W-:Y:S07]  /*10570*/  @!P1 LDGSTS.E.BYPASS.LTC128B.128 [R3], [R176.64], !P5 ;  /* 0x00000000b0039fae */ /* 0x0003ee000e901d48 */
[C---:B------:R-:W-:Y:S01]  /*10580*/  HMMA.16816.F32 R12, R152.reuse, R158, R12 ;  /* 0x0000009e980c723c */ /* 0x040fe2000000180c */
[----:B------:R1:W-:Y:S07]  /*10590*/  @!P1 LDGSTS.E.BYPASS.LTC128B.128 [R3+0x2000], [R176.64+0x80], !P3 ;  /* 0x02000080b0039fae */ /* 0x0003ee000d901d48 */
[C---:B------:R-:W-:Y:S01]  /*105a0*/  HMMA.16816.F32 R16, R152.reuse, R164, R16 ;  /* 0x000000a49810723c */ /* 0x040fe20000001810 */
[----:B------:R1:W-:Y:S07]  /*105b0*/  @!P1 LDGSTS.E.BYPASS.LTC128B.128 [R3+0x4000], [R176.64+0x100], !P2 ;  /* 0x04000100b0039fae */ /* 0x0003ee000d101d48 */
[C---:B------:R-:W-:Y:S01]  /*105c0*/  HMMA.16816.F32 R20, R152.reuse, R166, R20 ;  /* 0x000000a69814723c */ /* 0x040fe20000001814 */
[----:B------:R1:W-:Y:S07]  /*105d0*/  @!P1 LDGSTS.E.BYPASS.LTC128B.128 [R3+0x1000], [R178.64], !P5 ;  /* 0x01000000b2039fae */ /* 0x0003ee000e901d48 */
[C---:B--2---:R-:W-:Y:S01]  /*105e0*/  HMMA.16816.F32 R24, R152.reuse, R160, R24 ;  /* 0x000000a09818723c */ /* 0x044fe20000001818 */
[----:B------:R1:W-:Y:S07]  /*105f0*/  @!P1 LDGSTS.E.BYPASS.LTC128B.128 [R3+0x3000], [R178.64+0x80], !P3 ;  /* 0x03000080b2039fae */ /* 0x0003ee000d901d48 */
[C---:B------:R-:W-:Y:S01]  /*10600*/  HMMA.16816.F32 R28, R152.reuse, R162, R28 ;  /* 0x000000a2981c723c */ /* 0x040fe2000000181c */
[----:B------:R1:W-:Y:S07]  /*10610*/  @!P1 LDGSTS.E.BYPASS.LTC128B.128 [R3+0x5000], [R178.64+0x100], !P2 ;  /* 0x05000100b2039fae */ /* 0x0003ee000d101d48 */
[C---:B---3--:R-:W-:Y:S01]  /*10620*/  HMMA.16816.F32 R32, R152.reuse, R148, R32 ;  /* 0x000000949820723c */ /* 0x048fe20000001820 */
[----:B------:R-:W-:Y:S07]  /*10630*/  LDSM.16.M88.4 R168, [R198] ;  /* 0x00000000c6a8783b */ /* 0x000fee0000000200 */
[----:B------:R-:W-:Y:S01]  /*10640*/  HMMA.16816.F32 R36, R152, R150, R36 ;  /* 0x000000969824723c */ /* 0x000fe20000001824 */
[----:B------:R-:W2:Y:S08]  /*10650*/  LDSM.16.M88.4 R172, [R2] ;  /* 0x0000000002ac783b */ /* 0x000eb00000000200 */
[----:B------:R-:W3:Y:S03]  /*10660*/  LDSM.16.M88.4 R156, [R2+0x800] ;  /* 0x00080000029c783b */ /* 0x000ee60000000200 */
[----:B-1----:R-:W-:Y:S05]  /*10670*/  IADD3 R3, R193, R8, RZ ;  /* 0x00000008c1037210 */ /* 0x002fea0007ffe0ff */
[----:B------:R-:W1:Y:S08]  /*10680*/  LDSM.16.M88.4 R164, [R2+0x1000] ;  /* 0x0010000002a4783b */ /* 0x000e700000000200 */
[----:B------:R-:W0:Y:S08]  /*10690*/  LDGDEPBAR ;  /* 0x00000000000079af */ /* 0x000e300000000000 */
[----:B------:R-:W4:Y:S01]  /*106a0*/  LDSM.16.M88.4 R160, [R2+0x1800] ;  /* 0x0018000002a0783b */ /* 0x000f220000000200 */
[C---:B--2---:R-:W-:Y:S07]  /*106b0*/  HMMA.16816.F32 R4, R168.reuse, R172, R4 ;  /* 0x000000aca804723c */ /* 0x044fee0000001804 */
[----:B------:R-:W-:Y:S01]  /*106c0*/  LDSM.16.M88.4 R176, [R197] ;  /* 0x00000000c5b0783b */ /* 0x000fe20000000200 */
[C---:B------:R-:W-:Y:S07]  /*106d0*/  HMMA.16816.F32 R12, R168.reuse, R174, R12 ;  /* 0x000000aea80c723c */ /* 0x040fee000000180c */
[----:B------:R-:W2:Y:S01]  /*106e0*/  LDSM.16.M88.4 R180, [R3] ;  /* 0x0000000003b4783b */ /* 0x000ea20000000200 */
[C---:B---3--:R-:W-:Y:S07]  /*106f0*/  HMMA.16816.F32 R16, R168.reuse, R156, R16 ;  /* 0x0000009ca810723c */ /* 0x048fee0000001810 */
[----:B------:R-:W3:Y:S01]  /*10700*/  LDSM.16.M88.4 R148, [R3+0x800] ;  /* 0x000800000394783b */ /* 0x000ee20000000200 */
[C---:B------:R-:W-:Y:S07]  /*10710*/  HMMA.16816.F32 R20, R168.reuse, R158, R20 ;  /* 0x0000009ea814723c */ /* 0x040fee0000001814 */
[----:B------:R-:W5:Y:S01]  /*10720*/  LDSM.16.M88.4 R152, [R3+0x1000] ;  /* 0x001000000398783b */ /* 0x000f620000000200 */
[C---:B-1----:R-:W-:Y:S07]  /*10730*/  HMMA.16816.F32 R24, R168.reuse, R164, R24 ;  /* 0x000000a4a818723c */ /* 0x042fee0000001818 */
[----:B------:R-:W1:Y:S01]  /*10740*/  LDSM.16.M88.4 R156, [R3+0x1800] ;  /* 0x00180000039c783b */ /* 0x000e620000000200 */
[C---:B------:R-:W-:Y:S07]  /*10750*/  HMMA.16816.F32 R28, R168.reuse, R166, R28 ;  /* 0x000000a6a81c723c */ /* 0x040fee000000181c */
[----:B------:R-:W-:Y:S01]  /*10760*/  LDSM.16.M88.4 R164, [R206+0x2000] ;  /* 0x00200000cea4783b */ /* 0x000fe20000000200 */
[C---:B----4-:R-:W-:Y:S07]  /*10770*/  HMMA.16816.F32 R32, R168.reuse, R160, R32 ;  /* 0x000000a0a820723c */ /* 0x050fee0000001820 */
[----:B------:R-:W-:Y:S01]  /*10780*/  LDSM.16.M88.4 R172, [R206+0x3800] ;  /* 0x00380000ceac783b */ /* 0x000fe20000000200 */
[----:B------:R-:W-:Y:S07]  /*10790*/  HMMA.16816.F32 R36, R168, R162, R36 ;  /* 0x000000a2a824723c */ /* 0x000fee0000001824 */
[----:B------:R-:W4:Y:S01]  /*107a0*/  LDSM.16.M88.4 R160, [R202+0x4000] ;  /* 0x00400000caa0783b */ /* 0x000f220000000200 */
[C---:B--2---:R-:W-:Y:S07]  /*107b0*/  HMMA.16816.F32 R4, R176.reuse, R180, R4 ;  /* 0x000000b4b004723c */ /* 0x044fee0000001804 */
[----:B------:R-:W2:Y:S01]  /*107c0*/  LDSM.16.M88.4 R168, [R206+0x2800] ;  /* 0x00280000cea8783b */ /* 0x000ea20000000200 */
[C---:B------:R-:W-:Y:S07]  /*107d0*/  HMMA.16816.F32 R12, R176.reuse, R182, R12 ;  /* 0x000000b6b00c723c */ /* 0x040fee000000180c */
[----:B------:R-:W-:Y:S01]  /*107e0*/  LDSM.16.M88.4 R180, [R8+0x2000] ;  /* 0x0020000008b4783b */ /* 0x000fe20000000200 */
[C---:B---3--:R-:W-:Y:S07]  /*107f0*/  HMMA.16816.F32 R16, R176.reuse, R148, R16 ;  /* 0x00000094b010723c */ /* 0x048fee0000001810 */
[----:B------:R-:W-:Y:S01]  /*10800*/  LDSM.16.M88.4 R184, [R8+0x2800] ;  /* 0x0028000008b8783b */ /* 0x000fe20000000200 */
[C---:B------:R-:W-:Y:S07]  /*10810*/  HMMA.16816.F32 R20, R176.reuse, R150, R20 ;  /* 0x00000096b014723c */ /* 0x040fee0000001814 */
[----:B------:R-:W3:Y:S01]  /*10820*/  LDSM.16.M88.4 R148, [R206+0x3000] ;  /* 0x00300000ce94783b */ /* 0x000ee20000000200 */
[C---:B-----5:R-:W-:Y:S07]  /*10830*/  HMMA.16816.F32 R24, R176.reuse, R152, R24 ;  /* 0x00000098b018723c */ /* 0x060fee0000001818 */
[----:B------:R-:W-:Y:S01]  /*10840*/  LDSM.16.M88.4 R188, [R2+0x2000] ;  /* 0x0020000002bc783b */ /* 0x000fe20000000200 */
[C---:B------:R-:W-:Y:S07]  /*10850*/  HMMA.16816.F32 R28, R176.reuse, R154, R28 ;  /* 0x0000009ab01c723c */ /* 0x040fee000000181c */
[----:B------:R-:W5:Y:S01]  /*10860*/  LDSM.16.M88.4 R152, [R203+0x4000] ;  /* 0x00400000cb98783b */ /* 0x000f620000000200 */
[C---:B-1----:R-:W-:Y:S07]  /*10870*/  HMMA.16816.F32 R32, R176.reuse, R156, R32 ;  /* 0x0000009cb020723c */ /* 0x042fee0000001820 */
[----:B------:R-:W-:Y:S01]  /*10880*/  LDSM.16.M88.4 R192, [R206+0x4000] ;  /* 0x00400000cec0783b */ /* 0x000fe20000000200 */
[----:B------:R-:W-:Y:S07]  /*10890*/  HMMA.16816.F32 R36, R176, R158, R36 ;  /* 0x0000009eb024723c */ /* 0x000fee0000001824 */
[----:B------:R-:W1:Y:S01]  /*108a0*/  LDSM.16.M88.4 R156, [R8+0x3000] ;  /* 0x00300000089c783b */ /* 0x000e620000000200 */
[C---:B----4-:R-:W-:Y:S07]  /*108b0*/  HMMA.16816.F32 R4, R160.reuse, R164, R4 ;  /* 0x000000a4a004723c */ /* 0x050fee0000001804 */
[----:B------:R-:W-:Y:S01]  /*108c0*/  LDSM.16.M88.4 R176, [R198+0x4000] ;  /* 0x00400000c6b0783b */ /* 0x000fe20000000200 */
[C---:B------:R-:W-:Y:S07]  /*108d0*/  HMMA.16816.F32 R12, R160.reuse, R166, R12 ;  /* 0x000000a6a00c723c */ /* 0x040fee000000180c */
[----:B------:R-:W4:Y:S01]  /*108e0*/  LDSM.16.M88.4 R164, [R8+0x3800] ;  /* 0x0038000008a4783b */ /* 0x000f220000000200 */
[C---:B--2---:R-:W-:Y:S08]  /*108f0*/  HMMA.16816.F32 R16, R160.reuse, R168, R16 ;  /* 0x000000a8a010723c */ /* 0x044ff00000001810 */
[C---:B------:R-:W-:Y:S01]  /*10900*/  HMMA.16816.F32 R20, R160.reuse, R170, R20 ;  /* 0x000000aaa014723c */ /* 0x040fe20000001814 */
[----:B------:R-:W-:Y:S07]  /*10910*/  LDSM.16.M88.4 R168, [R2+0x3800] ;  /* 0x0038000002a8783b */ /* 0x000fee0000000200 */
[C---:B---3--:R-:W-:Y:S08]  /*10920*/  HMMA.16816.F32 R24, R160.reuse, R148, R24 ;  /* 0x00000094a018723c */ /* 0x048ff00000001818 */
[C---:B------:R-:W-:Y:S01]  /*10930*/  HMMA.16816.F32 R28, R160.reuse, R150, R28 ;  /* 0x00000096a01c723c */ /* 0x040fe2000000181c */
[----:B------:R-:W2:Y:S07]  /*10940*/  LDSM.16.M88.4 R148, [R2+0x2800] ;  /* 0x002800000294783b */ /* 0x000eae0000000200 */
[C---:B------:R-:W-:Y:S08]  /*10950*/  HMMA.16816.F32 R32, R160.reuse, R172, R32 ;  /* 0x000000aca020723c */ /* 0x040ff00000001820 */
[----:B------:R-:W-:Y:S01]  /*10960*/  HMMA.16816.F32 R36, R160, R174, R36 ;  /* 0x000000aea024723c */ /* 0x000fe20000001824 */
[----:B------:R-:W3:Y:S07]  /*10970*/  LDSM.16.M88.4 R160, [R2+0x3000] ;  /* 0x0030000002a0783b */ /* 0x000eee0000000200 */
[C---:B-----5:R-:W-:Y:S01]  /*10980*/  HMMA.16816.F32 R4, R152.reuse, R180, R4 ;  /* 0x000000b49804723c */ /* 0x060fe20000001804 */
[----:B------:R-:W-:Y:S07]  /*10990*/  LDSM.16.M88.4 R172, [R197+0x4000] ;  /* 0x00400000c5ac783b */ /* 0x000fee0000000200 */
[C---:B------:R-:W-:Y:S01]  /*109a0*/  HMMA.16816.F32 R12, R152.reuse, R182, R12 ;  /* 0x000000b6980c723c */ /* 0x040fe2000000180c */
[----:B------:R-:W5:Y:S07]  /*109b0*/  LDSM.16.M88.4 R180, [R3+0x2000] ;  /* 0x0020000003b4783b */ /* 0x000f6e0000000200 */
[C---:B------:R-:W-:Y:S08]  /*109c0*/  HMMA.16816.F32 R16, R152.reuse, R184, R16 ;  /* 0x000000b89810723c */ /* 0x040ff00000001810 */
[C---:B------:R-:W-:Y:S01]  /*109d0*/  HMMA.16816.F32 R20, R152.reuse, R186, R20 ;  /* 0x000000ba9814723c */ /* 0x040fe20000001814 */
[----:B------:R-:W-:Y:S07]  /*109e0*/  LDSM.16.M88.4 R184, [R202+0x8000] ;  /* 0x00800000cab8783b */ /* 0x000fee0000000200 */
[C---:B-1----:R-:W-:Y:S08]  /*109f0*/  HMMA.16816.F32 R24, R152.reuse, R156, R24 ;  /* 0x0000009c9818723c */ /* 0x042ff00000001818 */
[C---:B------:R-:W-:Y:S01]  /*10a00*/  HMMA.16816.F32 R28, R152.reuse, R158, R28 ;  /* 0x0000009e981c723c */ /* 0x040fe2000000181c */
[----:B------:R-:W-:Y:S07]  /*10a10*/  LDSM.16.M88.4 R156, [R207+0x3000] ;  /* 0x00300000cf9c783b */ /* 0x000fee0000000200 */
[C---:B----4-:R-:W-:Y:S08]  /*10a20*/  HMMA.16816.F32 R32, R152.reuse, R164, R32 ;  /* 0x000000a49820723c */ /* 0x050ff00000001820 */
[----:B------:R-:W-:Y:S01]  /*10a30*/  HMMA.16816.F32 R36, R152, R166, R36 ;  /* 0x000000a69824723c */ /* 0x000fe20000001824 */
[----:B------:R-:W1:Y:S07]  /*10a40*/  LDSM.16.M88.4 R152, [R207+0x2800] ;  /* 0x00280000cf98783b */ /* 0x000e6e0000000200 */
[C---:B------:R-:W-:Y:S01]  /*10a50*/  HMMA.16816.F32 R4, R176.reuse, R188, R4 ;  /* 0x000000bcb004723c */ /* 0x040fe20000001804 */
[----:B------:R-:W4:Y:S07]  /*10a60*/  LDSM.16.M88.4 R164, [R207+0x3800] ;  /* 0x00380000cfa4783b */ /* 0x000f2e0000000200 */
[C---:B------:R-:W-:Y:S01]  /*10a70*/  HMMA.16816.F32 R12, R176.reuse, R190, R12 ;  /* 0x000000beb00c723c */ /* 0x040fe2000000180c */
[----:B------:R-:W-:Y:S07]  /*10a80*/  LDSM.16.M88.4 R188, [R8+0x4000] ;  /* 0x0040000008bc783b */ /* 0x000fee0000000200 */
[C---:B--2---:R-:W-:Y:S08]  /*10a90*/  HMMA.16816.F32 R16, R176.reuse, R148, R16 ;  /* 0x00000094b010723c */ /* 0x044ff00000001810 */
[C---:B------:R-:W-:Y:S01]  /*10aa0*/  HMMA.16816.F32 R20, R176.reuse, R150, R20 ;  /* 0x00000096b014723c */ /* 0x040fe20000001814 */
[----:B------:R-:W2:Y:S07]  /*10ab0*/  LDSM.16.M88.4 R148, [R206+0x4800] ;  /* 0x00480000ce94783b */ /* 0x000eae0000000200 */
[C---:B---3--:R-:W-:Y:S08]  /*10ac0*/  HMMA.16816.F32 R24, R176.reuse, R160, R24 ;  /* 0x000000a0b018723c */ /* 0x048ff00000001818 */
[C---:B------:R-:W-:Y:S01]  /*10ad0*/  HMMA.16816.F32 R28, R176.reuse, R162, R28 ;  /* 0x000000a2b01c723c */ /* 0x040fe2000000181c */
[----:B------:R-:W3:Y:S07]  /*10ae0*/  LDSM.16.M88.4 R160, [R206+0x5000] ;  /* 0x00500000cea0783b */ /* 0x000eee0000000200 */
        /* <DEDUP_REMOVED lines=13> */
[C---:B----4-:R-:W-:Y:S08]  /*10bc0*/  HMMA.16816.F32 R32, R172.reuse, R164, R32 ;  /* 0x000000a4ac20723c */ /* 0x050ff00000001820 */
[----:B------:R-:W-:Y:S01]  /*10bd0*/  HMMA.16816.F32 R36, R172, R166, R36 ;  /* 0x000000a6ac24723c */ /* 0x000fe20000001824 */
[----:B------:R-:W4:Y:S07]  /*10be0*/  LDSM.16.M88.4 R164, [R8+0x5800] ;  /* 0x0058000008a4783b */ /* 0x000f2e0000000200 */
        /* <DEDUP_REMOVED lines=15> */
[C---:B------:R-:W-:Y:S08]  /*10ce0*/  HMMA.16816.F32 R12, R176.reuse, R190, R12 ;  /* 0x000000beb00c723c */ /* 0x040ff0000000180c */
[C---:B-1----:R-:W-:Y:S08]  /*10cf0*/  HMMA.16816.F32 R16, R176.reuse, R152, R16 ;  /* 0x00000098b010723c */ /* 0x042ff00000001810 */
[C---:B------:R-:W-:Y:S01]  /*10d00*/  HMMA.16816.F32 R20, R176.reuse, R154, R20 ;  /* 0x0000009ab014723c */ /* 0x040fe20000001814 */
[----:B------:R-:W-:Y:S07]  /*10d10*/  LDSM.16.M88.4 R152, [R207+0x5000] ;  /* 0x00500000cf98783b */ /* 0x000fee0000000200 */
[C---:B------:R-:W-:Y:S08]  /*10d20*/  HMMA.16816.F32 R24, R176.reuse, R156, R24 ;  /* 0x0000009cb018723c */ /* 0x040ff00000001818 */
[C---:B------:R-:W-:Y:S08]  /*10d30*/  HMMA.16816.F32 R28, R176.reuse, R158, R28 ;  /* 0x0000009eb01c723c */ /* 0x040ff0000000181c */
[C---:B----4-:R-:W-:Y:S08]  /*10d40*/  HMMA.16816.F32 R32, R176.reuse, R164, R32 ;  /* 0x000000a4b020723c */ /* 0x050ff00000001820 */
        /* <DEDUP_REMOVED lines=8> */
[C---:B------:R-:W-:Y:S08]  /*10dd0*/  HMMA.16816.F32 R32, R172.reuse, R168, R32 ;  /* 0x000000a8ac20723c */ /* 0x040ff00000001820 */
[----:B------:R-:W-:Y:S08]  /*10de0*/  HMMA.16816.F32 R36, R172, R170, R36 ;  /* 0x000000aaac24723c */ /* 0x000ff00000001824 */
[C---:B-----5:R-:W-:Y:S08]  /*10df0*/  HMMA.16816.F32 R4, R184.reuse, R192, R4 ;  /* 0x000000c0b804723c */ /* 0x060ff00000001804 */
[C---:B------:R-:W-:Y:S08]  /*10e00*/  HMMA.16816.F32 R12, R184.reuse, R194, R12 ;  /* 0x000000c2b80c723c */ /* 0x040ff0000000180c */
[C---:B-1----:R-:W-:Y:S08]  /*10e10*/  HMMA.16816.F32 R16, R184.reuse, R148, R16 ;  /* 0x00000094b810723c */ /* 0x042ff00000001810 */
[C---:B------:R-:W-:Y:S04]  /*10e20*/  HMMA.16816.F32 R20, R184.reuse, R150, R20 ;  /* 0x00000096b814723c */ /* 0x040fe80000001814 */
[----:B------:R-:W-:Y:S02]  /*10e30*/  FMUL.FTZ R174, R4, c[0x0][0x320] ;  /* 0x0000c80004ae7a20 */ /* 0x000fe40000410000 */
[----:B------:R-:W-:Y:S02]  /*10e40*/  FMUL.FTZ R173, R6, c[0x0][0x320] ;  /* 0x0000c80006ad7a20 */ /* 0x000fe40000410000 */
[C---:B------:R-:W-:Y:S02]  /*10e50*/  HMMA.16816.F32 R24, R184.reuse, R152, R24 ;  /* 0x00000098b818723c */ /* 0x040fe40000001818 */
[----:B------:R-:W1:Y:S02]  /*10e60*/  MUFU.TANH R174, R174 ;  /* 0x000000ae00ae7308 */ /* 0x000e640000002400 */
[----:B------:R-:W-:Y:S02]  /*10e70*/  FMUL.FTZ R13, R13, c[0x0][0x320] ;  /* 0x0000c8000d0d7a20 */ /* 0x000fe40000410000 */
[----:B------:R-:W-:Y:S02]  /*10e80*/  FMUL.FTZ R14, R14, c[0x0][0x320] ;  /* 0x0000c8000e0e7a20 */ /* 0x000fe40000410000 */
[C---:B------:R-:W-:Y:S04]  /*10e90*/  HMMA.16816.F32 R28, R184.reuse, R154, R28 ;  /* 0x0000009ab81c723c */ /* 0x040fe8000000181c */
[----:B------:R-:W-:Y:S01]  /*10ea0*/  FMUL.FTZ R15, R15, c[0x0][0x320] ;  /* 0x0000c8000f0f7a20 */ /* 0x000fe20000410000 */
[----:B------:R-:W-:Y:S01]  /*10eb0*/  MUFU.TANH R177, R13 ;  /* 0x0000000d00b17308 */ /* 0x000fe20000002400 */
[----:B------:R-:W-:Y:S02]  /*10ec0*/  FMUL.FTZ R175, R12, c[0x0][0x320] ;  /* 0x0000c8000caf7a20 */ /* 0x000fe40000410000 */
[----:B------:R-:W-:Y:S04]  /*10ed0*/  FMUL.FTZ R165, R5, c[0x0][0x320] ;  /* 0x0000c80005a57a20 */ /* 0x000fe80000410000 */
[----:B------:R-:W-:Y:S02]  /*10ee0*/  FMUL.FTZ R172, R7, c[0x0][0x320] ;  /* 0x0000c80007ac7a20 */ /* 0x000fe40000410000 */
[----:B------:R-:W-:Y:S01]  /*10ef0*/  FMUL.FTZ R183, R16, c[0x0][0x320] ;  /* 0x0000c80010b77a20 */ /* 0x000fe20000410000 */
[----:B------:R-:W-:Y:S01]  /*10f00*/  MUFU.TANH R176, R14 ;  /* 0x0000000e00b07308 */ /* 0x000fe20000002400 */
[----:B------:R-:W-:Y:S02]  /*10f10*/  FMUL.FTZ R17, R17, c[0x0][0x320] ;  /* 0x0000c80011117a20 */ /* 0x000fe40000410000 */
[----:B------:R-:W-:Y:S01]  /*10f20*/  FMUL.FTZ R18, R18, c[0x0][0x320] ;  /* 0x0000c80012127a20 */ /* 0x000fe20000410000 */
[----:B-1----:R-:W-:Y:S01]  /*10f30*/  FMNMX.FTZ R2, R174, R9, !PT ;  /* 0x00000009ae027209 */ /* 0x002fe20007810000 */
[----:B------:R-:W-:Y:S02]  /*10f40*/  FMUL.FTZ R19, R19, c[0x0][0x320] ;  /* 0x0000c80013137a20 */ /* 0x000fe40000410000 */
[----:B------:R-:W-:Y:S02]  /*10f50*/  FMUL.FTZ R20, R20, c[0x0][0x320] ;  /* 0x0000c80014147a20 */ /* 0x000fe40000410000 */
[----:B------:R-:W-:Y:S01]  /*10f60*/  FMUL.FTZ R21, R21, c[0x0][0x320] ;  /* 0x0000c80015157a20 */ /* 0x000fe20000410000 */
[----:B------:R1:W-:Y:S01]  /*10f70*/  MUFU.TANH R188, R15 ;  /* 0x0000000f00bc7308 */ /* 0x0003e20000002400 */
[----:B------:R-:W-:Y:S02]  /*10f80*/  FMUL.FTZ R22, R22, c[0x0][0x320] ;  /* 0x0000c80016167a20 */ /* 0x000fe40000410000 */
        /* <DEDUP_REMOVED lines=11> */
[----:B-1----:R-:W1:Y:S01]  /*11040*/  LDSM.16.M88.4 R12, [R207+0x5800] ;  /* 0x00580000cf0c783b */ /* 0x002e620000000200 */
[----:B------:R-:W-:Y:S08]  /*11050*/  DEPBAR.LE SB0, 0x2 ;  /* 0x000080800000791a */ /* 0x000ff00000000000 */
[----:B------:R-:W4:Y:S01]  /*11060*/  MUFU.TANH R172, R172 ;  /* 0x000000ac00ac7308 */ /* 0x000f220000002400 */
[----:B------:R-:W-:Y:S01]  /*11070*/  BAR.SYNC.DEFER_BLOCKING 0x0 ;  /* 0x0000000000007b1d */ /* 0x000fe20000010000 */
[----:B--2---:R-:W-:Y:S02]  /*11080*/  FMNMX.FTZ R3, R173, R0, !PT ;  /* 0x00000000ad037209 */ /* 0x004fe40007810000 */
[----:B---3--:R-:W-:Y:S02]  /*11090*/  FMNMX.FTZ R2, R165, R2, !PT ;  /* 0x00000002a5027209 */ /* 0x008fe40007810000 */
[----:B----4-:R-:W-:Y:S04]  /*110a0*/  FMNMX.FTZ R3, R172, R3, !PT ;  /* 0x00000003ac037209 */ /* 0x010fe80007810000 */
[----:B------:R-:W-:Y:S01]  /*110b0*/  FMNMX.FTZ R3, R176, R3, !PT ;  /* 0x00000003b0037209 */ /* 0x000fe20007810000 */
[----:B------:R-:W2:Y:S03]  /*110c0*/  MUFU.TANH R175, R175 ;  /* 0x000000af00af7308 */ /* 0x000ea60000002400 */
[----:B------:R-:W-:Y:S01]  /*110d0*/  FMNMX.FTZ R3, R188, R3, !PT ;  /* 0x00000003bc037209 */ /* 0x000fe20007810000 */
[C---:B-1----:R-:W-:Y:S06]  /*110e0*/  HMMA.16816.F32 R32, R184.reuse, R12, R32 ;  /* 0x0000000cb820723c */ /* 0x042fec0000001820 */
[----:B------:R-:W1:Y:S02]  /*110f0*/  MUFU.TANH R183, R183 ;  /* 0x000000b700b77308 */ /* 0x000e640000002400 */
[----:B------:R-:W-:Y:S08]  /*11100*/  HMMA.16816.F32 R36, R184, R14, R36 ;  /* 0x0000000eb824723c */ /* 0x000ff00000001824 */
[----:B------:R-:W3:Y:S01]  /*11110*/  MUFU.TANH R245, R17 ;  /* 0x0000001100f57308 */ /* 0x000ee20000002400 */
[----:B--2---:R-:W-:Y:S04]  /*11120*/  FMNMX.FTZ R2, R175, R2, !PT ;  /* 0x00000002af027209 */ /* 0x004fe80007810000 */
[----:B------:R-:W-:Y:S05]  /*11130*/  FMNMX.FTZ R2, R177, R2, !PT ;  /* 0x00000002b1027209 */ /* 0x000fea0007810000 */
[----:B------:R-:W2:Y:S01]  /*11140*/  MUFU.TANH R246, R18 ;  /* 0x0000001200f67308 */ /* 0x000ea20000002400 */
        /* <DEDUP_REMOVED lines=9> */
[----:B---3--:R-:W-:Y:S01]  /*111e0*/  FMNMX.FTZ R2, R245, R2, !PT ;  /* 0x00000002f5027209 */ /* 0x008fe20007810000 */
[----:B------:R-:W-:Y:S05]  /*111f0*/  FMUL.FTZ R39, R39, c[0x0][0x320] ;  /* 0x0000c80027277a20 */ /* 0x000fea0000410000 */
[----:B------:R-:W3:Y:S01]  /*11200*/  MUFU.TANH R191, R20 ;  /* 0x0000001400bf7308 */ /* 0x000ee20000002400 */
[----:B--2---:R-:W-:Y:S09]  /*11210*/  FMNMX.FTZ R3, R246, R3, !PT ;  /* 0x00000003f6037209 */ /* 0x004ff20007810000 */
[----:B------:R-:W2:Y:S01]  /*11220*/  MUFU.TANH R189, R21 ;  /* 0x0000001500bd7308 */ /* 0x000ea20000002400 */
[----:B-1----:R-:W-:Y:S09]  /*11230*/  FMNMX.FTZ R3, R190, R3, !PT ;  /* 0x00000003be037209 */ /* 0x002ff20007810000 */
[----:B------:R-:W1:Y:S01]  /*11240*/  MUFU.TANH R244, R22 ;  /* 0x0000001600f47308 */ /* 0x000e620000002400 */
[----:B---3--:R-:W-:Y:S09]  /*11250*/  FMNMX.FTZ R2, R191, R2, !PT ;  /* 0x00000002bf027209 */ /* 0x008ff20007810000 */
        /* <DEDUP_REMOVED lines=33> */
[----:B-1----:R-:W-:Y:S05]  /*11470*/  FMNMX.FTZ R15, R167, R2, !PT ;  /* 0x00000002a70f7209 */ /* 0x002fea0007810000 */
[----:B------:R-:W1:Y:S01]  /*11480*/  SHFL.BFLY PT, R2, R15, 0x2, 0x1f ;  /* 0x0c401f000f027f89 */ /* 0x000e6200000e0000 */
[----:B---3--:R-:W-:Y:S04]  /*11490*/  FMNMX.FTZ R3, R166, R3, !PT ;  /* 0x00000003a6037209 */ /* 0x008fe80007810000 */
[----:B--2---:R-:W-:Y:S05]  /*114a0*/  FMNMX.FTZ R14, R164, R3, !PT ;  /* 0x00000003a40e7209 */ /* 0x004fea0007810000 */
        /* <DEDUP_REMOVED lines=8> */
[--C-:B------:R-:W-:Y:S02]  /*11530*/  FFMA.FTZ R182, R174, c[0x0][0x2d0], -R184.reuse ;  /* 0x0000b400aeb67a23 */ /* 0x100fe400000108b8 */
[--C-:B------:R-:W-:Y:S02]  /*11540*/  FFMA.FTZ R181, R165, c[0x0][0x2d0], -R184.reuse ;  /* 0x0000b400a5b57a23 */ /* 0x100fe400000108b8 */
[----:B------:R-:W-:Y:S02]  /*11550*/  FMUL.FTZ R2, R4, c[0x0][0x2d0] ;  /* 0x0000b40004027a20 */ /* 0x000fe40000410000 */
[--C-:B------:R-:W-:Y:S01]  /*11560*/  FFMA.FTZ R180, R175, c[0x0][0x2d0], -R184.reuse ;  /* 0x0000b400afb47a23 */ /* 0x100fe200000108b8 */
[----:B------:R-:W-:Y:S01]  /*11570*/  MUFU.EX2 R182, R182 ;  /* 0x000000b600b67308 */ /* 0x000fe20000000800 */
[--C-:B------:R-:W-:Y:S02]  /*11580*/  FFMA.FTZ R179, R177, c[0x0][0x2d0], -R184.reuse ;  /* 0x0000b400b1b37a23 */ /* 0x100fe400000108b8 */
[--C-:B------:R-:W-:Y:S01]  /*11590*/  FFMA.FTZ R183, R183, c[0x0][0x2d0], -R184.reuse ;  /* 0x0000b400b7b77a23 */ /* 0x100fe200000108b8 */
[----:B--2---:R-:W-:Y:S01]  /*115a0*/  FMNMX.FTZ R3, R12, R3, !PT ;  /* 0x000000030c037209 */ /* 0x004fe20007810000 */
[----:B------:R-:W-:Y:S02]  /*115b0*/  IMAD R12, R204, 0x6000, RZ ;  /* 0x00006000cc0c7824 */ /* 0x000fe400078e02ff */
[----:B------:R-:W-:Y:S02]  /*115c0*/  FFMA.FTZ R186, R245, c[0x0][0x2d0], -R184 ;  /* 0x0000b400f5ba7a23 */ /* 0x000fe400000108b8 */
[C---:B------:R-:W-:Y:S01]  /*115d0*/  FMUL.FTZ R165, R3.reuse, c[0x0][0x2d0] ;  /* 0x0000b40003a57a20 */ /* 0x040fe20000410000 */
[----:B------:R-:W-:Y:S01]  /*115e0*/  IADD3 R174, R196, R12, RZ ;  /* 0x0000000cc4ae7210 */ /* 0x000fe20007ffe0ff */
[----:B------:R-:W-:Y:S01]  /*115f0*/  FADD.FTZ R4, -R3, R0 ;  /* 0x0000000003047221 */ /* 0x000fe20000010100 */
[----:B------:R-:W1:Y:S01]  /*11600*/  MUFU.EX2 R2, R2 ;  /* 0x0000000200027308 */ /* 0x000e620000000800 */
[--C-:B------:R-:W-:Y:S01]  /*11610*/  FFMA.FTZ R178, R173, c[0x0][0x2d0], -R165.reuse ;  /* 0x0000b400adb27a23 */ /* 0x100fe200000108a5 */
[----:B------:R-:W-:Y:S01]  /*11620*/  IADD3 R9, R199, R174, RZ ;  /* 0x000000aec7097210 */ /* 0x000fe20007ffe0ff */
[----:B------:R-:W2:Y:S01]  /*11630*/  LDSM.16.MT88.4 R16, [R174] ;  /* 0x00000000ae10783b */ /* 0x000ea20000004200 */
[--C-:B------:R-:W-:Y:S01]  /*11640*/  FFMA.FTZ R177, R172, c[0x0][0x2d0], -R165.reuse ;  /* 0x0000b400acb17a23 */ /* 0x100fe200000108a5 */
[----:B------:R-:W-:Y:S01]  /*11650*/  IADD3 R172, R147, R12, RZ ;  /* 0x0000000c93ac7210 */ /* 0x000fe20007ffe0ff */
[--C-:B------:R-:W-:Y:S02]  /*11660*/  FFMA.FTZ R176, R176, c[0x0][0x2d0], -R165.reuse ;  /* 0x0000b400b0b07a23 */ /* 0x100fe400000108a5 */
[--C-:B------:R-:W-:Y:S01]  /*11670*/  FFMA.FTZ R175, R188, c[0x0][0x2d0], -R165.reuse ;  /* 0x0000b400bcaf7a23 */ /* 0x100fe200000108a5 */
[----:B------:R-:W-:Y:S01]  /*11680*/  IADD3 R173, R199, R172, RZ ;  /* 0x000000acc7ad7210 */ /* 0x000fe20007ffe0ff */
[----:B------:R-:W-:Y:S01]  /*11690*/  FMUL.FTZ R0, R4, c[0x0][0x2d0] ;  /* 0x0000b40004007a20 */ /* 0x000fe20000410000 */
[----:B------:R-:W3:Y:S01]  /*116a0*/  MUFU.EX2 R181, R181 ;  /* 0x000000b500b57308 */ /* 0x000ee20000000800 */
[----:B------:R-:W4:Y:S01]  /*116b0*/  LDSM.16.MT88.4 R24, [R9] ;  /* 0x000000000918783b */ /* 0x000f220000004200 */
[--C-:B------:R-:W-:Y:S02]  /*116c0*/  FFMA.FTZ R247, R170, c[0x0][0x2d0], -R165.reuse ;  /* 0x0000b400aaf77a23 */ /* 0x100fe400000108a5 */
[--C-:B------:R-:W-:Y:S02]  /*116d0*/  FFMA.FTZ R248, R168, c[0x0][0x2d0], -R165.reuse ;  /* 0x0000b400a8f87a23 */ /* 0x100fe400000108a5 */
[--C-:B------:R-:W-:Y:S02]  /*116e0*/  FFMA.FTZ R166, R166, c[0x0][0x2d0], -R165.reuse ;  /* 0x0000b400a6a67a23 */ /* 0x100fe400000108a5 */
[--C-:B------:R-:W-:Y:S01]  /*116f0*/  FFMA.FTZ R187, R191, c[0x0][0x2d0], -R184.reuse ;  /* 0x0000b400bfbb7a23 */ /* 0x100fe200000108b8 */
[----:B------:R-:W5:Y:S01]  /*11700*/  LDSM.16.MT88.4 R32, [R172] ;  /* 0x00000000ac20783b */ /* 0x000f620000004200 */
[----:B------:R-:W2:Y:S01]  /*11710*/  MUFU.EX2 R0, R0 ;  /* 0x0000000000007308 */ /* 0x000ea20000000800 */
[--C-:B------:R-:W-:Y:S02]  /*11720*/  FFMA.FTZ R188, R189, c[0x0][0x2d0], -R184.reuse ;  /* 0x0000b400bdbc7a23 */ /* 0x100fe400000108b8 */
[C---:B-1----:R-:W-:Y:S02]  /*11730*/  FMUL.FTZ R4, R2.reuse, R132 ;  /* 0x0000008402047220 */ /* 0x042fe40000410000 */
[C---:B------:R-:W-:Y:S02]  /*11740*/  FMUL.FTZ R5, R2.reuse, R133 ;  /* 0x0000008502057220 */ /* 0x040fe40000410000 */
[C---:B------:R-:W-:Y:S01]  /*11750*/  FMUL.FTZ R12, R2.reuse, R128 ;  /* 0x00000080020c7220 */ /* 0x040fe20000410000 */
[----:B------:R-:W-:Y:S01]  /*11760*/  LDSM.16.MT88.4 R148, [R9+0x2800] ;  /* 0x002800000994783b */ /* 0x000fe20000004200 */
[C---:B------:R-:W-:Y:S01]  /*11770*/  FMUL.FTZ R13, R2.reuse, R129 ;  /* 0x00000081020d7220 */ /* 0x040fe20000410000 */
[----:B------:R-:W-:Y:S01]  /*11780*/  MUFU.EX2 R180, R180 ;  /* 0x000000b400b47308 */ /* 0x000fe20000000800 */
[C---:B------:R-:W-:Y:S02]  /*11790*/  FMUL.FTZ R20, R2.reuse, R120 ;  /* 0x0000007802147220 */ /* 0x040fe40000410000 */
[C---:B------:R-:W-:Y:S01]  /*117a0*/  FMUL.FTZ R21, R2.reuse, R121 ;  /* 0x0000007902157220 */ /* 0x040fe20000410000 */
[----:B---3--:R-:W-:Y:S01]  /*117b0*/  F2FP.PACK_AB R132, R181, R182 ;  /* 0x000000b6b584723e */ /* 0x008fe200000000ff */
[C---:B------:R-:W-:Y:S01]  /*117c0*/  FMUL.FTZ R28, R2.reuse, R112 ;  /* 0x00000070021c7220 */ /* 0x040fe20000410000 */
[----:B------:R-:W-:Y:S01]  /*117d0*/  LDSM.16.MT88.4 R152, [R172+0x2800] ;  /* 0x00280000ac98783b */ /* 0x000fe20000004200 */
[C---:B------:R-:W-:Y:S02]  /*117e0*/  FMUL.FTZ R29, R2.reuse, R113 ;  /* 0x00000071021d7220 */ /* 0x040fe40000410000 */
[C---:B------:R-:W-:Y:S01]  /*117f0*/  FMUL.FTZ R36, R2.reuse, R104 ;  /* 0x0000006802247220 */ /* 0x040fe20000410000 */
[----:B------:R-:W1:Y:S01]  /*11800*/  MUFU.EX2 R179, R179 ;  /* 0x000000b300b37308 */ /* 0x000e620000000800 */
[C---:B------:R-:W-:Y:S02]  /*11810*/  FMUL.FTZ R37, R2.reuse, R105 ;  /* 0x0000006902257220 */ /* 0x040fe40000410000 */
[----:B------:R-:W-:Y:S01]  /*11820*/  FMUL.FTZ R40, R2, R40 ;  /* 0x0000002802287220 */ /* 0x000fe20000410000 */
[----:B------:R-:W-:Y:S01]  /*11830*/  LDSM.16.MT88.4 R156, [R174+0x3800] ;  /* 0x00380000ae9c783b */ /* 0x000fe20000004200 */
[C---:B--2---:R-:W-:Y:S02]  /*11840*/  FMUL.FTZ R6, R0.reuse, R134 ;  /* 0x0000008600067220 */ /* 0x044fe40000410000 */
[C---:B------:R-:W-:Y:S02]  /*11850*/  FMUL.FTZ R7, R0.reuse, R135 ;  /* 0x0000008700077220 */ /* 0x040fe40000410000 */
[C---:B------:R-:W-:Y:S01]  /*11860*/  FMUL.FTZ R14, R0.reuse, R130 ;  /* 0x00000082000e7220 */ /* 0x040fe20000410000 */
[----:B------:R-:W-:Y:S01]  /*11870*/  MUFU.EX2 R178, R178 ;  /* 0x000000b200b27308 */ /* 0x000fe20000000800 */
[C---:B------:R-:W-:Y:S01]  /*11880*/  FMUL.FTZ R15, R0.reuse, R131 ;  /* 0x00000083000f7220 */ /* 0x040fe20000410000 */
[----:B------:R-:W-:Y:S01]  /*11890*/  LDSM.16.MT88.4 R160, [R9+0x3800] ;  /* 0x0038000009a0783b */ /* 0x000fe20000004200 */
[C---:B------:R-:W-:Y:S02]  /*118a0*/  FMUL.FTZ R22, R0.reuse, R122 ;  /* 0x0000007a00167220 */ /* 0x040fe40000410000 */
[C---:B------:R-:W-:Y:S02]  /*118b0*/  FMUL.FTZ R23, R0.reuse, R123 ;  /* 0x0000007b00177220 */ /* 0x040fe40000410000 */
[C---:B------:R-:W-:Y:S02]  /*118c0*/  FMUL.FTZ R30, R0.reuse, R114 ;  /* 0x00000072001e7220 */ /* 0x040fe40000410000 */
[C---:B------:R-:W-:Y:S01]  /*118d0*/  FMUL.FTZ R31, R0.reuse, R115 ;  /* 0x00000073001f7220 */ /* 0x040fe20000410000 */
[----:B------:R-:W2:Y:S01]  /*118e0*/  MUFU.EX2 R177, R177 ;  /* 0x000000b100b17308 */ /* 0x000ea20000000800 */
[C---:B------:R-:W-:Y:S01]  /*118f0*/  FMUL.FTZ R38, R0.reuse, R106 ;  /* 0x0000006a00267220 */ /* 0x040fe20000410000 */
[----:B------:R-:W-:Y:S01]  /*11900*/  LDSM.16.MT88.4 R112, [R173+0x2000] ;  /* 0x00200000ad70783b */ /* 0x000fe20000004200 */
[----:B------:R-:W-:Y:S01]  /*11910*/  FMUL.FTZ R39, R0, R107 ;  /* 0x0000006b00277220 */ /* 0x000fe20000410000 */
[----:B-1----:R-:W-:Y:S01]  /*11920*/  F2FP.PACK_AB R134, R179, R180 ;  /* 0x000000b4b386723e */ /* 0x002fe200000000ff */
[----:B------:R-:W-:Y:S02]  /*11930*/  FMUL.FTZ R41, R2, R41 ;  /* 0x0000002902297220 */ /* 0x000fe40000410000 */
[C---:B------:R-:W-:Y:S02]  /*11940*/  FMUL.FTZ R42, R0.reuse, R42 ;  /* 0x0000002a002a7220 */ /* 0x040fe40000410000 */
[----:B------:R-:W-:Y:S01]  /*11950*/  FMUL.FTZ R43, R0, R43 ;  /* 0x0000002b002b7220 */ /* 0x000fe20000410000 */
[----:B------:R-:W-:Y:S01]  /*11960*/  MUFU.EX2 R176, R176 ;  /* 0x000000b000b07308 */ /* 0x000fe20000000800 */
[----:B------:R-:W-:Y:S01]  /*11970*/  LDSM.16.MT88.4 R104, [R172+0x2000] ;  /* 0x00200000ac68783b */ /* 0x000fe20000004200 */
[C---:B------:R-:W-:Y:S02]  /*11980*/  FMUL.FTZ R44, R2.reuse, R44 ;  /* 0x0000002c022c7220 */ /* 0x040fe40000410000 */
[----:B------:R-:W-:Y:S02]  /*11990*/  FMUL.FTZ R45, R2, R45 ;  /* 0x0000002d022d7220 */ /* 0x000fe40000410000 */
[C---:B------:R-:W-:Y:S02]  /*119a0*/  FMUL.FTZ R46, R0.reuse, R46 ;  /* 0x0000002e002e7220 */ /* 0x040fe40000410000 */
[----:B------:R-:W-:Y:S01]  /*119b0*/  FMUL.FTZ R47, R0, R47 ;  /* 0x0000002f002f7220 */ /* 0x000fe20000410000 */
[----:B------:R-:W-:Y:S01]  /*119c0*/  LDSM.16.MT88.4 R120, [R172+0x800] ;  /* 0x00080000ac78783b */ /* 0x000fe20000004200 */
[----:B------:R-:W1:Y:S01]  /*119d0*/  MUFU.EX2 R175, R175 ;  /* 0x000000af00af7308 */ /* 0x000e620000000800 */
[C---:B------:R-:W-:Y:S02]  /*119e0*/  FMUL.FTZ R48, R2.reuse, R48 ;  /* 0x0000003002307220 */ /* 0x040fe40000410000 */
[----:B------:R-:W-:Y:S01]  /*119f0*/  FMUL.FTZ R49, R2, R49 ;  /* 0x0000003102317220 */ /* 0x000fe20000410000 */
[----:B--2---:R-:W-:Y:S01]  /*11a00*/  F2FP.PACK_AB R133, R177, R178 ;  /* 0x000000b2b185723e */ /* 0x004fe200000000ff */
[C---:B------:R-:W-:Y:S02]  /*11a10*/  FMUL.FTZ R50, R0.reuse, R50 ;  /* 0x0000003200327220 */ /* 0x040fe40000410000 */
[----:B------:R-:W-:Y:S01]  /*11a20*/  LDSM.16.MT88.4 R128, [R174+0x2800] ;  /* 0x00280000ae80783b */ /* 0x000fe20000004200 */
[----:B------:R-:W-:Y:S02]  /*11a30*/  FMUL.FTZ R51, R0, R51 ;  /* 0x0000003300337220 */ /* 0x000fe40000410000 */
[C---:B------:R-:W-:Y:S01]  /*11a40*/  FMUL.FTZ R52, R2.reuse, R52 ;  /* 0x0000003402347220 */ /* 0x040fe20000410000 */
[----:B------:R-:W-:Y:S01]  /*11a50*/  MUFU.EX2 R183, R183 ;  /* 0x000000b700b77308 */ /* 0x000fe20000000800 */
[----:B------:R-:W-:Y:S02]  /*11a60*/  FMUL.FTZ R53, R2, R53 ;  /* 0x0000003502357220 */ /* 0x000fe40000410000 */
[C---:B------:R-:W-:Y:S02]  /*11a70*/  FMUL.FTZ R54, R0.reuse, R54 ;  /* 0x0000003600367220 */ /* 0x040fe40000410000 */
[----:B------:R-:W-:Y:S02]  /*11a80*/  FMUL.FTZ R55, R0, R55 ;  /* 0x0000003700377220 */ /* 0x000fe40000410000 */
[C---:B------:R-:W-:Y:S02]  /*11a90*/  FMUL.FTZ R56, R2.reuse, R56 ;  /* 0x0000003802387220 */ /* 0x040fe40000410000 */
[----:B------:R-:W-:Y:S01]  /*11aa0*/  FMUL.FTZ R57, R2, R57 ;  /* 0x0000003902397220 */ /* 0x000fe20000410000 */
[----:B------:R-:W2:Y:S01]  /*11ab0*/  MUFU.EX2 R186, R186 ;  /* 0x000000ba00ba7308 */ /* 0x000ea20000000800 */
[C---:B------:R-:W-:Y:S01]  /*11ac0*/  FMUL.FTZ R58, R0.reuse, R58 ;  /* 0x0000003a003a7220 */ /* 0x040fe20000410000 */
[----:B-1----:R-:W-:Y:S01]  /*11ad0*/  F2FP.PACK_AB R135, R175, R176 ;  /* 0x000000b0af87723e */ /* 0x002fe200000000ff */
[----:B------:R-:W-:Y:S02]  /*11ae0*/  FMUL.FTZ R59, R0, R59 ;  /* 0x0000003b003b7220 */ /* 0x000fe40000410000 */
[C---:B------:R-:W-:Y:S02]  /*11af0*/  FMUL.FTZ R60, R2.reuse, R60 ;  /* 0x0000003c023c7220 */ /* 0x040fe40000410000 */
[----:B------:R-:W-:Y:S02]  /*11b00*/  FMUL.FTZ R61, R2, R61 ;  /* 0x0000003d023d7220 */ /* 0x000fe40000410000 */
[C---:B------:R-:W-:Y:S01]  /*11b10*/  HMMA.16816.F32 R4, R132.reuse, R16, R4 ;  /* 0x000000108404723c */ /* 0x040fe20000001804 */
[----:B------:R-:W-:Y:S04]  /*11b20*/  MUFU.EX2 R187, R187 ;  /* 0x000000bb00bb7308 */ /* 0x000fe80000000800 */
[----:B------:R-:W-:Y:S02]  /*11b30*/  FMUL.FTZ R62, R0, R62 ;  /* 0x0000003e003e7220 */ /* 0x000fe40000410000 */
[C---:B------:R-:W-:Y:S01]  /*11b40*/  FMUL.FTZ R16, R2.reuse, R124 ;  /* 0x0000007c02107220 */ /* 0x040fe20000410000 */
[C---:B------:R-:W-:Y:S03]  /*11b50*/  HMMA.16816.F32 R12, R132.reuse, R18, R12 ;  /* 0x00000012840c723c */ /* 0x040fe6000000180c */
[----:B------:R-:W-:Y:S01]  /*11b60*/  MUFU.EX2 R188, R188 ;  /* 0x000000bc00bc7308 */ /* 0x000fe20000000800 */
[----:B------:R-:W-:Y:S02]  /*11b70*/  FMUL.FTZ R17, R2, R125 ;  /* 0x0000007d02117220 */ /* 0x000fe40000410000 */
[C---:B------:R-:W-:Y:S02]  /*11b80*/  FMUL.FTZ R63, R0.reuse, R63 ;  /* 0x0000003f003f7220 */ /* 0x040fe40000410000 */
[C---:B------:R-:W-:Y:S04]  /*11b90*/  FMUL.FTZ R18, R0.reuse, R126 ;  /* 0x0000007e00127220 */ /* 0x040fe80000410000 */
[----:B------:R-:W-:Y:S01]  /*11ba0*/  FMUL.FTZ R19, R0, R127 ;  /* 0x0000007f00137220 */ /* 0x000fe20000410000 */
[----:B------:R-:W-:Y:S01]  /*11bb0*/  MUFU.EX2 R247, R247 ;  /* 0x000000f700f77308 */ /* 0x000fe20000000800 */
[----:B------:R-:W1:Y:S01]  /*11bc0*/  LDSM.16.MT88.4 R124, [R173] ;  /* 0x00000000ad7c783b */ /* 0x000e620000004200 */
[C---:B------:R-:W-:Y:S02]  /*11bd0*/  FMUL.FTZ R64, R2.reuse, R64 ;  /* 0x0000004002407220 */ /* 0x040fe40000410000 */
[----:B------:R-:W-:Y:S02]  /*11be0*/  FMUL.FTZ R65, R2, R65 ;  /* 0x0000004102417220 */ /* 0x000fe40000410000 */
[C---:B----4-:R-:W-:Y:S03]  /*11bf0*/  HMMA.16816.F32 R16, R132.reuse, R24, R16 ;  /* 0x000000188410723c */ /* 0x050fe60000001810 */
[C---:B------:R-:W-:Y:S01]  /*11c00*/  FMUL.FTZ R66, R0.reuse, R66 ;  /* 0x0000004200427220 */ /* 0x040fe20000410000 */
[----:B------:R-:W-:Y:S01]  /*11c10*/  MUFU.EX2 R248, R248 ;  /* 0x000000f800f87308 */ /* 0x000fe20000000800 */
[----:B------:R-:W-:Y:S02]  /*11c20*/  FMUL.FTZ R67, R0, R67 ;  /* 0x0000004300437220 */ /* 0x000fe40000410000 */
[C---:B------:R-:W-:Y:S01]  /*11c30*/  FMUL.FTZ R24, R2.reuse, R116 ;  /* 0x0000007402187220 */ /* 0x040fe20000410000 */
[C---:B------:R-:W-:Y:S04]  /*11c40*/  HMMA.16816.F32 R20, R132.reuse, R26, R20 ;  /* 0x0000001a8414723c */ /* 0x040fe80000001814 */
[C---:B------:R-:W-:Y:S02]  /*11c50*/  FMUL.FTZ R25, R2.reuse, R117 ;  /* 0x0000007502197220 */ /* 0x040fe40000410000 */
[----:B------:R-:W-:Y:S02]  /*11c60*/  FMUL.FTZ R68, R2, R68 ;  /* 0x0000004402447220 */ /* 0x000fe40000410000 */
[C---:B------:R-:W-:Y:S04]  /*11c70*/  FMUL.FTZ R26, R0.reuse, R118 ;  /* 0x00000076001a7220 */ /* 0x040fe80000410000 */
[----:B------:R-:W-:Y:S02]  /*11c80*/  FMUL.FTZ R27, R0, R119 ;  /* 0x00000077001b7220 */ /* 0x000fe40000410000 */
[----:B------:R-:W3:Y:S01]  /*11c90*/  LDSM.16.MT88.4 R116, [R174+0x2000] ;  /* 0x00200000ae74783b */ /* 0x000ee20000004200 */
[----:B------:R-:W-:Y:S02]  /*11ca0*/  FMUL.FTZ R69, R2, R69 ;  /* 0x0000004502457220 */ /* 0x000fe40000410000 */
[C---:B------:R-:W-:Y:S02]  /*11cb0*/  FMUL.FTZ R70, R0.reuse, R70 ;  /* 0x0000004600467220 */ /* 0x040fe40000410000 */
[C---:B-----5:R-:W-:Y:S03]  /*11cc0*/  HMMA.16816.F32 R24, R132.reuse, R32, R24 ;  /* 0x000000208418723c */ /* 0x060fe60000001818 */
        /* <DEDUP_REMOVED lines=8> */
[----:B------:R-:W4:Y:S01]  /*11d50*/  LDSM.16.MT88.4 R108, [R9+0x2000] ;  /* 0x00200000096c783b */ /* 0x000f220000004200 */
[C---:B------:R-:W-:Y:S02]  /*11d60*/  FMUL.FTZ R74, R0.reuse, R74 ;  /* 0x0000004a004a7220 */ /* 0x040fe40000410000 */
[----:B------:R-:W-:Y:S02]  /*11d70*/  FMUL.FTZ R75, R0, R75 ;  /* 0x0000004b004b7220 */ /* 0x000fe40000410000 */
[C---:B-1----:R-:W-:Y:S03]  /*11d80*/  HMMA.16816.F32 R32, R132.reuse, R124, R32 ;  /* 0x0000007c8420723c */ /* 0x042fe60000001820 */
[C---:B------:R-:W-:Y:S02]  /*11d90*/  FMUL.FTZ R76, R2.reuse, R76 ;  /* 0x0000004c024c7220 */ /* 0x040fe40000410000 */
[----:B------:R-:W-:Y:S02]  /*11da0*/  FMUL.FTZ R77, R2, R77 ;  /* 0x0000004d024d7220 */ /* 0x000fe40000410000 */
[C---:B------:R-:W-:Y:S01]  /*11db0*/  FMUL.FTZ R78, R0.reuse, R78 ;  /* 0x0000004e004e7220 */ /* 0x040fe20000410000 */
[C---:B------:R-:W-:Y:S01]  /*11dc0*/  HMMA.16816.F32 R36, R132.reuse, R126, R36 ;  /* 0x0000007e8424723c */ /* 0x040fe20000001824 */
[----:B------:R-:W-:Y:S03]  /*11dd0*/  LDSM.16.MT88.4 R124, [R173+0x800] ;  /* 0x00080000ad7c783b */ /* 0x000fe60000004200 */
[----:B------:R-:W-:Y:S02]  /*11de0*/  FMUL.FTZ R79, R0, R79 ;  /* 0x0000004f004f7220 */ /* 0x000fe40000410000 */
[C---:B------:R-:W-:Y:S02]  /*11df0*/  FMUL.FTZ R88, R2.reuse, R88 ;  /* 0x0000005802587220 */ /* 0x040fe40000410000 */
[C---:B---3--:R-:W-:Y:S04]  /*11e00*/  HMMA.16816.F32 R40, R132.reuse, R116, R40 ;  /* 0x000000748428723c */ /* 0x048fe80000001828 */
[----:B------:R-:W-:Y:S02]  /*11e10*/  FMUL.FTZ R89, R2, R89 ;  /* 0x0000005902597220 */ /* 0x000fe40000410000 */
[C---:B------:R-:W-:Y:S02]  /*11e20*/  FMUL.FTZ R90, R0.reuse, R90 ;  /* 0x0000005a005a7220 */ /* 0x040fe40000410000 */
[C---:B------:R-:W-:Y:S01]  /*11e30*/  HMMA.16816.F32 R44, R132.reuse, R118, R44 ;  /* 0x00000076842c723c */ /* 0x040fe2000000182c */
[----:B------:R-:W-:Y:S03]  /*11e40*/  LDSM.16.MT88.4 R116, [R174+0x800] ;  /* 0x00080000ae74783b */ /* 0x000fe60000004200 */
[----:B------:R-:W-:Y:S02]  /*11e50*/  FMUL.FTZ R91, R0, R91 ;  /* 0x0000005b005b7220 */ /* 0x000fe40000410000 */
[--C-:B------:R-:W-:Y:S02]  /*11e60*/  FFMA.FTZ R189, R246, c[0x0][0x2d0], -R165.reuse ;  /* 0x0000b400f6bd7a23 */ /* 0x100fe400000108a5 */
[--C-:B------:R-:W-:Y:S01]  /*11e70*/  FFMA.FTZ R190, R190, c[0x0][0x2d0], -R165.reuse ;  /* 0x0000b400bebe7a23 */ /* 0x100fe200000108a5 */
[C---:B----4-:R-:W-:Y:S03]  /*11e80*/  HMMA.16816.F32 R48, R132.reuse, R108, R48 ;  /* 0x0000006c8430723c */ /* 0x050fe60000001830 */
[----:B------:R-:W-:Y:S01]  /*11e90*/  MUFU.EX2 R189, R189 ;  /* 0x000000bd00bd7308 */ /* 0x000fe20000000800 */
[--C-:B------:R-:W-:Y:S02]  /*11ea0*/  FFMA.FTZ R191, R244, c[0x0][0x2d0], -R165.reuse ;  /* 0x0000b400f4bf7a23 */ /* 0x100fe400000108a5 */
[--C-:B------:R-:W-:Y:S02]  /*11eb0*/  FFMA.FTZ R192, R192, c[0x0][0x2d0], -R165.reuse ;  /* 0x0000b400c0c07a23 */ /* 0x100fe400000108a5 */
[C---:B------:R-:W-:Y:S01]  /*11ec0*/  FMUL.FTZ R92, R2.reuse, R92 ;  /* 0x0000005c025c7220 */ /* 0x040fe20000410000 */
[C---:B------:R-:W-:Y:S01]  /*11ed0*/  HMMA.16816.F32 R52, R132.reuse, R110, R52 ;  /* 0x0000006e8434723c */ /* 0x040fe20000001834 */
[----:B------:R-:W1:Y:S03]  /*11ee0*/  LDSM.16.MT88.4 R108, [R174+0x4000] ;  /* 0x00400000ae6c783b */ /* 0x000e660000004200 */
[----:B------:R-:W3:Y:S01]  /*11ef0*/  MUFU.EX2 R190, R190 ;  /* 0x000000be00be7308 */ /* 0x000ee20000000800 */
[----:B------:R-:W-:Y:S02]  /*11f00*/  FMUL.FTZ R93, R2, R93 ;  /* 0x0000005d025d7220 */ /* 0x000fe40000410000 */
[C---:B------:R-:W-:Y:S01]  /*11f10*/  FMUL.FTZ R94, R0.reuse, R94 ;  /* 0x0000005e005e7220 */ /* 0x040fe20000410000 */
[C---:B------:R-:W-:Y:S04]  /*11f20*/  HMMA.16816.F32 R56, R132.reuse, R104, R56 ;  /* 0x000000688438723c */ /* 0x040fe80000001838 */
[----:B------:R-:W-:Y:S02]  /*11f30*/  FMUL.FTZ R95, R0, R95 ;  /* 0x0000005f005f7220 */ /* 0x000fe40000410000 */
[----:B------:R-:W-:Y:S01]  /*11f40*/  MUFU.EX2 R191, R191 ;  /* 0x000000bf00bf7308 */ /* 0x000fe20000000800 */
[C---:B------:R-:W-:Y:S01]  /*11f50*/  FMUL.FTZ R96, R2.reuse, R96 ;  /* 0x0000006002607220 */ /* 0x040fe20000410000 */
[C---:B------:R-:W-:Y:S01]  /*11f60*/  HMMA.16816.F32 R60, R132.reuse, R106, R60 ;  /* 0x0000006a843c723c */ /* 0x040fe2000000183c */
[----:B------:R-:W4:Y:S03]  /*11f70*/  LDSM.16.MT88.4 R104, [R9+0x4000] ;  /* 0x004000000968783b */ /* 0x000f260000004200 */
[----:B------:R-:W-:Y:S02]  /*11f80*/  FMUL.FTZ R97, R2, R97 ;  /* 0x0000006102617220 */ /* 0x000fe40000410000 */
[C---:B------:R-:W-:Y:S02]  /*11f90*/  FMUL.FTZ R98, R0.reuse, R98 ;  /* 0x0000006200627220 */ /* 0x040fe40000410000 */
[----:B------:R-:W5:Y:S01]  /*11fa0*/  MUFU.EX2 R192, R192 ;  /* 0x000000c000c07308 */ /* 0x000f620000000800 */
[C---:B------:R-:W-:Y:S03]  /*11fb0*/  HMMA.16816.F32 R64, R132.reuse, R112, R64 ;  /* 0x000000708440723c */ /* 0x040fe60000001840 */
[----:B------:R-:W-:Y:S02]  /*11fc0*/  FMUL.FTZ R99, R0, R99 ;  /* 0x0000006300637220 */ /* 0x000fe40000410000 */
[C---:B------:R-:W-:Y:S03]  /*11fd0*/  FMUL.FTZ R100, R2.reuse, R100 ;  /* 0x0000006402647220 */ /* 0x040fe60000410000 */
[C---:B------:R-:W-:Y:S01]  /*11fe0*/  HMMA.16816.F32 R68, R132.reuse, R114, R68 ;  /* 0x000000728444723c */ /* 0x040fe20000001844 */
[----:B------:R-:W2:Y:S03]  /*11ff0*/  LDSM.16.MT88.4 R112, [R172+0x4000] ;  /* 0x00400000ac70783b */ /* 0x000ea60000004200 */
[----:B------:R-:W-:Y:S02]  /*12000*/  FMUL.FTZ R101, R2, R101 ;  /* 0x0000006502657220 */ /* 0x000fe40000410000 */
[C---:B------:R-:W-:Y:S02]  /*12010*/  FMUL.FTZ R102, R0.reuse, R102 ;  /* 0x0000006600667220 */ /* 0x040fe40000410000 */
[----:B------:R-:W-:Y:S01]  /*12020*/  FMUL.FTZ R103, R0, R103 ;  /* 0x0000006700677220 */ /* 0x000fe20000410000 */
[C---:B-1----:R-:W-:Y:S03]  /*12030*/  HMMA.16816.F32 R72, R132.reuse, R108, R72 ;  /* 0x0000006c8448723c */ /* 0x042fe60000001848 */
[--C-:B------:R-:W-:Y:S02]  /*12040*/  FFMA.FTZ R243, R243, c[0x0][0x2d0], -R184.reuse ;  /* 0x0000b400f3f37a23 */ /* 0x100fe400000108b8 */
[--C-:B------:R-:W-:Y:S02]  /*12050*/  FFMA.FTZ R244, R195, c[0x0][0x2d0], -R184.reuse ;  /* 0x0000b400c3f47a23 */ /* 0x100fe400000108b8 */
[--C-:B------:R-:W-:Y:S01]  /*12060*/  FFMA.FTZ R195, R207, c[0x0][0x2d0], -R184.reuse ;  /* 0x0000b400cfc37a23 */ /* 0x100fe200000108b8 */
[C---:B------:R-:W-:Y:S01]  /*12070*/  HMMA.16816.F32 R76, R132.reuse, R110, R76 ;  /* 0x0000006e844c723c */ /* 0x040fe2000000184c */
[----:B------:R-:W1:Y:S01]  /*12080*/  LDSM.16.MT88.4 R108, [R173+0x4000] ;  /* 0x00400000ad6c783b */ /* 0x000e620000004200 */
[----:B------:R-:W-:Y:S02]  /*12090*/  MUFU.EX2 R243, R243 ;  /* 0x000000f300f37308 */ /* 0x000fe40000000800 */
[C---:B------:R-:W-:Y:S02]  /*120a0*/  FMUL.FTZ R80, R2.reuse, R80 ;  /* 0x0000005002507220 */ /* 0x040fe40000410000 */
[----:B------:R-:W-:Y:S02]  /*120b0*/  FMUL.FTZ R81, R2, R81 ;  /* 0x0000005102517220 */ /* 0x000fe40000410000 */
[C---:B------:R-:W-:Y:S04]  /*120c0*/  FMUL.FTZ R82, R0.reuse, R82 ;  /* 0x0000005200527220 */ /* 0x040fe80000410000 */
[----:B------:R-:W-:Y:S01]  /*120d0*/  FMUL.FTZ R83, R0, R83 ;  /* 0x0000005300537220 */ /* 0x000fe20000410000 */
[----:B------:R-:W-:Y:S01]  /*120e0*/  MUFU.EX2 R244, R244 ;  /* 0x000000f400f47308 */ /* 0x000fe20000000800 */
[--C-:B------:R-:W-:Y:S02]  /*120f0*/  FFMA.FTZ R246, R193, c[0x0][0x2d0], -R184.reuse ;  /* 0x0000b400c1f67a23 */ /* 0x100fe400000108b8 */
[--C-:B------:R-:W-:Y:S02]  /*12100*/  FFMA.FTZ R193, R240, c[0x0][0x2d0], -R165.reuse ;  /* 0x0000b400f0c17a23 */ /* 0x100fe400000108a5 */
[--C-:B------:R-:W-:Y:S01]  /*12110*/  FFMA.FTZ R240, R171, c[0x0][0x2d0], -R184.reuse ;  /* 0x0000b400abf07a23 */ /* 0x100fe200000108b8 */
[C---:B----4-:R-:W-:Y:S03]  /*12120*/  HMMA.16816.F32 R80, R132.reuse, R104, R80 ;  /* 0x000000688450723c */ /* 0x050fe60000001850 */
[C---:B------:R-:W-:Y:S01]  /*12130*/  FMUL.FTZ R84, R2.reuse, R84 ;  /* 0x0000005402547220 */ /* 0x040fe20000410000 */
[----:B------:R-:W-:Y:S01]  /*12140*/  MUFU.EX2 R195, R195 ;  /* 0x000000c300c37308 */ /* 0x000fe20000000800 */
[----:B------:R-:W-:Y:S02]  /*12150*/  FMUL.FTZ R85, R2, R85 ;  /* 0x0000005502557220 */ /* 0x000fe40000410000 */
[----:B------:R-:W-:Y:S01]  /*12160*/  FMUL.FTZ R86, R0, R86 ;  /* 0x0000005600567220 */ /* 0x000fe20000410000 */
[----:B--2---:R-:W-:Y:S01]  /*12170*/  F2FP.PACK_AB R104, R186, R183 ;  /* 0x000000b7ba68723e */ /* 0x004fe200000000ff */
[----:B------:R-:W-:Y:S03]  /*12180*/  FMUL.FTZ R87, R0, R87 ;  /* 0x0000005700577220 */ /* 0x000fe60000410000 */
[----:B---3--:R-:W-:Y:S01]  /*12190*/  F2FP.PACK_AB R105, R190, R189 ;  /* 0x000000bdbe69723e */ /* 0x008fe200000000ff */
[--C-:B------:R-:W-:Y:S01]  /*121a0*/  FFMA.FTZ R238, R238, c[0x0][0x2d0], -R165.reuse ;  /* 0x0000b400eeee7a23 */ /* 0x100fe200000108a5 */
[----:B------:R-:W-:Y:S01]  /*121b0*/  MUFU.EX2 R246, R246 ;  /* 0x000000f600f67308 */ /* 0x000fe20000000800 */
[--C-:B------:R-:W-:Y:S01]  /*121c0*/  FFMA.FTZ R207, R242, c[0x0][0x2d0], -R165.reuse ;  /* 0x0000b400f2cf7a23 */ /* 0x100fe200000108a5 */
[C---:B------:R-:W-:Y:S03]  /*121d0*/  HMMA.16816.F32 R84, R132.reuse, R106, R84 ;  /* 0x0000006a8454723c */ /* 0x040fe60000001854 */
[--C-:B------:R-:W-:Y:S02]  /*121e0*/  FFMA.FTZ R242, R169, c[0x0][0x2d0], -R184.reuse ;  /* 0x0000b400a9f27a23 */ /* 0x100fe400000108b8 */
[----:B------:R-:W-:Y:S01]  /*121f0*/  LDSM.16.MT88.4 R168, [R173+0x3800] ;  /* 0x00380000ada8783b */ /* 0x000fe20000004200 */
[--C-:B------:R-:W-:Y:S01]  /*12200*/  FFMA.FTZ R194, R194, c[0x0][0x2d0], -R165.reuse ;  /* 0x0000b400c2c27a23 */ /* 0x100fe200000108a5 */
[----:B------:R-:W-:Y:S01]  /*12210*/  F2FP.PACK_AB R106, R188, R187 ;  /* 0x000000bbbc6a723e */ /* 0x000fe200000000ff */
[C---:B------:R-:W-:Y:S01]  /*12220*/  HMMA.16816.F32 R88, R132.reuse, R112, R88 ;  /* 0x000000708458723c */ /* 0x040fe20000001858 */
[----:B------:R-:W-:Y:S03]  /*12230*/  MUFU.EX2 R193, R193 ;  /* 0x000000c100c17308 */ /* 0x000fe60000000800 */
[----:B------:R-:W-:Y:S01]  /*12240*/  FFMA.FTZ R165, R164, c[0x0][0x2d0], -R165 ;  /* 0x0000b400a4a57a23 */ /* 0x000fe200000108a5 */
[----:B-----5:R-:W-:Y:S01]  /*12250*/  F2FP.PACK_AB R107, R192, R191 ;  /* 0x000000bfc06b723e */ /* 0x020fe200000000ff */
[--C-:B------:R-:W-:Y:S02]  /*12260*/  FFMA.FTZ R185, R185, c[0x0][0x2d0], -R184.reuse ;  /* 0x0000b400b9b97a23 */ /* 0x100fe400000108b8 */
[C---:B------:R-:W-:Y:S01]  /*12270*/  HMMA.16816.F32 R92, R132.reuse, R114, R92 ;  /* 0x00000072845c723c */ /* 0x040fe2000000185c */
[----:B------:R-:W2:Y:S02]  /*12280*/  LDSM.16.MT88.4 R112, [R9+0x800] ;  /* 0x000800000970783b */ /* 0x000ea40000004200 */
[----:B------:R-:W-:Y:S01]  /*12290*/  MUFU.EX2 R249, R165 ;  /* 0x000000a500f97308 */ /* 0x000fe20000000800 */
[----:B------:R-:W-:Y:S02]  /*122a0*/  FFMA.FTZ R184, R167, c[0x0][0x2d0], -R184 ;  /* 0x0000b400a7b87a23 */ /* 0x000fe400000108b8 */
[----:B------:R-:W-:Y:S02]  /*122b0*/  FFMA.FTZ R182, R2, R241, R182 ;  /* 0x000000f102b67223 */ /* 0x000fe400000100b6 */
[C---:B-1----:R-:W-:Y:S04]  /*122c0*/  HMMA.16816.F32 R96, R132.reuse, R108, R96 ;  /* 0x0000006c8460723c */ /* 0x042fe80000001860 */
[----:B------:R-:W-:Y:S01]  /*122d0*/  FFMA.FTZ R178, R0, R239, R178 ;  /* 0x000000ef00b27223 */ /* 0x000fe200000100b2 */
[----:B------:R-:W-:Y:S01]  /*122e0*/  MUFU.EX2 R245, R184 ;  /* 0x000000b800f57308 */ /* 0x000fe20000000800 */
[----:B------:R-:W-:Y:S02]  /*122f0*/  FADD.FTZ R181, R181, R182 ;  /* 0x000000b6b5b57221 */ /* 0x000fe40000010000 */
[----:B------:R-:W-:Y:S01]  /*12300*/  HMMA.16816.F32 R100, R132, R110, R100 ;  /* 0x0000006e8464723c */ /* 0x000fe20000001864 */
[----:B------:R-:W1:Y:S03]  /*12310*/  LDSM.16.MT88.4 R108, [R173+0x2800] ;  /* 0x00280000ad6c783b */ /* 0x000e660000004200 */
[----:B------:R-:W-:Y:S02]  /*12320*/  FADD.FTZ R177, R177, R178 ;  /* 0x000000b2b1b17221 */ /* 0x000fe40000010000 */
[----:B------:R-:W-:Y:S01]  /*12330*/  FADD.FTZ R180, R180, R181 ;  /* 0x000000b5b4b47221 */ /* 0x000fe20000010000 */
[----:B------:R3:W-:Y:S01]  /*12340*/  MUFU.EX2 R184, R166 ;  /* 0x000000a600b87308 */ /* 0x0007e20000000800 */
[C---:B------:R-:W-:Y:S05]  /*12350*/  HMMA.16816.F32 R4, R104.reuse, R116, R4 ;  /* 0x000000746804723c */ /* 0x040fea0000001804 */
[----:B------:R-:W-:Y:S02]  /*12360*/  FADD.FTZ R176, R176, R177 ;  /* 0x000000b1b0b07221 */ /* 0x000fe40000010000 */
[----:B------:R-:W-:Y:S01]  /*12370*/  FADD.FTZ R180, R179, R180 ;  /* 0x000000b4b3b47221 */ /* 0x000fe20000010000 */
[C---:B------:R-:W-:Y:S01]  /*12380*/  HMMA.16816.F32 R12, R104.reuse, R118, R12 ;  /* 0x00000076680c723c */ /* 0x040fe2000000180c */
[----:B------:R-:W-:Y:S01]  /*12390*/  LDSM.16.MT88.4 R116, [R9+0x4800] ;  /* 0x004800000974783b */ /* 0x000fe20000004200 */
[----:B------:R-:W-:Y:S02]  /*123a0*/  MUFU.EX2 R238, R238 ;  /* 0x000000ee00ee7308 */ /* 0x000fe40000000800 */
[----:B------:R-:W-:Y:S02]  /*123b0*/  FADD.FTZ R176, R175, R176 ;  /* 0x000000b0afb07221 */ /* 0x000fe40000010000 */
[----:B------:R-:W-:Y:S02]  /*123c0*/  FADD.FTZ R183, R183, R180 ;  /* 0x000000b4b7b77221 */ /* 0x000fe40000010000 */
[----:B------:R-:W-:Y:S01]  /*123d0*/  FADD.FTZ R189, R189, R176 ;  /* 0x000000b0bdbd7221 */ /* 0x000fe20000010000 */
[C---:B--2---:R-:W-:Y:S03]  /*123e0*/  HMMA.16816.F32 R16, R104.reuse, R112, R16 ;  /* 0x000000706810723c */ /* 0x044fe60000001810 */
[----:B------:R-:W-:Y:S01]  /*123f0*/  MUFU.EX2 R207, R207 ;  /* 0x000000cf00cf7308 */ /* 0x000fe20000000800 */
[----:B------:R-:W-:Y:S01]  /*12400*/  FADD.FTZ R186, R186, R183 ;  /* 0x000000b7baba7221 */ /* 0x000fe20000010000 */
[----:B---3--:R-:W-:Y:S01]  /*12410*/  LDSM.16.MT88.4 R164, [R172+0x3800] ;  /* 0x00380000aca4783b */ /* 0x008fe20000004200 */
[----:B------:R-:W-:Y:S02]  /*12420*/  FADD.FTZ R190, R190, R189 ;  /* 0x000000bdbebe7221 */ /* 0x000fe40000010000 */
[C---:B------:R-:W-:Y:S04]  /*12430*/  HMMA.16816.F32 R20, R104.reuse, R114, R20 ;  /* 0x000000726814723c */ /* 0x040fe80000001814 */
[----:B------:R-:W-:Y:S01]  /*12440*/  FADD.FTZ R187, R187, R186 ;  /* 0x000000babbbb7221 */ /* 0x000fe20000010000 */
[----:B------:R-:W-:Y:S01]  /*12450*/  MUFU.EX2 R194, R194 ;  /* 0x000000c200c27308 */ /* 0x000fe20000000800 */
[----:B------:R-:W2:Y:S01]  /*12460*/  LDSM.16.MT88.4 R112, [R174+0x4800] ;  /* 0x00480000ae70783b */ /* 0x000ea20000004200 */
[----:B------:R-:W-:Y:S01]  /*12470*/  FADD.FTZ R191, R191, R190 ;  /* 0x000000bebfbf7221 */ /* 0x000fe20000010000 */
[C---:B------:R-:W-:Y:S04]  /*12480*/  HMMA.16816.F32 R24, R104.reuse, R120, R24 ;  /* 0x000000786818723c */ /* 0x040fe80000001818 */
[----:B------:R-:W-:Y:S02]  /*12490*/  FADD.FTZ R188, R188, R187 ;  /* 0x000000bbbcbc7221 */ /* 0x000fe40000010000 */
[----:B------:R-:W-:Y:S01]  /*124a0*/  FADD.FTZ R192, R192, R191 ;  /* 0x000000bfc0c07221 */ /* 0x000fe20000010000 */
[----:B------:R-:W-:Y:S01]  /*124b0*/  MUFU.EX2 R185, R185 ;  /* 0x000000b900b97308 */ /* 0x000fe20000000800 */
[C---:B------:R-:W-:Y:S01]  /*124c0*/  HMMA.16816.F32 R28, R104.reuse, R122, R28 ;  /* 0x0000007a681c723c */ /* 0x040fe2000000181c */
[----:B------:R-:W3:Y:S07]  /*124d0*/  LDSM.16.MT88.4 R120, [R172+0x4800] ;  /* 0x00480000ac78783b */ /* 0x000eee0000004200 */
[C---:B------:R-:W-:Y:S01]  /*124e0*/  HMMA.16816.F32 R32, R104.reuse, R124, R32 ;  /* 0x0000007c6820723c */ /* 0x040fe20000001820 */
[----:B------:R-:W4:Y:S07]  /*124f0*/  MUFU.EX2 R240, R240 ;  /* 0x000000f000f07308 */ /* 0x000f2e0000000800 */
[C---:B------:R-:W-:Y:S01]  /*12500*/  HMMA.16816.F32 R36, R104.reuse, R126, R36 ;  /* 0x0000007e6824723c */ /* 0x040fe20000001824 */
[----:B------:R-:W-:Y:S02]  /*12510*/  LDSM.16.MT88.4 R124, [R173+0x1000] ;  /* 0x00100000ad7c783b */ /* 0x000fe40000004200 */
[----:B------:R-:W5:Y:S05]  /*12520*/  MUFU.EX2 R242, R242 ;  /* 0x000000f200f27308 */ /* 0x000f6a0000000800 */
[C---:B------:R-:W-:Y:S08]  /*12530*/  HMMA.16816.F32 R40, R104.reuse, R128, R40 ;  /* 0x000000806828723c */ /* 0x040ff00000001828 */
[C---:B------:R-:W-:Y:S01]  /*12540*/  HMMA.16816.F32 R44, R104.reuse, R130, R44 ;  /* 0x00000082682c723c */ /* 0x040fe2000000182c */
[----:B------:R-:W-:Y:S07]  /*12550*/  LDSM.16.MT88.4 R128, [R9+0x3000] ;  /* 0x003000000980783b */ /* 0x000fee0000004200 */
[C---:B------:R-:W-:Y:S07]  /*12560*/  HMMA.16816.F32 R48, R104.reuse, R148, R48 ;  /* 0x000000946830723c */ /* 0x040fee0000001830 */
[----:B----4-:R-:W-:Y:S01]  /*12570*/  F2FP.PACK_AB R148, R240, R185 ;  /* 0x000000b9f094723e */ /* 0x010fe200000000ff */
[C---:B------:R-:W-:Y:S04]  /*12580*/  HMMA.16816.F32 R52, R104.reuse, R150, R52 ;  /* 0x000000966834723c */ /* 0x040fe80000001834 */
[----:B------:R-:W-:Y:S03]  /*12590*/  F2FP.PACK_AB R149, R248, R247 ;  /* 0x000000f7f895723e */ /* 0x000fe600000000ff */
[----:B-----5:R-:W-:Y:S01]  /*125a0*/  F2FP.PACK_AB R150, R245, R242 ;  /* 0x000000f2f596723e */ /* 0x020fe200000000ff */
[C---:B------:R-:W-:Y:S04]  /*125b0*/  HMMA.16816.F32 R56, R104.reuse, R152, R56 ;  /* 0x000000986838723c */ /* 0x040fe80000001838 */
[----:B------:R-:W-:Y:S04]  /*125c0*/  F2FP.PACK_AB R151, R249, R184 ;  /* 0x000000b8f997723e */ /* 0x000fe800000000ff */
        /* <DEDUP_REMOVED lines=11> */
[C---:B---3--:R-:W-:Y:S08]  /*12680*/  HMMA.16816.F32 R88, R104.reuse, R120, R88 ;  /* 0x000000786858723c */ /* 0x048ff00000001858 */
[C---:B------:R-:W-:Y:S01]  /*12690*/  HMMA.16816.F32 R92, R104.reuse, R122, R92 ;  /* 0x0000007a685c723c */ /* 0x040fe2000000185c */
[----:B------:R-:W3:Y:S07]  /*126a0*/  LDSM.16.MT88.4 R120, [R172+0x1000] ;  /* 0x00100000ac78783b */ /* 0x000eee0000004200 */
[C---:B-1----:R-:W-:Y:S08]  /*126b0*/  HMMA.16816.F32 R96, R104.reuse, R108, R96 ;  /* 0x0000006c6860723c */ /* 0x042ff00000001860 */
[----:B------:R-:W-:Y:S01]  /*126c0*/  HMMA.16816.F32 R100, R104, R110, R100 ;  /* 0x0000006e6864723c */ /* 0x000fe20000001864 */
[----:B------:R-:W1:Y:S06]  /*126d0*/  LDSM.16.MT88.4 R108, [R174+0x3000] ;  /* 0x00300000ae6c783b */ /* 0x000e6c0000004200 */
        /* <DEDUP_REMOVED lines=9> */
[C---:B--2---:R-:W-:Y:S03]  /*12770*/  HMMA.16816.F32 R4, R104.reuse, R112, R4 ;  /* 0x000000706804723c */ /* 0x044fe60000001804 */
[----:B------:R-:W-:Y:S02]  /*12780*/  FADD.FTZ R207, R207, R238 ;  /* 0x000000eecfcf7221 */ /* 0x000fe40000010000 */
[----:B------:R-:W-:Y:S02]  /*12790*/  FADD.FTZ R246, R246, R195 ;  /* 0x000000c3f6f67221 */ /* 0x000fe40000010000 */
[----:B------:R-:W-:Y:S01]  /*127a0*/  FADD.FTZ R194, R194, R207 ;  /* 0x000000cfc2c27221 */ /* 0x000fe20000010000 */
[C---:B------:R-:W-:Y:S01]  /*127b0*/  HMMA.16816.F32 R12, R104.reuse, R114, R12 ;  /* 0x00000072680c723c */ /* 0x040fe2000000180c */
[----:B------:R-:W2:Y:S03]  /*127c0*/  LDSM.16.MT88.4 R112, [R172+0x3000] ;  /* 0x00300000ac70783b */ /* 0x000ea60000004200 */
[----:B------:R-:W-:Y:S02]  /*127d0*/  FADD.FTZ R185, R185, R246 ;  /* 0x000000f6b9b97221 */ /* 0x000fe40000010000 */
[----:B------:R-:W-:Y:S02]  /*127e0*/  FADD.FTZ R247, R247, R194 ;  /* 0x000000c2f7f77221 */ /* 0x000fe40000010000 */
[C---:B----4-:R-:W-:Y:S04]  /*127f0*/  HMMA.16816.F32 R16, R104.reuse, R116, R16 ;  /* 0x000000746810723c */ /* 0x050fe80000001810 */
[----:B------:R-:W-:Y:S02]  /*12800*/  FADD.FTZ R185, R240, R185 ;  /* 0x000000b9f0b97221 */ /* 0x000fe40000010000 */
[----:B------:R-:W-:Y:S02]  /*12810*/  FADD.FTZ R247, R248, R247 ;  /* 0x000000f7f8f77221 */ /* 0x000fe40000010000 */
[C---:B------:R-:W-:Y:S01]  /*12820*/  HMMA.16816.F32 R20, R104.reuse, R118, R20 ;  /* 0x000000766814723c */ /* 0x040fe20000001814 */
[----:B------:R-:W4:Y:S03]  /*12830*/  LDSM.16.MT88.4 R116, [R173+0x3000] ;  /* 0x00300000ad74783b */ /* 0x000f260000004200 */
[----:B------:R-:W-:Y:S02]  /*12840*/  FADD.FTZ R242, R242, R185 ;  /* 0x000000b9f2f27221 */ /* 0x000fe40000010000 */
[----:B------:R-:W-:Y:S02]  /*12850*/  FADD.FTZ R184, R184, R247 ;  /* 0x000000f7b8b87221 */ /* 0x000fe40000010000 */
[C---:B---3--:R-:W-:Y:S04]  /*12860*/  HMMA.16816.F32 R24, R104.reuse, R120, R24 ;  /* 0x000000786818723c */ /* 0x048fe80000001818 */
[----:B------:R-:W-:Y:S02]  /*12870*/  FADD.FTZ R241, R245, R242 ;  /* 0x000000f2f5f17221 */ /* 0x000fe40000010000 */
[----:B------:R-:W-:Y:S02]  /*12880*/  FADD.FTZ R239, R249, R184 ;  /* 0x000000b8f9ef7221 */ /* 0x000fe40000010000 */
[C---:B------:R-:W-:Y:S01]  /*12890*/  HMMA.16816.F32 R28, R104.reuse, R122, R28 ;  /* 0x0000007a681c723c */ /* 0x040fe2000000181c */
[----:B------:R-:W3:Y:S07]  /*128a0*/  LDSM.16.MT88.4 R120, [R174+0x5000] ;  /* 0x00500000ae78783b */ /* 0x000eee0000004200 */
        /* <DEDUP_REMOVED lines=8> */
[C---:B--2---:R-:W-:Y:S08]  /*12930*/  HMMA.16816.F32 R56, R104.reuse, R112, R56 ;  /* 0x000000706838723c */ /* 0x044ff00000001838 */
[C---:B------:R-:W-:Y:S01]  /*12940*/  HMMA.16816.F32 R60, R104.reuse, R114, R60 ;  /* 0x00000072683c723c */ /* 0x040fe2000000183c */
[----:B------:R-:W2:Y:S07]  /*12950*/  LDSM.16.MT88.4 R112, [R172+0x5000] ;  /* 0x00500000ac70783b */ /* 0x000eae0000004200 */
[C---:B----4-:R-:W-:Y:S08]  /*12960*/  HMMA.16816.F32 R64, R104.reuse, R116, R64 ;  /* 0x000000746840723c */ /* 0x050ff00000001840 */
[C---:B------:R-:W-:Y:S01]  /*12970*/  HMMA.16816.F32 R68, R104.reuse, R118, R68 ;  /* 0x000000766844723c */ /* 0x040fe20000001844 */
[----:B------:R-:W4:Y:S07]  /*12980*/  LDSM.16.MT88.4 R116, [R173+0x5000] ;  /* 0x00500000ad74783b */ /* 0x000f2e0000004200 */
[C---:B---3--:R-:W-:Y:S08]  /*12990*/  HMMA.16816.F32 R72, R104.reuse, R120, R72 ;  /* 0x000000786848723c */ /* 0x048ff00000001848 */
[C---:B------:R-:W-:Y:S01]  /*129a0*/  HMMA.16816.F32 R76, R104.reuse, R122, R76 ;  /* 0x0000007a684c723c */ /* 0x040fe2000000184c */
[----:B------:R-:W3:Y:S07]  /*129b0*/  LDSM.16.MT88.4 R120, [R9+0x1800] ;  /* 0x001800000978783b */ /* 0x000eee0000004200 */
[C---:B-1----:R-:W-:Y:S08]  /*129c0*/  HMMA.16816.F32 R80, R104.reuse, R108, R80 ;  /* 0x0000006c6850723c */ /* 0x042ff00000001850 */
[C---:B------:R-:W-:Y:S01]  /*129d0*/  HMMA.16816.F32 R84, R104.reuse, R110, R84 ;  /* 0x0000006e6854723c */ /* 0x040fe20000001854 */
[----:B------:R-:W1:Y:S07]  /*129e0*/  LDSM.16.MT88.4 R108, [R172+0x1800] ;  /* 0x00180000ac6c783b */ /* 0x000e6e0000004200 */
[C---:B--2---:R-:W-:Y:S08]  /*129f0*/  HMMA.16816.F32 R88, R104.reuse, R112, R88 ;  /* 0x000000706858723c */ /* 0x044ff00000001858 */
[C---:B------:R-:W-:Y:S08]  /*12a00*/  HMMA.16816.F32 R92, R104.reuse, R114, R92 ;  /* 0x00000072685c723c */ /* 0x040ff0000000185c */
[C---:B----4-:R-:W-:Y:S08]  /*12a10*/  HMMA.16816.F32 R96, R104.reuse, R116, R96 ;  /* 0x000000746860723c */ /* 0x050ff00000001860 */
[----:B------:R-:W-:Y:S08]  /*12a20*/  HMMA.16816.F32 R100, R104, R118, R100 ;  /* 0x000000766864723c */ /* 0x000ff00000001864 */
[C---:B------:R-:W-:Y:S08]  /*12a30*/  HMMA.16816.F32 R132, R148.reuse, R128, R4 ;  /* 0x000000809484723c */ /* 0x040ff00000001804 */
[C---:B------:R-:W-:Y:S01]  /*12a40*/  HMMA.16816.F32 R128, R148.reuse, R130, R12 ;  /* 0x000000829480723c */ /* 0x040fe2000000180c */
[----:B------:R-:W2:Y:S07]  /*12a50*/  LDSM.16.MT88.4 R12, [R174+0x5800] ;  /* 0x00580000ae0c783b */ /* 0x000eae0000004200 */
[C---:B---3--:R-:W-:Y:S01]  /*12a60*/  HMMA.16816.F32 R124, R148.reuse, R120, R16 ;  /* 0x00000078947c723c */ /* 0x048fe20000001810 */
[----:B------:R3:W4:Y:S07]  /*12a70*/  LDSM.16.MT88.4 R16, [R9+0x5800] ;  /* 0x005800000910783b */ /* 0x00072e0000004200 */
[C---:B------:R-:W-:Y:S01]  /*12a80*/  HMMA.16816.F32 R120, R148.reuse, R122, R20 ;  /* 0x0000007a9478723c */ /* 0x040fe20000001814 */
[----:B------:R-:W5:Y:S07]  /*12a90*/  LDSM.16.MT88.4 R20, [R172+0x5800] ;  /* 0x00580000ac14783b */ /* 0x000f6e0000004200 */
[C---:B-1----:R-:W-:Y:S07]  /*12aa0*/  HMMA.16816.F32 R116, R148.reuse, R108, R24 ;  /* 0x0000006c9474723c */ /* 0x042fee0000001818 */
[----:B------:R-:W-:Y:S01]  /*12ab0*/  IADD3 R25, R233, -0x2, RZ ;  /* 0xfffffffee9197810 */ /* 0x000fe20007ffe0ff */
[C---:B------:R-:W-:Y:S03]  /*12ac0*/  HMMA.16816.F32 R112, R148.reuse, R110, R28 ;  /* 0x0000006e9470723c */ /* 0x040fe6000000181c */
[C---:B------:R-:W-:Y:S05]  /*12ad0*/  ISETP.GE.AND P0, PT, R25.reuse, R230, PT ;  /* 0x000000e61900720c */ /* 0x040fea0003f06270 */
[C---:B------:R-:W-:Y:S08]  /*12ae0*/  HMMA.16816.F32 R108, R148.reuse, R152, R32 ;  /* 0x00000098946c723c */ /* 0x040ff00000001820 */
[C---:B------:R-:W-:Y:S01]  /*12af0*/  HMMA.16816.F32 R104, R148.reuse, R154, R36 ;  /* 0x0000009a9468723c */ /* 0x040fe20000001824 */
[----:B------:R-:W-:Y:S02]  /*12b00*/  @P0 MOV R2, c[0x0][0x1e0] ;  /* 0x0000780000020a02 */ /* 0x000fe40000000f00 */
[----:B------:R-:W-:Y:S02]  /*12b10*/  @P0 ISETP.GE.AND P2, PT, R218, c[0x0][0x1d4], PT ;  /* 0x00007500da000a0c */ /* 0x000fe40003f46270 */
[----:B------:R-:W-:Y:S03]  /*12b20*/  @P0 SHF.R.S32.HI R0, RZ, 0x1f, R25 ;  /* 0x0000001fff000819 */ /* 0x000fe60000011419 */
[C---:B------:R-:W-:Y:S04]  /*12b30*/  HMMA.16816.F32 R40, R148.reuse, R156, R40 ;  /* 0x0000009c9428723c */ /* 0x040fe80000001828 */
[----:B------:R-:W-:Y:S04]  /*12b40*/  @P0 IMAD R0, R0, c[0x0][0x1e0], RZ ;  /* 0x0000780000000a24 */ /* 0x000fe800078e02ff */
[C---:B------:R-:W-:Y:S04]  /*12b50*/  HMMA.16816.F32 R44, R148.reuse, R158, R44 ;  /* 0x0000009e942c723c */ /* 0x040fe8000000182c */
[C---:B------:R-:W-:Y:S02]  /*12b60*/  @P0 IMAD R0, R25.reuse, c[0x0][0x1e4], R0 ;  /* 0x0000790019000a24 */ /* 0x040fe400078e0200 */
[----:B------:R-:W-:Y:S02]  /*12b70*/  @P0 IMAD.WIDE.U32 R24, R25, c[0x0][0x1e0], RZ ;  /* 0x0000780019180a25 */ /* 0x000fe400078e00ff */
[C---:B------:R-:W-:Y:S04]  /*12b80*/  HMMA.16816.F32 R48, R148.reuse, R160, R48 ;  /* 0x000000a09430723c */ /* 0x040fe80000001830 */
[C---:B---3--:R-:W-:Y:S04]  /*12b90*/  @P0 SHF.L.U32 R9, R24.reuse, 0x6, RZ ;  /* 0x0000000618090819 */ /* 0x048fe800000006ff */
[C---:B------:R-:W-:Y:S08]  /*12ba0*/  HMMA.16816.F32 R52, R148.reuse, R162, R52 ;  /* 0x000000a29434723c */ /* 0x040ff00000001834 */
[C---:B------:R-:W-:Y:S08]  /*12bb0*/  HMMA.16816.F32 R56, R148.reuse, R164, R56 ;  /* 0x000000a49438723c */ /* 0x040ff00000001838 */
[C---:B------:R-:W-:Y:S08]  /*12bc0*/  HMMA.16816.F32 R60, R148.reuse, R166, R60 ;  /* 0x000000a6943c723c */ /* 0x040ff0000000183c */
[C---:B------:R-:W-:Y:S08]  /*12bd0*/  HMMA.16816.F32 R64, R148.reuse, R168, R64 ;  /* 0x000000a89440723c */ /* 0x040ff00000001840 */
[C---:B------:R-:W-:Y:S08]  /*12be0*/  HMMA.16816.F32 R68, R148.reuse, R170, R68 ;  /* 0x000000aa9444723c */ /* 0x040ff00000001844 */
[C---:B--2---:R-:W-:Y:S08]  /*12bf0*/  HMMA.16816.F32 R72, R148.reuse, R12, R72 ;  /* 0x0000000c9448723c */ /* 0x044ff00000001848 */
[C---:B------:R-:W-:Y:S01]  /*12c00*/  HMMA.16816.F32 R76, R148.reuse, R14, R76 ;  /* 0x0000000e944c723c */ /* 0x040fe2000000184c */
[----:B------:R-:W1:Y:S07]  /*12c10*/  LDSM.16.MT88.4 R12, [R173+0x5800] ;  /* 0x00580000ad0c783b */ /* 0x000e6e0000004200 */
[C---:B----4-:R-:W-:Y:S07]  /*12c20*/  HMMA.16816.F32 R80, R148.reuse, R16, R80 ;  /* 0x000000109450723c */ /* 0x050fee0000001850 */
[----:B------:R-:W-:Y:S01]  /*12c30*/  @P0 IADD3 R17, R25, R0, RZ ;  /* 0x0000000019110210 */ /* 0x000fe20007ffe0ff */
[C---:B------:R-:W-:Y:S04]  /*12c40*/  HMMA.16816.F32 R84, R148.reuse, R18, R84 ;  /* 0x000000129454723c */ /* 0x040fe80000001854 */
[----:B------:R-:W-:Y:S02]  /*12c50*/  @P0 SHF.L.U64.HI R0, R24, 0x6, R17 ;  /* 0x0000000618000819 */ /* 0x000fe40000010211 */
[C---:B------:R-:W-:Y:S02]  /*12c60*/  @P0 LEA R17, P1, R2.reuse, R9, 0x5 ;  /* 0x0000000902110211 */ /* 0x040fe400078228ff */
[----:B------:R-:W-:Y:S01]  /*12c70*/  @P0 MOV R19, c[0x0][0x1e4] ;  /* 0x0000790000130a02 */ /* 0x000fe20000000f00 */
[C---:B-----5:R-:W-:Y:S03]  /*12c80*/  HMMA.16816.F32 R88, R148.reuse, R20, R88 ;  /* 0x000000149458723c */ /* 0x060fe60000001858 */
[----:B------:R-:W-:Y:S02]  /*12c90*/  @P0 LEA.HI.X R2, R2, R0, R19, 0x5, P1 ;  /* 0x0000000002020211 */ /* 0x000fe400008f2c13 */
[-C--:B------:R-:W-:Y:S02]  /*12ca0*/  @P0 IADD3 R17, P4, R17, R236.reuse, RZ ;  /* 0x000000ec11110210 */ /* 0x080fe40007f9e0ff */
[----:B------:R-:W-:Y:S01]  /*12cb0*/  @P0 IADD3 R9, P1, R9, R236, RZ ;  /* 0x000000ec09090210 */ /* 0x000fe20007f3e0ff */
[C---:B------:R-:W-:Y:S04]  /*12cc0*/  HMMA.16816.F32 R92, R148.reuse, R22, R92 ;  /* 0x00000016945c723c */ /* 0x040fe8000000185c */
[-C--:B------:R-:W-:Y:S02]  /*12cd0*/  @P0 IADD3.X R2, R2, R229.reuse, RZ, P4, !PT ;  /* 0x000000e502020210 */ /* 0x080fe400027fe4ff */
[----:B------:R-:W-:Y:S02]  /*12ce0*/  LOP3.LUT P4, RZ, R226, 0x1, RZ, 0xc0, !PT ;  /* 0x00000001e2ff7812 */ /* 0x000fe4000788c0ff */
[----:B------:R-:W-:Y:S01]  /*12cf0*/  @P0 LEA R18, P5, R9, c[0x0][0x1c8], 0x1 ;  /* 0x0000720009120a11 */ /* 0x000fe200078a08ff */
[C---:B-1----:R-:W-:Y:S03]  /*12d00*/  HMMA.16816.F32 R96, R148.reuse, R12, R96 ;  /* 0x0000000c9460723c */ /* 0x042fe60000001860 */
[----:B------:R-:W-:Y:S02]  /*12d10*/  @P0 IADD3.X R0, R0, R229, RZ, P1, !PT ;  /* 0x000000e500000210 */ /* 0x000fe40000ffe4ff */
[----:B------:R-:W-:Y:S02]  /*12d20*/  @P0 ISETP.GE.AND P1, PT, R217, c[0x0][0x1d4], PT ;  /* 0x00007500d9000a0c */ /* 0x000fe40003f26270 */
[----:B------:R-:W-:Y:S01]  /*12d30*/  @P0 LEA.HI.X R19, R9, c[0x0][0x1cc], R0, 0x1, P5 ;  /* 0x0000730009130a11 */ /* 0x000fe200028f0c00 */
[----:B------:R-:W-:Y:S01]  /*12d40*/  @P0 IMAD R9, R231, 0x6000, R11 ;  /* 0x00006000e7090824 */ /* 0x000fe200078e020b */
[C---:B------:R-:W-:Y:S01]  /*12d50*/  @P0 LEA R16, P3, R17.reuse, c[0x0][0x1c8], 0x1 ;  /* 0x0000720011100a11 */ /* 0x040fe200078608ff */
[----:B------:R-:W-:Y:S03]  /*12d60*/  HMMA.16816.F32 R100, R148, R14, R100 ;  /* 0x0000000e9464723c */ /* 0x000fe60000001864 */
[----:B------:R-:W-:Y:S01]  /*12d70*/  @!PT LDS RZ, [RZ] ;  /* 0x00000000fffff984 */ /* 0x000fe20000000800 */
[----:B------:R-:W-:Y:S01]  /*12d80*/  @!PT LDS RZ, [RZ] ;  /* 0x00000000fffff984 */ /* 0x000fe20000000800 */
[----:B------:R-:W-:Y:S01]  /*12d90*/  @!PT LDS RZ, [RZ] ;  /* 0x00000000fffff984 */ /* 0x000fe20000000800 */
[----:B------:R1:W-:Y:S01]  /*12da0*/  @P0 LDGSTS.E.BYPASS.LTC128B.128 [R9], [R18.64], !P4 ;  /* 0x0000000012090fae */ /* 0x0003e2000e101d48 */
[----:B------:R-:W-:Y:S02]  /*12db0*/  @P0 LEA.HI.X R17, R17, c[0x0][0x1cc], R2, 0x1, P3 ;  /* 0x0000730011110a11 */ /* 0x000fe400018f0c02 */
[----:B------:R-:W-:Y:S05]  /*12dc0*/  IADD3 R0, R204, 0x1, RZ ;  /* 0x00000001cc007810 */ /* 0x000fea0007ffe0ff */
[----:B------:R1:W-:Y:S08]  /*12dd0*/  @P0 LDGSTS.E.BYPASS.LTC128B.128 [R9+0x2000], [R18.64+0x80], !P2 ;  /* 0x0200008012090fae */ /* 0x0003f0000d101d48 */
[----:B------:R1:W-:Y:S08]  /*12de0*/  @P0 LDGSTS.E.BYPASS.LTC128B.128 [R9+0x4000], [R18.64+0x100], !P1 ;  /* 0x0400010012090fae */ /* 0x0003f0000c901d48 */
[----:B------:R1:W-:Y:S08]  /*12df0*/  @P0 LDGSTS.E.BYPASS.LTC128B.128 [R9+0x1000], [R16.64], !P4 ;  /* 0x0100000010090fae */ /* 0x0003f0000e101d48 */
[----:B------:R1:W-:Y:S08]  /*12e00*/  @P0 LDGSTS.E.BYPASS.LTC128B.128 [R9+0x3000], [R16.64+0x80], !P2 ;  /* 0x0300008010090fae */ /* 0x0003f0000d101d48 */
[----:B------:R1:W-:Y:S01]  /*12e10*/  @P0 LDGSTS.E.BYPASS.LTC128B.128 [R9+0x5000], [R16.64+0x100], !P1 ;  /* 0x0500010010090fae */ /* 0x0003e2000c901d48 */
[----:B------:R-:W-:Y:S02]  /*12e20*/  ISETP.GE.AND P0, PT, R230, R233, PT ;  /* 0x000000e9e600720c */ /* 0x000fe40003f06270 */
[----:B------:R-:W-:Y:S02]  /*12e30*/  ISETP.GE.AND P1, PT, R204, 0x1, PT ;  /* 0x00000001cc00780c */ /* 0x000fe40003f26270 */
[----:B------:R-:W-:Y:S02]  /*12e40*/  MOV R233, R232 ;  /* 0x000000e800e97202 */ /* 0x000fe40000000f00 */
[----:B------:R-:W-:Y:S01]  /*12e50*/  SEL R204, R0, RZ, !P1 ;  /* 0x000000ff00cc7207 */ /* 0x000fe20004800000 */
[----:B------:R-:W0:Y:S01]  /*12e60*/  LDGDEPBAR ;  /* 0x00000000000079af */ /* 0x000e220000000000 */
[----:B------:R-:W-:Y:S02]  /*12e70*/  MOV R0, R3 ;  /* 0x0000000300007202 */ /* 0x000fe40000000f00 */
[----:B-1----:R-:W-:Y:S03]  /*12e80*/  MOV R9, R8 ;  /* 0x0000000800097202 */ /* 0x002fe60000000f00 */
[----:B------:R-:W-:-:S05]  /*12e90*/  @!P0 BRA `(.L_x_1461) ;  /* 0xffffd30000008947 */ /* 0x000fca000383ffff */
.L_x_1460:
[----:B-1----:R-:W-:Y:S02]  /*12ea0*/  MOV R5, 0x1f ;  /* 0x0000001f00057802 */ /* 0x002fe40000000f00 */
[----:B------:R-:W-:Y:S01]  /*12eb0*/  MOV R0, 0xffffffff ;  /* 0xffffffff00007802 */ /* 0x000fe20000000f00 */
[----:B------:R-:W-:Y:S05]  /*12ec0*/  BRA.DIV ~URZ, `(.L_x_1462) ;  /* 0x00004ef27f007947 */ /* 0x000fea000b800000 */
[----:B------:R1:W2:Y:S02]  /*12ed0*/  SHFL.BFLY PT, R6, R241, 0x2, 0x1f ;  /* 0x0c401f00f1067f89 */ /* 0x0002a400000e0000 */
.L_x_1532:
[----:B-12---:R-:W-:Y:S01]  /*12ee0*/  FADD.FTZ R241, R6, R241 ;  /* 0x000000f106f17221 */ /* 0x006fe20000010000 */
[----:B------:R-:W-:Y:S05]  /*12ef0*/  BRA.DIV ~URZ, `(.L_x_1463) ;  /* 0x00004f027f007947 */ /* 0x000fea000b800000 */
[----:B------:R-:W1:Y:S04]  /*12f00*/  SHFL.BFLY PT, R0, R239, 0x2, 0x1f ;  /* 0x0c401f00ef007f89 */ /* 0x000e6800000e0000 */
[----:B------:R-:W2:Y:S01]  /*12f10*/  SHFL.BFLY PT, R4, R241, 0x1, 0x1f ;  /* 0x0c201f00f1047f89 */ /* 0x000ea200000e0000 */
[----:B-1----:R-:W-:-:S02]  /*12f20*/  FADD.FTZ R9, R0, R239 ;  /* 0x000000ef00097221 */ /* 0x002fc40000010000 */
[----:B--2---:R-:W-:-:S03]  /*12f30*/  FADD.FTZ R4, R241, R4 ;  /* 0x00000004f1047221 */ /* 0x004fc60000010000 */
[----:B------:R1:W2:Y:S04]  /*12f40*/  SHFL.BFLY PT, R6, R9, 0x1, 0x1f ;  /* 0x0c201f0009067f89 */ /* 0x0002a800000e0000 */
.L_x_1533:
[----:B-12---:R-:W-:Y:S01]  /*12f50*/  FADD.FTZ R9, R6, R9 ;  /* 0x0000000906097221 */ /* 0x006fe20000010000 */
[----:B------:R-:W-:Y:S02]  /*12f60*/  FSETP.NE.FTZ.AND P1, PT, R4, RZ, PT ;  /* 0x000000ff0400720b */ /* 0x000fe40003f35000 */
[----:B------:R-:W-:Y:S02]  /*12f70*/  MOV R2, RZ ;  /* 0x000000ff00027202 */ /* 0x000fe40000000f00 */
[----:B------:R-:W-:Y:S02]  /*12f80*/  FSETP.NE.FTZ.AND P0, PT, R9, RZ, PT ;  /* 0x000000ff0900720b */ /* 0x000fe40003f15000 */
[----:B------:R-:W-:Y:S02]  /*12f90*/  MOV R12, RZ ;  /* 0x000000ff000c7202 */ /* 0x000fe40000000f00 */
[----:B------:R-:W-:-:S05]  /*12fa0*/  MOV R0, 0xff800000 ;  /* 0xff80000000007802 */ /* 0x000fca0000000f00 */
[----:B------:R-:W1:Y:S01]  /*12fb0*/  @P1 MUFU.LG2 R5, R4 ;  /* 0x0000000400051308 */ /* 0x000e620000000c00 */
[----:B------:R-:W-:-:S03]  /*12fc0*/  @P1 MOV R6, 0x3f317218 ;  /* 0x3f31721800061802 */ /* 0x000fc60000000f00 */
[----:B------:R-:W-:Y:S02]  /*12fd0*/  @P0 MOV R16, 0x3f317218 ;  /* 0x3f31721800100802 */ /* 0x000fe40000000f00 */
[----:B------:R-:W-:Y:S02]  /*12fe0*/  @P1 FMUL.FTZ R6, R6, c[0x0][0x2d0] ;  /* 0x0000b40006061a20 */ /* 0x000fe40000410000 */
[----:B------:R-:W2:Y:S01]  /*12ff0*/  @P0 MUFU.RCP R2, R9 ;  /* 0x0000000900020308 */ /* 0x000ea20000001000 */
[----:B------:R-:W-:-:S07]  /*13000*/  @P0 FMUL.FTZ R16, R16, c[0x0][0x2d0] ;  /* 0x0000b40010100a20 */ /* 0x000fce0000410000 */
[----:B------:R-:W3:Y:S01]  /*13010*/  @P0 MUFU.LG2 R9, R9 ;  /* 0x0000000900090308 */ /* 0x000ee20000000c00 */
[----:B-1----:R-:W-:-:S04]  /*13020*/  @P1 FMUL.FTZ R5, R5, 0.69314718246459960938 ;  /* 0x3f31721805051820 */ /* 0x002fc80000410000 */
[----:B------:R-:W-:Y:S01]  /*13030*/  @P1 FFMA.FTZ R0, R6, R8, R5 ;  /* 0x0000000806001223 */ /* 0x000fe20000010005 */
[----:B------:R-:W-:Y:S02]  /*13040*/  MOV R8, 0xff800000 ;  /* 0xff80000000087802 */ /* 0x000fe40000000f00 */
[----:B------:R-:W1:Y:S01]  /*13050*/  @P1 MUFU.RCP R12, R4 ;  /* 0x00000004000c1308 */ /* 0x000e620000001000 */
[C---:B--2---:R-:W-:Y:S02]  /*13060*/  FMUL.FTZ R13, R2.reuse, R135 ;  /* 0x00000087020d7220 */ /* 0x044fe40000410000 */
[C---:B------:R-:W-:Y:S02]  /*13070*/  FMUL.FTZ R130, R2.reuse, R130 ;  /* 0x0000008202827220 */ /* 0x040fe40000410000 */
[C---:B------:R-:W-:Y:S02]  /*13080*/  FMUL.FTZ R131, R2.reuse, R131 ;  /* 0x0000008302837220 */ /* 0x040fe40000410000 */
[----:B------:R-:W-:-:S02]  /*13090*/  FMUL.FTZ R126, R2, R126 ;  /* 0x0000007e027e7220 */ /* 0x000fc40000410000 */
[----:B---3--:R-:W-:Y:S01]  /*130a0*/  @P0 FMUL.FTZ R17, R9, 0.69314718246459960938 ;  /* 0x3f31721809110820 */ /* 0x008fe20000410000 */
[----:B------:R-:W-:Y:S01]  /*130b0*/  MOV R9, 0x1 ;  /* 0x0000000100097802 */ /* 0x000fe20000000f00 */
[----:B------:R-:W-:Y:S02]  /*130c0*/  FMUL.FTZ R127, R2, R127 ;  /* 0x0000007f027f7220 */ /* 0x000fe40000410000 */
[----:B------:R-:W-:Y:S01]  /*130d0*/  @P0 FFMA.FTZ R8, R16, R3, R17 ;  /* 0x0000000310080223 */ /* 0x000fe20000010011 */
[----:B------:R-:W-:Y:S01]  /*130e0*/  PRMT R3, R9, 0x7610, R3 ;  /* 0x0000761009037816 */ /* 0x000fe20000000003 */
[----:B------:R-:W-:Y:S02]  /*130f0*/  FMUL.FTZ R122, R2, R122 ;  /* 0x0000007a027a7220 */ /* 0x000fe40000410000 */
[C---:B-1----:R-:W-:Y:S02]  /*13100*/  FMUL.FTZ R132, R12.reuse, R132 ;  /* 0x000000840c847220 */ /* 0x042fe40000410000 */
        /* <DEDUP_REMOVED lines=46> */
[----:B------:R-:W-:Y:S02]  /*133f0*/  FMUL.FTZ R101, R12, R101 ;  /* 0x000000650c657220 */ /* 0x000fe40000410000 */
        /* <DEDUP_REMOVED lines=42> */
.L_x_1401:
[----:B------:R-:W-:Y:S01]  /*136a0*/  LOP3.LUT P0, RZ, R146, 0xff, RZ, 0xc0, !PT ;  /* 0x000000ff92ff7812 */ /* 0x000fe2000780c0ff */
[----:B------:R-:W-:-:S12]  /*136b0*/  BSSY B0, `(.L_x_1464) ;  /* 0x000000f000007945 */ /* 0x000fd80003800000 */
[----:B------:R-:W-:Y:S05]  /*136c0*/  @P0 BRA `(.L_x_1465) ;  /* 0x000000d000000947 */ /* 0x000fea0003800000 */
[----:B------:R-:W1:Y:S01]  /*136d0*/  S2R R9, SR_LANEID ;  /* 0x0000000000097919 */ /* 0x000e620000000000 */
[----:B------:R-:W-:Y:S01]  /*136e0*/  VOTEU.ANY UR4, UPT, PT ;  /* 0x0000000000047886 */ /* 0x000fe200038e0100 */
[----:B------:R-:W-:Y:S01]  /*136f0*/  IMAD.MOV.U32 R18, RZ, RZ, c[0x0][0x560] ;  /* 0x00015800ff127624 */ /* 0x000fe200078e00ff */
[----:B------:R-:W1:Y:S01]  /*13700*/  FLO.U32 R16, UR4 ;  /* 0x0000000400107d00 */ /* 0x000e6200080e0000 */
[----:B------:R-:W-:-:S07]  /*13710*/  IMAD.MOV.U32 R19, RZ, RZ, c[0x0][0x564] ;  /* 0x00015900ff137624 */ /* 0x000fce00078e00ff */
[----:B------:R-:W2:Y:S01]  /*13720*/  POPC R17, UR4 ;  /* 0x0000000400117d09 */ /* 0x000ea20008000000 */
[----:B-1----:R-:W-:-:S13]  /*13730*/  ISETP.EQ.U32.AND P0, PT, R16, R9, PT ;  /* 0x000000091000720c */ /* 0x002fda0003f02070 */
[----:B--2---:R-:W2:Y:S04]  /*13740*/  @P0 ATOMG.E.ADD.STRONG.GPU PT, R9, [R18.64], R17 ;  /* 0x00000011120909a8 */ /* 0x004ea800081ee1c8 */
[----:B------:R-:W1:Y:S02]  /*13750*/  S2R R2, SR_LTMASK ;  /* 0x0000000000027919 */ /* 0x000e640000003900 */
[----:B-1----:R-:W-:-:S04]  /*13760*/  LOP3.LUT R2, R2, UR4, RZ, 0xc0, !PT ;  /* 0x0000000402027c12 */ /* 0x002fc8000f8ec0ff */
[----:B------:R-:W1:Y:S01]  /*13770*/  POPC R208, R2 ;  /* 0x0000000200d07309 */ /* 0x000e620000000000 */
[----:B--2---:R-:W1:Y:S02]  /*13780*/  SHFL.IDX PT, R9, R9, R16, 0x1f ;  /* 0x00001f1009097589 */ /* 0x004e6400000e0000 */
[----:B-1----:R-:W-:-:S05]  /*13790*/  IADD3 R208, R9, c[0x0][0xc], R208 ;  /* 0x0000030009d07a10 */ /* 0x002fca0007ffe0d0 */
.L_x_1465:
[----:B------:R-:W-:Y:S05]  /*137a0*/  BSYNC B0 ;  /* 0x0000000000007941 */ /* 0x000fea0003800000 */
.L_x_1464:
[----:B------:R-:W-:Y:S01]  /*137b0*/  PRMT R3, R3, 0x9910, RZ ;  /* 0x0000991003037816 */ /* 0x000fe200000000ff */
[----:B------:R-:W-:Y:S01]  /*137c0*/  BSSY B1, `(.L_x_1466) ;  /* 0x0000346000017945 */ /* 0x000fe20003800000 */
[----:B------:R-:W-:Y:S02]  /*137d0*/  IMAD.SHL.U32 R22, R201, 0x8, RZ ;  /* 0x00000008c9167824 */ /* 0x000fe400078e00ff */
[----:B------:R-:W-:Y:S01]  /*137e0*/  ISETP.NE.AND P0, PT, R3, RZ, PT ;  /* 0x000000ff0300720c */ /* 0x000fe20003f05270 */
[----:B------:R-:W-:-:S12]  /*137f0*/  IMAD.MOV.U32 R3, RZ, RZ, R208 ;  /* 0x000000ffff037224 */ /* 0x000fd800078e00d0 */
[----:B------:R-:W-:Y:S05]  /*13800*/  @!P0 BRA `(.L_x_1467) ;  /* 0x000027e000008947 */ /* 0x000fea0003800000 */
[----:B------:R-:W-:Y:S01]  /*13810*/  SHF.R.S32.HI R17, RZ, 0x1f, R146 ;  /* 0x0000001fff117819 */ /* 0x000fe20000011492 */
[----:B------:R-:W-:Y:S01]  /*13820*/  WARPSYNC 0xffffffff ;  /* 0xffffffff00007948 */ /* 0x000fe20003800000 */
[----:B------:R-:W-:Y:S01]  /*13830*/  BAR.SYNC.DEFER_BLOCKING 0x1, 0x100 ;  /* 0x0044000000007b1d */ /* 0x000fe20000010000 */
[----:B------:R-:W-:Y:S02]  /*13840*/  LOP3.LUT R16, R141, R221, RZ, 0xfc, !PT ;  /* 0x000000dd8d107212 */ /* 0x000fe400078efcff */
[----:B------:R-:W-:Y:S02]  /*13850*/  LEA.HI R21, R17, R146, RZ, 0x5 ;  /* 0x0000009211157211 */ /* 0x000fe400078f28ff */
[----:B------:R-:W-:Y:S02]  /*13860*/  LOP3.LUT R9, R220, 0x1, RZ, 0xc0, !PT ;  /* 0x00000001dc097812 */ /* 0x000fe400078ec0ff */
[----:B------:R-:W-:Y:S02]  /*13870*/  SHF.R.S32.HI R23, RZ, 0x5, R21 ;  /* 0x00000005ff177819 */ /* 0x000fe40000011415 */
[----:B------:R-:W-:-:S02]  /*13880*/  ISETP.NE.U32.AND P0, PT, R9, 0x1, PT ;  /* 0x000000010900780c */ /* 0x000fc40003f05070 */
[----:B------:R-:W-:Y:S01]  /*13890*/  F2FP.PACK_AB R31, R133, R132 ;  /* 0x00000084851f723e */ /* 0x000fe200000000ff */
[----:B------:R-:W-:Y:S01]  /*138a0*/  IMAD.SHL.U32 R2, R23, 0x400, RZ ;  /* 0x0000040017027824 */ /* 0x000fe200078e00ff */
[----:B------:R-:W-:Y:S02]  /*138b0*/  R2P PR, R220, 0x6 ;  /* 0x00000006dc007804 */ /* 0x000fe40000000000 */
[----:B------:R-:W-:Y:S01]  /*138c0*/  F2FP.PACK_AB R29, R13, R12 ;  /* 0x0000000c0d1d723e */ /* 0x000fe200000000ff */
[----:B------:R-:W-:Y:S01]  /*138d0*/  IMAD R19, R219, 0x2, R2 ;  /* 0x00000002db137824 */ /* 0x000fe200078e0202 */
[----:B------:R-:W-:Y:S02]  /*138e0*/  F2FP.PACK_AB R27, R129, R128 ;  /* 0x00000080811b723e */ /* 0x000fe400000000ff */
[----:B------:R-:W-:Y:S01]  /*138f0*/  F2FP.PACK_AB R25, R131, R130 ;  /* 0x000000828319723e */ /* 0x000fe200000000ff */
[----:B------:R-:W-:Y:S01]  /*13900*/  IMAD.IADD R16, R19, 0x1, R16 ;  /* 0x0000000113107824 */ /* 0x000fe200078e0210 */
[----:B------:R-:W-:Y:S01]  /*13910*/  F2FP.PACK_AB R32, R125, R124 ;  /* 0x0000007c7d20723e */ /* 0x000fe200000000ff */
[----:B------:R-:W-:Y:S01]  /*13920*/  IMAD.MOV.U32 R19, RZ, RZ, 0x20 ;  /* 0x00000020ff137424 */ /* 0x000fe200078e00ff */
[----:B------:R-:W-:Y:S01]  /*13930*/  F2FP.PACK_AB R30, R127, R126 ;  /* 0x0000007e7f1e723e */ /* 0x000fe200000000ff */
[----:B------:R-:W-:Y:S01]  /*13940*/  IMAD.SHL.U32 R26, R16, 0x2, RZ ;  /* 0x00000002101a7824 */ /* 0x000fe200078e00ff */
[----:B------:R-:W-:Y:S01]  /*13950*/  F2FP.PACK_AB R18, R121, R120 ;  /* 0x000000787912723e */ /* 0x000fe200000000ff */
[----:B------:R-:W-:Y:S01]  /*13960*/  IMAD.MOV.U32 R16, RZ, RZ, 0x40 ;  /* 0x00000040ff107424 */ /* 0x000fe200078e00ff */
[----:B------:R-:W-:-:S02]  /*13970*/  SEL R19, R19, 0xffffffe0, !P1 ;  /* 0xffffffe013137807 */ /* 0x000fc40004800000 */
[C---:B------:R-:W-:Y:S01]  /*13980*/  IADD3 R2, R26.reuse, 0x80, RZ ;  /* 0x000000801a027810 */ /* 0x040fe20007ffe0ff */
[----:B------:R1:W-:Y:S01]  /*13990*/  STS [R26+0x80], R31 ;  /* 0x0000801f1a007388 */ /* 0x0003e20000000800 */
[C---:B------:R-:W-:Y:S01]  /*139a0*/  IADD3 R24, R26.reuse, 0x70, RZ ;  /* 0x000000701a187810 */ /* 0x040fe20007ffe0ff */
[----:B------:R-:W-:Y:S01]  /*139b0*/  IMAD.IADD R9, R26, 0x1, R19 ;  /* 0x000000011a097824 */ /* 0x000fe200078e0213 */
[----:B------:R-:W-:Y:S01]  /*139c0*/  @P0 IADD3 R24, R2, 0x10, RZ ;  /* 0x0000001002180810 */ /* 0x000fe20007ffe0ff */
[----:B------:R2:W-:Y:S01]  /*139d0*/  STS [R26+0x480], R29 ;  /* 0x0004801d1a007388 */ /* 0x0005e20000000800 */
[----:B------:R-:W-:Y:S02]  /*139e0*/  SEL R16, R16, 0xffffffc0, !P2 ;  /* 0xffffffc010107807 */ /* 0x000fe40005000000 */
[----:B------:R-:W-:Y:S01]  /*139f0*/  F2FP.PACK_AB R28, R123, R122 ;  /* 0x0000007a7b1c723e */ /* 0x000fe200000000ff */
[----:B------:R-:W-:Y:S01]  /*13a00*/  IMAD.IADD R19, R19, 0x1, R24 ;  /* 0x0000000113137824 */ /* 0x000fe200078e0218 */
[----:B------:R-:W-:Y:S01]  /*13a10*/  F2FP.PACK_AB R33, R119, R118 ;  /* 0x000000767721723e */ /* 0x000fe200000000ff */
[----:B------:R-:W-:Y:S01]  /*13a20*/  IMAD.IADD R2, R26, 0x1, R16 ;  /* 0x000000011a027824 */ /* 0x000fe200078e0210 */
[----:B------:R-:W-:Y:S01]  /*13a30*/  F2FP.PACK_AB R35, R113, R112 ;  /* 0x000000707123723e */ /* 0x000fe200000000ff */
[----:B------:R-:W-:Y:S01]  /*13a40*/  IMAD.IADD R20, R16, 0x1, R24 ;  /* 0x0000000110147824 */ /* 0x000fe200078e0218 */
[----:B------:R3:W-:Y:S01]  /*13a50*/  STS [R24], R27 ;  /* 0x0000001b18007388 */ /* 0x0007e20000000800 */
[----:B------:R-:W-:-:S02]  /*13a60*/  F2FP.PACK_AB R37, R115, R114 ;  /* 0x000000727325723e */ /* 0x000fc400000000ff */
[----:B------:R-:W-:Y:S01]  /*13a70*/  F2FP.PACK_AB R39, R47, R46 ;  /* 0x0000002e2f27723e */ /* 0x000fe200000000ff */
[----:B------:R4:W-:Y:S01]  /*13a80*/  STS [R24+0x400], R25 ;  /* 0x0004001918007388 */ /* 0x0009e20000000800 */
[----:B------:R-:W-:Y:S02]  /*13a90*/  F2FP.PACK_AB R34, R55, R54 ;  /* 0x000000363722723e */ /* 0x000fe400000000ff */
[----:B------:R-:W-:Y:S01]  /*13aa0*/  ISETP.NE.U32.AND P0, PT, RZ, c[0x0][0x508], PT ;  /* 0x00014200ff007a0c */ /* 0x000fe20003f05070 */
[----:B------:R4:W-:Y:S01]  /*13ab0*/  STS [R9+0x80], R32 ;  /* 0x0000802009007388 */ /* 0x0009e20000000800 */
[----:B------:R-:W-:Y:S02]  /*13ac0*/  ISETP.NE.U32.AND P2, PT, RZ, c[0x0][0x500], PT ;  /* 0x00014000ff007a0c */ /* 0x000fe40003f45070 */
[----:B------:R-:W-:Y:S01]  /*13ad0*/  ISETP.NE.AND.EX P1, PT, RZ, c[0x0][0x50c], PT, P0 ;  /* 0x00014300ff007a0c */ /* 0x000fe20003f25300 */
[----:B------:R4:W-:Y:S01]  /*13ae0*/  STS [R9+0x480], R30 ;  /* 0x0004801e09007388 */ /* 0x0009e20000000800 */
[----:B-1----:R-:W-:-:S02]  /*13af0*/  F2FP.PACK_AB R31, R117, R116 ;  /* 0x00000074751f723e */ /* 0x002fc400000000ff */
[----:B------:R-:W-:Y:S01]  /*13b00*/  ISETP.NE.AND.EX P2, PT, RZ, c[0x0][0x504], PT, P2 ;  /* 0x00014100ff007a0c */ /* 0x000fe20003f45320 */
[----:B------:R1:W-:Y:S01]  /*13b10*/  STS [R19], R18 ;  /* 0x0000001213007388 */ /* 0x0003e20000000800 */
[----:B--2---:R-:W-:-:S03]  /*13b20*/  F2FP.PACK_AB R29, R109, R108 ;  /* 0x0000006c6d1d723e */ /* 0x004fc600000000ff */
[----:B------:R2:W-:Y:S04]  /*13b30*/  STS [R19+0x400], R28 ;  /* 0x0004001c13007388 */ /* 0x0005e80000000800 */
[----:B------:R2:W-:Y:S01]  /*13b40*/  STS [R2+0x80], R31 ;  /* 0x0000801f02007388 */ /* 0x0005e20000000800 */
[----:B---3--:R-:W-:Y:S02]  /*13b50*/  F2FP.PACK_AB R27, R111, R110 ;  /* 0x0000006e6f1b723e */ /* 0x008fe400000000ff */
[----:B------:R-:W-:Y:S01]  /*13b60*/  @P1 LEA R38, P0, R224, c[0x0][0x508], 0x2 ;  /* 0x00014200e0261a11 */ /* 0x000fe200078010ff */
[----:B------:R3:W-:Y:S01]  /*13b70*/  STS [R2+0x480], R33 ;  /* 0x0004802102007388 */ /* 0x0007e20000000800 */
[----:B----4-:R-:W-:-:S03]  /*13b80*/  F2FP.PACK_AB R25, R105, R104 ;  /* 0x000000686919723e */ /* 0x010fc600000000ff */
[----:B------:R4:W-:Y:S01]  /*13b90*/  STS [R20], R35 ;  /* 0x0000002314007388 */ /* 0x0009e20000000800 */
[----:B------:R-:W-:-:S03]  /*13ba0*/  F2FP.PACK_AB R32, R53, R52 ;  /* 0x000000343520723e */ /* 0x000fc600000000ff */
[----:B------:R4:W-:Y:S01]  /*13bb0*/  STS [R20+0x400], R37 ;  /* 0x0004002514007388 */ /* 0x0009e20000000800 */
[----:B------:R-:W-:Y:S01]  /*13bc0*/  F2FP.PACK_AB R30, R51, R50 ;  /* 0x00000032331e723e */ /* 0x000fe200000000ff */
[----:B-1----:R-:W-:Y:S02]  /*13bd0*/  IMAD.IADD R18, R16, 0x1, R9 ;  /* 0x0000000110127824 */ /* 0x002fe400078e0209 */
[----:B------:R-:W-:Y:S01]  /*13be0*/  IMAD.IADD R16, R19, 0x1, R16 ;  /* 0x0000000113107824 */ /* 0x000fe200078e0210 */
[----:B--2---:R-:W-:Y:S02]  /*13bf0*/  F2FP.PACK_AB R28, R49, R48 ;  /* 0x00000030311c723e */ /* 0x004fe400000000ff */
[----:B------:R1:W-:Y:S01]  /*13c00*/  STS [R18+0x80], R29 ;  /* 0x0000801d12007388 */ /* 0x0003e20000000800 */
[----:B------:R-:W-:-:S03]  /*13c10*/  F2FP.PACK_AB R31, R107, R106 ;  /* 0x0000006a6b1f723e */ /* 0x000fc600000000ff */
[----:B------:R2:W-:Y:S01]  /*13c20*/  STS [R18+0x480], R27 ;  /* 0x0004801b12007388 */ /* 0x0005e20000000800 */
[----:B---3--:R-:W-:-:S03]  /*13c30*/  F2FP.PACK_AB R33, R41, R40 ;  /* 0x000000282921723e */ /* 0x008fc600000000ff */
[----:B------:R3:W-:Y:S01]  /*13c40*/  STS [R16], R25 ;  /* 0x0000001910007388 */ /* 0x0007e20000000800 */
[----:B----4-:R-:W-:-:S03]  /*13c50*/  F2FP.PACK_AB R35, R43, R42 ;  /* 0x0000002a2b23723e */ /* 0x010fc600000000ff */
[----:B------:R4:W-:Y:S01]  /*13c60*/  STS [R16+0x400], R31 ;  /* 0x0004001f10007388 */ /* 0x0009e20000000800 */
[----:B------:R-:W-:-:S03]  /*13c70*/  F2FP.PACK_AB R37, R45, R44 ;  /* 0x0000002c2d25723e */ /* 0x000fc600000000ff */
[----:B------:R4:W-:Y:S04]  /*13c80*/  STS [R26+0x4080], R33 ;  /* 0x004080211a007388 */ /* 0x0009e80000000800 */
[----:B------:R4:W-:Y:S04]  /*13c90*/  STS [R26+0x4480], R35 ;  /* 0x004480231a007388 */ /* 0x0009e80000000800 */
[----:B------:R4:W-:Y:S01]  /*13ca0*/  STS [R24+0x4000], R37 ;  /* 0x0040002518007388 */ /* 0x0009e20000000800 */
[----:B-1----:R-:W-:-:S03]  /*13cb0*/  F2FP.PACK_AB R29, R61, R60 ;  /* 0x0000003c3d1d723e */ /* 0x002fc600000000ff */
[----:B------:R1:W-:Y:S01]  /*13cc0*/  STS [R24+0x4400], R39 ;  /* 0x0044002718007388 */ /* 0x0003e20000000800 */
[----:B--2---:R-:W-:-:S03]  /*13cd0*/  F2FP.PACK_AB R27, R59, R58 ;  /* 0x0000003a3b1b723e */ /* 0x004fc600000000ff */
[----:B------:R2:W-:Y:S01]  /*13ce0*/  STS [R9+0x4080], R28 ;  /* 0x0040801c09007388 */ /* 0x0005e20000000800 */
[----:B---3--:R-:W-:-:S03]  /*13cf0*/  F2FP.PACK_AB R25, R57, R56 ;  /* 0x000000383919723e */ /* 0x008fc600000000ff */
[----:B------:R3:W-:Y:S01]  /*13d00*/  STS [R9+0x4480], R30 ;  /* 0x0044801e09007388 */ /* 0x0007e20000000800 */
[----:B----4-:R-:W-:-:S03]  /*13d10*/  F2FP.PACK_AB R31, R63, R62 ;  /* 0x0000003e3f1f723e */ /* 0x010fc600000000ff */
[----:B------:R4:W-:Y:S01]  /*13d20*/  STS [R19+0x4000], R32 ;  /* 0x0040002013007388 */ /* 0x0009e20000000800 */
[----:B------:R-:W-:-:S03]  /*13d30*/  F2FP.PACK_AB R33, R65, R64 ;  /* 0x000000404121723e */ /* 0x000fc600000000ff */
[----:B------:R4:W-:Y:S01]  /*13d40*/  STS [R19+0x4400], R34 ;  /* 0x0044002213007388 */ /* 0x0009e20000000800 */
[----:B------:R-:W-:-:S03]  /*13d50*/  F2FP.PACK_AB R35, R67, R66 ;  /* 0x000000424323723e */ /* 0x000fc600000000ff */
[----:B------:R4:W-:Y:S01]  /*13d60*/  STS [R2+0x4480], R27 ;  /* 0x0044801b02007388 */ /* 0x0009e20000000800 */
[----:B------:R-:W-:-:S03]  /*13d70*/  F2FP.PACK_AB R37, R69, R68 ;  /* 0x000000444525723e */ /* 0x000fc600000000ff */
        /* <DEDUP_REMOVED lines=12> */
[----:B------:R-:W-:Y:S01]  /*13e40*/  STS [R16+0x4400], R39 ;  /* 0x0044002710007388 */ /* 0x000fe20000000800 */
        /* <DEDUP_REMOVED lines=9> */
[----:B------:R-:W-:Y:S01]  /*13ee0*/  STS [R9+0x8080], R28 ;  /* 0x0080801c09007388 */ /* 0x000fe20000000800 */
[----:B------:R-:W-:-:S03]  /*13ef0*/  F2FP.PACK_AB R37, R101, R100 ;  /* 0x000000646525723e */ /* 0x000fc600000000ff */
[----:B------:R4:W-:Y:S04]  /*13f00*/  STS [R9+0x8480], R30 ;  /* 0x0084801e09007388 */ /* 0x0009e80000000800 */
        /* <DEDUP_REMOVED lines=8> */
[----:B------:R3:W-:Y:S04]  /*13f90*/  STS [R20+0x8000], R33 ;  /* 0x0080002114007388 */ /* 0x0007e80000000800 */
[----:B------:R3:W-:Y:S01]  /*13fa0*/  STS [R20+0x8400], R31 ;  /* 0x0084001f14007388 */ /* 0x0007e20000000800 */
[----:B----4-:R-:W-:-:S03]  /*13fb0*/  IMAD.MOV.U32 R9, RZ, RZ, c[0x0][0x388] ;  /* 0x0000e200ff097624 */ /* 0x010fc600078e00ff */
[----:B------:R3:W-:Y:S04]  /*13fc0*/  STS [R18+0x8080], R29 ;  /* 0x0080801d12007388 */ /* 0x0007e80000000800 */
[----:B------:R3:W-:Y:S01]  /*13fd0*/  STS [R18+0x8480], R35 ;  /* 0x0084802312007388 */ /* 0x0007e20000000800 */
[----:B------:R-:W-:-:S03]  /*13fe0*/  SHF.R.S32.HI R19, RZ, 0x1f, R224 ;  /* 0x0000001fff137819 */ /* 0x000fc600000114e0 */
[----:B------:R3:W-:Y:S01]  /*13ff0*/  STS [R16+0x8000], R37 ;  /* 0x0080002510007388 */ /* 0x0007e20000000800 */
[----:B-1----:R-:W-:Y:S02]  /*14000*/  F2FP.PACK_AB R27, R103, R102 ;  /* 0x00000066671b723e */ /* 0x002fe400000000ff */
[C---:B------:R-:W-:Y:S01]  /*14010*/  @P1 LEA.HI.X R39, R224.reuse, c[0x0][0x50c], R19, 0x2, P0 ;  /* 0x00014300e0271a11 */ /* 0x040fe200000f1413 */
[----:B--2---:R-:W-:Y:S02]  /*14020*/  IMAD.MOV.U32 R25, RZ, RZ, 0x4 ;  /* 0x00000004ff197424 */ /* 0x004fe400078e00ff */
[----:B------:R3:W-:Y:S01]  /*14030*/  STS [R16+0x8400], R27 ;  /* 0x0084001b10007388 */ /* 0x0007e20000000800 */
[----:B------:R-:W-:Y:S02]  /*14040*/  IMAD.MOV.U32 R2, RZ, RZ, RZ ;  /* 0x000000ffff027224 */ /* 0x000fe400078e00ff */
[----:B------:R-:W-:Y:S01]  /*14050*/  IMAD.WIDE R24, R224, R25, c[0x0][0x500] ;  /* 0x00014000e0187625 */ /* 0x000fe200078e0219 */
[----:B------:R-:W-:Y:S06]  /*14060*/  BAR.SYNC.DEFER_BLOCKING 0x1, 0x100 ;  /* 0x0044000000007b1d */ /* 0x000fec0000010000 */
[----:B------:R3:W5:Y:S04]  /*14070*/  @P1 LDG.E R9, [R38.64] ;  /* 0x0000000826091981 */ /* 0x000768000c1e1900 */
[----:B------:R3:W5:Y:S01]  /*14080*/  @P2 LDG.E R2, [R24.64] ;  /* 0x0000000818022981 */ /* 0x000762000c1e1900 */
[----:B------:R-:W-:-:S04]  /*14090*/  ISETP.NE.AND P0, PT, R210, RZ, PT ;  /* 0x000000ffd200720c */ /* 0x000fc80003f05270 */
[----:B------:R-:W-:Y:S01]  /*140a0*/  SEL R210, R210, c[0x0][0x3d4], P0 ;  /* 0x0000f500d2d27a07 */ /* 0x000fe20000000000 */
[----:B------:R-:W-:Y:S05]  /*140b0*/  @P1 BRA `(.L_x_1468) ;  /* 0x0000004000001947 */ /* 0x000fea0003800000 */
[----:B------:R-:W-:Y:S05]  /*140c0*/  @!P2 BRA `(.L_x_1468) ;  /* 0x000000300000a947 */ /* 0x000fea0003800000 */
[----:B-----5:R-:W2:Y:S04]  /*140d0*/  LDG.E R9, [R24.64] ;  /* 0x0000000818097981 */ /* 0x020ea8000c1e1900 */
[----:B---3--:R-:W2:Y:S02]  /*140e0*/  LDG.E R16, [R24.64+0x4] ;  /* 0x0000040818107981 */ /* 0x008ea4000c1e1900 */
[----:B--2---:R-:W-:Y:S02]  /*140f0*/  IADD3 R9, -R9, R16, RZ ;  /* 0x0000001009097210 */ /* 0x004fe40007ffe1ff */
.L_x_1468:
[----:B---3--:R-:W-:Y:S01]  /*14100*/  IMAD.MOV.U32 R25, RZ, RZ, 0x368 ;  /* 0x00000368ff197424 */ /* 0x008fe200078e00ff */
[----:B------:R-:W-:Y:S01]  /*14110*/  ISETP.GT.AND P2, PT, R210, 0x1, PT ;  /* 0x00000001d200780c */ /* 0x000fe20003f44270 */
[----:B------:R-:W-:Y:S01]  /*14120*/  IMAD.MOV.U32 R24, RZ, RZ, c[0x0][0x4e8] ;  /* 0x00013a00ff187624 */ /* 0x000fe200078e00ff */
[----:B------:R-:W-:-:S02]  /*14130*/  SHF.R.S32.HI R16, RZ, 0x1f, R21 ;  /* 0x0000001fff107819 */ /* 0x000fc40000011415 */
[----:B------:R-:W-:Y:S02]  /*14140*/  SEL R25, R25, 0x328, P2 ;  /* 0x0000032819197807 */ /* 0x000fe40001000000 */
[----:B------:R-:W-:Y:S02]  /*14150*/  LOP3.LUT R21, R21, 0xffffffe0, RZ, 0xc0, !PT ;  /* 0xffffffe015157812 */ /* 0x000fe400078ec0ff */
[----:B------:R-:W1:Y:S01]  /*14160*/  LDC.64 R26, c[0x0][R25+0x170] ;  /* 0x00005c00191a7b82 */ /* 0x000e620000000a00 */
[----:B------:R-:W-:Y:S02]  /*14170*/  LEA.HI R16, R16, R23, RZ, 0x3 ;  /* 0x0000001710107211 */ /* 0x000fe400078f18ff */
[----:B------:R-:W-:Y:S01]  /*14180*/  IMAD.IADD R21, R146, 0x1, -R21 ;  /* 0x0000000192157824 */ /* 0x000fe200078e0a15 */
[----:B------:R-:W-:Y:S02]  /*14190*/  LEA.HI R18, R219, R219, RZ, 0x1 ;  /* 0x000000dbdb127211 */ /* 0x000fe400078f08ff */
[----:B------:R-:W-:-:S02]  /*141a0*/  LOP3.LUT R16, R16, 0xffffff8, RZ, 0xc0, !PT ;  /* 0x0ffffff810107812 */ /* 0x000fc400078ec0ff */
[----:B------:R-:W2:Y:S01]  /*141b0*/  LDC.64 R28, c[0x0][R25+0x168] ;  /* 0x00005a00191c7b82 */ /* 0x000ea20000000a00 */
[----:B------:R-:W-:Y:S02]  /*141c0*/  SHF.R.S32.HI R20, RZ, 0x1f, R21 ;  /* 0x0000001fff147819 */ /* 0x000fe40000011415 */
[----:B------:R-:W-:Y:S01]  /*141d0*/  IMAD.IADD R23, R23, 0x1, -R16 ;  /* 0x0000000117177824 */ /* 0x000fe200078e0a10 */
[----:B------:R-:W-:Y:S02]  /*141e0*/  ISETP.NE.U32.AND P0, PT, RZ, c[0x0][0x500], PT ;  /* 0x00014000ff007a0c */ /* 0x000fe40003f05070 */
[----:B------:R-:W-:Y:S02]  /*141f0*/  LEA.HI R20, R20, R21, RZ, 0x2 ;  /* 0x0000001514147211 */ /* 0x000fe400078f10ff */
[----:B------:R-:W3:Y:S01]  /*14200*/  LDC.64 R32, c[0x0][R25+0x178] ;  /* 0x00005e0019207b82 */ /* 0x000ee20000000a00 */
[----:B------:R-:W-:Y:S02]  /*14210*/  LOP3.LUT R18, R18, 0x1ffffffe, RZ, 0xc0, !PT ;  /* 0x1ffffffe12127812 */ /* 0x000fe400078ec0ff */
[----:B------:R-:W-:-:S02]  /*14220*/  SHF.R.S32.HI R16, RZ, 0x2, R20 ;  /* 0x00000002ff107819 */ /* 0x000fc40000011414 */
[----:B------:R-:W-:Y:S02]  /*14230*/  ISETP.NE.AND.EX P0, PT, RZ, c[0x0][0x504], PT, P0 ;  /* 0x00014100ff007a0c */ /* 0x000fe40003f05300 */
[----:B------:R-:W-:Y:S01]  /*14240*/  ISETP.NE.AND P3, PT, R24, 0x1, PT ;  /* 0x000000011800780c */ /* 0x000fe20003f65270 */
[----:B------:R3:W4:Y:S01]  /*14250*/  LDC.64 R30, c[0x0][R25+0x160] ;  /* 0x00005800191e7b82 */ /* 0x0007220000000a00 */
[----:B------:R-:W-:Y:S01]  /*14260*/  IMAD R16, R23, 0x10, R16 ;  /* 0x0000001017107824 */ /* 0x000fe200078e0210 */
[----:B------:R-:W-:Y:S01]  /*14270*/  SEL R224, R224, RZ, !P0 ;  /* 0x000000ffe0e07207 */ /* 0x000fe20004000000 */
[----:B------:R-:W-:Y:S01]  /*14280*/  IMAD.IADD R23, R219, 0x1, -R18 ;  /* 0x00000001db177824 */ /* 0x000fe200078e0a12 */
[----:B------:R-:W-:-:S03]  /*14290*/  SEL R24, R19, RZ, !P0 ;  /* 0x000000ff13187207 */ /* 0x000fc60004000000 */
[--C-:B------:R-:W-:Y:S02]  /*142a0*/  IMAD R18, R23, 0x8, R16.reuse ;  /* 0x0000000817127824 */ /* 0x100fe400078e0210 */
[C---:B------:R-:W-:Y:S02]  /*142b0*/  IMAD R16, R209.reuse, 0x80, R16 ;  /* 0x00000080d1107824 */ /* 0x040fe400078e0210 */
[----:B------:R-:W-:Y:S02]  /*142c0*/  IMAD R18, R209, 0x80, R18 ;  /* 0x00000080d1127824 */ /* 0x000fe400078e0212 */
[-C--:B-1----:R-:W-:Y:S02]  /*142d0*/  IMAD R19, R27, R224.reuse, RZ ;  /* 0x000000e01b137224 */ /* 0x082fe400078e02ff */
[----:B------:R-:W-:-:S04]  /*142e0*/  IMAD.WIDE.U32 R36, R26, R224, RZ ;  /* 0x000000e01a247225 */ /* 0x000fc800078e00ff */
[----:B------:R-:W-:Y:S02]  /*142f0*/  IMAD R24, R26, R24, R19 ;  /* 0x000000181a187224 */ /* 0x000fe400078e0213 */
[----:B------:R-:W-:-:S04]  /*14300*/  @P3 IMAD.HI.U32 R19, R18, c[0x0][0x4ec], RZ ;  /* 0x00013b0012133a27 */ /* 0x000fc800078e00ff */
[----:B--2---:R-:W-:Y:S01]  /*14310*/  IMAD.WIDE.U32 R34, R28, R225, RZ ;  /* 0x000000e11c227225 */ /* 0x004fe200078e00ff */
[----:B------:R-:W-:-:S03]  /*14320*/  SEL R28, R227, RZ, P2 ;  /* 0x000000ffe31c7207 */ /* 0x000fc60001000000 */
[----:B------:R-:W-:Y:S01]  /*14330*/  IMAD R23, R29, R225, RZ ;  /* 0x000000e11d177224 */ /* 0x000fe200078e02ff */
[----:B-----5:R-:W-:Y:S01]  /*14340*/  IADD3 R26, P1, P0, R36, R34, R2 ;  /* 0x00000022241a7210 */ /* 0x020fe2000783e002 */
[----:B------:R-:W-:Y:S01]  /*14350*/  IMAD.MOV.U32 R27, RZ, RZ, R18 ;  /* 0x000000ffff1b7224 */ /* 0x000fe200078e0012 */
[----:B------:R-:W-:Y:S01]  /*14360*/  @P3 SHF.R.U32.HI R27, RZ, c[0x0][0x4f0], R19 ;  /* 0x00013c00ff1b3a19 */ /* 0x000fe20000011613 */
[----:B------:R-:W-:Y:S01]  /*14370*/  IMAD.IADD R24, R37, 0x1, R24 ;  /* 0x0000000125187824 */ /* 0x000fe200078e0218 */
[----:B------:R-:W-:Y:S01]  /*14380*/  SHF.R.S32.HI R19, RZ, 0x1f, R2 ;  /* 0x0000001fff137819 */ /* 0x000fe20000011402 */
[----:B------:R-:W-:Y:S02]  /*14390*/  IMAD.IADD R23, R35, 0x1, R23 ;  /* 0x0000000123177824 */ /* 0x000fe400078e0217 */
[-C--:B---3--:R-:W-:Y:S02]  /*143a0*/  IMAD R25, R33, R28.reuse, RZ ;  /* 0x0000001c21197224 */ /* 0x088fe400078e02ff */
[----:B------:R-:W-:Y:S01]  /*143b0*/  IMAD.WIDE.U32 R28, R32, R28, RZ ;  /* 0x0000001c201c7225 */ /* 0x000fe200078e00ff */
[----:B------:R-:W-:-:S03]  /*143c0*/  IADD3.X R24, R24, R23, R19, P1, P0 ;  /* 0x0000001718187210 */ /* 0x000fc60000fe0413 */
[----:B------:R-:W-:Y:S01]  /*143d0*/  IMAD.MOV R23, RZ, RZ, -R27 ;  /* 0x000000ffff177224 */ /* 0x000fe200078e0a1b */
[----:B------:R-:W-:Y:S01]  /*143e0*/  IADD3 R28, P1, P0, R27, R26, R28 ;  /* 0x0000001a1b1c7210 */ /* 0x000fe2000783e01c */
[----:B------:R-:W-:Y:S01]  /*143f0*/  IMAD.IADD R25, R29, 0x1, R25 ;  /* 0x000000011d197824 */ /* 0x000fe200078e0219 */
[----:B------:R-:W-:Y:S01]  /*14400*/  SHF.R.S32.HI R26, RZ, 0x1f, R27 ;  /* 0x0000001fff1a7819 */ /* 0x000fe2000001141b */
[----:B------:R-:W-:-:S03]  /*14410*/  IMAD R23, R23, c[0x0][0x4e8], R18 ;  /* 0x00013a0017177a24 */ /* 0x000fc600078e0212 */
[----:B------:R-:W-:Y:S01]  /*14420*/  IADD3.X R29, R26, R24, R25, P1, P0 ;  /* 0x000000181a1d7210 */ /* 0x000fe20000fe0419 */
[----:B----4-:R-:W-:Y:S01]  /*14430*/  IMAD R25, R31, R23, RZ ;  /* 0x000000171f197224 */ /* 0x010fe200078e02ff */
[----:B------:R-:W-:-:S03]  /*14440*/  SHF.R.S32.HI R24, RZ, 0x1f, R23 ;  /* 0x0000001fff187819 */ /* 0x000fc60000011417 */
[----:B------:R-:W-:-:S04]  /*14450*/  IMAD.WIDE.U32 R28, R30, R23, R28 ;  /* 0x000000171e1c7225 */ /* 0x000fc800078e001c */
[----:B------:R-:W-:Y:S02]  /*14460*/  IMAD.MOV.U32 R23, RZ, RZ, c[0x0][0x4a8] ;  /* 0x00012a00ff177624 */ /* 0x000fe400078e00ff */
[----:B------:R-:W-:Y:S02]  /*14470*/  IMAD R25, R30, R24, R25 ;  /* 0x000000181e197224 */ /* 0x000fe400078e0219 */
[----:B------:R-:W-:Y:S01]  /*14480*/  IMAD.MOV.U32 R24, RZ, RZ, c[0x0][0x4ac] ;  /* 0x00012b00ff187624 */ /* 0x000fe200078e00ff */
[----:B------:R-:W-:Y:S01]  /*14490*/  SEL R23, R23, c[0x0][0x450], P2 ;  /* 0x0001140017177a07 */ /* 0x000fe20001000000 */
[----:B------:R-:W-:-:S03]  /*144a0*/  IMAD.IADD R25, R29, 0x1, R25 ;  /* 0x000000011d197824 */ /* 0x000fc600078e0219 */
[----:B------:R-:W-:Y:S02]  /*144b0*/  SEL R27, R24, c[0x0][0x454], P2 ;  /* 0x00011500181b7a07 */ /* 0x000fe40001000000 */
[----:B------:R-:W-:Y:S01]  /*144c0*/  LEA R24, P0, R28, R23, 0x2 ;  /* 0x000000171c187211 */ /* 0x000fe200078010ff */
[----:B------:R-:W-:-:S03]  /*144d0*/  IMAD R23, R9, c[0x0][0x4e8], RZ ;  /* 0x00013a0009177a24 */ /* 0x000fc600078e02ff */
[----:B------:R-:W-:Y:S01]  /*144e0*/  LEA.HI.X R25, R28, R27, R25, 0x2, P0 ;  /* 0x0000001b1c197211 */ /* 0x000fe200000f1419 */
[----:B------:R-:W-:Y:S01]  /*144f0*/  SHFL.IDX PT, R26, R24, RZ, 0x1c1f ;  /* 0x001c1fff181a7589 */ /* 0x000fe200000e0000 */
[----:B------:R-:W-:Y:S02]  /*14500*/  LOP3.LUT P0, RZ, R21, 0x3, RZ, 0xc0, !PT ;  /* 0x0000000315ff7812 */ /* 0x000fe4000780c0ff */
[C---:B------:R-:W-:Y:S01]  /*14510*/  IADD3 R28, R16.reuse, 0x8, RZ ;  /* 0x00000008101c7810 */ /* 0x040fe20007ffe0ff */
[----:B------:R-:W1:Y:S01]  /*14520*/  SHFL.IDX PT, R27, R25, RZ, 0x1c1f ;  /* 0x001c1fff191b7589 */ /* 0x000e6200000e0000 */
[-C--:B------:R-:W-:Y:S02]  /*14530*/  ISETP.GE.OR P1, PT, R16, R23.reuse, P0 ;  /* 0x000000171000720c */ /* 0x080fe40000726670 */
[CC--:B------:R-:W-:Y:S01]  /*14540*/  ISETP.GE.OR P0, PT, R28.reuse, R23.reuse, P0 ;  /* 0x000000171c00720c */ /* 0x0c0fe20000706670 */
[----:B------:R-:W-:Y:S04]  /*14550*/  SHFL.IDX PT, R30, R24, 0x1, 0x1c1f ;  /* 0x003c1f00181e7f89 */ /* 0x000fe800000e0000 */
[----:B------:R-:W2:Y:S06]  /*14560*/  SHFL.IDX PT, R31, R25, 0x1, 0x1c1f ;  /* 0x003c1f00191f7f89 */ /* 0x000eac00000e0000 */
[----:B-1----:R1:W-:Y:S01]  /*14570*/  @!P1 ST.E [R26.64], R0 ;  /* 0x000000001a009985 */ /* 0x0023e2000c101908 */
[----:B------:R-:W-:-:S04]  /*14580*/  ISETP.GE.AND P1, PT, R28, R23, PT ;  /* 0x000000171c00720c */ /* 0x000fc80003f26270 */
[----:B------:R-:W-:Y:S01]  /*14590*/  P2R R9, PR, RZ, 0x2 ;  /* 0x00000002ff097803 */ /* 0x000fe20000000000 */
[----:B--2---:R1:W-:Y:S01]  /*145a0*/  @!P0 ST.E [R30.64], R8 ;  /* 0x000000081e008985 */ /* 0x0043e2000c101908 */
[----:B------:R-:W-:Y:S01]  /*145b0*/  ISETP.GE.AND P0, PT, R16, R23, PT ;  /* 0x000000171000720c */ /* 0x000fe20003f06270 */
[----:B------:R-:W-:Y:S05]  /*145c0*/  @P2 BRA `(.L_x_1469) ;  /* 0x0000082000002947 */ /* 0x000fea0003800000 */
[----:B------:R-:W-:Y:S01]  /*145d0*/  IMAD R19, R19, c[0x0][0x3a0], RZ ;  /* 0x0000e80013137a24 */ /* 0x000fe200078e02ff */
[----:B------:R-:W-:Y:S01]  /*145e0*/  LEA.HI R64, R17, R146, RZ, 0x3 ;  /* 0x0000009211407211 */ /* 0x000fe200078f18ff */
[C---:B------:R-:W-:Y:S01]  /*145f0*/  IMAD.WIDE.U32 R4, R2.reuse, c[0x0][0x3a0], RZ ;  /* 0x0000e80002047a25 */ /* 0x040fe200078e00ff */
[----:B------:R2:W3:Y:S02]  /*14600*/  LDS.128 R60, [R139+0x80] ;  /* 0x000080008b3c7984 */ /* 0x0004e40000000c00 */
[----:B------:R-:W-:Y:S01]  /*14610*/  SHF.R.S32.HI R64, RZ, 0x3, R64 ;  /* 0x00000003ff407819 */ /* 0x000fe20000011440 */
[----:B------:R-:W-:Y:S01]  /*14620*/  IMAD R19, R2, c[0x0][0x3a4], R19 ;  /* 0x0000e90002137a24 */ /* 0x000fe200078e0213 */
[----:B------:R-:W-:Y:S01]  /*14630*/  MOV R6, R4 ;  /* 0x0000000400067202 */ /* 0x000fe20000000f00 */
[----:B------:R2:W4:Y:S01]  /*14640*/  LDS.128 R56, [R139+0x1080] ;  /* 0x001080008b387984 */ /* 0x0005220000000c00 */
[----:B-1----:R-:W-:-:S02]  /*14650*/  LEA R0, R201, R64, 0x5 ;  /* 0x00000040c9007211 */ /* 0x002fc400078e28ff */
[----:B------:R-:W-:Y:S01]  /*14660*/  IADD3 R7, R5, R19, RZ ;  /* 0x0000001305077210 */ /* 0x000fe20007ffe0ff */
[----:B------:R2:W1:Y:S01]  /*14670*/  LDS.128 R52, [R139+0x2080] ;  /* 0x002080008b347984 */ /* 0x0004620000000c00 */
[----:B------:R-:W-:Y:S02]  /*14680*/  SHF.R.S32.HI R5, RZ, 0x1f, R224 ;  /* 0x0000001fff057819 */ /* 0x000fe400000114e0 */
[----:B------:R-:W-:Y:S01]  /*14690*/  LEA R0, R209, R0, 0x7 ;  /* 0x00000000d1007211 */ /* 0x000fe200078e38ff */
[----:B------:R-:W-:Y:S01]  /*146a0*/  IMAD.WIDE.U32 R6, R225, c[0x0][0x3e8], R6 ;  /* 0x0000fa00e1067a25 */ /* 0x000fe200078e0006 */
[----:B------:R2:W1:Y:S01]  /*146b0*/  LDS.128 R48, [R139+0x3080] ;  /* 0x003080008b307984 */ /* 0x0004620000000c00 */
[----:B------:R-:W-:Y:S02]  /*146c0*/  LEA R64, R209, R64, 0x7 ;  /* 0x00000040d1407211 */ /* 0x000fe400078e38ff */
[----:B------:R-:W-:Y:S01]  /*146d0*/  IMAD R5, R5, c[0x0][0x3f0], RZ ;  /* 0x0000fc0005057a24 */ /* 0x000fe200078e02ff */
[----:B------:R-:W-:Y:S01]  /*146e0*/  MOV R2, R0 ;  /* 0x0000000000027202 */ /* 0x000fe20000000f00 */
[----:B------:R-:W-:Y:S01]  /*146f0*/  @P3 IMAD.HI.U32 R4, R0, c[0x0][0x4ec], RZ ;  /* 0x00013b0000043a27 */ /* 0x000fe200078e00ff */
[----:B------:R2:W1:Y:S03]  /*14700*/  LDS.128 R44, [R139+0x4080] ;  /* 0x004080008b2c7984 */ /* 0x0004660000000c00 */
[----:B------:R-:W-:Y:S01]  /*14710*/  IMAD R7, R225, c[0x0][0x3ec], R7 ;  /* 0x0000fb00e1077a24 */ /* 0x000fe200078e0207 */
[----:B------:R-:W-:Y:S01]  /*14720*/  @P3 SHF.R.U32.HI R2, RZ, c[0x0][0x4f0], R4 ;  /* 0x00013c00ff023a19 */ /* 0x000fe20000011604 */
[C---:B------:R-:W-:Y:S01]  /*14730*/  IMAD R8, R224.reuse, c[0x0][0x3f4], R5 ;  /* 0x0000fd00e0087a24 */ /* 0x040fe200078e0205 */
[----:B------:R2:W1:Y:S01]  /*14740*/  LDS.128 R40, [R139+0x5080] ;  /* 0x005080008b287984 */ /* 0x0004620000000c00 */
[----:B------:R-:W-:Y:S01]  /*14750*/  IMAD.WIDE.U32 R18, R224, c[0x0][0x3f0], R6 ;  /* 0x0000fc00e0127a25 */ /* 0x000fe200078e0006 */
[----:B------:R-:W-:-:S02]  /*14760*/  SHF.R.S32.HI R16, RZ, 0x1f, R2 ;  /* 0x0000001fff107819 */ /* 0x000fc40000011402 */
[----:B------:R2:W1:Y:S01]  /*14770*/  LDS.128 R36, [R139+0x6080] ;  /* 0x006080008b247984 */ /* 0x0004620000000c00 */
[----:B------:R-:W-:Y:S02]  /*14780*/  IADD3 R9, -R2, RZ, RZ ;  /* 0x000000ff02097210 */ /* 0x000fe40007ffe1ff */
[----:B------:R-:W-:Y:S01]  /*14790*/  IADD3 R19, R19, R8, RZ ;  /* 0x0000000813137210 */ /* 0x000fe20007ffe0ff */
[----:B------:R2:W1:Y:S01]  /*147a0*/  LDS.128 R32, [R139+0x7080] ;  /* 0x007080008b207984 */ /* 0x0004620000000c00 */
[----:B------:R-:W-:Y:S02]  /*147b0*/  IMAD R17, R16, c[0x0][0x3e0], RZ ;  /* 0x0000f80010117a24 */ /* 0x000fe400078e02ff */
[----:B------:R-:W-:Y:S01]  /*147c0*/  IMAD R9, R9, c[0x0][0x4e8], R0 ;  /* 0x00013a0009097a24 */ /* 0x000fe200078e0200 */
        /* <DEDUP_REMOVED lines=9> */
[----:B------:R-:W-:-:S04]  /*14860*/  IMAD.WIDE.U32 R16, R9, c[0x0][0x3d8], R18 ;  /* 0x0000f60009107a25 */ /* 0x000fc800078e0012 */
[----:B------:R-:W-:Y:S01]  /*14870*/  IMAD R66, R9, c[0x0][0x3dc], R0 ;  /* 0x0000f70009427a24 */ /* 0x000fe200078e0200 */
[----:B------:R-:W-:-:S04]  /*14880*/  LEA R9, P0, R16, c[0x0][0x380], 0x1 ;  /* 0x0000e00010097a11 */ /* 0x000fc800078008ff */
[----:B------:R-:W-:-:S04]  /*14890*/  IADD3 R66, R17, R66, RZ ;  /* 0x0000004211427210 */ /* 0x000fc80007ffe0ff */
[----:B------:R-:W-:Y:S01]  /*148a0*/  LEA.HI.X R66, R16, c[0x0][0x384], R66, 0x1, P0 ;  /* 0x0000e10010427a11 */ /* 0x000fe200000f0c42 */
[----:B------:R-:W-:Y:S05]  /*148b0*/  BRA.DIV ~URZ, `(.L_x_1470) ;  /* 0x000036227f007947 */ /* 0x000fea000b800000 */
[----:B---34-:R3:W4:Y:S02]  /*148c0*/  SHFL.IDX PT, R67, R66, RZ, 0x181f ;  /* 0x00181fff42437589 */ /* 0x01872400000e0000 */
.L_x_1534:
[----:B------:R-:W-:Y:S05]  /*148d0*/  BRA.DIV ~URZ, `(.L_x_1471) ;  /* 0x000036727f007947 */ /* 0x000fea000b800000 */
[----:B------:R2:W3:Y:S02]  /*148e0*/  SHFL.IDX PT, R2, R9, RZ, 0x181f ;  /* 0x00181fff09027589 */ /* 0x0004e400000e0000 */
.L_x_1535:
        /* <DEDUP_REMOVED lines=9> */
[-C--:B---3--:R-:W-:Y:S02]  /*14980*/  @!P2 LEA R18, P5, R22, R2.reuse, 0x1 ;  /* 0x000000021612a211 */ /* 0x088fe400078a08ff */
[-C--:B------:R-:W-:Y:S02]  /*14990*/  @!P1 LEA R16, P4, R218, R2.reuse, 0x1 ;  /* 0x00000002da109211 */ /* 0x080fe400078808ff */
[C---:B------:R-:W-:Y:S02]  /*149a0*/  @!P0 LEA R68, P3, R217.reuse, R2, 0x1 ;  /* 0x00000002d9448211 */ /* 0x040fe400078608ff */
[-C--:B----4-:R-:W-:Y:S02]  /*149b0*/  @!P2 LEA.HI.X R19, R22, R67.reuse, R21, 0x1, P5 ;  /* 0x000000431613a211 */ /* 0x090fe400028f0c15 */
[-C--:B------:R-:W-:Y:S02]  /*149c0*/  @!P1 LEA.HI.X R17, R218, R67.reuse, R65, 0x1, P4 ;  /* 0x00000043da119211 */ /* 0x080fe400020f0c41 */
[----:B------:R-:W-:Y:S01]  /*149d0*/  @!P0 LEA.HI.X R69, R217, R67, R20, 0x1, P3 ;  /* 0x00000043d9458211 */ /* 0x000fe200018f0c14 */
[----:B------:R3:W-:Y:S04]  /*149e0*/  @!P2 ST.E.128 [R18.64], R60 ;  /* 0x0000003c1200a985 */ /* 0x0007e8000c101d08 */
[----:B-1----:R3:W-:Y:S04]  /*149f0*/  @!P1 ST.E.128 [R16.64], R44 ;  /* 0x0000002c10009985 */ /* 0x0027e8000c101d08 */
[----:B------:R3:W-:Y:S02]  /*14a00*/  @!P0 ST.E.128 [R68.64], R28 ;  /* 0x0000001c44008985 */ /* 0x0007e4000c101d08 */
.L_x_1473:
[----:B------:R-:W-:Y:S05]  /*14a10*/  BSYNC B0 ;  /* 0x0000000000007941 */ /* 0x000fea0003800000 */
.L_x_1472:
[----:B------:R-:W-:Y:S05]  /*14a20*/  BRA.DIV ~URZ, `(.L_x_1474) ;  /* 0x000035827f007947 */ /* 0x000fea000b800000 */
[----:B-1-3--:R1:W3:Y:S04]  /*14a30*/  SHFL.IDX PT, R28, R66, 0x1, 0x181f ;  /* 0x00381f00421c7f89 */ /* 0x00a2e800000e0000 */
[----:B------:R1:W2:Y:S02]  /*14a40*/  SHFL.IDX PT, R2, R9, 0x1, 0x181f ;  /* 0x00381f0009027f89 */ /* 0x0002a400000e0000 */
.L_x_1536:
        /* <DEDUP_REMOVED lines=8> */
[-C--:B------:R-:W-:Y:S02]  /*14ad0*/  @!P1 LEA R16, P4, R218, R2.reuse, 0x1 ;  /* 0x00000002da109211 */ /* 0x080fe400078808ff */
[C---:B------:R-:W-:Y:S02]  /*14ae0*/  @!P0 LEA R30, P3, R217.reuse, R2, 0x1 ;  /* 0x00000002d91e8211 */ /* 0x040fe400078608ff */
[-C--:B---3--:R-:W-:Y:S02]  /*14af0*/  @!P2 LEA.HI.X R19, R22, R28.reuse, R21, 0x1, P5 ;  /* 0x0000001c1613a211 */ /* 0x088fe400028f0c15 */
[-C--:B------:R-:W-:Y:S02]  /*14b00*/  @!P1 LEA.HI.X R17, R218, R28.reuse, R65, 0x1, P4 ;  /* 0x0000001cda119211 */ /* 0x080fe400020f0c41 */
[----:B------:R-:W-:Y:S01]  /*14b10*/  @!P0 LEA.HI.X R31, R217, R28, R20, 0x1, P3 ;  /* 0x0000001cd91f8211 */ /* 0x000fe200018f0c14 */
[----:B------:R2:W-:Y:S04]  /*14b20*/  @!P2 ST.E.128 [R18.64], R56 ;  /* 0x000000381200a985 */ /* 0x0005e8000c101d08 */
[----:B------:R2:W-:Y:S04]  /*14b30*/  @!P1 ST.E.128 [R16.64], R40 ;  /* 0x0000002810009985 */ /* 0x0005e8000c101d08 */
[----:B------:R2:W-:Y:S02]  /*14b40*/  @!P0 ST.E.128 [R30.64], R24 ;  /* 0x000000181e008985 */ /* 0x0005e4000c101d08 */
.L_x_1476:
[----:B------:R-:W-:Y:S05]  /*14b50*/  BSYNC B0 ;  /* 0x0000000000007941 */ /* 0x000fea0003800000 */
.L_x_1475:
[----:B------:R-:W-:Y:S05]  /*14b60*/  BRA.DIV ~URZ, `(.L_x_1477) ;  /* 0x000035027f007947 */ /* 0x000fea000b800000 */
[----:B--2---:R2:W1:Y:S02]  /*14b70*/  SHFL.IDX PT, R24, R66, 0x2, 0x181f ;  /* 0x00581f0042187f89 */ /* 0x00446400000e0000 */
.L_x_1537:
[----:B------:R-:W-:Y:S05]  /*14b80*/  BRA.DIV ~URZ, `(.L_x_1478) ;  /* 0x000035527f007947 */ /* 0x000fea000b800000 */
[----:B------:R2:W4:Y:S02]  /*14b90*/  SHFL.IDX PT, R2, R9, 0x2, 0x181f ;  /* 0x00581f0009027f89 */ /* 0x00052400000e0000 */
.L_x_1538:
        /* <DEDUP_REMOVED lines=9> */
[C---:B------:R-:W-:Y:S02]  /*14c30*/  @!P0 LEA R26, P3, R217.reuse, R2, 0x1 ;  /* 0x00000002d91a8211 */ /* 0x040fe400078608ff */
[-C--:B-1----:R-:W-:Y:S02]  /*14c40*/  @!P2 LEA.HI.X R19, R22, R24.reuse, R21, 0x1, P5 ;  /* 0x000000181613a211 */ /* 0x082fe400028f0c15 */
[-C--:B------:R-:W-:Y:S02]  /*14c50*/  @!P1 LEA.HI.X R17, R218, R24.reuse, R65, 0x1, P4 ;  /* 0x00000018da119211 */ /* 0x080fe400020f0c41 */
[----:B------:R-:W-:Y:S01]  /*14c60*/  @!P0 LEA.HI.X R27, R217, R24, R20, 0x1, P3 ;  /* 0x00000018d91b8211 */ /* 0x000fe200018f0c14 */
[----:B------:R1:W-:Y:S04]  /*14c70*/  @!P2 ST.E.128 [R18.64], R52 ;  /* 0x000000341200a985 */ /* 0x0003e8000c101d08 */
[----:B------:R1:W-:Y:S04]  /*14c80*/  @!P1 ST.E.128 [R16.64], R36 ;  /* 0x0000002410009985 */ /* 0x0003e8000c101d08 */
[----:B------:R1:W-:Y:S02]  /*14c90*/  @!P0 ST.E.128 [R26.64], R12 ;  /* 0x0000000c1a008985 */ /* 0x0003e4000c101d08 */
.L_x_1480:
[----:B------:R-:W-:Y:S05]  /*14ca0*/  BSYNC B0 ;  /* 0x0000000000007941 */ /* 0x000fea0003800000 */
.L_x_1479:
[----:B------:R-:W-:Y:S05]  /*14cb0*/  BRA.DIV ~URZ, `(.L_x_1481) ;  /* 0x000034827f007947 */ /* 0x000fea000b800000 */
[----:B-12---:R-:W1:Y:S04]  /*14cc0*/  SHFL.IDX PT, R66, R66, 0x3, 0x181f ;  /* 0x00781f0042427f89 */ /* 0x006e6800000e0000 */
[----:B----4-:R2:W4:Y:S02]  /*14cd0*/  SHFL.IDX PT, R2, R9, 0x3, 0x181f ;  /* 0x00781f0009027f89 */ /* 0x01052400000e0000 */
.L_x_1539:
[----:B------:R-:W-:-:S04]  /*14ce0*/  IADD3 R64, R64, 0x60, RZ ;  /* 0x0000006040407810 */ /* 0x000fc80007ffe0ff */
[----:B------:R-:W-:-:S13]  /*14cf0*/  ISETP.GE.AND P0, PT, R64, R23, PT ;  /* 0x000000174000720c */ /* 0x000fda0003f06270 */
[----:B------:R-:W-:Y:S05]  /*14d00*/  @P0 BRA `(.L_x_1482) ;  /* 0x00001f1000000947 */ /* 0x000fea0003800000 */
[----:B------:R-:W-:Y:S02]  /*14d10*/  ISETP.GE.AND P1, PT, R22, c[0x0][0x3c8], PT ;  /* 0x0000f20016007a0c */ /* 0x000fe40003f26270 */
[----:B------:R-:W-:-:S11]  /*14d20*/  ISETP.GE.AND P0, PT, R218, c[0x0][0x3c8], PT ;  /* 0x0000f200da007a0c */ /* 0x000fd60003f06270 */
[-C--:B----4-:R-:W-:Y:S02]  /*14d30*/  @!P1 LEA R12, P3, R22, R2.reuse, 0x1 ;  /* 0x00000002160c9211 */ /* 0x090fe400078608ff */
[----:B------:R-:W-:Y:S02]  /*14d40*/  @!P0 LEA R8, P2, R218, R2, 0x1 ;  /* 0x00000002da088211 */ /* 0x000fe400078408ff */
[-C--:B-1----:R-:W-:Y:S02]  /*14d50*/  @!P1 LEA.HI.X R13, R22, R66.reuse, R21, 0x1, P3 ;  /* 0x00000042160d9211 */ /* 0x082fe400018f0c15 */
[----:B--2---:R-:W-:-:S03]  /*14d60*/  @!P0 LEA.HI.X R9, R218, R66, R65, 0x1, P2 ;  /* 0x00000042da098211 */ /* 0x004fc600010f0c41 */
[----:B------:R1:W-:Y:S04]  /*14d70*/  @!P1 ST.E.128 [R12.64], R48 ;  /* 0x000000300c009985 */ /* 0x0003e8000c101d08 */
[----:B------:R1:W-:Y:S01]  /*14d80*/  @!P0 ST.E.128 [R8.64], R32 ;  /* 0x0000002008008985 */ /* 0x0003e2000c101d08 */
[----:B------:R-:W-:-:S13]  /*14d90*/  ISETP.GE.AND P0, PT, R217, c[0x0][0x3c8], PT ;  /* 0x0000f200d9007a0c */ /* 0x000fda0003f06270 */
[----:B------:R-:W-:Y:S05]  /*14da0*/  @P0 BRA `(.L_x_1482) ;  /* 0x00001e7000000947 */ /* 0x000fea0003800000 */
[----:B-1----:R-:W-:-:S04]  /*14db0*/  LEA R8, P0, R217, R2, 0x1 ;  /* 0x00000002d9087211 */ /* 0x002fc800078008ff */
[----:B------:R-:W-:-:S05]  /*14dc0*/  LEA.HI.X R9, R217, R66, R20, 0x1, P0 ;  /* 0x00000042d9097211 */ /* 0x000fca00000f0c14 */
[----:B------:R1:W-:Y:S01]  /*14dd0*/  ST.E.128 [R8.64], R4 ;  /* 0x0000000408007985 */ /* 0x0003e2000c101d08 */
[----:B------:R-:W-:Y:S05]  /*14de0*/  BRA `(.L_x_1482) ;  /* 0x00001e3000007947 */ /* 0x000fea0003800000 */
.L_x_1469:
[----:B------:R-:W-:Y:S02]  /*14df0*/  IMAD R19, R19, c[0x0][0x408], RZ ;  /* 0x0001020013137a24 */ /* 0x000fe400078e02ff */
[----:B------:R-:W-:-:S04]  /*14e00*/  IMAD.WIDE.U32 R16, R2, c[0x0][0x408], RZ ;  /* 0x0001020002107a25 */ /* 0x000fc800078e00ff */
[----:B------:R-:W-:Y:S01]  /*14e10*/  IMAD R19, R2, c[0x0][0x40c], R19 ;  /* 0x0001030002137a24 */ /* 0x000fe200078e0213 */
[----:B------:R-:W-:Y:S01]  /*14e20*/  MOV R22, R16 ;  /* 0x0000001000167202 */ /* 0x000fe20000000f00 */
[----:B-1----:R-:W-:Y:S01]  /*14e30*/  @P3 IMAD.HI.U32 R0, R18, c[0x0][0x4ec], RZ ;  /* 0x00013b0012003a27 */ /* 0x002fe200078e00ff */
[----:B------:R-:W-:Y:S02]  /*14e40*/  MOV R2, R18 ;  /* 0x0000001200027202 */ /* 0x000fe40000000f00 */
[----:B------:R-:W-:Y:S02]  /*14e50*/  IADD3 R23, R17, R19, RZ ;  /* 0x0000001311177210 */ /* 0x000fe40007ffe0ff */
[----:B------:R-:W-:Y:S02]  /*14e60*/  SHF.R.S32.HI R17, RZ, 0x1f, R224 ;  /* 0x0000001fff117819 */ /* 0x000fe400000114e0 */
[----:B------:R-:W-:Y:S01]  /*14e70*/  @P3 SHF.R.U32.HI R2, RZ, c[0x0][0x4f0], R0 ;  /* 0x00013c00ff023a19 */ /* 0x000fe20000011600 */
[----:B------:R-:W-:-:S03]  /*14e80*/  IMAD.WIDE.U32 R22, R225, c[0x0][0x438], R22 ;  /* 0x00010e00e1167a25 */ /* 0x000fc600078e0016 */
[----:B------:R-:W-:Y:S01]  /*14e90*/  SHF.R.S32.HI R19, RZ, 0x1f, R2 ;  /* 0x0000001fff137819 */ /* 0x000fe20000011402 */
[----:B------:R-:W-:Y:S02]  /*14ea0*/  IMAD R17, R17, c[0x0][0x440], RZ ;  /* 0x0001100011117a24 */ /* 0x000fe400078e02ff */
[----:B------:R-:W-:Y:S02]  /*14eb0*/  IMAD R23, R225, c[0x0][0x43c], R23 ;  /* 0x00010f00e1177a24 */ /* 0x000fe400078e0217 */
[C---:B------:R-:W-:Y:S02]  /*14ec0*/  IMAD R17, R224.reuse, c[0x0][0x444], R17 ;  /* 0x00011100e0117a24 */ /* 0x040fe400078e0211 */
[----:B------:R-:W-:-:S04]  /*14ed0*/  IMAD.WIDE.U32 R22, R224, c[0x0][0x440], R22 ;  /* 0x00011000e0167a25 */ /* 0x000fc800078e0016 */
[----:B------:R-:W-:Y:S01]  /*14ee0*/  IMAD R19, R19, c[0x0][0x430], RZ ;  /* 0x00010c0013137a24 */ /* 0x000fe200078e02ff */
[----:B------:R-:W-:Y:S02]  /*14ef0*/  IADD3 R23, R23, R17, RZ ;  /* 0x0000001117177210 */ /* 0x000fe40007ffe0ff */
[C---:B------:R-:W-:Y:S01]  /*14f00*/  IADD3 R17, -R2.reuse, RZ, RZ ;  /* 0x000000ff02117210 */ /* 0x040fe20007ffe1ff */
[----:B------:R-:W-:Y:S02]  /*14f10*/  IMAD R19, R2, c[0x0][0x434], R19 ;  /* 0x00010d0002137a24 */ /* 0x000fe400078e0213 */
[----:B------:R-:W-:-:S04]  /*14f20*/  IMAD.WIDE.U32 R22, R227, c[0x0][0x448], R22 ;  /* 0x00011200e3167a25 */ /* 0x000fc800078e0016 */
[----:B------:R-:W-:Y:S02]  /*14f30*/  IMAD R23, R227, c[0x0][0x44c], R23 ;  /* 0x00011300e3177a24 */ /* 0x000fe400078e0217 */
[----:B------:R-:W-:Y:S02]  /*14f40*/  IMAD R17, R17, c[0x0][0x4e8], R18 ;  /* 0x00013a0011117a24 */ /* 0x000fe400078e0212 */
[----:B------:R-:W-:-:S03]  /*14f50*/  IMAD.WIDE.U32 R22, R2, c[0x0][0x430], R22 ;  /* 0x00010c0002167a25 */ /* 0x000fc600078e0016 */
[----:B------:R-:W-:Y:S02]  /*14f60*/  SHF.R.S32.HI R0, RZ, 0x1f, R17 ;  /* 0x0000001fff007819 */ /* 0x000fe40000011411 */
[----:B------:R-:W-:-:S03]  /*14f70*/  IADD3 R23, R23, R19, RZ ;  /* 0x0000001317177210 */ /* 0x000fc60007ffe0ff */
[----:B------:R-:W-:Y:S02]  /*14f80*/  IMAD R0, R0, c[0x0][0x428], RZ ;  /* 0x00010a0000007a24 */ /* 0x000fe400078e02ff */
[----:B------:R-:W-:-:S04]  /*14f90*/  IMAD.WIDE.U32 R18, R17, c[0x0][0x428], R22 ;  /* 0x00010a0011127a25 */ /* 0x000fc800078e0016 */
[----:B------:R-:W-:Y:S01]  /*14fa0*/  IMAD R17, R17, c[0x0][0x42c], R0 ;  /* 0x00010b0011117a24 */ /* 0x000fe200078e0200 */
[----:B------:R-:W-:-:S04]  /*14fb0*/  LEA R168, P1, R18, c[0x0][0x400], 0x2 ;  /* 0x0001000012a87a11 */ /* 0x000fc800078210ff */
[----:B------:R-:W-:-:S04]  /*14fc0*/  IADD3 R17, R19, R17, RZ ;  /* 0x0000001113117210 */ /* 0x000fc80007ffe0ff */
[----:B------:R-:W-:Y:S01]  /*14fd0*/  LEA.HI.X R167, R18, c[0x0][0x404], R17, 0x2, P1 ;  /* 0x0001010012a77a11 */ /* 0x000fe200008f1411 */
[----:B------:R-:W-:Y:S05]  /*14fe0*/  BRA.DIV ~URZ, `(.L_x_1483) ;  /* 0x000032127f007947 */ /* 0x000fea000b800000 */
[----:B------:R1:W2:Y:S02]  /*14ff0*/  SHFL.IDX PT, R169, R167, RZ, 0x1c1f ;  /* 0x001c1fffa7a97589 */ /* 0x0002a400000e0000 */
.L_x_1540:
[----:B------:R-:W-:Y:S05]  /*15000*/  BRA.DIV ~URZ, `(.L_x_1484) ;  /* 0x000032627f007947 */ /* 0x000fea000b800000 */
[----:B------:R3:W4:Y:S02]  /*15010*/  SHFL.IDX PT, R2, R168, RZ, 0x1c1f ;  /* 0x001c1fffa8027589 */ /* 0x00072400000e0000 */
.L_x_1541:
[----:B------:R-:W-:Y:S01]  /*15020*/  LOP3.LUT R20, R20, 0x7ffffffc, RZ, 0xc0, !PT ;  /* 0x7ffffffc14147812 */ /* 0x000fe200078ec0ff */
[----:B------:R-:W-:Y:S04]  /*15030*/  BSSY B0, `(.L_x_1485) ;  /* 0x0000093000007945 */ /* 0x000fe80003800000 */
        /* <DEDUP_REMOVED lines=56> */
[-C--:B------:R-:W-:Y:S02]  /*153c0*/  @!P0 LEA R16, P2, R25, R2.reuse, 0x2 ;  /* 0x0000000219108211 */ /* 0x080fe400078410ff */
[----:B------:R-:W-:Y:S01]  /*153d0*/  @!P3 LEA R170, P5, R163, R2, 0x2 ;  /* 0x00000002a3aab211 */ /* 0x000fe200078a10ff */
[----:B------:R-:W-:Y:S01]  /*153e0*/  @!P1 IMAD.WIDE R18, R166, 0x4, R18 ;  /* 0x00000004a6129825 */ /* 0x000fe200078e0212 */
[----:B------:R-:W-:Y:S02]  /*153f0*/  @!P0 LEA.HI.X R17, R25, R169, R24, 0x2, P2 ;  /* 0x000000a919118211 */ /* 0x000fe400010f1418 */
[----:B------:R-:W-:Y:S02]  /*15400*/  ISETP.GE.AND P2, PT, R159, c[0x0][0x3c8], PT ;  /* 0x0000f2009f007a0c */ /* 0x000fe40003f46270 */
[----:B------:R2:W-:Y:S01]  /*15410*/  @!P1 ST.E.64 [R18.64], R132 ;  /* 0x0000008412009985 */ /* 0x0005e2000c101b08 */
[----:B------:R-:W-:-:S02]  /*15420*/  ISETP.GE.AND P1, PT, R157, c[0x0][0x3c8], PT ;  /* 0x0000f2009d007a0c */ /* 0x000fc40003f26270 */
[----:B------:R-:W-:Y:S01]  /*15430*/  @!P3 LEA.HI.X R171, R163, R169, R162, 0x2, P5 ;  /* 0x000000a9a3abb211 */ /* 0x000fe200028f14a2 */
[----:B------:R4:W-:Y:S01]  /*15440*/  @!P0 ST.E.64 [R16.64], R128 ;  /* 0x0000008010008985 */ /* 0x0009e2000c101b08 */
[----:B------:R-:W-:-:S03]  /*15450*/  @!P4 LEA R172, P0, R161, R2, 0x2 ;  /* 0x00000002a1acc211 */ /* 0x000fc600078010ff */
[----:B------:R5:W-:Y:S01]  /*15460*/  @!P3 ST.E.64 [R170.64], R124 ;  /* 0x0000007caa00b985 */ /* 0x000be2000c101b08 */
[-C--:B------:R-:W-:Y:S02]  /*15470*/  @!P4 LEA.HI.X R173, R161, R169.reuse, R160, 0x2, P0 ;  /* 0x000000a9a1adc211 */ /* 0x080fe400000f14a0 */
[----:B------:R-:W-:Y:S02]  /*15480*/  @!P2 LEA R174, P5, R159, R2, 0x2 ;  /* 0x000000029faea211 */ /* 0x000fe400078a10ff */
[----:B------:R-:W-:Y:S01]  /*15490*/  ISETP.GE.AND P3, PT, R153, c[0x0][0x3c8], PT ;  /* 0x0000f20099007a0c */ /* 0x000fe20003f66270 */
[----:B------:R1:W-:Y:S01]  /*154a0*/  @!P4 ST.E.64 [R172.64], R120 ;  /* 0x00000078ac00c985 */ /* 0x0003e2000c101b08 */
[----:B------:R-:W-:Y:S02]  /*154b0*/  @!P2 LEA.HI.X R175, R159, R169, R158, 0x2, P5 ;  /* 0x000000a99fafa211 */ /* 0x000fe400028f149e */
[----:B------:R-:W-:-:S03]  /*154c0*/  ISETP.GE.AND P4, PT, R149, c[0x0][0x3c8], PT ;  /* 0x0000f20095007a0c */ /* 0x000fc60003f86270 */
[----:B------:R3:W-:Y:S01]  /*154d0*/  @!P2 ST.E.64 [R174.64], R116 ;  /* 0x00000074ae00a985 */ /* 0x0007e2000c101b08 */
[----:B------:R-:W-:Y:S02]  /*154e0*/  ISETP.GE.AND P2, PT, R81, c[0x0][0x3c8], PT ;  /* 0x0000f20051007a0c */ /* 0x000fe40003f46270 */
[----:B--2---:R-:W-:-:S04]  /*154f0*/  @!P1 LEA R18, P0, R157, R2, 0x2 ;  /* 0x000000029d129211 */ /* 0x004fc800078010ff */
[-C--:B------:R-:W-:Y:S02]  /*15500*/  @!P1 LEA.HI.X R19, R157, R169.reuse, R156, 0x2, P0 ;  /* 0x000000a99d139211 */ /* 0x080fe400000f149c */
[-C--:B----4-:R-:W-:Y:S02]  /*15510*/  @!P3 LEA R16, P5, R153, R2.reuse, 0x2 ;  /* 0x000000029910b211 */ /* 0x090fe400078a10ff */
[----:B-----5:R-:W-:Y:S01]  /*15520*/  @!P4 LEA R124, P0, R149, R2, 0x2 ;  /* 0x00000002957cc211 */ /* 0x020fe200078010ff */
[----:B------:R2:W-:Y:S01]  /*15530*/  @!P1 ST.E.64 [R18.64], R112 ;  /* 0x0000007012009985 */ /* 0x0005e2000c101b08 */
[----:B------:R-:W-:Y:S02]  /*15540*/  ISETP.GE.AND P1, PT, R77, c[0x0][0x3c8], PT ;  /* 0x0000f2004d007a0c */ /* 0x000fe40003f26270 */
[-C--:B------:R-:W-:Y:S02]  /*15550*/  @!P3 LEA.HI.X R17, R153, R169.reuse, R152, 0x2, P5 ;  /* 0x000000a99911b211 */ /* 0x080fe400028f1498 */
[----:B------:R-:W-:-:S02]  /*15560*/  @!P4 LEA.HI.X R125, R149, R169, R148, 0x2, P0 ;  /* 0x000000a9957dc211 */ /* 0x000fc400000f1494 */
[-C--:B-1----:R-:W-:Y:S01]  /*15570*/  @!P2 LEA R120, P5, R81, R2.reuse, 0x2 ;  /* 0x000000025178a211 */ /* 0x082fe200078a10ff */
[----:B------:R1:W-:Y:S01]  /*15580*/  @!P3 ST.E.64 [R16.64], R108 ;  /* 0x0000006c1000b985 */ /* 0x0003e2000c101b08 */
[----:B------:R-:W-:Y:S02]  /*15590*/  ISETP.GE.AND P3, PT, R37, c[0x0][0x3c8], PT ;  /* 0x0000f20025007a0c */ /* 0x000fe40003f66270 */
[----:B------:R-:W-:Y:S01]  /*155a0*/  @!P2 LEA.HI.X R121, R81, R169, R80, 0x2, P5 ;  /* 0x000000a95179a211 */ /* 0x000fe200028f1450 */
[----:B------:R4:W-:Y:S01]  /*155b0*/  @!P4 ST.E.64 [R124.64], R104 ;  /* 0x000000687c00c985 */ /* 0x0009e2000c101b08 */
[----:B------:R-:W-:Y:S02]  /*155c0*/  ISETP.GE.AND P4, PT, R35, c[0x0][0x3c8], PT ;  /* 0x0000f20023007a0c */ /* 0x000fe40003f86270 */
[----:B---3--:R-:W-:Y:S01]  /*155d0*/  @!P1 LEA R116, P0, R77, R2, 0x2 ;  /* 0x000000024d749211 */ /* 0x008fe200078010ff */
[----:B------:R3:W-:Y:S01]  /*155e0*/  @!P2 ST.E.64 [R120.64], R40 ;  /* 0x000000287800a985 */ /* 0x0007e2000c101b08 */
[----:B------:R-:W-:-:S02]  /*155f0*/  ISETP.GE.AND P2, PT, R33, c[0x0][0x3c8], PT ;  /* 0x0000f20021007a0c */ /* 0x000fc40003f46270 */
[----:B------:R-:W-:-:S05]  /*15600*/  @!P1 LEA.HI.X R117, R77, R169, R76, 0x2, P0 ;  /* 0x000000a94d759211 */ /* 0x000fca00000f144c */
[----:B------:R5:W-:Y:S01]  /*15610*/  @!P1 ST.E.64 [R116.64], R44 ;  /* 0x0000002c74009985 */ /* 0x000be2000c101b08 */
[----:B------:R-:W-:Y:S02]  /*15620*/  ISETP.GE.AND P1, PT, R31, c[0x0][0x3c8], PT ;  /* 0x0000f2001f007a0c */ /* 0x000fe40003f26270 */
[----:B--2---:R-:W-:-:S04]  /*15630*/  @!P3 LEA R18, P5, R37, R2, 0x2 ;  /* 0x000000022512b211 */ /* 0x004fc800078a10ff */
[----:B------:R-:W-:Y:S02]  /*15640*/  @!P3 LEA.HI.X R19, R37, R169, R36, 0x2, P5 ;  /* 0x000000a92513b211 */ /* 0x000fe400028f1424 */
[----:B-1----:R-:W-:-:S03]  /*15650*/  @!P4 LEA R16, P0, R35, R2, 0x2 ;  /* 0x000000022310c211 */ /* 0x002fc600078010ff */
[----:B------:R1:W-:Y:S01]  /*15660*/  @!P3 ST.E.64 [R18.64], R48 ;  /* 0x000000301200b985 */ /* 0x0003e2000c101b08 */
[----:B------:R-:W-:Y:S02]  /*15670*/  ISETP.GE.AND P3, PT, R27, c[0x0][0x3c8], PT ;  /* 0x0000f2001b007a0c */ /* 0x000fe40003f66270 */
[-C--:B------:R-:W-:Y:S02]  /*15680*/  @!P4 LEA.HI.X R17, R35, R169.reuse, R34, 0x2, P0 ;  /* 0x000000a92311c211 */ /* 0x080fe400000f1422 */
[-C--:B----4-:R-:W-:Y:S02]  /*15690*/  @!P2 LEA R104, P5, R33, R2.reuse, 0x2 ;  /* 0x000000022168a211 */ /* 0x090fe400078a10ff */
[----:B---3--:R-:W-:Y:S01]  /*156a0*/  @!P1 LEA R40, P0, R31, R2, 0x2 ;  /* 0x000000021f289211 */ /* 0x008fe200078010ff */
[----:B------:R2:W-:Y:S01]  /*156b0*/  @!P4 ST.E.64 [R16.64], R52 ;  /* 0x000000341000c985 */ /* 0x0005e2000c101b08 */
[----:B------:R-:W-:Y:S02]  /*156c0*/  @!P2 LEA.HI.X R105, R33, R169, R32, 0x2, P5 ;  /* 0x000000a92169a211 */ /* 0x000fe400028f1420 */
[----:B------:R-:W-:-:S02]  /*156d0*/  ISETP.GE.AND P4, PT, R23, c[0x0][0x3c8], PT ;  /* 0x0000f20017007a0c */ /* 0x000fc40003f86270 */
[-C--:B------:R-:W-:Y:S01]  /*156e0*/  @!P1 LEA.HI.X R41, R31, R169.reuse, R30, 0x2, P0 ;  /* 0x000000a91f299211 */ /* 0x080fe200000f141e */
[----:B------:R-:W-:Y:S01]  /*156f0*/  @!P2 ST.E.64 [R104.64], R56 ;  /* 0x000000386800a985 */ /* 0x000fe2000c101b08 */
[----:B------:R-:W-:Y:S02]  /*15700*/  ISETP.GE.AND P2, PT, R21, c[0x0][0x3c8], PT ;  /* 0x0000f20015007a0c */ /* 0x000fe40003f46270 */
[----:B-----5:R-:W-:Y:S01]  /*15710*/  @!P3 LEA R44, P5, R27, R2, 0x2 ;  /* 0x000000021b2cb211 */ /* 0x020fe200078a10ff */
[----:B------:R3:W-:Y:S01]  /*15720*/  @!P1 ST.E.64 [R40.64], R60 ;  /* 0x0000003c28009985 */ /* 0x0007e2000c101b08 */
[----:B------:R-:W-:Y:S02]  /*15730*/  ISETP.GE.AND P1, PT, R151, c[0x0][0x3c8], PT ;  /* 0x0000f20097007a0c */ /* 0x000fe40003f26270 */
[----:B------:R-:W-:Y:S02]  /*15740*/  @!P3 LEA.HI.X R45, R27, R169, R26, 0x2, P5 ;  /* 0x000000a91b2db211 */ /* 0x000fe400028f141a */
[----:B------:R-:W-:-:S03]  /*15750*/  ISETP.GE.AND P5, PT, R155, c[0x0][0x3c8], PT ;  /* 0x0000f2009b007a0c */ /* 0x000fc60003fa6270 */
[----:B------:R4:W-:Y:S01]  /*15760*/  @!P3 ST.E.64 [R44.64], R64 ;  /* 0x000000402c00b985 */ /* 0x0009e2000c101b08 */
[----:B-1----:R-:W-:-:S05]  /*15770*/  @!P4 LEA R18, P0, R23, R2, 0x2 ;  /* 0x000000021712c211 */ /* 0x002fca00078010ff */
[-C--:B------:R-:W-:Y:S02]  /*15780*/  @!P1 LEA R48, P3, R151, R2.reuse, 0x2 ;  /* 0x0000000297309211 */ /* 0x080fe400078610ff */
[-C--:B------:R-:W-:Y:S02]  /*15790*/  @!P4 LEA.HI.X R19, R23, R169.reuse, R22, 0x2, P0 ;  /* 0x000000a91713c211 */ /* 0x080fe400000f1416 */
[-C--:B------:R-:W-:Y:S02]  /*157a0*/  @!P1 LEA.HI.X R49, R151, R169.reuse, R150, 0x2, P3 ;  /* 0x000000a997319211 */ /* 0x080fe400018f1496 */
[----:B--2---:R-:W-:Y:S01]  /*157b0*/  @!P2 LEA R16, P0, R21, R2, 0x2 ;  /* 0x000000021510a211 */ /* 0x004fe200078010ff */
[----:B------:R1:W-:Y:S01]  /*157c0*/  @!P4 ST.E.64 [R18.64], R68 ;  /* 0x000000441200c985 */ /* 0x0003e2000c101b08 */
[----:B------:R-:W-:Y:S02]  /*157d0*/  ISETP.GE.AND P4, PT, R135, c[0x0][0x3c8], PT ;  /* 0x0000f20087007a0c */ /* 0x000fe40003f86270 */
[----:B------:R-:W-:-:S05]  /*157e0*/  @!P2 LEA.HI.X R17, R21, R169, R20, 0x2, P0 ;  /* 0x000000a91511a211 */ /* 0x000fca00000f1414 */
[----:B------:R2:W-:Y:S01]  /*157f0*/  @!P2 ST.E.64 [R16.64], R72 ;  /* 0x000000481000a985 */ /* 0x0005e2000c101b08 */
[-C--:B---3--:R-:W-:Y:S02]  /*15800*/  @!P6 LEA R40, P0, R165, R2.reuse, 0x2 ;  /* 0x00000002a528e211 */ /* 0x088fe400078010ff */
[----:B------:R-:W-:Y:S01]  /*15810*/  ISETP.GE.AND P2, PT, R79, c[0x0][0x3c8], PT ;  /* 0x0000f2004f007a0c */ /* 0x000fe20003f46270 */
[----:B------:R3:W-:Y:S01]  /*15820*/  @!P1 ST.E.64 [R48.64], R4 ;  /* 0x0000000430009985 */ /* 0x0007e2000c101b08 */
[----:B------:R-:W-:Y:S02]  /*15830*/  @!P6 LEA.HI.X R41, R165, R169, R164, 0x2, P0 ;  /* 0x000000a9a529e211 */ /* 0x000fe400000f14a4 */
[----:B------:R-:W-:Y:S02]  /*15840*/  ISETP.GE.AND P1, PT, R39, c[0x0][0x3c8], PT ;  /* 0x0000f20027007a0c */ /* 0x000fe40003f26270 */
[----:B------:R-:W-:Y:S01]  /*15850*/  ISETP.GE.AND P0, PT, R29, c[0x0][0x3c8], PT ;  /* 0x0000f2001d007a0c */ /* 0x000fe20003f06270 */
[----:B------:R3:W-:Y:S01]  /*15860*/  @!P6 ST.E.64 [R40.64], R6 ;  /* 0x000000062800e985 */ /* 0x0007e2000c101b08 */
[----:B----4-:R-:W-:-:S04]  /*15870*/  @!P4 LEA R44, P6, R135, R2, 0x2 ;  /* 0x00000002872cc211 */ /* 0x010fc800078c10ff */
[----:B------:R-:W-:Y:S02]  /*15880*/  @!P4 LEA.HI.X R45, R135, R169, R134, 0x2, P6 ;  /* 0x000000a9872dc211 */ /* 0x000fe400030f1486 */
[----:B-1----:R-:W-:-:S04]  /*15890*/  @!P5 LEA R18, P3, R155, R2, 0x2 ;  /* 0x000000029b12d211 */ /* 0x002fc800078610ff */
[----:B------:R-:W-:Y:S02]  /*158a0*/  @!P5 LEA.HI.X R19, R155, R169, R154, 0x2, P3 ;  /* 0x000000a99b13d211 */ /* 0x000fe400018f149a */
[----:B--2---:R-:W-:-:S03]  /*158b0*/  @!P2 LEA R16, P3, R79, R2, 0x2 ;  /* 0x000000024f10a211 */ /* 0x004fc600078610ff */
[----:B------:R1:W-:Y:S01]  /*158c0*/  @!P5 ST.E.64 [R18.64], R84 ;  /* 0x000000541200d985 */ /* 0x0003e2000c101b08 */
[----:B---3--:R-:W-:-:S03]  /*158d0*/  @!P1 LEA R4, P5, R39, R2, 0x2 ;  /* 0x0000000227049211 */ /* 0x008fc600078a10ff */
[----:B------:R1:W-:Y:S01]  /*158e0*/  @!P4 ST.E.64 [R44.64], R88 ;  /* 0x000000582c00c985 */ /* 0x0003e2000c101b08 */
[-C--:B------:R-:W-:Y:S02]  /*158f0*/  @!P2 LEA.HI.X R17, R79, R169.reuse, R78, 0x2, P3 ;  /* 0x000000a94f11a211 */ /* 0x080fe400018f144e */
[----:B------:R-:W-:Y:S02]  /*15900*/  @!P0 LEA R48, P3, R29, R2, 0x2 ;  /* 0x000000021d308211 */ /* 0x000fe400078610ff */
[-C--:B------:R-:W-:Y:S01]  /*15910*/  @!P1 LEA.HI.X R5, R39, R169.reuse, R38, 0x2, P5 ;  /* 0x000000a927059211 */ /* 0x080fe200028f1426 */
[----:B------:R1:W-:Y:S01]  /*15920*/  @!P2 ST.E.64 [R16.64], R92 ;  /* 0x0000005c1000a985 */ /* 0x0003e2000c101b08 */
[----:B------:R-:W-:-:S03]  /*15930*/  @!P0 LEA.HI.X R49, R29, R169, R28, 0x2, P3 ;  /* 0x000000a91d318211 */ /* 0x000fc600018f141c */
[----:B------:R1:W-:Y:S04]  /*15940*/  @!P1 ST.E.64 [R4.64], R96 ;  /* 0x0000006004009985 */ /* 0x0003e8000c101b08 */
[----:B------:R1:W-:Y:S02]  /*15950*/  @!P0 ST.E.64 [R48.64], R100 ;  /* 0x0000006430008985 */ /* 0x0003e4000c101b08 */
.L_x_1486:
[----:B------:R-:W-:Y:S05]  /*15960*/  BSYNC B0 ;  /* 0x0000000000007941 */ /* 0x000fea0003800000 */
.L_x_1485:
[----:B------:R-:W-:Y:S05]  /*15970*/  BRA.DIV ~URZ, `(.L_x_1487) ;  /* 0x000029527f007947 */ /* 0x000fea000b800000 */
[----:B-1----:R-:W1:Y:S04]  /*15980*/  SHFL.IDX PT, R167, R167, 0x1, 0x1c1f ;  /* 0x003c1f00a7a77f89 */ /* 0x002e6800000e0000 */
[----:B----4-:R4:W3:Y:S02]  /*15990*/  SHFL.IDX PT, R2, R168, 0x1, 0x1c1f ;  /* 0x003c1f00a8027f89 */ /* 0x0108e400000e0000 */
.L_x_1542:
[----:B------:R-:W-:-:S13]  /*159a0*/  ISETP.NE.AND P0, PT, R9, RZ, PT ;  /* 0x000000ff0900720c */ /* 0x000fda0003f05270 */
[----:B------:R-:W-:Y:S05]  /*159b0*/  @P0 BRA `(.L_x_1482) ;  /* 0x0000126000000947 */ /* 0x000fea0003800000 */
[----:B------:R-:W-:Y:S02]  /*159c0*/  ISETP.GE.AND P3, PT, R25, c[0x0][0x3c8], PT ;  /* 0x0000f20019007a0c */ /* 0x000fe40003f66270 */
[----:B------:R-:W-:Y:S02]  /*159d0*/  ISETP.GE.AND P2, PT, R163, c[0x0][0x3c8], PT ;  /* 0x0000f200a3007a0c */ /* 0x000fe40003f46270 */
[----:B------:R-:W-:Y:S02]  /*159e0*/  ISETP.GE.AND P1, PT, R161, c[0x0][0x3c8], PT ;  /* 0x0000f200a1007a0c */ /* 0x000fe40003f26270 */
[----:B------:R-:W-:Y:S02]  /*159f0*/  ISETP.GE.AND P4, PT, R166, c[0x0][0x3c8], PT ;  /* 0x0000f200a6007a0c */ /* 0x000fe40003f86270 */
[----:B------:R-:W-:-:S05]  /*15a00*/  ISETP.GE.AND P0, PT, R159, c[0x0][0x3c8], PT ;  /* 0x0000f2009f007a0c */ /* 0x000fca0003f06270 */
[-C--:B---3--:R-:W-:Y:S02]  /*15a10*/  @!P3 LEA R6, P6, R25, R2.reuse, 0x2 ;  /* 0x000000021906b211 */ /* 0x088fe400078c10ff */
[-C--:B------:R-:W-:Y:S02]  /*15a20*/  @!P2 LEA R4, P5, R163, R2.reuse, 0x2 ;  /* 0x00000002a304a211 */ /* 0x080fe400078a10ff */
[-C--:B-1----:R-:W-:Y:S02]  /*15a30*/  @!P3 LEA.HI.X R7, R25, R167.reuse, R24, 0x2, P6 ;  /* 0x000000a71907b211 */ /* 0x082fe400030f1418 */
[-C--:B------:R-:W-:Y:S01]  /*15a40*/  @!P1 LEA R16, P6, R161, R2.reuse, 0x2 ;  /* 0x00000002a1109211 */ /* 0x080fe200078c10ff */
[----:B------:R-:W-:Y:S01]  /*15a50*/  @!P4 IMAD.MOV.U32 R18, RZ, RZ, R2 ;  /* 0x000000ffff12c224 */ /* 0x000fe200078e0002 */
[----:B------:R-:W-:Y:S01]  /*15a60*/  @!P2 LEA.HI.X R5, R163, R167, R162, 0x2, P5 ;  /* 0x000000a7a305a211 */ /* 0x000fe200028f14a2 */
[----:B------:R-:W-:Y:S01]  /*15a70*/  @!P4 IMAD.MOV.U32 R19, RZ, RZ, R167 ;  /* 0x000000ffff13c224 */ /* 0x000fe200078e00a7 */
[----:B------:R-:W-:-:S02]  /*15a80*/  @!P0 LEA R8, P5, R159, R2, 0x2 ;  /* 0x000000029f088211 */ /* 0x000fc400078a10ff */
[-C--:B------:R-:W-:Y:S01]  /*15a90*/  @!P1 LEA.HI.X R17, R161, R167.reuse, R160, 0x2, P6 ;  /* 0x000000a7a1119211 */ /* 0x080fe200030f14a0 */
[----:B------:R-:W-:Y:S01]  /*15aa0*/  @!P4 IMAD.WIDE R18, R166, 0x4, R18 ;  /* 0x00000004a612c825 */ /* 0x000fe200078e0212 */
[----:B------:R-:W-:Y:S02]  /*15ab0*/  ISETP.GE.AND P6, PT, R157, c[0x0][0x3c8], PT ;  /* 0x0000f2009d007a0c */ /* 0x000fe40003fc6270 */
[----:B------:R-:W-:Y:S02]  /*15ac0*/  @!P0 LEA.HI.X R9, R159, R167, R158, 0x2, P5 ;  /* 0x000000a79f098211 */ /* 0x000fe400028f149e */
[----:B------:R-:W-:Y:S01]  /*15ad0*/  ISETP.GE.AND P5, PT, R153, c[0x0][0x3c8], PT ;  /* 0x0000f20099007a0c */ /* 0x000fe20003fa6270 */
[----:B------:R1:W-:Y:S01]  /*15ae0*/  @!P4 ST.E.64 [R18.64], R12 ;  /* 0x0000000c1200c985 */ /* 0x0003e2000c101b08 */
[----:B------:R-:W-:-:S03]  /*15af0*/  ISETP.GE.AND P4, PT, R149, c[0x0][0x3c8], PT ;  /* 0x0000f20095007a0c */ /* 0x000fc60003f86270 */
[----:B------:R-:W-:Y:S01]  /*15b00*/  @!P3 ST.E.64 [R6.64], R130 ;  /* 0x000000820600b985 */ /* 0x000fe2000c101b08 */
[----:B------:R-:W-:-:S03]  /*15b10*/  ISETP.GE.AND P3, PT, R81, c[0x0][0x3c8], PT ;  /* 0x0000f20051007a0c */ /* 0x000fc60003f66270 */
[----:B------:R3:W-:Y:S01]  /*15b20*/  @!P2 ST.E.64 [R4.64], R126 ;  /* 0x0000007e0400a985 */ /* 0x0007e2000c101b08 */
[----:B------:R-:W-:-:S03]  /*15b30*/  ISETP.GE.AND P2, PT, R77, c[0x0][0x3c8], PT ;  /* 0x0000f2004d007a0c */ /* 0x000fc60003f46270 */
[----:B------:R-:W-:Y:S01]  /*15b40*/  @!P1 ST.E.64 [R16.64], R122 ;  /* 0x0000007a10009985 */ /* 0x000fe2000c101b08 */
[----:B------:R-:W-:-:S03]  /*15b50*/  @!P5 LEA R24, P1, R153, R2, 0x2 ;  /* 0x000000029918d211 */ /* 0x000fc600078210ff */
[----:B------:R5:W-:Y:S01]  /*15b60*/  @!P0 ST.E.64 [R8.64], R118 ;  /* 0x0000007608008985 */ /* 0x000be2000c101b08 */
[----:B------:R-:W-:Y:S02]  /*15b70*/  @!P6 LEA R40, P0, R157, R2, 0x2 ;  /* 0x000000029d28e211 */ /* 0x000fe400078010ff */
[-C--:B------:R-:W-:Y:S02]  /*15b80*/  @!P5 LEA.HI.X R25, R153, R167.reuse, R152, 0x2, P1 ;  /* 0x000000a79919d211 */ /* 0x080fe400008f1498 */
[----:B------:R-:W-:Y:S02]  /*15b90*/  @!P6 LEA.HI.X R41, R157, R167, R156, 0x2, P0 ;  /* 0x000000a79d29e211 */ /* 0x000fe400000f149c */
[----:B------:R-:W-:-:S03]  /*15ba0*/  ISETP.GE.AND P1, PT, R37, c[0x0][0x3c8], PT ;  /* 0x0000f20025007a0c */ /* 0x000fc60003f26270 */
[----:B------:R-:W-:Y:S01]  /*15bb0*/  @!P6 ST.E.64 [R40.64], R114 ;  /* 0x000000722800e985 */ /* 0x000fe2000c101b08 */
[----:B------:R-:W-:Y:S02]  /*15bc0*/  ISETP.GE.AND P6, PT, R35, c[0x0][0x3c8], PT ;  /* 0x0000f20023007a0c */ /* 0x000fe40003fc6270 */
[-C--:B-1----:R-:W-:Y:S01]  /*15bd0*/  @!P4 LEA R12, P0, R149, R2.reuse, 0x2 ;  /* 0x00000002950cc211 */ /* 0x082fe200078010ff */
[----:B------:R1:W-:Y:S01]  /*15be0*/  @!P5 ST.E.64 [R24.64], R110 ;  /* 0x0000006e1800d985 */ /* 0x0003e2000c101b08 */
[----:B------:R-:W-:Y:S02]  /*15bf0*/  ISETP.GE.AND P5, PT, R33, c[0x0][0x3c8], PT ;  /* 0x0000f20021007a0c */ /* 0x000fe40003fa6270 */
[----:B------:R-:W-:Y:S02]  /*15c00*/  @!P4 LEA.HI.X R13, R149, R167, R148, 0x2, P0 ;  /* 0x000000a7950dc211 */ /* 0x000fe400000f1494 */
[----:B---3--:R-:W-:-:S03]  /*15c10*/  @!P3 LEA R4, P0, R81, R2, 0x2 ;  /* 0x000000025104b211 */ /* 0x008fc600078010ff */
[----:B------:R-:W-:Y:S01]  /*15c20*/  @!P4 ST.E.64 [R12.64], R106 ;  /* 0x0000006a0c00c985 */ /* 0x000fe2000c101b08 */
[----:B------:R-:W-:Y:S02]  /*15c30*/  ISETP.GE.AND P4, PT, R31, c[0x0][0x3c8], PT ;  /* 0x0000f2001f007a0c */ /* 0x000fe40003f86270 */
[----:B------:R-:W-:Y:S02]  /*15c40*/  @!P3 LEA.HI.X R5, R81, R167, R80, 0x2, P0 ;  /* 0x000000a75105b211 */ /* 0x000fe400000f1450 */
[----:B------:R-:W-:-:S03]  /*15c50*/  @!P2 LEA R6, P0, R77, R2, 0x2 ;  /* 0x000000024d06a211 */ /* 0x000fc600078010ff */
[----:B------:R3:W-:Y:S01]  /*15c60*/  @!P3 ST.E.64 [R4.64], R42 ;  /* 0x0000002a0400b985 */ /* 0x0007e2000c101b08 */
[-C--:B------:R-:W-:Y:S02]  /*15c70*/  @!P2 LEA.HI.X R7, R77, R167.reuse, R76, 0x2, P0 ;  /* 0x000000a74d07a211 */ /* 0x080fe400000f144c */
[-C--:B-----5:R-:W-:Y:S02]  /*15c80*/  @!P1 LEA R8, P0, R37, R2.reuse, 0x2 ;  /* 0x0000000225089211 */ /* 0x0a0fe400078010ff */
[----:B------:R-:W-:Y:S01]  /*15c90*/  ISETP.GE.AND P3, PT, R27, c[0x0][0x3c8], PT ;  /* 0x0000f2001b007a0c */ /* 0x000fe20003f66270 */
[----:B------:R5:W-:Y:S01]  /*15ca0*/  @!P2 ST.E.64 [R6.64], R46 ;  /* 0x0000002e0600a985 */ /* 0x000be2000c101b08 */
[----:B------:R-:W-:Y:S02]  /*15cb0*/  @!P1 LEA.HI.X R9, R37, R167, R36, 0x2, P0 ;  /* 0x000000a725099211 */ /* 0x000fe400000f1424 */
[-C--:B------:R-:W-:Y:S02]  /*15cc0*/  @!P6 LEA R18, P0, R35, R2.reuse, 0x2 ;  /* 0x000000022312e211 */ /* 0x080fe400078010ff */
[----:B------:R-:W-:Y:S01]  /*15cd0*/  ISETP.GE.AND P2, PT, R23, c[0x0][0x3c8], PT ;  /* 0x0000f20017007a0c */ /* 0x000fe20003f46270 */
[----:B------:R4:W-:Y:S01]  /*15ce0*/  @!P1 ST.E.64 [R8.64], R50 ;  /* 0x0000003208009985 */ /* 0x0009e2000c101b08 */
[----:B------:R-:W-:-:S02]  /*15cf0*/  @!P5 LEA R16, P1, R33, R2, 0x2 ;  /* 0x000000022110d211 */ /* 0x000fc400078210ff */
[-C--:B------:R-:W-:Y:S02]  /*15d00*/  @!P6 LEA.HI.X R19, R35, R167.reuse, R34, 0x2, P0 ;  /* 0x000000a72313e211 */ /* 0x080fe400000f1422 */
[----:B-1----:R-:W-:Y:S02]  /*15d10*/  @!P4 LEA R24, P0, R31, R2, 0x2 ;  /* 0x000000021f18c211 */ /* 0x002fe400078010ff */
[-C--:B------:R-:W-:Y:S01]  /*15d20*/  @!P5 LEA.HI.X R17, R33, R167.reuse, R32, 0x2, P1 ;  /* 0x000000a72111d211 */ /* 0x080fe200008f1420 */
[----:B------:R-:W-:Y:S01]  /*15d30*/  @!P6 ST.E.64 [R18.64], R54 ;  /* 0x000000361200e985 */ /* 0x000fe2000c101b08 */
[----:B------:R-:W-:Y:S02]  /*15d40*/  ISETP.GE.AND P1, PT, R21, c[0x0][0x3c8], PT ;  /* 0x0000f20015007a0c */ /* 0x000fe40003f26270 */
[----:B------:R-:W-:Y:S01]  /*15d50*/  @!P4 LEA.HI.X R25, R31, R167, R30, 0x2, P0 ;  /* 0x000000a71f19c211 */ /* 0x000fe200000f141e */
[----:B------:R1:W-:Y:S01]  /*15d60*/  @!P5 ST.E.64 [R16.64], R58 ;  /* 0x0000003a1000d985 */ /* 0x0003e2000c101b08 */
[----:B------:R-:W-:-:S02]  /*15d70*/  ISETP.GE.AND P6, PT, R151, c[0x0][0x3c8], PT ;  /* 0x0000f20097007a0c */ /* 0x000fc40003fc6270 */
[----:B------:R-:W-:Y:S01]  /*15d80*/  ISETP.GE.AND P5, PT, R165, c[0x0][0x3c8], PT ;  /* 0x0000f200a5007a0c */ /* 0x000fe20003fa6270 */
[----:B------:R-:W-:Y:S01]  /*15d90*/  @!P4 ST.E.64 [R24.64], R62 ;  /* 0x0000003e1800c985 */ /* 0x000fe2000c101b08 */
[-C--:B---3--:R-:W-:Y:S02]  /*15da0*/  @!P3 LEA R4, P0, R27, R2.reuse, 0x2 ;  /* 0x000000021b04b211 */ /* 0x088fe400078010ff */
[----:B------:R-:W-:Y:S02]  /*15db0*/  ISETP.GE.AND P4, PT, R155, c[0x0][0x3c8], PT ;  /* 0x0000f2009b007a0c */ /* 0x000fe40003f86270 */
[----:B------:R-:W-:Y:S02]  /*15dc0*/  @!P3 LEA.HI.X R5, R27, R167, R26, 0x2, P0 ;  /* 0x000000a71b05b211 */ /* 0x000fe400000f141a */
[----:B-----5:R-:W-:-:S03]  /*15dd0*/  @!P2 LEA R6, P0, R23, R2, 0x2 ;  /* 0x000000021706a211 */ /* 0x020fc600078010ff */
[----:B------:R3:W-:Y:S01]  /*15de0*/  @!P3 ST.E.64 [R4.64], R66 ;  /* 0x000000420400b985 */ /* 0x0007e2000c101b08 */
[-C--:B------:R-:W-:Y:S02]  /*15df0*/  @!P2 LEA.HI.X R7, R23, R167.reuse, R22, 0x2, P0 ;  /* 0x000000a71707a211 */ /* 0x080fe400000f1416 */
[-C--:B----4-:R-:W-:Y:S02]  /*15e00*/  @!P1 LEA R8, P0, R21, R2.reuse, 0x2 ;  /* 0x0000000215089211 */ /* 0x090fe400078010ff */
        /* <DEDUP_REMOVED lines=8> */
[-C--:B-1----:R-:W-:Y:S02]  /*15e90*/  @!P4 LEA R16, P0, R155, R2.reuse, 0x2 ;  /* 0x000000029b10c211 */ /* 0x082fe400078010ff */
[-C--:B------:R-:W-:Y:S01]  /*15ea0*/  @!P5 LEA.HI.X R13, R165, R167.reuse, R164, 0x2, P1 ;  /* 0x000000a7a50dd211 */ /* 0x080fe200008f14a4 */
[----:B------:R1:W-:Y:S01]  /*15eb0*/  @!P6 ST.E.64 [R20.64], R14 ;  /* 0x0000000e1400e985 */ /* 0x0003e2000c101b08 */
[----:B------:R-:W-:Y:S02]  /*15ec0*/  ISETP.GE.AND P1, PT, R39, c[0x0][0x3c8], PT ;  /* 0x0000f20027007a0c */ /* 0x000fe40003f26270 */
[----:B------:R-:W-:Y:S01]  /*15ed0*/  @!P4 LEA.HI.X R17, R155, R167, R154, 0x2, P0 ;  /* 0x000000a79b11c211 */ /* 0x000fe200000f149a */
[----:B------:R1:W-:Y:S04]  /*15ee0*/  @!P5 ST.E.64 [R12.64], R82 ;  /* 0x000000520c00d985 */ /* 0x0003e8000c101b08 */
[----:B------:R1:W-:Y:S01]  /*15ef0*/  @!P4 ST.E.64 [R16.64], R86 ;  /* 0x000000561000c985 */ /* 0x0003e2000c101b08 */
[----:B---3--:R-:W-:-:S04]  /*15f00*/  @!P3 LEA R4, P0, R135, R2, 0x2 ;  /* 0x000000028704b211 */ /* 0x008fc800078010ff */
[----:B------:R-:W-:Y:S02]  /*15f10*/  @!P3 LEA.HI.X R5, R135, R167, R134, 0x2, P0 ;  /* 0x000000a78705b211 */ /* 0x000fe400000f1486 */
[----:B----4-:R-:W-:-:S03]  /*15f20*/  @!P2 LEA R6, P0, R79, R2, 0x2 ;  /* 0x000000024f06a211 */ /* 0x010fc600078010ff */
        /* <DEDUP_REMOVED lines=12> */
.L_x_1467:
[----:B------:R-:W-:Y:S01]  /*15ff0*/  ISETP.NE.U32.AND P0, PT, RZ, c[0x0][0x508], PT ;  /* 0x00014200ff007a0c */ /* 0x000fe20003f05070 */
[----:B------:R-:W-:Y:S01]  /*16000*/  IMAD.MOV.U32 R7, RZ, RZ, 0x4 ;  /* 0x00000004ff077424 */ /* 0x000fe200078e00ff */
[----:B------:R-:W-:Y:S01]  /*16010*/  ISETP.NE.U32.AND P2, PT, RZ, c[0x0][0x500], PT ;  /* 0x00014000ff007a0c */ /* 0x000fe20003f45070 */
[----:B------:R-:W-:Y:S01]  /*16020*/  IMAD.MOV.U32 R0, RZ, RZ, RZ ;  /* 0x000000ffff007224 */ /* 0x000fe200078e00ff */
[----:B------:R-:W-:Y:S01]  /*16030*/  ISETP.NE.AND.EX P1, PT, RZ, c[0x0][0x50c], PT, P0 ;  /* 0x00014300ff007a0c */ /* 0x000fe20003f25300 */
[----:B------:R-:W-:Y:S01]  /*16040*/  IMAD.MOV.U32 R4, RZ, RZ, c[0x0][0x388] ;  /* 0x0000e200ff047624 */ /* 0x000fe200078e00ff */
[----:B------:R-:W-:Y:S01]  /*16050*/  ISETP.NE.AND.EX P2, PT, RZ, c[0x0][0x504], PT, P2 ;  /* 0x00014100ff007a0c */ /* 0x000fe20003f45320 */
[----:B------:R-:W-:Y:S01]  /*16060*/  IMAD.WIDE R6, R224, R7, c[0x0][0x500] ;  /* 0x00014000e0067625 */ /* 0x000fe200078e0207 */
[----:B------:R-:W-:-:S09]  /*16070*/  SHF.R.S32.HI R5, RZ, 0x1f, R224 ;  /* 0x0000001fff057819 */ /* 0x000fd200000114e0 */
        /* <DEDUP_REMOVED lines=8> */
[----:B-----5:R-:W2:Y:S04]  /*16100*/  LDG.E R4, [R6.64] ;  /* 0x0000000806047981 */ /* 0x020ea8000c1e1900 */
[----:B-1----:R-:W2:Y:S02]  /*16110*/  LDG.E R9, [R6.64+0x4] ;  /* 0x0000040806097981 */ /* 0x002ea4000c1e1900 */
[----:B--2---:R-:W-:Y:S02]  /*16120*/  IADD3 R4, -R4, R9, RZ ;  /* 0x0000000904047210 */ /* 0x004fe40007ffe1ff */
.L_x_1488:
[----:B------:R-:W-:Y:S01]  /*16130*/  ISETP.GT.AND P0, PT, R146, 0x7f, PT ;  /* 0x0000007f9200780c */ /* 0x000fe20003f04270 */
[----:B------:R-:W-:Y:S01]  /*16140*/  BSSY B0, `(.L_x_1489) ;  /* 0x0000034000007945 */ /* 0x000fe20003800000 */
[----:B------:R-:W-:Y:S02]  /*16150*/  SEL R224, R224, RZ, !P2 ;  /* 0x000000ffe0e07207 */ /* 0x000fe40005000000 */
[----:B------:R-:W-:-:S02]  /*16160*/  SEL R5, R5, RZ, !P2 ;  /* 0x000000ff05057207 */ /* 0x000fc40005000000 */
[----:B-1---5:R-:W-:-:S07]  /*16170*/  SHF.R.S32.HI R6, RZ, 0x1f, R0 ;  /* 0x0000001fff067819 */ /* 0x022fce0000011400 */
[----:B------:R-:W-:Y:S05]  /*16180*/  @P0 BRA `(.L_x_1490) ;  /* 0x000002f000000947 */ /* 0x000fea0003800000 */
[----:B------:R-:W-:Y:S01]  /*16190*/  IMAD R7, R4, c[0x0][0x4e8], RZ ;  /* 0x00013a0004077a24 */ /* 0x000fe200078e02ff */
[----:B------:R-:W-:-:S04]  /*161a0*/  LEA R2, R209, R146, 0x7 ;  /* 0x00000092d1027211 */ /* 0x000fc800078e38ff */
[----:B------:R-:W-:-:S13]  /*161b0*/  ISETP.GE.AND P0, PT, R2, R7, PT ;  /* 0x000000070200720c */ /* 0x000fda0003f06270 */
[----:B------:R-:W-:Y:S05]  /*161c0*/  @P0 BRA `(.L_x_1490) ;  /* 0x000002b000000947 */ /* 0x000fea0003800000 */
[----:B------:R-:W-:Y:S01]  /*161d0*/  IMAD.MOV.U32 R15, RZ, RZ, 0x368 ;  /* 0x00000368ff0f7424 */ /* 0x000fe200078e00ff */
[----:B------:R-:W-:Y:S01]  /*161e0*/  ISETP.GT.AND P2, PT, R210, 0x1, PT ;  /* 0x00000001d200780c */ /* 0x000fe20003f44270 */
[----:B------:R-:W-:-:S03]  /*161f0*/  IMAD.MOV.U32 R7, RZ, RZ, c[0x0][0x4e8] ;  /* 0x00013a00ff077624 */ /* 0x000fc600078e00ff */
[----:B------:R-:W-:Y:S02]  /*16200*/  SEL R15, R15, 0x328, P2 ;  /* 0x000003280f0f7807 */ /* 0x000fe40001000000 */
[----:B------:R-:W-:Y:S02]  /*16210*/  ISETP.NE.AND P0, PT, R7, 0x1, PT ;  /* 0x000000010700780c */ /* 0x000fe40003f05270 */
[----:B------:R-:W1:Y:S01]  /*16220*/  LDC.64 R26, c[0x0][R15+0x170] ;  /* 0x00005c000f1a7b82 */ /* 0x000e620000000a00 */
[----:B------:R-:W-:Y:S02]  /*16230*/  MOV R7, R2 ;  /* 0x0000000200077202 */ /* 0x000fe40000000f00 */
[----:B------:R-:W-:-:S05]  /*16240*/  SEL R227, R227, RZ, P2 ;  /* 0x000000ffe3e37207 */ /* 0x000fca0001000000 */
[----:B------:R-:W2:Y:S03]  /*16250*/  LDC.64 R24, c[0x0][R15+0x168] ;  /* 0x00005a000f187b82 */ /* 0x000ea60000000a00 */
[----:B------:R-:W-:-:S05]  /*16260*/  @P0 IMAD.HI.U32 R12, R2, c[0x0][0x4ec], RZ ;  /* 0x00013b00020c0a27 */ /* 0x000fca00078e00ff */
[----:B------:R-:W3:Y:S01]  /*16270*/  LDC.64 R18, c[0x0][R15+0x178] ;  /* 0x00005e000f127b82 */ /* 0x000ee20000000a00 */
[----:B------:R-:W-:-:S05]  /*16280*/  @P0 SHF.R.U32.HI R7, RZ, c[0x0][0x4f0], R12 ;  /* 0x00013c00ff070a19 */ /* 0x000fca000001160c */
[--C-:B------:R-:W-:Y:S02]  /*16290*/  IMAD.MOV R13, RZ, RZ, -R7.reuse ;  /* 0x000000ffff0d7224 */ /* 0x100fe400078e0a07 */
[----:B------:R-:W4:Y:S02]  /*162a0*/  LDC.64 R16, c[0x0][R15+0x160] ;  /* 0x000058000f107b82 */ /* 0x000f240000000a00 */
[----:B------:R-:W-:Y:S01]  /*162b0*/  IMAD R13, R13, c[0x0][0x4e8], R2 ;  /* 0x00013a000d0d7a24 */ /* 0x000fe200078e0202 */
[----:B------:R-:W-:Y:S01]  /*162c0*/  SHF.R.S32.HI R2, RZ, 0x1f, R7 ;  /* 0x0000001fff027819 */ /* 0x000fe20000011407 */
[-C--:B-1----:R-:W-:Y:S02]  /*162d0*/  IMAD R14, R27, R224.reuse, RZ ;  /* 0x000000e01b0e7224 */ /* 0x082fe400078e02ff */
[----:B------:R-:W-:-:S04]  /*162e0*/  IMAD.WIDE.U32 R20, R26, R224, RZ ;  /* 0x000000e01a147225 */ /* 0x000fc800078e00ff */
[----:B------:R-:W-:Y:S02]  /*162f0*/  IMAD R9, R26, R5, R14 ;  /* 0x000000051a097224 */ /* 0x000fe400078e020e */
[-C--:B--2---:R-:W-:Y:S02]  /*16300*/  IMAD R8, R25, R225.reuse, RZ ;  /* 0x000000e119087224 */ /* 0x084fe400078e02ff */
[----:B------:R-:W-:Y:S01]  /*16310*/  IMAD.WIDE.U32 R24, R24, R225, RZ ;  /* 0x000000e118187225 */ /* 0x000fe200078e00ff */
[----:B------:R-:W-:-:S03]  /*16320*/  IADD3 R9, R21, R9, RZ ;  /* 0x0000000915097210 */ /* 0x000fc60007ffe0ff */
[----:B------:R-:W-:Y:S01]  /*16330*/  IMAD.IADD R8, R25, 0x1, R8 ;  /* 0x0000000119087824 */ /* 0x000fe200078e0208 */
[----:B------:R-:W-:Y:S01]  /*16340*/  IADD3 R14, P1, P0, R20, R24, R0 ;  /* 0x00000018140e7210 */ /* 0x000fe2000783e000 */
[-C--:B---3--:R-:W-:Y:S02]  /*16350*/  IMAD R12, R19, R227.reuse, RZ ;  /* 0x000000e3130c7224 */ /* 0x088fe400078e02ff */
[----:B------:R-:W-:Y:S01]  /*16360*/  IMAD.WIDE.U32 R18, R18, R227, RZ ;  /* 0x000000e312127225 */ /* 0x000fe200078e00ff */
[----:B------:R-:W-:-:S04]  /*16370*/  IADD3.X R8, R9, R8, R6, P1, P0 ;  /* 0x0000000809087210 */ /* 0x000fc80000fe0406 */
[----:B------:R-:W-:Y:S02]  /*16380*/  IADD3 R9, R19, R12, RZ ;  /* 0x0000000c13097210 */ /* 0x000fe40007ffe0ff */
[----:B------:R-:W-:Y:S01]  /*16390*/  IADD3 R14, P1, P0, R7, R14, R18 ;  /* 0x0000000e070e7210 */ /* 0x000fe2000783e012 */
[-C--:B----4-:R-:W-:Y:S01]  /*163a0*/  IMAD R7, R17, R13.reuse, RZ ;  /* 0x0000000d11077224 */ /* 0x090fe200078e02ff */
[----:B------:R-:W-:Y:S02]  /*163b0*/  SHF.R.S32.HI R12, RZ, 0x1f, R13 ;  /* 0x0000001fff0c7819 */ /* 0x000fe4000001140d */
[----:B------:R-:W-:Y:S01]  /*163c0*/  IADD3.X R15, R2, R8, R9, P1, P0 ;  /* 0x00000008020f7210 */ /* 0x000fe20000fe0409 */
[----:B------:R-:W-:Y:S01]  /*163d0*/  IMAD.MOV.U32 R2, RZ, RZ, c[0x0][0x4a8] ;  /* 0x00012a00ff027624 */ /* 0x000fe200078e00ff */
[----:B------:R-:W-:Y:S01]  /*163e0*/  MOV R8, c[0x0][0x4ac] ;  /* 0x00012b0000087a02 */ /* 0x000fe20000000f00 */
[C---:B------:R-:W-:Y:S02]  /*163f0*/  IMAD R7, R16.reuse, R12, R7 ;  /* 0x0000000c10077224 */ /* 0x040fe400078e0207 */
[----:B------:R-:W-:Y:S01]  /*16400*/  IMAD.WIDE.U32 R14, R16, R13, R14 ;  /* 0x0000000d100e7225 */ /* 0x000fe200078e000e */
[----:B------:R-:W-:-:S02]  /*16410*/  SEL R2, R2, c[0x0][0x450], P2 ;  /* 0x0001140002027a07 */ /* 0x000fc40001000000 */
[----:B------:R-:W-:Y:S01]  /*16420*/  SEL R8, R8, c[0x0][0x454], P2 ;  /* 0x0001150008087a07 */ /* 0x000fe20001000000 */
[----:B------:R-:W-:Y:S01]  /*16430*/  IMAD.IADD R7, R15, 0x1, R7 ;  /* 0x000000010f077824 */ /* 0x000fe200078e0207 */
[C---:B------:R-:W-:Y:S02]  /*16440*/  LEA R12, P0, R14.reuse, R2, 0x2 ;  /* 0x000000020e0c7211 */ /* 0x040fe400078010ff */
[----:B------:R-:W-:Y:S02]  /*16450*/  MOV R2, 0xff800000 ;  /* 0xff80000000027802 */ /* 0x000fe40000000f00 */
[----:B------:R-:W-:-:S05]  /*16460*/  LEA.HI.X R13, R14, R8, R7, 0x2, P0 ;  /* 0x000000080e0d7211 */ /* 0x000fca00000f1407 */
[----:B------:R1:W-:Y:S04]  /*16470*/  STG.E [R12.64], R2 ;  /* 0x000000020c007986 */ /* 0x0003e8000c101908 */
.L_x_1490:
[----:B------:R-:W-:Y:S05]  /*16480*/  BSYNC B0 ;  /* 0x0000000000007941 */ /* 0x000fea0003800000 */
.L_x_1489:
[----:B------:R-:W-:-:S13]  /*16490*/  ISETP.GT.AND P0, PT, R210, 0x1, PT ;  /* 0x00000001d200780c */ /* 0x000fda0003f04270 */
[----:B------:R-:W-:Y:S05]  /*164a0*/  @P0 BRA `(.L_x_1482) ;  /* 0x0000077000000947 */ /* 0x000fea0003800000 */
[----:B-1----:R-:W-:Y:S01]  /*164b0*/  IMAD R13, R6, c[0x0][0x3a0], RZ ;  /* 0x0000e800060d7a24 */ /* 0x002fe200078e02ff */
[----:B------:R-:W-:Y:S01]  /*164c0*/  SHF.R.S32.HI R7, RZ, 0x1f, R146 ;  /* 0x0000001fff077819 */ /* 0x000fe20000011492 */
[----:B------:R-:W-:-:S03]  /*164d0*/  IMAD.WIDE.U32 R8, R0, c[0x0][0x3a0], RZ ;  /* 0x0000e80000087a25 */ /* 0x000fc600078e00ff */
[----:B------:R-:W-:Y:S01]  /*164e0*/  LEA.HI R7, R7, R146, RZ, 0x3 ;  /* 0x0000009207077211 */ /* 0x000fe200078f18ff */
[----:B------:R-:W-:Y:S01]  /*164f0*/  IMAD R2, R0, c[0x0][0x3a4], R13 ;  /* 0x0000e90000027a24 */ /* 0x000fe200078e020d */
[----:B------:R-:W-:Y:S01]  /*16500*/  MOV R0, c[0x0][0x4e8] ;  /* 0x00013a0000007a02 */ /* 0x000fe20000000f00 */
[----:B------:R-:W-:-:S03]  /*16510*/  IMAD R5, R5, c[0x0][0x3f0], RZ ;  /* 0x0000fc0005057a24 */ /* 0x000fc600078e02ff */
[----:B------:R-:W-:Y:S01]  /*16520*/  ISETP.NE.AND P0, PT, R0, 0x1, PT ;  /* 0x000000010000780c */ /* 0x000fe20003f05270 */
[----:B------:R-:W-:Y:S01]  /*16530*/  IMAD R5, R224, c[0x0][0x3f4], R5 ;  /* 0x0000fd00e0057a24 */ /* 0x000fe200078e0205 */
[----:B------:R-:W-:Y:S02]  /*16540*/  SHF.R.S32.HI R0, RZ, 0x3, R7 ;  /* 0x00000003ff007819 */ /* 0x000fe40000011407 */
[----:B------:R-:W-:Y:S02]  /*16550*/  IADD3 R9, R9, R2, RZ ;  /* 0x0000000209097210 */ /* 0x000fe40007ffe0ff */
[----:B------:R-:W-:-:S03]  /*16560*/  LEA R2, R201, R0, 0x5 ;  /* 0x00000000c9027211 */ /* 0x000fc600078e28ff */
[----:B------:R-:W-:Y:S01]  /*16570*/  IMAD.WIDE.U32 R6, R225, c[0x0][0x3e8], R8 ;  /* 0x0000fa00e1067a25 */ /* 0x000fe200078e0008 */
[C---:B------:R-:W-:Y:S02]  /*16580*/  LEA R2, R209.reuse, R2, 0x7 ;  /* 0x00000002d1027211 */ /* 0x040fe400078e38ff */
[----:B------:R-:W-:Y:S01]  /*16590*/  LEA R209, R209, R0, 0x7 ;  /* 0x00000000d1d17211 */ /* 0x000fe200078e38ff */
[----:B------:R-:W-:Y:S01]  /*165a0*/  IMAD R13, R225, c[0x0][0x3ec], R7 ;  /* 0x0000fb00e10d7a24 */ /* 0x000fe200078e0207 */
[----:B------:R-:W-:Y:S01]  /*165b0*/  MOV R12, R6 ;  /* 0x00000006000c7202 */ /* 0x000fe20000000f00 */
[----:B------:R-:W-:-:S04]  /*165c0*/  @P0 IMAD.HI.U32 R7, R2, c[0x0][0x4ec], RZ ;  /* 0x00013b0002070a27 */ /* 0x000fc800078e00ff */
[----:B------:R-:W-:Y:S01]  /*165d0*/  IMAD.MOV.U32 R8, RZ, RZ, R2 ;  /* 0x000000ffff087224 */ /* 0x000fe200078e0002 */
[----:B------:R-:W-:Y:S01]  /*165e0*/  @P0 SHF.R.U32.HI R8, RZ, c[0x0][0x4f0], R7 ;  /* 0x00013c00ff080a19 */ /* 0x000fe20000011607 */
[----:B------:R-:W-:-:S03]  /*165f0*/  IMAD.WIDE.U32 R224, R224, c[0x0][0x3f0], R12 ;  /* 0x0000fc00e0e07a25 */ /* 0x000fc600078e000c */
[----:B------:R-:W-:Y:S01]  /*16600*/  SHF.R.S32.HI R6, RZ, 0x1f, R8 ;  /* 0x0000001fff067819 */ /* 0x000fe20000011408 */
[----:B------:R-:W-:Y:S01]  /*16610*/  IMAD.IADD R225, R225, 0x1, R5 ;  /* 0x00000001e1e17824 */ /* 0x000fe200078e0205 */
[----:B------:R-:W-:-:S03]  /*16620*/  IADD3 R7, -R8, RZ, RZ ;  /* 0x000000ff08077210 */ /* 0x000fc60007ffe1ff */
        /* <DEDUP_REMOVED lines=14> */
.L_x_1543:
[----:B------:R-:W-:Y:S05]  /*16710*/  BRA.DIV ~URZ, `(.L_x_1492) ;  /* 0x00001ce27f007947 */ /* 0x000fea000b800000 */
[----:B------:R3:W4:Y:S02]  /*16720*/  SHFL.IDX PT, R2, R5, RZ, 0x181f ;  /* 0x00181fff05027589 */ /* 0x00072400000e0000 */
.L_x_1544:
        /* <DEDUP_REMOVED lines=12> */
[C---:B------:R-:W-:Y:S02]  /*167f0*/  @!P0 LEA R18, P3, R217.reuse, R2, 0x1 ;  /* 0x00000002d9128211 */ /* 0x040fe400078608ff */
[-C--:B--2---:R-:W-:Y:S02]  /*16800*/  @!P2 LEA.HI.X R17, R22, R7.reuse, R9, 0x1, P5 ;  /* 0x000000071611a211 */ /* 0x084fe400028f0c09 */
[-C--:B------:R-:W-:Y:S02]  /*16810*/  @!P1 LEA.HI.X R15, R218, R7.reuse, R13, 0x1, P4 ;  /* 0x00000007da0f9211 */ /* 0x080fe400020f0c0d */
[----:B------:R-:W-:Y:S01]  /*16820*/  @!P0 LEA.HI.X R19, R217, R7, R4, 0x1, P3 ;  /* 0x00000007d9138211 */ /* 0x000fe200018f0c04 */
[----:B------:R2:W-:Y:S04]  /*16830*/  @!P2 ST.E.128 [R16.64], RZ ;  /* 0x000000ff1000a985 */ /* 0x0005e8000c101d08 */
[----:B------:R2:W-:Y:S04]  /*16840*/  @!P1 ST.E.128 [R14.64], RZ ;  /* 0x000000ff0e009985 */ /* 0x0005e8000c101d08 */
[----:B------:R2:W-:Y:S02]  /*16850*/  @!P0 ST.E.128 [R18.64], RZ ;  /* 0x000000ff12008985 */ /* 0x0005e4000c101d08 */
.L_x_1494:
[----:B------:R-:W-:Y:S05]  /*16860*/  BSYNC B0 ;  /* 0x0000000000007941 */ /* 0x000fea0003800000 */
.L_x_1493:
[----:B------:R-:W-:Y:S05]  /*16870*/  BRA.DIV ~URZ, `(.L_x_1495) ;  /* 0x00001be27f007947 */ /* 0x000fea000b800000 */
[----:B--2---:R2:W1:Y:S04]  /*16880*/  SHFL.IDX PT, R7, R6, 0x1, 0x181f ;  /* 0x00381f0006077f89 */ /* 0x00446800000e0000 */
[----:B----4-:R2:W4:Y:S02]  /*16890*/  SHFL.IDX PT, R2, R5, 0x1, 0x181f ;  /* 0x00381f0005027f89 */ /* 0x01052400000e0000 */
.L_x_1545:
        /* <DEDUP_REMOVED lines=13> */
[----:B------:R1:W-:Y:S04]  /*16970*/  @!P2 ST.E.128 [R16.64], RZ ;  /* 0x000000ff1000a985 */ /* 0x0003e8000c101d08 */
[----:B------:R1:W-:Y:S04]  /*16980*/  @!P1 ST.E.128 [R14.64], RZ ;  /* 0x000000ff0e009985 */ /* 0x0003e8000c101d08 */
[----:B------:R1:W-:Y:S02]  /*16990*/  @!P0 ST.E.128 [R18.64], RZ ;  /* 0x000000ff12008985 */ /* 0x0003e4000c101d08 */
.L_x_1497:
[----:B------:R-:W-:Y:S05]  /*169a0*/  BSYNC B0 ;  /* 0x0000000000007941 */ /* 0x000fea0003800000 */
.L_x_1496:
[----:B------:R-:W-:Y:S05]  /*169b0*/  BRA.DIV ~URZ, `(.L_x_1498) ;  /* 0x00001b627f007947 */ /* 0x000fea000b800000 */
[----:B-1----:R1:W2:Y:S02]  /*169c0*/  SHFL.IDX PT, R7, R6, 0x2, 0x181f ;  /* 0x00581f0006077f89 */ /* 0x0022a400000e0000 */
.L_x_1546:
[----:B------:R-:W-:Y:S05]  /*169d0*/  BRA.DIV ~URZ, `(.L_x_1499) ;  /* 0x00001bb27f007947 */ /* 0x000fea000b800000 */
[----:B----4-:R4:W1:Y:S02]  /*169e0*/  SHFL.IDX PT, R2, R5, 0x2, 0x181f ;  /* 0x00581f0005027f89 */ /* 0x01086400000e0000 */
.L_x_1547:
        /* <DEDUP_REMOVED lines=16> */
.L_x_1501:
[----:B------:R-:W-:Y:S05]  /*16af0*/  BSYNC B0 ;  /* 0x0000000000007941 */ /* 0x000fea0003800000 */
.L_x_1500:
[----:B------:R-:W-:Y:S05]  /*16b00*/  BRA.DIV ~URZ, `(.L_x_1502) ;  /* 0x00001ae27f007947 */ /* 0x000fea000b800000 */
[----:B-12---:R-:W1:Y:S04]  /*16b10*/  SHFL.IDX PT, R6, R6, 0x3, 0x181f ;  /* 0x00781f0006067f89 */ /* 0x006e6800000e0000 */
[----:B------:R2:W3:Y:S02]  /*16b20*/  SHFL.IDX PT, R2, R5, 0x3, 0x181f ;  /* 0x00781f0005027f89 */ /* 0x0004e400000e0000 */
.L_x_1548:
[----:B------:R-:W-:-:S04]  /*16b30*/  IADD3 R209, R209, 0x60, RZ ;  /* 0x00000060d1d17810 */ /* 0x000fc80007ffe0ff */
[----:B------:R-:W-:-:S13]  /*16b40*/  ISETP.GE.AND P0, PT, R209, R12, PT ;  /* 0x0000000cd100720c */ /* 0x000fda0003f06270 */
[----:B------:R-:W-:Y:S05]  /*16b50*/  @P0 BRA `(.L_x_1482) ;  /* 0x000000c000000947 */ /* 0x000fea0003800000 */
[----:B------:R-:W-:Y:S02]  /*16b60*/  ISETP.GE.AND P2, PT, R22, c[0x0][0x3c8], PT ;  /* 0x0000f20016007a0c */ /* 0x000fe40003f46270 */
[----:B------:R-:W-:Y:S02]  /*16b70*/  ISETP.GE.AND P1, PT, R218, c[0x0][0x3c8], PT ;  /* 0x0000f200da007a0c */ /* 0x000fe40003f26270 */
[----:B------:R-:W-:-:S09]  /*16b80*/  ISETP.GE.AND P0, PT, R217, c[0x0][0x3c8], PT ;  /* 0x0000f200d9007a0c */ /* 0x000fd20003f06270 */
[-C--:B---3--:R-:W-:Y:S02]  /*16b90*/  @!P2 LEA R14, P5, R22, R2.reuse, 0x1 ;  /* 0x00000002160ea211 */ /* 0x088fe400078a08ff */
        /* <DEDUP_REMOVED lines=8> */
.L_x_1482:
[----:B------:R-:W-:Y:S05]  /*16c20*/  BSYNC B1 ;  /* 0x0000000000017941 */ /* 0x000fea0003800000 */
.L_x_1466:
[----:B------:R-:W-:-:S13]  /*16c30*/  ISETP.NE.AND P0, PT, R216, RZ, PT ;  /* 0x000000ffd800720c */ /* 0x000fda0003f05270 */
[----:B------:R-:W-:Y:S01]  /*16c40*/  @P0 WARPSYNC 0xffffffff ;  /* 0xffffffff00000948 */ /* 0x000fe20003800000 */
[----:B------:R-:W-:Y:S06]  /*16c50*/  @P0 BAR.SYNC.DEFER_BLOCKING 0x5, 0x100 ;  /* 0x0144000000000b1d */ /* 0x000fec0000010000 */
[----:B------:R-:W4:Y:S04]  /*16c60*/  @P0 LDS.128 R208, [0x24100] ;  /* 0x02410000ffd00984 */ /* 0x000f280000000c00 */
[----:B------:R-:W-:Y:S06]  /*16c70*/  @P0 BAR.ARV 0x4, 0x100 ;  /* 0x0104000000000b1d */ /* 0x000fec0000002000 */
[----:B------:R-:W-:Y:S05]  /*16c80*/  @P0 BRA `(.L_x_1503) ;  /* 0x00000a7000000947 */ /* 0x000fea0003800000 */
[----:B-1----:R-:W-:Y:S01]  /*16c90*/  LOP3.LUT R4, R146, 0x1f, RZ, 0xc0, !PT ;  /* 0x0000001f92047812 */ /* 0x002fe200078ec0ff */
[----:B------:R-:W-:-:S03]  /*16ca0*/  IMAD.MOV.U32 R21, RZ, RZ, RZ ;  /* 0x000000ffff157224 */ /* 0x000fc600078e00ff */
[----:B------:R-:W-:Y:S01]  /*16cb0*/  ISETP.NE.AND P6, PT, R4, 0x1f, PT ;  /* 0x0000001f0400780c */ /* 0x000fe20003fc5270 */
[----:B------:R-:W-:Y:S10]  /*16cc0*/  BRA.DIV ~URZ, `(.L_x_1504) ;  /* 0x000019e27f007947 */ /* 0x000ff4000b800000 */
[----:B--234-:R1:W2:Y:S02]  /*16cd0*/  SHFL.IDX PT, R5, R3, RZ, 0x1f ;  /* 0x00001fff03057589 */ /* 0x01c2a400000e0000 */
.L_x_1549:
[----:B------:R-:W-:Y:S05]  /*16ce0*/  BRA.DIV ~URZ, `(.L_x_1505) ;  /* 0x00001a327f007947 */ /* 0x000fea000b800000 */
[----:B-1----:R-:W1:Y:S02]  /*16cf0*/  SHFL.IDX PT, R3, R3, 0x1, 0x1f ;  /* 0x00201f0003037f89 */ /* 0x002e6400000e0000 */
.L_x_1550:
[----:B------:R-:W-:Y:S02]  /*16d00*/  IMAD.IADD R7, R211, 0x1, R4 ;  /* 0x00000001d3077824 */ /* 0x000fe400078e0204 */
[----:B------:R-:W-:-:S03]  /*16d10*/  IMAD.MOV.U32 R12, RZ, RZ, RZ ;  /* 0x000000ffff0c7224 */ /* 0x000fc600078e00ff */
[----:B------:R-:W-:-:S13]  /*16d20*/  ISETP.GE.OR P0, PT, R7, c[0x0][0x53c], !P6 ;  /* 0x00014f0007007a0c */ /* 0x000fda0007706670 */
[----:B------:R-:W-:Y:S01]  /*16d30*/  @!P0 IMAD.MOV.U32 R2, RZ, RZ, 0x4 ;  /* 0x00000004ff028424 */ /* 0x000fe200078e00ff */
[----:B------:R-:W-:-:S03]  /*16d40*/  @!P0 MOV R0, 0x4 ;  /* 0x0000000400008802 */ /* 0x000fc60000000f00 */
[----:B------:R-:W-:-:S04]  /*16d50*/  @!P0 IMAD.WIDE R8, R7, R2, c[0x0][0x580] ;  /* 0x0001600007088625 */ /* 0x000fc800078e0202 */
[----:B------:R-:W-:Y:S01]  /*16d60*/  @!P0 IMAD.WIDE R6, R7, R0, c[0x0][0x578] ;  /* 0x00015e0007068625 */ /* 0x000fe200078e0200 */
[----:B------:R-:W3:Y:S04]  /*16d70*/  @!P0 LDG.E R12, [R8.64] ;  /* 0x00000008080c8981 */ /* 0x000ee8000c1e1900 */
[----:B------:R-:W3:Y:S01]  /*16d80*/  @!P0 LDG.E R21, [R6.64] ;  /* 0x0000000806158981 */ /* 0x000ee2000c1e1900 */
[C---:B------:R-:W-:Y:S02]  /*16d90*/  ISETP.GE.U32.AND P4, PT, R4.reuse, 0x10, PT ;  /* 0x000000100400780c */ /* 0x040fe40003f86070 */
[C---:B------:R-:W-:Y:S02]  /*16da0*/  ISETP.GE.U32.AND P3, PT, R4.reuse, 0x8, PT ;  /* 0x000000080400780c */ /* 0x040fe40003f66070 */
[----:B------:R-:W-:-:S02]  /*16db0*/  ISETP.GE.U32.AND P2, PT, R4, 0x4, PT ;  /* 0x000000040400780c */ /* 0x000fc40003f46070 */
[C---:B------:R-:W-:Y:S02]  /*16dc0*/  ISETP.GE.U32.AND P1, PT, R4.reuse, 0x2, PT ;  /* 0x000000020400780c */ /* 0x040fe40003f26070 */
[----:B------:R-:W-:Y:S02]  /*16dd0*/  ISETP.NE.AND P5, PT, R4, RZ, PT ;  /* 0x000000ff0400720c */ /* 0x000fe40003fa5270 */
[----:B------:R-:W-:Y:S01]  /*16de0*/  MOV R15, RZ ;  /* 0x000000ff000f7202 */ /* 0x000fe20000000f00 */
[----:B---3--:R-:W-:Y:S01]  /*16df0*/  IMAD R13, R21, R12, RZ ;  /* 0x0000000c150d7224 */ /* 0x008fe200078e02ff */
[----:B------:R-:W-:Y:S07]  /*16e00*/  BRA.DIV ~URZ, `(.L_x_1506) ;  /* 0x000019827f007947 */ /* 0x000fee000b800000 */
[----:B------:R3:W4:Y:S02]  /*16e10*/  SHFL.UP PT, R2, R13, 0x1, RZ ;  /* 0x042000000d027989 */ /* 0x00072400000e00ff */
.L_x_1551:
[----:B----4-:R-:W-:-:S04]  /*16e20*/  SEL R0, R2, RZ, P5 ;  /* 0x000000ff02007207 */ /* 0x010fc80002800000 */
[----:B---3--:R-:W-:Y:S01]  /*16e30*/  IADD3 R13, R13, R0, RZ ;  /* 0x000000000d0d7210 */ /* 0x008fe20007ffe0ff */
        /* <DEDUP_REMOVED lines=14> */
.L_x_1552:
[----:B----4-:R-:W-:Y:S01]  /*16f20*/  IMAD R7, R2, c[0x0][0x538], RZ ;  /* 0x00014e0002077a24 */ /* 0x010fe200078e02ff */
[----:B------:R-:W-:Y:S04]  /*16f30*/  BSSY B1, `(.L_x_1508) ;  /* 0x0000077000017945 */ /* 0x000fe80003800000 */
[----:B-1----:R-:W-:-:S04]  /*16f40*/  IADD3 R208, R7, R3, RZ ;  /* 0x0000000307d07210 */ /* 0x002fc80007ffe0ff */
[----:B--2---:R-:W-:-:S13]  /*16f50*/  ISETP.GT.AND P0, PT, R208, R5, PT ;  /* 0x00000005d000720c */ /* 0x004fda0003f04270 */
[----:B------:R-:W-:Y:S05]  /*16f60*/  @P0 BRA `(.L_x_1509) ;  /* 0x0000024000000947 */ /* 0x000fea0003800000 */
.L_x_1513:
        /* <DEDUP_REMOVED lines=16> */
.L_x_1553:
        /* <DEDUP_REMOVED lines=12> */
[----:B---3--:R-:W1:Y:S02]  /*17130*/  SHFL.UP PT, R13, R0, 0x10, RZ ;  /* 0x06000000000d7989 */ /* 0x008e6400000e00ff */
[----:B-1----:R-:W-:-:S05]  /*17140*/  SEL R13, R13, RZ, P4 ;  /* 0x000000ff0d0d7207 */ /* 0x002fca0002000000 */
[----:B------:R-:W-:-:S05]  /*17150*/  IMAD.IADD R13, R0, 0x1, R13 ;  /* 0x00000001000d7824 */ /* 0x000fca00078e020d */
[----:B------:R1:W2:Y:S02]  /*17160*/  SHFL.IDX PT, R2, R13, 0x1f, 0x1f ;  /* 0x03e01f000d027f89 */ /* 0x0002a400000e0000 */
.L_x_1554:
[----:B--2---:R-:W-:-:S05]  /*17170*/  IMAD R7, R2, c[0x0][0x538], RZ ;  /* 0x00014e0002077a24 */ /* 0x004fca00078e02ff */
[----:B------:R-:W-:-:S04]  /*17180*/  IADD3 R208, R7, R208, RZ ;  /* 0x000000d007d07210 */ /* 0x000fc80007ffe0ff */
[----:B------:R-:W-:-:S13]  /*17190*/  ISETP.GT.AND P0, PT, R208, R5, PT ;  /* 0x00000005d000720c */ /* 0x000fda0003f04270 */
[----:B-1----:R-:W-:Y:S05]  /*171a0*/  @!P0 BRA `(.L_x_1513) ;  /* 0xfffffdc000008947 */ /* 0x002fea000383ffff */
.L_x_1509:
[----:B------:R-:W-:-:S05]  /*171b0*/  IADD3 R208, -R7, R208, RZ ;  /* 0x000000d007d07210 */ /* 0x000fca0007ffe1ff */
[----:B------:R-:W-:-:S05]  /*171c0*/  IMAD R0, R13, c[0x0][0x538], R208 ;  /* 0x00014e000d007a24 */ /* 0x000fca00078e02d0 */
[----:B------:R-:W-:Y:S01]  /*171d0*/  ISETP.GT.AND P0, PT, R0, R5, PT ;  /* 0x000000050000720c */ /* 0x000fe20003f04270 */
[----:B------:R-:W-:-:S12]  /*171e0*/  BRA.DIV ~URZ, `(.L_x_1514) ;  /* 0x000019827f007947 */ /* 0x000fd8000b800000 */
[----:B------:R-:W-:-:S04]  /*171f0*/  VOTE.ANY R9, PT, !P0 ;  /* 0x0000000000097806 */ /* 0x000fc800040e0100 */
.L_x_1555:
[----:B------:R1:W2:Y:S01]  /*17200*/  POPC R6, R9 ;  /* 0x0000000900067309 */ /* 0x0002a20000000000 */
[----:B------:R-:W-:Y:S05]  /*17210*/  BRA.DIV ~URZ, `(.L_x_1515) ;  /* 0x000019927f007947 */ /* 0x000fea000b800000 */
[----:B--2---:R2:W4:Y:S04]  /*17220*/  SHFL.IDX PT, R7, R12, R6, 0x1f ;  /* 0x00001f060c077589 */ /* 0x00452800000e0000 */
[----:B------:R2:W1:Y:S02]  /*17230*/  SHFL.IDX PT, R3, R21, R6, 0x1f ;  /* 0x00001f0615037589 */ /* 0x00046400000e0000 */
.L_x_1556:
[----:B------:R-:W-:Y:S01]  /*17240*/  ISETP.NE.AND P0, PT, R9, RZ, PT ;  /* 0x000000ff0900720c */ /* 0x000fe20003f05270 */
[----:B------:R-:W-:-:S12]  /*17250*/  BSSY B0, `(.L_x_1516) ;  /* 0x0000005000007945 */ /* 0x000fd80003800000 */
[----:B------:R-:W-:Y:S05]  /*17260*/  @!P0 BRA `(.L_x_1517) ;  /* 0x0000003000008947 */ /* 0x000fea0003800000 */
[----:B------:R-:W-:Y:S01]  /*17270*/  IADD3 R8, R6, -0x1, RZ ;  /* 0xffffffff06087810 */ /* 0x000fe20007ffe0ff */
[----:B------:R-:W-:Y:S05]  /*17280*/  BRA.DIV ~URZ, `(.L_x_1518) ;  /* 0x000019f27f007947 */ /* 0x000fea000b800000 */
[----:B------:R2:W3:Y:S02]  /*17290*/  SHFL.IDX PT, R15, R13, R8, 0x1f ;  /* 0x00001f080d0f7589 */ /* 0x0004e400000e0000 */
.L_x_1517:
[----:B------:R-:W-:Y:S05]  /*172a0*/  BSYNC B0 ;  /* 0x0000000000007941 */ /* 0x000fea0003800000 */
.L_x_1516:
[----:B----4-:R-:W-:Y:S01]  /*172b0*/  IABS R0, R7 ;  /* 0x0000000700007213 */ /* 0x010fe20000000000 */
[----:B---3--:R-:W-:Y:S01]  /*172c0*/  IMAD R208, R15, c[0x0][0x538], R208 ;  /* 0x00014e000fd07a24 */ /* 0x008fe200078e02d0 */
[----:B-12---:R-:W-:Y:S02]  /*172d0*/  IABS R13, R3 ;  /* 0x00000003000d7213 */ /* 0x006fe40000000000 */
[----:B------:R-:W1:Y:S01]  /*172e0*/  I2F.RP R14, R0 ;  /* 0x00000000000e7306 */ /* 0x000e620000209400 */
[----:B------:R-:W-:Y:S01]  /*172f0*/  IMAD.IADD R12, R5, 0x1, -R208 ;  /* 0x00000001050c7824 */ /* 0x000fe200078e0ad0 */
[----:B------:R-:W-:-:S04]  /*17300*/  IADD3 R211, R6, R211, RZ ;  /* 0x000000d306d37210 */ /* 0x000fc80007ffe0ff */
[----:B------:R-:W-:Y:S02]  /*17310*/  IABS R5, R12 ;  /* 0x0000000c00057213 */ /* 0x000fe40000000000 */
[----:B-1----:R-:W1:Y:S08]  /*17320*/  MUFU.RCP R8, R14 ;  /* 0x0000000e00087308 */ /* 0x002e700000001000 */
[----:B------:R-:W-:Y:S01]  /*17330*/  I2F.RP R14, R13 ;  /* 0x0000000d000e7306 */ /* 0x000fe20000209400 */
[----:B-1----:R-:W-:-:S07]  /*17340*/  IADD3 R8, R8, 0xffffffe, RZ ;  /* 0x0ffffffe08087810 */ /* 0x002fce0007ffe0ff */
[----:B------:R-:W1:Y:S02]  /*17350*/  F2I.FTZ.U32.TRUNC.NTZ R9, R8 ;  /* 0x0000000800097305 */ /* 0x000e64000021f000 */
[----:B-1----:R-:W-:Y:S02]  /*17360*/  IMAD.MOV R2, RZ, RZ, -R9 ;  /* 0x000000ffff027224 */ /* 0x002fe400078e0a09 */
[----:B------:R-:W-:Y:S02]  /*17370*/  IMAD.MOV.U32 R8, RZ, RZ, RZ ;  /* 0x000000ffff087224 */ /* 0x000fe400078e00ff */
[----:B------:R-:W-:Y:S01]  /*17380*/  IMAD.MOV.U32 R15, RZ, RZ, R2 ;  /* 0x000000ffff0f7224 */ /* 0x000fe200078e0002 */
[----:B------:R-:W-:-:S03]  /*17390*/  IABS R2, R7 ;  /* 0x0000000700027213 */ /* 0x000fc60000000000 */
[----:B------:R-:W-:Y:S02]  /*173a0*/  IMAD R15, R15, R0, RZ ;  /* 0x000000000f0f7224 */ /* 0x000fe400078e02ff */
[----:B------:R-:W-:Y:S02]  /*173b0*/  IMAD.MOV R2, RZ, RZ, -R2 ;  /* 0x000000ffff027224 */ /* 0x000fe400078e0a02 */
[----:B------:R-:W-:Y:S02]  /*173c0*/  IMAD.HI.U32 R15, R9, R15, R8 ;  /* 0x0000000f090f7227 */ /* 0x000fe400078e0008 */
[----:B------:R-:W1:Y:S04]  /*173d0*/  MUFU.RCP R8, R14 ;  /* 0x0000000e00087308 */ /* 0x000e680000001000 */
[----:B------:R-:W-:-:S04]  /*173e0*/  IMAD.HI.U32 R15, R15, R5, RZ ;  /* 0x000000050f0f7227 */ /* 0x000fc800078e00ff */
[----:B------:R-:W-:-:S05]  /*173f0*/  IMAD R5, R15, R2, R5 ;  /* 0x000000020f057224 */ /* 0x000fca00078e0205 */
[----:B------:R-:W-:Y:S02]  /*17400*/  ISETP.GT.U32.AND P0, PT, R0, R5, PT ;  /* 0x000000050000720c */ /* 0x000fe40003f04070 */
[----:B-1----:R-:W-:-:S04]  /*17410*/  IADD3 R8, R8, 0xffffffe, RZ ;  /* 0x0ffffffe08087810 */ /* 0x002fc80007ffe0ff */
[----:B------:R-:W1:Y:S07]  /*17420*/  F2I.FTZ.U32.TRUNC.NTZ R9, R8 ;  /* 0x0000000800097305 */ /* 0x000e6e000021f000 */
[-C--:B------:R-:W-:Y:S02]  /*17430*/  @!P0 IADD3 R5, R5, -R0.reuse, RZ ;  /* 0x8000000005058210 */ /* 0x080fe40007ffe0ff */
[----:B------:R-:W-:Y:S02]  /*17440*/  @!P0 IADD3 R15, R15, 0x1, RZ ;  /* 0x000000010f0f8810 */ /* 0x000fe40007ffe0ff */
[----:B------:R-:W-:-:S02]  /*17450*/  ISETP.GE.U32.AND P2, PT, R5, R0, PT ;  /* 0x000000000500720c */ /* 0x000fc40003f46070 */
[----:B------:R-:W-:Y:S02]  /*17460*/  LOP3.LUT R0, R12, R7, RZ, 0x3c, !PT ;  /* 0x000000070c007212 */ /* 0x000fe400078e3cff */
[----:B------:R-:W-:Y:S02]  /*17470*/  ISETP.NE.AND P0, PT, R7, RZ, PT ;  /* 0x000000ff0700720c */ /* 0x000fe40003f05270 */
[----:B------:R-:W-:Y:S01]  /*17480*/  ISETP.GE.AND P1, PT, R0, RZ, PT ;  /* 0x000000ff0000720c */ /* 0x000fe20003f26270 */
[----:B-1----:R-:W-:Y:S01]  /*17490*/  IMAD.MOV R2, RZ, RZ, -R9 ;  /* 0x000000ffff027224 */ /* 0x002fe200078e0a09 */
[----:B------:R-:W-:Y:S01]  /*174a0*/  IABS R0, R3 ;  /* 0x0000000300007213 */ /* 0x000fe20000000000 */
[----:B------:R-:W-:Y:S02]  /*174b0*/  IMAD.MOV.U32 R8, RZ, RZ, RZ ;  /* 0x000000ffff087224 */ /* 0x000fe400078e00ff */
[----:B------:R-:W-:Y:S02]  /*174c0*/  IMAD R5, R2, R13, RZ ;  /* 0x0000000d02057224 */ /* 0x000fe400078e02ff */
[----:B------:R-:W-:Y:S01]  /*174d0*/  @P2 IADD3 R15, R15, 0x1, RZ ;  /* 0x000000010f0f2810 */ /* 0x000fe20007ffe0ff */
[----:B------:R-:W-:-:S02]  /*174e0*/  IMAD.MOV R0, RZ, RZ, -R0 ;  /* 0x000000ffff007224 */ /* 0x000fc400078e0a00 */
[----:B------:R-:W-:-:S04]  /*174f0*/  IMAD.HI.U32 R5, R9, R5, R8 ;  /* 0x0000000509057227 */ /* 0x000fc800078e0008 */
        /* <DEDUP_REMOVED lines=8> */
[-C--:B------:R-:W-:Y:S02]  /*17580*/  @!P0 IADD3 R0, R0, -R13.reuse, RZ ;  /* 0x8000000d00008210 */ /* 0x080fe40007ffe0ff */
[----:B------:R-:W-:Y:S02]  /*17590*/  @!P0 IADD3 R5, R5, 0x1, RZ ;  /* 0x0000000105058810 */ /* 0x000fe40007ffe0ff */
[----:B------:R-:W-:Y:S02]  /*175a0*/  ISETP.GE.U32.AND P2, PT, R0, R13, PT ;  /* 0x0000000d0000720c */ /* 0x000fe40003f46070 */
[----:B------:R-:W-:Y:S02]  /*175b0*/  LOP3.LUT R0, R15, R3, RZ, 0x3c, !PT ;  /* 0x000000030f007212 */ /* 0x000fe400078e3cff */
[----:B------:R-:W-:Y:S02]  /*175c0*/  ISETP.NE.AND P0, PT, R3, RZ, PT ;  /* 0x000000ff0300720c */ /* 0x000fe40003f05270 */
[----:B------:R-:W-:-:S07]  /*175d0*/  ISETP.GE.AND P1, PT, R0, RZ, PT ;  /* 0x000000ff0000720c */ /* 0x000fce0003f26270 */
[----:B------:R-:W-:-:S06]  /*175e0*/  @P2 IADD3 R5, R5, 0x1, RZ ;  /* 0x0000000105052810 */ /* 0x000fcc0007ffe0ff */
[----:B------:R-:W-:Y:S01]  /*175f0*/  @!P1 IMAD.MOV R5, RZ, RZ, -R5 ;  /* 0x000000ffff059224 */ /* 0x000fe200078e0a05 */
[----:B------:R-:W-:-:S05]  /*17600*/  @!P0 LOP3.LUT R5, RZ, R3, RZ, 0x33, !PT ;  /* 0x00000003ff058212 */ /* 0x000fca00078e33ff */
[----:B------:R-:W-:-:S04]  /*17610*/  IMAD.MOV R0, RZ, RZ, -R5 ;  /* 0x000000ffff007224 */ /* 0x000fc800078e0a05 */
[C---:B------:R-:W-:Y:S02]  /*17620*/  IMAD R0, R3.reuse, R0, R15 ;  /* 0x0000000003007224 */ /* 0x040fe400078e020f */
[----:B------:R-:W-:-:S04]  /*17630*/  IMAD R3, R3, 0x1000000, R5 ;  /* 0x0100000003037824 */ /* 0x000fc800078e0205 */
[----:B------:R-:W-:Y:S01]  /*17640*/  IMAD R210, R0, 0x10000, R3 ;  /* 0x0001000000d27824 */ /* 0x000fe200078e0203 */
[----:B------:R-:W-:Y:S05]  /*17650*/  BRA `(.L_x_1519) ;  /* 0x0000004000007947 */ /* 0x000fea0003800000 */
.L_x_1510:
[----:B------:R-:W-:Y:S01]  /*17660*/  IMAD.MOV.U32 R208, RZ, RZ, R5 ;  /* 0x000000ffffd07224 */ /* 0x000fe200078e0005 */
[----:B------:R-:W-:Y:S01]  /*17670*/  MOV R210, RZ ;  /* 0x000000ff00d27202 */ /* 0x000fe20000000f00 */
[----:B------:R-:W-:Y:S01]  /*17680*/  IMAD.MOV.U32 R209, RZ, RZ, RZ ;  /* 0x000000ffffd17224 */ /* 0x000fe200078e00ff */
[----:B------:R-:W-:Y:S02]  /*17690*/  MOV R211, c[0x0][0x53c] ;  /* 0x00014f0000d37a02 */ /* 0x000fe40000000f00 */
.L_x_1519:
[----:B------:R-:W-:Y:S05]  /*176a0*/  BSYNC B1 ;  /* 0x0000000000017941 */ /* 0x000fea0003800000 */
.L_x_1508:
[----:B------:R-:W-:Y:S01]  /*176b0*/  WARPSYNC 0xffffffff ;  /* 0xffffffff00007948 */ /* 0x000fe20003800000 */
[----:B------:R-:W-:Y:S01]  /*176c0*/  BAR.SYNC.DEFER_BLOCKING 0x4, 0x100 ;  /* 0x0104000000007b1d */ /* 0x000fe20000010000 */
[----:B------:R-:W-:-:S13]  /*176d0*/  ISETP.NE.AND P0, PT, R4, RZ, PT ;  /* 0x000000ff0400720c */ /* 0x000fda0003f05270 */
[----:B------:R1:W-:Y:S04]  /*176e0*/  @!P0 STS.128 [0x24100], R208 ;  /* 0x024100d0ff008388 */ /* 0x0003e80000000c00 */
[----:B------:R-:W-:Y:S06]  /*176f0*/  BAR.ARV 0x5, 0x100 ;  /* 0x0144000000007b1d */ /* 0x000fec0000002000 */
.L_x_1503:
[----:B----4-:R-:W-:-:S13]  /*17700*/  ISETP.GE.AND P0, PT, R211, c[0x0][0x53c], PT ;  /* 0x00014f00d3007a0c */ /* 0x010fda0003f06270 */
[----:B-123--:R-:W-:Y:S01]  /*17710*/  @P0 CALL.REL.NOINC `(.L_x_1520) ;  /* 0x0000001000000944 */ /* 0x00efe20003c00000 */
[----:B------:R-:W-:Y:S05]  /*17720*/  BRA `(.L_x_1521) ;  /* 0xfffe98e000007947 */ /* 0x000fea000383ffff */
.L_x_1520:
[----:B------:R-:W-:Y:S05]  /*17730*/  EXIT ;  /* 0x000000000000794d */ /* 0x000fea0003800000 */
.L_x_1359:
[----:B------:R-:W-:Y:S02]  /*17740*/  MOV R2, 0x1 ;  /* 0x0000000100027802 */ /* 0x000fe40000000f00 */
[----:B------:R-:W-:Y:S02]  /*17750*/  MOV R0, 0x17770 ;  /* 0x0001777000007802 */ /* 0x000fe40000000f00 */
[----:B------:R-:W-:Y:S05]  /*17760*/  CALL.REL.NOINC `($__internal_32_$__cuda_sm70_shflsync_up_p) ;  /* 0x0000161000007944 */ /* 0x000fea0003c00000 */
[----:B-12---:R-:W-:Y:S05]  /*17770*/  BRA `(.L_x_1522) ;  /* 0xfffe8cf000007947 */ /* 0x006fea000383ffff */
.L_x_1360:
[----:B------:R-:W-:Y:S02]  /*17780*/  MOV R2, 0x2 ;  /* 0x0000000200027802 */ /* 0x000fe40000000f00 */
[----:B------:R-:W-:Y:S02]  /*17790*/  MOV R0, 0x177b0 ;  /* 0x000177b000007802 */ /* 0x000fe40000000f00 */
[----:B------:R-:W-:Y:S05]  /*177a0*/  CALL.REL.NOINC `($__internal_32_$__cuda_sm70_shflsync_up_p) ;  /* 0x000015d000007944 */ /* 0x000fea0003c00000 */
[----:B--2---:R-:W-:Y:S02]  /*177b0*/  SEL R2, R2, RZ, P4 ;  /* 0x000000ff02027207 */ /* 0x004fe40002000000 */
[----:B------:R-:W-:-:S03]  /*177c0*/  MOV R0, 0x17800 ;  /* 0x0001780000007802 */ /* 0x000fc60000000f00 */
[----:B-1----:R-:W-:Y:S02]  /*177d0*/  IMAD.IADD R13, R13, 0x1, R2 ;  /* 0x000000010d0d7824 */ /* 0x002fe400078e0202 */
[----:B------:R-:W-:Y:S02]  /*177e0*/  IMAD.MOV.U32 R2, RZ, RZ, 0x4 ;  /* 0x00000004ff027424 */ /* 0x000fe400078e00ff */
        /* <DEDUP_REMOVED lines=11> */
[----:B--2---:R-:W-:Y:S01]  /*178a0*/  SEL R2, R2, RZ, P1 ;  /* 0x000000ff02027207 */ /* 0x004fe20000800000 */
[----:B------:R-:W-:Y:S01]  /*178b0*/  IMAD.MOV.U32 R8, RZ, RZ, 0x1f ;  /* 0x0000001fff087424 */ /* 0x000fe200078e00ff */
[----:B------:R-:W-:-:S03]  /*178c0*/  MOV R0, 0x17910 ;  /* 0x0001791000007802 */ /* 0x000fc60000000f00 */
[----:B------:R-:W-:Y:S01]  /*178d0*/  IMAD.IADD R7, R13, 0x1, R2 ;  /* 0x000000010d077824 */ /* 0x000fe200078e0202 */
[----:B------:R-:W-:-:S03]  /*178e0*/  MOV R2, 0x1f ;  /* 0x0000001f00027802 */ /* 0x000fc60000000f00 */
[----:B------:R-:W-:Y:S02]  /*178f0*/  IMAD.MOV.U32 R17, RZ, RZ, R7 ;  /* 0x000000ffff117224 */ /* 0x000fe400078e0007 */
[----:B-1----:R-:W-:Y:S05]  /*17900*/  CALL.REL.NOINC `($__internal_31_$__cuda_sm70_shflsync_idx_p) ;  /* 0x0000142000007944 */ /* 0x002fea0003c00000 */
[----:B-12---:R-:W-:Y:S05]  /*17910*/  BRA `(.L_x_1523) ;  /* 0xfffe8c5000007947 */ /* 0x006fea000383ffff */
.L_x_1362:
[----:B------:R-:W-:Y:S02]  /*17920*/  SEL R2, RZ, 0x1, P0 ;  /* 0x00000001ff027807 */ /* 0x000fe40000000000 */
[----:B------:R-:W-:Y:S02]  /*17930*/  MOV R0, 0x17950 ;  /* 0x0001795000007802 */ /* 0x000fe40000000f00 */
[----:B------:R-:W-:Y:S05]  /*17940*/  CALL.REL.NOINC `($__internal_33_$__cuda_sm70_votesync_ballot) ;  /* 0x0000148000007944 */ /* 0x000fea0003c00000 */
[----:B------:R-:W-:Y:S05]  /*17950*/  BRA `(.L_x_1524) ;  /* 0xfffe8ca000007947 */ /* 0x000fea000383ffff */
.L_x_1363:
[----:B------:R-:W-:Y:S01]  /*17960*/  IMAD.MOV.U32 R17, RZ, RZ, R10 ;  /* 0x000000ffff117224 */ /* 0x000fe200078e000a */
[----:B--2---:R-:W-:Y:S01]  /*17970*/  MOV R8, R6 ;  /* 0x0000000600087202 */ /* 0x004fe20000000f00 */
[----:B------:R-:W-:Y:S01]  /*17980*/  IMAD.MOV.U32 R2, RZ, RZ, 0x1f ;  /* 0x0000001fff027424 */ /* 0x000fe200078e00ff */
[----:B------:R-:W-:Y:S02]  /*17990*/  MOV R0, 0x179b0 ;  /* 0x000179b000007802 */ /* 0x000fe40000000f00 */
[----:B-1----:R-:W-:Y:S05]  /*179a0*/  CALL.REL.NOINC `($__internal_31_$__cuda_sm70_shflsync_idx_p) ;  /* 0x0000138000007944 */ /* 0x002fea0003c00000 */
[----:B--2---:R-:W-:Y:S01]  /*179b0*/  IMAD.MOV.U32 R10, RZ, RZ, R2 ;  /* 0x000000ffff0a7224 */ /* 0x004fe200078e0002 */
[----:B-1----:R-:W-:Y:S01]  /*179c0*/  MOV R17, R5 ;  /* 0x0000000500117202 */ /* 0x002fe20000000f00 */
[----:B------:R-:W-:Y:S01]  /*179d0*/  IMAD.MOV.U32 R3, RZ, RZ, RZ ;  /* 0x000000ffff037224 */ /* 0x000fe200078e00ff */
[----:B------:R-:W-:Y:S01]  /*179e0*/  MOV R8, R6 ;  /* 0x0000000600087202 */ /* 0x000fe20000000f00 */
[----:B------:R-:W-:Y:S01]  /*179f0*/  IMAD.MOV.U32 R2, RZ, RZ, 0x1f ;  /* 0x0000001fff027424 */ /* 0x000fe200078e00ff */
[----:B------:R-:W-:-:S02]  /*17a00*/  MOV R0, 0x17a20 ;  /* 0x00017a2000007802 */ /* 0x000fc40000000f00 */
[----:B------:R-:W-:Y:S05]  /*17a10*/  CALL.REL.NOINC `($__internal_31_$__cuda_sm70_shflsync_idx_p) ;  /* 0x0000131000007944 */ /* 0x000fea0003c00000 */
[----:B--2---:R-:W-:Y:S01]  /*17a20*/  MOV R5, R2 ;  /* 0x0000000200057202 */ /* 0x004fe20000000f00 */
[----:B-1----:R-:W-:Y:S05]  /*17a30*/  BRA `(.L_x_1525) ;  /* 0xfffe8c1000007947 */ /* 0x002fea000383ffff */
.L_x_1366:
[----:B------:R-:W-:Y:S01]  /*17a40*/  IMAD.MOV.U32 R17, RZ, RZ, R7 ;  /* 0x000000ffff117224 */ /* 0x000fe200078e0007 */
[----:B------:R-:W-:-:S02]  /*17a50*/  MOV R2, 0x1f ;  /* 0x0000001f00027802 */ /* 0x000fc40000000f00 */
[----:B------:R-:W-:Y:S02]  /*17a60*/  MOV R0, 0x17a80 ;  /* 0x00017a8000007802 */ /* 0x000fe40000000f00 */
[----:B-1234-:R-:W-:Y:S05]  /*17a70*/  CALL.REL.NOINC `($__internal_31_$__cuda_sm70_shflsync_idx_p) ;  /* 0x000012b000007944 */ /* 0x01efea0003c00000 */
[----:B--2---:R-:W-:Y:S01]  /*17a80*/  MOV R3, R2 ;  /* 0x0000000200037202 */ /* 0x004fe20000000f00 */
[----:B-1----:R-:W-:Y:S05]  /*17a90*/  BRA `(.L_x_1365) ;  /* 0xfffe8c1000007947 */ /* 0x002fea000383ffff */
.L_x_1402:
[----:B------:R-:W-:Y:S01]  /*17aa0*/  IMAD.MOV.U32 R17, RZ, RZ, R6 ;  /* 0x000000ffff117224 */ /* 0x000fe200078e0006 */
[----:B------:R-:W-:Y:S01]  /*17ab0*/  MOV R8, RZ ;  /* 0x000000ff00087202 */ /* 0x000fe20000000f00 */
[----:B------:R-:W-:Y:S01]  /*17ac0*/  IMAD.MOV.U32 R2, RZ, RZ, 0x181f ;  /* 0x0000181fff027424 */ /* 0x000fe200078e00ff */
[----:B------:R-:W-:Y:S02]  /*17ad0*/  MOV R0, 0x17af0 ;  /* 0x00017af000007802 */ /* 0x000fe40000000f00 */
[----:B-----5:R-:W-:Y:S05]  /*17ae0*/  CALL.REL.NOINC `($__internal_31_$__cuda_sm70_shflsync_idx_p) ;  /* 0x0000124000007944 */ /* 0x020fea0003c00000 */
[----:B--2---:R-:W-:Y:S01]  /*17af0*/  MOV R13, R2 ;  /* 0x00000002000d7202 */ /* 0x004fe20000000f00 */
[----:B-1----:R-:W-:Y:S05]  /*17b00*/  BRA `(.L_x_1526) ;  /* 0xfffef90000007947 */ /* 0x002fea000383ffff */
.L_x_1403:
[----:B------:R-:W-:Y:S01]  /*17b10*/  IMAD.MOV.U32 R17, RZ, RZ, R12 ;  /* 0x000000ffff117224 */ /* 0x000fe200078e000c */
[----:B------:R-:W-:Y:S01]  /*17b20*/  MOV R8, RZ ;  /* 0x000000ff00087202 */ /* 0x000fe20000000f00 */
[----:B------:R-:W-:Y:S01]  /*17b30*/  IMAD.MOV.U32 R2, RZ, RZ, 0x181f ;  /* 0x0000181fff027424 */ /* 0x000fe200078e00ff */
[----:B------:R-:W-:Y:S02]  /*17b40*/  MOV R0, 0x17b60 ;  /* 0x00017b6000007802 */ /* 0x000fe40000000f00 */
[----:B-12--5:R-:W-:Y:S05]  /*17b50*/  CALL.REL.NOINC `($__internal_31_$__cuda_sm70_shflsync_idx_p) ;  /* 0x000011d000007944 */ /* 0x026fea0003c00000 */
[----:B-12---:R-:W-:Y:S05]  /*17b60*/  BRA `(.L_x_1527) ;  /* 0xfffef8c000007947 */ /* 0x006fea000383ffff */
.L_x_1406:
[----:B--2---:R-:W-:Y:S01]  /*17b70*/  IMAD.MOV.U32 R17, RZ, RZ, R6 ;  /* 0x000000ffff117224 */ /* 0x004fe200078e0006 */
[----:B------:R-:W-:Y:S01]  /*17b80*/  MOV R8, 0x1 ;  /* 0x0000000100087802 */ /* 0x000fe20000000f00 */
[----:B----4-:R-:W-:Y:S01]  /*17b90*/  IMAD.MOV.U32 R2, RZ, RZ, 0x181f ;  /* 0x0000181fff027424 */ /* 0x010fe200078e00ff */
[----:B------:R-:W-:-:S02]  /*17ba0*/  MOV R0, 0x17bc0 ;  /* 0x00017bc000007802 */ /* 0x000fc40000000f00 */
[----:B-1-3-5:R-:W-:Y:S05]  /*17bb0*/  CALL.REL.NOINC `($__internal_31_$__cuda_sm70_shflsync_idx_p) ;  /* 0x0000117000007944 */ /* 0x02afea0003c00000 */
[----:B--2---:R-:W-:Y:S01]  /*17bc0*/  IMAD.MOV.U32 R13, RZ, RZ, R2 ;  /* 0x000000ffff0d7224 */ /* 0x004fe200078e0002 */
[----:B-1----:R-:W-:Y:S01]  /*17bd0*/  MOV R8, 0x1 ;  /* 0x0000000100087802 */ /* 0x002fe20000000f00 */
[----:B------:R-:W-:Y:S01]  /*17be0*/  IMAD.MOV.U32 R17, RZ, RZ, R12 ;  /* 0x000000ffff117224 */ /* 0x000fe200078e000c */
[----:B------:R-:W-:-:S02]  /*17bf0*/  MOV R2, 0x181f ;  /* 0x0000181f00027802 */ /* 0x000fc40000000f00 */
[----:B------:R-:W-:Y:S02]  /*17c00*/  MOV R0, 0x17c20 ;  /* 0x00017c2000007802 */ /* 0x000fe40000000f00 */
[----:B------:R-:W-:Y:S05]  /*17c10*/  CALL.REL.NOINC `($__internal_31_$__cuda_sm70_shflsync_idx_p) ;  /* 0x0000111000007944 */ /* 0x000fea0003c00000 */
[----:B-12---:R-:W-:Y:S05]  /*17c20*/  BRA `(.L_x_1528) ;  /* 0xfffef96000007947 */ /* 0x006fea000383ffff */
.L_x_1409:
[----:B-1----:R-:W-:Y:S01]  /*17c30*/  IMAD.MOV.U32 R17, RZ, RZ, R6 ;  /* 0x000000ffff117224 */ /* 0x002fe200078e0006 */
[----:B------:R-:W-:Y:S01]  /*17c40*/  MOV R8, 0x2 ;  /* 0x0000000200087802 */ /* 0x000fe20000000f00 */
[----:B----4-:R-:W-:Y:S01]  /*17c50*/  IMAD.MOV.U32 R2, RZ, RZ, 0x181f ;  /* 0x0000181fff027424 */ /* 0x010fe200078e00ff */
[----:B------:R-:W-:Y:S02]  /*17c60*/  MOV R0, 0x17c80 ;  /* 0x00017c8000007802 */ /* 0x000fe40000000f00 */
[----:B--23-5:R-:W-:Y:S05]  /*17c70*/  CALL.REL.NOINC `($__internal_31_$__cuda_sm70_shflsync_idx_p) ;  /* 0x000010b000007944 */ /* 0x02cfea0003c00000 */
[----:B--2---:R-:W-:Y:S01]  /*17c80*/  MOV R13, R2 ;  /* 0x00000002000d7202 */ /* 0x004fe20000000f00 */
[----:B-1----:R-:W-:Y:S05]  /*17c90*/  BRA `(.L_x_1529) ;  /* 0xfffefa2000007947 */ /* 0x002fea000383ffff */
.L_x_1410:
[----:B------:R-:W-:Y:S01]  /*17ca0*/  IMAD.MOV.U32 R17, RZ, RZ, R12 ;  /* 0x000000ffff117224 */ /* 0x000fe200078e000c */
[----:B------:R-:W-:Y:S01]  /*17cb0*/  MOV R8, 0x2 ;  /* 0x0000000200087802 */ /* 0x000fe20000000f00 */
[----:B----4-:R-:W-:Y:S01]  /*17cc0*/  IMAD.MOV.U32 R2, RZ, RZ, 0x181f ;  /* 0x0000181fff027424 */ /* 0x010fe200078e00ff */
[----:B------:R-:W-:Y:S02]  /*17cd0*/  MOV R0, 0x17cf0 ;  /* 0x00017cf000007802 */ /* 0x000fe40000000f00 */
[----:B-123-5:R-:W-:Y:S05]  /*17ce0*/  CALL.REL.NOINC `($__internal_31_$__cuda_sm70_shflsync_idx_p) ;  /* 0x0000104000007944 */ /* 0x02efea0003c00000 */
[----:B-12---:R-:W-:Y:S05]  /*17cf0*/  BRA `(.L_x_1530) ;  /* 0xfffef9e000007947 */ /* 0x006fea000383ffff */
.L_x_1413:
[----:B-1----:R-:W-:Y:S01]  /*17d00*/  IMAD.MOV.U32 R17, RZ, RZ, R6 ;  /* 0x000000ffff117224 */ /* 0x002fe200078e0006 */
[----:B------:R-:W-:Y:S01]  /*17d10*/  MOV R8, 0x3 ;  /* 0x0000000300087802 */ /* 0x000fe20000000f00 */
[----:B------:R-:W-:Y:S01]  /*17d20*/  IMAD.MOV.U32 R2, RZ, RZ, 0x181f ;  /* 0x0000181fff027424 */ /* 0x000fe200078e00ff */
[----:B------:R-:W-:-:S02]  /*17d30*/  MOV R0, 0x17d50 ;  /* 0x00017d5000007802 */ /* 0x000fc40000000f00 */
[----:B--2345:R-:W-:Y:S05]  /*17d40*/  CALL.REL.NOINC `($__internal_31_$__cuda_sm70_shflsync_idx_p) ;  /* 0x00000fe000007944 */ /* 0x03cfea0003c00000 */
[----:B--2---:R-:W-:Y:S01]  /*17d50*/  IMAD.MOV.U32 R13, RZ, RZ, R2 ;  /* 0x000000ffff0d7224 */ /* 0x004fe200078e0002 */
[----:B-1----:R-:W-:Y:S01]  /*17d60*/  MOV R8, 0x3 ;  /* 0x0000000300087802 */ /* 0x002fe20000000f00 */
[----:B------:R-:W-:Y:S01]  /*17d70*/  IMAD.MOV.U32 R17, RZ, RZ, R12 ;  /* 0x000000ffff117224 */ /* 0x000fe200078e000c */
[----:B------:R-:W-:-:S02]  /*17d80*/  MOV R2, 0x181f ;  /* 0x0000181f00027802 */ /* 0x000fc40000000f00 */
[----:B------:R-:W-:Y:S02]  /*17d90*/  MOV R0, 0x17db0 ;  /* 0x00017db000007802 */ /* 0x000fe40000000f00 */
[----:B------:R-:W-:Y:S05]  /*17da0*/  CALL.REL.NOINC `($__internal_31_$__cuda_sm70_shflsync_idx_p) ;  /* 0x00000f8000007944 */ /* 0x000fea0003c00000 */
[----:B-12---:R-:W-:Y:S05]  /*17db0*/  BRA `(.L_x_1531) ;  /* 0xfffefa6000007947 */ /* 0x006fea000383ffff */
.L_x_1462:
[----:B------:R-:W-:Y:S02]  /*17dc0*/  MOV R6, 0x2 ;  /* 0x0000000200067802 */ /* 0x000fe40000000f00 */
[----:B------:R-:W-:Y:S02]  /*17dd0*/  MOV R2, 0x17df0 ;  /* 0x00017df000027802 */ /* 0x000fe40000000f00 */
[----:B------:R-:W-:Y:S05]  /*17de0*/  CALL.REL.NOINC `($__internal_30_$__cuda_sm70_shflsync_bfly_p) ;  /* 0x00000ef000007944 */ /* 0x000fea0003c00000 */
[----:B-12---:R-:W-:Y:S05]  /*17df0*/  BRA `(.L_x_1532) ;  /* 0xffffb0e000007947 */ /* 0x006fea000383ffff */
.L_x_1463:
[----:B------:R-:W-:Y:S02]  /*17e00*/  MOV R6, 0x1 ;  /* 0x0000000100067802 */ /* 0x000fe40000000f00 */
[----:B------:R-:W-:Y:S02]  /*17e10*/  MOV R2, 0x17e30 ;  /* 0x00017e3000027802 */ /* 0x000fe40000000f00 */
[----:B------:R-:W-:Y:S05]  /*17e20*/  CALL.REL.NOINC `($__internal_30_$__cuda_sm70_shflsync_bfly_p) ;  /* 0x00000eb000007944 */ /* 0x000fea0003c00000 */
[----:B--2---:R-:W-:Y:S01]  /*17e30*/  FADD.FTZ R4, R241, R6 ;  /* 0x00000006f1047221 */ /* 0x004fe20000010000 */
[----:B-1----:R-:W-:Y:S02]  /*17e40*/  MOV R241, R239 ;  /* 0x000000ef00f17202 */ /* 0x002fe40000000f00 */
[----:B------:R-:W-:Y:S02]  /*17e50*/  MOV R6, 0x2 ;  /* 0x0000000200067802 */ /* 0x000fe40000000f00 */
[----:B------:R-:W-:Y:S02]  /*17e60*/  MOV R2, 0x17e80 ;  /* 0x00017e8000027802 */ /* 0x000fe40000000f00 */
[----:B------:R-:W-:Y:S05]  /*17e70*/  CALL.REL.NOINC `($__internal_30_$__cuda_sm70_shflsync_bfly_p) ;  /* 0x00000e6000007944 */ /* 0x000fea0003c00000 */
[----:B--2---:R-:W-:Y:S01]  /*17e80*/  FADD.FTZ R9, R239, R6 ;  /* 0x00000006ef097221 */ /* 0x004fe20000010000 */
[----:B------:R-:W-:-:S02]  /*17e90*/  MOV R6, 0x1 ;  /* 0x0000000100067802 */ /* 0x000fc40000000f00 */
[----:B------:R-:W-:Y:S02]  /*17ea0*/  MOV R2, 0x17ed0 ;  /* 0x00017ed000027802 */ /* 0x000fe40000000f00 */
[----:B-1----:R-:W-:Y:S02]  /*17eb0*/  MOV R241, R9 ;  /* 0x0000000900f17202 */ /* 0x002fe40000000f00 */
[----:B------:R-:W-:Y:S05]  /*17ec0*/  CALL.REL.NOINC `($__internal_30_$__cuda_sm70_shflsync_bfly_p) ;  /* 0x00000e1000007944 */ /* 0x000fea0003c00000 */
[----:B-12---:R-:W-:Y:S05]  /*17ed0*/  BRA `(.L_x_1533) ;  /* 0xffffb07000007947 */ /* 0x006fea000383ffff */
.L_x_1470:
[----:B---34-:R-:W-:Y:S01]  /*17ee0*/  IMAD.MOV.U32 R17, RZ, RZ, R66 ;  /* 0x000000ffff117224 */ /* 0x018fe200078e0042 */
[----:B------:R-:W-:Y:S01]  /*17ef0*/  MOV R8, RZ ;  /* 0x000000ff00087202 */ /* 0x000fe20000000f00 */
[----:B------:R-:W-:Y:S01]  /*17f00*/  IMAD.MOV.U32 R2, RZ, RZ, 0x181f ;  /* 0x0000181fff027424 */ /* 0x000fe200078e00ff */
[----:B------:R-:W-:Y:S02]  /*17f10*/  MOV R0, 0x17f30 ;  /* 0x00017f3000007802 */ /* 0x000fe40000000f00 */
[----:B-12---:R-:W-:Y:S05]  /*17f20*/  CALL.REL.NOINC `($__internal_31_$__cuda_sm70_shflsync_idx_p) ;  /* 0x00000e0000007944 */ /* 0x006fea0003c00000 */
[----:B--2---:R-:W-:Y:S01]  /*17f30*/  MOV R67, R2 ;  /* 0x0000000200437202 */ /* 0x004fe20000000f00 */
[----:B-1----:R-:W-:Y:S05]  /*17f40*/  BRA `(.L_x_1534) ;  /* 0xffffc98000007947 */ /* 0x002fea000383ffff */
.L_x_1471:
[----:B------:R-:W-:Y:S01]  /*17f50*/  IMAD.MOV.U32 R17, RZ, RZ, R9 ;  /* 0x000000ffff117224 */ /* 0x000fe200078e0009 */
[----:B------:R-:W-:Y:S01]  /*17f60*/  MOV R8, RZ ;  /* 0x000000ff00087202 */ /* 0x000fe20000000f00 */
[----:B------:R-:W-:Y:S01]  /*17f70*/  IMAD.MOV.U32 R2, RZ, RZ, 0x181f ;  /* 0x0000181fff027424 */ /* 0x000fe200078e00ff */
[----:B------:R-:W-:Y:S02]  /*17f80*/  MOV R0, 0x17fa0 ;  /* 0x00017fa000007802 */ /* 0x000fe40000000f00 */
[----:B-1234-:R-:W-:Y:S05]  /*17f90*/  CALL.REL.NOINC `($__internal_31_$__cuda_sm70_shflsync_idx_p) ;  /* 0x00000d9000007944 */ /* 0x01efea0003c00000 */
[----:B-12---:R-:W-:Y:S05]  /*17fa0*/  BRA `(.L_x_1535) ;  /* 0xffffc94000007947 */ /* 0x006fea000383ffff */
.L_x_1474:
[----:B---3--:R-:W-:Y:S01]  /*17fb0*/  IMAD.MOV.U32 R17, RZ, RZ, R66 ;  /* 0x000000ffff117224 */ /* 0x008fe200078e0042 */
[----:B------:R-:W-:Y:S01]  /*17fc0*/  MOV R8, 0x1 ;  /* 0x0000000100087802 */ /* 0x000fe20000000f00 */
[----:B------:R-:W-:Y:S01]  /*17fd0*/  IMAD.MOV.U32 R2, RZ, RZ, 0x181f ;  /* 0x0000181fff027424 */ /* 0x000fe200078e00ff */
[----:B------:R-:W-:-:S02]  /*17fe0*/  MOV R0, 0x18000 ;  /* 0x0001800000007802 */ /* 0x000fc40000000f00 */
[----:B-12-4-:R-:W-:Y:S05]  /*17ff0*/  CALL.REL.NOINC `($__internal_31_$__cuda_sm70_shflsync_idx_p) ;  /* 0x00000d3000007944 */ /* 0x016fea0003c00000 */
[----:B--2---:R-:W-:Y:S01]  /*18000*/  IMAD.MOV.U32 R28, RZ, RZ, R2 ;  /* 0x000000ffff1c7224 */ /* 0x004fe200078e0002 */
[----:B-1----:R-:W-:Y:S01]  /*18010*/  MOV R8, 0x1 ;  /* 0x0000000100087802 */ /* 0x002fe20000000f00 */
[----:B------:R-:W-:Y:S01]  /*18020*/  IMAD.MOV.U32 R17, RZ, RZ, R9 ;  /* 0x000000ffff117224 */ /* 0x000fe200078e0009 */
[----:B------:R-:W-:-:S02]  /*18030*/  MOV R2, 0x181f ;  /* 0x0000181f00027802 */ /* 0x000fc40000000f00 */
[----:B------:R-:W-:Y:S02]  /*18040*/  MOV R0, 0x18060 ;  /* 0x0001806000007802 */ /* 0x000fe40000000f00 */
[----:B------:R-:W-:Y:S05]  /*18050*/  CALL.REL.NOINC `($__internal_31_$__cuda_sm70_shflsync_idx_p) ;  /* 0x00000cd000007944 */ /* 0x000fea0003c00000 */
[----:B-12---:R-:W-:Y:S05]  /*18060*/  BRA `(.L_x_1536) ;  /* 0xffffc9e000007947 */ /* 0x006fea000383ffff */
.L_x_1477:
[----:B--2---:R-:W-:Y:S01]  /*18070*/  IMAD.MOV.U32 R17, RZ, RZ, R66 ;  /* 0x000000ffff117224 */ /* 0x004fe200078e0042 */
[----:B------:R-:W-:Y:S01]  /*18080*/  MOV R8, 0x2 ;  /* 0x0000000200087802 */ /* 0x000fe20000000f00 */
[----:B------:R-:W-:Y:S01]  /*18090*/  IMAD.MOV.U32 R2, RZ, RZ, 0x181f ;  /* 0x0000181fff027424 */ /* 0x000fe200078e00ff */
[----:B------:R-:W-:Y:S02]  /*180a0*/  MOV R0, 0x180c0 ;  /* 0x000180c000007802 */ /* 0x000fe40000000f00 */
[----:B-1-34-:R-:W-:Y:S05]  /*180b0*/  CALL.REL.NOINC `($__internal_31_$__cuda_sm70_shflsync_idx_p) ;  /* 0x00000c7000007944 */ /* 0x01afea0003c00000 */
[----:B--2---:R-:W-:Y:S01]  /*180c0*/  MOV R24, R2 ;  /* 0x0000000200187202 */ /* 0x004fe20000000f00 */
[----:B-1----:R-:W-:Y:S05]  /*180d0*/  BRA `(.L_x_1537) ;  /* 0xffffcaa000007947 */ /* 0x002fea000383ffff */
.L_x_1478:
[----:B------:R-:W-:Y:S01]  /*180e0*/  IMAD.MOV.U32 R17, RZ, RZ, R9 ;  /* 0x000000ffff117224 */ /* 0x000fe200078e0009 */
[----:B------:R-:W-:Y:S01]  /*180f0*/  MOV R8, 0x2 ;  /* 0x0000000200087802 */ /* 0x000fe20000000f00 */
[----:B------:R-:W-:Y:S01]  /*18100*/  IMAD.MOV.U32 R2, RZ, RZ, 0x181f ;  /* 0x0000181fff027424 */ /* 0x000fe200078e00ff */
[----:B------:R-:W-:Y:S02]  /*18110*/  MOV R0, 0x18130 ;  /* 0x0001813000007802 */ /* 0x000fe40000000f00 */
[----:B-1234-:R-:W-:Y:S05]  /*18120*/  CALL.REL.NOINC `($__internal_31_$__cuda_sm70_shflsync_idx_p) ;  /* 0x00000c0000007944 */ /* 0x01efea0003c00000 */
[----:B-12---:R-:W-:Y:S05]  /*18130*/  BRA `(.L_x_1538) ;  /* 0xffffca6000007947 */ /* 0x006fea000383ffff */
.L_x_1481:
[----:B-1----:R-:W-:Y:S01]  /*18140*/  IMAD.MOV.U32 R17, RZ, RZ, R66 ;  /* 0x000000ffff117224 */ /* 0x002fe200078e0042 */
[----:B------:R-:W-:Y:S01]  /*18150*/  MOV R8, 0x3 ;  /* 0x0000000300087802 */ /* 0x000fe20000000f00 */
[----:B----4-:R-:W-:Y:S01]  /*18160*/  IMAD.MOV.U32 R2, RZ, RZ, 0x181f ;  /* 0x0000181fff027424 */ /* 0x010fe200078e00ff */
[----:B------:R-:W-:-:S02]  /*18170*/  MOV R0, 0x18190 ;  /* 0x0001819000007802 */ /* 0x000fc40000000f00 */
[----:B--23--:R-:W-:Y:S05]  /*18180*/  CALL.REL.NOINC `($__internal_31_$__cuda_sm70_shflsync_idx_p) ;  /* 0x00000ba000007944 */ /* 0x00cfea0003c00000 */
[----:B--2---:R-:W-:Y:S01]  /*18190*/  IMAD.MOV.U32 R66, RZ, RZ, R2 ;  /* 0x000000ffff427224 */ /* 0x004fe200078e0002 */
[----:B-1----:R-:W-:Y:S01]  /*181a0*/  MOV R8, 0x3 ;  /* 0x0000000300087802 */ /* 0x002fe20000000f00 */
[----:B------:R-:W-:Y:S01]  /*181b0*/  IMAD.MOV.U32 R17, RZ, RZ, R9 ;  /* 0x000000ffff117224 */ /* 0x000fe200078e0009 */
[----:B------:R-:W-:-:S02]  /*181c0*/  MOV R2, 0x181f ;  /* 0x0000181f00027802 */ /* 0x000fc40000000f00 */
[----:B------:R-:W-:Y:S02]  /*181d0*/  MOV R0, 0x181f0 ;  /* 0x000181f000007802 */ /* 0x000fe40000000f00 */
[----:B------:R-:W-:Y:S05]  /*181e0*/  CALL.REL.NOINC `($__internal_31_$__cuda_sm70_shflsync_idx_p) ;  /* 0x00000b4000007944 */ /* 0x000fea0003c00000 */
[----:B-12---:R-:W-:Y:S05]  /*181f0*/  BRA `(.L_x_1539) ;  /* 0xffffcae000007947 */ /* 0x006fea000383ffff */
.L_x_1483:
[----:B------:R-:W-:Y:S01]  /*18200*/  IMAD.MOV.U32 R17, RZ, RZ, R167 ;  /* 0x000000ffff117224 */ /* 0x000fe200078e00a7 */
[----:B------:R-:W-:Y:S01]  /*18210*/  MOV R8, RZ ;  /* 0x000000ff00087202 */ /* 0x000fe20000000f00 */
[----:B------:R-:W-:Y:S01]  /*18220*/  IMAD.MOV.U32 R2, RZ, RZ, 0x1c1f ;  /* 0x00001c1fff027424 */ /* 0x000fe200078e00ff */
[----:B------:R-:W-:Y:S02]  /*18230*/  MOV R0, 0x18250 ;  /* 0x0001825000007802 */ /* 0x000fe40000000f00 */
[----:B------:R-:W-:Y:S05]  /*18240*/  CALL.REL.NOINC `($__internal_31_$__cuda_sm70_shflsync_idx_p) ;  /* 0x00000ae000007944 */ /* 0x000fea0003c00000 */
[----:B--2---:R-:W-:Y:S01]  /*18250*/  MOV R169, R2 ;  /* 0x0000000200a97202 */ /* 0x004fe20000000f00 */
[----:B-1----:R-:W-:Y:S05]  /*18260*/  BRA `(.L_x_1540) ;  /* 0xffffcd9000007947 */ /* 0x002fea000383ffff */
.L_x_1484:
[----:B------:R-:W-:Y:S01]  /*18270*/  IMAD.MOV.U32 R17, RZ, RZ, R168 ;  /* 0x000000ffff117224 */ /* 0x000fe200078e00a8 */
[----:B------:R-:W-:Y:S01]  /*18280*/  MOV R8, RZ ;  /* 0x000000ff00087202 */ /* 0x000fe20000000f00 */
[----:B------:R-:W-:Y:S01]  /*18290*/  IMAD.MOV.U32 R2, RZ, RZ, 0x1c1f ;  /* 0x00001c1fff027424 */ /* 0x000fe200078e00ff */
[----:B------:R-:W-:Y:S02]  /*182a0*/  MOV R0, 0x182c0 ;  /* 0x000182c000007802 */ /* 0x000fe40000000f00 */
[----:B-12---:R-:W-:Y:S05]  /*182b0*/  CALL.REL.NOINC `($__internal_31_$__cuda_sm70_shflsync_idx_p) ;  /* 0x00000a7000007944 */ /* 0x006fea0003c00000 */
[----:B-12---:R-:W-:Y:S05]  /*182c0*/  BRA `(.L_x_1541) ;  /* 0xffffcd5000007947 */ /* 0x006fea000383ffff */
.L_x_1487:
        /* <DEDUP_REMOVED lines=12> */
.L_x_1491:
[----:B------:R-:W-:Y:S01]  /*18390*/  IMAD.MOV.U32 R17, RZ, RZ, R6 ;  /* 0x000000ffff117224 */ /* 0x000fe200078e0006 */
[----:B------:R-:W-:Y:S01]  /*183a0*/  MOV R8, RZ ;  /* 0x000000ff00087202 */ /* 0x000fe20000000f00 */
[----:B------:R-:W-:Y:S01]  /*183b0*/  IMAD.MOV.U32 R2, RZ, RZ, 0x181f ;  /* 0x0000181fff027424 */ /* 0x000fe200078e00ff */
[----:B------:R-:W-:Y:S02]  /*183c0*/  MOV R0, 0x183e0 ;  /* 0x000183e000007802 */ /* 0x000fe40000000f00 */
[----:B------:R-:W-:Y:S05]  /*183d0*/  CALL.REL.NOINC `($__internal_31_$__cuda_sm70_shflsync_idx_p) ;  /* 0x0000095000007944 */ /* 0x000fea0003c00000 */
[----:B--2---:R-:W-:Y:S01]  /*183e0*/  MOV R7, R2 ;  /* 0x0000000200077202 */ /* 0x004fe20000000f00 */
[----:B-1----:R-:W-:Y:S05]  /*183f0*/  BRA `(.L_x_1543) ;  /* 0xffffe31000007947 */ /* 0x002fea000383ffff */
.L_x_1492:
[----:B------:R-:W-:Y:S01]  /*18400*/  IMAD.MOV.U32 R17, RZ, RZ, R5 ;  /* 0x000000ffff117224 */ /* 0x000fe200078e0005 */
[----:B------:R-:W-:Y:S01]  /*18410*/  MOV R8, RZ ;  /* 0x000000ff00087202 */ /* 0x000fe20000000f00 */
[----:B------:R-:W-:Y:S01]  /*18420*/  IMAD.MOV.U32 R2, RZ, RZ, 0x181f ;  /* 0x0000181fff027424 */ /* 0x000fe200078e00ff */
[----:B------:R-:W-:Y:S02]  /*18430*/  MOV R0, 0x18450 ;  /* 0x0001845000007802 */ /* 0x000fe40000000f00 */
[----:B-12---:R-:W-:Y:S05]  /*18440*/  CALL.REL.NOINC `($__internal_31_$__cuda_sm70_shflsync_idx_p) ;  /* 0x000008e000007944 */ /* 0x006fea0003c00000 */
[----:B-12---:R-:W-:Y:S05]  /*18450*/  BRA `(.L_x_1544) ;  /* 0xffffe2d000007947 */ /* 0x006fea000383ffff */
.L_x_1495:
[----:B--2---:R-:W-:Y:S01]  /*18460*/  IMAD.MOV.U32 R17, RZ, RZ, R6 ;  /* 0x000000ffff117224 */ /* 0x004fe200078e0006 */
[----:B------:R-:W-:Y:S01]  /*18470*/  MOV R8, 0x1 ;  /* 0x0000000100087802 */ /* 0x000fe20000000f00 */
[----:B----4-:R-:W-:Y:S01]  /*18480*/  IMAD.MOV.U32 R2, RZ, RZ, 0x181f ;  /* 0x0000181fff027424 */ /* 0x010fe200078e00ff */
[----:B------:R-:W-:-:S02]  /*18490*/  MOV R0, 0x184b0 ;  /* 0x000184b000007802 */ /* 0x000fc40000000f00 */
[----:B-1-3--:R-:W-:Y:S05]  /*184a0*/  CALL.REL.NOINC `($__internal_31_$__cuda_sm70_shflsync_idx_p) ;  /* 0x0000088000007944 */ /* 0x00afea0003c00000 */
[----:B--2---:R-:W-:Y:S01]  /*184b0*/  IMAD.MOV.U32 R7, RZ, RZ, R2 ;  /* 0x000000ffff077224 */ /* 0x004fe200078e0002 */
[----:B-1----:R-:W-:Y:S01]  /*184c0*/  MOV R8, 0x1 ;  /* 0x0000000100087802 */ /* 0x002fe20000000f00 */
[----:B------:R-:W-:Y:S01]  /*184d0*/  IMAD.MOV.U32 R17, RZ, RZ, R5 ;  /* 0x000000ffff117224 */ /* 0x000fe200078e0005 */
[----:B------:R-:W-:-:S02]  /*184e0*/  MOV R2, 0x181f ;  /* 0x0000181f00027802 */ /* 0x000fc40000000f00 */
[----:B------:R-:W-:Y:S02]  /*184f0*/  MOV R0, 0x18510 ;  /* 0x0001851000007802 */ /* 0x000fe40000000f00 */
[----:B------:R-:W-:Y:S05]  /*18500*/  CALL.REL.NOINC `($__internal_31_$__cuda_sm70_shflsync_idx_p) ;  /* 0x0000082000007944 */ /* 0x000fea0003c00000 */
[----:B-12---:R-:W-:Y:S05]  /*18510*/  BRA `(.L_x_1545) ;  /* 0xffffe38000007947 */ /* 0x006fea000383ffff */
.L_x_1498:
[----:B-1----:R-:W-:Y:S01]  /*18520*/  IMAD.MOV.U32 R17, RZ, RZ, R6 ;  /* 0x000000ffff117224 */ /* 0x002fe200078e0006 */
[----:B------:R-:W-:Y:S01]  /*18530*/  MOV R8, 0x2 ;  /* 0x0000000200087802 */ /* 0x000fe20000000f00 */
[----:B----4-:R-:W-:Y:S01]  /*18540*/  IMAD.MOV.U32 R2, RZ, RZ, 0x181f ;  /* 0x0000181fff027424 */ /* 0x010fe200078e00ff */
[----:B------:R-:W-:Y:S02]  /*18550*/  MOV R0, 0x18570 ;  /* 0x0001857000007802 */ /* 0x000fe40000000f00 */
[----:B--23--:R-:W-:Y:S05]  /*18560*/  CALL.REL.NOINC `($__internal_31_$__cuda_sm70_shflsync_idx_p) ;  /* 0x000007c000007944 */ /* 0x00cfea0003c00000 */
[----:B--2---:R-:W-:Y:S01]  /*18570*/  MOV R7, R2 ;  /* 0x0000000200077202 */ /* 0x004fe20000000f00 */
[----:B-1----:R-:W-:Y:S05]  /*18580*/  BRA `(.L_x_1546) ;  /* 0xffffe44000007947 */ /* 0x002fea000383ffff */
.L_x_1499:
[----:B------:R-:W-:Y:S01]  /*18590*/  IMAD.MOV.U32 R17, RZ, RZ, R5 ;  /* 0x000000ffff117224 */ /* 0x000fe200078e0005 */
[----:B------:R-:W-:Y:S01]  /*185a0*/  MOV R8, 0x2 ;  /* 0x0000000200087802 */ /* 0x000fe20000000f00 */
[----:B----4-:R-:W-:Y:S01]  /*185b0*/  IMAD.MOV.U32 R2, RZ, RZ, 0x181f ;  /* 0x0000181fff027424 */ /* 0x010fe200078e00ff */
[----:B------:R-:W-:Y:S02]  /*185c0*/  MOV R0, 0x185e0 ;  /* 0x000185e000007802 */ /* 0x000fe40000000f00 */
[----:B-123--:R-:W-:Y:S05]  /*185d0*/  CALL.REL.NOINC `($__internal_31_$__cuda_sm70_shflsync_idx_p) ;  /* 0x0000075000007944 */ /* 0x00efea0003c00000 */
[----:B-12---:R-:W-:Y:S05]  /*185e0*/  BRA `(.L_x_1547) ;  /* 0xffffe40000007947 */ /* 0x006fea000383ffff */
.L_x_1502:
[----:B-1----:R-:W-:Y:S01]  /*185f0*/  IMAD.MOV.U32 R17, RZ, RZ, R6 ;  /* 0x000000ffff117224 */ /* 0x002fe200078e0006 */
[----:B------:R-:W-:Y:S01]  /*18600*/  MOV R8, 0x3 ;  /* 0x0000000300087802 */ /* 0x000fe20000000f00 */
[----:B------:R-:W-:Y:S01]  /*18610*/  IMAD.MOV.U32 R2, RZ, RZ, 0x181f ;  /* 0x0000181fff027424 */ /* 0x000fe200078e00ff */
[----:B------:R-:W-:-:S02]  /*18620*/  MOV R0, 0x18640 ;  /* 0x0001864000007802 */ /* 0x000fc40000000f00 */
[----:B--234-:R-:W-:Y:S05]  /*18630*/  CALL.REL.NOINC `($__internal_31_$__cuda_sm70_shflsync_idx_p) ;  /* 0x000006f000007944 */ /* 0x01cfea0003c00000 */
[----:B--2---:R-:W-:Y:S01]  /*18640*/  IMAD.MOV.U32 R6, RZ, RZ, R2 ;  /* 0x000000ffff067224 */ /* 0x004fe200078e0002 */
[----:B-1----:R-:W-:Y:S01]  /*18650*/  MOV R8, 0x3 ;  /* 0x0000000300087802 */ /* 0x002fe20000000f00 */
[----:B------:R-:W-:Y:S01]  /*18660*/  IMAD.MOV.U32 R17, RZ, RZ, R5 ;  /* 0x000000ffff117224 */ /* 0x000fe200078e0005 */
[----:B------:R-:W-:-:S02]  /*18670*/  MOV R2, 0x181f ;  /* 0x0000181f00027802 */ /* 0x000fc40000000f00 */
[----:B------:R-:W-:Y:S02]  /*18680*/  MOV R0, 0x186a0 ;  /* 0x000186a000007802 */ /* 0x000fe40000000f00 */
[----:B------:R-:W-:Y:S05]  /*18690*/  CALL.REL.NOINC `($__internal_31_$__cuda_sm70_shflsync_idx_p) ;  /* 0x0000069000007944 */ /* 0x000fea0003c00000 */
[----:B-12---:R-:W-:Y:S05]  /*186a0*/  BRA `(.L_x_1548) ;  /* 0xffffe48000007947 */ /* 0x006fea000383ffff */
.L_x_1504:
[----:B------:R-:W-:Y:S01]  /*186b0*/  IMAD.MOV.U32 R17, RZ, RZ, R3 ;  /* 0x000000ffff117224 */ /* 0x000fe200078e0003 */
[----:B------:R-:W-:Y:S01]  /*186c0*/  MOV R8, RZ ;  /* 0x000000ff00087202 */ /* 0x000fe20000000f00 */
[----:B---34-:R-:W-:Y:S01]  /*186d0*/  IMAD.MOV.U32 R2, RZ, RZ, 0x1f ;  /* 0x0000001fff027424 */ /* 0x018fe200078e00ff */
[----:B------:R-:W-:Y:S02]  /*186e0*/  MOV R0, 0x18700 ;  /* 0x0001870000007802 */ /* 0x000fe40000000f00 */
[----:B--2---:R-:W-:Y:S05]  /*186f0*/  CALL.REL.NOINC `($__internal_31_$__cuda_sm70_shflsync_idx_p) ;  /* 0x0000063000007944 */ /* 0x004fea0003c00000 */
[----:B--2---:R-:W-:Y:S01]  /*18700*/  MOV R5, R2 ;  /* 0x0000000200057202 */ /* 0x004fe20000000f00 */
[----:B-1----:R-:W-:Y:S05]  /*18710*/  BRA `(.L_x_1549) ;  /* 0xffffe5c000007947 */ /* 0x002fea000383ffff */
.L_x_1505:
[----:B------:R-:W-:Y:S01]  /*18720*/  IMAD.MOV.U32 R17, RZ, RZ, R3 ;  /* 0x000000ffff117224 */ /* 0x000fe200078e0003 */
[----:B------:R-:W-:Y:S01]  /*18730*/  MOV R8, 0x1 ;  /* 0x0000000100087802 */ /* 0x000fe20000000f00 */
[----:B------:R-:W-:Y:S01]  /*18740*/  IMAD.MOV.U32 R2, RZ, RZ, 0x1f ;  /* 0x0000001fff027424 */ /* 0x000fe200078e00ff */
[----:B------:R-:W-:Y:S02]  /*18750*/  MOV R0, 0x18770 ;  /* 0x0001877000007802 */ /* 0x000fe40000000f00 */
[----:B-12---:R-:W-:Y:S05]  /*18760*/  CALL.REL.NOINC `($__internal_31_$__cuda_sm70_shflsync_idx_p) ;  /* 0x000005c000007944 */ /* 0x006fea0003c00000 */
[----:B--2---:R-:W-:Y:S01]  /*18770*/  MOV R3, R2 ;  /* 0x0000000200037202 */ /* 0x004fe20000000f00 */
[----:B-1----:R-:W-:Y:S05]  /*18780*/  BRA `(.L_x_1550) ;  /* 0xffffe57000007947 */ /* 0x002fea000383ffff */
.L_x_1506:
[----:B------:R-:W-:Y:S02]  /*18790*/  MOV R2, 0x1 ;  /* 0x0000000100027802 */ /* 0x000fe40000000f00 */
[----:B------:R-:W-:-:S02]  /*187a0*/  MOV R0, 0x187c0 ;  /* 0x000187c000007802 */ /* 0x000fc40000000f00 */
[----:B-12---:R-:W-:Y:S05]  /*187b0*/  CALL.REL.NOINC `($__internal_32_$__cuda_sm70_shflsync_up_p) ;  /* 0x000005c000007944 */ /* 0x006fea0003c00000 */
[----:B-12---:R-:W-:Y:S05]  /*187c0*/  BRA `(.L_x_1551) ;  /* 0xffffe65000007947 */ /* 0x006fea000383ffff */
.L_x_1507:
[----:B------:R-:W-:Y:S02]  /*187d0*/  MOV R2, 0x2 ;  /* 0x0000000200027802 */ /* 0x000fe40000000f00 */
[----:B------:R-:W-:-:S02]  /*187e0*/  MOV R0, 0x18800 ;  /* 0x0001880000007802 */ /* 0x000fc40000000f00 */
[----:B-12---:R-:W-:Y:S05]  /*187f0*/  CALL.REL.NOINC `($__internal_32_$__cuda_sm70_shflsync_up_p) ;  /* 0x0000058000007944 */ /* 0x006fea0003c00000 */
        /* <DEDUP_REMOVED lines=18> */
[----:B-1----:R-:W-:Y:S01]  /*18920*/  IMAD.IADD R13, R2, 0x1, R13 ;  /* 0x00000001020d7824 */ /* 0x002fe200078e020d */
[----:B------:R-:W-:-:S03]  /*18930*/  MOV R2, 0x1f ;  /* 0x0000001f00027802 */ /* 0x000fc60000000f00 */
[----:B------:R-:W-:Y:S02]  /*18940*/  IMAD.MOV.U32 R17, RZ, RZ, R13 ;  /* 0x000000ffff117224 */ /* 0x000fe400078e000d */
[----:B------:R-:W-:Y:S05]  /*18950*/  CALL.REL.NOINC `($__internal_31_$__cuda_sm70_shflsync_idx_p) ;  /* 0x000003d000007944 */ /* 0x000fea0003c00000 */
[----:B-12---:R-:W-:Y:S05]  /*18960*/  BRA `(.L_x_1552) ;  /* 0xffffe5b000007947 */ /* 0x006fea000383ffff */
.L_x_1511:
[----:B---3--:R-:W-:Y:S01]  /*18970*/  IMAD.MOV.U32 R13, RZ, RZ, R3 ;  /* 0x000000ffff0d7224 */ /* 0x008fe200078e0003 */
[----:B------:R-:W-:Y:S02]  /*18980*/  MOV R2, 0x1 ;  /* 0x0000000100027802 */ /* 0x000fe40000000f00 */
[----:B------:R-:W-:Y:S02]  /*18990*/  MOV R0, 0x189b0 ;  /* 0x000189b000007802 */ /* 0x000fe40000000f00 */
[----:B------:R-:W-:Y:S05]  /*189a0*/  CALL.REL.NOINC `($__internal_32_$__cuda_sm70_shflsync_up_p) ;  /* 0x000003d000007944 */ /* 0x000fea0003c00000 */
[----:B-12---:R-:W-:Y:S05]  /*189b0*/  BRA `(.L_x_1553) ;  /* 0xffffe6b000007947 */ /* 0x006fea000383ffff */
.L_x_1512:
[----:B---3--:R-:W-:Y:S01]  /*189c0*/  IMAD.MOV.U32 R13, RZ, RZ, R3 ;  /* 0x000000ffff0d7224 */ /* 0x008fe200078e0003 */
        /* <DEDUP_REMOVED lines=26> */
.L_x_1514:
[----:B------:R-:W-:Y:S02]  /*18b70*/  SEL R2, RZ, 0x1, P0 ;  /* 0x00000001ff027807 */ /* 0x000fe40000000000 */
[----:B------:R-:W-:Y:S02]  /*18b80*/  MOV R0, 0x18ba0 ;  /* 0x00018ba000007802 */ /* 0x000fe40000000f00 */
[----:B---3--:R-:W-:Y:S05]  /*18b90*/  CALL.REL.NOINC `($__internal_33_$__cuda_sm70_votesync_ballot) ;  /* 0x0000023000007944 */ /* 0x008fea0003c00000 */
[----:B------:R-:W-:Y:S05]  /*18ba0*/  BRA `(.L_x_1555) ;  /* 0xffffe65000007947 */ /* 0x000fea000383ffff */
.L_x_1515:
[----:B------:R-:W-:Y:S01]  /*18bb0*/  IMAD.MOV.U32 R17, RZ, RZ, R12 ;  /* 0x000000ffff117224 */ /* 0x000fe200078e000c */
[----:B--2---:R-:W-:Y:S01]  /*18bc0*/  MOV R8, R6 ;  /* 0x0000000600087202 */ /* 0x004fe20000000f00 */
[----:B------:R-:W-:Y:S01]  /*18bd0*/  IMAD.MOV.U32 R2, RZ, RZ, 0x1f ;  /* 0x0000001fff027424 */ /* 0x000fe200078e00ff */
[----:B------:R-:W-:Y:S02]  /*18be0*/  MOV R0, 0x18c00 ;  /* 0x00018c0000007802 */ /* 0x000fe40000000f00 */
[----:B-1-3--:R-:W-:Y:S05]  /*18bf0*/  CALL.REL.NOINC `($__internal_31_$__cuda_sm70_shflsync_idx_p) ;  /* 0x0000013000007944 */ /* 0x00afea0003c00000 */
[----:B--2---:R-:W-:Y:S01]  /*18c00*/  IMAD.MOV.U32 R7, RZ, RZ, R2 ;  /* 0x000000ffff077224 */ /* 0x004fe200078e0002 */
[----:B-1----:R-:W-:Y:S01]  /*18c10*/  MOV R8, R6 ;  /* 0x0000000600087202 */ /* 0x002fe20000000f00 */
[----:B------:R-:W-:Y:S01]  /*18c20*/  IMAD.MOV.U32 R17, RZ, RZ, R21 ;  /* 0x000000ffff117224 */ /* 0x000fe200078e0015 */
[----:B------:R-:W-:Y:S02]  /*18c30*/  MOV R2, 0x1f ;  /* 0x0000001f00027802 */ /* 0x000fe40000000f00 */
[----:B------:R-:W-:-:S02]  /*18c40*/  MOV R0, 0x18c60 ;  /* 0x00018c6000007802 */ /* 0x000fc40000000f00 */
[----:B------:R-:W-:Y:S05]  /*18c50*/  CALL.REL.NOINC `($__internal_31_$__cuda_sm70_shflsync_idx_p) ;  /* 0x000000d000007944 */ /* 0x000fea0003c00000 */
[----:B--2---:R-:W-:Y:S01]  /*18c60*/  MOV R3, R2 ;  /* 0x0000000200037202 */ /* 0x004fe20000000f00 */
[----:B-1----:R-:W-:Y:S05]  /*18c70*/  BRA `(.L_x_1556) ;  /* 0xffffe5c000007947 */ /* 0x002fea000383ffff */
.L_x_1518:
[----:B------:R-:W-:Y:S01]  /*18c80*/  IMAD.MOV.U32 R17, RZ, RZ, R13 ;  /* 0x000000ffff117224 */ /* 0x000fe200078e000d */
[----:B------:R-:W-:-:S02]  /*18c90*/  MOV R2, 0x1f ;  /* 0x0000001f00027802 */ /* 0x000fc40000000f00 */
[----:B------:R-:W-:Y:S02]  /*18ca0*/  MOV R0, 0x18cc0 ;  /* 0x00018cc000007802 */ /* 0x000fe40000000f00 */
[----:B-1234-:R-:W-:Y:S05]  /*18cb0*/  CALL.REL.NOINC `($__internal_31_$__cuda_sm70_shflsync_idx_p) ;  /* 0x0000007000007944 */ /* 0x01efea0003c00000 */
[----:B--2---:R-:W-:Y:S01]  /*18cc0*/  MOV R15, R2 ;  /* 0x00000002000f7202 */ /* 0x004fe20000000f00 */
[----:B-1----:R-:W-:Y:S05]  /*18cd0*/  BRA `(.L_x_1517) ;  /* 0xffffe5c000007947 */ /* 0x002fea000383ffff */
        .weak           $__internal_30_$__cuda_sm70_shflsync_bfly_p
        .type           $__internal_30_$__cuda_sm70_shflsync_bfly_p,@function
        .size           $__internal_30_$__cuda_sm70_shflsync_bfly_p,($__internal_31_$__cuda_sm70_shflsync_idx_p - $__internal_30_$__cuda_sm70_shflsync_bfly_p)
$__internal_30_$__cuda_sm70_shflsync_bfly_p:
[----:B------:R-:W-:Y:S01]  /*18ce0*/  MOV R12, R2 ;  /* 0x00000002000c7202 */ /* 0x000fe20000000f00 */
[----:B------:R-:W-:Y:S04]  /*18cf0*/  WARPSYNC R0 ;  /* 0x0000000000007348 */ /* 0x000fe80003800000 */
[----:B------:R-:W-:Y:S01]  /*18d00*/  MOV R13, 0x0 ;  /* 0x00000000000d7802 */ /* 0x000fe20000000f00 */
[----:B------:R1:W2:Y:S03]  /*18d10*/  SHFL.BFLY PT, R6, R241, R6, R5 ;  /* 0x0c000006f1067389 */ /* 0x0002a600000e0005 */
[----:B------:R-:W-:Y:S05]  /*18d20*/  RET.REL.NODEC R12 `(_ZN7cutlass13device_kernelIN5flash19enable_sm80_to_sm89INS1_16FlashAttnFwdSm80INS1_25CollectiveMainloopFwdSm80ILi8ELi2ELb0EN4cute5tupleIJNS5_1CILi128EEENS7_ILi64EEENS7_ILi192EEEEEELi192ENS_6half_tEfNS_4arch4Sm80ELb0ELb0ELb1ELb1ELb0ELb1ELb1ELb1EEENS1_21CollectiveEpilogueFwdINS6_IJS8_SA_S9_EEENS6_IJNS7_ILi1EEESI_SI_EEESC_SE_Li256ELb1ELb1ELb1ELb0EEENS1_36VarlenDynamicPersistentTileSchedulerILi128ELi64ELi256ELi256ELb1ELb1ELb0ELb0ELb1ELb1EEEEEEEEEvNT_6ParamsE) ;  /* 0xfffe72d00c007950 */ /* 0x000fea0003c3ffff */
        .weak           $__internal_31_$__cuda_sm70_shflsync_idx_p
        .type           $__internal_31_$__cuda_sm70_shflsync_idx_p,@function
        .size           $__internal_31_$__cuda_sm70_shflsync_idx_p,($__internal_32_$__cuda_sm70_shflsync_up_p - $__internal_31_$__cuda_sm70_shflsync_idx_p)
$__internal_31_$__cuda_sm70_shflsync_idx_p:
[----:B------:R-:W-:Y:S01]  /*18d30*/  MOV R18, R0 ;  /* 0x0000000000127202 */ /* 0x000fe20000000f00 */
[----:B------:R-:W-:Y:S04]  /*18d40*/  WARPSYNC R213 ;  /* 0x000000d500007348 */ /* 0x000fe80003800000 */
[----:B------:R-:W-:Y:S01]  /*18d50*/  MOV R19, 0x0 ;  /* 0x0000000000137802 */ /* 0x000fe20000000f00 */
[----:B------:R1:W2:Y:S03]  /*18d60*/  SHFL.IDX PT, R2, R17, R8, R2 ;  /* 0x0000000811027389 */ /* 0x0002a600000e0002 */
[----:B------:R-:W-:Y:S05]  /*18d70*/  RET.REL.NODEC R18 `(_ZN7cutlass13device_kernelIN5flash19enable_sm80_to_sm89INS1_16FlashAttnFwdSm80INS1_25CollectiveMainloopFwdSm80ILi8ELi2ELb0EN4cute5tupleIJNS5_1CILi128EEENS7_ILi64EEENS7_ILi192EEEEEELi192ENS_6half_tEfNS_4arch4Sm80ELb0ELb0ELb1ELb1ELb0ELb1ELb1ELb1EEENS1_21CollectiveEpilogueFwdINS6_IJS8_SA_S9_EEENS6_IJNS7_ILi1EEESI_SI_EEESC_SE_Li256ELb1ELb1ELb1ELb0EEENS1_36VarlenDynamicPersistentTileSchedulerILi128ELi64ELi256ELi256ELb1ELb1ELb0ELb0ELb1ELb1EEEEEEEEEvNT_6ParamsE) ;  /* 0xfffe728012007950 */ /* 0x000fea0003c3ffff */
        .weak           $__internal_32_$__cuda_sm70_shflsync_up_p
        .type           $__internal_32_$__cuda_sm70_shflsync_up_p,@function
        .size           $__internal_32_$__cuda_sm70_shflsync_up_p,($__internal_33_$__cuda_sm70_votesync_ballot - $__internal_32_$__cuda_sm70_shflsync_up_p)
$__internal_32_$__cuda_sm70_shflsync_up_p:
[----:B------:R-:W-:Y:S01]  /*18d80*/  MOV R6, R0 ;  /* 0x0000000000067202 */ /* 0x000fe20000000f00 */
[----:B------:R-:W-:Y:S04]  /*18d90*/  WARPSYNC R214 ;  /* 0x000000d600007348 */ /* 0x000fe80003800000 */
[----:B------:R-:W-:Y:S01]  /*18da0*/  MOV R7, 0x0 ;  /* 0x0000000000077802 */ /* 0x000fe20000000f00 */
[----:B------:R1:W2:Y:S03]  /*18db0*/  SHFL.UP PT, R2, R13, R2, R215 ;  /* 0x040000020d027389 */ /* 0x0002a600000e00d7 */
[----:B------:R-:W-:Y:S05]  /*18dc0*/  RET.REL.NODEC R6 `(_ZN7cutlass13device_kernelIN5flash19enable_sm80_to_sm89INS1_16FlashAttnFwdSm80INS1_25CollectiveMainloopFwdSm80ILi8ELi2ELb0EN4cute5tupleIJNS5_1CILi128EEENS7_ILi64EEENS7_ILi192EEEEEELi192ENS_6half_tEfNS_4arch4Sm80ELb0ELb0ELb1ELb1ELb0ELb1ELb1ELb1EEENS1_21CollectiveEpilogueFwdINS6_IJS8_SA_S9_EEENS6_IJNS7_ILi1EEESI_SI_EEESC_SE_Li256ELb1ELb1ELb1ELb0EEENS1_36VarlenDynamicPersistentTileSchedulerILi128ELi64ELi256ELi256ELb1ELb1ELb0ELb0ELb1ELb1EEEEEEEEEvNT_6ParamsE) ;  /* 0xfffe723006007950 */ /* 0x000fea0003c3ffff */
        .weak           $__internal_33_$__cuda_sm70_votesync_ballot
        .type           $__internal_33_$__cuda_sm70_votesync_ballot,@function
        .size           $__internal_33_$__cuda_sm70_votesync_ballot,(.L_x_4945 - $__internal_33_$__cuda_sm70_votesync_ballot)
$__internal_33_$__cuda_sm70_votesync_ballot:
[----:B------:R-:W-:Y:S01]  /*18dd0*/  ISETP.NE.U32.AND P0, PT, R2, 0x1, PT ;  /* 0x000000010200780c */ /* 0x000fe20003f05070 */
[----:B------:R-:W-:Y:S01]  /*18de0*/  IMAD.MOV.U32 R2, RZ, RZ, R0 ;  /* 0x000000ffff027224 */ /* 0x000fe200078e0000 */
[----:B------:R-:W-:Y:S04]  /*18df0*/  WARPSYNC R212 ;  /* 0x000000d400007348 */ /* 0x000fe80003800000 */
[----:B------:R-:W-:-:S07]  /*18e00*/  IMAD.MOV.U32 R3, RZ, RZ, 0x0 ;  /* 0x00000000ff037424 */ /* 0x000fce00078e00ff */
[----:B------:R-:W-:-:S04]  /*18e10*/  VOTE.ANY R9, PT, !P0 ;  /* 0x0000000000097806 */ /* 0x000fc800040e0100 */
[----:B------:R-:W-:Y:S01]  /*18e20*/  LOP3.LUT R9, R9, R212, RZ, 0xc0, !PT ;  /* 0x000000d409097212 */ /* 0x000fe200078ec0ff */
[----:B------:R-:W-:Y:S06]  /*18e30*/  RET.REL.NODEC R2 `(_ZN7cutlass13device_kernelIN5flash19enable_sm80_to_sm89INS1_16FlashAttnFwdSm80INS1_25CollectiveMainloopFwdSm80ILi8ELi2ELb0EN4cute5tupleIJNS5_1CILi128EEENS7_ILi64EEENS7_ILi192EEEEEELi192ENS_6half_tEfNS_4arch4Sm80ELb0ELb0ELb1ELb1ELb0ELb1ELb1ELb1EEENS1_21CollectiveEpilogueFwdINS6_IJS8_SA_S9_EEENS6_IJNS7_ILi1EEESI_SI_EEESC_SE_Li256ELb1ELb1ELb1ELb0EEENS1_36VarlenDynamicPersistentTileSchedulerILi128ELi64ELi256ELi256ELb1ELb1ELb0ELb0ELb1ELb1EEEEEEEEEvNT_6ParamsE) ;  /* 0xfffe71c002007950 */ /* 0x000fec0003c3ffff */
.L_x_1557:
        /* <DEDUP_REMOVED lines=12> */
.L_x_4945:


//--------------------- .text._ZN7cutlass13device_kernelIN5flash19enable_sm80_to_sm89INS1_16FlashAttnFwdSm80INS1_25CollectiveMainloopFwdSm80ILi8ELi2ELb0EN4cute5tupleIJNS5_1CILi128EEENS7_ILi64EEENS7_ILi192EEEEEELi192ENS_6half_tEfNS_4arch4Sm80ELb0ELb1ELb1ELb0ELb0ELb0ELb1ELb1EEENS1_21CollectiveEpilogueFwdINS6_IJS8_SA_S9_EEENS6_IJNS7_ILi1EEESI_SI_EEESC_SE_Li256ELb0ELb1ELb1ELb0EEENS1_19SingleTileSchedulerILb0ELb1ELb1ELi128EEEEEEEEEvNT_6ParamsE --------------------------
	.section	.text._ZN7cutlass13device_kernelIN5flash19enable_sm80_to_sm89INS1_16FlashAttnFwdSm80INS1_25CollectiveMainloopFwdSm80ILi8ELi2ELb0EN4cute5tupleIJNS5_1CILi128EEENS7_ILi64EEENS7_ILi192EEEEEELi192ENS_6half_tEfNS_4arch4Sm80ELb0ELb1ELb1ELb0ELb0ELb0ELb1ELb1EEENS1_21CollectiveEpilogueFwdINS6_IJS8_SA_S9_EEENS6_IJNS7_ILi1EEESI_SI_EEESC_SE_Li256ELb0ELb1ELb1ELb0EEENS1_19SingleTileSchedulerILb0ELb1ELb1ELi128EEEEEEEEEvNT_6ParamsE,"ax",@progbits
	.sectioninfo	@"SHI_REGISTERS=244"
	.align	128
.text._ZN7cutlass13device_kernelIN5flash19enable_sm80_to_sm89INS1_16FlashAttnFwdSm80INS1_25CollectiveMainloopFwdSm80ILi8ELi2ELb0EN4cute5tupleIJNS5_1CILi128EEENS7_ILi64EEENS7_ILi192EEEEEELi192ENS_6half_tEfNS_4arch4Sm80ELb0ELb1ELb1ELb0ELb0ELb0ELb1ELb1EEENS1_21CollectiveEpilogueFwdINS6_IJS8_SA_S9_EEENS6_IJNS7_ILi1EEESI_SI_EEESC_SE_Li256ELb0ELb1ELb1ELb0EEENS1_19SingleTileSchedulerILb0ELb1ELb1ELi128EEEEEEEEEvNT_6ParamsE:
        .type           _ZN7cutlass13device_kernelIN5flash19enable_sm80_to_sm89INS1_16FlashAttnFwdSm80INS1_25CollectiveMainloopFwdSm80ILi8ELi2ELb0EN4cute5tupleIJNS5_1CILi128EEENS7_ILi64EEENS7_ILi192EEEEEELi192ENS_6half_tEfNS_4arch4Sm80ELb0ELb1ELb1ELb0ELb0ELb0ELb1ELb1EEENS1_21CollectiveEpilogueFwdINS6_IJS8_SA_S9_EEENS6_IJNS7_ILi1EEESI_SI_EEESC_SE_Li256ELb0ELb1ELb1ELb0EEENS1_19SingleTileSchedulerILb0ELb1ELb1ELi128EEEEEEEEEvNT_6ParamsE,@function
        .size           _ZN7cutlass13device_kernelIN5flash19enable_sm80_to_sm89INS1_16FlashAttnFwdSm80INS1_25CollectiveMainloopFwdSm80ILi8ELi2ELb0EN4cute5tupleIJNS5_1CILi128EEENS7_ILi64EEENS7_ILi192EEEEEELi192ENS_6half_tEfNS_4arch4Sm80ELb0ELb1ELb1ELb0ELb0ELb0ELb1ELb1EEENS1_21CollectiveEpilogueFwdINS6_IJS8_SA_S9_EEENS6_IJNS7_ILi1EEESI_SI_EEESC_SE_Li256ELb0ELb1ELb1ELb0EEENS1_19SingleTileSchedulerILb0ELb1ELb1ELi128EEEEEEEEEvNT_6ParamsE,(.L_x_4950 - _ZN7cutlass13device_kernelIN5flash19enable_sm80_to_sm89INS1_16FlashAttnFwdSm80INS1_25CollectiveMainloopFwdSm80ILi8ELi2ELb0EN4cute5tupleIJNS5_1CILi128EEENS7_ILi64EEENS7_ILi192EEEEEELi192ENS_6half_tEfNS_4arch4Sm80ELb0ELb1ELb1ELb0ELb0ELb0ELb1ELb1EEENS1_21CollectiveEpilogueFwdINS6_IJS8_SA_S9_EEENS6_IJNS7_ILi1EEESI_SI_EEESC_SE_Li256ELb0ELb1ELb1ELb0EEENS1_19SingleTileSchedulerILb0ELb1ELb1ELi128EEEEEEEEEvNT_6ParamsE)
        .other          _ZN7cutlass13device_kernelIN5flash19enable_sm80_to_sm89INS1_16FlashAttnFwdSm80INS1_25CollectiveMainloopFwdSm80ILi8ELi2ELb0EN4cute5tupleIJNS5_1CILi128EEENS7_ILi64EEENS7_ILi192EEEEEELi192ENS_6half_tEfNS_4arch4Sm80ELb0ELb1ELb1ELb0ELb0ELb0ELb1ELb1EEENS1_21CollectiveEpilogueFwdINS6_IJS8_SA_S9_EEENS6_IJNS7_ILi1EEESI_SI_EEESC_SE_Li256ELb0ELb1ELb1ELb0EEENS1_19SingleTileSchedulerILb0ELb1ELb1ELi128EEEEEEEEEvNT_6ParamsE,@"STO_CUDA_ENTRY STV_DEFAULT"
_ZN7cutlass13device_kernelIN5flash19enable_sm80_to_sm89INS1_16FlashAttnFwdSm80INS1_25CollectiveMainloopFwdSm80ILi8ELi2ELb0EN4cute5tupleIJNS5_1CILi128EEENS7_ILi64EEENS7_ILi192EEEEEELi192ENS_6half_tEfNS_4arch4Sm80ELb0ELb1ELb1ELb0ELb0ELb0ELb1ELb1EEENS1_21CollectiveEpilogueFwdINS6_IJS8_SA_S9_EEENS6_IJNS7_ILi1EEESI_SI_EEESC_SE_Li256ELb0ELb1ELb1ELb0EEENS1_19SingleTileSchedulerILb0ELb1ELb1ELi128EEEEEEEEEvNT_6ParamsE:
        /* <DEDUP_REMOVED lines=17> */
.L_x_1558:
[----:B---3--:R-:W-:Y:S02]  /*0110*/  ULDC.64 UR4, c[0x0][0x550] ;  /* 0x0001540000047ab9 */ /* 0x008fe40000000a00 */
[----:B------:R-:W-:Y:S02]  /*0120*/  UISETP.NE.AND UP0, UPT, UR4, 0x1, UPT ;  /* 0x000000010400788c */ /* 0x000fe4000bf05270 */
[----:B------:R-:W-:-:S02]  /*0130*/  UIMAD.WIDE.U32 UR10, UR6, UR5, URZ ;  /* 0x00000005060a72a5 */ /* 0x000fc4000f8e003f */
[----:B------:R-:W-:Y:S02]  /*0140*/  ULDC UR4, c[0x0][0x558] ;  /* 0x0001560000047ab9 */ /* 0x000fe40000000800 */
[----:B------:R-:W-:-:S05]  /*0150*/  UMOV UR8, UR6 ;  /* 0x0000000600087c82 */ /* 0x000fca0008000000 */
[----:B------:R-:W-:-:S03]  /*0160*/  @UP0 USHF.R.U32.HI UR8, URZ, UR4, UR11 ;  /* 0x000000043f080299 */ /* 0x000fc6000801160b */
.L_x_1559:
        /* <DEDUP_REMOVED lines=35> */
.L_x_1561:
[----:B------:R-:W-:Y:S02]  /*03a0*/  ULDC UR4, c[0x0][0x32c] ;  /* 0x0000cb0000047ab9 */ /* 0x000fe40000000800 */
[----:B------:R-:W-:-:S03]  /*03b0*/  UISETP.NE.AND UP0, UPT, UR11, UR4, UPT ;  /* 0x000000040b00728c */ /* 0x000fc6000bf05270 */
[----:B------:R-:W-:Y:S02]  /*03c0*/  ULDC.64 UR4, c[0x0][0x330] ;  /* 0x0000cc0000047ab9 */ /* 0x000fe40000000a00 */
[----:B------:R-:W-:-:S06]  /*03d0*/  UIMAD.WIDE.U32 UR14, UR7, UR4, URZ ;  /* 0x00000004070e72a5 */ /* 0x000fcc000f8e003f */
[----:B------:R-:W-:Y:S02]  /*03e0*/  @UP0 USHF.R.U32.HI UR7, URZ, UR5, UR15 ;  /* 0x000000053f070299 */ /* 0x000fe4000801160f */
.L_x_1562:
[----:B------:R-:W-:Y:S02]  /*03f0*/  ULDC UR4, c[0x0][0x32c] ;  /* 0x0000cb0000047ab9 */ /* 0x000fe40000000800 */
[----:B------:R-:W-:-:S04]  /*0400*/  UIMAD UR4, UR7, UR4, UR4 ;  /* 0x00000004070472a4 */ /* 0x000fc8000f8e0204 */
[----:B------:R-:W-:-:S04]  /*0410*/  UISETP.LT.AND UP0, UPT, UR6, UR4, UPT ;  /* 0x000000040600728c */ /* 0x000fc8000bf01270 */
[----:B------:R-:W-:-:S03]  /*0420*/  USEL UR6, UR6, UR4, UP0 ;  /* 0x0000000406067287 */ /* 0x000fc60008000000 */
.L_x_1560:
[----:B------:R-:W-:Y:S01]  /*0430*/  ULDC.64 UR4, c[0x0][0x2c8] ;  /* 0x0000b20000047ab9 */ /* 0x000fe20000000a00 */
[----:B------:R-:W-:Y:S01]  /*0440*/  PLOP3.LUT P0, PT, PT, PT, UP1, 0x40, 0x0 ;  /* 0x000000000000781c */ /* 0x000fe20003f0e818 */
[----:B------:R-:W-:Y:S02]  /*0450*/  UMOV UR7, 0x3f ;  /* 0x0000003f00077882 */ /* 0x000fe40000000000 */
[----:B------:R-:W-:Y:S02]  /*0460*/  ULDC UR12, c[0x0][0x1d0] ;  /* 0x00007400000c7ab9 */ /* 0x000fe40000000800 */
[----:B------:R-:W-:Y:S02]  /*0470*/  UIMAD.WIDE.U32 UR14, UR13, UR4, URZ ;  /* 0x000000040d0e72a5 */ /* 0x000fe4000f8e003f */
[----:B------:R-:W-:Y:S02]  /*0480*/  UIADD3 UR6, UR6, 0x3f, URZ ;  /* 0x0000003f06067890 */ /* 0x000fe4000fffe03f */
[----:B------:R-:W-:-:S02]  /*0490*/  UIADD3 UR7, UR7, UR12, URZ ;  /* 0x0000000c07077290 */ /* 0x000fc4000fffe03f */
[----:B------:R-:W-:Y:S02]  /*04a0*/  UMOV UR4, UR13 ;  /* 0x0000000d00047c82 */ /* 0x000fe40008000000 */
[----:B------:R-:W-:Y:S02]  /*04b0*/  @UP2 USHF.R.U32.HI UR4, URZ, UR5, UR15 ;  /* 0x000000053f042299 */ /* 0x000fe4000801160f */
[----:B------:R-:W-:Y:S02]  /*04c0*/  ULDC UR11, c[0x0][0x168] ;  /* 0x00005a00000b7ab9 */ /* 0x000fe40000000800 */
[----:B------:R-:W-:Y:S02]  /*04d0*/  USHF.R.S32.HI UR15, URZ, 0x1f, UR6 ;  /* 0x0000001f3f0f7899 */ /* 0x000fe40008011406 */
[----:B------:R-:W-:Y:S02]  /*04e0*/  USHF.R.S32.HI UR14, URZ, 0x1f, UR7 ;  /* 0x0000001f3f0e7899 */ /* 0x000fe40008011407 */
[----:B------:R-:W-:-:S02]  /*04f0*/  UIADD3 UR12, UR12, -UR11, URZ ;  /* 0x8000000b0c0c7290 */ /* 0x000fc4000fffe03f */
[----:B------:R-:W-:Y:S02]  /*0500*/  ULEA.HI UR6, UR15, UR6, URZ, 0x6 ;  /* 0x000000060f067291 */ /* 0x000fe4000f8f303f */
[----:B------:R-:W-:Y:S02]  /*0510*/  ULEA.HI UR14, UR14, UR7, URZ, 0x6 ;  /* 0x000000070e0e7291 */ /* 0x000fe4000f8f303f */
[----:B------:R-:W-:Y:S02]  /*0520*/  UIADD3 UR4, UR12, UR4, URZ ;  /* 0x000000040c047290 */ /* 0x000fe4000fffe03f */
[----:B------:R-:W-:Y:S02]  /*0530*/  ULDC UR5, c[0x0][0x324] ;  /* 0x0000c90000057ab9 */ /* 0x000fe40000000800 */
[----:B------:R-:W-:Y:S02]  /*0540*/  USHF.R.S32.HI UR6, URZ, 0x6, UR6 ;  /* 0x000000063f067899 */ /* 0x000fe40008011406 */
[----:B------:R-:W-:-:S02]  /*0550*/  USHF.R.S32.HI UR14, URZ, 0x6, UR14 ;  /* 0x000000063f0e7899 */ /* 0x000fc4000801140e */
[----:B------:R-:W-:Y:S02]  /*0560*/  UIADD3 UR5, UR4, -UR5, URZ ;  /* 0x8000000504057290 */ /* 0x000fe4000fffe03f */
[----:B------:R-:W-:-:S04]  /*0570*/  UISETP.LT.AND UP0, UPT, UR14, UR6, UPT ;  /* 0x000000060e00728c */ /* 0x000fc8000bf01270 */
[----:B------:R-:W-:Y:S01]  /*0580*/  USEL UR6, UR14, UR6, UP0 ;  /* 0x000000060e067287 */ /* 0x000fe20008000000 */
[----:B------:R-:W-:Y:S01]  /*0590*/  MOV R3, UR5 ;  /* 0x0000000500037c02 */ /* 0x000fe20008000f00 */
[----:B------:R-:W-:Y:S05]  /*05a0*/  @P0 BRA `(.L_x_1563) ;  /* 0x0000010000000947 */ /* 0x000fea0003800000 */
[----:B------:R-:W-:-:S04]  /*05b0*/  MOV R4, UR4 ;  /* 0x0000000400047c02 */ /* 0x000fc80008000f00 */
        /* <DEDUP_REMOVED lines=9> */
.L_x_1564:
[----:B------:R-:W-:-:S04]  /*0650*/  MOV R2, c[0x0][0x32c] ;  /* 0x0000cb0000027a02 */ /* 0x000fc80000000f00 */
[----:B------:R-:W-:-:S13]  /*0660*/  ISETP.NE.AND P0, PT, R2, 0x1, PT ;  /* 0x000000010200780c */ /* 0x000fda0003f05270 */
[----:B------:R-:W-:-:S05]  /*0670*/  @P0 IMAD.HI.U32 R2, R4, c[0x0][0x330], RZ ;  /* 0x0000cc0004020a27 */ /* 0x000fca00078e00ff */
[----:B------:R-:W-:-:S05]  /*0680*/  @P0 SHF.R.U32.HI R4, RZ, c[0x0][0x334], R2 ;  /* 0x0000cd00ff040a19 */ /* 0x000fca0000011602 */
.L_x_1565:
[----:B------:R-:W-:-:S05]  /*0690*/  IMAD R4, R4, c[0x0][0x32c], RZ ;  /* 0x0000cb0004047a24 */ /* 0x000fca00078e02ff */
[----:B------:R-:W-:-:S04]  /*06a0*/  IMNMX R3, R3, R4, !PT ;  /* 0x0000000403037217 */ /* 0x000fc80007800200 */
.L_x_1563:
[----:B------:R-:W-:Y:S01]  /*06b0*/  SHF.R.S32.HI R2, RZ, 0x1f, R3 ;  /* 0x0000001fff027819 */ /* 0x000fe20000011403 */
[----:B------:R-:W-:Y:S01]  /*06c0*/  USHF.R.U32.HI UR5, URZ, 0x10, UR10 ;  /* 0x000000103f057899 */ /* 0x000fe2000801160a */
[----:B------:R-:W-:Y:S01]  /*06d0*/  IMAD.MOV.U32 R132, RZ, RZ, RZ ;  /* 0x000000ffff847224 */ /* 0x000fe200078e00ff */
[----:B------:R-:W-:Y:S01]  /*06e0*/  ULDC UR4, c[0x0][0x338] ;  /* 0x0000ce0000047ab9 */ /* 0x000fe20000000800 */
[----:B------:R-:W-:Y:S01]  /*06f0*/  LEA.HI R2, R2, R3, RZ, 0x6 ;  /* 0x0000000302027211 */ /* 0x000fe200078f30ff */
[----:B------:R-:W-:-:S03]  /*0700*/  UISETP.NE.AND UP0, UPT, UR5, URZ, UPT ;  /* 0x0000003f0500728c */ /* 0x000fc6000bf05270 */
[----:B------:R-:W-:Y:S01]  /*0710*/  SHF.R.S32.HI R193, RZ, 0x6, R2 ;  /* 0x00000006ffc17819 */ /* 0x000fe20000011402 */
[----:B------:R-:W-:-:S03]  /*0720*/  USEL UR4, UR5, UR4, UP0 ;  /* 0x0000000405047287 */ /* 0x000fc60008000000 */
[----:B------:R-:W-:-:S04]  /*0730*/  IMNMX R193, RZ, R193, !PT ;  /* 0x000000c1ffc17217 */ /* 0x000fc80007800200 */
[----:B------:R-:W-:-:S13]  /*0740*/  ISETP.LT.AND P0, PT, R193, UR6, PT ;  /* 0x00000006c1007c0c */ /* 0x000fda000bf01270 */
[----:B------:R-:W-:Y:S05]  /*0750*/  @!P0 BRA `(.L_x_1566) ;  /* 0x000001c000008947 */ /* 0x000fea0003800000 */
[----:B------:R-:W-:Y:S01]  /*0760*/  IMAD.U32 R2, RZ, RZ, UR4 ;  /* 0x00000004ff027e24 */ /* 0x000fe2000f8e00ff */
[----:B------:R-:W-:-:S04]  /*0770*/  UIADD3 UR5, UR4, -0x1, UR6 ;  /* 0xffffffff04057890 */ /* 0x000fc8000fffe006 */
[-C--:B------:R-:W-:Y:S02]  /*0780*/  IABS R5, R2.reuse ;  /* 0x0000000200057213 */ /* 0x080fe40000000000 */
[----:B------:R-:W-:Y:S02]  /*0790*/  IADD3 R7, -R193, UR5, RZ ;  /* 0x00000005c1077c10 */ /* 0x000fe4000fffe1ff */
[----:B------:R-:W1:Y:S01]  /*07a0*/  I2F.RP R10, R5 ;  /* 0x00000005000a7306 */ /* 0x000e620000209400 */
[----:B------:R-:W-:Y:S02]  /*07b0*/  IABS R2, R2 ;  /* 0x0000000200027213 */ /* 0x000fe40000000000 */
[----:B------:R-:W-:Y:S02]  /*07c0*/  IABS R3, R7 ;  /* 0x0000000700037213 */ /* 0x000fe40000000000 */
[----:B------:R-:W-:Y:S01]  /*07d0*/  LOP3.LUT R7, R7, UR4, RZ, 0x3c, !PT ;  /* 0x0000000407077c12 */ /* 0x000fe2000f8e3cff */
        /* <DEDUP_REMOVED lines=14> */
[----:B------:R-:W-:Y:S02]  /*08c0*/  ISETP.NE.AND P1, PT, RZ, UR4, PT ;  /* 0x00000004ff007c0c */ /* 0x000fe4000bf25270 */
[----:B------:R-:W-:-:S13]  /*08d0*/  ISETP.GE.U32.AND P2, PT, R2, R5, PT ;  /* 0x000000050200720c */ /* 0x000fda0003f46070 */
[----:B------:R-:W-:-:S05]  /*08e0*/  @P2 IADD3 R4, R4, 0x1, RZ ;  /* 0x0000000104042810 */ /* 0x000fca0007ffe0ff */
[----:B------:R-:W-:Y:S01]  /*08f0*/  @!P0 IMAD.MOV R4, RZ, RZ, -R4 ;  /* 0x000000ffff048224 */ /* 0x000fe200078e0a04 */
[----:B------:R-:W-:-:S05]  /*0900*/  @!P1 LOP3.LUT R4, RZ, UR4, RZ, 0x33, !PT ;  /* 0x00000004ff049c12 */ /* 0x000fca000f8e33ff */
[----:B------:R-:W-:Y:S02]  /*0910*/  IMAD.MOV.U32 R132, RZ, RZ, R4 ;  /* 0x000000ffff847224 */ /* 0x000fe400078e0004 */
.L_x_1566:
[----:B------:R-:W-:Y:S01]  /*0920*/  ULOP3.LUT UR10, UR10, 0xffff, URZ, 0xc0, !UPT ;  /* 0x0000ffff0a0a7892 */ /* 0x000fe2000f8ec03f */
[----:B------:R-:W-:Y:S01]  /*0930*/  PLOP3.LUT P2, PT, PT, PT, PT, 0x80, 0x0 ;  /* 0x000000000000781c */ /* 0x000fe20003f4f070 */
[----:B------:R-:W-:Y:S01]  /*0940*/  IMAD.MOV.U32 R7, RZ, RZ, RZ ;  /* 0x000000ffff077224 */ /* 0x000fe200078e00ff */
[----:B------:R-:W-:Y:S01]  /*0950*/  MOV R4, RZ ;  /* 0x000000ff00047202 */ /* 0x000fe20000000f00 */
[----:B------:R-:W-:Y:S01]  /*0960*/  CS2R R84, SRZ ;  /* 0x0000000000547805 */ /* 0x000fe2000001ff00 */
[----:B------:R-:W-:Y:S01]  /*0970*/  CS2R R82, SRZ ;  /* 0x0000000000527805 */ /* 0x000fe2000001ff00 */
[----:B------:R-:W-:Y:S01]  /*0980*/  IMAD R193, R132, UR10, R193 ;  /* 0x0000000a84c17c24 */ /* 0x000fe2000f8e02c1 */
[----:B------:R-:W-:Y:S01]  /*0990*/  ULDC.64 UR10, c[0x0][0x118] ;  /* 0x00004600000a7ab9 */ /* 0x000fe20000000a00 */
[----:B------:R-:W-:Y:S01]  /*09a0*/  CS2R R80, SRZ ;  /* 0x0000000000507805 */ /* 0x000fe2000001ff00 */
[----:B------:R-:W-:Y:S01]  /*09b0*/  CS2R R78, SRZ ;  /* 0x00000000004e7805 */ /* 0x000fe2000001ff00 */
[----:B------:R-:W-:Y:S01]  /*09c0*/  IMAD.IADD R132, R193, 0x1, R132 ;  /* 0x00000001c1847824 */ /* 0x000fe200078e0284 */
[----:B------:R-:W-:Y:S01]  /*09d0*/  CS2R R76, SRZ ;  /* 0x00000000004c7805 */ /* 0x000fe2000001ff00 */
[----:B------:R-:W-:Y:S01]  /*09e0*/  CS2R R74, SRZ ;  /* 0x00000000004a7805 */ /* 0x000fe2000001ff00 */
[----:B------:R-:W-:Y:S01]  /*09f0*/  CS2R R72, SRZ ;  /* 0x0000000000487805 */ /* 0x000fe2000001ff00 */
[----:B------:R-:W-:Y:S01]  /*0a00*/  CS2R R70, SRZ ;  /* 0x0000000000467805 */ /* 0x000fe2000001ff00 */
[----:B------:R-:W-:Y:S01]  /*0a10*/  IMNMX R132, R132, UR6, PT ;  /* 0x0000000684847c17 */ /* 0x000fe2000b800200 */
        /* <DEDUP_REMOVED lines=47> */
[----:B------:R-:W-:-:S05]  /*0d10*/  @P4 IMAD.WIDE R4, R0, R3, c[0x0][0x340] ;  /* 0x0000d00000044625 */ /* 0x000fca00078e0203 */
[----:B------:R1:W2:Y:S01]  /*0d20*/  @P4 LDG.E R2, [R4.64] ;  /* 0x0000000a04024981 */ /* 0x0002a2000c1e1900 */
[----:B------:R-:W-:Y:S01]  /*0d30*/  SHF.R.S32.HI R89, RZ, 0x1f, R6 ;  /* 0x0000001fff597819 */ /* 0x000fe20000011406 */
[----:B------:R-:W-:Y:S01]  /*0d40*/  UIMAD UR6, UR14, UR4, URZ ;  /* 0x000000040e0672a4 */ /* 0x000fe2000f8e023f */
[----:B------:R-:W-:Y:S01]  /*0d50*/  PLOP3.LUT P2, PT, PT, PT, UP2, 0x80, 0x0 ;  /* 0x000000000000781c */ /* 0x000fe20003f4f028 */
[----:B------:R-:W-:Y:S01]  /*0d60*/  UIMAD.WIDE.U32 UR16, UR8, UR4, URZ ;  /* 0x00000004081072a5 */ /* 0x000fe2000f8e003f */
[CC--:B------:R-:W-:Y:S01]  /*0d70*/  LEA.HI R8, R89.reuse, R6.reuse, RZ, 0x3 ;  /* 0x0000000659087211 */ /* 0x0c0fe200078f18ff */
[----:B------:R-:W-:Y:S01]  /*0d80*/  UIMAD UR4, UR8, UR5, UR6 ;  /* 0x00000005080472a4 */ /* 0x000fe2000f8e0206 */
[CC--:B------:R-:W-:Y:S01]  /*0d90*/  LEA.HI R19, R89.reuse, R6.reuse, RZ, 0x4 ;  /* 0x0000000659137211 */ /* 0x0c0fe200078f20ff */
[----:B------:R-:W-:Y:S01]  /*0da0*/  BSSY B0, `(.L_x_1568) ;  /* 0x0000097000007945 */ /* 0x000fe20003800000 */
[----:B------:R-:W-:Y:S01]  /*0db0*/  LOP3.LUT R3, R8, 0xfffffff8, RZ, 0xc0, !PT ;  /* 0xfffffff808037812 */ /* 0x000fe200078ec0ff */
[----:B------:R-:W-:Y:S01]  /*0dc0*/  UIADD3 UR4, UR17, UR4, URZ ;  /* 0x0000000411047290 */ /* 0x000fe2000fffe03f */
[----:B------:R-:W-:Y:S01]  /*0dd0*/  SHF.R.S32.HI R9, RZ, 0x3, R8 ;  /* 0x00000003ff097819 */ /* 0x000fe20000011408 */
[----:B------:R-:W-:Y:S01]  /*0de0*/  IMAD.U32 R21, RZ, RZ, UR17 ;  /* 0x00000011ff157e24 */ /* 0x000fe2000f8e00ff */
[----:B------:R-:W-:Y:S01]  /*0df0*/  PLOP3.LUT P0, PT, PT, PT, UP2, 0x80, 0x0 ;  /* 0x000000000000781c */ /* 0x000fe20003f0f028 */
[----:B------:R-:W-:Y:S01]  /*0e00*/  IMAD.IADD R212, R6, 0x1, -R3 ;  /* 0x0000000106d47824 */ /* 0x000fe200078e0a03 */
[----:B------:R-:W-:Y:S01]  /*0e10*/  LEA.HI R13, R89, R6, RZ, 0x6 ;  /* 0x00000006590d7211 */ /* 0x000fe200078f30ff */
[----:B------:R-:W-:Y:S01]  /*0e20*/  IMAD.SHL.U32 R7, R9, 0x40, RZ ;  /* 0x0000004009077824 */ /* 0x000fe200078e00ff */
[----:B------:R-:W-:Y:S01]  /*0e30*/  ULDC.64 UR6, c[0x0][0x1e8] ;  /* 0x00007a0000067ab9 */ /* 0x000fe20000000a00 */
[C---:B------:R-:W-:Y:S01]  /*0e40*/  IMAD.SHL.U32 R18, R212.reuse, 0x8, RZ ;  /* 0x00000008d4127824 */ /* 0x040fe200078e00ff */
[----:B------:R-:W-:Y:S01]  /*0e50*/  UIMAD UR6, UR14, UR6, URZ ;  /* 0x000000060e0672a4 */ /* 0x000fe2000f8e023f */
[----:B------:R-:W-:Y:S01]  /*0e60*/  IMAD.SHL.U32 R17, R212, 0x40, RZ ;  /* 0x00000040d4117824 */ /* 0x000fe200078e00ff */
[----:B------:R-:W-:Y:S01]  /*0e70*/  LOP3.LUT R7, R7, 0x1c0, RZ, 0xc0, !PT ;  /* 0x000001c007077812 */ /* 0x000fe200078ec0ff */
[----:B------:R-:W-:Y:S01]  /*0e80*/  IMAD.U32 R20, RZ, RZ, UR16 ;  /* 0x00000010ff147e24 */ /* 0x000fe2000f8e00ff */
[----:B------:R-:W-:Y:S01]  /*0e90*/  UIMAD UR6, UR8, UR7, UR6 ;  /* 0x00000007080672a4 */ /* 0x000fe2000f8e0206 */
[----:B------:R-:W-:Y:S01]  /*0ea0*/  IMAD.U32 R21, RZ, RZ, UR4 ;  /* 0x00000004ff157e24 */ /* 0x000fe2000f8e00ff */
[----:B-1----:R-:W-:Y:S01]  /*0eb0*/  SHF.R.S32.HI R5, RZ, 0x4, R19 ;  /* 0x00000004ff057819 */ /* 0x002fe20000011413 */
[----:B------:R-:W-:Y:S01]  /*0ec0*/  IMAD.SHL.U32 R13, R13, 0x8, RZ ;  /* 0x000000080d0d7824 */ /* 0x000fe200078e00ff */
[----:B------:R-:W-:Y:S01]  /*0ed0*/  LOP3.LUT R3, R7, 0x38, R18, 0xf8, !PT ;  /* 0x0000003807037812 */ /* 0x000fe200078ef812 */
[----:B------:R-:W-:Y:S01]  /*0ee0*/  IMAD.WIDE.U32 R20, R0, c[0x0][0x1c0], R20 ;  /* 0x0000700000147a25 */ /* 0x000fe200078e0014 */
[C---:B------:R-:W-:Y:S01]  /*0ef0*/  LEA.HI R4, R19.reuse, R5, RZ, 0x1 ;  /* 0x0000000513047211 */ /* 0x040fe200078f08ff */
[----:B------:R-:W-:Y:S01]  /*0f00*/  ULDC.64 UR4, c[0x0][0x210] ;  /* 0x0000840000047ab9 */ /* 0x000fe20000000a00 */
[----:B------:R-:W-:Y:S01]  /*0f10*/  LOP3.LUT R19, R19, 0xfffffff0, RZ, 0xc0, !PT ;  /* 0xfffffff013137812 */ /* 0x000fe200078ec0ff */
[----:B------:R-:W-:Y:S01]  /*0f20*/  UIMAD UR4, UR14, UR4, URZ ;  /* 0x000000040e0472a4 */ /* 0x000fe2000f8e023f */
[----:B------:R-:W-:Y:S01]  /*0f30*/  SHF.R.U32.HI R198, RZ, 0x3, R7 ;  /* 0x00000003ffc67819 */ /* 0x000fe20000011607 */
[----:B------:R-:W-:Y:S01]  /*0f40*/  IMAD R7, R212, 0x20, R9 ;  /* 0x00000020d4077824 */ /* 0x000fe200078e0209 */
[----:B------:R-:W-:Y:S01]  /*0f50*/  LOP3.LUT R4, R4, 0xfffffffe, RZ, 0xc0, !PT ;  /* 0xfffffffe04047812 */ /* 0x000fe200078ec0ff */
[----:B------:R-:W-:Y:S01]  /*0f60*/  IMAD.IADD R19, R6, 0x1, -R19 ;  /* 0x0000000106137824 */ /* 0x000fe200078e0a13 */
[----:B------:R-:W-:Y:S01]  /*0f70*/  LOP3.LUT R17, R17, 0x1c0, RZ, 0xc0, !PT ;  /* 0x000001c011117812 */ /* 0x000fe200078ec0ff */
[----:B------:R-:W-:Y:S01]  /*0f80*/  UIMAD UR4, UR8, UR5, UR4 ;  /* 0x00000005080472a4 */ /* 0x000fe2000f8e0204 */
[----:B------:R-:W-:Y:S01]  /*0f90*/  IADD3 R7, R7, UR13, RZ ;  /* 0x0000000d07077c10 */ /* 0x000fe2000fffe0ff */
[----:B------:R-:W-:Y:S01]  /*0fa0*/  IMAD.IADD R4, R5, 0x1, -R4 ;  /* 0x0000000105047824 */ /* 0x000fe200078e0a04 */
[----:B------:R-:W-:Y:S01]  /*0fb0*/  IADD3 R5, R18, 0x80, RZ ;  /* 0x0000008012057810 */ /* 0x000fe20007ffe0ff */
[----:B------:R-:W-:Y:S01]  /*0fc0*/  ULDC UR5, c[0x0][0x2c4] ;  /* 0x0000b10000057ab9 */ /* 0x000fe20000000800 */
[----:B------:R-:W-:Y:S01]  /*0fd0*/  SHF.R.S32.HI R14, RZ, 0x1f, R19 ;  /* 0x0000001fff0e7819 */ /* 0x000fe20000011413 */
[----:B------:R-:W-:Y:S01]  /*0fe0*/  @P2 IMAD.HI.U32 R10, R7, c[0x0][0x2c8], RZ ;  /* 0x0000b200070a2a27 */ /* 0x000fe200078e00ff */
[----:B------:R-:W-:-:S02]  /*0ff0*/  ISETP.GE.AND P1, PT, R5, c[0x0][0x1d4], PT ;  /* 0x0000750005007a0c */ /* 0x000fc40003f26270 */
[----:B------:R-:W-:Y:S01]  /*1000*/  ISETP.GE.AND P5, PT, R5, c[0x0][0x198], PT ;  /* 0x0000660005007a0c */ /* 0x000fe20003fa6270 */
[----:B------:R-:W-:Y:S01]  /*1010*/  IMAD.MOV.U32 R15, RZ, RZ, R7 ;  /* 0x000000ffff0f7224 */ /* 0x000fe200078e0007 */
[----:B------:R-:W-:Y:S02]  /*1020*/  LOP3.LUT R198, R3, R198, RZ, 0x3c, !PT ;  /* 0x000000c603c67212 */ /* 0x000fe400078e3cff */
[----:B------:R-:W-:Y:S02]  /*1030*/  LEA.HI R5, R14, R19, RZ, 0x3 ;  /* 0x000000130e057211 */ /* 0x000fe400078f18ff */
[----:B------:R-:W-:Y:S02]  /*1040*/  SHF.R.S32.HI R3, RZ, 0x1f, R0 ;  /* 0x0000001fff037819 */ /* 0x000fe40000011400 */
[----:B------:R-:W-:Y:S02]  /*1050*/  @P0 SHF.R.U32.HI R15, RZ, c[0x0][0x2cc], R10 ;  /* 0x0000b300ff0f0a19 */ /* 0x000fe4000001160a */
[----:B------:R-:W-:Y:S01]  /*1060*/  LOP3.LUT R8, R17, 0x8, R8, 0xf8, !PT ;  /* 0x0000000811087812 */ /* 0x000fe200078ef808 */
[----:B------:R-:W-:Y:S01]  /*1070*/  IMAD R23, R3, c[0x0][0x1c0], RZ ;  /* 0x0000700003177a24 */ /* 0x000fe200078e02ff */
[----:B------:R-:W-:-:S02]  /*1080*/  LOP3.LUT R16, R5, 0xfffffff8, RZ, 0xc0, !PT ;  /* 0xfffffff805107812 */ /* 0x000fc400078ec0ff */
[----:B------:R-:W-:Y:S01]  /*1090*/  SHF.R.U32.HI R17, RZ, 0x3, R17 ;  /* 0x00000003ff117819 */ /* 0x000fe20000011611 */
[----:B------:R-:W-:Y:S01]  /*10a0*/  IMAD R23, R0, c[0x0][0x1c4], R23 ;  /* 0x0000710000177a24 */ /* 0x000fe200078e0217 */
[----:B------:R-:W-:Y:S01]  /*10b0*/  SHF.R.S32.HI R10, RZ, 0x1f, R9 ;  /* 0x0000001fff0a7819 */ /* 0x000fe20000011409 */
[----:B------:R-:W-:Y:S01]  /*10c0*/  IMAD.IADD R16, R19, 0x1, -R16 ;  /* 0x0000000113107824 */ /* 0x000fe200078e0a10 */
[----:B------:R-:W-:Y:S01]  /*10d0*/  LOP3.LUT R17, R8, R17, RZ, 0x3c, !PT ;  /* 0x0000001108117212 */ /* 0x000fe200078e3cff */
[----:B------:R-:W-:Y:S01]  /*10e0*/  IMAD.IADD R21, R21, 0x1, R23 ;  /* 0x0000000115157824 */ /* 0x000fe200078e0217 */
[----:B------:R-:W-:Y:S01]  /*10f0*/  SHF.R.S32.HI R19, RZ, 0x1f, R18 ;  /* 0x0000001fff137819 */ /* 0x000fe20000011412 */
[----:B------:R-:W-:Y:S01]  /*1100*/  IMAD R8, R10, c[0x0][0x1e0], RZ ;  /* 0x000078000a087a24 */ /* 0x000fe200078e02ff */
[----:B------:R-:W-:Y:S01]  /*1110*/  LOP3.LUT R198, R198, 0xfffffe00, R13, 0xf8, !PT ;  /* 0xfffffe00c6c67812 */ /* 0x000fe200078ef80d */
[----:B------:R-:W-:Y:S01]  /*1120*/  IMAD R10, R10, c[0x0][0x208], RZ ;  /* 0x000082000a0a7a24 */ /* 0x000fe200078e02ff */
[--C-:B------:R-:W-:Y:S01]  /*1130*/  SHF.R.S32.HI R14, RZ, 0x1f, R15.reuse ;  /* 0x0000001fff0e7819 */ /* 0x100fe2000001140f */
[C---:B------:R-:W-:Y:S01]  /*1140*/  IMAD R13, R9.reuse, c[0x0][0x1e4], R8 ;  /* 0x00007900090d7a24 */ /* 0x040fe200078e0208 */
[C---:B------:R-:W-:Y:S01]  /*1150*/  LOP3.LUT P2, RZ, R16.reuse, 0x4, RZ, 0xc0, !PT ;  /* 0x0000000410ff7812 */ /* 0x040fe2000784c0ff */
[----:B------:R-:W-:Y:S01]  /*1160*/  IMAD.MOV R8, RZ, RZ, -R15 ;  /* 0x000000ffff087224 */ /* 0x000fe200078e0a0f */
[----:B------:R-:W-:Y:S01]  /*1170*/  LOP3.LUT P3, RZ, R16, 0x2, RZ, 0xc0, !PT ;  /* 0x0000000210ff7812 */ /* 0x000fe2000786c0ff */
[C---:B------:R-:W-:Y:S01]  /*1180*/  IMAD R10, R9.reuse, c[0x0][0x20c], R10 ;  /* 0x00008300090a7a24 */ /* 0x040fe200078e020a */
[----:B------:R-:W-:Y:S01]  /*1190*/  P2R R12, PR, RZ, 0x2 ;  /* 0x00000002ff0c7803 */ /* 0x000fe20000000000 */
[----:B------:R-:W-:Y:S01]  /*11a0*/  IMAD.WIDE.U32 R24, R9, c[0x0][0x1e0], R18 ;  /* 0x0000780009187a25 */ /* 0x000fe200078e0012 */
[----:B------:R-:W-:-:S02]  /*11b0*/  LOP3.LUT P1, RZ, R212, 0x2, RZ, 0xc0, !PT ;  /* 0x00000002d4ff7812 */ /* 0x000fc4000782c0ff */
[----:B------:R-:W-:Y:S01]  /*11c0*/  LEA.HI R88, R89, R6, RZ, 0x5 ;  /* 0x0000000659587211 */ /* 0x000fe200078f28ff */
[----:B------:R-:W-:Y:S01]  /*11d0*/  IMAD.WIDE.U32 R22, R9, c[0x0][0x208], R18 ;  /* 0x0000820009167a25 */ /* 0x000fe200078e0012 */
[----:B------:R-:W-:-:S03]  /*11e0*/  P2R R11, PR, RZ, 0x20 ;  /* 0x00000020ff0b7803 */ /* 0x000fc60000000000 */
[----:B------:R-:W-:Y:S02]  /*11f0*/  IMAD R8, R8, c[0x0][0x2c4], R7 ;  /* 0x0000b10008087a24 */ /* 0x000fe400078e0207 */
[----:B------:R-:W-:Y:S02]  /*1200*/  IMAD.IADD R25, R25, 0x1, R13 ;  /* 0x0000000119197824 */ /* 0x000fe400078e020d */
[----:B------:R-:W-:Y:S02]  /*1210*/  IMAD.IADD R23, R23, 0x1, R10 ;  /* 0x0000000117177824 */ /* 0x000fe400078e020a */
[----:B------:R-:W-:Y:S02]  /*1220*/  IMAD.U32 R7, RZ, RZ, UR8 ;  /* 0x00000008ff077e24 */ /* 0x000fe4000f8e00ff */
[----:B------:R-:W-:Y:S02]  /*1230*/  IMAD R14, R14, c[0x0][0x1b0], RZ ;  /* 0x00006c000e0e7a24 */ /* 0x000fe400078e02ff */
[----:B------:R-:W-:-:S02]  /*1240*/  IMAD.SHL.U32 R16, R16, 0x40, RZ ;  /* 0x0000004010107824 */ /* 0x000fc400078e00ff */
[----:B------:R-:W-:-:S03]  /*1250*/  IMAD.WIDE.U32 R24, R7, c[0x0][0x1e8], R24 ;  /* 0x00007a0007187a25 */ /* 0x000fc600078e0018 */
[----:B------:R-:W-:Y:S01]  /*1260*/  LOP3.LUT R13, R16, 0x1c0, RZ, 0xc0, !PT ;  /* 0x000001c0100d7812 */ /* 0x000fe200078ec0ff */
[----:B------:R-:W-:Y:S01]  /*1270*/  IMAD.WIDE.U32 R22, R7, c[0x0][0x210], R22 ;  /* 0x0000840007167a25 */ /* 0x000fe200078e0016 */
[----:B------:R-:W-:Y:S02]  /*1280*/  SHF.R.S32.HI R7, RZ, 0x1f, R8 ;  /* 0x0000001fff077819 */ /* 0x000fe40000011408 */
[----:B------:R-:W-:Y:S01]  /*1290*/  IADD3 R16, R9, UR13, RZ ;  /* 0x0000000d09107c10 */ /* 0x000fe2000fffe0ff */
[----:B------:R-:W-:Y:S01]  /*12a0*/  IMAD R188, R4, 0x200, R17 ;  /* 0x0000020004bc7824 */ /* 0x000fe200078e0211 */
[----:B------:R-:W-:Y:S01]  /*12b0*/  IADD3 R23, R23, UR4, RZ ;  /* 0x0000000417177c10 */ /* 0x000fe2000fffe0ff */
[----:B------:R-:W-:Y:S01]  /*12c0*/  IMAD.WIDE.U32 R20, R15, c[0x0][0x1b0], R20 ;  /* 0x00006c000f147a25 */ /* 0x000fe200078e0014 */
[----:B------:R-:W-:Y:S01]  /*12d0*/  ULDC UR4, c[0x0][0x168] ;  /* 0x00005a0000047ab9 */ /* 0x000fe20000000800 */
[----:B------:R-:W-:Y:S01]  /*12e0*/  IADD3 R25, R25, UR6, RZ ;  /* 0x0000000619197c10 */ /* 0x000fe2000fffe0ff */
[----:B------:R-:W-:Y:S01]  /*12f0*/  UIMAD UR4, UR5, UR4, URZ ;  /* 0x00000004050472a4 */ /* 0x000fe2000f8e023f */
[----:B------:R-:W-:-:S02]  /*1300*/  IMAD R14, R15, c[0x0][0x1b4], R14 ;  /* 0x00006d000f0e7a24 */ /* 0x000fc400078e020e */
[----:B------:R-:W-:Y:S02]  /*1310*/  IMAD.SHL.U32 R4, R4, 0x8, RZ ;  /* 0x0000000804047824 */ /* 0x000fe400078e00ff */
[----:B------:R-:W-:Y:S02]  /*1320*/  IMAD.IADD R21, R21, 0x1, R14 ;  /* 0x0000000115157824 */ /* 0x000fe400078e020e */
[----:B------:R-:W-:Y:S01]  /*1330*/  IMAD R7, R7, c[0x0][0x1a8], RZ ;  /* 0x00006a0007077a24 */ /* 0x000fe200078e02ff */
[----:B------:R-:W-:Y:S01]  /*1340*/  LOP3.LUT R4, R13, 0x8, R4, 0xf8, !PT ;  /* 0x000000080d047812 */ /* 0x000fe200078ef804 */
[----:B------:R-:W-:Y:S01]  /*1350*/  IMAD.WIDE.U32 R14, R8, c[0x0][0x1a8], R20 ;  /* 0x00006a00080e7a25 */ /* 0x000fe200078e0014 */
[----:B------:R-:W-:-:S03]  /*1360*/  SHF.R.U32.HI R13, RZ, 0x3, R13 ;  /* 0x00000003ff0d7819 */ /* 0x000fc6000001160d */
[----:B------:R-:W-:Y:S01]  /*1370*/  IMAD R7, R8, c[0x0][0x1ac], R7 ;  /* 0x00006b0008077a24 */ /* 0x000fe200078e0207 */
[----:B------:R-:W-:Y:S01]  /*1380*/  LOP3.LUT R4, R4, R13, RZ, 0x3c, !PT ;  /* 0x0000000d04047212 */ /* 0x000fe200078e3cff */
[----:B------:R-:W-:Y:S01]  /*1390*/  IMAD.SHL.U32 R13, R5, 0x40, RZ ;  /* 0x00000040050d7824 */ /* 0x000fe200078e00ff */
[----:B------:R-:W-:Y:S01]  /*13a0*/  LEA R10, P0, R14, c[0x0][0x160], 0x1 ;  /* 0x000058000e0a7a11 */ /* 0x000fe200078008ff */
[----:B------:R-:W-:Y:S01]  /*13b0*/  IMAD.IADD R5, R15, 0x1, R7 ;  /* 0x000000010f057824 */ /* 0x000fe200078e0207 */
[----:B------:R-:W-:Y:S02]  /*13c0*/  IADD3 R15, R18, 0x40, RZ ;  /* 0x00000040120f7810 */ /* 0x000fe40007ffe0ff */
[----:B------:R-:W-:Y:S01]  /*13d0*/  LOP3.LUT R4, R4, 0xfffffe00, R13, 0xf8, !PT ;  /* 0xfffffe0004047812 */ /* 0x000fe200078ef80d */
[----:B------:R1:W3:Y:S01]  /*13e0*/  SHFL.IDX PT, R20, R10, RZ, 0x181f ;  /* 0x00181fff0a147589 */ /* 0x0002e200000e0000 */
[----:B------:R-:W-:Y:S02]  /*13f0*/  LEA.HI.X R5, R14, c[0x0][0x164], R5, 0x1, P0 ;  /* 0x000059000e057a11 */ /* 0x000fe400000f0c05 */
[----:B------:R-:W-:-:S03]  /*1400*/  LOP3.LUT P0, RZ, R212, 0x4, RZ, 0xc0, !PT ;  /* 0x00000004d4ff7812 */ /* 0x000fc6000780c0ff */
[----:B------:R1:W4:Y:S01]  /*1410*/  SHFL.IDX PT, R21, R5, RZ, 0x181f ;  /* 0x00181fff05157589 */ /* 0x00032200000e0000 */
[--C-:B--2---:R-:W-:Y:S01]  /*1420*/  @P4 IMAD.MOV.U32 R200, RZ, RZ, R2.reuse ;  /* 0x000000ffffc84224 */ /* 0x104fe200078e0002 */
[----:B------:R-:W-:Y:S01]  /*1430*/  @P4 SHF.R.S32.HI R201, RZ, 0x1f, R2 ;  /* 0x0000001fffc94819 */ /* 0x000fe20000011402 */
[----:B------:R-:W-:Y:S01]  /*1440*/  @!P4 IMAD.MOV.U32 R200, RZ, RZ, R0 ;  /* 0x000000ffffc8c224 */ /* 0x000fe200078e0000 */
[----:B------:R-:W-:Y:S01]  /*1450*/  LEA.HI R0, R89, R6, RZ, 0x3 ;  /* 0x0000000659007211 */ /* 0x000fe200078f18ff */
[----:B------:R-:W-:Y:S01]  /*1460*/  @!P4 IMAD.MOV.U32 R201, RZ, RZ, R3 ;  /* 0x000000ffffc9c224 */ /* 0x000fe200078e0003 */
[----:B------:R-:W-:Y:S01]  /*1470*/  ISETP.GE.AND P4, PT, R16, UR4, PT ;  /* 0x0000000410007c0c */ /* 0x000fe2000bf86270 */
[----:B------:R-:W-:Y:S01]  /*1480*/  IMAD.MOV.U32 R2, RZ, RZ, 0x10 ;  /* 0x00000010ff027424 */ /* 0x000fe200078e00ff */
[----:B------:R-:W-:Y:S01]  /*1490*/  LOP3.LUT R7, R0, 0xfffffff8, RZ, 0xc0, !PT ;  /* 0xfffffff800077812 */ /* 0x000fe200078ec0ff */
[C---:B------:R-:W-:Y:S01]  /*14a0*/  IMAD R207, R201.reuse, c[0x0][0x1f0], RZ ;  /* 0x00007c00c9cf7a24 */ /* 0x040fe200078e02ff */
[----:B------:R-:W-:Y:S01]  /*14b0*/  P2R R0, PR, RZ, 0x2 ;  /* 0x00000002ff007803 */ /* 0x000fe20000000000 */
[----:B------:R-:W-:Y:S01]  /*14c0*/  IMAD R205, R201, c[0x0][0x218], RZ ;  /* 0x00008600c9cd7a24 */ /* 0x000fe200078e02ff */
[----:B------:R-:W-:Y:S01]  /*14d0*/  ISETP.GE.AND P1, PT, R15, c[0x0][0x198], PT ;  /* 0x000066000f007a0c */ /* 0x000fe20003f26270 */
[----:B------:R-:W-:Y:S01]  /*14e0*/  IMAD.IADD R8, R6, 0x1, -R7 ;  /* 0x0000000106087824 */ /* 0x000fe200078e0a07 */
[----:B------:R-:W-:Y:S01]  /*14f0*/  SEL R2, R2, 0xfffffff0, !P3 ;  /* 0xfffffff002027807 */ /* 0x000fe20005800000 */
[----:B------:R-:W-:Y:S01]  /*1500*/  IMAD.MOV.U32 R3, RZ, RZ, 0x20 ;  /* 0x00000020ff037424 */ /* 0x000fe200078e00ff */
[----:B------:R-:W-:Y:S01]  /*1510*/  P2R R0, PR, RZ, 0x2 ;  /* 0x00000002ff007803 */ /* 0x000fe20000000000 */
[C---:B------:R-:W-:Y:S01]  /*1520*/  IMAD R207, R200.reuse, c[0x0][0x1f4], R207 ;  /* 0x00007d00c8cf7a24 */ /* 0x040fe200078e02cf */
[----:B------:R-:W-:Y:S01]  /*1530*/  SHF.R.S32.HI R7, RZ, 0x5, R88 ;  /* 0x00000005ff077819 */ /* 0x000fe20000011458 */
[C---:B------:R-:W-:Y:S01]  /*1540*/  IMAD R205, R200.reuse, c[0x0][0x21c], R205 ;  /* 0x00008700c8cd7a24 */ /* 0x040fe200078e02cd */
[----:B------:R-:W-:Y:S01]  /*1550*/  SEL R3, R3, 0xffffffe0, !P2 ;  /* 0xffffffe003037807 */ /* 0x000fe20005000000 */
[----:B------:R-:W-:Y:S01]  /*1560*/  IMAD.WIDE.U32 R202, R200, c[0x0][0x1f0], R24 ;  /* 0x00007c00c8ca7a25 */ /* 0x000fe200078e0018 */
[----:B------:R-:W-:-:S02]  /*1570*/  ISETP.GE.AND P3, PT, R18, c[0x0][0x1d4], PT ;  /* 0x0000750012007a0c */ /* 0x000fc40003f66270 */
[----:B------:R-:W-:Y:S01]  /*1580*/  ISETP.GE.AND P2, PT, R15, c[0x0][0x1d4], PT ;  /* 0x000075000f007a0c */ /* 0x000fe20003f46270 */
[----:B------:R-:W-:Y:S01]  /*1590*/  IMAD.SHL.U32 R8, R8, 0x8, RZ ;  /* 0x0000000808087824 */ /* 0x000fe200078e00ff */
[----:B------:R-:W-:Y:S01]  /*15a0*/  ISETP.NE.AND P1, PT, R12, RZ, PT ;  /* 0x000000ff0c00720c */ /* 0x000fe20003f25270 */
[----:B------:R-:W-:-:S03]  /*15b0*/  IMAD.WIDE.U32 R200, R200, c[0x0][0x218], R22 ;  /* 0x00008600c8c87a25 */ /* 0x000fc600078e0016 */
[----:B------:R-:W-:Y:S01]  /*15c0*/  ISETP.GE.AND P6, PT, R8, c[0x0][0x198], PT ;  /* 0x0000660008007a0c */ /* 0x000fe20003fc6270 */
[----:B------:R-:W-:Y:S02]  /*15d0*/  IMAD.IADD R207, R203, 0x1, R207 ;  /* 0x00000001cbcf7824 */ /* 0x000fe400078e02cf */
[----:B------:R-:W-:Y:S01]  /*15e0*/  IMAD.IADD R205, R201, 0x1, R205 ;  /* 0x00000001c9cd7824 */ /* 0x000fe200078e02cd */
[----:B------:R-:W-:Y:S05]  /*15f0*/  @P4 BRA `(.L_x_1569) ;  /* 0x0000011000004947 */ /* 0x000fea0003800000 */
[C---:B-1-34-:R-:W-:Y:S02]  /*1600*/  IADD3 R12, R8.reuse, 0x80, RZ ;  /* 0x00000080080c7810 */ /* 0x05afe40007ffe0ff */
[----:B------:R-:W-:Y:S02]  /*1610*/  LEA R22, P4, R8, R20, 0x1 ;  /* 0x0000001408167211 */ /* 0x000fe400078808ff */
[----:B------:R-:W-:Y:S02]  /*1620*/  SHF.R.S32.HI R14, RZ, 0x1f, R15 ;  /* 0x0000001fff0e7819 */ /* 0x000fe4000001140f */
[----:B------:R-:W-:-:S02]  /*1630*/  SHF.R.S32.HI R13, RZ, 0x1f, R12 ;  /* 0x0000001fff0d7819 */ /* 0x000fc4000001140c */
[----:B------:R-:W-:Y:S02]  /*1640*/  LEA.HI.X R23, R8, R21, R19, 0x1, P4 ;  /* 0x0000001508177211 */ /* 0x000fe400020f0c13 */
[----:B------:R-:W-:Y:S02]  /*1650*/  LEA.HI R14, R14, R15, RZ, 0x3 ;  /* 0x0000000f0e0e7211 */ /* 0x000fe400078f18ff */
[----:B------:R-:W-:Y:S02]  /*1660*/  ISETP.NE.AND P4, PT, R0, RZ, PT ;  /* 0x000000ff0000720c */ /* 0x000fe40003f85270 */
[----:B------:R-:W-:Y:S01]  /*1670*/  LEA.HI R13, R13, R12, RZ, 0x3 ;  /* 0x0000000c0d0d7211 */ /* 0x000fe200078f18ff */
[----:B------:R-:W-:Y:S01]  /*1680*/  IMAD.SHL.U32 R12, R198, 0x2, RZ ;  /* 0x00000002c60c7824 */ /* 0x000fe200078e00ff */
[----:B------:R-:W-:Y:S02]  /*1690*/  LOP3.LUT R14, R14, 0xfffffff8, RZ, 0xc0, !PT ;  /* 0xfffffff80e0e7812 */ /* 0x000fe400078ec0ff */
[----:B------:R-:W-:-:S02]  /*16a0*/  LOP3.LUT R13, R13, 0xfffffff8, RZ, 0xc0, !PT ;  /* 0xfffffff80d0d7812 */ /* 0x000fc400078ec0ff */
[----:B------:R-:W-:Y:S01]  /*16b0*/  @!PT LDS RZ, [RZ] ;  /* 0x00000000fffff984 */ /* 0x000fe20000000800 */
[----:B------:R1:W-:Y:S01]  /*16c0*/  LDGSTS.E.BYPASS.LTC128B.128 [R12+0x18100], [R22.64], !P6 ;  /* 0x18100000160c7fae */ /* 0x0003e2000f101d4a */
[----:B------:R-:W-:-:S04]  /*16d0*/  IMAD.WIDE R24, R14, 0x2, R20 ;  /* 0x000000020e187825 */ /* 0x000fc800078e0214 */
[----:B------:R-:W-:Y:S01]  /*16e0*/  IMAD.WIDE R20, R13, 0x2, R20 ;  /* 0x000000020d147825 */ /* 0x000fe200078e0214 */
[----:B------:R1:W-:Y:S04]  /*16f0*/  LDGSTS.E.BYPASS.LTC128B.128 [R12+0x1c100], [R24.64], !P4 ;  /* 0x1c100000180c7fae */ /* 0x0003e8000e101d4a */
[----:B------:R1:W-:Y:S02]  /*1700*/  LDGSTS.E.BYPASS.LTC128B.128 [R12+0x20100], [R20.64], !P5 ;  /* 0x20100000140c7fae */ /* 0x0003e4000e901d4a */
.L_x_1569:
[----:B-1-34-:R-:W-:Y:S05]  /*1710*/  BSYNC B0 ;  /* 0x0000000000007941 */ /* 0x01afea0003800000 */
.L_x_1568:
[----:B------:R-:W-:Y:S01]  /*1720*/  IADD3 R12, R16, 0x20, RZ ;  /* 0x00000020100c7810 */ /* 0x000fe20007ffe0ff */
[----:B------:R1:W2:Y:S01]  /*1730*/  SHFL.IDX PT, R21, R5, 0x1, 0x181f ;  /* 0x00381f0005157f89 */ /* 0x0002a200000e0000 */
[----:B------:R-:W-:Y:S02]  /*1740*/  BSSY B0, `(.L_x_1570) ;  /* 0x0000015000007945 */ /* 0x000fe40003800000 */
[----:B------:R-:W-:Y:S01]  /*1750*/  ISETP.GE.AND P4, PT, R12, UR4, PT ;  /* 0x000000040c007c0c */ /* 0x000fe2000bf86270 */
[----:B------:R1:W3:-:S12]  /*1760*/  SHFL.IDX PT, R20, R10, 0x1, 0x181f ;  /* 0x00381f000a147f89 */ /* 0x0002d800000e0000 */
[----:B------:R-:W-:Y:S05]  /*1770*/  @P4 BRA `(.L_x_1571) ;  /* 0x0000011000004947 */ /* 0x000fea0003800000 */
[C---:B------:R-:W-:Y:S02]  /*1780*/  IADD3 R13, R8.reuse, 0x80, RZ ;  /* 0x00000080080d7810 */ /* 0x040fe40007ffe0ff */
[C---:B---3--:R-:W-:Y:S02]  /*1790*/  LEA R22, P4, R8.reuse, R20, 0x1 ;  /* 0x0000001408167211 */ /* 0x048fe400078808ff */
[----:B------:R-:W-:Y:S02]  /*17a0*/  SHF.R.S32.HI R14, RZ, 0x1f, R15 ;  /* 0x0000001fff0e7819 */ /* 0x000fe4000001140f */
[----:B------:R-:W-:Y:S02]  /*17b0*/  SHF.R.S32.HI R12, RZ, 0x1f, R13 ;  /* 0x0000001fff0c7819 */ /* 0x000fe4000001140d */
[----:B--2---:R-:W-:Y:S02]  /*17c0*/  LEA.HI.X R23, R8, R21, R19, 0x1, P4 ;  /* 0x0000001508177211 */ /* 0x004fe400020f0c13 */
[----:B------:R-:W-:-:S02]  /*17d0*/  LEA.HI R14, R14, R15, RZ, 0x3 ;  /* 0x0000000f0e0e7211 */ /* 0x000fc400078f18ff */
[----:B------:R-:W-:Y:S02]  /*17e0*/  ISETP.NE.AND P4, PT, R0, RZ, PT ;  /* 0x000000ff0000720c */ /* 0x000fe40003f85270 */
[----:B------:R-:W-:Y:S01]  /*17f0*/  LEA.HI R12, R12, R13, RZ, 0x3 ;  /* 0x0000000d0c0c7211 */ /* 0x000fe200078f18ff */
[----:B------:R-:W-:Y:S01]  /*1800*/  IMAD.SHL.U32 R13, R198, 0x2, RZ ;  /* 0x00000002c60d7824 */ /* 0x000fe200078e00ff */
[----:B------:R-:W-:Y:S02]  /*1810*/  LOP3.LUT R14, R14, 0xfffffff8, RZ, 0xc0, !PT ;  /* 0xfffffff80e0e7812 */ /* 0x000fe400078ec0ff */
[----:B------:R-:W-:Y:S02]  /*1820*/  LOP3.LUT R12, R12, 0xfffffff8, RZ, 0xc0, !PT ;  /* 0xfffffff80c0c7812 */ /* 0x000fe400078ec0ff */
[----:B------:R-:W-:Y:S01]  /*1830*/  @!PT LDS RZ, [RZ] ;  /* 0x00000000fffff984 */ /* 0x000fe20000000800 */
[----:B------:R2:W-:Y:S01]  /*1840*/  LDGSTS.E.BYPASS.LTC128B.128 [R13+0x19100], [R22.64], !P6 ;  /* 0x19100000160d7fae */ /* 0x0005e2000f101d4a */
[----:B------:R-:W-:-:S04]  /*1850*/  IMAD.WIDE R24, R14, 0x2, R20 ;  /* 0x000000020e187825 */ /* 0x000fc800078e0214 */
[----:B------:R-:W-:Y:S01]  /*1860*/  IMAD.WIDE R20, R12, 0x2, R20 ;  /* 0x000000020c147825 */ /* 0x000fe200078e0214 */
[----:B------:R2:W-:Y:S04]  /*1870*/  LDGSTS.E.BYPASS.LTC128B.128 [R13+0x1d100], [R24.64], !P4 ;  /* 0x1d100000180d7fae */ /* 0x0005e8000e101d4a */
[----:B------:R2:W-:Y:S02]  /*1880*/  LDGSTS.E.BYPASS.LTC128B.128 [R13+0x21100], [R20.64], !P5 ;  /* 0x21100000140d7fae */ /* 0x0005e4000e901d4a */
.L_x_1571:
[----:B------:R-:W-:Y:S05]  /*1890*/  BSYNC B0 ;  /* 0x0000000000007941 */ /* 0x000fea0003800000 */
.L_x_1570:
[----:B------:R-:W-:Y:S01]  /*18a0*/  IADD3 R12, R16, 0x40, RZ ;  /* 0x00000040100c7810 */ /* 0x000fe20007ffe0ff */
[----:B--2---:R2:W4:Y:S01]  /*18b0*/  SHFL.IDX PT, R21, R5, 0x2, 0x181f ;  /* 0x00581f0005157f89 */ /* 0x00452200000e0000 */
[----:B------:R-:W-:Y:S02]  /*18c0*/  BSSY B0, `(.L_x_1572) ;  /* 0x0000015000007945 */ /* 0x000fe40003800000 */
[----:B------:R-:W-:Y:S01]  /*18d0*/  ISETP.GE.AND P4, PT, R12, UR4, PT ;  /* 0x000000040c007c0c */ /* 0x000fe2000bf86270 */
[----:B---3--:R2:W3:-:S12]  /*18e0*/  SHFL.IDX PT, R20, R10, 0x2, 0x181f ;  /* 0x00581f000a147f89 */ /* 0x0084d800000e0000 */
[----:B------:R-:W-:Y:S05]  /*18f0*/  @P4 BRA `(.L_x_1573) ;  /* 0x0000011000004947 */ /* 0x000fea0003800000 */
[C---:B------:R-:W-:Y:S02]  /*1900*/  IADD3 R13, R8.reuse, 0x80, RZ ;  /* 0x00000080080d7810 */ /* 0x040fe40007ffe0ff */
[C---:B---3--:R-:W-:Y:S02]  /*1910*/  LEA R22, P4, R8.reuse, R20, 0x1 ;  /* 0x0000001408167211 */ /* 0x048fe400078808ff */
[----:B------:R-:W-:Y:S02]  /*1920*/  SHF.R.S32.HI R14, RZ, 0x1f, R15 ;  /* 0x0000001fff0e7819 */ /* 0x000fe4000001140f */
[----:B------:R-:W-:Y:S02]  /*1930*/  SHF.R.S32.HI R12, RZ, 0x1f, R13 ;  /* 0x0000001fff0c7819 */ /* 0x000fe4000001140d */
[----:B----4-:R-:W-:Y:S02]  /*1940*/  LEA.HI.X R23, R8, R21, R19, 0x1, P4 ;  /* 0x0000001508177211 */ /* 0x010fe400020f0c13 */
        /* <DEDUP_REMOVED lines=12> */
.L_x_1573:
[----:B------:R-:W-:Y:S05]  /*1a10*/  BSYNC B0 ;  /* 0x0000000000007941 */ /* 0x000fea0003800000 */
.L_x_1572:
[----:B---3--:R-:W3:Y:S01]  /*1a20*/  SHFL.IDX PT, R20, R10, 0x3, 0x181f ;  /* 0x00781f000a147f89 */ /* 0x008ee200000e0000 */
[----:B------:R-:W-:Y:S01]  /*1a30*/  IADD3 R16, R16, 0x60, RZ ;  /* 0x0000006010107810 */ /* 0x000fe20007ffe0ff */
[----:B------:R-:W-:Y:S01]  /*1a40*/  IMAD.SHL.U32 R144, R198, 0x2, RZ ;  /* 0x00000002c6907824 */ /* 0x000fe200078e00ff */
[----:B------:R-:W-:Y:S01]  /*1a50*/  IADD3 R12, R132, -0x1, RZ ;  /* 0xffffffff840c7810 */ /* 0x000fe20007ffe0ff */
[----:B----4-:R-:W4:Y:S01]  /*1a60*/  SHFL.IDX PT, R21, R5, 0x3, 0x181f ;  /* 0x00781f0005157f89 */ /* 0x010f2200000e0000 */
[----:B------:R-:W-:Y:S01]  /*1a70*/  ISETP.GE.AND P5, PT, R16, UR4, PT ;  /* 0x0000000410007c0c */ /* 0x000fe2000bfa6270 */
[----:B------:R-:W-:Y:S01]  /*1a80*/  IMAD.MOV.U32 R24, RZ, RZ, 0x6 ;  /* 0x00000006ff187424 */ /* 0x000fe200078e00ff */
[----:B------:R-:W-:Y:S01]  /*1a90*/  ULDC UR6, c[0x0][0x324] ;  /* 0x0000c90000067ab9 */ /* 0x000fe20000000800 */
[----:B------:R-:W-:Y:S01]  /*1aa0*/  IMAD.MOV.U32 R206, RZ, RZ, R202 ;  /* 0x000000ffffce7224 */ /* 0x000fe200078e00ca */
[----:B------:R-:W-:Y:S01]  /*1ab0*/  ULOP3.LUT UR6, URZ, UR6, URZ, 0x33, !UPT ;  /* 0x000000063f067292 */ /* 0x000fe2000f8e333f */
[----:B------:R-:W-:Y:S01]  /*1ac0*/  IMAD.MOV.U32 R194, RZ, RZ, 0x5 ;  /* 0x00000005ffc27424 */ /* 0x000fe200078e00ff */
[----:B------:R-:W-:Y:S01]  /*1ad0*/  IADD3 R209, R144, 0x100, RZ ;  /* 0x0000010090d17810 */ /* 0x000fe20007ffe0ff */
[----:B------:R-:W-:-:S02]  /*1ae0*/  IMAD.MOV.U32 R204, RZ, RZ, R200 ;  /* 0x000000ffffcc7224 */ /* 0x000fc400078e00c8 */
[----:B------:R-:W-:Y:S02]  /*1af0*/  IMAD.SHL.U32 R188, R188, 0x2, RZ ;  /* 0x00000002bcbc7824 */ /* 0x000fe400078e00ff */
[----:B------:R-:W-:Y:S02]  /*1b00*/  IMAD.MOV.U32 R189, RZ, RZ, 0x20 ;  /* 0x00000020ffbd7424 */ /* 0x000fe400078e00ff */
[----:B------:R-:W-:Y:S02]  /*1b10*/  IMAD.SHL.U32 R187, R2, 0x2, RZ ;  /* 0x0000000202bb7824 */ /* 0x000fe400078e00ff */
[----:B------:R-:W-:Y:S01]  /*1b20*/  IMAD.MOV.U32 R133, RZ, RZ, 0x1 ;  /* 0x00000001ff857424 */ /* 0x000fe200078e00ff */
[----:B---3--:R-:W-:-:S04]  /*1b30*/  @!P5 LEA R16, P4, R8, R20, 0x1 ;  /* 0x000000140810d211 */ /* 0x008fc800078808ff */
[----:B----4-:R-:W-:Y:S02]  /*1b40*/  @!P5 LEA.HI.X R17, R8, R21, R19, 0x1, P4 ;  /* 0x000000150811d211 */ /* 0x010fe400020f0c13 */
[----:B------:R-:W-:-:S03]  /*1b50*/  ISETP.NE.AND P4, PT, R11, RZ, PT ;  /* 0x000000ff0b00720c */ /* 0x000fc60003f85270 */
[----:B------:R-:W-:Y:S01]  /*1b60*/  @!PT LDS RZ, [RZ] ;  /* 0x00000000fffff984 */ /* 0x000fe20000000800 */
[----:B------:R3:W-:Y:S01]  /*1b70*/  @!P5 LDGSTS.E.BYPASS.LTC128B.128 [R144+0x1b100], [R16.64], !P6 ;  /* 0x1b1000001090dfae */ /* 0x0007e2000f101d4a */
[----:B------:R-:W-:Y:S02]  /*1b80*/  ISETP.NE.AND P6, PT, R0, RZ, PT ;  /* 0x000000ff0000720c */ /* 0x000fe40003fc5270 */
[----:B------:R-:W-:-:S04]  /*1b90*/  @!P5 SHF.R.S32.HI R0, RZ, 0x1f, R15 ;  /* 0x0000001fff00d819 */ /* 0x000fc8000001140f */
[----:B------:R-:W-:Y:S02]  /*1ba0*/  @!P5 LEA.HI R11, R0, R15, RZ, 0x3 ;  /* 0x0000000f000bd211 */ /* 0x000fe400078f18ff */
[----:B------:R-:W-:Y:S02]  /*1bb0*/  IADD3 R0, R8, 0x80, RZ ;  /* 0x0000008008007810 */ /* 0x000fe40007ffe0ff */
[----:B------:R-:W-:Y:S02]  /*1bc0*/  @!P5 LOP3.LUT R11, R11, 0xfffffff8, RZ, 0xc0, !PT ;  /* 0xfffffff80b0bd812 */ /* 0x000fe400078ec0ff */
[----:B-12---:R-:W-:-:S03]  /*1bd0*/  @!P5 SHF.R.S32.HI R5, RZ, 0x1f, R0 ;  /* 0x0000001fff05d819 */ /* 0x006fc60000011400 */
[----:B------:R-:W-:Y:S01]  /*1be0*/  @!P5 IMAD.WIDE R22, R11, 0x2, R20 ;  /* 0x000000020b16d825 */ /* 0x000fe200078e0214 */
[----:B------:R-:W-:-:S03]  /*1bf0*/  @!P5 LEA.HI R10, R5, R0, RZ, 0x3 ;  /* 0x00000000050ad211 */ /* 0x000fc600078f18ff */
[----:B------:R-:W-:Y:S01]  /*1c00*/  IMAD.SHL.U32 R5, R12, 0x40, RZ ;  /* 0x000000400c057824 */ /* 0x000fe200078e00ff */
[----:B------:R-:W-:Y:S01]  /*1c10*/  @!P5 LOP3.LUT R10, R10, 0xfffffff8, RZ, 0xc0, !PT ;  /* 0xfffffff80a0ad812 */ /* 0x000fe200078ec0ff */
[----:B------:R-:W-:Y:S01]  /*1c20*/  IMAD.MOV.U32 R11, RZ, RZ, c[0x0][0x1e0] ;  /* 0x00007800ff0b7624 */ /* 0x000fe200078e00ff */
[----:B------:R1:W-:Y:S01]  /*1c30*/  @!P5 LDGSTS.E.BYPASS.LTC128B.128 [R144+0x1f100], [R22.64], !P6 ;  /* 0x1f1000001690dfae */ /* 0x0003e2000f101d4a */
[----:B------:R-:W-:Y:S02]  /*1c40*/  ISETP.GE.AND P6, PT, R8, c[0x0][0x1d4], PT ;  /* 0x0000750008007a0c */ /* 0x000fe40003fc6270 */
[----:B------:R-:W-:Y:S01]  /*1c50*/  @!P5 IMAD.WIDE R18, R10, 0x2, R20 ;  /* 0x000000020a12d825 */ /* 0x000fe200078e0214 */
[----:B------:R-:W-:Y:S02]  /*1c60*/  IADD3 R9, -R5, c[0x0][0x1d0], -R9 ;  /* 0x0000740005097a10 */ /* 0x000fe40007ffe909 */
[C---:B------:R-:W-:Y:S01]  /*1c70*/  SHF.L.U64.HI R145, R11.reuse, R24, c[0x0][0x1e4] ;  /* 0x000079000b917619 */ /* 0x040fe20000010218 */
[----:B------:R-:W-:Y:S01]  /*1c80*/  IMAD.SHL.U32 R147, R11, 0x40, RZ ;  /* 0x000000400b937824 */ /* 0x000fe200078e00ff */
[----:B------:R2:W-:Y:S01]  /*1c90*/  @!P5 LDGSTS.E.BYPASS.LTC128B.128 [R144+0x23100], [R18.64], !P4 ;  /* 0x231000001290dfae */ /* 0x0005e2000e101d4a */
[----:B------:R-:W-:Y:S01]  /*1ca0*/  ISETP.GE.AND P4, PT, R9, 0x1, PT ;  /* 0x000000010900780c */ /* 0x000fe20003f86270 */
[----:B------:R-:W-:Y:S01]  /*1cb0*/  IMAD.SHL.U32 R197, R11, 0x20, RZ ;  /* 0x000000200bc57824 */ /* 0x000fe200078e00ff */
[----:B------:R-:W-:Y:S01]  /*1cc0*/  SHF.R.S32.HI R10, RZ, 0x1f, R12 ;  /* 0x0000001fff0a7819 */ /* 0x000fe2000001140c */
[----:B------:R-:W0:Y:S01]  /*1cd0*/  LDGDEPBAR ;  /* 0x00000000000079af */ /* 0x000e220000000000 */
[----:B------:R-:W-:Y:S01]  /*1ce0*/  IMAD R13, R145, R12, RZ ;  /* 0x0000000c910d7224 */ /* 0x000fe200078e02ff */
[----:B------:R-:W-:Y:S01]  /*1cf0*/  SHF.L.U64.HI R196, R11, R194, c[0x0][0x1e4] ;  /* 0x000079000bc47619 */ /* 0x000fe200000102c2 */
[----:B---3--:R-:W-:-:S04]  /*1d00*/  IMAD.WIDE.U32 R16, R12, R147, R206 ;  /* 0x000000930c107225 */ /* 0x008fc800078e00ce */
[----:B------:R-:W-:Y:S02]  /*1d10*/  IMAD R13, R10, R147, R13 ;  /* 0x000000930a0d7224 */ /* 0x000fe400078e020d */
[----:B------:R-:W-:Y:S01]  /*1d20*/  IMAD.MOV.U32 R11, RZ, RZ, c[0x0][0x208] ;  /* 0x00008200ff0b7624 */ /* 0x000fe200078e00ff */
[----:B------:R-:W-:Y:S01]  /*1d30*/  BAR.SYNC.DEFER_BLOCKING 0x0 ;  /* 0x0000000000007b1d */ /* 0x000fe20000010000 */
[----:B------:R-:W-:Y:S01]  /*1d40*/  IMAD.IADD R13, R17, 0x1, R13 ;  /* 0x00000001110d7824 */ /* 0x000fe200078e020d */
[C---:B------:R-:W-:Y:S01]  /*1d50*/  @P4 LEA R20, P5, R16.reuse, c[0x0][0x1c8], 0x1 ;  /* 0x0000720010144a11 */ /* 0x040fe200078a08ff */
[C---:B------:R-:W-:Y:S01]  /*1d60*/  IMAD.SHL.U32 R25, R11.reuse, 0x40, RZ ;  /* 0x000000400b197824 */ /* 0x040fe200078e00ff */
[C---:B------:R-:W-:Y:S01]  /*1d70*/  SHF.L.U64.HI R24, R11.reuse, R24, c[0x0][0x20c] ;  /* 0x000083000b187619 */ /* 0x040fe20000010218 */
[----:B------:R-:W-:Y:S01]  /*1d80*/  IMAD.SHL.U32 R195, R11, 0x20, RZ ;  /* 0x000000200bc37824 */ /* 0x000fe200078e00ff */
[----:B------:R-:W-:Y:S02]  /*1d90*/  @P4 LEA.HI.X R21, R16, c[0x0][0x1cc], R13, 0x1, P5 ;  /* 0x0000730010154a11 */ /* 0x000fe400028f0c0d */
[----:B------:R-:W-:-:S02]  /*1da0*/  ISETP.GT.AND P5, PT, R9, 0x20, PT ;  /* 0x000000200900780c */ /* 0x000fc40003fa4270 */
[----:B------:R-:W-:Y:S01]  /*1db0*/  SHF.L.U64.HI R194, R11, R194, c[0x0][0x20c] ;  /* 0x000083000bc27619 */ /* 0x000fe200000102c2 */
[----:B------:R-:W-:Y:S01]  /*1dc0*/  @!PT LDS RZ, [RZ] ;  /* 0x00000000fffff984 */ /* 0x000fe20000000800 */
[----:B------:R-:W-:Y:S01]  /*1dd0*/  @!PT LDS RZ, [RZ] ;  /* 0x00000000fffff984 */ /* 0x000fe20000000800 */
[----:B------:R-:W-:Y:S01]  /*1de0*/  @!PT LDS RZ, [RZ] ;  /* 0x00000000fffff984 */ /* 0x000fe20000000800 */
[----:B------:R3:W-:Y:S04]  /*1df0*/  @P4 LDGSTS.E.BYPASS.LTC128B.128 [R144+0xc100], [R20.64], !P3 ;  /* 0x0c10000014904fae */ /* 0x0007e8000d901d4a */
[----:B------:R3:W-:Y:S04]  /*1e00*/  @P4 LDGSTS.E.BYPASS.LTC128B.128 [R144+0xe100], [R20.64+0x80], !P2 ;  /* 0x0e10008014904fae */ /* 0x0007e8000d101d4a */
[----:B------:R3:W-:Y:S02]  /*1e10*/  @P4 LDGSTS.E.BYPASS.LTC128B.128 [R144+0x10100], [R20.64+0x100], !P1 ;  /* 0x1010010014904fae */ /* 0x0007e4000c901d4a */
[----:B------:R-:W-:-:S05]  /*1e20*/  @P5 IADD3 R14, P4, R197, R16, RZ ;  /* 0x00000010c50e5210 */ /* 0x000fca0007f9e0ff */
[----:B------:R-:W-:Y:S01]  /*1e30*/  @P5 IMAD.X R13, R196, 0x1, R13, P4 ;  /* 0x00000001c40d5824 */ /* 0x000fe200020e060d */
[----:B--2---:R-:W-:-:S04]  /*1e40*/  @P5 LEA R18, P4, R14, c[0x0][0x1c8], 0x1 ;  /* 0x000072000e125a11 */ /* 0x004fc800078808ff */
[----:B------:R-:W-:Y:S01]  /*1e50*/  @P5 LEA.HI.X R19, R14, c[0x0][0x1cc], R13, 0x1, P4 ;  /* 0x000073000e135a11 */ /* 0x000fe200020f0c0d */
[----:B------:R-:W-:Y:S01]  /*1e60*/  IMAD R13, R24, R12, RZ ;  /* 0x0000000c180d7224 */ /* 0x000fe200078e02ff */
[----:B------:R-:W-:-:S03]  /*1e70*/  ISETP.GT.AND P4, PT, R12, R193, PT ;  /* 0x000000c10c00720c */ /* 0x000fc60003f84270 */
[-C--:B------:R-:W-:Y:S01]  /*1e80*/  IMAD R10, R10, R25.reuse, R13 ;  /* 0x000000190a0a7224 */ /* 0x080fe200078e020d */
[----:B------:R2:W-:Y:S01]  /*1e90*/  @P5 LDGSTS.E.BYPASS.LTC128B.128 [R144+0xd100], [R18.64], !P3 ;  /* 0x0d10000012905fae */ /* 0x0005e2000d901d4a */
[----:B------:R-:W-:-:S03]  /*1ea0*/  IMAD.WIDE.U32 R12, R12, R25, R204 ;  /* 0x000000190c0c7225 */ /* 0x000fc600078e00cc */
[----:B------:R2:W-:Y:S01]  /*1eb0*/  @P5 LDGSTS.E.BYPASS.LTC128B.128 [R144+0xf100], [R18.64+0x80], !P2 ;  /* 0x0f10008012905fae */ /* 0x0005e2000d101d4a */
[----:B------:R-:W-:Y:S02]  /*1ec0*/  IMAD.IADD R10, R13, 0x1, R10 ;  /* 0x000000010d0a7824 */ /* 0x000fe400078e020a */
[----:B------:R-:W-:Y:S01]  /*1ed0*/  IMAD.SHL.U32 R13, R195, 0x2, RZ ;  /* 0x00000002c30d7824 */ /* 0x000fe200078e00ff */
[----:B------:R2:W-:Y:S01]  /*1ee0*/  @P5 LDGSTS.E.BYPASS.LTC128B.128 [R144+0x11100], [R18.64+0x100], !P1 ;  /* 0x1110010012905fae */ /* 0x0005e2000c901d4a */
[----:B------:R-:W-:Y:S02]  /*1ef0*/  LEA R16, P5, R12, c[0x0][0x1f8], 0x1 ;  /* 0x00007e000c107a11 */ /* 0x000fe400078a08ff */
[----:B------:R-:W-:Y:S01]  /*1f00*/  @P4 IADD3 R14, R132, -0x2, RZ ;  /* 0xfffffffe840e4810 */ /* 0x000fe20007ffe0ff */
[----:B------:R-:W0:Y:S01]  /*1f10*/  LDGDEPBAR ;  /* 0x00000000000079af */ /* 0x000e220000000000 */
[----:B------:R-:W-:Y:S02]  /*1f20*/  LEA.HI.X R17, R12, c[0x0][0x1fc], R10, 0x1, P5 ;  /* 0x00007f000c117a11 */ /* 0x000fe400028f0c0a */
[----:B------:R-:W-:Y:S01]  /*1f30*/  @P4 SHF.R.S32.HI R11, RZ, 0x1f, R14 ;  /* 0x0000001fff0b4819 */ /* 0x000fe2000001140e */
[----:B------:R-:W-:Y:S01]  /*1f40*/  @P4 IMAD R10, R145, R14, RZ ;  /* 0x0000000e910a4224 */ /* 0x000fe200078e02ff */
[----:B------:R-:W-:-:S02]  /*1f50*/  SHF.L.U64.HI R12, R195, 0x1, R194 ;  /* 0x00000001c30c7819 */ /* 0x000fc400000102c2 */
[----:B---3--:R-:W-:Y:S01]  /*1f60*/  IADD3 R20, P5, R13, R16, RZ ;  /* 0x000000100d147210 */ /* 0x008fe20007fbe0ff */
[----:B------:R-:W-:-:S04]  /*1f70*/  @P4 IMAD R10, R11, R147, R10 ;  /* 0x000000930b0a4224 */ /* 0x000fc800078e020a */
[----:B------:R-:W-:Y:S02]  /*1f80*/  IMAD.X R21, R12, 0x1, R17, P5 ;  /* 0x000000010c157824 */ /* 0x000fe400028e0611 */
[----:B--2---:R-:W-:-:S04]  /*1f90*/  @P4 IMAD.WIDE.U32 R18, R14, R147, R206 ;  /* 0x000000930e124225 */ /* 0x004fc800078e00ce */
[----:B------:R-:W-:Y:S01]  /*1fa0*/  @P4 IMAD.IADD R10, R19, 0x1, R10 ;  /* 0x00000001130a4824 */ /* 0x000fe200078e020a */
[----:B-1----:R-:W-:-:S04]  /*1fb0*/  @P4 LEA R22, P5, R18, c[0x0][0x1c8], 0x1 ;  /* 0x0000720012164a11 */ /* 0x002fc800078a08ff */
[----:B------:R-:W-:Y:S02]  /*1fc0*/  @P4 LEA.HI.X R23, R18, c[0x0][0x1cc], R10, 0x1, P5 ;  /* 0x0000730012174a11 */ /* 0x000fe400028f0c0a */
[----:B------:R-:W-:-:S04]  /*1fd0*/  @P4 LEA R26, P5, R197, R22, 0x1 ;  /* 0x00000016c51a4211 */ /* 0x000fc800078a08ff */
[----:B------:R-:W-:Y:S02]  /*1fe0*/  @P4 LEA.HI.X R27, R197, R23, R196, 0x1, P5 ;  /* 0x00000017c51b4211 */ /* 0x000fe400028f0cc4 */
[----:B------:R-:W-:Y:S02]  /*1ff0*/  ISETP.LT.OR P5, PT, R9, 0x1, P6 ;  /* 0x000000010900780c */ /* 0x000fe400037a1670 */
[----:B------:R-:W-:-:S11]  /*2000*/  ISETP.GE.AND P6, PT, R15, c[0x0][0x1d4], PT ;  /* 0x000075000f007a0c */ /* 0x000fd60003fc6270 */
[----:B------:R1:W-:Y:S01]  /*2010*/  LDGSTS.E.BYPASS.LTC128B.128 [R144+0x100], [R16.64], !P5 ;  /* 0x0010000010907fae */ /* 0x0003e2000e901d4a */
[----:B------:R-:W-:Y:S02]  /*2020*/  ISETP.LT.OR P5, PT, R9, 0x1, P6 ;  /* 0x000000010900780c */ /* 0x000fe400037a1670 */
[----:B------:R-:W-:Y:S01]  /*2030*/  ISETP.GE.AND P6, PT, R0, c[0x0][0x1d4], PT ;  /* 0x0000750000007a0c */ /* 0x000fe20003fc6270 */
[----:B------:R-:W-:-:S05]  /*2040*/  IMAD R0, R7, 0x400, R4 ;  /* 0x0000040007007824 */ /* 0x000fca00078e0204 */
[----:B------:R-:W-:-:S05]  /*2050*/  LEA R190, R0, 0x18100, 0x1 ;  /* 0x0001810000be7811 */ /* 0x000fca00078e08ff */
[----:B------:R1:W-:Y:S01]  /*2060*/  LDGSTS.E.BYPASS.LTC128B.128 [R144+0x2100], [R16.64+0x80], !P5 ;  /* 0x0210008010907fae */ /* 0x0003e2000e901d4a */
[C---:B------:R-:W-:Y:S01]  /*2070*/  ISETP.LT.OR P5, PT, R9.reuse, 0x1, P6 ;  /* 0x000000010900780c */ /* 0x040fe200037a1670 */
[----:B------:R-:W-:Y:S01]  /*2080*/  IMAD.IADD R186, R190, 0x1, R187 ;  /* 0x00000001beba7824 */ /* 0x000fe200078e02bb */
[----:B------:R-:W-:Y:S01]  /*2090*/  ISETP.LT.OR P6, PT, R9, 0x21, P6 ;  /* 0x000000210900780c */ /* 0x000fe200037c1670 */
[C---:B------:R-:W-:Y:S02]  /*20a0*/  IMAD R185, R3.reuse, 0x2, R190 ;  /* 0x0000000203b97824 */ /* 0x040fe400078e02be */
[----:B------:R-:W-:-:S08]  /*20b0*/  IMAD R184, R3, 0x2, R186 ;  /* 0x0000000203b87824 */ /* 0x000fd000078e02ba */
[----:B------:R1:W-:Y:S01]  /*20c0*/  LDGSTS.E.BYPASS.LTC128B.128 [R144+0x4100], [R16.64+0x100], !P5 ;  /* 0x0410010010907fae */ /* 0x0003e2000e901d4a */
[----:B------:R-:W-:Y:S01]  /*20d0*/  ISETP.GE.AND P5, PT, R8, c[0x0][0x1d4], PT ;  /* 0x0000750008007a0c */ /* 0x000fe20003fa6270 */
[----:B------:R-:W-:-:S03]  /*20e0*/  IMAD.SHL.U32 R8, R0, 0x2, RZ ;  /* 0x0000000200087824 */ /* 0x000fc600078e00ff */
[----:B------:R-:W-:-:S13]  /*20f0*/  ISETP.LT.OR P5, PT, R9, 0x21, P5 ;  /* 0x000000210900780c */ /* 0x000fda0002fa1670 */
[----:B------:R2:W-:Y:S01]  /*2100*/  LDGSTS.E.BYPASS.LTC128B.128 [R144+0x1100], [R20.64], !P5 ;  /* 0x0110000014907fae */ /* 0x0005e2000e901d4a */
[----:B------:R-:W-:-:S04]  /*2110*/  ISETP.GE.AND P5, PT, R15, c[0x0][0x1d4], PT ;  /* 0x000075000f007a0c */ /* 0x000fc80003fa6270 */
[----:B------:R-:W-:-:S13]  /*2120*/  ISETP.LT.OR P5, PT, R9, 0x21, P5 ;  /* 0x000000210900780c */ /* 0x000fda0002fa1670 */
[----:B------:R2:W-:Y:S04]  /*2130*/  LDGSTS.E.BYPASS.LTC128B.128 [R144+0x3100], [R20.64+0x80], !P5 ;  /* 0x0310008014907fae */ /* 0x0005e8000e901d4a */
[----:B------:R2:W-:Y:S01]  /*2140*/  LDGSTS.E.BYPASS.LTC128B.128 [R144+0x5100], [R20.64+0x100], !P6 ;  /* 0x0510010014907fae */ /* 0x0005e2000f101d4a */
[----:B------:R-:W-:-:S03]  /*2150*/  LOP3.LUT P6, RZ, R212, 0x2, RZ, 0xc0, !PT ;  /* 0x00000002d4ff7812 */ /* 0x000fc600078cc0ff */
[----:B------:R-:W0:Y:S01]  /*2160*/  LDGDEPBAR ;  /* 0x00000000000079af */ /* 0x000e220000000000 */
[----:B------:R-:W-:-:S03]  /*2170*/  SEL R189, R189, 0xffffffe0, !P6 ;  /* 0xffffffe0bdbd7807 */ /* 0x000fc60007000000 */
[----:B------:R2:W-:Y:S02]  /*2180*/  @P4 LDGSTS.E.BYPASS.LTC128B.128 [R144+0x12100], [R22.64], !P3 ;  /* 0x1210000016904fae */ /* 0x0005e4000d901d4a */
[----:B------:R-:W-:Y:S02]  /*2190*/  IMAD.IADD R91, R188, 0x1, R189 ;  /* 0x00000001bc5b7824 */ /* 0x000fe400078e02bd */
[----:B------:R2:W-:Y:S04]  /*21a0*/  @P4 LDGSTS.E.BYPASS.LTC128B.128 [R144+0x14100], [R22.64+0x80], !P2 ;  /* 0x1410008016904fae */ /* 0x0005e8000d101d4a */
[----:B------:R2:W-:Y:S04]  /*21b0*/  @P4 LDGSTS.E.BYPASS.LTC128B.128 [R144+0x16100], [R22.64+0x100], !P1 ;  /* 0x1610010016904fae */ /* 0x0005e8000c901d4a */
[----:B------:R3:W-:Y:S04]  /*21c0*/  @P4 LDGSTS.E.BYPASS.LTC128B.128 [R144+0x13100], [R26.64], !P3 ;  /* 0x131000001a904fae */ /* 0x0007e8000d901d4a */
[----:B------:R3:W-:Y:S04]  /*21d0*/  @P4 LDGSTS.E.BYPASS.LTC128B.128 [R144+0x15100], [R26.64+0x80], !P2 ;  /* 0x151000801a904fae */ /* 0x0007e8000d101d4a */
[----:B------:R3:W-:Y:S04]  /*21e0*/  @P4 LDGSTS.E.BYPASS.LTC128B.128 [R144+0x17100], [R26.64+0x100], !P1 ;  /* 0x171001001a904fae */ /* 0x0007e8000c901d4a */
[----:B------:R-:W0:Y:S01]  /*21f0*/  LDGDEPBAR ;  /* 0x00000000000079af */ /* 0x000e220000000000 */
[----:B---3--:R-:W-:Y:S01]  /*2200*/  @P4 IADD3 R27, R132, -0x2, RZ ;  /* 0xfffffffe841b4810 */ /* 0x008fe20007ffe0ff */
[----:B------:R-:W-:-:S04]  /*2210*/  DEPBAR.LE SB0, 0x3 ;  /* 0x000080c00000791a */ /* 0x000fc80000000000 */
[----:B------:R-:W-:-:S04]  /*2220*/  DEPBAR.LE SB0, 0x2 ;  /* 0x000080800000791a */ /* 0x000fc80000000000 */
[----:B------:R-:W-:Y:S01]  /*2230*/  BAR.SYNC.DEFER_BLOCKING 0x0 ;  /* 0x0000000000007b1d */ /* 0x000fe20000010000 */
[----:B------:R-:W-:Y:S01]  /*2240*/  @P4 SHF.R.S32.HI R0, RZ, 0x1f, R27 ;  /* 0x0000001fff004819 */ /* 0x000fe2000001141b */
[----:B------:R-:W-:Y:S02]  /*2250*/  @P4 IMAD R24, R24, R27, RZ ;  /* 0x0000001b18184224 */ /* 0x000fe400078e02ff */
[----:B------:R-:W-:-:S04]  /*2260*/  @P4 IMAD.WIDE.U32 R14, R27, R25, R204 ;  /* 0x000000191b0e4225 */ /* 0x000fc800078e00cc */
[----:B------:R-:W-:Y:S01]  /*2270*/  @P4 IMAD R25, R0, R25, R24 ;  /* 0x0000001900194224 */ /* 0x000fe200078e0218 */
[----:B------:R-:W-:-:S03]  /*2280*/  @P4 LEA R70, P5, R14, c[0x0][0x1f8], 0x1 ;  /* 0x00007e000e464a11 */ /* 0x000fc600078a08ff */
[----:B------:R-:W-:-:S05]  /*2290*/  @P4 IMAD.IADD R0, R15, 0x1, R25 ;  /* 0x000000010f004824 */ /* 0x000fca00078e0219 */
[----:B------:R-:W-:Y:S01]  /*22a0*/  @P4 LEA.HI.X R71, R14, c[0x0][0x1fc], R0, 0x1, P5 ;  /* 0x00007f000e474a11 */ /* 0x000fe200028f0c00 */
[----:B------:R-:W-:Y:S01]  /*22b0*/  IMAD.MOV.U32 R0, RZ, RZ, 0x40 ;  /* 0x00000040ff007424 */ /* 0x000fe200078e00ff */
[----:B------:R-:W-:-:S04]  /*22c0*/  @P4 IADD3 R68, P5, R13, R70, RZ ;  /* 0x000000460d444210 */ /* 0x000fc80007fbe0ff */
[----:B------:R-:W-:Y:S01]  /*22d0*/  SEL R192, R0, 0xffffffc0, !P0 ;  /* 0xffffffc000c07807 */ /* 0x000fe20004000000 */
[----:B------:R-:W-:Y:S01]  /*22e0*/  LDSM.16.M88.4 R8, [R8+0x18100] ;  /* 0x018100000808783b */ /* 0x000fe20000000200 */
[----:B------:R-:W-:Y:S01]  /*22f0*/  @P4 IMAD.X R69, R12, 0x1, R71, P5 ;  /* 0x000000010c454824 */ /* 0x000fe200028e0647 */
[----:B------:R-:W-:Y:S02]  /*2300*/  PLOP3.LUT P0, PT, PT, PT, UP2, 0x80, 0x0 ;  /* 0x000000000000781c */ /* 0x000fe40003f0f028 */
[----:B-1----:R-:W2:Y:S01]  /*2310*/  LDSM.16.M88.4 R16, [R188+0xc100] ;  /* 0x00c10000bc10783b */ /* 0x002ea20000000200 */
[----:B------:R-:W-:Y:S02]  /*2320*/  IMAD.IADD R2, R188, 0x1, R192 ;  /* 0x00000001bc027824 */ /* 0x000fe400078e02c0 */
[----:B------:R-:W-:Y:S01]  /*2330*/  IMAD.IADD R0, R192, 0x1, R91 ;  /* 0x00000001c0007824 */ /* 0x000fe200078e025b */
[----:B------:R-:W1:Y:S04]  /*2340*/  LDSM.16.M88.4 R40, [R188+0xd100] ;  /* 0x00d10000bc28783b */ /* 0x000e680000000200 */
[----:B------:R-:W3:Y:S04]  /*2350*/  LDSM.16.M88.4 R48, [R188+0xc900] ;  /* 0x00c90000bc30783b */ /* 0x000ee80000000200 */
[----:B------:R-:W4:Y:S04]  /*2360*/  LDSM.16.M88.4 R64, [R188+0xd900] ;  /* 0x00d90000bc40783b */ /* 0x000f280000000200 */
[----:B------:R-:W-:Y:S04]  /*2370*/  LDSM.16.M88.4 R72, [R186] ;  /* 0x00000000ba48783b */ /* 0x000fe80000000200 */
[----:B------:R-:W5:Y:S04]  /*2380*/  LDSM.16.M88.4 R60, [R91+0xc100] ;  /* 0x00c100005b3c783b */ /* 0x000f680000000200 */
[----:B------:R-:W3:Y:S04]  /*2390*/  LDSM.16.M88.4 R32, [R91+0xd100] ;  /* 0x00d100005b20783b */ /* 0x000ee80000000200 */
[----:B------:R-:W3:Y:S04]  /*23a0*/  LDSM.16.M88.4 R56, [R91+0xc900] ;  /* 0x00c900005b38783b */ /* 0x000ee80000000200 */
[----:B------:R-:W3:Y:S04]  /*23b0*/  LDSM.16.M88.4 R24, [R91+0xd900] ;  /* 0x00d900005b18783b */ /* 0x000ee80000000200 */
[----:B------:R-:W-:Y:S01]  /*23c0*/  @!PT LDS RZ, [RZ] ;  /* 0x00000000fffff984 */ /* 0x000fe20000000800 */
[----:B------:R-:W-:Y:S01]  /*23d0*/  @!PT LDS RZ, [RZ] ;  /* 0x00000000fffff984 */ /* 0x000fe20000000800 */
[----:B------:R-:W-:Y:S01]  /*23e0*/  @!PT LDS RZ, [RZ] ;  /* 0x00000000fffff984 */ /* 0x000fe20000000800 */
[----:B------:R3:W-:Y:S01]  /*23f0*/  @P4 LDGSTS.E.BYPASS.LTC128B.128 [R144+0x6100], [R70.64], !P3 ;  /* 0x0610000046904fae */ /* 0x0007e2000d901d4a */
[C---:B--2---:R-:W-:Y:S03]  /*2400*/  HMMA.16816.F32 R20, R8.reuse, R16, RZ ;  /* 0x000000100814723c */ /* 0x044fe600000018ff */
[----:B------:R2:W-:Y:S04]  /*2410*/  @P4 LDGSTS.E.BYPASS.LTC128B.128 [R144+0x8100], [R70.64+0x80], !P2 ;  /* 0x0810008046904fae */ /* 0x0005e8000d101d4a */
[----:B------:R2:W-:Y:S01]  /*2420*/  @P4 LDGSTS.E.BYPASS.LTC128B.128 [R144+0xa100], [R70.64+0x100], !P1 ;  /* 0x0a10010046904fae */ /* 0x0005e2000c901d4a */
[C---:B-1----:R-:W-:Y:S03]  /*2430*/  HMMA.16816.F32 R44, R8.reuse, R40, RZ ;  /* 0x00000028082c723c */ /* 0x042fe600000018ff */
[----:B------:R2:W-:Y:S04]  /*2440*/  @P4 LDGSTS.E.BYPASS.LTC128B.128 [R144+0x7100], [R68.64], !P3 ;  /* 0x0710000044904fae */ /* 0x0005e8000d901d4a */
[----:B------:R2:W-:Y:S01]  /*2450*/  @P4 LDGSTS.E.BYPASS.LTC128B.128 [R144+0x9100], [R68.64+0x80], !P2 ;  /* 0x0910008044904fae */ /* 0x0005e2000d101d4a */
[----:B------:R-:W-:Y:S03]  /*2460*/  HMMA.16816.F32 R16, R8, R18, RZ ;  /* 0x000000120810723c */ /* 0x000fe600000018ff */
[----:B------:R2:W-:Y:S01]  /*2470*/  @P4 LDGSTS.E.BYPASS.LTC128B.128 [R144+0xb100], [R68.64+0x100], !P1 ;  /* 0x0b10010044904fae */ /* 0x0005e2000c901d4a */
[----:B------:R-:W-:-:S03]  /*2480*/  PLOP3.LUT P4, PT, PT, PT, UP2, 0x80, 0x0 ;  /* 0x000000000000781c */ /* 0x000fc60003f8f028 */
[----:B------:R-:W-:Y:S01]  /*2490*/  LDSM.16.M88.4 R12, [R185] ;  /* 0x00000000b90c783b */ /* 0x000fe20000000200 */
[C---:B------:R-:W-:Y:S03]  /*24a0*/  HMMA.16816.F32 R40, R8.reuse, R42, RZ ;  /* 0x0000002a0828723c */ /* 0x040fe600000018ff */
[----:B------:R-:W1:Y:S04]  /*24b0*/  LDSM.16.M88.4 R28, [R2+0xc100] ;  /* 0x00c10000021c783b */ /* 0x000e680000000200 */
[----:B------:R-:W-:Y:S01]  /*24c0*/  LDSM.16.M88.4 R80, [R91+0xf100] ;  /* 0x00f100005b50783b */ /* 0x000fe20000000200 */
[C---:B---3--:R-:W-:Y:S03]  /*24d0*/  HMMA.16816.F32 R52, R8.reuse, R48, RZ ;  /* 0x000000300834723c */ /* 0x048fe600000018ff */
[----:B------:R-:W-:Y:S04]  /*24e0*/  LDSM.16.M88.4 R76, [R91+0xf900] ;  /* 0x00f900005b4c783b */ /* 0x000fe80000000200 */
[----:B------:R-:W-:Y:S01]  /*24f0*/  LDSM.16.M88.4 R84, [R91+0x10100] ;  /* 0x010100005b54783b */ /* 0x000fe20000000200 */
[C---:B------:R-:W-:Y:S03]  /*2500*/  HMMA.16816.F32 R48, R8.reuse, R50, RZ ;  /* 0x000000320830723c */ /* 0x040fe600000018ff */
[----:B------:R-:W0:Y:S04]  /*2510*/  LDGDEPBAR ;  /* 0x00000000000079af */ /* 0x000e280000000000 */
[----:B--2---:R-:W-:Y:S01]  /*2520*/  LDSM.16.M88.4 R68, [R0+0xd900] ;  /* 0x00d900000044783b */ /* 0x004fe20000000200 */
[C---:B----4-:R-:W-:Y:S08]  /*2530*/  HMMA.16816.F32 R36, R8.reuse, R64, RZ ;  /* 0x000000400824723c */ /* 0x050ff000000018ff */
[----:B------:R-:W-:Y:S01]  /*2540*/  HMMA.16816.F32 R8, R8, R66, RZ ;  /* 0x000000420808723c */ /* 0x000fe200000018ff */
[----:B------:R-:W-:Y:S07]  /*2550*/  LDSM.16.M88.4 R64, [R2+0xd900] ;  /* 0x00d900000240783b */ /* 0x000fee0000000200 */
[C---:B-----5:R-:W-:Y:S08]  /*2560*/  HMMA.16816.F32 R20, R72.reuse, R60, R20 ;  /* 0x0000003c4814723c */ /* 0x060ff00000001814 */
[C---:B------:R-:W-:Y:S01]  /*2570*/  HMMA.16816.F32 R16, R72.reuse, R62, R16 ;  /* 0x0000003e4810723c */ /* 0x040fe20000001810 */
[----:B------:R-:W2:Y:S07]  /*2580*/  LDSM.16.M88.4 R60, [R2+0xc900] ;  /* 0x00c90000023c783b */ /* 0x000eae0000000200 */
[C---:B------:R-:W-:Y:S08]  /*2590*/  HMMA.16816.F32 R44, R72.reuse, R32, R44 ;  /* 0x00000020482c723c */ /* 0x040ff0000000182c */
[C---:B------:R-:W-:Y:S01]  /*25a0*/  HMMA.16816.F32 R40, R72.reuse, R34, R40 ;  /* 0x000000224828723c */ /* 0x040fe20000001828 */
[----:B------:R-:W3:Y:S07]  /*25b0*/  LDSM.16.M88.4 R32, [R2+0xd100] ;  /* 0x00d100000220783b */ /* 0x000eee0000000200 */
[C---:B------:R-:W-:Y:S08]  /*25c0*/  HMMA.16816.F32 R52, R72.reuse, R56, R52 ;  /* 0x000000384834723c */ /* 0x040ff00000001834 */
[C---:B------:R-:W-:Y:S01]  /*25d0*/  HMMA.16816.F32 R48, R72.reuse, R58, R48 ;  /* 0x0000003a4830723c */ /* 0x040fe20000001830 */
[----:B------:R-:W-:Y:S07]  /*25e0*/  LDSM.16.M88.4 R56, [R0+0xc900] ;  /* 0x00c900000038783b */ /* 0x000fee0000000200 */
[C---:B------:R-:W-:Y:S08]  /*25f0*/  HMMA.16816.F32 R36, R72.reuse, R24, R36 ;  /* 0x000000184824723c */ /* 0x040ff00000001824 */
[----:B------:R-:W-:Y:S01]  /*2600*/  HMMA.16816.F32 R72, R72, R26, R8 ;  /* 0x0000001a4848723c */ /* 0x000fe20000001808 */
[----:B------:R-:W-:Y:S04]  /*2610*/  LDSM.16.M88.4 R8, [R184] ;  /* 0x00000000b808783b */ /* 0x000fe80000000200 */
[----:B------:R-:W4:Y:S03]  /*2620*/  LDSM.16.M88.4 R24, [R0+0xc100] ;  /* 0x00c100000018783b */ /* 0x000f260000000200 */
[C---:B-1----:R-:W-:Y:S08]  /*2630*/  HMMA.16816.F32 R20, R12.reuse, R28, R20 ;  /* 0x0000001c0c14723c */ /* 0x042ff00000001814 */
[C---:B------:R-:W-:Y:S01]  /*2640*/  HMMA.16816.F32 R16, R12.reuse, R30, R16 ;  /* 0x0000001e0c10723c */ /* 0x040fe20000001810 */
[----:B------:R-:W1:Y:S07]  /*2650*/  LDSM.16.M88.4 R28, [R0+0xd100] ;  /* 0x00d10000001c783b */ /* 0x000e6e0000000200 */
        /* <DEDUP_REMOVED lines=8> */
[----:B------:R-:W3:Y:S04]  /*26e0*/  LDSM.16.M88.4 R12, [R188+0xe900] ;  /* 0x00e90000bc0c783b */ /* 0x000ee80000000200 */
[----:B------:R-:W-:Y:S03]  /*26f0*/  LDSM.16.M88.4 R64, [R188+0xf900] ;  /* 0x00f90000bc40783b */ /* 0x000fe60000000200 */
        /* <DEDUP_REMOVED lines=10> */
[----:B------:R-:W-:Y:S01]  /*27a0*/  HMMA.16816.F32 R72, R8, R70, R72 ;  /* 0x000000460848723c */ /* 0x000fe20000001848 */
[----:B------:R-:W5:Y:S04]  /*27b0*/  LDSM.16.M88.4 R8, [R91+0xe900] ;  /* 0x00e900005b08783b */ /* 0x000f680000000200 */
[----:B------:R-:W-:Y:S03]  /*27c0*/  LDSM.16.M88.4 R68, [R2+0xf100] ;  /* 0x00f100000244783b */ /* 0x000fe60000000200 */
[C---:B--2---:R-:W-:Y:S08]  /*27d0*/  HMMA.16816.F32 R20, R60.reuse, R32, R20 ;  /* 0x000000203c14723c */ /* 0x044ff00000001814 */
[C---:B------:R-:W-:Y:S01]  /*27e0*/  HMMA.16816.F32 R16, R60.reuse, R34, R16 ;  /* 0x000000223c10723c */ /* 0x040fe20000001810 */
[----:B------:R-:W-:Y:S07]  /*27f0*/  LDSM.16.M88.4 R32, [R2+0xe100] ;  /* 0x00e100000220783b */ /* 0x000fee0000000200 */
[C---:B---3--:R-:W-:Y:S08]  /*2800*/  HMMA.16816.F32 R52, R60.reuse, R12, R52 ;  /* 0x0000000c3c34723c */ /* 0x048ff00000001834 */
[C---:B------:R-:W-:Y:S01]  /*2810*/  HMMA.16816.F32 R48, R60.reuse, R14, R48 ;  /* 0x0000000e3c30723c */ /* 0x040fe20000001830 */
[----:B------:R-:W2:Y:S07]  /*2820*/  LDSM.16.M88.4 R12, [R185+0x4000] ;  /* 0x00400000b90c783b */ /* 0x000eae0000000200 */
[C---:B----4-:R-:W-:Y:S08]  /*2830*/  HMMA.16816.F32 R44, R60.reuse, R24, R44 ;  /* 0x000000183c2c723c */ /* 0x050ff0000000182c */
[----:B------:R-:W-:Y:S01]  /*2840*/  HMMA.16816.F32 R40, R60, R26, R40 ;  /* 0x0000001a3c28723c */ /* 0x000fe20000001828 */
[----:B------:R-:W3:Y:S07]  /*2850*/  LDSM.16.M88.4 R24, [R2+0xe900] ;  /* 0x00e900000218783b */ /* 0x000eee0000000200 */
[C---:B-1----:R-:W-:Y:S08]  /*2860*/  HMMA.16816.F32 R20, R56.reuse, R28, R20 ;  /* 0x0000001c3814723c */ /* 0x042ff00000001814 */
[----:B------:R-:W-:Y:S01]  /*2870*/  HMMA.16816.F32 R16, R56, R30, R16 ;  /* 0x0000001e3810723c */ /* 0x000fe20000001810 */
[----:B------:R-:W-:Y:S07]  /*2880*/  LDSM.16.M88.4 R28, [R184+0x4000] ;  /* 0x00400000b81c783b */ /* 0x000fee0000000200 */
[C---:B------:R-:W-:Y:S08]  /*2890*/  HMMA.16816.F32 R36, R60.reuse, R64, R36 ;  /* 0x000000403c24723c */ /* 0x040ff00000001824 */
[----:B------:R-:W-:Y:S01]  /*28a0*/  HMMA.16816.F32 R72, R60, R66, R72 ;  /* 0x000000423c48723c */ /* 0x000fe20000001848 */
[----:B------:R-:W-:Y:S04]  /*28b0*/  LDSM.16.M88.4 R64, [R2+0xf900] ;  /* 0x00f900000240783b */ /* 0x000fe80000000200 */
[----:B------:R-:W-:Y:S03]  /*28c0*/  LDSM.16.M88.4 R60, [R0+0xe900] ;  /* 0x00e90000003c783b */ /* 0x000fe60000000200 */
[C---:B-----5:R-:W-:Y:S08]  /*28d0*/  HMMA.16816.F32 R52, R56.reuse, R8, R52 ;  /* 0x000000083834723c */ /* 0x060ff00000001834 */
[----:B------:R-:W-:Y:S01]  /*28e0*/  HMMA.16816.F32 R48, R56, R10, R48 ;  /* 0x0000000a3830723c */ /* 0x000fe20000001830 */
[----:B------:R-:W1:Y:S07]  /*28f0*/  LDSM.16.M88.4 R8, [R0+0xe100] ;  /* 0x00e100000008783b */ /* 0x000e6e0000000200 */
[C---:B--2---:R-:W-:Y:S08]  /*2900*/  HMMA.16816.F32 R20, R12.reuse, R32, R20 ;  /* 0x000000200c14723c */ /* 0x044ff00000001814 */
[----:B------:R-:W-:Y:S01]  /*2910*/  HMMA.16816.F32 R16, R12, R34, R16 ;  /* 0x000000220c10723c */ /* 0x000fe20000001810 */
[----:B------:R-:W-:Y:S07]  /*2920*/  LDSM.16.M88.4 R32, [R0+0xf900] ;  /* 0x00f900000020783b */ /* 0x000fee0000000200 */
[C---:B------:R-:W-:Y:S08]  /*2930*/  HMMA.16816.F32 R44, R56.reuse, R80, R44 ;  /* 0x00000050382c723c */ /* 0x040ff0000000182c */
[C---:B------:R-:W-:Y:S01]  /*2940*/  HMMA.16816.F32 R40, R56.reuse, R82, R40 ;  /* 0x000000523828723c */ /* 0x040fe20000001828 */
[----:B------:R-:W-:Y:S07]  /*2950*/  LDSM.16.M88.4 R80, [R188+0x11900] ;  /* 0x01190000bc50783b */ /* 0x000fee0000000200 */
[C---:B------:R-:W-:Y:S08]  /*2960*/  HMMA.16816.F32 R36, R56.reuse, R76, R36 ;  /* 0x0000004c3824723c */ /* 0x040ff00000001824 */
[----:B------:R-:W-:Y:S01]  /*2970*/  HMMA.16816.F32 R72, R56, R78, R72 ;  /* 0x0000004e3848723c */ /* 0x000fe20000001848 */
[----:B------:R-:W-:Y:S04]  /*2980*/  LDSM.16.M88.4 R76, [R190+0x8000] ;  /* 0x00800000be4c783b */ /* 0x000fe80000000200 */
[----:B------:R-:W-:Y:S03]  /*2990*/  LDSM.16.M88.4 R56, [R0+0xf100] ;  /* 0x00f100000038783b */ /* 0x000fe60000000200 */
[C---:B---3--:R-:W-:Y:S08]  /*29a0*/  HMMA.16816.F32 R52, R12.reuse, R24, R52 ;  /* 0x000000180c34723c */ /* 0x048ff00000001834 */
[----:B------:R-:W-:Y:S01]  /*29b0*/  HMMA.16816.F32 R48, R12, R26, R48 ;  /* 0x0000001a0c30723c */ /* 0x000fe20000001830 */
[----:B------:R-:W2:Y:S07]  /*29c0*/  LDSM.16.M88.4 R24, [R188+0x10100] ;  /* 0x01010000bc18783b */ /* 0x000eae0000000200 */
[C---:B-1----:R-:W-:Y:S08]  /*29d0*/  HMMA.16816.F32 R20, R28.reuse, R8, R20 ;  /* 0x000000081c14723c */ /* 0x042ff00000001814 */
[----:B------:R-:W-:Y:S01]  /*29e0*/  HMMA.16816.F32 R16, R28, R10, R16 ;  /* 0x0000000a1c10723c */ /* 0x000fe20000001810 */
[----:B------:R-:W-:Y:S07]  /*29f0*/  LDSM.16.M88.4 R8, [R188+0x11100] ;  /* 0x01110000bc08783b */ /* 0x000fee0000000200 */
[C---:B------:R-:W-:Y:S08]  /*2a00*/  HMMA.16816.F32 R44, R12.reuse, R68, R44 ;  /* 0x000000440c2c723c */ /* 0x040ff0000000182c */
[C---:B------:R-:W-:Y:S01]  /*2a10*/  HMMA.16816.F32 R40, R12.reuse, R70, R40 ;  /* 0x000000460c28723c */ /* 0x040fe20000001828 */
[----:B------:R-:W-:Y:S07]  /*2a20*/  LDSM.16.M88.4 R68, [R186+0x8000] ;  /* 0x00800000ba44783b */ /* 0x000fee0000000200 */
[C---:B------:R-:W-:Y:S08]  /*2a30*/  HMMA.16816.F32 R36, R12.reuse, R64, R36 ;  /* 0x000000400c24723c */ /* 0x040ff00000001824 */
[----:B------:R-:W-:Y:S01]  /*2a40*/  HMMA.16816.F32 R72, R12, R66, R72 ;  /* 0x000000420c48723c */ /* 0x000fe20000001848 */
[----:B------:R-:W1:Y:S04]  /*2a50*/  LDSM.16.M88.4 R12, [R188+0x10900] ;  /* 0x01090000bc0c783b */ /* 0x000e680000000200 */
[----:B------:R-:W3:Y:S03]  /*2a60*/  LDSM.16.M88.4 R64, [R91+0x10900] ;  /* 0x010900005b40783b */ /* 0x000ee60000000200 */
[C---:B------:R-:W-:Y:S08]  /*2a70*/  HMMA.16816.F32 R52, R28.reuse, R60, R52 ;  /* 0x0000003c1c34723c */ /* 0x040ff00000001834 */
[----:B------:R-:W-:Y:S01]  /*2a80*/  HMMA.16816.F32 R48, R28, R62, R48 ;  /* 0x0000003e1c30723c */ /* 0x000fe20000001830 */
[----:B------:R-:W-:Y:S07]  /*2a90*/  LDSM.16.M88.4 R60, [R91+0x11100] ;  /* 0x011100005b3c783b */ /* 0x000fee0000000200 */
        /* <DEDUP_REMOVED lines=9> */
[----:B------:R-:W2:Y:S03]  /*2b30*/  LDSM.16.M88.4 R28, [R2+0x10100] ;  /* 0x01010000021c783b */ /* 0x000ea60000000200 */
[C---:B-1----:R-:W-:Y:S08]  /*2b40*/  HMMA.16816.F32 R52, R76.reuse, R12, R52 ;  /* 0x0000000c4c34723c */ /* 0x042ff00000001834 */
[----:B------:R-:W-:Y:S01]  /*2b50*/  HMMA.16816.F32 R48, R76, R14, R48 ;  /* 0x0000000e4c30723c */ /* 0x000fe20000001830 */
[----:B------:R-:W-:Y:S07]  /*2b60*/  LDSM.16.M88.4 R12, [R184+0x8000] ;  /* 0x00800000b80c783b */ /* 0x000fee0000000200 */
[C---:B------:R-:W-:Y:S08]  /*2b70*/  HMMA.16816.F32 R20, R68.reuse, R84, R20 ;  /* 0x000000544414723c */ /* 0x040ff00000001814 */
[----:B------:R-:W-:Y:S08]  /*2b80*/  HMMA.16816.F32 R16, R68, R86, R16 ;  /* 0x000000564410723c */ /* 0x000ff00000001810 */
[C---:B------:R-:W-:Y:S08]  /*2b90*/  HMMA.16816.F32 R44, R76.reuse, R8, R44 ;  /* 0x000000084c2c723c */ /* 0x040ff0000000182c */
[----:B------:R-:W-:Y:S01]  /*2ba0*/  HMMA.16816.F32 R40, R76, R10, R40 ;  /* 0x0000000a4c28723c */ /* 0x000fe20000001828 */
[----:B------:R-:W1:Y:S07]  /*2bb0*/  LDSM.16.M88.4 R8, [R0+0x10100] ;  /* 0x010100000008783b */ /* 0x000e6e0000000200 */
[----:B---3--:R-:W-:Y:S08]  /*2bc0*/  HMMA.16816.F32 R52, R68, R64, R52 ;  /* 0x000000404434723c */ /* 0x008ff00000001834 */
[----:B--2---:R-:W-:Y:S08]  /*2bd0*/  HMMA.16816.F32 R20, R32, R28, R20 ;  /* 0x0000001c2014723c */ /* 0x004ff00000001814 */
[----:B------:R-:W-:Y:S01]  /*2be0*/  HMMA.16816.F32 R48, R68, R66, R48 ;  /* 0x000000424430723c */ /* 0x000fe20000001830 */
[----:B------:R-:W2:Y:S07]  /*2bf0*/  LDSM.16.M88.4 R64, [R2+0x11100] ;  /* 0x011100000240783b */ /* 0x000eae0000000200 */
[----:B------:R-:W-:Y:S01]  /*2c00*/  HMMA.16816.F32 R16, R32, R30, R16 ;  /* 0x0000001e2010723c */ /* 0x000fe20000001810 */
[----:B------:R-:W-:Y:S07]  /*2c10*/  LDSM.16.M88.4 R28, [R0+0x11900] ;  /* 0x01190000001c783b */ /* 0x000fee0000000200 */
[----:B------:R-:W-:Y:S08]  /*2c20*/  HMMA.16816.F32 R40, R68, R62, R40 ;  /* 0x0000003e4428723c */ /* 0x000ff00000001828 */
[C---:B------:R-:W-:Y:S08]  /*2c30*/  HMMA.16816.F32 R36, R76.reuse, R80, R36 ;  /* 0x000000504c24723c */ /* 0x040ff00000001824 */
[----:B------:R-:W-:Y:S08]  /*2c40*/  HMMA.16816.F32 R72, R76, R82, R72 ;  /* 0x000000524c48723c */ /* 0x000ff00000001848 */
[C---:B-1----:R-:W-:Y:S08]  /*2c50*/  HMMA.16816.F32 R20, R12.reuse, R8, R20 ;  /* 0x000000080c14723c */ /* 0x042ff00000001814 */
[----:B------:R-:W-:Y:S01]  /*2c60*/  HMMA.16816.F32 R16, R12, R10, R16 ;  /* 0x0000000a0c10723c */ /* 0x000fe20000001810 */
[----:B------:R-:W1:Y:S07]  /*2c70*/  LDSM.16.M88.4 R8, [R0+0x11100] ;  /* 0x011100000008783b */ /* 0x000e6e0000000200 */
[C---:B------:R-:W-:Y:S08]  /*2c80*/  HMMA.16816.F32 R52, R32.reuse, R24, R52 ;  /* 0x000000182034723c */ /* 0x040ff00000001834 */
[----:B------:R-:W-:Y:S01]  /*2c90*/  HMMA.16816.F32 R48, R32, R26, R48 ;  /* 0x0000001a2030723c */ /* 0x000fe20000001830 */
[----:B------:R3:W4:Y:S01]  /*2ca0*/  LDSM.16.M88.4 R24, [R2+0x11900] ;  /* 0x011900000218783b */ /* 0x0007220000000200 */
[----:B------:R-:W-:-:S06]  /*2cb0*/  FMUL.FTZ R21, R21, c[0x0][0x320] ;  /* 0x0000c80015157a20 */ /* 0x000fcc0000410000 */
[----:B--2---:R-:W-:Y:S01]  /*2cc0*/  HMMA.16816.F32 R40, R32, R66, R40 ;  /* 0x000000422028723c */ /* 0x004fe20000001828 */
[----:B------:R-:W2:Y:S07]  /*2cd0*/  MUFU.TANH R21, R21 ;  /* 0x0000001500157308 */ /* 0x000eae0000002400 */
[C---:B------:R-:W-:Y:S01]  /*2ce0*/  HMMA.16816.F32 R76, R68.reuse, R60, R44 ;  /* 0x0000003c444c723c */ /* 0x040fe2000000182c */
[----:B------:R-:W5:Y:S07]  /*2cf0*/  LDSM.16.M88.4 R44, [R0+0x10900] ;  /* 0x01090000002c783b */ /* 0x000f6e0000000200 */
[C---:B------:R-:W-:Y:S07]  /*2d00*/  HMMA.16816.F32 R36, R68.reuse, R56, R36 ;  /* 0x000000384424723c */ /* 0x040fee0000001824 */
[----:B------:R-:W-:Y:S01]  /*2d10*/  FMUL.FTZ R56, R20, c[0x0][0x320] ;  /* 0x0000c80014387a20 */ /* 0x000fe20000410000 */
[----:B------:R-:W-:Y:S01]  /*2d20*/  HMMA.16816.F32 R72, R68, R58, R72 ;  /* 0x0000003a4448723c */ /* 0x000fe20000001848 */
[----:B------:R-:W-:-:S02]  /*2d30*/  FMUL.FTZ R20, R22, c[0x0][0x320] ;  /* 0x0000c80016147a20 */ /* 0x000fc40000410000 */
[----:B------:R-:W-:Y:S02]  /*2d40*/  FMUL.FTZ R22, R16, c[0x0][0x320] ;  /* 0x0000c80010167a20 */ /* 0x000fe40000410000 */
[----:B------:R-:W-:Y:S01]  /*2d50*/  FMUL.FTZ R16, R17, c[0x0][0x320] ;  /* 0x0000c80011107a20 */ /* 0x000fe20000410000 */
[----:B------:R-:W-:Y:S01]  /*2d60*/  LEA.HI R17, R89, R6, RZ, 0x2 ;  /* 0x0000000659117211 */ /* 0x000fe200078f10ff */
[----:B---3--:R3:W2:Y:S01]  /*2d70*/  MUFU.TANH R2, R22 ;  /* 0x0000001600027308 */ /* 0x0086a20000002400 */
[----:B-1----:R-:W-:Y:S02]  /*2d80*/  HMMA.16816.F32 R40, R12, R10, R40 ;  /* 0x0000000a0c28723c */ /* 0x002fe40000001828 */
[----:B------:R-:W-:-:S05]  /*2d90*/  LOP3.LUT R17, R17, 0xfffffffc, RZ, 0xc0, !PT ;  /* 0xfffffffc11117812 */ /* 0x000fca00078ec0ff */
[----:B------:R-:W-:Y:S01]  /*2da0*/  LOP3.LUT R11, R88, 0xffffffe0, RZ, 0xc0, !PT ;  /* 0xffffffe0580b7812 */ /* 0x000fe200078ec0ff */
[----:B------:R-:W-:Y:S01]  /*2db0*/  HMMA.16816.F32 R76, R32, R64, R76 ;  /* 0x00000040204c723c */ /* 0x000fe2000000184c */
[C---:B------:R-:W-:Y:S01]  /*2dc0*/  IMAD.IADD R17, R6.reuse, 0x1, -R17 ;  /* 0x0000000106117824 */ /* 0x040fe200078e0a11 */
[----:B------:R-:W1:Y:S02]  /*2dd0*/  MUFU.TANH R56, R56 ;  /* 0x0000003800387308 */ /* 0x000e640000002400 */
[----:B------:R-:W-:Y:S01]  /*2de0*/  IMAD.IADD R11, R6, 0x1, -R11 ;  /* 0x00000001060b7824 */ /* 0x000fe200078e0a0b */
[----:B---3--:R-:W-:-:S03]  /*2df0*/  SHF.R.S32.HI R22, RZ, 0x1f, R7 ;  /* 0x0000001fff167819 */ /* 0x008fc60000011407 */
[C---:B----4-:R-:W-:Y:S01]  /*2e00*/  HMMA.16816.F32 R36, R32.reuse, R24, R36 ;  /* 0x000000182024723c */ /* 0x050fe20000001824 */
[----:B------:R-:W-:Y:S01]  /*2e10*/  SHF.R.S32.HI R6, RZ, 0x1f, R11 ;  /* 0x0000001fff067819 */ /* 0x000fe2000001140b */
[----:B------:R-:W3:Y:S01]  /*2e20*/  MUFU.TANH R20, R20 ;  /* 0x0000001400147308 */ /* 0x000ee20000002400 */
[----:B------:R-:W-:Y:S02]  /*2e30*/  LEA.HI R22, R22, R7, RZ, 0x3 ;  /* 0x0000000716167211 */ /* 0x000fe400078f18ff */
[----:B------:R-:W-:Y:S02]  /*2e40*/  LEA.HI R6, R6, R11, RZ, 0x2 ;  /* 0x0000000b06067211 */ /* 0x000fe400078f10ff */
[----:B------:R-:W-:Y:S01]  /*2e50*/  LOP3.LUT R22, R22, 0xffffff8, RZ, 0xc0, !PT ;  /* 0x0ffffff816167812 */ /* 0x000fe200078ec0ff */
[----:B------:R-:W-:Y:S01]  /*2e60*/  HMMA.16816.F32 R72, R32, R26, R72 ;  /* 0x0000001a2048723c */ /* 0x000fe20000001848 */
[----:B------:R-:W-:Y:S01]  /*2e70*/  LEA.HI.SX32 R24, R6, UR13, 0x1e ;  /* 0x0000000d06187c11 */ /* 0x000fe2000f8ff2ff */
[----:B------:R-:W-:Y:S01]  /*2e80*/  FMUL.FTZ R40, R40, c[0x0][0x320] ;  /* 0x0000c80028287a20 */ /* 0x000fe20000410000 */
[----:B------:R-:W-:Y:S01]  /*2e90*/  LOP3.LUT R208, R6, 0x7ffffffc, RZ, 0xc0, !PT ;  /* 0x7ffffffc06d07812 */ /* 0x000fe200078ec0ff */
[----:B------:R-:W-:Y:S01]  /*2ea0*/  IMAD.IADD R7, R7, 0x1, -R22 ;  /* 0x0000000107077824 */ /* 0x000fe200078e0a16 */
[----:B------:R-:W-:Y:S01]  /*2eb0*/  LEA.HI R22, R17, R17, RZ, 0x1 ;  /* 0x0000001111167211 */ /* 0x000fe200078f08ff */
[----:B------:R-:W-:Y:S01]  /*2ec0*/  FMUL.FTZ R41, R41, c[0x0][0x320] ;  /* 0x0000c80029297a20 */ /* 0x000fe20000410000 */
[----:B------:R-:W4:Y:S01]  /*2ed0*/  MUFU.TANH R16, R16 ;  /* 0x0000001000107308 */ /* 0x000f220000002400 */
[----:B------:R-:W-:Y:S01]  /*2ee0*/  IMAD R7, R7, 0x10, R24 ;  /* 0x0000001007077824 */ /* 0x000fe200078e0218 */
[----:B------:R-:W-:Y:S01]  /*2ef0*/  LOP3.LUT R22, R22, 0x1ffffffe, RZ, 0xc0, !PT ;  /* 0x1ffffffe16167812 */ /* 0x000fe200078ec0ff */
[----:B-----5:R-:W-:Y:S01]  /*2f00*/  HMMA.16816.F32 R52, R12, R44, R52 ;  /* 0x0000002c0c34723c */ /* 0x020fe20000001834 */
[----:B------:R-:W-:Y:S01]  /*2f10*/  IMAD.IADD R208, R11, 0x1, -R208 ;  /* 0x000000010bd07824 */ /* 0x000fe200078e0ad0 */
[----:B------:R-:W-:-:S02]  /*2f20*/  IADD3 R11, -R5, c[0x0][0x1d0], R133 ;  /* 0x00007400050b7a10 */ /* 0x000fc40007ffe185 */
[----:B------:R-:W-:Y:S01]  /*2f30*/  IMAD.IADD R22, R17, 0x1, -R22 ;  /* 0x0000000111167824 */ /* 0x000fe200078e0a16 */
[----:B------:R1:W1:Y:S01]  /*2f40*/  MUFU.TANH R163, R40 ;  /* 0x0000002800a37308 */ /* 0x0002620000002400 */
[----:B------:R-:W-:Y:S02]  /*2f50*/  IMAD.SHL.U32 R208, R208, 0x2, RZ ;  /* 0x00000002d0d07824 */ /* 0x000fe400078e00ff */
[----:B------:R-:W-:Y:S01]  /*2f60*/  IMAD R199, R22, 0x8, R7 ;  /* 0x0000000816c77824 */ /* 0x000fe200078e0207 */
[C---:B------:R-:W-:Y:S02]  /*2f70*/  HMMA.16816.F32 R48, R12.reuse, R46, R48 ;  /* 0x0000002e0c30723c */ /* 0x040fe40000001830 */
[----:B------:R-:W-:Y:S01]  /*2f80*/  IADD3 R6, -R208, c[0x0][0x1d0], -R5 ;  /* 0x00007400d0067a10 */ /* 0x000fe20007ffe905 */
[----:B------:R-:W-:Y:S01]  /*2f90*/  @P4 IMAD.HI.U32 R7, R199, c[0x0][0x2c8], RZ ;  /* 0x0000b200c7074a27 */ /* 0x000fe200078e00ff */
[----:B------:R1:W1:Y:S03]  /*2fa0*/  MUFU.TANH R169, R41 ;  /* 0x0000002900a97308 */ /* 0x0002660000002400 */
[----:B------:R-:W-:Y:S01]  /*2fb0*/  IMAD.MOV.U32 R26, RZ, RZ, R199 ;  /* 0x000000ffff1a7224 */ /* 0x000fe200078e00c7 */
[----:B------:R-:W-:Y:S01]  /*2fc0*/  HMMA.16816.F32 R76, R12, R8, R76 ;  /* 0x000000080c4c723c */ /* 0x000fe2000000184c */
[----:B------:R-:W-:-:S02]  /*2fd0*/  @P0 SHF.R.U32.HI R26, RZ, c[0x0][0x2cc], R7 ;  /* 0x0000b300ff1a0a19 */ /* 0x000fc40000011607 */
[----:B------:R-:W-:-:S03]  /*2fe0*/  PLOP3.LUT P0, PT, PT, PT, UP1, 0x40, 0x0 ;  /* 0x000000000000781c */ /* 0x000fc60003f0e818 */
[----:B------:R-:W5:Y:S01]  /*2ff0*/  SHFL.IDX PT, R7, R26, RZ, 0x1c1f ;  /* 0x001c1fff1a077589 */ /* 0x000f6200000e0000 */
[----:B------:R-:W-:Y:S01]  /*3000*/  FMUL.FTZ R8, R52, c[0x0][0x320] ;  /* 0x0000c80034087a20 */ /* 0x000fe20000410000 */
[----:B------:R-:W-:Y:S01]  /*3010*/  HMMA.16816.F32 R36, R12, R28, R36 ;  /* 0x0000001c0c24723c */ /* 0x000fe20000001824 */
[----:B------:R-:W-:-:S04]  /*3020*/  FMUL.FTZ R9, R53, c[0x0][0x320] ;  /* 0x0000c80035097a20 */ /* 0x000fc80000410000 */
[----:B------:R-:W1:Y:S03]  /*3030*/  MUFU.TANH R8, R8 ;  /* 0x0000000800087308 */ /* 0x000e660000002400 */
[----:B------:R-:W-:Y:S01]  /*3040*/  HMMA.16816.F32 R72, R12, R30, R72 ;  /* 0x0000001e0c48723c */ /* 0x000fe20000001848 */
[----:B------:R-:W-:Y:S02]  /*3050*/  FMUL.FTZ R10, R49, c[0x0][0x320] ;  /* 0x0000c800310a7a20 */ /* 0x000fe40000410000 */
[----:B------:R-:W-:Y:S02]  /*3060*/  FMUL.FTZ R48, R48, c[0x0][0x320] ;  /* 0x0000c80030307a20 */ /* 0x000fe40000410000 */
[----:B------:R-:W1:Y:S02]  /*3070*/  MUFU.TANH R9, R9 ;  /* 0x0000000900097308 */ /* 0x000e640000002400 */
[----:B------:R-:W-:Y:S01]  /*3080*/  IADD3 R14, R11, -c[0x0][0x168], -R208 ;  /* 0x80005a000b0e7a10 */ /* 0x000fe20007ffe8d0 */
[----:B------:R-:W-:-:S02]  /*3090*/  FMUL.FTZ R76, R76, c[0x0][0x320] ;  /* 0x0000c8004c4c7a20 */ /* 0x000fc40000410000 */
[----:B------:R-:W-:Y:S01]  /*30a0*/  FMUL.FTZ R77, R77, c[0x0][0x320] ;  /* 0x0000c8004d4d7a20 */ /* 0x000fe20000410000 */
[C---:B------:R-:W-:Y:S02]  /*30b0*/  IADD3 R22, R14.reuse, c[0x0][0x328], RZ ;  /* 0x0000ca000e167a10 */ /* 0x040fe40007ffe0ff */
[----:B------:R1:W1:Y:S01]  /*30c0*/  MUFU.TANH R0, R48 ;  /* 0x0000003000007308 */ /* 0x0002620000002400 */
[----:B------:R-:W-:Y:S02]  /*30d0*/  IADD3 R14, R14, UR6, RZ ;  /* 0x000000060e0e7c10 */ /* 0x000fe4000fffe0ff */
[----:B------:R-:W-:Y:S02]  /*30e0*/  FMUL.FTZ R36, R36, c[0x0][0x320] ;  /* 0x0000c80024247a20 */ /* 0x000fe40000410000 */
[----:B------:R-:W-:Y:S02]  /*30f0*/  FMUL.FTZ R37, R37, c[0x0][0x320] ;  /* 0x0000c80025257a20 */ /* 0x000fe40000410000 */
[--C-:B-----5:R-:W-:Y:S01]  /*3100*/  IMAD.IADD R25, R22, 0x1, R7.reuse ;  /* 0x0000000116197824 */ /* 0x120fe200078e0207 */
[----:B------:R-:W1:Y:S01]  /*3110*/  MUFU.TANH R10, R10 ;  /* 0x0000000a000a7308 */ /* 0x000e620000002400 */
[----:B------:R-:W-:-:S02]  /*3120*/  IMAD.IADD R24, R14, 0x1, R7 ;  /* 0x000000010e187824 */ /* 0x000fc400078e0207 */
[----:B------:R-:W-:Y:S01]  /*3130*/  FMUL.FTZ R72, R72, c[0x0][0x320] ;  /* 0x0000c80048487a20 */ /* 0x000fe20000410000 */
[----:B------:R-:W-:Y:S01]  /*3140*/  IMNMX R25, R25, R6, PT ;  /* 0x0000000619197217 */ /* 0x000fe20003800200 */
[----:B------:R-:W-:-:S03]  /*3150*/  FMUL.FTZ R73, R73, c[0x0][0x320] ;  /* 0x0000c80049497a20 */ /* 0x000fc60000410000 */
[----:B------:R1:W1:Y:S08]  /*3160*/  MUFU.TANH R171, R76 ;  /* 0x0000004c00ab7308 */ /* 0x0002700000002400 */
[----:B------:R1:W1:Y:S08]  /*3170*/  MUFU.TANH R165, R77 ;  /* 0x0000004d00a57308 */ /* 0x0002700000002400 */
[----:B------:R1:W1:Y:S08]  /*3180*/  MUFU.TANH R175, R36 ;  /* 0x0000002400af7308 */ /* 0x0002700000002400 */
[----:B------:R1:W1:Y:S08]  /*3190*/  MUFU.TANH R173, R37 ;  /* 0x0000002500ad7308 */ /* 0x0002700000002400 */
[----:B------:R1:W1:Y:S08]  /*31a0*/  MUFU.TANH R143, R72 ;  /* 0x00000048008f7308 */ /* 0x0002700000002400 */
[----:B------:R1:W1:Y:S01]  /*31b0*/  MUFU.TANH R141, R73 ;  /* 0x00000049008d7308 */ /* 0x0002620000002400 */
[----:B------:R-:W-:Y:S05]  /*31c0*/  @P0 BRA `(.L_x_1574) ;  /* 0x0000014000000947 */ /* 0x000fea0003800000 */
[----:B--234-:R-:W-:Y:S01]  /*31d0*/  IADD3 R7, R7, c[0x0][0x1d0], RZ ;  /* 0x0000740007077a10 */ /* 0x01cfe20007ffe0ff */
[----:B------:R-:W-:Y:S03]  /*31e0*/  BSSY B0, `(.L_x_1575) ;  /* 0x000000d000007945 */ /* 0x000fe60003800000 */
[----:B------:R-:W-:-:S04]  /*31f0*/  IADD3 R12, R7, -c[0x0][0x168], RZ ;  /* 0x80005a00070c7a10 */ /* 0x000fc80007ffe0ff */
[----:B------:R-:W-:-:S13]  /*3200*/  ISETP.GT.AND P0, PT, R12, -0x1, PT ;  /* 0xffffffff0c00780c */ /* 0x000fda0003f04270 */
[----:B------:R-:W-:Y:S05]  /*3210*/  @P0 BRA `(.L_x_1576) ;  /* 0x0000006000000947 */ /* 0x000fea0003800000 */
[----:B------:R-:W-:Y:S02]  /*3220*/  ISETP.NE.AND P0, PT, R133, c[0x0][0x32c], PT ;  /* 0x0000cb0085007a0c */ /* 0x000fe40003f05270 */
[----:B------:R-:W-:-:S11]  /*3230*/  LOP3.LUT R11, RZ, R12, RZ, 0x33, !PT ;  /* 0x0000000cff0b7212 */ /* 0x000fd600078e33ff */
[----:B------:R-:W-:-:S05]  /*3240*/  @P0 IMAD.HI.U32 R7, R11, c[0x0][0x330], RZ ;  /* 0x0000cc000b070a27 */ /* 0x000fca00078e00ff */
[----:B------:R-:W-:-:S04]  /*3250*/  @P0 SHF.R.U32.HI R11, RZ, c[0x0][0x334], R7 ;  /* 0x0000cd00ff0b0a19 */ /* 0x000fc80000011607 */
[----:B------:R-:W-:Y:S01]  /*3260*/  LOP3.LUT R12, RZ, R11, RZ, 0x33, !PT ;  /* 0x0000000bff0c7212 */ /* 0x000fe200078e33ff */
[----:B------:R-:W-:Y:S05]  /*3270*/  BRA `(.L_x_1577) ;  /* 0x0000003000007947 */ /* 0x000fea0003800000 */
.L_x_1576:
[----:B------:R-:W-:-:S13]  /*3280*/  ISETP.NE.AND P0, PT, R133, c[0x0][0x32c], PT ;  /* 0x0000cb0085007a0c */ /* 0x000fda0003f05270 */
[----:B------:R-:W-:-:S05]  /*3290*/  @P0 IMAD.HI.U32 R7, R12, c[0x0][0x330], RZ ;  /* 0x0000cc000c070a27 */ /* 0x000fca00078e00ff */
[----:B------:R-:W-:Y:S02]  /*32a0*/  @P0 SHF.R.U32.HI R12, RZ, c[0x0][0x334], R7 ;  /* 0x0000cd00ff0c0a19 */ /* 0x000fe40000011607 */
.L_x_1577:
[----:B------:R-:W-:Y:S05]  /*32b0*/  BSYNC B0 ;  /* 0x0000000000007941 */ /* 0x000fea0003800000 */
.L_x_1575:
[----:B------:R-:W-:-:S04]  /*32c0*/  IMAD R7, R12, c[0x0][0x32c], -R5 ;  /* 0x0000cb000c077a24 */ /* 0x000fc800078e0a05 */
[----:B------:R-:W-:-:S05]  /*32d0*/  IMAD.IADD R7, R7, 0x1, -R208 ;  /* 0x0000000107077824 */ /* 0x000fca00078e0ad0 */
[----:B------:R-:W-:Y:S02]  /*32e0*/  IADD3 R12, R7, c[0x0][0x32c], RZ ;  /* 0x0000cb00070c7a10 */ /* 0x000fe40007ffe0ff */
[----:B------:R-:W-:Y:S02]  /*32f0*/  IMNMX R24, R24, R7, !PT ;  /* 0x0000000718187217 */ /* 0x000fe40007800200 */
[----:B------:R-:W-:Y:S02]  /*3300*/  IMNMX R25, R25, R12, PT ;  /* 0x0000000c19197217 */ /* 0x000fe40003800200 */
.L_x_1574:
[----:B--234-:R-:W-:Y:S01]  /*3310*/  ISETP.GT.AND P0, PT, R132, RZ, PT ;  /* 0x000000ff8400720c */ /* 0x01cfe20003f04270 */
[----:B------:R-:W2:Y:S01]  /*3320*/  SHFL.IDX PT, R29, R26, 0x1, 0x1c1f ;  /* 0x003c1f001a1d7f89 */ /* 0x000ea200000e0000 */
[----:B------:R-:W-:Y:S02]  /*3330*/  FMUL.FTZ R27, R23, c[0x0][0x320] ;  /* 0x0000c800171b7a20 */ /* 0x000fe40000410000 */
[C---:B------:R-:W-:Y:S01]  /*3340*/  ISETP.GT.AND P4, PT, R24.reuse, RZ, P0 ;  /* 0x000000ff1800720c */ /* 0x040fe20000784270 */
[----:B------:R-:W-:Y:S01]  /*3350*/  FMUL.FTZ R12, R55, c[0x0][0x320] ;  /* 0x0000c800370c7a20 */ /* 0x000fe20000410000 */
[----:B------:R-:W-:Y:S01]  /*3360*/  ISETP.GT.AND P5, PT, R24, 0x1, P0 ;  /* 0x000000011800780c */ /* 0x000fe200007a4270 */
[----:B------:R-:W-:Y:S01]  /*3370*/  FMUL.FTZ R19, R19, c[0x0][0x320] ;  /* 0x0000c80013137a20 */ /* 0x000fe20000410000 */
[C---:B------:R-:W-:Y:S01]  /*3380*/  ISETP.LT.OR P4, PT, R25.reuse, 0x1, P4 ;  /* 0x000000011900780c */ /* 0x040fe20002781670 */
[----:B------:R-:W-:Y:S01]  /*3390*/  FMUL.FTZ R23, R50, c[0x0][0x320] ;  /* 0x0000c80032177a20 */ /* 0x000fe20000410000 */
[----:B------:R-:W-:Y:S01]  /*33a0*/  ISETP.LT.OR P5, PT, R25, 0x2, P5 ;  /* 0x000000021900780c */ /* 0x000fe20002fa1670 */
[----:B------:R-:W-:Y:S01]  /*33b0*/  FMUL.FTZ R78, R78, c[0x0][0x320] ;  /* 0x0000c8004e4e7a20 */ /* 0x000fe20000410000 */
[----:B-1----:R-:W-:Y:S01]  /*33c0*/  FSEL R56, R56, -INF , !P4 ;  /* 0xff80000038387808 */ /* 0x002fe20006000000 */
[----:B------:R-:W-:Y:S01]  /*33d0*/  FMUL.FTZ R79, R79, c[0x0][0x320] ;  /* 0x0000c8004f4f7a20 */ /* 0x000fe20000410000 */
[----:B------:R-:W-:Y:S01]  /*33e0*/  ISETP.GT.AND P4, PT, R24, 0x8, P0 ;  /* 0x000000081800780c */ /* 0x000fe20000784270 */
[----:B------:R-:W-:Y:S01]  /*33f0*/  FMUL.FTZ R42, R42, c[0x0][0x320] ;  /* 0x0000c8002a2a7a20 */ /* 0x000fe20000410000 */
[----:B------:R-:W-:Y:S01]  /*3400*/  FSEL R21, R21, -INF , !P5 ;  /* 0xff80000015157808 */ /* 0x000fe20006800000 */
[----:B------:R-:W-:Y:S01]  /*3410*/  FMUL.FTZ R43, R43, c[0x0][0x320] ;  /* 0x0000c8002b2b7a20 */ /* 0x000fe20000410000 */
[----:B------:R-:W-:Y:S01]  /*3420*/  ISETP.LT.OR P4, PT, R25, 0x9, P4 ;  /* 0x000000091900780c */ /* 0x000fe20002781670 */
[----:B------:R-:W-:Y:S01]  /*3430*/  FMUL.FTZ R38, R38, c[0x0][0x320] ;  /* 0x0000c80026267a20 */ /* 0x000fe20000410000 */
[----:B------:R-:W-:Y:S01]  /*3440*/  ISETP.GT.AND P5, PT, R24, 0x9, P0 ;  /* 0x000000091800780c */ /* 0x000fe200007a4270 */
[----:B------:R-:W-:Y:S01]  /*3450*/  FMUL.FTZ R39, R39, c[0x0][0x320] ;  /* 0x0000c80027277a20 */ /* 0x000fe20000410000 */
[----:B------:R-:W-:Y:S01]  /*3460*/  FSEL R17, R2, -INF , !P4 ;  /* 0xff80000002117808 */ /* 0x000fe20006000000 */
[----:B------:R-:W-:Y:S01]  /*3470*/  FMUL.FTZ R74, R74, c[0x0][0x320] ;  /* 0x0000c8004a4a7a20 */ /* 0x000fe20000410000 */
[----:B------:R-:W-:Y:S01]  /*3480*/  ISETP.GT.AND P4, PT, R24, 0x10, P0 ;  /* 0x000000101800780c */ /* 0x000fe20000784270 */
[----:B------:R-:W-:Y:S01]  /*3490*/  FMUL.FTZ R75, R75, c[0x0][0x320] ;  /* 0x0000c8004b4b7a20 */ /* 0x000fe20000410000 */
[C---:B------:R-:W-:Y:S01]  /*34a0*/  ISETP.LT.OR P5, PT, R25.reuse, 0xa, P5 ;  /* 0x0000000a1900780c */ /* 0x040fe20002fa1670 */
[----:B------:R1:W3:Y:S01]  /*34b0*/  MUFU.TANH R182, R78 ;  /* 0x0000004e00b67308 */ /* 0x0002e20000002400 */
[----:B------:R-:W-:-:S02]  /*34c0*/  ISETP.LT.OR P4, PT, R25, 0x11, P4 ;  /* 0x000000111900780c */ /* 0x000fc40002781670 */
[----:B------:R-:W-:Y:S01]  /*34d0*/  FSEL R15, R16, -INF , !P5 ;  /* 0xff800000100f7808 */ /* 0x000fe20006800000 */
[----:B------:R-:W-:Y:S01]  /*34e0*/  FMUL.FTZ R16, R18, c[0x0][0x320] ;  /* 0x0000c80012107a20 */ /* 0x000fe20000410000 */
[----:B------:R-:W-:Y:S02]  /*34f0*/  ISETP.GT.AND P5, PT, R24, 0x11, P0 ;  /* 0x000000111800780c */ /* 0x000fe400007a4270 */
[----:B------:R-:W-:Y:S01]  /*3500*/  FSEL R13, R8, -INF , !P4 ;  /* 0xff800000080d7808 */ /* 0x000fe20006000000 */
[----:B------:R-:W-:Y:S01]  /*3510*/  FMUL.FTZ R8, R51, c[0x0][0x320] ;  /* 0x0000c80033087a20 */ /* 0x000fe20000410000 */
[----:B------:R-:W-:Y:S01]  /*3520*/  ISETP.GT.AND P4, PT, R24, 0x18, P0 ;  /* 0x000000181800780c */ /* 0x000fe20000784270 */
[----:B------:R1:W4:Y:S01]  /*3530*/  MUFU.TANH R174, R79 ;  /* 0x0000004f00ae7308 */ /* 0x0003220000002400 */
[C---:B------:R-:W-:Y:S02]  /*3540*/  ISETP.LT.OR P5, PT, R25.reuse, 0x12, P5 ;  /* 0x000000121900780c */ /* 0x040fe40002fa1670 */
[----:B------:R-:W-:-:S02]  /*3550*/  ISETP.LT.OR P4, PT, R25, 0x19, P4 ;  /* 0x000000191900780c */ /* 0x000fc40002781670 */
[----:B------:R-:W-:Y:S02]  /*3560*/  FSEL R11, R9, -INF , !P5 ;  /* 0xff800000090b7808 */ /* 0x000fe40006800000 */
[----:B------:R-:W-:Y:S01]  /*3570*/  FSEL R9, R0, -INF , !P4 ;  /* 0xff80000000097808 */ /* 0x000fe20006000000 */
[----:B------:R-:W-:Y:S01]  /*3580*/  FMUL.FTZ R0, R54, c[0x0][0x320] ;  /* 0x0000c80036007a20 */ /* 0x000fe20000410000 */
[C---:B------:R-:W-:Y:S01]  /*3590*/  ISETP.GT.AND P4, PT, R24.reuse, 0x20, P0 ;  /* 0x000000201800780c */ /* 0x040fe20000784270 */
[----:B------:R-:W1:Y:S01]  /*35a0*/  MUFU.TANH R12, R12 ;  /* 0x0000000c000c7308 */ /* 0x000e620000002400 */
[----:B------:R-:W-:Y:S02]  /*35b0*/  ISETP.GT.AND P5, PT, R24, 0x19, P0 ;  /* 0x000000191800780c */ /* 0x000fe400007a4270 */
[C---:B------:R-:W-:Y:S02]  /*35c0*/  ISETP.LT.OR P4, PT, R25.reuse, 0x21, P4 ;  /* 0x000000211900780c */ /* 0x040fe40002781670 */
[----:B------:R-:W-:-:S02]  /*35d0*/  ISETP.LT.OR P5, PT, R25, 0x1a, P5 ;  /* 0x0000001a1900780c */ /* 0x000fc40002fa1670 */
[----:B------:R-:W-:Y:S01]  /*35e0*/  FSEL R171, R171, -INF , !P4 ;  /* 0xff800000abab7808 */ /* 0x000fe20006000000 */
[----:B------:R-:W1:Y:S01]  /*35f0*/  MUFU.TANH R19, R19 ;  /* 0x0000001300137308 */ /* 0x000e620000002400 */
[----:B------:R-:W-:Y:S02]  /*3600*/  ISETP.GT.AND P4, PT, R24, 0x28, P0 ;  /* 0x000000281800780c */ /* 0x000fe40000784270 */
[----:B------:R-:W-:Y:S02]  /*3610*/  FSEL R7, R10, -INF , !P5 ;  /* 0xff8000000a077808 */ /* 0x000fe40006800000 */
[----:B------:R-:W-:Y:S02]  /*3620*/  ISETP.LT.OR P4, PT, R25, 0x29, P4 ;  /* 0x000000291900780c */ /* 0x000fe40002781670 */
[----:B------:R-:W-:Y:S01]  /*3630*/  ISETP.GT.AND P5, PT, R24, 0x21, P0 ;  /* 0x000000211800780c */ /* 0x000fe200007a4270 */
[----:B------:R1:W1:Y:S01]  /*3640*/  MUFU.TANH R180, R42 ;  /* 0x0000002a00b47308 */ /* 0x0002620000002400 */
[----:B------:R-:W-:-:S02]  /*3650*/  FSEL R163, R163, -INF , !P4 ;  /* 0xff800000a3a37808 */ /* 0x000fc40006000000 */
[----:B------:R-:W-:Y:S02]  /*3660*/  ISETP.LT.OR P5, PT, R25, 0x22, P5 ;  /* 0x000000221900780c */ /* 0x000fe40002fa1670 */
[C---:B------:R-:W-:Y:S02]  /*3670*/  ISETP.GT.AND P4, PT, R24.reuse, 0x30, P0 ;  /* 0x000000301800780c */ /* 0x040fe40000784270 */
[----:B------:R-:W-:Y:S01]  /*3680*/  FSEL R165, R165, -INF , !P5 ;  /* 0xff800000a5a57808 */ /* 0x000fe20006800000 */
[----:B------:R1:W1:Y:S01]  /*3690*/  MUFU.TANH R176, R43 ;  /* 0x0000002b00b07308 */ /* 0x0002620000002400 */
[----:B------:R-:W-:Y:S02]  /*36a0*/  ISETP.LT.OR P4, PT, R25, 0x31, P4 ;  /* 0x000000311900780c */ /* 0x000fe40002781670 */
[----:B------:R-:W-:Y:S02]  /*36b0*/  ISETP.GT.AND P5, PT, R24, 0x29, P0 ;  /* 0x000000291800780c */ /* 0x000fe400007a4270 */
[----:B------:R-:W-:-:S02]  /*36c0*/  FSEL R175, R175, -INF , !P4 ;  /* 0xff800000afaf7808 */ /* 0x000fc40006000000 */
[----:B------:R-:W-:Y:S01]  /*36d0*/  ISETP.LT.OR P5, PT, R25, 0x2a, P5 ;  /* 0x0000002a1900780c */ /* 0x000fe20002fa1670 */
[----:B------:R-:W1:Y:S01]  /*36e0*/  MUFU.TANH R27, R27 ;  /* 0x0000001b001b7308 */ /* 0x000e620000002400 */
[C---:B------:R-:W-:Y:S02]  /*36f0*/  ISETP.GT.AND P4, PT, R24.reuse, 0x38, P0 ;  /* 0x000000381800780c */ /* 0x040fe40000784270 */
[----:B------:R-:W-:Y:S02]  /*3700*/  FSEL R169, R169, -INF , !P5 ;  /* 0xff800000a9a97808 */ /* 0x000fe40006800000 */
[----:B------:R-:W-:Y:S02]  /*3710*/  ISETP.LT.OR P4, PT, R25, 0x39, P4 ;  /* 0x000000391900780c */ /* 0x000fe40002781670 */
[----:B------:R-:W-:Y:S01]  /*3720*/  ISETP.GT.AND P5, PT, R24, 0x31, P0 ;  /* 0x000000311800780c */ /* 0x000fe200007a4270 */
[----:B------:R-:W1:Y:S01]  /*3730*/  MUFU.TANH R23, R23 ;  /* 0x0000001700177308 */ /* 0x000e620000002400 */
[----:B------:R-:W-:-:S02]  /*3740*/  FSEL R143, R143, -INF , !P4 ;  /* 0xff8000008f8f7808 */ /* 0x000fc40006000000 */
[----:B------:R-:W-:Y:S02]  /*3750*/  ISETP.LT.OR P5, PT, R25, 0x32, P5 ;  /* 0x000000321900780c */ /* 0x000fe40002fa1670 */
[----:B------:R-:W-:Y:S02]  /*3760*/  PLOP3.LUT P4, PT, PT, PT, UP1, 0x40, 0x0 ;  /* 0x000000000000781c */ /* 0x000fe40003f8e818 */
[----:B------:R-:W-:Y:S01]  /*3770*/  FSEL R173, R173, -INF , !P5 ;  /* 0xff800000adad7808 */ /* 0x000fe20006800000 */
[----:B------:R1:W1:Y:S01]  /*3780*/  MUFU.TANH R142, R38 ;  /* 0x00000026008e7308 */ /* 0x0002620000002400 */
[----:B------:R-:W-:-:S04]  /*3790*/  ISETP.GT.AND P5, PT, R24, 0x39, P0 ;  /* 0x000000391800780c */ /* 0x000fc800007a4270 */
[----:B------:R-:W-:Y:S01]  /*37a0*/  ISETP.LT.OR P5, PT, R25, 0x3a, P5 ;  /* 0x0000003a1900780c */ /* 0x000fe20002fa1670 */
[--C-:B--2---:R-:W-:Y:S02]  /*37b0*/  IMAD.IADD R25, R22, 0x1, R29.reuse ;  /* 0x0000000116197824 */ /* 0x104fe400078e021d */
[----:B------:R2:W1:Y:S01]  /*37c0*/  MUFU.TANH R140, R39 ;  /* 0x00000027008c7308 */ /* 0x0004620000002400 */
[----:B------:R-:W-:Y:S01]  /*37d0*/  IMAD.IADD R22, R14, 0x1, R29 ;  /* 0x000000010e167824 */ /* 0x000fe200078e021d */
[----:B------:R-:W-:Y:S02]  /*37e0*/  FSEL R141, R141, -INF , !P5 ;  /* 0xff8000008d8d7808 */ /* 0x000fe40006800000 */
[----:B------:R-:W-:-:S04]  /*37f0*/  IMNMX R2, R25, R6, PT ;  /* 0x0000000619027217 */ /* 0x000fc80003800200 */
[----:B------:R-:W1:Y:S08]  /*3800*/  MUFU.TANH R16, R16 ;  /* 0x0000001000107308 */ /* 0x000e700000002400 */
[----:B------:R-:W1:Y:S08]  /*3810*/  MUFU.TANH R0, R0 ;  /* 0x0000000000007308 */ /* 0x000e700000002400 */
[----:B------:R2:W1:Y:S08]  /*3820*/  MUFU.TANH R170, R74 ;  /* 0x0000004a00aa7308 */ /* 0x0004700000002400 */
[----:B------:R2:W1:Y:S08]  /*3830*/  MUFU.TANH R168, R75 ;  /* 0x0000004b00a87308 */ /* 0x0004700000002400 */
[----:B------:R-:W1:Y:S01]  /*3840*/  MUFU.TANH R8, R8 ;  /* 0x0000000800087308 */ /* 0x000e620000002400 */
[----:B------:R-:W-:Y:S05]  /*3850*/  @P4 BRA `(.L_x_1578) ;  /* 0x0000014000004947 */ /* 0x000fea0003800000 */
[----:B---34-:R-:W-:Y:S01]  /*3860*/  IADD3 R10, R29, c[0x0][0x1d0], RZ ;  /* 0x000074001d0a7a10 */ /* 0x018fe20007ffe0ff */
        /* <DEDUP_REMOVED lines=10> */
.L_x_1580:
[----:B------:R-:W-:-:S13]  /*3910*/  ISETP.NE.AND P4, PT, R133, c[0x0][0x32c], PT ;  /* 0x0000cb0085007a0c */ /* 0x000fda0003f85270 */
[----:B------:R-:W-:-:S05]  /*3920*/  @P4 IMAD.HI.U32 R6, R10, c[0x0][0x330], RZ ;  /* 0x0000cc000a064a27 */ /* 0x000fca00078e00ff */
[----:B------:R-:W-:Y:S02]  /*3930*/  @P4 SHF.R.U32.HI R10, RZ, c[0x0][0x334], R6 ;  /* 0x0000cd00ff0a4a19 */ /* 0x000fe40000011606 */
.L_x_1581:
[----:B------:R-:W-:Y:S05]  /*3940*/  BSYNC B0 ;  /* 0x0000000000007941 */ /* 0x000fea0003800000 */
.L_x_1579:
[----:B------:R-:W-:-:S04]  /*3950*/  IMAD R25, R10, c[0x0][0x32c], -R5 ;  /* 0x0000cb000a197a24 */ /* 0x000fc800078e0a05 */
[----:B------:R-:W-:-:S05]  /*3960*/  IMAD.IADD R25, R25, 0x1, -R208 ;  /* 0x0000000119197824 */ /* 0x000fca00078e0ad0 */
[----:B------:R-:W-:Y:S02]  /*3970*/  IADD3 R5, R25, c[0x0][0x32c], RZ ;  /* 0x0000cb0019057a10 */ /* 0x000fe40007ffe0ff */
[----:B------:R-:W-:Y:S02]  /*3980*/  IMNMX R22, R22, R25, !PT ;  /* 0x0000001916167217 */ /* 0x000fe40007800200 */
[----:B------:R-:W-:Y:S02]  /*3990*/  IMNMX R2, R2, R5, PT ;  /* 0x0000000502027217 */ /* 0x000fe40003800200 */
.L_x_1578:
[----:B---34-:R-:W-:Y:S01]  /*39a0*/  ISETP.GT.AND P5, PT, R22, 0x8, P0 ;  /* 0x000000081600780c */ /* 0x018fe200007a4270 */
[----:B------:R-:W-:-:S04]  /*39b0*/  DEPBAR.LE SB0, 0x2 ;  /* 0x000080800000791a */ /* 0x000fc80000000000 */
[----:B------:R-:W-:Y:S01]  /*39c0*/  BAR.SYNC.DEFER_BLOCKING 0x0 ;  /* 0x0000000000007b1d */ /* 0x000fe20000010000 */
[----:B------:R-:W-:Y:S01]  /*39d0*/  ISETP.LT.OR P5, PT, R2, 0x9, P5 ;  /* 0x000000090200780c */ /* 0x000fe20002fa1670 */
[----:B------:R-:W-:Y:S01]  /*39e0*/  IMAD.SHL.U32 R135, R4, 0x2, RZ ;  /* 0x0000000204877824 */ /* 0x000fe200078e00ff */
[----:B------:R-:W-:Y:S02]  /*39f0*/  FMNMX.FTZ R6, R56, R21, !PT ;  /* 0x0000001538067209 */ /* 0x000fe40007810000 */
[----:B------:R-:W-:Y:S01]  /*3a00*/  ISETP.GT.AND P4, PT, R22, 0x1, P0 ;  /* 0x000000011600780c */ /* 0x000fe20000784270 */
[--C-:B------:R-:W-:Y:S01]  /*3a10*/  IMAD.IADD R172, R187, 0x1, R135.reuse ;  /* 0x00000001bbac7824 */ /* 0x100fe200078e0287 */
[----:B-1----:R-:W-:Y:S01]  /*3a20*/  FSEL R16, R16, -INF , !P5 ;  /* 0xff80000010107808 */ /* 0x002fe20006800000 */
[C---:B------:R-:W-:Y:S01]  /*3a30*/  IMAD R134, R3.reuse, 0x2, R135 ;  /* 0x0000000203867824 */ /* 0x040fe200078e0287 */
[----:B------:R-:W-:Y:S01]  /*3a40*/  ISETP.GT.AND P5, PT, R22, 0x10, P0 ;  /* 0x000000101600780c */ /* 0x000fe200007a4270 */
[----:B------:R-:W-:Y:S01]  /*3a50*/  IMAD R3, R3, 0x2, R172 ;  /* 0x0000000203037824 */ /* 0x000fe200078e02ac */
[----:B------:R-:W-:Y:S01]  /*3a60*/  FMNMX.FTZ R6, R17, R6, !PT ;  /* 0x0000000611067209 */ /* 0x000fe20007810000 */
[----:B------:R-:W-:Y:S01]  /*3a70*/  IMAD.IADD R160, R187, 0x1, R134 ;  /* 0x00000001bba07824 */ /* 0x000fe200078e0286 */
[C---:B------:R-:W-:Y:S01]  /*3a80*/  ISETP.LT.OR P4, PT, R2.reuse, 0x2, P4 ;  /* 0x000000020200780c */ /* 0x040fe20002781670 */
[----:B------:R-:W-:Y:S01]  /*3a90*/  ULDC.64 UR4, c[0x0][0x2c8] ;  /* 0x0000b20000047ab9 */ /* 0x000fe20000000a00 */
[----:B------:R-:W-:Y:S01]  /*3aa0*/  ISETP.LT.OR P5, PT, R2, 0x11, P5 ;  /* 0x000000110200780c */ /* 0x000fe20002fa1670 */
[----:B------:R-:W-:Y:S01]  /*3ab0*/  UIMAD.WIDE.U32 UR14, UR13, UR4, URZ ;  /* 0x000000040d0e72a5 */ /* 0x000fe2000f8e003f */
[----:B------:R-:W-:-:S02]  /*3ac0*/  FMNMX.FTZ R10, R15, R6, !PT ;  /* 0x000000060f0a7209 */ /* 0x000fc40007810000 */
[----:B------:R-:W-:Y:S01]  /*3ad0*/  FSEL R18, R27, -INF , !P4 ;  /* 0xff8000001b127808 */ /* 0x000fe20006000000 */
[----:B------:R-:W-:Y:S01]  /*3ae0*/  ULDC UR4, c[0x0][0x328] ;  /* 0x0000ca0000047ab9 */ /* 0x000fe20000000800 */
[----:B------:R-:W-:Y:S02]  /*3af0*/  ISETP.GT.AND P4, PT, R22, 0x9, P0 ;  /* 0x000000091600780c */ /* 0x000fe40000784270 */
[----:B------:R-:W-:Y:S01]  /*3b00*/  FSEL R14, R0, -INF , !P5 ;  /* 0xff800000000e7808 */ /* 0x000fe20006800000 */
[----:B------:R-:W-:Y:S01]  /*3b10*/  LDSM.16.MT88.4 R40, [R135+0x2100] ;  /* 0x002100008728783b */ /* 0x000fe20000004200 */
[----:B------:R-:W-:Y:S01]  /*3b20*/  FMNMX.FTZ R0, R13, R10, !PT ;  /* 0x0000000a0d007209 */ /* 0x000fe20007810000 */
[----:B------:R-:W-:Y:S01]  /*3b30*/  @UP2 UMOV UR7, UR15 ;  /* 0x0000000f00072c82 */ /* 0x000fe20008000000 */
[----:B------:R-:W-:Y:S01]  /*3b40*/  ISETP.GT.AND P5, PT, R22, RZ, P0 ;  /* 0x000000ff1600720c */ /* 0x000fe200007a4270 */
[----:B------:R-:W-:Y:S01]  /*3b50*/  LDSM.16.MT88.4 R124, [R135+0x100] ;  /* 0x00010000877c783b */ /* 0x000fe20000004200 */
[C---:B------:R-:W-:Y:S01]  /*3b60*/  ISETP.LT.OR P4, PT, R2.reuse, 0xa, P4 ;  /* 0x0000000a0200780c */ /* 0x040fe20002781670 */
[----:B------:R-:W-:Y:S01]  /*3b70*/  @UP2 USHF.R.U32.HI UR13, URZ, UR5, UR7 ;  /* 0x000000053f0d2299 */ /* 0x000fe20008011607 */
[----:B------:R-:W-:Y:S01]  /*3b80*/  FMNMX.FTZ R0, R11, R0, !PT ;  /* 0x000000000b007209 */ /* 0x000fe20007810000 */
[----:B------:R-:W-:Y:S01]  /*3b90*/  LDSM.16.MT88.4 R116, [R172+0x100] ;  /* 0x00010000ac74783b */ /* 0x000fe20000004200 */
[----:B------:R-:W-:Y:S01]  /*3ba0*/  ISETP.LT.OR P5, PT, R2, 0x1, P5 ;  /* 0x000000010200780c */ /* 0x000fe20002fa1670 */
[----:B------:R-:W-:Y:S01]  /*3bb0*/  UIADD3 UR12, UR12, UR13, URZ ;  /* 0x0000000d0c0c7290 */ /* 0x000fe2000fffe03f */
[----:B------:R-:W-:Y:S01]  /*3bc0*/  FSEL R6, R19, -INF , !P4 ;  /* 0xff80000013067808 */ /* 0x000fe20006000000 */
[----:B------:R-:W-:Y:S01]  /*3bd0*/  LDSM.16.MT88.4 R108, [R134+0x100] ;  /* 0x00010000866c783b */ /* 0x000fe20000004200 */
[----:B------:R-:W-:Y:S01]  /*3be0*/  ISETP.GT.AND P4, PT, R22, 0x11, P0 ;  /* 0x000000111600780c */ /* 0x000fe20000784270 */
[----:B------:R-:W-:Y:S01]  /*3bf0*/  UIADD3 UR4, UR12, UR4, URZ ;  /* 0x000000040c047290 */ /* 0x000fe2000fffe03f */
[----:B------:R-:W-:Y:S01]  /*3c00*/  FMNMX.FTZ R0, R9, R0, !PT ;  /* 0x0000000009007209 */ /* 0x000fe20007810000 */
[----:B------:R-:W-:Y:S01]  /*3c10*/  LDSM.16.MT88.4 R100, [R3+0x100] ;  /* 0x000100000364783b */ /* 0x000fe20000004200 */
[----:B------:R-:W-:-:S02]  /*3c20*/  FSEL R20, R20, -INF , !P5 ;  /* 0xff80000014147808 */ /* 0x000fc40006800000 */
[----:B------:R-:W-:Y:S01]  /*3c30*/  ISETP.LT.OR P4, PT, R2, 0x12, P4 ;  /* 0x000000120200780c */ /* 0x000fe20002781670 */
[----:B------:R-:W-:Y:S01]  /*3c40*/  LDSM.16.MT88.4 R48, [R172+0x2100] ;  /* 0x00210000ac30783b */ /* 0x000fe20000004200 */
[----:B------:R-:W-:Y:S02]  /*3c50*/  FMNMX.FTZ R0, R7, R0, !PT ;  /* 0x0000000007007209 */ /* 0x000fe40007810000 */
[----:B------:R-:W-:Y:S01]  /*3c60*/  FMNMX.FTZ R5, R20, R18, !PT ;  /* 0x0000001214057209 */ /* 0x000fe20007810000 */
[----:B------:R-:W-:Y:S01]  /*3c70*/  LDSM.16.MT88.4 R64, [R160+0x2100] ;  /* 0x00210000a040783b */ /* 0x000fe20000004200 */
[----:B------:R-:W-:Y:S02]  /*3c80*/  FSEL R12, R12, -INF , !P4 ;  /* 0xff8000000c0c7808 */ /* 0x000fe40006000000 */
[----:B------:R-:W-:Y:S01]  /*3c90*/  FMNMX.FTZ R0, R171, R0, !PT ;  /* 0x00000000ab007209 */ /* 0x000fe20007810000 */
[----:B--2---:R-:W-:Y:S01]  /*3ca0*/  LDSM.16.MT88.4 R72, [R135+0x4100] ;  /* 0x004100008748783b */ /* 0x004fe20000004200 */
[----:B------:R-:W-:-:S02]  /*3cb0*/  ISETP.GT.AND P4, PT, R22, 0x18, P0 ;  /* 0x000000181600780c */ /* 0x000fc40000784270 */
[----:B------:R-:W-:Y:S01]  /*3cc0*/  FMNMX.FTZ R5, R16, R5, !PT ;  /* 0x0000000510057209 */ /* 0x000fe20007810000 */
[----:B------:R-:W-:Y:S01]  /*3cd0*/  LDSM.16.MT88.4 R80, [R172+0x4100] ;  /* 0x00410000ac50783b */ /* 0x000fe20000004200 */
[----:B------:R-:W-:Y:S02]  /*3ce0*/  FMNMX.FTZ R0, R165, R0, !PT ;  /* 0x00000000a5007209 */ /* 0x000fe40007810000 */
[----:B------:R-:W-:Y:S01]  /*3cf0*/  ISETP.LT.OR P4, PT, R2, 0x19, P4 ;  /* 0x000000190200780c */ /* 0x000fe20002781670 */
[----:B------:R-:W-:Y:S01]  /*3d00*/  LDSM.16.MT88.4 R88, [R134+0x4100] ;  /* 0x004100008658783b */ /* 0x000fe20000004200 */
[----:B------:R-:W-:Y:S02]  /*3d10*/  FMNMX.FTZ R5, R6, R5, !PT ;  /* 0x0000000506057209 */ /* 0x000fe40007810000 */
[----:B------:R-:W-:Y:S01]  /*3d20*/  ISETP.GT.AND P5, PT, R22, 0x19, P0 ;  /* 0x000000191600780c */ /* 0x000fe200007a4270 */
[----:B------:R-:W-:Y:S01]  /*3d30*/  LDSM.16.MT88.4 R136, [R172+0x900] ;  /* 0x00090000ac88783b */ /* 0x000fe20000004200 */
[----:B------:R-:W-:-:S02]  /*3d40*/  FMNMX.FTZ R0, R163, R0, !PT ;  /* 0x00000000a3007209 */ /* 0x000fc40007810000 */
[----:B------:R-:W-:Y:S01]  /*3d50*/  FSEL R10, R23, -INF , !P4 ;  /* 0xff800000170a7808 */ /* 0x000fe20006000000 */
[----:B------:R-:W-:Y:S01]  /*3d60*/  LDSM.16.MT88.4 R32, [R134+0x900] ;  /* 0x000900008620783b */ /* 0x000fe20000004200 */
[----:B------:R-:W-:Y:S02]  /*3d70*/  FMNMX.FTZ R5, R14, R5, !PT ;  /* 0x000000050e057209 */ /* 0x000fe40007810000 */
[----:B------:R-:W-:Y:S01]  /*3d80*/  ISETP.GT.AND P4, PT, R22, 0x20, P0 ;  /* 0x000000201600780c */ /* 0x000fe20000784270 */
[----:B------:R-:W-:Y:S01]  /*3d90*/  LDSM.16.MT88.4 R28, [R160+0x900] ;  /* 0x00090000a01c783b */ /* 0x000fe20000004200 */
[----:B------:R-:W-:Y:S02]  /*3da0*/  ISETP.LT.OR P5, PT, R2, 0x1a, P5 ;  /* 0x0000001a0200780c */ /* 0x000fe40002fa1670 */
[----:B------:R-:W-:Y:S01]  /*3db0*/  FMNMX.FTZ R0, R169, R0, !PT ;  /* 0x00000000a9007209 */ /* 0x000fe20007810000 */
[----:B------:R-:W-:Y:S01]  /*3dc0*/  LDSM.16.MT88.4 R24, [R172+0x2900] ;  /* 0x00290000ac18783b */ /* 0x000fe20000004200 */
[----:B------:R-:W-:-:S02]  /*3dd0*/  FMNMX.FTZ R5, R12, R5, !PT ;  /* 0x000000050c057209 */ /* 0x000fc40007810000 */
[----:B------:R-:W-:Y:S02]  /*3de0*/  ISETP.LT.OR P4, PT, R2, 0x21, P4 ;  /* 0x000000210200780c */ /* 0x000fe40002781670 */
[----:B------:R-:W-:Y:S02]  /*3df0*/  FSEL R8, R8, -INF , !P5 ;  /* 0xff80000008087808 */ /* 0x000fe40006800000 */
[----:B------:R-:W-:Y:S02]  /*3e00*/  ISETP.GT.AND P5, PT, R22, 0x21, P0 ;  /* 0x000000211600780c */ /* 0x000fe400007a4270 */
[----:B------:R-:W-:Y:S02]  /*3e10*/  FMNMX.FTZ R0, R175, R0, !PT ;  /* 0x00000000af007209 */ /* 0x000fe40007810000 */
[----:B------:R-:W-:Y:S02]  /*3e20*/  FMNMX.FTZ R5, R10, R5, !PT ;  /* 0x000000050a057209 */ /* 0x000fe40007810000 */
[----:B------:R-:W-:-:S02]  /*3e30*/  FSEL R182, R182, -INF , !P4 ;  /* 0xff800000b6b67808 */ /* 0x000fc40006000000 */
[----:B------:R-:W-:Y:S02]  /*3e40*/  ISETP.GT.AND P4, PT, R22, 0x28, P0 ;  /* 0x000000281600780c */ /* 0x000fe40000784270 */
[----:B------:R-:W-:Y:S02]  /*3e50*/  ISETP.LT.OR P5, PT, R2, 0x22, P5 ;  /* 0x000000220200780c */ /* 0x000fe40002fa1670 */
[----:B------:R-:W-:Y:S02]  /*3e60*/  FMNMX.FTZ R0, R173, R0, !PT ;  /* 0x00000000ad007209 */ /* 0x000fe40007810000 */
[----:B------:R-:W-:Y:S02]  /*3e70*/  FMNMX.FTZ R5, R8, R5, !PT ;  /* 0x0000000508057209 */ /* 0x000fe40007810000 */
[----:B------:R-:W-:Y:S02]  /*3e80*/  ISETP.LT.OR P4, PT, R2, 0x29, P4 ;  /* 0x000000290200780c */ /* 0x000fe40002781670 */
[----:B------:R-:W-:-:S02]  /*3e90*/  FSEL R174, R174, -INF , !P5 ;  /* 0xff800000aeae7808 */ /* 0x000fc40006800000 */
[----:B------:R-:W-:Y:S02]  /*3ea0*/  ISETP.GT.AND P5, PT, R22, 0x29, P0 ;  /* 0x000000291600780c */ /* 0x000fe400007a4270 */
[----:B------:R-:W-:Y:S02]  /*3eb0*/  FMNMX.FTZ R0, R143, R0, !PT ;  /* 0x000000008f007209 */ /* 0x000fe40007810000 */
[----:B------:R-:W-:Y:S02]  /*3ec0*/  FMNMX.FTZ R5, R182, R5, !PT ;  /* 0x00000005b6057209 */ /* 0x000fe40007810000 */
[----:B------:R-:W-:Y:S02]  /*3ed0*/  FSEL R180, R180, -INF , !P4 ;  /* 0xff800000b4b47808 */ /* 0x000fe40006000000 */
[----:B------:R-:W-:Y:S02]  /*3ee0*/  ISETP.GT.AND P4, PT, R22, 0x30, P0 ;  /* 0x000000301600780c */ /* 0x000fe40000784270 */
[----:B------:R-:W-:-:S02]  /*3ef0*/  ISETP.LT.OR P5, PT, R2, 0x2a, P5 ;  /* 0x0000002a0200780c */ /* 0x000fc40002fa1670 */
[----:B------:R-:W-:Y:S02]  /*3f00*/  FMNMX.FTZ R0, R141, R0, !PT ;  /* 0x000000008d007209 */ /* 0x000fe40007810000 */
[----:B------:R-:W-:Y:S02]  /*3f10*/  FMNMX.FTZ R19, R174, R5, !PT ;  /* 0x00000005ae137209 */ /* 0x000fe40007810000 */
[----:B------:R-:W-:Y:S01]  /*3f20*/  ISETP.LT.OR P4, PT, R2, 0x31, P4 ;  /* 0x000000310200780c */ /* 0x000fe20002781670 */
[----:B------:R-:W1:Y:S01]  /*3f30*/  SHFL.BFLY PT, R5, R0, 0x2, 0x1f ;  /* 0x0c401f0000057f89 */ /* 0x000e6200000e0000 */
[----:B------:R-:W-:Y:S02]  /*3f40*/  FSEL R176, R176, -INF , !P5 ;  /* 0xff800000b0b07808 */ /* 0x000fe40006800000 */
[----:B------:R-:W-:Y:S02]  /*3f50*/  ISETP.GT.AND P5, PT, R22, 0x31, P0 ;  /* 0x000000311600780c */ /* 0x000fe400007a4270 */
[----:B------:R-:W-:-:S02]  /*3f60*/  FMNMX.FTZ R19, R180, R19, !PT ;  /* 0x00000013b4137209 */ /* 0x000fc40007810000 */
[----:B------:R-:W-:Y:S02]  /*3f70*/  FSEL R142, R142, -INF , !P4 ;  /* 0xff8000008e8e7808 */ /* 0x000fe40006000000 */
[----:B------:R-:W-:Y:S02]  /*3f80*/  ISETP.GT.AND P4, PT, R22, 0x38, P0 ;  /* 0x000000381600780c */ /* 0x000fe40000784270 */
[----:B------:R-:W-:Y:S02]  /*3f90*/  ISETP.LT.OR P5, PT, R2, 0x32, P5 ;  /* 0x000000320200780c */ /* 0x000fe40002fa1670 */
[----:B------:R-:W-:Y:S02]  /*3fa0*/  FMNMX.FTZ R19, R176, R19, !PT ;  /* 0x00000013b0137209 */ /* 0x000fe40007810000 */
[----:B------:R-:W-:Y:S02]  /*3fb0*/  ISETP.GT.AND P0, PT, R22, 0x39, P0 ;  /* 0x000000391600780c */ /* 0x000fe40000704270 */
[----:B------:R-:W-:-:S02]  /*3fc0*/  ISETP.LT.OR P4, PT, R2, 0x39, P4 ;  /* 0x000000390200780c */ /* 0x000fc40002781670 */
[----:B------:R-:W-:Y:S02]  /*3fd0*/  FSEL R140, R140, -INF , !P5 ;  /* 0xff8000008c8c7808 */ /* 0x000fe40006800000 */
[----:B------:R-:W-:Y:S02]  /*3fe0*/  FMNMX.FTZ R19, R142, R19, !PT ;  /* 0x000000138e137209 */ /* 0x000fe40007810000 */
[----:B------:R-:W-:Y:S02]  /*3ff0*/  ISETP.LT.OR P0, PT, R2, 0x3a, P0 ;  /* 0x0000003a0200780c */ /* 0x000fe40000701670 */
[----:B------:R-:W-:Y:S02]  /*4000*/  FSEL R170, R170, -INF , !P4 ;  /* 0xff800000aaaa7808 */ /* 0x000fe40006000000 */
[----:B------:R-:W-:Y:S02]  /*4010*/  FMNMX.FTZ R19, R140, R19, !PT ;  /* 0x000000138c137209 */ /* 0x000fe40007810000 */
[----:B------:R-:W-:-:S02]  /*4020*/  FSEL R168, R168, -INF , !P0 ;  /* 0xff800000a8a87808 */ /* 0x000fc40004000000 */
[----:B------:R-:W-:Y:S02]  /*4030*/  FMNMX.FTZ R19, R170, R19, !PT ;  /* 0x00000013aa137209 */ /* 0x000fe40007810000 */
[----:B-1----:R-:W-:Y:S02]  /*4040*/  FMNMX.FTZ R23, R0, R5, !PT ;  /* 0x0000000500177209 */ /* 0x002fe40007810000 */
[----:B------:R-:W-:Y:S02]  /*4050*/  FMNMX.FTZ R19, R168, R19, !PT ;  /* 0x00000013a8137209 */ /* 0x000fe40007810000 */
[----:B------:R-:W-:Y:S01]  /*4060*/  IADD3 R214, R132, -0x2, RZ ;  /* 0xfffffffe84d67810 */ /* 0x000fe20007ffe0ff */
[----:B------:R-:W1:Y:S04]  /*4070*/  SHFL.BFLY PT, R2, R23, 0x1, 0x1f ;  /* 0x0c201f0017027f89 */ /* 0x000e6800000e0000 */
[----:B------:R-:W2:Y:S01]  /*4080*/  SHFL.BFLY PT, R0, R19, 0x2, 0x1f ;  /* 0x0c401f0013007f89 */ /* 0x000ea200000e0000 */
[----:B-1----:R-:W-:-:S02]  /*4090*/  FMNMX.FTZ R2, R23, R2, !PT ;  /* 0x0000000217027209 */ /* 0x002fc40007810000 */
[----:B--2---:R-:W-:-:S03]  /*40a0*/  FMNMX.FTZ R5, R19, R0, !PT ;  /* 0x0000000013057209 */ /* 0x004fc60007810000 */
[C---:B------:R-:W-:Y:S01]  /*40b0*/  FMUL.FTZ R178, R2.reuse, c[0x0][0x2d0] ;  /* 0x0000b40002b27a20 */ /* 0x040fe20000410000 */
[----:B------:R-:W-:Y:S01]  /*40c0*/  FSETP.NEU.FTZ.AND P0, PT, R2, -INF , PT ;  /* 0xff8000000200780b */ /* 0x000fe20003f1d000 */
[----:B------:R-:W1:Y:S03]  /*40d0*/  SHFL.BFLY PT, R0, R5, 0x1, 0x1f ;  /* 0x0c201f0005007f89 */ /* 0x000e6600000e0000 */
[----:B------:R-:W-:-:S05]  /*40e0*/  FSEL R178, R178, RZ, P0 ;  /* 0x000000ffb2b27208 */ /* 0x000fca0000000000 */
[--C-:B------:R-:W-:Y:S02]  /*40f0*/  FFMA.FTZ R162, R56, c[0x0][0x2d0], -R178.reuse ;  /* 0x0000b40038a27a23 */ /* 0x100fe400000108b2 */
[--C-:B------:R-:W-:Y:S01]  /*4100*/  FFMA.FTZ R161, R21, c[0x0][0x2d0], -R178.reuse ;  /* 0x0000b40015a17a23 */ /* 0x100fe200000108b2 */
[----:B------:R-:W2:Y:S01]  /*4110*/  LDSM.16.MT88.4 R56, [R134+0x2100] ;  /* 0x002100008638783b */ /* 0x000ea20000004200 */
[--C-:B------:R-:W-:Y:S02]  /*4120*/  FFMA.FTZ R157, R17, c[0x0][0x2d0], -R178.reuse ;  /* 0x0000b400119d7a23 */ /* 0x100fe400000108b2 */
[--C-:B------:R-:W-:Y:S01]  /*4130*/  FFMA.FTZ R152, R15, c[0x0][0x2d0], -R178.reuse ;  /* 0x0000b4000f987a23 */ /* 0x100fe200000108b2 */
[----:B------:R-:W-:Y:S01]  /*4140*/  MUFU.EX2 R162, R162 ;  /* 0x000000a200a27308 */ /* 0x000fe20000000800 */
[--C-:B------:R-:W-:Y:S02]  /*4150*/  FFMA.FTZ R148, R7, c[0x0][0x2d0], -R178.reuse ;  /* 0x0000b40007947a23 */ /* 0x100fe400000108b2 */
[----:B------:R-:W-:-:S02]  /*4160*/  FFMA.FTZ R150, R11, c[0x0][0x2d0], -R178 ;  /* 0x0000b4000b967a23 */ /* 0x000fc400000108b2 */
[--C-:B------:R-:W-:Y:S02]  /*4170*/  FFMA.FTZ R151, R9, c[0x0][0x2d0], -R178.reuse ;  /* 0x0000b40009977a23 */ /* 0x100fe400000108b2 */
[--C-:B------:R-:W-:Y:S01]  /*4180*/  FFMA.FTZ R155, R13, c[0x0][0x2d0], -R178.reuse ;  /* 0x0000b4000d9b7a23 */ /* 0x100fe200000108b2 */
[----:B------:R-:W3:Y:S01]  /*4190*/  MUFU.EX2 R161, R161 ;  /* 0x000000a100a17308 */ /* 0x000ee20000000800 */
        /* <DEDUP_REMOVED lines=8> */
[----:B------:R-:W-:Y:S01]  /*4220*/  FFMA.FTZ R175, R175, c[0x0][0x2d0], -R178 ;  /* 0x0000b400afaf7a23 */ /* 0x000fe200000108b2 */
[----:B------:R-:W-:Y:S02]  /*4230*/  FSEL R167, R167, RZ, P0 ;  /* 0x000000ffa7a77208 */ /* 0x000fe40000000000 */
[----:B---3--:R-:W-:Y:S02]  /*4240*/  F2FP.PACK_AB R96, R161, R162 ;  /* 0x000000a2a160723e */ /* 0x008fe400000000ff */
[----:B------:R-:W1:Y:S01]  /*4250*/  MUFU.EX2 R152, R152 ;  /* 0x0000009800987308 */ /* 0x000e620000000800 */
[--C-:B------:R-:W-:Y:S02]  /*4260*/  FFMA.FTZ R159, R20, c[0x0][0x2d0], -R167.reuse ;  /* 0x0000b400149f7a23 */ /* 0x100fe400000108a7 */
[--C-:B------:R-:W-:Y:S01]  /*4270*/  FFMA.FTZ R158, R18, c[0x0][0x2d0], -R167.reuse ;  /* 0x0000b400129e7a23 */ /* 0x100fe200000108a7 */
[----:B------:R-:W-:Y:S01]  /*4280*/  LDSM.16.MT88.4 R20, [R135+0x900] ;  /* 0x000900008714783b */ /* 0x000fe20000004200 */
[----:B------:R-:W-:-:S02]  /*4290*/  FFMA.FTZ R156, R16, c[0x0][0x2d0], -R167 ;  /* 0x0000b400109c7a23 */ /* 0x000fc400000108a7 */
[--C-:B------:R-:W-:Y:S01]  /*42a0*/  FFMA.FTZ R153, R6, c[0x0][0x2d0], -R167.reuse ;  /* 0x0000b40006997a23 */ /* 0x100fe200000108a7 */
[----:B------:R-:W-:Y:S01]  /*42b0*/  MUFU.EX2 R159, R159 ;  /* 0x0000009f009f7308 */ /* 0x000fe20000000800 */
[----:B------:R3:W4:Y:S01]  /*42c0*/  LDSM.16.MT88.4 R4, [R3+0x4100] ;  /* 0x004100000304783b */ /* 0x0007220000004200 */
[--C-:B------:R-:W-:Y:S02]  /*42d0*/  FFMA.FTZ R146, R10, c[0x0][0x2d0], -R167.reuse ;  /* 0x0000b4000a927a23 */ /* 0x100fe400000108a7 */
[--C-:B------:R-:W-:Y:S01]  /*42e0*/  FFMA.FTZ R154, R14, c[0x0][0x2d0], -R167.reuse ;  /* 0x0000b4000e9a7a23 */ /* 0x100fe200000108a7 */
[----:B------:R-:W-:Y:S01]  /*42f0*/  LDSM.16.MT88.4 R16, [R134+0x2900] ;  /* 0x002900008610783b */ /* 0x000fe20000004200 */
[--C-:B------:R-:W-:Y:S02]  /*4300*/  FFMA.FTZ R149, R12, c[0x0][0x2d0], -R167.reuse ;  /* 0x0000b4000c957a23 */ /* 0x100fe400000108a7 */
[----:B------:R-:W5:Y:S01]  /*4310*/  MUFU.EX2 R158, R158 ;  /* 0x0000009e009e7308 */ /* 0x000f620000000800 */
[----:B-1----:R-:W-:Y:S01]  /*4320*/  F2FP.PACK_AB R98, R152, R157 ;  /* 0x0000009d9862723e */ /* 0x002fe200000000ff */
[----:B------:R-:W-:Y:S01]  /*4330*/  LDSM.16.MT88.4 R12, [R160+0x2900] ;  /* 0x00290000a00c783b */ /* 0x000fe20000004200 */
[----:B------:R-:W-:-:S02]  /*4340*/  FFMA.FTZ R169, R182, c[0x0][0x2d0], -R167 ;  /* 0x0000b400b6a97a23 */ /* 0x000fc400000108a7 */
[--C-:B------:R-:W-:Y:S02]  /*4350*/  FFMA.FTZ R174, R174, c[0x0][0x2d0], -R167.reuse ;  /* 0x0000b400aeae7a23 */ /* 0x100fe400000108a7 */
[--C-:B------:R-:W-:Y:S01]  /*4360*/  FFMA.FTZ R171, R180, c[0x0][0x2d0], -R167.reuse ;  /* 0x0000b400b4ab7a23 */ /* 0x100fe200000108a7 */
[----:B------:R-:W-:Y:S01]  /*4370*/  MUFU.EX2 R156, R156 ;  /* 0x0000009c009c7308 */ /* 0x000fe20000000800 */
[--C-:B------:R-:W-:Y:S02]  /*4380*/  FFMA.FTZ R176, R176, c[0x0][0x2d0], -R167.reuse ;  /* 0x0000b400b0b07a23 */ /* 0x100fe400000108a7 */
[--C-:B------:R-:W-:Y:S02]  /*4390*/  FFMA.FTZ R180, R173, c[0x0][0x2d0], -R178.reuse ;  /* 0x0000b400adb47a23 */ /* 0x100fe400000108b2 */
[----:B------:R-:W-:Y:S02]  /*43a0*/  FFMA.FTZ R173, R143, c[0x0][0x2d0], -R178 ;  /* 0x0000b4008fad7a23 */ /* 0x000fe400000108b2 */
[--C-:B------:R-:W-:Y:S01]  /*43b0*/  FFMA.FTZ R177, R142, c[0x0][0x2d0], -R167.reuse ;  /* 0x0000b4008eb17a23 */ /* 0x100fe200000108a7 */
[----:B------:R-:W1:Y:S01]  /*43c0*/  MUFU.EX2 R153, R153 ;  /* 0x0000009900997308 */ /* 0x000e620000000800 */
[--C-:B---3--:R-:W-:Y:S01]  /*43d0*/  FFMA.FTZ R3, R8, c[0x0][0x2d0], -R167.reuse ;  /* 0x0000b40008037a23 */ /* 0x108fe200000108a7 */
[----:B-----5:R-:W-:Y:S01]  /*43e0*/  F2FP.PACK_AB R97, R158, R159 ;  /* 0x0000009f9e61723e */ /* 0x020fe200000000ff */
[----:B------:R-:W3:Y:S01]  /*43f0*/  LDSM.16.MT88.4 R8, [R135+0x2900] ;  /* 0x002900008708783b */ /* 0x000ee20000004200 */
[----:B------:R-:W-:-:S02]  /*4400*/  FFMA.FTZ R182, R140, c[0x0][0x2d0], -R167 ;  /* 0x0000b4008cb67a23 */ /* 0x000fc400000108a7 */
[--C-:B------:R-:W-:Y:S02]  /*4410*/  FFMA.FTZ R170, R170, c[0x0][0x2d0], -R167.reuse ;  /* 0x0000b400aaaa7a23 */ /* 0x100fe400000108a7 */
[----:B------:R-:W-:Y:S01]  /*4420*/  MUFU.EX2 R155, R155 ;  /* 0x0000009b009b7308 */ /* 0x000fe20000000800 */
[----:B------:R-:W-:Y:S02]  /*4430*/  FFMA.FTZ R178, R141, c[0x0][0x2d0], -R178 ;  /* 0x0000b4008db27a23 */ /* 0x000fe400000108b2 */
[----:B------:R-:W-:Y:S01]  /*4440*/  FFMA.FTZ R167, R168, c[0x0][0x2d0], -R167 ;  /* 0x0000b400a8a77a23 */ /* 0x000fe200000108a7 */
[----:B------:R-:W-:Y:S01]  /*4450*/  LDSM.16.MT88.4 R140, [R172+0x3900] ;  /* 0x00390000ac8c783b */ /* 0x000fe20000004200 */
[----:B------:R-:W-:Y:S02]  /*4460*/  FADD.FTZ R162, R162, R161 ;  /* 0x000000a1a2a27221 */ /* 0x000fe40000010000 */
[----:B------:R-:W-:Y:S01]  /*4470*/  FADD.FTZ R159, R159, R158 ;  /* 0x0000009e9f9f7221 */ /* 0x000fe20000010000 */
[----:B-1----:R-:W-:Y:S01]  /*4480*/  F2FP.PACK_AB R99, R153, R156 ;  /* 0x0000009c9963723e */ /* 0x002fe200000000ff */
[----:B------:R-:W1:Y:S01]  /*4490*/  MUFU.EX2 R150, R150 ;  /* 0x0000009600967308 */ /* 0x000e620000000800 */
[----:B------:R-:W-:-:S02]  /*44a0*/  FADD.FTZ R157, R157, R162 ;  /* 0x000000a29d9d7221 */ /* 0x000fc40000010000 */
[----:B------:R-:W-:Y:S02]  /*44b0*/  FADD.FTZ R156, R156, R159 ;  /* 0x0000009f9c9c7221 */ /* 0x000fe40000010000 */
[----:B------:R-:W-:Y:S01]  /*44c0*/  FADD.FTZ R152, R152, R157 ;  /* 0x0000009d98987221 */ /* 0x000fe20000010000 */
[C---:B------:R-:W-:Y:S01]  /*44d0*/  HMMA.16816.F32 R36, R96.reuse, R40, RZ ;  /* 0x000000286024723c */ /* 0x040fe200000018ff */
[----:B------:R-:W-:Y:S01]  /*44e0*/  FADD.FTZ R153, R153, R156 ;  /* 0x0000009c99997221 */ /* 0x000fe20000010000 */
[----:B------:R-:W-:Y:S06]  /*44f0*/  MUFU.EX2 R151, R151 ;  /* 0x0000009700977308 */ /* 0x000fec0000000800 */
        /* <DEDUP_REMOVED lines=12> */
[C---:B--2---:R-:W-:Y:S02]  /*45c0*/  HMMA.16816.F32 R52, R96.reuse, R56, RZ ;  /* 0x000000386034723c */ /* 0x044fe400000018ff */
[----:B------:R-:W2:Y:S06]  /*45d0*/  MUFU.EX2 R165, R165 ;  /* 0x000000a500a57308 */ /* 0x000eac0000000800 */
        /* <DEDUP_REMOVED lines=27> */
[----:B------:R-:W2:Y:S06]  /*4790*/  MUFU.EX2 R167, R167 ;  /* 0x000000a700a77308 */ /* 0x000eac0000000800 */
[C---:B----4-:R-:W-:Y:S07]  /*47a0*/  HMMA.16816.F32 R92, R96.reuse, R4, RZ ;  /* 0x00000004605c723c */ /* 0x050fee00000018ff */
[----:B-1----:R-:W-:Y:S01]  /*47b0*/  F2FP.PACK_AB R4, R150, R155 ;  /* 0x0000009b9604723e */ /* 0x002fe200000000ff */
[----:B------:R-:W-:Y:S01]  /*47c0*/  HMMA.16816.F32 R96, R96, R6, RZ ;  /* 0x000000066060723c */ /* 0x000fe200000018ff */
[----:B-----5:R-:W-:Y:S01]  /*47d0*/  F2FP.PACK_AB R5, R149, R154 ;  /* 0x0000009a9505723e */ /* 0x020fe200000000ff */
[----:B------:R-:W-:-:S02]  /*47e0*/  FADD.FTZ R155, R155, R152 ;  /* 0x000000989b9b7221 */ /* 0x000fc40000010000 */
[----:B------:R-:W-:Y:S02]  /*47f0*/  FADD.FTZ R154, R154, R153 ;  /* 0x000000999a9a7221 */ /* 0x000fe40000010000 */
[----:B------:R-:W-:Y:S01]  /*4800*/  FADD.FTZ R150, R150, R155 ;  /* 0x0000009b96967221 */ /* 0x000fe20000010000 */
[----:B------:R-:W-:Y:S01]  /*4810*/  F2FP.PACK_AB R6, R148, R151 ;  /* 0x000000979406723e */ /* 0x000fe200000000ff */
[----:B------:R-:W-:Y:S01]  /*4820*/  FADD.FTZ R149, R149, R154 ;  /* 0x0000009a95957221 */ /* 0x000fe20000010000 */
[----:B------:R-:W-:Y:S01]  /*4830*/  F2FP.PACK_AB R7, R3, R146 ;  /* 0x000000920307723e */ /* 0x000fe200000000ff */
[----:B------:R-:W-:Y:S02]  /*4840*/  FADD.FTZ R151, R151, R150 ;  /* 0x0000009697977221 */ /* 0x000fe40000010000 */
[----:B------:R-:W-:Y:S02]  /*4850*/  FADD.FTZ R146, R146, R149 ;  /* 0x0000009592927221 */ /* 0x000fe40000010000 */
[----:B------:R-:W-:-:S02]  /*4860*/  FADD.FTZ R151, R148, R151 ;  /* 0x0000009794977221 */ /* 0x000fc40000010000 */
[----:B---3--:R-:W-:Y:S01]  /*4870*/  HMMA.16816.F32 R36, R4, R8, R36 ;  /* 0x000000080424723c */ /* 0x008fe20000001824 */
[----:B------:R-:W-:-:S07]  /*4880*/  FADD.FTZ R146, R3, R146 ;  /* 0x0000009203927221 */ /* 0x000fce0000010000 */
        /* <DEDUP_REMOVED lines=8> */
[C---:B------:R-:W-:Y:S08]  /*4910*/  HMMA.16816.F32 R128, R4.reuse, R20, R128 ;  /* 0x000000140480723c */ /* 0x040ff00000001880 */
[C---:B------:R-:W-:Y:S01]  /*4920*/  HMMA.16816.F32 R124, R4.reuse, R22, R124 ;  /* 0x00000016047c723c */ /* 0x040fe2000000187c */
[----:B------:R-:W5:Y:S07]  /*4930*/  LDSM.16.MT88.4 R20, [R135+0x4900] ;  /* 0x004900008714783b */ /* 0x000f6e0000004200 */
[C---:B-1----:R-:W-:Y:S08]  /*4940*/  HMMA.16816.F32 R76, R4.reuse, R8, R76 ;  /* 0x00000008044c723c */ /* 0x042ff0000000184c */
[C---:B------:R-:W-:Y:S01]  /*4950*/  HMMA.16816.F32 R80, R4.reuse, R10, R80 ;  /* 0x0000000a0450723c */ /* 0x040fe20000001850 */
[----:B------:R-:W1:Y:S07]  /*4960*/  LDSM.16.MT88.4 R8, [R135+0x1100] ;  /* 0x001100008708783b */ /* 0x000e6e0000004200 */
[C---:B---3--:R-:W-:Y:S08]  /*4970*/  HMMA.16816.F32 R84, R4.reuse, R16, R84 ;  /* 0x000000100454723c */ /* 0x048ff00000001854 */
[C---:B------:R-:W-:Y:S01]  /*4980*/  HMMA.16816.F32 R88, R4.reuse, R18, R88 ;  /* 0x000000120458723c */ /* 0x040fe20000001858 */
[----:B------:R-:W3:Y:S07]  /*4990*/  LDSM.16.MT88.4 R16, [R172+0x1100] ;  /* 0x00110000ac10783b */ /* 0x000eee0000004200 */
[C---:B----4-:R-:W-:Y:S08]  /*49a0*/  HMMA.16816.F32 R92, R4.reuse, R12, R92 ;  /* 0x0000000c045c723c */ /* 0x050ff0000000185c */
[C---:B------:R-:W-:Y:S01]  /*49b0*/  HMMA.16816.F32 R96, R4.reuse, R14, R96 ;  /* 0x0000000e0460723c */ /* 0x040fe20000001860 */
[----:B------:R-:W4:Y:S07]  /*49c0*/  LDSM.16.MT88.4 R12, [R135+0x3100] ;  /* 0x00310000870c783b */ /* 0x000f2e0000004200 */
        /* <DEDUP_REMOVED lines=12> */
[C---:B-----5:R-:W-:Y:S08]  /*4a90*/  HMMA.16816.F32 R68, R4.reuse, R20, R68 ;  /* 0x000000140444723c */ /* 0x060ff00000001844 */
[----:B------:R-:W-:Y:S01]  /*4aa0*/  HMMA.16816.F32 R72, R4, R22, R72 ;  /* 0x000000160448723c */ /* 0x000fe20000001848 */
[----:B------:R-:W5:Y:S06]  /*4ab0*/  LDSM.16.MT88.4 R20, [R135+0x5100] ;  /* 0x005100008714783b */ /* 0x000f6c0000004200 */
[----:B--2---:R-:W-:Y:S01]  /*4ac0*/  F2FP.PACK_AB R4, R165, R164 ;  /* 0x000000a4a504723e */ /* 0x004fe200000000ff */
        /* <DEDUP_REMOVED lines=14> */
[C---:B---3--:R-:W-:Y:S08]  /*4bb0*/  HMMA.16816.F32 R120, R4.reuse, R16, R120 ;  /* 0x000000100478723c */ /* 0x048ff00000001878 */
[C---:B------:R-:W-:Y:S01]  /*4bc0*/  HMMA.16816.F32 R116, R4.reuse, R18, R116 ;  /* 0x000000120474723c */ /* 0x040fe20000001874 */
[----:B------:R-:W2:Y:S07]  /*4bd0*/  LDSM.16.MT88.4 R16, [R160+0x3100] ;  /* 0x00310000a010783b */ /* 0x000eae0000004200 */
[C---:B----4-:R-:W-:Y:S08]  /*4be0*/  HMMA.16816.F32 R36, R4.reuse, R12, R36 ;  /* 0x0000000c0424723c */ /* 0x050ff00000001824 */
[C---:B------:R-:W-:Y:S01]  /*4bf0*/  HMMA.16816.F32 R40, R4.reuse, R14, R40 ;  /* 0x0000000e0428723c */ /* 0x040fe20000001828 */
[----:B------:R-:W3:Y:S07]  /*4c00*/  LDSM.16.MT88.4 R12, [R172+0x5100] ;  /* 0x00510000ac0c783b */ /* 0x000eee0000004200 */
[C---:B-----5:R-:W-:Y:S08]  /*4c10*/  HMMA.16816.F32 R68, R4.reuse, R20, R68 ;  /* 0x000000140444723c */ /* 0x060ff00000001844 */
        /* <DEDUP_REMOVED lines=20> */
[C---:B------:R-:W-:Y:S08]  /*4d60*/  HMMA.16816.F32 R104, R4.reuse, R28, R104 ;  /* 0x0000001c0468723c */ /* 0x040ff00000001868 */
[C---:B------:R-:W-:Y:S01]  /*4d70*/  HMMA.16816.F32 R100, R4.reuse, R30, R100 ;  /* 0x0000001e0464723c */ /* 0x040fe20000001864 */
[----:B------:R-:W-:Y:S07]  /*4d80*/  LDSM.16.MT88.4 R28, [R160+0x1900] ;  /* 0x00190000a01c783b */ /* 0x000fee0000004200 */
[C---:B------:R-:W-:Y:S08]  /*4d90*/  HMMA.16816.F32 R44, R4.reuse, R24, R44 ;  /* 0x00000018042c723c */ /* 0x040ff0000000182c */
[----:B------:R-:W-:Y:S01]  /*4da0*/  HMMA.16816.F32 R48, R4, R26, R48 ;  /* 0x0000001a0430723c */ /* 0x000fe20000001830 */
[----:B------:R-:W-:Y:S06]  /*4db0*/  LDSM.16.MT88.4 R24, [R135+0x3900] ;  /* 0x003900008718783b */ /* 0x000fec0000004200 */
        /* <DEDUP_REMOVED lines=18> */
[C---:B------:R-:W-:Y:S07]  /*4ee0*/  HMMA.16816.F32 R52, R4.reuse, R20, R52 ;  /* 0x000000140434723c */ /* 0x040fee0000001834 */
[----:B------:R-:W-:Y:S01]  /*4ef0*/  IADD3 R20, R132, -0x3, RZ ;  /* 0xfffffffd84147810 */ /* 0x000fe20007ffe0ff */
[----:B--2---:R-:W-:Y:S03]  /*4f00*/  HMMA.16816.F32 R60, R4, R16, R60 ;  /* 0x00000010043c723c */ /* 0x004fe6000000183c */
[----:B------:R-:W-:-:S05]  /*4f10*/  ISETP.GE.AND P4, PT, R20, R193, PT ;  /* 0x000000c11400720c */ /* 0x000fca0003f86270 */
[C---:B------:R-:W-:Y:S01]  /*4f20*/  HMMA.16816.F32 R64, R4.reuse, R18, R64 ;  /* 0x000000120440723c */ /* 0x040fe20000001840 */
[----:B------:R-:W2:Y:S07]  /*4f30*/  LDSM.16.MT88.4 R16, [R160+0x5900] ;  /* 0x00590000a010783b */ /* 0x000eae0000004200 */
[----:B---3--:R-:W-:Y:S01]  /*4f40*/  HMMA.16816.F32 R68, R4, R12, R68 ;  /* 0x0000000c0444723c */ /* 0x008fe20000001844 */
[----:B------:R-:W-:-:S06]  /*4f50*/  @P4 IMAD R145, R145, R20, RZ ;  /* 0x0000001491914224 */ /* 0x000fcc00078e02ff */
[----:B------:R-:W-:Y:S01]  /*4f60*/  @P4 SHF.R.S32.HI R12, RZ, 0x1f, R20 ;  /* 0x0000001fff0c4819 */ /* 0x000fe20000011414 */
[-C--:B------:R-:W-:Y:S01]  /*4f70*/  @P4 IMAD.WIDE.U32 R20, R20, R147.reuse, R206 ;  /* 0x0000009314144225 */ /* 0x080fe200078e00ce */
[----:B-1----:R-:W-:Y:S03]  /*4f80*/  HMMA.16816.F32 R84, R4, R8, R84 ;  /* 0x000000080454723c */ /* 0x002fe60000001854 */
[----:B------:R-:W-:-:S04]  /*4f90*/  @P4 IMAD R12, R12, R147, R145 ;  /* 0x000000930c0c4224 */ /* 0x000fc800078e0291 */
[----:B------:R-:W-:Y:S01]  /*4fa0*/  @P4 IMAD.IADD R9, R21, 0x1, R12 ;  /* 0x0000000115094824 */ /* 0x000fe200078e020c */
[C---:B------:R-:W-:Y:S01]  /*4fb0*/  @P4 LEA R8, P0, R20.reuse, c[0x0][0x1c8], 0x1 ;  /* 0x0000720014084a11 */ /* 0x040fe200078008ff */
[----:B------:R-:W-:Y:S03]  /*4fc0*/  HMMA.16816.F32 R88, R4, R10, R88 ;  /* 0x0000000a0458723c */ /* 0x000fe60000001858 */
[----:B------:R-:W-:-:S04]  /*4fd0*/  @P4 LEA.HI.X R9, R20, c[0x0][0x1cc], R9, 0x1, P0 ;  /* 0x0000730014094a11 */ /* 0x000fc800000f0c09 */
[C---:B------:R-:W-:Y:S01]  /*4fe0*/  @P4 LEA R10, P0, R197.reuse, R8, 0x1 ;  /* 0x00000008c50a4211 */ /* 0x040fe200078008ff */
[----:B------:R-:W-:Y:S01]  /*4ff0*/  @!PT LDS RZ, [RZ] ;  /* 0x00000000fffff984 */ /* 0x000fe20000000800 */
[----:B------:R-:W-:Y:S01]  /*5000*/  @!PT LDS RZ, [RZ] ;  /* 0x00000000fffff984 */ /* 0x000fe20000000800 */
[----:B------:R-:W-:Y:S01]  /*5010*/  @!PT LDS RZ, [RZ] ;  /* 0x00000000fffff984 */ /* 0x000fe20000000800 */
[----:B------:R1:W-:Y:S01]  /*5020*/  @P4 LDGSTS.E.BYPASS.LTC128B.128 [R144+0xc100], [R8.64], !P3 ;  /* 0x0c10000008904fae */ /* 0x0003e2000d901d4a */
[----:B------:R-:W-:Y:S02]  /*5030*/  HMMA.16816.F32 R44, R4, R140, R44 ;  /* 0x0000008c042c723c */ /* 0x000fe4000000182c */
[----:B------:R-:W-:Y:S01]  /*5040*/  @P4 LEA.HI.X R11, R197, R9, R196, 0x1, P0 ;  /* 0x00000009c50b4211 */ /* 0x000fe200000f0cc4 */
[----:B------:R1:W-:Y:S01]  /*5050*/  @P4 LDGSTS.E.BYPASS.LTC128B.128 [R144+0xe100], [R8.64+0x80], !P2 ;  /* 0x0e10008008904fae */ /* 0x0003e2000d101d4a */
[----:B------:R-:W-:-:S03]  /*5060*/  PLOP3.LUT P0, PT, PT, PT, UP1, 0x40, 0x0 ;  /* 0x000000000000781c */ /* 0x000fc60003f0e818 */
[----:B------:R1:W-:Y:S01]  /*5070*/  @P4 LDGSTS.E.BYPASS.LTC128B.128 [R144+0x10100], [R8.64+0x100], !P1 ;  /* 0x1010010008904fae */ /* 0x0003e2000c901d4a */
[C---:B------:R-:W-:Y:S03]  /*5080*/  HMMA.16816.F32 R48, R4.reuse, R142, R48 ;  /* 0x0000008e0430723c */ /* 0x040fe60000001830 */
[----:B------:R1:W-:Y:S04]  /*5090*/  @P4 LDGSTS.E.BYPASS.LTC128B.128 [R144+0xd100], [R10.64], !P3 ;  /* 0x0d1000000a904fae */ /* 0x0003e8000d901d4a */
[----:B------:R1:W-:Y:S01]  /*50a0*/  @P4 LDGSTS.E.BYPASS.LTC128B.128 [R144+0xf100], [R10.64+0x80], !P2 ;  /* 0x0f1000800a904fae */ /* 0x0003e2000d101d4a */
[C---:B------:R-:W-:Y:S03]  /*50b0*/  HMMA.16816.F32 R76, R4.reuse, R136, R76 ;  /* 0x00000088044c723c */ /* 0x040fe6000000184c */
[----:B------:R1:W-:Y:S04]  /*50c0*/  @P4 LDGSTS.E.BYPASS.LTC128B.128 [R144+0x11100], [R10.64+0x100], !P1 ;  /* 0x111001000a904fae */ /* 0x0003e8000c901d4a */
[----:B------:R-:W0:Y:S01]  /*50d0*/  LDGDEPBAR ;  /* 0x00000000000079af */ /* 0x000e220000000000 */
        /* <DEDUP_REMOVED lines=10> */
[----:B------:R-:W-:Y:S07]  /*5180*/  HMMA.16816.F32 R96, R4, R18, R96 ;  /* 0x000000120460723c */ /* 0x000fee0000001860 */
[----:B------:R-:W-:Y:S01]  /*5190*/  IMAD.U32 R4, RZ, RZ, UR4 ;  /* 0x00000004ff047e24 */ /* 0x000fe2000f8e00ff */
[----:B------:R-:W-:Y:S05]  /*51a0*/  @P0 BRA `(.L_x_1582) ;  /* 0x0000010000000947 */ /* 0x000fea0003800000 */
[----:B-1----:R-:W-:Y:S01]  /*51b0*/  ISETP.LT.AND P0, PT, RZ, UR12, PT ;  /* 0x0000000cff007c0c */ /* 0x002fe2000bf01270 */
[----:B------:R-:W-:-:S06]  /*51c0*/  UIADD3 UR4, UR12, -0x1, URZ ;  /* 0xffffffff0c047890 */ /* 0x000fcc000fffe03f */
[----:B------:R-:W-:-:S06]  /*51d0*/  MOV R3, UR4 ;  /* 0x0000000400037c02 */ /* 0x000fcc0008000f00 */
[----:B------:R-:W-:Y:S05]  /*51e0*/  @P0 BRA `(.L_x_1583) ;  /* 0x0000006000000947 */ /* 0x000fea0003800000 */
[----:B------:R-:W-:Y:S01]  /*51f0*/  ISETP.NE.AND P0, PT, R133, c[0x0][0x32c], PT ;  /* 0x0000cb0085007a0c */ /* 0x000fe20003f05270 */
[----:B------:R-:W-:-:S12]  /*5200*/  IMAD R5, RZ, RZ, -UR12 ;  /* 0x8000000cff057e24 */ /* 0x000fd8000f8e02ff */
[----:B------:R-:W-:-:S05]  /*5210*/  @P0 IMAD.HI.U32 R3, R5, c[0x0][0x330], RZ ;  /* 0x0000cc0005030a27 */ /* 0x000fca00078e00ff */
[----:B------:R-:W-:-:S04]  /*5220*/  @P0 SHF.R.U32.HI R5, RZ, c[0x0][0x334], R3 ;  /* 0x0000cd00ff050a19 */ /* 0x000fc80000011603 */
[----:B------:R-:W-:Y:S01]  /*5230*/  LOP3.LUT R3, RZ, R5, RZ, 0x33, !PT ;  /* 0x00000005ff037212 */ /* 0x000fe200078e33ff */
[----:B------:R-:W-:Y:S05]  /*5240*/  BRA `(.L_x_1584) ;  /* 0x0000003000007947 */ /* 0x000fea0003800000 */
.L_x_1583:
[----:B------:R-:W-:-:S13]  /*5250*/  ISETP.NE.AND P0, PT, R133, c[0x0][0x32c], PT ;  /* 0x0000cb0085007a0c */ /* 0x000fda0003f05270 */
[----:B------:R-:W-:-:S05]  /*5260*/  @P0 IMAD.HI.U32 R5, R3, c[0x0][0x330], RZ ;  /* 0x0000cc0003050a27 */ /* 0x000fca00078e00ff */
[----:B------:R-:W-:Y:S02]  /*5270*/  @P0 SHF.R.U32.HI R3, RZ, c[0x0][0x334], R5 ;  /* 0x0000cd00ff030a19 */ /* 0x000fe40000011605 */
.L_x_1584:
[----:B------:R-:W-:-:S05]  /*5280*/  MOV R6, c[0x0][0x32c] ;  /* 0x0000cb0000067a02 */ /* 0x000fca0000000f00 */
[----:B------:R-:W-:-:S05]  /*5290*/  IMAD R3, R3, R6, c[0x0][0x32c] ;  /* 0x0000cb0003037624 */ /* 0x000fca00078e0206 */
[----:B------:R-:W-:-:S04]  /*52a0*/  IMNMX R4, R4, R3, PT ;  /* 0x0000000304047217 */ /* 0x000fc80003800200 */
.L_x_1582:
[----:B-1----:R-:W-:Y:S01]  /*52b0*/  SHF.R.S32.HI R3, RZ, 0x1f, R4 ;  /* 0x0000001fff037819 */ /* 0x002fe20000011404 */
[----:B------:R-:W-:Y:S02]  /*52c0*/  UMOV UR5, 0x1 ;  /* 0x0000000100057882 */ /* 0x000fe40000000000 */
[----:B------:R-:W-:Y:S01]  /*52d0*/  UMOV UR7, URZ ;  /* 0x0000003f00077c82 */ /* 0x000fe20008000000 */
[----:B------:R-:W-:-:S04]  /*52e0*/  LEA.HI R4, R3, R4, RZ, 0x6 ;  /* 0x0000000403047211 */ /* 0x000fc800078f30ff */
[----:B------:R-:W-:-:S04]  /*52f0*/  SHF.R.S32.HI R4, RZ, 0x6, R4 ;  /* 0x00000006ff047819 */ /* 0x000fc80000011404 */
[----:B------:R-:W-:-:S04]  /*5300*/  IMNMX R223, R193, R4, !PT ;  /* 0x00000004c1df7217 */ /* 0x000fc80007800200 */
[----:B------:R-:W-:-:S13]  /*5310*/  ISETP.GE.AND P0, PT, R214, R223, PT ;  /* 0x000000dfd600720c */ /* 0x000fda0003f06270 */
[----:B------:R-:W-:Y:S05]  /*5320*/  @!P0 BRA `(.L_x_1585) ;  /* 0x00003a2000008947 */ /* 0x000fea0003800000 */
[----:B------:R-:W-:Y:S01]  /*5330*/  PLOP3.LUT P4, PT, PT, PT, UP2, 0x80, 0x0 ;  /* 0x000000000000781c */ /* 0x000fe20003f8f028 */
[----:B------:R-:W-:Y:S01]  /*5340*/  IMAD.MOV.U32 R189, RZ, RZ, 0x20 ;  /* 0x00000020ffbd7424 */ /* 0x000fe200078e00ff */
[----:B------:R-:W-:Y:S01]  /*5350*/  PLOP3.LUT P0, PT, PT, PT, UP2, 0x80, 0x0 ;  /* 0x000000000000781c */ /* 0x000fe20003f0f028 */
[----:B------:R-:W-:Y:S01]  /*5360*/  IMAD.MOV.U32 R3, RZ, RZ, R0 ;  /* 0x000000ffff037224 */ /* 0x000fe200078e0000 */
[C---:B------:R-:W-:Y:S01]  /*5370*/  IADD3 R222, P5, R200.reuse, 0x40, RZ ;  /* 0x00000040c8de7810 */ /* 0x040fe20007fbe0ff */
[----:B------:R-:W-:Y:S01]  /*5380*/  IMAD.MOV.U32 R132, RZ, RZ, R2 ;  /* 0x000000ffff847224 */ /* 0x000fe200078e0002 */
[----:B------:R-:W-:Y:S01]  /*5390*/  SEL R189, R189, 0xffffffe0, !P6 ;  /* 0xffffffe0bdbd7807 */ /* 0x000fe20007000000 */
[----:B------:R-:W-:Y:S01]  /*53a0*/  UMOV UR7, URZ ;  /* 0x0000003f00077c82 */ /* 0x000fe20008000000 */
[----:B------:R-:W-:Y:S01]  /*53b0*/  IADD3 R220, P6, R200, 0x80, RZ ;  /* 0x00000080c8dc7810 */ /* 0x000fe20007fde0ff */
[----:B------:R-:W-:Y:S01]  /*53c0*/  IMAD.X R221, RZ, RZ, R205, P5 ;  /* 0x000000ffffdd7224 */ /* 0x000fe200028e06cd */
[----:B------:R-:W-:Y:S01]  /*53d0*/  IADD3 R216, P5, R202, 0x80, RZ ;  /* 0x00000080cad87810 */ /* 0x000fe20007fbe0ff */
[----:B------:R-:W-:-:S02]  /*53e0*/  UMOV UR5, 0x1 ;  /* 0x0000000100057882 */ /* 0x000fc40000000000 */
[----:B------:R-:W-:Y:S01]  /*53f0*/  @P4 IMAD.HI.U32 R213, R199, c[0x0][0x2c8], RZ ;  /* 0x0000b200c7d54a27 */ /* 0x000fe200078e00ff */
[----:B------:R-:W-:-:S03]  /*5400*/  IADD3 R218, P4, R202, 0x40, RZ ;  /* 0x00000040cada7810 */ /* 0x000fc60007f9e0ff */
[----:B------:R-:W-:Y:S01]  /*5410*/  IMAD.X R219, RZ, RZ, R205, P6 ;  /* 0x000000ffffdb7224 */ /* 0x000fe200030e06cd */
[----:B------:R-:W-:Y:S01]  /*5420*/  @P0 SHF.R.U32.HI R213, RZ, c[0x0][0x2cc], R213 ;  /* 0x0000b300ffd50a19 */ /* 0x000fe200000116d5 */
[--C-:B------:R-:W-:Y:S02]  /*5430*/  IMAD.X R217, RZ, RZ, R207.reuse, P4 ;  /* 0x000000ffffd97224 */ /* 0x100fe400020e06cf */
[----:B------:R-:W-:Y:S02]  /*5440*/  IMAD.X R215, RZ, RZ, R207, P5 ;  /* 0x000000ffffd77224 */ /* 0x000fe400028e06cf */
.L_x_1594:
[----:B------:R-:W-:Y:S04]  /*5450*/  DEPBAR.LE SB0, 0x2 ;  /* 0x000080800000791a */ /* 0x000fe80000000000 */
[----:B------:R-:W-:Y:S01]  /*5460*/  BAR.SYNC.DEFER_BLOCKING 0x0 ;  /* 0x0000000000007b1d */ /* 0x000fe20000010000 */
[----:B------:R-:W-:Y:S01]  /*5470*/  UIMAD UR4, UR5, 0x6000, URZ ;  /* 0x00006000050478a4 */ /* 0x000fe2000f8e023f */
[----:B------:R-:W-:Y:S01]  /*5480*/  ISETP.GE.AND P6, PT, R193, R214, PT ;  /* 0x000000d6c100720c */ /* 0x000fe20003fc6270 */
[----:B------:R-:W-:Y:S01]  /*5490*/  UIADD3 UR12, UR7, 0x1, URZ ;  /* 0x00000001070c7890 */ /* 0x000fe2000fffe03f */
[----:B------:R-:W-:Y:S01]  /*54a0*/  MOV R241, R199 ;  /* 0x000000c700f17202 */ /* 0x000fe20000000f00 */
[----:B------:R-:W-:Y:S01]  /*54b0*/  IMAD.SHL.U32 R235, R214, 0x40, RZ ;  /* 0x00000040d6eb7824 */ /* 0x000fe200078e00ff */
[----:B------:R-:W-:Y:S01]  /*54c0*/  UISETP.GE.AND UP0, UPT, UR7, 0x1, UPT ;  /* 0x000000010700788c */ /* 0x000fe2000bf06270 */
[----:B------:R-:W-:Y:S03]  /*54d0*/  IADD3 R180, R188, UR4, RZ ;  /* 0x00000004bcb47c10 */ /* 0x000fe6000fffe0ff */
[----:B------:R-:W-:Y:S02]  /*54e0*/  IADD3 R237, -R208, 0x1, -R235 ;  /* 0x00000001d0ed7810 */ /* 0x000fe40007ffe9eb */
[CC--:B------:R-:W-:Y:S02]  /*54f0*/  IADD3 R133, R189.reuse, R180.reuse, RZ ;  /* 0x000000b4bd857210 */ /* 0x0c0fe40007ffe0ff */
[-C--:B------:R-:W-:Y:S02]  /*5500*/  IADD3 R0, R192, R180.reuse, RZ ;  /* 0x000000b4c0007210 */ /* 0x080fe40007ffe0ff */
[----:B------:R-:W-:Y:S02]  /*5510*/  @!P6 IADD3 R165, R214, -0x1, RZ ;  /* 0xffffffffd6a5e810 */ /* 0x000fe40007ffe0ff */
[----:B------:R-:W-:Y:S02]  /*5520*/  IADD3 R191, R189, R180, R192 ;  /* 0x000000b4bdbf7210 */ /* 0x000fe40007ffe0c0 */
[----:B------:R-:W-:Y:S02]  /*5530*/  @!P6 SHF.R.S32.HI R2, RZ, 0x1f, R165 ;  /* 0x0000001fff02e819 */ /* 0x000fe400000114a5 */
[----:B------:R-:W-:Y:S01]  /*5540*/  IADD3 R237, R237, c[0x0][0x1d0], RZ ;  /* 0x00007400eded7a10 */ /* 0x000fe20007ffe0ff */
[----:B------:R-:W-:Y:S02]  /*5550*/  LDSM.16.M88.4 R136, [R190] ;  /* 0x00000000be88783b */ /* 0x000fe40000000200 */
[----:B------:R-:W-:Y:S01]  /*5560*/  @!P6 IMAD R2, R2, c[0x0][0x208], RZ ;  /* 0x000082000202ea24 */ /* 0x000fe200078e02ff */
[----:B------:R-:W-:Y:S03]  /*5570*/  IADD3 R237, R237, -c[0x0][0x168], RZ ;  /* 0x80005a00eded7a10 */ /* 0x000fe60007ffe0ff */
[----:B------:R-:W-:Y:S01]  /*5580*/  @!P6 IMAD R2, R165, c[0x0][0x20c], R2 ;  /* 0x00008300a502ea24 */ /* 0x000fe200078e0202 */
[----:B------:R-:W-:Y:S01]  /*5590*/  IADD3 R238, R237, c[0x0][0x328], RZ ;  /* 0x0000ca00edee7a10 */ /* 0x000fe20007ffe0ff */
[----:B------:R-:W1:Y:S01]  /*55a0*/  LDSM.16.M88.4 R140, [R188+UR4+0xc100] ;  /* 0x00c10004bc8c783b */ /* 0x000e620008000200 */
[----:B------:R-:W-:Y:S01]  /*55b0*/  @!P6 IMAD.WIDE.U32 R164, R165, c[0x0][0x208], RZ ;  /* 0x00008200a5a4ea25 */ /* 0x000fe200078e00ff */
[----:B------:R-:W-:Y:S03]  /*55c0*/  IADD3 R237, R237, UR6, RZ ;  /* 0x00000006eded7c10 */ /* 0x000fe6000fffe0ff */
[C---:B------:R-:W-:Y:S01]  /*55d0*/  @!P6 IMAD.SHL.U32 R173, R164.reuse, 0x40, RZ ;  /* 0x00000040a4ade824 */ /* 0x040fe200078e00ff */
[----:B------:R-:W-:Y:S01]  /*55e0*/  @!P6 IADD3 R2, R165, R2, RZ ;  /* 0x00000002a502e210 */ /* 0x000fe20007ffe0ff */
[----:B------:R-:W2:Y:S03]  /*55f0*/  LDSM.16.M88.4 R144, [R188+UR4+0xc900] ;  /* 0x00c90004bc90783b */ /* 0x000ea60008000200 */
[----:B------:R-:W-:Y:S02]  /*5600*/  @!P6 SHF.L.U64.HI R171, R164, 0x6, R2 ;  /* 0x00000006a4abe819 */ /* 0x000fe40000010202 */
[C---:B------:R-:W-:Y:S02]  /*5610*/  @!P6 IADD3 R169, P4, R173.reuse, R222, RZ ;  /* 0x000000deada9e210 */ /* 0x040fe40007f9e0ff */
[----:B------:R-:W3:Y:S01]  /*5620*/  LDSM.16.M88.4 R148, [R188+UR4+0xd100] ;  /* 0x00d10004bc94783b */ /* 0x000ee20008000200 */
[----:B------:R-:W-:Y:S02]  /*5630*/  @!P6 IADD3 R2, P0, R173, R200, RZ ;  /* 0x000000c8ad02e210 */ /* 0x000fe40007f1e0ff */
[C---:B------:R-:W-:Y:S02]  /*5640*/  @!P6 IMAD.X R168, R171.reuse, 0x1, R221, P4 ;  /* 0x00000001aba8e824 */ /* 0x040fe400020e06dd */
[C---:B------:R-:W-:Y:S02]  /*5650*/  @!P6 LEA R166, P5, R2.reuse, c[0x0][0x1f8], 0x1 ;  /* 0x00007e0002a6ea11 */ /* 0x040fe400078a08ff */
[----:B------:R-:W4:Y:S01]  /*5660*/  LDSM.16.M88.4 R152, [R188+UR4+0xd900] ;  /* 0x00d90004bc98783b */ /* 0x000f220008000200 */
[----:B------:R-:W-:Y:S02]  /*5670*/  @!P6 IADD3.X R165, R171, R205, RZ, P0, !PT ;  /* 0x000000cdaba5e210 */ /* 0x000fe400007fe4ff */
[C---:B------:R-:W-:Y:S02]  /*5680*/  @!P6 LEA R164, P0, R169.reuse, c[0x0][0x1f8], 0x1 ;  /* 0x00007e00a9a4ea11 */ /* 0x040fe400078008ff */
[----:B------:R-:W-:Y:S02]  /*5690*/  @!P6 LEA.HI.X R167, R2, c[0x0][0x1fc], R165, 0x1, P5 ;  /* 0x00007f0002a7ea11 */ /* 0x000fe400028f0ca5 */
[----:B------:R-:W-:Y:S01]  /*56a0*/  LDSM.16.M88.4 R156, [R133+0xd100] ;  /* 0x00d10000859c783b */ /* 0x000fe20000000200 */
[----:B------:R-:W-:Y:S02]  /*56b0*/  @!P6 LEA.HI.X R165, R169, c[0x0][0x1fc], R168, 0x1, P0 ;  /* 0x00007f00a9a5ea11 */ /* 0x000fe400000f0ca8 */
[----:B------:R-:W-:Y:S02]  /*56c0*/  @!P6 IADD3 R169, P5, R195, R173, RZ ;  /* 0x000000adc3a9e210 */ /* 0x000fe40007fbe0ff */
[----:B------:R-:W-:Y:S02]  /*56d0*/  @!P6 IADD3 R2, P4, R173, R220, RZ ;  /* 0x000000dcad02e210 */ /* 0x000fe40007f9e0ff */
[----:B------:R-:W-:Y:S01]  /*56e0*/  @!P6 IADD3 R175, P0, R169, R200, RZ ;  /* 0x000000c8a9afe210 */ /* 0x000fe20007f1e0ff */
[----:B------:R-:W-:Y:S01]  /*56f0*/  @!P6 IMAD.X R178, R194, 0x1, R171, P5 ;  /* 0x00000001c2b2e824 */ /* 0x000fe200028e06ab */
[----:B------:R-:W-:Y:S02]  /*5700*/  @!P6 LEA R172, P5, R2, c[0x0][0x1f8], 0x1 ;  /* 0x00007e0002acea11 */ /* 0x000fe400078a08ff */
[----:B------:R-:W-:Y:S01]  /*5710*/  @!P6 IADD3.X R171, R171, R219, RZ, P4, !PT ;  /* 0x000000dbababe210 */ /* 0x000fe200027fe4ff */
[C---:B-1----:R-:W-:Y:S03]  /*5720*/  HMMA.16816.F32 R4, R136.reuse, R140, RZ ;  /* 0x0000008c8804723c */ /* 0x042fe600000018ff */
[----:B------:R-:W-:Y:S01]  /*5730*/  @!P6 IMAD.X R168, R178, 0x1, R205, P0 ;  /* 0x00000001b2a8e824 */ /* 0x000fe200000e06cd */
[----:B------:R-:W-:Y:S02]  /*5740*/  @!P6 IADD3 R182, P0, R169, R222, RZ ;  /* 0x000000dea9b6e210 */ /* 0x000fe40007f1e0ff */
[C---:B------:R-:W-:Y:S02]  /*5750*/  @!P6 LEA R170, P4, R175.reuse, c[0x0][0x1f8], 0x1 ;  /* 0x00007e00afaaea11 */ /* 0x040fe400078808ff */
[C---:B------:R-:W-:Y:S01]  /*5760*/  HMMA.16816.F32 R8, R136.reuse, R142, RZ ;  /* 0x0000008e8808723c */ /* 0x040fe200000018ff */
[----:B------:R-:W-:Y:S03]  /*5770*/  LDSM.16.M88.4 R140, [R186] ;  /* 0x00000000ba8c783b */ /* 0x000fe60000000200 */
[----:B------:R-:W-:Y:S02]  /*5780*/  @!P6 LEA.HI.X R173, R2, c[0x0][0x1fc], R171, 0x1, P5 ;  /* 0x00007f0002adea11 */ /* 0x000fe400028f0cab */
[----:B------:R-:W-:Y:S01]  /*5790*/  @!P6 LEA.HI.X R171, R175, c[0x0][0x1fc], R168, 0x1, P4 ;  /* 0x00007f00afabea11 */ /* 0x000fe200020f0ca8 */
[----:B------:R-:W-:Y:S01]  /*57a0*/  IMAD.U32 R168, RZ, RZ, UR7 ;  /* 0x00000007ffa87e24 */ /* 0x000fe2000f8e00ff */
[C---:B--2---:R-:W-:Y:S01]  /*57b0*/  HMMA.16816.F32 R12, R136.reuse, R144, RZ ;  /* 0x00000090880c723c */ /* 0x044fe200000018ff */
[----:B------:R-:W-:Y:S01]  /*57c0*/  @!P6 LEA R174, P5, R182, c[0x0][0x1f8], 0x1 ;  /* 0x00007e00b6aeea11 */ /* 0x000fe200078a08ff */
[----:B------:R-:W-:Y:S02]  /*57d0*/  USEL UR7, UR12, URZ, !UP0 ;  /* 0x0000003f0c077287 */ /* 0x000fe4000c000000 */
[----:B------:R-:W-:Y:S02]  /*57e0*/  @!P6 IADD3 R2, P4, R169, R220, RZ ;  /* 0x000000dca902e210 */ /* 0x000fe40007f9e0ff */
[----:B------:R-:W-:Y:S02]  /*57f0*/  @!P6 IADD3.X R169, R178, R221, RZ, P0, !PT ;  /* 0x000000ddb2a9e210 */ /* 0x000fe400007fe4ff */
[C---:B------:R-:W-:Y:S01]  /*5800*/  HMMA.16816.F32 R16, R136.reuse, R146, RZ ;  /* 0x000000928810723c */ /* 0x040fe200000018ff */
[----:B------:R-:W1:Y:S03]  /*5810*/  LDSM.16.M88.4 R144, [R133+0xc100] ;  /* 0x00c100008590783b */ /* 0x000e660000000200 */
[----:B------:R-:W-:Y:S01]  /*5820*/  @!P6 LEA.HI.X R175, R182, c[0x0][0x1fc], R169, 0x1, P5 ;  /* 0x00007f00b6afea11 */ /* 0x000fe200028f0ca9 */
[----:B------:R-:W-:Y:S01]  /*5830*/  @!P6 IMAD R169, R168, 0x6000, R209 ;  /* 0x00006000a8a9e824 */ /* 0x000fe200078e02d1 */
[----:B------:R-:W-:Y:S02]  /*5840*/  @!P6 IADD3.X R177, R178, R219, RZ, P4, !PT ;  /* 0x000000dbb2b1e210 */ /* 0x000fe400027fe4ff */
[C---:B---3--:R-:W-:Y:S01]  /*5850*/  HMMA.16816.F32 R20, R136.reuse, R148, RZ ;  /* 0x000000948814723c */ /* 0x048fe200000018ff */
[C---:B------:R-:W-:Y:S04]  /*5860*/  @!P6 LEA R176, P0, R2.reuse, c[0x0][0x1f8], 0x1 ;  /* 0x00007e0002b0ea11 */ /* 0x040fe800078008ff */
[----:B------:R-:W-:Y:S01]  /*5870*/  @!P6 LEA.HI.X R177, R2, c[0x0][0x1fc], R177, 0x1, P0 ;  /* 0x00007f0002b1ea11 */ /* 0x000fe200000f0cb1 */
[----:B------:R-:W-:Y:S01]  /*5880*/  IMAD.IADD R2, R192, 0x1, R133 ;  /* 0x00000001c0027824 */ /* 0x000fe200078e0285 */
[----:B------:R-:W-:Y:S01]  /*5890*/  PLOP3.LUT P0, PT, PT, PT, UP2, 0x80, 0x0 ;  /* 0x000000000000781c */ /* 0x000fe20003f0f028 */
[C---:B------:R-:W-:Y:S01]  /*58a0*/  HMMA.16816.F32 R24, R136.reuse, R150, RZ ;  /* 0x000000968818723c */ /* 0x040fe200000018ff */
[----:B------:R-:W2:Y:S07]  /*58b0*/  LDSM.16.M88.4 R148, [R133+0xc900] ;  /* 0x00c900008594783b */ /* 0x000eae0000000200 */
[C---:B----4-:R-:W-:Y:S04]  /*58c0*/  HMMA.16816.F32 R28, R136.reuse, R152, RZ ;  /* 0x00000098881c723c */ /* 0x050fe800000018ff */
[----:B------:R-:W-:Y:S02]  /*58d0*/  @P0 MOV R241, R213 ;  /* 0x000000d500f10202 */ /* 0x000fe40000000f00 */
[----:B------:R-:W-:Y:S02]  /*58e0*/  PLOP3.LUT P0, PT, PT, PT, UP1, 0x40, 0x0 ;  /* 0x000000000000781c */ /* 0x000fe40003f0e818 */
[----:B------:R-:W-:Y:S01]  /*58f0*/  HMMA.16816.F32 R32, R136, R154, RZ ;  /* 0x0000009a8820723c */ /* 0x000fe200000018ff */
[----:B------:R-:W3:Y:S07]  /*5900*/  LDSM.16.M88.4 R136, [R133+0xd900] ;  /* 0x00d900008588783b */ /* 0x000eee0000000200 */
[----:B------:R-:W-:Y:S01]  /*5910*/  @!PT LDS RZ, [RZ] ;  /* 0x00000000fffff984 */ /* 0x000fe20000000800 */
[----:B------:R-:W-:Y:S01]  /*5920*/  @!PT LDS RZ, [RZ] ;  /* 0x00000000fffff984 */ /* 0x000fe20000000800 */
[----:B------:R-:W-:Y:S01]  /*5930*/  @!PT LDS RZ, [RZ] ;  /* 0x00000000fffff984 */ /* 0x000fe20000000800 */
[----:B------:R4:W-:Y:S01]  /*5940*/  @!P6 LDGSTS.E.BYPASS.LTC128B.128 [R169], [R166.64], !P3 ;  /* 0x00000000a6a9efae */ /* 0x0009e2000d901d4a */
[C---:B-1----:R-:W-:Y:S06]  /*5950*/  HMMA.16816.F32 R4, R140.reuse, R144, R4 ;  /* 0x000000908c04723c */ /* 0x042fec0000001804 */
[----:B------:R4:W-:Y:S02]  /*5960*/  @!P6 LDGSTS.E.BYPASS.LTC128B.128 [R169+0x2000], [R164.64], !P2 ;  /* 0x02000000a4a9efae */ /* 0x0009e4000d101d4a */
[C---:B------:R-:W-:Y:S05]  /*5970*/  HMMA.16816.F32 R8, R140.reuse, R146, R8 ;  /* 0x000000928c08723c */ /* 0x040fea0000001808 */
[----:B------:R1:W-:Y:S03]  /*5980*/  @!P6 LDGSTS.E.BYPASS.LTC128B.128 [R169+0x4000], [R172.64], !P1 ;  /* 0x04000000aca9efae */ /* 0x0003e6000c901d4a */
[C---:B--2---:R-:W-:Y:S04]  /*5990*/  HMMA.16816.F32 R12, R140.reuse, R148, R12 ;  /* 0x000000948c0c723c */ /* 0x044fe8000000180c */
[----:B------:R1:W-:Y:S04]  /*59a0*/  @!P6 LDGSTS.E.BYPASS.LTC128B.128 [R169+0x1000], [R170.64], !P3 ;  /* 0x01000000aaa9efae */ /* 0x0003e8000d901d4a */
[C---:B------:R-:W-:Y:S03]  /*59b0*/  HMMA.16816.F32 R16, R140.reuse, R150, R16 ;  /* 0x000000968c10723c */ /* 0x040fe60000001810 */
[----:B------:R1:W-:Y:S05]  /*59c0*/  @!P6 LDGSTS.E.BYPASS.LTC128B.128 [R169+0x3000], [R174.64], !P2 ;  /* 0x03000000aea9efae */ /* 0x0003ea000d101d4a */
[C---:B------:R-:W-:Y:S02]  /*59d0*/  HMMA.16816.F32 R20, R140.reuse, R156, R20 ;  /* 0x0000009c8c14723c */ /* 0x040fe40000001814 */
[----:B------:R1:W-:Y:S06]  /*59e0*/  @!P6 LDGSTS.E.BYPASS.LTC128B.128 [R169+0x5000], [R176.64], !P1 ;  /* 0x05000000b0a9efae */ /* 0x0003ec000c901d4a */
[C---:B------:R-:W-:Y:S01]  /*59f0*/  HMMA.16816.F32 R24, R140.reuse, R158, R24 ;  /* 0x0000009e8c18723c */ /* 0x040fe20000001818 */
[----:B------:R-:W-:Y:S07]  /*5a00*/  LDSM.16.M88.4 R152, [R185] ;  /* 0x00000000b998783b */ /* 0x000fee0000000200 */
[C---:B---3--:R-:W-:Y:S01]  /*5a10*/  HMMA.16816.F32 R28, R140.reuse, R136, R28 ;  /* 0x000000888c1c723c */ /* 0x048fe2000000181c */
[----:B------:R-:W2:Y:S07]  /*5a20*/  LDSM.16.M88.4 R160, [R0+0xc100] ;  /* 0x00c1000000a0783b */ /* 0x000eae0000000200 */
[----:B------:R-:W-:Y:S01]  /*5a30*/  HMMA.16816.F32 R32, R140, R138, R32 ;  /* 0x0000008a8c20723c */ /* 0x000fe20000001820 */
[----:B------:R-:W3:Y:S07]  /*5a40*/  LDSM.16.M88.4 R144, [R0+0xc900] ;  /* 0x00c900000090783b */ /* 0x000eee0000000200 */
[----:B------:R-:W5:Y:S07]  /*5a50*/  LDSM.16.M88.4 R148, [R0+0xd100] ;  /* 0x00d100000094783b */ /* 0x000f6e0000000200 */
[----:B------:R-:W5:Y:S07]  /*5a60*/  LDSM.16.M88.4 R156, [R0+0xd900] ;  /* 0x00d90000009c783b */ /* 0x000f6e0000000200 */
[----:B----4-:R-:W-:Y:S07]  /*5a70*/  LDSM.16.M88.4 R164, [R184] ;  /* 0x00000000b8a4783b */ /* 0x010fee0000000200 */
[----:B-1----:R-:W1:Y:S01]  /*5a80*/  LDSM.16.M88.4 R168, [R2+0xc100] ;  /* 0x00c1000002a8783b */ /* 0x002e620000000200 */
[C---:B--2---:R-:W-:Y:S06]  /*5a90*/  HMMA.16816.F32 R4, R152.reuse, R160, R4 ;  /* 0x000000a09804723c */ /* 0x044fec0000001804 */
[----:B------:R-:W2:Y:S02]  /*5aa0*/  LDSM.16.M88.4 R136, [R2+0xc900] ;  /* 0x00c900000288783b */ /* 0x000ea40000000200 */
[C---:B------:R-:W-:Y:S05]  /*5ab0*/  HMMA.16816.F32 R8, R152.reuse, R162, R8 ;  /* 0x000000a29808723c */ /* 0x040fea0000001808 */
[----:B------:R-:W4:Y:S03]  /*5ac0*/  LDSM.16.M88.4 R140, [R2+0xd100] ;  /* 0x00d10000028c783b */ /* 0x000f260000000200 */
[C---:B---3--:R-:W-:Y:S04]  /*5ad0*/  HMMA.16816.F32 R12, R152.reuse, R144, R12 ;  /* 0x00000090980c723c */ /* 0x048fe8000000180c */
[----:B------:R-:W-:Y:S04]  /*5ae0*/  LDSM.16.M88.4 R160, [R188+UR4+0xf900] ;  /* 0x00f90004bca0783b */ /* 0x000fe80008000200 */
[C---:B------:R-:W-:Y:S03]  /*5af0*/  HMMA.16816.F32 R16, R152.reuse, R146, R16 ;  /* 0x000000929810723c */ /* 0x040fe60000001810 */
[----:B------:R-:W3:Y:S05]  /*5b00*/  LDSM.16.M88.4 R144, [R2+0xd900] ;  /* 0x00d900000290783b */ /* 0x000eea0000000200 */
[C---:B-----5:R-:W-:Y:S02]  /*5b10*/  HMMA.16816.F32 R20, R152.reuse, R148, R20 ;  /* 0x000000949814723c */ /* 0x060fe40000001814 */
[----:B------:R-:W-:Y:S06]  /*5b20*/  LDSM.16.M88.4 R172, [R133+0xe900] ;  /* 0x00e9000085ac783b */ /* 0x000fec0000000200 */
[C---:B------:R-:W-:Y:S01]  /*5b30*/  HMMA.16816.F32 R24, R152.reuse, R150, R24 ;  /* 0x000000969818723c */ /* 0x040fe20000001818 */
[----:B------:R-:W-:Y:S07]  /*5b40*/  LDSM.16.M88.4 R148, [R190+0x4000] ;  /* 0x00400000be94783b */ /* 0x000fee0000000200 */
[C---:B------:R-:W-:Y:S01]  /*5b50*/  HMMA.16816.F32 R28, R152.reuse, R156, R28 ;  /* 0x0000009c981c723c */ /* 0x040fe2000000181c */
[----:B------:R-:W-:Y:S07]  /*5b60*/  LDSM.16.M88.4 R176, [R0+0xe100] ;  /* 0x00e1000000b0783b */ /* 0x000fee0000000200 */
[----:B------:R-:W-:Y:S01]  /*5b70*/  HMMA.16816.F32 R32, R152, R158, R32 ;  /* 0x0000009e9820723c */ /* 0x000fe20000001820 */
[----:B------:R-:W5:Y:S07]  /*5b80*/  LDSM.16.M88.4 R152, [R188+UR4+0xe100] ;  /* 0x00e10004bc98783b */ /* 0x000f6e0008000200 */
[C---:B-1----:R-:W-:Y:S01]  /*5b90*/  HMMA.16816.F32 R4, R164.reuse, R168, R4 ;  /* 0x000000a8a404723c */ /* 0x042fe20000001804 */
[----:B------:R-:W1:Y:S07]  /*5ba0*/  LDSM.16.M88.4 R156, [R188+UR4+0xe900] ;  /* 0x00e90004bc9c783b */ /* 0x000e6e0008000200 */
[C---:B------:R-:W-:Y:S01]  /*5bb0*/  HMMA.16816.F32 R8, R164.reuse, R170, R8 ;  /* 0x000000aaa408723c */ /* 0x040fe20000001808 */
[----:B------:R-:W-:Y:S07]  /*5bc0*/  LDSM.16.M88.4 R168, [R133+0xe100] ;  /* 0x00e1000085a8783b */ /* 0x000fee0000000200 */
[C---:B--2---:R-:W-:Y:S01]  /*5bd0*/  HMMA.16816.F32 R12, R164.reuse, R136, R12 ;  /* 0x00000088a40c723c */ /* 0x044fe2000000180c */
[----:B------:R-:W-:Y:S07]  /*5be0*/  LDSM.16.M88.4 R180, [R188+UR4+0x10100] ;  /* 0x01010004bcb4783b */ /* 0x000fee0008000200 */
[C---:B------:R-:W-:Y:S01]  /*5bf0*/  HMMA.16816.F32 R16, R164.reuse, R138, R16 ;  /* 0x0000008aa410723c */ /* 0x040fe20000001810 */
[----:B------:R-:W2:Y:S07]  /*5c00*/  LDSM.16.M88.4 R136, [R188+UR4+0xf100] ;  /* 0x00f10004bc88783b */ /* 0x000eae0008000200 */
[C---:B----4-:R-:W-:Y:S01]  /*5c10*/  HMMA.16816.F32 R20, R164.reuse, R140, R20 ;  /* 0x0000008ca414723c */ /* 0x050fe20000001814 */
[----:B------:R-:W0:Y:S07]  /*5c20*/  LDGDEPBAR ;  /* 0x00000000000079af */ /* 0x000e2e0000000000 */
[C---:B------:R-:W-:Y:S01]  /*5c30*/  HMMA.16816.F32 R24, R164.reuse, R142, R24 ;  /* 0x0000008ea418723c */ /* 0x040fe20000001818 */
[----:B------:R-:W4:Y:S07]  /*5c40*/  LDSM.16.M88.4 R140, [R186+0x4000] ;  /* 0x00400000ba8c783b */ /* 0x000f2e0000000200 */
[C---:B---3--:R-:W-:Y:S08]  /*5c50*/  HMMA.16816.F32 R28, R164.reuse, R144, R28 ;  /* 0x00000090a41c723c */ /* 0x048ff0000000181c */
[----:B------:R-:W-:Y:S01]  /*5c60*/  HMMA.16816.F32 R32, R164, R146, R32 ;  /* 0x00000092a420723c */ /* 0x000fe20000001820 */
[----:B------:R-:W3:Y:S07]  /*5c70*/  LDSM.16.M88.4 R144, [R133+0xf100] ;  /* 0x00f100008590783b */ /* 0x000eee0000000200 */
[C---:B-----5:R-:W-:Y:S01]  /*5c80*/  HMMA.16816.F32 R4, R148.reuse, R152, R4 ;  /* 0x000000989404723c */ /* 0x060fe20000001804 */
[----:B------:R-:W-:Y:S07]  /*5c90*/  LDSM.16.M88.4 R164, [R185+0x4000] ;  /* 0x00400000b9a4783b */ /* 0x000fee0000000200 */
[C---:B------:R-:W-:Y:S01]  /*5ca0*/  HMMA.16816.F32 R8, R148.reuse, R154, R8 ;  /* 0x0000009a9408723c */ /* 0x040fe20000001808 */
[----:B------:R-:W5:Y:S07]  /*5cb0*/  LDSM.16.M88.4 R152, [R133+0xf900] ;  /* 0x00f900008598783b */ /* 0x000f6e0000000200 */
[C---:B-1----:R-:W-:Y:S08]  /*5cc0*/  HMMA.16816.F32 R12, R148.reuse, R156, R12 ;  /* 0x0000009c940c723c */ /* 0x042ff0000000180c */
[C---:B------:R-:W-:Y:S01]  /*5cd0*/  HMMA.16816.F32 R16, R148.reuse, R158, R16 ;  /* 0x0000009e9410723c */ /* 0x040fe20000001810 */
[----:B------:R-:W-:Y:S07]  /*5ce0*/  LDSM.16.M88.4 R156, [R0+0xf900] ;  /* 0x00f90000009c783b */ /* 0x000fee0000000200 */
[C---:B--2---:R-:W-:Y:S08]  /*5cf0*/  HMMA.16816.F32 R20, R148.reuse, R136, R20 ;  /* 0x000000889414723c */ /* 0x044ff00000001814 */
[C---:B------:R-:W-:Y:S01]  /*5d00*/  HMMA.16816.F32 R24, R148.reuse, R138, R24 ;  /* 0x0000008a9418723c */ /* 0x040fe20000001818 */
[----:B------:R-:W1:Y:S07]  /*5d10*/  LDSM.16.M88.4 R136, [R0+0xe900] ;  /* 0x00e900000088783b */ /* 0x000e6e0000000200 */
[C---:B------:R-:W-:Y:S08]  /*5d20*/  HMMA.16816.F32 R28, R148.reuse, R160, R28 ;  /* 0x000000a0941c723c */ /* 0x040ff0000000181c */
[----:B------:R-:W-:Y:S01]  /*5d30*/  HMMA.16816.F32 R32, R148, R162, R32 ;  /* 0x000000a29420723c */ /* 0x000fe20000001820 */
[----:B------:R-:W2:Y:S07]  /*5d40*/  LDSM.16.M88.4 R148, [R0+0xf100] ;  /* 0x00f100000094783b */ /* 0x000eae0000000200 */
[C---:B----4-:R-:W-:Y:S01]  /*5d50*/  HMMA.16816.F32 R4, R140.reuse, R168, R4 ;  /* 0x000000a88c04723c */ /* 0x050fe20000001804 */
[----:B------:R-:W-:Y:S07]  /*5d60*/  LDSM.16.M88.4 R160, [R184+0x4000] ;  /* 0x00400000b8a0783b */ /* 0x000fee0000000200 */
[C---:B------:R-:W-:Y:S01]  /*5d70*/  HMMA.16816.F32 R8, R140.reuse, R170, R8 ;  /* 0x000000aa8c08723c */ /* 0x040fe20000001808 */
[----:B------:R-:W4:Y:S07]  /*5d80*/  LDSM.16.M88.4 R168, [R2+0xe100] ;  /* 0x00e1000002a8783b */ /* 0x000f2e0000000200 */
[C---:B------:R-:W-:Y:S08]  /*5d90*/  HMMA.16816.F32 R12, R140.reuse, R172, R12 ;  /* 0x000000ac8c0c723c */ /* 0x040ff0000000180c */
[C---:B------:R-:W-:Y:S01]  /*5da0*/  HMMA.16816.F32 R16, R140.reuse, R174, R16 ;  /* 0x000000ae8c10723c */ /* 0x040fe20000001810 */
[----:B------:R-:W-:Y:S07]  /*5db0*/  LDSM.16.M88.4 R172, [R190+0x8000] ;  /* 0x00800000beac783b */ /* 0x000fee0000000200 */
[C---:B---3--:R-:W-:Y:S08]  /*5dc0*/  HMMA.16816.F32 R20, R140.reuse, R144, R20 ;  /* 0x000000908c14723c */ /* 0x048ff00000001814 */
[C---:B------:R-:W-:Y:S01]  /*5dd0*/  HMMA.16816.F32 R24, R140.reuse, R146, R24 ;  /* 0x000000928c18723c */ /* 0x040fe20000001818 */
[----:B------:R-:W-:Y:S07]  /*5de0*/  LDSM.16.M88.4 R144, [R191+0xf100] ;  /* 0x00f10000bf90783b */ /* 0x000fee0000000200 */
[C---:B-----5:R-:W-:Y:S08]  /*5df0*/  HMMA.16816.F32 R28, R140.reuse, R152, R28 ;  /* 0x000000988c1c723c */ /* 0x060ff0000000181c */
[----:B------:R-:W-:Y:S01]  /*5e00*/  HMMA.16816.F32 R32, R140, R154, R32 ;  /* 0x0000009a8c20723c */ /* 0x000fe20000001820 */
[----:B------:R-:W3:Y:S07]  /*5e10*/  LDSM.16.M88.4 R140, [R191+0xe900] ;  /* 0x00e90000bf8c783b */ /* 0x000eee0000000200 */
[C---:B------:R-:W-:Y:S01]  /*5e20*/  HMMA.16816.F32 R4, R164.reuse, R176, R4 ;  /* 0x000000b0a404723c */ /* 0x040fe20000001804 */
[----:B------:R-:W5:Y:S07]  /*5e30*/  LDSM.16.M88.4 R152, [R191+0xf900] ;  /* 0x00f90000bf98783b */ /* 0x000f6e0000000200 */
        /* <DEDUP_REMOVED lines=8> */
[C---:B------:R-:W-:Y:S08]  /*5ec0*/  HMMA.16816.F32 R28, R164.reuse, R156, R28 ;  /* 0x0000009ca41c723c */ /* 0x040ff0000000181c */
[----:B------:R-:W-:Y:S01]  /*5ed0*/  HMMA.16816.F32 R32, R164, R158, R32 ;  /* 0x0000009ea420723c */ /* 0x000fe20000001820 */
[----:B------:R-:W1:Y:S07]  /*5ee0*/  LDSM.16.M88.4 R156, [R188+UR4+0x11900] ;  /* 0x01190004bc9c783b */ /* 0x000e6e0008000200 */
[C---:B----4-:R-:W-:Y:S01]  /*5ef0*/  HMMA.16816.F32 R4, R160.reuse, R168, R4 ;  /* 0x000000a8a004723c */ /* 0x050fe20000001804 */
[----:B------:R-:W4:Y:S07]  /*5f00*/  LDSM.16.M88.4 R164, [R186+0x8000] ;  /* 0x00800000baa4783b */ /* 0x000f2e0000000200 */
[C---:B------:R-:W-:Y:S01]  /*5f10*/  HMMA.16816.F32 R8, R160.reuse, R170, R8 ;  /* 0x000000aaa008723c */ /* 0x040fe20000001808 */
[----:B------:R-:W-:Y:S07]  /*5f20*/  LDSM.16.M88.4 R168, [R0+0x10100] ;  /* 0x0101000000a8783b */ /* 0x000fee0000000200 */
[C---:B---3--:R-:W-:Y:S08]  /*5f30*/  HMMA.16816.F32 R12, R160.reuse, R140, R12 ;  /* 0x0000008ca00c723c */ /* 0x048ff0000000180c */
[C---:B------:R-:W-:Y:S01]  /*5f40*/  HMMA.16816.F32 R16, R160.reuse, R142, R16 ;  /* 0x0000008ea010723c */ /* 0x040fe20000001810 */
[----:B------:R-:W3:Y:S07]  /*5f50*/  LDSM.16.M88.4 R140, [R133+0x10900] ;  /* 0x01090000858c783b */ /* 0x000eee0000000200 */
[C---:B------:R-:W-:Y:S08]  /*5f60*/  HMMA.16816.F32 R20, R160.reuse, R144, R20 ;  /* 0x00000090a014723c */ /* 0x040ff00000001814 */
[C---:B------:R-:W-:Y:S01]  /*5f70*/  HMMA.16816.F32 R24, R160.reuse, R146, R24 ;  /* 0x00000092a018723c */ /* 0x040fe20000001818 */
[----:B------:R-:W1:Y:S07]  /*5f80*/  LDSM.16.M88.4 R144, [R133+0x11100] ;  /* 0x011100008590783b */ /* 0x000e6e0000000200 */
[C---:B-----5:R-:W-:Y:S08]  /*5f90*/  HMMA.16816.F32 R28, R160.reuse, R152, R28 ;  /* 0x00000098a01c723c */ /* 0x060ff0000000181c */
[----:B------:R-:W-:Y:S01]  /*5fa0*/  HMMA.16816.F32 R32, R160, R154, R32 ;  /* 0x0000009aa020723c */ /* 0x000fe20000001820 */
[----:B------:R-:W5:Y:S07]  /*5fb0*/  LDSM.16.M88.4 R152, [R133+0x11900] ;  /* 0x011900008598783b */ /* 0x000f6e0000000200 */
[----:B------:R-:W3:Y:S01]  /*5fc0*/  LDSM.16.M88.4 R160, [R185+0x8000] ;  /* 0x00800000b9a0783b */ /* 0x000ee20000000200 */
        /* <DEDUP_REMOVED lines=9> */
[C---:B------:R-:W-:Y:S08]  /*6060*/  HMMA.16816.F32 R28, R172.reuse, R156, R28 ;  /* 0x0000009cac1c723c */ /* 0x040ff0000000181c */
[----:B------:R-:W-:Y:S01]  /*6070*/  HMMA.16816.F32 R32, R172, R158, R32 ;  /* 0x0000009eac20723c */ /* 0x000fe20000001820 */
[----:B------:R-:W1:Y:S07]  /*6080*/  LDSM.16.M88.4 R156, [R0+0x11900] ;  /* 0x01190000009c783b */ /* 0x000e6e0000000200 */
[----:B------:R-:W1:Y:S01]  /*6090*/  LDSM.16.M88.4 R172, [R184+0x8000] ;  /* 0x00800000b8ac783b */ /* 0x000e620000000200 */
[C---:B----4-:R-:W-:Y:S08]  /*60a0*/  HMMA.16816.F32 R4, R164.reuse, R176, R4 ;  /* 0x000000b0a404723c */ /* 0x050ff00000001804 */
[C---:B------:R-:W-:Y:S08]  /*60b0*/  HMMA.16816.F32 R8, R164.reuse, R178, R8 ;  /* 0x000000b2a408723c */ /* 0x040ff00000001808 */
[C---:B---3--:R-:W-:Y:S08]  /*60c0*/  HMMA.16816.F32 R12, R164.reuse, R140, R12 ;  /* 0x0000008ca40c723c */ /* 0x048ff0000000180c */
[C---:B------:R-:W-:Y:S01]  /*60d0*/  HMMA.16816.F32 R16, R164.reuse, R142, R16 ;  /* 0x0000008ea410723c */ /* 0x040fe20000001810 */
[----:B------:R-:W-:Y:S07]  /*60e0*/  LDSM.16.M88.4 R140, [R191+0x11100] ;  /* 0x01110000bf8c783b */ /* 0x000fee0000000200 */
        /* <DEDUP_REMOVED lines=11> */
[C---:B------:R-:W-:Y:S08]  /*61a0*/  HMMA.16816.F32 R28, R160.reuse, R156, R28 ;  /* 0x0000009ca01c723c */ /* 0x040ff0000000181c */
[----:B------:R-:W-:Y:S08]  /*61b0*/  HMMA.16816.F32 R32, R160, R158, R32 ;  /* 0x0000009ea020723c */ /* 0x000ff00000001820 */
[C---:B------:R-:W-:Y:S08]  /*61c0*/  HMMA.16816.F32 R4, R172.reuse, R180, R4 ;  /* 0x000000b4ac04723c */ /* 0x040ff00000001804 */
[C---:B------:R-:W-:Y:S08]  /*61d0*/  HMMA.16816.F32 R8, R172.reuse, R182, R8 ;  /* 0x000000b6ac08723c */ /* 0x040ff00000001808 */
[C---:B-1----:R-:W-:Y:S08]  /*61e0*/  HMMA.16816.F32 R12, R172.reuse, R136, R12 ;  /* 0x00000088ac0c723c */ /* 0x042ff0000000180c */
[C---:B------:R-:W-:Y:S01]  /*61f0*/  HMMA.16816.F32 R16, R172.reuse, R138, R16 ;  /* 0x0000008aac10723c */ /* 0x040fe20000001810 */
[----:B------:R1:W2:Y:S03]  /*6200*/  LDSM.16.M88.4 R136, [R191+0x11900] ;  /* 0x01190000bf88783b */ /* 0x0002a60000000200 */
[----:B------:R-:W-:Y:S02]  /*6210*/  FMUL.FTZ R165, R4, c[0x0][0x320] ;  /* 0x0000c80004a57a20 */ /* 0x000fe40000410000 */
[----:B------:R-:W-:Y:S02]  /*6220*/  FMUL.FTZ R167, R5, c[0x0][0x320] ;  /* 0x0000c80005a77a20 */ /* 0x000fe40000410000 */
[C---:B------:R-:W-:Y:S02]  /*6230*/  HMMA.16816.F32 R20, R172.reuse, R140, R20 ;  /* 0x0000008cac14723c */ /* 0x040fe40000001814 */
[----:B------:R-:W3:Y:S02]  /*6240*/  MUFU.TANH R165, R165 ;  /* 0x000000a500a57308 */ /* 0x000ee40000002400 */
[----:B------:R-:W-:Y:S02]  /*6250*/  FMUL.FTZ R2, R6, c[0x0][0x320] ;  /* 0x0000c80006027a20 */ /* 0x000fe40000410000 */
[----:B------:R-:W-:Y:S02]  /*6260*/  FMUL.FTZ R164, R7, c[0x0][0x320] ;  /* 0x0000c80007a47a20 */ /* 0x000fe40000410000 */
[C---:B------:R-:W-:Y:S04]  /*6270*/  HMMA.16816.F32 R24, R172.reuse, R142, R24 ;  /* 0x0000008eac18723c */ /* 0x040fe80000001818 */
[----:B------:R-:W4:Y:S01]  /*6280*/  MUFU.TANH R167, R167 ;  /* 0x000000a700a77308 */ /* 0x000f220000002400 */
[----:B------:R-:W-:Y:S02]  /*6290*/  FMUL.FTZ R169, R8, c[0x0][0x320] ;  /* 0x0000c80008a97a20 */ /* 0x000fe40000410000 */
[----:B------:R-:W-:Y:S02]  /*62a0*/  FMUL.FTZ R171, R9, c[0x0][0x320] ;  /* 0x0000c80009ab7a20 */ /* 0x000fe40000410000 */
[----:B------:R-:W-:Y:S03]  /*62b0*/  FMUL.FTZ R166, R10, c[0x0][0x320] ;  /* 0x0000c8000aa67a20 */ /* 0x000fe60000410000 */
[----:B------:R-:W-:Y:S02]  /*62c0*/  FMUL.FTZ R168, R11, c[0x0][0x320] ;  /* 0x0000c8000ba87a20 */ /* 0x000fe40000410000 */
[----:B------:R-:W3:Y:S01]  /*62d0*/  MUFU.TANH R2, R2 ;  /* 0x0000000200027308 */ /* 0x000ee20000002400 */
[----:B------:R-:W-:Y:S02]  /*62e0*/  FMUL.FTZ R181, R12, c[0x0][0x320] ;  /* 0x0000c8000cb57a20 */ /* 0x000fe40000410000 */
[----:B------:R-:W-:Y:S02]  /*62f0*/  FMUL.FTZ R225, R22, c[0x0][0x320] ;  /* 0x0000c80016e17a20 */ /* 0x000fe40000410000 */
[----:B------:R-:W-:Y:S02]  /*6300*/  FMUL.FTZ R179, R13, c[0x0][0x320] ;  /* 0x0000c8000db37a20 */ /* 0x000fe40000410000 */
[----:B------:R-:W-:Y:S02]  /*6310*/  FMUL.FTZ R178, R14, c[0x0][0x320] ;  /* 0x0000c8000eb27a20 */ /* 0x000fe40000410000 */
[----:B------:R-:W-:Y:S01]  /*6320*/  FMUL.FTZ R170, R15, c[0x0][0x320] ;  /* 0x0000c8000faa7a20 */ /* 0x000fe20000410000 */
[----:B-1----:R-:W1:Y:S01]  /*6330*/  MUFU.TANH R191, R225 ;  /* 0x000000e100bf7308 */ /* 0x002e620000002400 */
[C---:B--2---:R-:W-:Y:S03]  /*6340*/  HMMA.16816.F32 R28, R172.reuse, R136, R28 ;  /* 0x00000088ac1c723c */ /* 0x044fe6000000181c */
[----:B------:R-:W-:Y:S02]  /*6350*/  FMUL.FTZ R232, R27, c[0x0][0x320] ;  /* 0x0000c8001be87a20 */ /* 0x000fe40000410000 */
[----:B------:R-:W-:Y:S02]  /*6360*/  FMUL.FTZ R182, R16, c[0x0][0x320] ;  /* 0x0000c80010b67a20 */ /* 0x000fe40000410000 */
[----:B------:R-:W-:Y:S01]  /*6370*/  FMUL.FTZ R224, R17, c[0x0][0x320] ;  /* 0x0000c80011e07a20 */ /* 0x000fe20000410000 */
[----:B------:R-:W-:Y:S01]  /*6380*/  HMMA.16816.F32 R32, R172, R138, R32 ;  /* 0x0000008aac20723c */ /* 0x000fe20000001820 */
[----:B------:R2:W1:Y:S01]  /*6390*/  MUFU.TANH R225, R232 ;  /* 0x000000e800e17308 */ /* 0x0004620000002400 */
[----:B------:R-:W5:Y:S02]  /*63a0*/  SHFL.IDX PT, R173, R241, RZ, 0x1c1f ;  /* 0x001c1ffff1ad7589 */ /* 0x000f6400000e0000 */
[----:B------:R-:W-:Y:S02]  /*63b0*/  FMUL.FTZ R176, R18, c[0x0][0x320] ;  /* 0x0000c80012b07a20 */ /* 0x000fe40000410000 */
[----:B------:R-:W-:Y:S02]  /*63c0*/  FMUL.FTZ R177, R19, c[0x0][0x320] ;  /* 0x0000c80013b17a20 */ /* 0x000fe40000410000 */
[----:B------:R-:W-:Y:S03]  /*63d0*/  FMUL.FTZ R228, R20, c[0x0][0x320] ;  /* 0x0000c80014e47a20 */ /* 0x000fe60000410000 */
        /* <DEDUP_REMOVED lines=8> */
[----:B------:R-:W-:Y:S02]  /*6460*/  FMUL.FTZ R172, R29, c[0x0][0x320] ;  /* 0x0000c8001dac7a20 */ /* 0x000fe40000410000 */
[----:B------:R-:W-:Y:S01]  /*6470*/  FMUL.FTZ R231, R30, c[0x0][0x320] ;  /* 0x0000c8001ee77a20 */ /* 0x000fe20000410000 */
[-C--:B-----5:R-:W-:Y:S01]  /*6480*/  IADD3 R240, R238, R173.reuse, RZ ;  /* 0x000000adeef07210 */ /* 0x0a0fe20007ffe0ff */
[----:B------:R-:W-:Y:S01]  /*6490*/  FMUL.FTZ R175, R31, c[0x0][0x320] ;  /* 0x0000c8001faf7a20 */ /* 0x000fe20000410000 */
[----:B------:R-:W-:Y:S01]  /*64a0*/  IADD3 R239, R237, R173, RZ ;  /* 0x000000adedef7210 */ /* 0x000fe20007ffe0ff */
[----:B------:R-:W-:Y:S01]  /*64b0*/  FMUL.FTZ R236, R32, c[0x0][0x320] ;  /* 0x0000c80020ec7a20 */ /* 0x000fe20000410000 */
[----:B------:R-:W1:Y:S01]  /*64c0*/  MUFU.TANH R171, R171 ;  /* 0x000000ab00ab7308 */ /* 0x000e620000002400 */
[----:B------:R-:W-:Y:S02]  /*64d0*/  FMUL.FTZ R234, R33, c[0x0][0x320] ;  /* 0x0000c80021ea7a20 */ /* 0x000fe40000410000 */
[----:B------:R-:W-:Y:S02]  /*64e0*/  FMUL.FTZ R233, R34, c[0x0][0x320] ;  /* 0x0000c80022e97a20 */ /* 0x000fe40000410000 */
[----:B--2---:R-:W-:Y:S05]  /*64f0*/  FMUL.FTZ R232, R35, c[0x0][0x320] ;  /* 0x0000c80023e87a20 */ /* 0x004fea0000410000 */
[----:B------:R-:W2:Y:S10]  /*6500*/  MUFU.TANH R166, R166 ;  /* 0x000000a600a67308 */ /* 0x000eb40000002400 */
        /* <DEDUP_REMOVED lines=22> */
[----:B------:R-:W1:Y:S01]  /*6670*/  MUFU.TANH R232, R232 ;  /* 0x000000e800e87308 */ /* 0x000e620000002400 */
        /* <DEDUP_REMOVED lines=15> */
.L_x_1588:
[----:B------:R-:W-:Y:S04]  /*6770*/  MOV R0, c[0x0][0x32c] ;  /* 0x0000cb0000007a02 */ /* 0x000fe80000000f00 */
[----:B------:R-:W-:Y:S11]  /*6780*/  ISETP.NE.AND P0, PT, R0, 0x1, PT ;  /* 0x000000010000780c */ /* 0x000ff60003f05270 */
[----:B------:R-:W-:Y:S02]  /*6790*/  @!UPT UIADD3 URZ, URZ, URZ, URZ ;  /* 0x0000003f3f3ff290 */ /* 0x000fe4000fffe03f */
[----:B------:R-:W-:Y:S05]  /*67a0*/  @P0 IMAD.HI.U32 R0, R4, c[0x0][0x330], RZ ;  /* 0x0000cc0004000a27 */ /* 0x000fea00078e00ff */
[----:B------:R-:W-:Y:S02]  /*67b0*/  @P0 SHF.R.U32.HI R4, RZ, c[0x0][0x334], R0 ;  /* 0x0000cd00ff040a19 */ /* 0x000fe40000011600 */
.L_x_1589:
[----:B------:R-:W-:Y:S05]  /*67c0*/  BSYNC B0 ;  /* 0x0000000000007941 */ /* 0x000fea0003800000 */
.L_x_1587:
[----:B------:R-:W-:Y:S04]  /*67d0*/  IMAD R5, R4, c[0x0][0x32c], -R235 ;  /* 0x0000cb0004057a24 */ /* 0x000fe800078e0aeb */
[----:B------:R-:W-:Y:S05]  /*67e0*/  IMAD.IADD R0, R5, 0x1, -R208 ;  /* 0x0000000105007824 */ /* 0x000fea00078e0ad0 */
[----:B------:R-:W-:Y:S02]  /*67f0*/  IADD3 R5, R0, c[0x0][0x32c], RZ ;  /* 0x0000cb0000057a10 */ /* 0x000fe40007ffe0ff */
[----:B------:R-:W-:Y:S02]  /*6800*/  IMNMX R239, R239, R0, !PT ;  /* 0x00000000efef7217 */ /* 0x000fe40007800200 */
[----:B------:R-:W-:Y:S02]  /*6810*/  IMNMX R240, R240, R5, PT ;  /* 0x00000005f0f07217 */ /* 0x000fe40003800200 */
.L_x_1586:
[----:B--234-:R-:W-:Y:S01]  /*6820*/  ISETP.GT.AND P0, PT, R214, -0x1, PT ;  /* 0xffffffffd600780c */ /* 0x01cfe20003f04270 */
[----:B------:R-:W2:Y:S03]  /*6830*/  SHFL.IDX PT, R6, R241, 0x1, 0x1c1f ;  /* 0x003c1f00f1067f89 */ /* 0x000ea600000e0000 */
[C---:B------:R-:W-:Y:S02]  /*6840*/  ISETP.GT.AND P4, PT, R239.reuse, 0x1, P0 ;  /* 0x00000001ef00780c */ /* 0x040fe40000784270 */
[----:B------:R-:W-:Y:S02]  /*6850*/  ISETP.GT.AND P5, PT, R239, RZ, P0 ;  /* 0x000000ffef00720c */ /* 0x000fe400007a4270 */
[C---:B------:R-:W-:Y:S02]  /*6860*/  ISETP.LT.OR P4, PT, R240.reuse, 0x2, P4 ;  /* 0x00000002f000780c */ /* 0x040fe40002781670 */
[C---:B------:R-:W-:Y:S02]  /*6870*/  ISETP.LT.OR P5, PT, R240.reuse, 0x1, P5 ;  /* 0x00000001f000780c */ /* 0x040fe40002fa1670 */
[----:B------:R-:W-:Y:S02]  /*6880*/  FSEL R9, R167, -INF , !P4 ;  /* 0xff800000a7097808 */ /* 0x000fe40006000000 */
[C---:B------:R-:W-:Y:S02]  /*6890*/  ISETP.GT.AND P4, PT, R239.reuse, 0x10, P0 ;  /* 0x00000010ef00780c */ /* 0x040fe40000784270 */
[----:B------:R-:W-:Y:S02]  /*68a0*/  ISETP.GT.AND P6, PT, R239, 0x8, P0 ;  /* 0x00000008ef00780c */ /* 0x000fe400007c4270 */
[----:B------:R-:W-:Y:S02]  /*68b0*/  ISETP.LT.OR P4, PT, R240, 0x11, P4 ;  /* 0x00000011f000780c */ /* 0x000fe40002781670 */
[----:B------:R-:W-:Y:S02]  /*68c0*/  FSEL R11, R165, -INF , !P5 ;  /* 0xff800000a50b7808 */ /* 0x000fe40006800000 */
[----:B------:R-:W-:Y:S02]  /*68d0*/  ISETP.GT.AND P5, PT, R239, 0x9, P0 ;  /* 0x00000009ef00780c */ /* 0x000fe400007a4270 */
[----:B-1----:R-:W-:Y:S01]  /*68e0*/  FSEL R161, R181, -INF , !P4 ;  /* 0xff800000b5a17808 */ /* 0x002fe20006000000 */
[--C-:B--2---:R-:W-:Y:S01]  /*68f0*/  IMAD.IADD R0, R238, 0x1, R6.reuse ;  /* 0x00000001ee007824 */ /* 0x104fe200078e0206 */
[----:B------:R-:W-:Y:S01]  /*6900*/  ISETP.GT.AND P4, PT, R239, 0x19, P0 ;  /* 0x00000019ef00780c */ /* 0x000fe20000784270 */
[----:B------:R-:W-:Y:S01]  /*6910*/  IMAD.IADD R4, R237, 0x1, R6 ;  /* 0x00000001ed047824 */ /* 0x000fe200078e0206 */
[C---:B------:R-:W-:Y:S02]  /*6920*/  ISETP.LT.OR P6, PT, R240.reuse, 0x9, P6 ;  /* 0x00000009f000780c */ /* 0x040fe400037c1670 */
[C---:B------:R-:W-:Y:S02]  /*6930*/  ISETP.LT.OR P5, PT, R240.reuse, 0xa, P5 ;  /* 0x0000000af000780c */ /* 0x040fe40002fa1670 */
[----:B------:R-:W-:Y:S02]  /*6940*/  ISETP.LT.OR P4, PT, R240, 0x1a, P4 ;  /* 0x0000001af000780c */ /* 0x000fe40002781670 */
[----:B------:R-:W-:Y:S02]  /*6950*/  FSEL R5, R169, -INF , !P6 ;  /* 0xff800000a9057808 */ /* 0x000fe40007000000 */
[----:B------:R-:W-:Y:S02]  /*6960*/  ISETP.GT.AND P6, PT, R239, 0x11, P0 ;  /* 0x00000011ef00780c */ /* 0x000fe400007c4270 */
[----:B------:R-:W-:Y:S02]  /*6970*/  FSEL R7, R171, -INF , !P5 ;  /* 0xff800000ab077808 */ /* 0x000fe40006800000 */
[C---:B------:R-:W-:Y:S02]  /*6980*/  ISETP.GT.AND P5, PT, R239.reuse, 0x18, P0 ;  /* 0x00000018ef00780c */ /* 0x040fe400007a4270 */
        /* <DEDUP_REMOVED lines=45> */
.L_x_1592:
[----:B------:R-:W-:Y:S04]  /*6c60*/  MOV R6, c[0x0][0x32c] ;  /* 0x0000cb0000067a02 */ /* 0x000fe80000000f00 */
[----:B------:R-:W-:Y:S11]  /*6c70*/  ISETP.NE.AND P4, PT, R6, 0x1, PT ;  /* 0x000000010600780c */ /* 0x000ff60003f85270 */
[----:B------:R-:W-:Y:S02]  /*6c80*/  @!UPT UIADD3 URZ, URZ, URZ, URZ ;  /* 0x0000003f3f3ff290 */ /* 0x000fe4000fffe03f */
[----:B------:R-:W-:Y:S05]  /*6c90*/  @P4 IMAD.HI.U32 R6, R8, c[0x0][0x330], RZ ;  /* 0x0000cc0008064a27 */ /* 0x000fea00078e00ff */
[----:B------:R-:W-:Y:S02]  /*6ca0*/  @P4 SHF.R.U32.HI R8, RZ, c[0x0][0x334], R6 ;  /* 0x0000cd00ff084a19 */ /* 0x000fe40000011606 */
.L_x_1593:
[----:B------:R-:W-:Y:S05]  /*6cb0*/  BSYNC B0 ;  /* 0x0000000000007941 */ /* 0x000fea0003800000 */
.L_x_1591:
[----:B------:R-:W-:Y:S04]  /*6cc0*/  IMAD R235, R8, c[0x0][0x32c], -R235 ;  /* 0x0000cb0008eb7a24 */ /* 0x000fe800078e0aeb */
[----:B------:R-:W-:Y:S05]  /*6cd0*/  IMAD.IADD R235, R235, 0x1, -R208 ;  /* 0x00000001ebeb7824 */ /* 0x000fea00078e0ad0 */
[----:B------:R-:W-:Y:S02]  /*6ce0*/  IADD3 R13, R235, c[0x0][0x32c], RZ ;  /* 0x0000cb00eb0d7a10 */ /* 0x000fe40007ffe0ff */
[----:B------:R-:W-:Y:S02]  /*6cf0*/  IMNMX R4, R4, R235, !PT ;  /* 0x000000eb04047217 */ /* 0x000fe40007800200 */
[----:B------:R-:W-:Y:S02]  /*6d00*/  IMNMX R0, R0, R13, PT ;  /* 0x0000000d00007217 */ /* 0x000fe40003800200 */
.L_x_1590:
[----:B------:R-:W-:Y:S01]  /*6d10*/  FMNMX.FTZ R6, R11, R132, !PT ;  /* 0x000000840b067209 */ /* 0x000fe20007810000 */
[----:B------:R-:W-:Y:S04]  /*6d20*/  DEPBAR.LE SB0, 0x2 ;  /* 0x000080800000791a */ /* 0x000fe80000000000 */
[----:B------:R-:W-:Y:S01]  /*6d30*/  FMNMX.FTZ R6, R9, R6, !PT ;  /* 0x0000000609067209 */ /* 0x000fe20007810000 */
[----:B------:R-:W-:Y:S01]  /*6d40*/  BAR.SYNC.DEFER_BLOCKING 0x0 ;  /* 0x0000000000007b1d */ /* 0x000fe20000010000 */
[C---:B------:R-:W-:Y:S01]  /*6d50*/  ISETP.GT.AND P6, PT, R4.reuse, RZ, P0 ;  /* 0x000000ff0400720c */ /* 0x040fe200007c4270 */
[----:B------:R-:W-:Y:S01]  /*6d60*/  UIADD3 UR12, UR5, 0x1, URZ ;  /* 0x00000001050c7890 */ /* 0x000fe2000fffe03f */
[----:B------:R-:W-:Y:S01]  /*6d70*/  FMNMX.FTZ R6, R5, R6, !PT ;  /* 0x0000000605067209 */ /* 0x000fe20007810000 */
[----:B------:R-:W-:Y:S01]  /*6d80*/  UISETP.GE.AND UP0, UPT, UR5, 0x1, UPT ;  /* 0x000000010500788c */ /* 0x000fe2000bf06270 */
[----:B------:R-:W-:Y:S02]  /*6d90*/  ISETP.GT.AND P5, PT, R4, 0x1, P0 ;  /* 0x000000010400780c */ /* 0x000fe400007a4270 */
[----:B------:R-:W-:Y:S01]  /*6da0*/  FMNMX.FTZ R6, R7, R6, !PT ;  /* 0x0000000607067209 */ /* 0x000fe20007810000 */
[----:B------:R-:W-:Y:S01]  /*6db0*/  USEL UR5, UR12, URZ, !UP0 ;  /* 0x0000003f0c057287 */ /* 0x000fe2000c000000 */
[----:B------:R-:W-:Y:S02]  /*6dc0*/  ISETP.LT.OR P6, PT, R0, 0x1, P6 ;  /* 0x000000010000780c */ /* 0x000fe400037c1670 */
[----:B------:R-:W-:Y:S02]  /*6dd0*/  FMNMX.FTZ R6, R161, R6, !PT ;  /* 0x00000006a1067209 */ /* 0x000fe40007810000 */
[----:B------:R-:W-:Y:S02]  /*6de0*/  FSEL R10, R2, -INF , !P6 ;  /* 0xff800000020a7808 */ /* 0x000fe40007000000 */
[----:B------:R-:W-:Y:S02]  /*6df0*/  ISETP.GT.AND P4, PT, R4, 0x8, P0 ;  /* 0x000000080400780c */ /* 0x000fe40000784270 */
[----:B------:R-:W-:Y:S02]  /*6e00*/  ISETP.LT.OR P5, PT, R0, 0x2, P5 ;  /* 0x000000020000780c */ /* 0x000fe40002fa1670 */
[----:B------:R-:W-:Y:S02]  /*6e10*/  FMNMX.FTZ R13, R10, R3, !PT ;  /* 0x000000030a0d7209 */ /* 0x000fe40007810000 */
[----:B------:R-:W-:Y:S02]  /*6e20*/  FMNMX.FTZ R6, R167, R6, !PT ;  /* 0x00000006a7067209 */ /* 0x000fe40007810000 */
[----:B------:R-:W-:Y:S01]  /*6e30*/  ISETP.GT.AND P6, PT, R4, 0x9, P0 ;  /* 0x000000090400780c */ /* 0x000fe200007c4270 */
[----:B------:R-:W-:Y:S01]  /*6e40*/  LDSM.16.MT88.4 R28, [R134+UR4+0x100] ;  /* 0x00010004861c783b */ /* 0x000fe20008004200 */
[----:B------:R-:W-:Y:S02]  /*6e50*/  ISETP.LT.OR P4, PT, R0, 0x9, P4 ;  /* 0x000000090000780c */ /* 0x000fe40002781670 */
[----:B------:R-:W-:Y:S02]  /*6e60*/  FSEL R164, R164, -INF , !P5 ;  /* 0xff800000a4a47808 */ /* 0x000fe40006800000 */
[----:B------:R-:W-:Y:S02]  /*6e70*/  FSEL R8, R166, -INF , !P4 ;  /* 0xff800000a6087808 */ /* 0x000fe40006000000 */
[----:B------:R-:W-:Y:S02]  /*6e80*/  FMNMX.FTZ R6, R163, R6, !PT ;  /* 0x00000006a3067209 */ /* 0x000fe40007810000 */
[----:B------:R-:W-:Y:S02]  /*6e90*/  ISETP.GT.AND P5, PT, R4, 0x10, P0 ;  /* 0x000000100400780c */ /* 0x000fe400007a4270 */
[----:B------:R-:W-:Y:S02]  /*6ea0*/  ISETP.LT.OR P6, PT, R0, 0xa, P6 ;  /* 0x0000000a0000780c */ /* 0x000fe400037c1670 */
[----:B------:R-:W-:Y:S02]  /*6eb0*/  FMNMX.FTZ R13, R164, R13, !PT ;  /* 0x0000000da40d7209 */ /* 0x000fe40007810000 */
[----:B------:R-:W-:Y:S02]  /*6ec0*/  FMNMX.FTZ R2, R165, R6, !PT ;  /* 0x00000006a5027209 */ /* 0x000fe40007810000 */
[----:B------:R-:W-:Y:S02]  /*6ed0*/  FSEL R6, R168, -INF , !P6 ;  /* 0xff800000a8067808 */ /* 0x000fe40007000000 */
[----:B------:R-:W-:Y:S02]  /*6ee0*/  FMNMX.FTZ R13, R8, R13, !PT ;  /* 0x0000000d080d7209 */ /* 0x000fe40007810000 */
[----:B------:R-:W-:Y:S02]  /*6ef0*/  ISETP.GT.AND P4, PT, R4, 0x11, P0 ;  /* 0x000000110400780c */ /* 0x000fe40000784270 */
[----:B------:R-:W-:Y:S02]  /*6f00*/  ISETP.LT.OR P5, PT, R0, 0x11, P5 ;  /* 0x000000110000780c */ /* 0x000fe40002fa1670 */
[----:B------:R-:W-:Y:S02]  /*6f10*/  FMNMX.FTZ R15, R6, R13, !PT ;  /* 0x0000000d060f7209 */ /* 0x000fe40007810000 */
[----:B------:R-:W-:Y:S02]  /*6f20*/  FSEL R178, R178, -INF , !P5 ;  /* 0xff800000b2b27808 */ /* 0x000fe40006800000 */
[----:B------:R-:W-:Y:S02]  /*6f30*/  ISETP.GT.AND P6, PT, R4, 0x18, P0 ;  /* 0x000000180400780c */ /* 0x000fe400007c4270 */
[----:B------:R-:W-:Y:S02]  /*6f40*/  ISETP.LT.OR P4, PT, R0, 0x12, P4 ;  /* 0x000000120000780c */ /* 0x000fe40002781670 */
[----:B------:R-:W-:Y:S02]  /*6f50*/  FMNMX.FTZ R15, R178, R15, !PT ;  /* 0x0000000fb20f7209 */ /* 0x000fe40007810000 */
[----:B------:R-:W-:Y:S02]  /*6f60*/  FMNMX.FTZ R2, R169, R2, !PT ;  /* 0x00000002a9027209 */ /* 0x000fe40007810000 */
[----:B------:R-:W-:Y:S02]  /*6f70*/  ISETP.GT.AND P5, PT, R4, 0x19, P0 ;  /* 0x000000190400780c */ /* 0x000fe400007a4270 */
[----:B------:R-:W-:Y:S02]  /*6f80*/  FSEL R166, R170, -INF , !P4 ;  /* 0xff800000aaa67808 */ /* 0x000fe40006000000 */
[----:B------:R-:W-:Y:S02]  /*6f90*/  ISETP.LT.OR P6, PT, R0, 0x19, P6 ;  /* 0x000000190000780c */ /* 0x000fe400037c1670 */
[----:B------:R-:W-:Y:S02]  /*6fa0*/  FMNMX.FTZ R2, R173, R2, !PT ;  /* 0x00000002ad027209 */ /* 0x000fe40007810000 */
[----:B------:R-:W-:Y:S02]  /*6fb0*/  ISETP.GT.AND P4, PT, R4, 0x20, P0 ;  /* 0x000000200400780c */ /* 0x000fe40000784270 */
[----:B------:R-:W-:Y:S02]  /*6fc0*/  ISETP.LT.OR P5, PT, R0, 0x1a, P5 ;  /* 0x0000001a0000780c */ /* 0x000fe40002fa1670 */
[----:B------:R-:W-:Y:S02]  /*6fd0*/  FSEL R176, R176, -INF , !P6 ;  /* 0xff800000b0b07808 */ /* 0x000fe40007000000 */
[----:B------:R-:W-:Y:S02]  /*6fe0*/  FMNMX.FTZ R15, R166, R15, !PT ;  /* 0x0000000fa60f7209 */ /* 0x000fe40007810000 */
[----:B------:R-:W-:Y:S02]  /*6ff0*/  FMNMX.FTZ R2, R171, R2, !PT ;  /* 0x00000002ab027209 */ /* 0x000fe40007810000 */
[----:B------:R-:W-:Y:S02]  /*7000*/  FSEL R168, R177, -INF , !P5 ;  /* 0xff800000b1a87808 */ /* 0x000fe40006800000 */
[----:B------:R-:W-:Y:S02]  /*7010*/  ISETP.GT.AND P6, PT, R4, 0x21, P0 ;  /* 0x000000210400780c */ /* 0x000fe400007c4270 */
[----:B------:R-:W-:Y:S02]  /*7020*/  ISETP.LT.OR P4, PT, R0, 0x21, P4 ;  /* 0x000000210000780c */ /* 0x000fe40002781670 */
        /* <DEDUP_REMOVED lines=8> */
[----:B------:R-:W-:Y:S02]  /*70b0*/  FMNMX.FTZ R15, R174, R15, !PT ;  /* 0x0000000fae0f7209 */ /* 0x000fe40007810000 */
[----:B------:R-:W-:Y:S02]  /*70c0*/  ISETP.GT.AND P4, PT, R4, 0x29, P0 ;  /* 0x000000290400780c */ /* 0x000fe40000784270 */
[C---:B------:R-:W-:Y:S02]  /*70d0*/  ISETP.LT.OR P5, PT, R0.reuse, 0x29, P5 ;  /* 0x000000290000780c */ /* 0x040fe40002fa1670 */
[----:B------:R-:W-:Y:S02]  /*70e0*/  FMNMX.FTZ R2, R147, R2, !PT ;  /* 0x0000000293027209 */ /* 0x000fe40007810000 */
[----:B------:R-:W-:Y:S02]  /*70f0*/  ISETP.LT.OR P4, PT, R0, 0x2a, P4 ;  /* 0x0000002a0000780c */ /* 0x000fe40002781670 */
[----:B------:R-:W-:Y:S02]  /*7100*/  ISETP.GT.AND P6, PT, R4, 0x30, P0 ;  /* 0x000000300400780c */ /* 0x000fe400007c4270 */
[----:B------:R-:W-:Y:S02]  /*7110*/  FSEL R170, R226, -INF , !P5 ;  /* 0xff800000e2aa7808 */ /* 0x000fe40006800000 */
[----:B------:R-:W-:Y:S02]  /*7120*/  FMNMX.FTZ R15, R172, R15, !PT ;  /* 0x0000000fac0f7209 */ /* 0x000fe40007810000 */
[----:B------:R-:W-:Y:S02]  /*7130*/  FMNMX.FTZ R2, R145, R2, !PT ;  /* 0x0000000291027209 */ /* 0x000fe40007810000 */
[----:B------:R-:W-:Y:S02]  /*7140*/  FSEL R150, R225, -INF , !P4 ;  /* 0xff800000e1967808 */ /* 0x000fe40006000000 */
[----:B------:R-:W-:Y:S02]  /*7150*/  ISETP.LT.OR P6, PT, R0, 0x31, P6 ;  /* 0x000000310000780c */ /* 0x000fe400037c1670 */
[----:B------:R-:W-:Y:S02]  /*7160*/  FMNMX.FTZ R15, R170, R15, !PT ;  /* 0x0000000faa0f7209 */ /* 0x000fe40007810000 */
[----:B------:R-:W-:Y:S02]  /*7170*/  ISETP.GT.AND P5, PT, R4, 0x31, P0 ;  /* 0x000000310400780c */ /* 0x000fe400007a4270 */
[----:B------:R-:W-:Y:S02]  /*7180*/  FMNMX.FTZ R13, R143, R2, !PT ;  /* 0x000000028f0d7209 */ /* 0x000fe40007810000 */
[----:B------:R-:W-:Y:S02]  /*7190*/  FSEL R146, R231, -INF , !P6 ;  /* 0xff800000e7927808 */ /* 0x000fe40007000000 */
[----:B------:R-:W-:Y:S01]  /*71a0*/  FMNMX.FTZ R15, R150, R15, !PT ;  /* 0x0000000f960f7209 */ /* 0x000fe20007810000 */
[----:B------:R-:W1:Y:S01]  /*71b0*/  SHFL.BFLY PT, R2, R13, 0x2, 0x1f ;  /* 0x0c401f000d027f89 */ /* 0x000e6200000e0000 */
        /* <DEDUP_REMOVED lines=9> */
[----:B------:R-:W-:Y:S02]  /*7250*/  FMNMX.FTZ R19, R142, R15, !PT ;  /* 0x0000000f8e137209 */ /* 0x000fe40007810000 */
[----:B------:R-:W-:Y:S02]  /*7260*/  FSEL R140, R232, -INF , !P0 ;  /* 0xff800000e88c7808 */ /* 0x000fe40004000000 */
[----:B------:R-:W-:Y:S02]  /*7270*/  IADD3 R16, R134, UR4, RZ ;  /* 0x0000000486107c10 */ /* 0x000fe4000fffe0ff */
[----:B------:R-:W-:Y:S02]  /*7280*/  FMNMX.FTZ R17, R140, R19, !PT ;  /* 0x000000138c117209 */ /* 0x000fe40007810000 */
[----:B-1----:R-:W-:Y:S02]  /*7290*/  FMNMX.FTZ R4, R13, R2, !PT ;  /* 0x000000020d047209 */ /* 0x002fe40007810000 */
[----:B------:R-:W-:Y:S01]  /*72a0*/  IADD3 R152, R187, R16, RZ ;  /* 0x00000010bb987210 */ /* 0x000fe20007ffe0ff */
[----:B------:R-:W1:Y:S08]  /*72b0*/  SHFL.BFLY PT, R0, R17, 0x2, 0x1f ;  /* 0x0c401f0011007f89 */ /* 0x000e7000000e0000 */
[----:B------:R-:W2:Y:S01]  /*72c0*/  SHFL.BFLY PT, R15, R4, 0x1, 0x1f ;  /* 0x0c201f00040f7f89 */ /* 0x000ea200000e0000 */
[----:B-1----:R-:W-:Y:S07]  /*72d0*/  FMNMX.FTZ R13, R17, R0, !PT ;  /* 0x00000000110d7209 */ /* 0x002fee0007810000 */
[----:B------:R-:W1:Y:S01]  /*72e0*/  SHFL.BFLY PT, R0, R13, 0x1, 0x1f ;  /* 0x0c201f000d007f89 */ /* 0x000e6200000e0000 */
[----:B--2---:R-:W-:Y:S04]  /*72f0*/  FMNMX.FTZ R2, R4, R15, !PT ;  /* 0x0000000f04027209 */ /* 0x004fe80007810000 */
[C---:B------:R-:W-:Y:S01]  /*7300*/  FSETP.NEU.FTZ.AND P0, PT, R2.reuse, -INF , PT ;  /* 0xff8000000200780b */ /* 0x040fe20003f1d000 */
[----:B------:R-:W-:Y:S05]  /*7310*/  FMUL.FTZ R148, R2, c[0x0][0x2d0] ;  /* 0x0000b40002947a20 */ /* 0x000fea0000410000 */
[----:B------:R-:W-:Y:S05]  /*7320*/  FSEL R148, R148, RZ, P0 ;  /* 0x000000ff94947208 */ /* 0x000fea0000000000 */
[--C-:B------:R-:W-:Y:S01]  /*7330*/  FFMA.FTZ R158, R5, c[0x0][0x2d0], -R148.reuse ;  /* 0x0000b400059e7a23 */ /* 0x100fe20000010894 */
[----:B------:R-:W-:Y:S01]  /*7340*/  FSEL R5, R2, RZ, P0 ;  /* 0x000000ff02057208 */ /* 0x000fe20000000000 */
[--C-:B------:R-:W-:Y:S02]  /*7350*/  FFMA.FTZ R160, R11, c[0x0][0x2d0], -R148.reuse ;  /* 0x0000b4000ba07a23 */ /* 0x100fe40000010894 */
[----:B------:R-:W-:Y:S01]  /*7360*/  FFMA.FTZ R159, R9, c[0x0][0x2d0], -R148 ;  /* 0x0000b400099f7a23 */ /* 0x000fe20000010894 */
[----:B-1----:R-:W-:Y:S01]  /*7370*/  FMNMX.FTZ R0, R13, R0, !PT ;  /* 0x000000000d007209 */ /* 0x002fe20007810000 */
[----:B------:R-:W-:Y:S01]  /*7380*/  FADD.FTZ R4, -R5, R132 ;  /* 0x0000008405047221 */ /* 0x000fe20000010100 */
[----:B------:R-:W1:Y:S01]  /*7390*/  LDSM.16.MT88.4 R12, [R135+UR4+0x100] ;  /* 0x00010004870c783b */ /* 0x000e620008004200 */
[--C-:B------:R-:W-:Y:S01]  /*73a0*/  FFMA.FTZ R155, R7, c[0x0][0x2d0], -R148.reuse ;  /* 0x0000b400079b7a23 */ /* 0x100fe20000010894 */
[C---:B------:R-:W-:Y:S01]  /*73b0*/  FSETP.NEU.FTZ.AND P0, PT, R0.reuse, -INF , PT ;  /* 0xff8000000000780b */ /* 0x040fe20003f1d000 */
[----:B------:R-:W-:Y:S01]  /*73c0*/  FMUL.FTZ R141, R0, c[0x0][0x2d0] ;  /* 0x0000b400008d7a20 */ /* 0x000fe20000410000 */
[----:B------:R-:W-:Y:S01]  /*73d0*/  MUFU.EX2 R160, R160 ;  /* 0x000000a000a07308 */ /* 0x000fe20000000800 */
[----:B------:R-:W-:Y:S01]  /*73e0*/  FMUL.FTZ R132, R4, c[0x0][0x2d0] ;  /* 0x0000b40004847a20 */ /* 0x000fe20000410000 */
[----:B------:R-:W-:Y:S01]  /*73f0*/  FSEL R4, R0, RZ, P0 ;  /* 0x000000ff00047208 */ /* 0x000fe20000000000 */
[--C-:B------:R-:W-:Y:S01]  /*7400*/  FFMA.FTZ R177, R147, c[0x0][0x2d0], -R148.reuse ;  /* 0x0000b40093b17a23 */ /* 0x100fe20000010894 */
[----:B------:R-:W-:Y:S01]  /*7410*/  FSEL R141, R141, RZ, P0 ;  /* 0x000000ff8d8d7208 */ /* 0x000fe20000000000 */
[--C-:B------:R-:W-:Y:S02]  /*7420*/  FFMA.FTZ R179, R145, c[0x0][0x2d0], -R148.reuse ;  /* 0x0000b40091b37a23 */ /* 0x100fe40000010894 */
[----:B------:R-:W-:Y:S02]  /*7430*/  FADD.FTZ R4, -R4, R3 ;  /* 0x0000000304047221 */ /* 0x000fe40000010100 */
[--C-:B------:R-:W-:Y:S01]  /*7440*/  FFMA.FTZ R157, R10, c[0x0][0x2d0], -R141.reuse ;  /* 0x0000b4000a9d7a23 */ /* 0x100fe2000001088d */
[----:B------:R-:W2:Y:S01]  /*7450*/  MUFU.EX2 R159, R159 ;  /* 0x0000009f009f7308 */ /* 0x000ea20000000800 */
[--C-:B------:R-:W-:Y:S02]  /*7460*/  FFMA.FTZ R156, R164, c[0x0][0x2d0], -R141.reuse ;  /* 0x0000b400a49c7a23 */ /* 0x100fe4000001088d */
[--C-:B------:R-:W-:Y:S02]  /*7470*/  FFMA.FTZ R153, R8, c[0x0][0x2d0], -R141.reuse ;  /* 0x0000b40008997a23 */ /* 0x100fe4000001088d */
[--C-:B------:R-:W-:Y:S02]  /*7480*/  FFMA.FTZ R154, R6, c[0x0][0x2d0], -R141.reuse ;  /* 0x0000b400069a7a23 */ /* 0x100fe4000001088d */
[----:B------:R-:W-:Y:S01]  /*7490*/  FMUL.FTZ R3, R4, c[0x0][0x2d0] ;  /* 0x0000b40004037a20 */ /* 0x000fe20000410000 */
[----:B------:R-:W-:Y:S01]  /*74a0*/  IADD3 R4, R135, UR4, RZ ;  /* 0x0000000487047c10 */ /* 0x000fe2000fffe0ff */
[--C-:B------:R-:W-:Y:S01]  /*74b0*/  FFMA.FTZ R175, R150, c[0x0][0x2d0], -R141.reuse ;  /* 0x0000b40096af7a23 */ /* 0x100fe2000001088d */
[----:B------:R-:W-:Y:S01]  /*74c0*/  MUFU.EX2 R158, R158 ;  /* 0x0000009e009e7308 */ /* 0x000fe20000000800 */
[--C-:B------:R-:W-:Y:S01]  /*74d0*/  FFMA.FTZ R181, R146, c[0x0][0x2d0], -R141.reuse ;  /* 0x0000b40092b57a23 */ /* 0x100fe2000001088d */
[----:B------:R-:W-:Y:S01]  /*74e0*/  IADD3 R133, R187, R4, RZ ;  /* 0x00000004bb857210 */ /* 0x000fe20007ffe0ff */
[--C-:B------:R-:W-:Y:S02]  /*74f0*/  FFMA.FTZ R182, R144, c[0x0][0x2d0], -R141.reuse ;  /* 0x0000b40090b67a23 */ /* 0x100fe4000001088d */
[----:B------:R-:W-:Y:S01]  /*7500*/  LDSM.16.MT88.4 R144, [R135+UR4+0x3900] ;  /* 0x003900048790783b */ /* 0x000fe20008004200 */
[--C-:B------:R-:W-:Y:S02]  /*7510*/  FFMA.FTZ R183, R142, c[0x0][0x2d0], -R141.reuse ;  /* 0x0000b4008eb77a23 */ /* 0x100fe4000001088d */
[--C-:B------:R-:W-:Y:S02]  /*7520*/  FFMA.FTZ R161, R161, c[0x0][0x2d0], -R148.reuse ;  /* 0x0000b400a1a17a23 */ /* 0x100fe40000010894 */
[----:B------:R-:W3:Y:S01]  /*7530*/  MUFU.EX2 R155, R155 ;  /* 0x0000009b009b7308 */ /* 0x000ee20000000800 */
[--C-:B------:R-:W-:Y:S02]  /*7540*/  FFMA.FTZ R162, R167, c[0x0][0x2d0], -R148.reuse ;  /* 0x0000b400a7a27a23 */ /* 0x100fe40000010894 */
[----:B------:R-:W4:Y:S01]  /*7550*/  LDSM.16.MT88.4 R20, [R133+0x100] ;  /* 0x000100008514783b */ /* 0x000f220000004200 */
[----:B--2---:R-:W-:Y:S01]  /*7560*/  F2FP.PACK_AB R136, R159, R160 ;  /* 0x000000a09f88723e */ /* 0x004fe200000000ff */
[--C-:B------:R-:W-:Y:S02]  /*7570*/  FFMA.FTZ R163, R163, c[0x0][0x2d0], -R148.reuse ;  /* 0x0000b400a3a37a23 */ /* 0x100fe40000010894 */
[--C-:B------:R-:W-:Y:S02]  /*7580*/  FFMA.FTZ R164, R165, c[0x0][0x2d0], -R148.reuse ;  /* 0x0000b400a5a47a23 */ /* 0x100fe40000010894 */
[--C-:B------:R-:W-:Y:S01]  /*7590*/  FFMA.FTZ R165, R178, c[0x0][0x2d0], -R141.reuse ;  /* 0x0000b400b2a57a23 */ /* 0x100fe2000001088d */
[----:B------:R-:W2:Y:S01]  /*75a0*/  MUFU.EX2 R132, R132 ;  /* 0x0000008400847308 */ /* 0x000ea20000000800 */
[--C-:B------:R-:W-:Y:S02]  /*75b0*/  FFMA.FTZ R178, R151, c[0x0][0x2d0], -R148.reuse ;  /* 0x0000b40097b27a23 */ /* 0x100fe40000010894 */
[--C-:B------:R-:W-:Y:S02]  /*75c0*/  FFMA.FTZ R166, R166, c[0x0][0x2d0], -R141.reuse ;  /* 0x0000b400a6a67a23 */ /* 0x100fe4000001088d */
[--C-:B------:R-:W-:Y:S02]  /*75d0*/  FFMA.FTZ R167, R176, c[0x0][0x2d0], -R141.reuse ;  /* 0x0000b400b0a77a23 */ /* 0x100fe4000001088d */
[--C-:B------:R-:W-:Y:S02]  /*75e0*/  FFMA.FTZ R168, R168, c[0x0][0x2d0], -R141.reuse ;  /* 0x0000b400a8a87a23 */ /* 0x100fe4000001088d */
[--C-:B------:R-:W-:Y:S01]  /*75f0*/  FFMA.FTZ R169, R169, c[0x0][0x2d0], -R148.reuse ;  /* 0x0000b400a9a97a23 */ /* 0x100fe20000010894 */
[----:B------:R-:W-:Y:S01]  /*7600*/  MUFU.EX2 R157, R157 ;  /* 0x0000009d009d7308 */ /* 0x000fe20000000800 */
[--C-:B------:R-:W-:Y:S02]  /*7610*/  FFMA.FTZ R176, R173, c[0x0][0x2d0], -R148.reuse ;  /* 0x0000b400adb07a23 */ /* 0x100fe40000010894 */
[--C-:B------:R-:W-:Y:S01]  /*7620*/  FFMA.FTZ R171, R171, c[0x0][0x2d0], -R148.reuse ;  /* 0x0000b400abab7a23 */ /* 0x100fe20000010894 */
[----:B---3--:R-:W-:Y:S01]  /*7630*/  F2FP.PACK_AB R138, R155, R158 ;  /* 0x0000009e9b8a723e */ /* 0x008fe200000000ff */
[--C-:B------:R-:W-:Y:S02]  /*7640*/  FFMA.FTZ R173, R174, c[0x0][0x2d0], -R141.reuse ;  /* 0x0000b400aead7a23 */ /* 0x100fe4000001088d */
[--C-:B------:R-:W-:Y:S02]  /*7650*/  FFMA.FTZ R174, R149, c[0x0][0x2d0], -R148.reuse ;  /* 0x0000b40095ae7a23 */ /* 0x100fe40000010894 */
[----:B------:R-:W-:Y:S01]  /*7660*/  FFMA.FTZ R148, R143, c[0x0][0x2d0], -R148 ;  /* 0x0000b4008f947a23 */ /* 0x000fe20000010894 */
[----:B------:R-:W3:Y:S01]  /*7670*/  MUFU.EX2 R156, R156 ;  /* 0x0000009c009c7308 */ /* 0x000ee20000000800 */
[--C-:B------:R-:W-:Y:S02]  /*7680*/  FFMA.FTZ R172, R172, c[0x0][0x2d0], -R141.reuse ;  /* 0x0000b400acac7a23 */ /* 0x100fe4000001088d */
[--C-:B------:R-:W-:Y:S02]  /*7690*/  FFMA.FTZ R170, R170, c[0x0][0x2d0], -R141.reuse ;  /* 0x0000b400aaaa7a23 */ /* 0x100fe4000001088d */
[C---:B--2---:R-:W-:Y:S02]  /*76a0*/  FMUL.FTZ R4, R132.reuse, R128 ;  /* 0x0000008084047220 */ /* 0x044fe40000410000 */
[C---:B------:R-:W-:Y:S02]  /*76b0*/  FMUL.FTZ R5, R132.reuse, R129 ;  /* 0x0000008184057220 */ /* 0x040fe40000410000 */
[C---:B------:R-:W-:Y:S01]  /*76c0*/  FMUL.FTZ R8, R132.reuse, R124 ;  /* 0x0000007c84087220 */ /* 0x040fe20000410000 */
[----:B------:R-:W-:Y:S01]  /*76d0*/  MUFU.EX2 R153, R153 ;  /* 0x0000009900997308 */ /* 0x000fe20000000800 */
[C---:B------:R-:W-:Y:S02]  /*76e0*/  FMUL.FTZ R9, R132.reuse, R125 ;  /* 0x0000007d84097220 */ /* 0x040fe40000410000 */
[C---:B------:R-:W-:Y:S02]  /*76f0*/  FMUL.FTZ R16, R132.reuse, R116 ;  /* 0x0000007484107220 */ /* 0x040fe40000410000 */
[C---:B------:R-:W-:Y:S02]  /*7700*/  FMUL.FTZ R17, R132.reuse, R117 ;  /* 0x0000007584117220 */ /* 0x040fe40000410000 */
[C---:B------:R-:W-:Y:S02]  /*7710*/  FMUL.FTZ R24, R132.reuse, R108 ;  /* 0x0000006c84187220 */ /* 0x040fe40000410000 */
[C---:B------:R-:W-:Y:S01]  /*7720*/  FMUL.FTZ R25, R132.reuse, R109 ;  /* 0x0000006d84197220 */ /* 0x040fe20000410000 */
[----:B------:R-:W2:Y:S01]  /*7730*/  MUFU.EX2 R154, R154 ;  /* 0x0000009a009a7308 */ /* 0x000ea20000000800 */
[C---:B------:R-:W-:Y:S02]  /*7740*/  FMUL.FTZ R32, R132.reuse, R100 ;  /* 0x0000006484207220 */ /* 0x040fe40000410000 */
[----:B------:R-:W-:Y:S01]  /*7750*/  FMUL.FTZ R33, R132, R101 ;  /* 0x0000006584217220 */ /* 0x000fe20000410000 */
[----:B---3--:R-:W-:Y:S01]  /*7760*/  F2FP.PACK_AB R137, R156, R157 ;  /* 0x0000009d9c89723e */ /* 0x008fe200000000ff */
[----:B------:R-:W-:Y:S02]  /*7770*/  FFMA.FTZ R141, R140, c[0x0][0x2d0], -R141 ;  /* 0x0000b4008c8d7a23 */ /* 0x000fe4000001088d */
[C---:B------:R-:W-:Y:S02]  /*7780*/  FMUL.FTZ R36, R132.reuse, R36 ;  /* 0x0000002484247220 */ /* 0x040fe40000410000 */
[C---:B------:R-:W-:Y:S01]  /*7790*/  FMUL.FTZ R37, R132.reuse, R37 ;  /* 0x0000002584257220 */ /* 0x040fe20000410000 */
[----:B------:R-:W3:Y:S01]  /*77a0*/  MUFU.EX2 R3, R3 ;  /* 0x0000000300037308 */ /* 0x000ee20000000800 */
[C---:B------:R-:W-:Y:S02]  /*77b0*/  FMUL.FTZ R40, R132.reuse, R40 ;  /* 0x0000002884287220 */ /* 0x040fe40000410000 */
[C---:B------:R-:W-:Y:S02]  /*77c0*/  FMUL.FTZ R41, R132.reuse, R41 ;  /* 0x0000002984297220 */ /* 0x040fe40000410000 */
[C---:B------:R-:W-:Y:S02]  /*77d0*/  FMUL.FTZ R44, R132.reuse, R44 ;  /* 0x0000002c842c7220 */ /* 0x040fe40000410000 */
[C---:B------:R-:W-:Y:S02]  /*77e0*/  FMUL.FTZ R45, R132.reuse, R45 ;  /* 0x0000002d842d7220 */ /* 0x040fe40000410000 */
[C---:B------:R-:W-:Y:S01]  /*77f0*/  FMUL.FTZ R48, R132.reuse, R48 ;  /* 0x0000003084307220 */ /* 0x040fe20000410000 */
[----:B------:R-:W-:Y:S01]  /*7800*/  MUFU.EX2 R180, R148 ;  /* 0x0000009400b47308 */ /* 0x000fe20000000800 */
[C---:B------:R-:W-:Y:S02]  /*7810*/  FMUL.FTZ R49, R132.reuse, R49 ;  /* 0x0000003184317220 */ /* 0x040fe40000410000 */
[----:B------:R-:W-:Y:S01]  /*7820*/  FMUL.FTZ R52, R132, R52 ;  /* 0x0000003484347220 */ /* 0x000fe20000410000 */
[----:B--2---:R-:W-:Y:S01]  /*7830*/  F2FP.PACK_AB R139, R154, R153 ;  /* 0x000000999a8b723e */ /* 0x004fe200000000ff */
[C---:B------:R-:W-:Y:S02]  /*7840*/  FMUL.FTZ R53, R132.reuse, R53 ;  /* 0x0000003584357220 */ /* 0x040fe40000410000 */
[C---:B------:R-:W-:Y:S02]  /*7850*/  FMUL.FTZ R56, R132.reuse, R56 ;  /* 0x0000003884387220 */ /* 0x040fe40000410000 */
[C---:B------:R-:W-:Y:S01]  /*7860*/  FMUL.FTZ R57, R132.reuse, R57 ;  /* 0x0000003984397220 */ /* 0x040fe20000410000 */
[----:B------:R2:W-:Y:S01]  /*7870*/  MUFU.EX2 R224, R141 ;  /* 0x0000008d00e07308 */ /* 0x0005e20000000800 */
[C---:B------:R-:W-:Y:S02]  /*7880*/  FMUL.FTZ R60, R132.reuse, R60 ;  /* 0x0000003c843c7220 */ /* 0x040fe40000410000 */
[C---:B------:R-:W-:Y:S02]  /*7890*/  FMUL.FTZ R61, R132.reuse, R61 ;  /* 0x0000003d843d7220 */ /* 0x040fe40000410000 */
[C---:B---3--:R-:W-:Y:S02]  /*78a0*/  FMUL.FTZ R6, R3.reuse, R130 ;  /* 0x0000008203067220 */ /* 0x048fe40000410000 */
[C---:B------:R-:W-:Y:S02]  /*78b0*/  FMUL.FTZ R7, R3.reuse, R131 ;  /* 0x0000008303077220 */ /* 0x040fe40000410000 */
[----:B------:R-:W-:Y:S01]  /*78c0*/  LDSM.16.MT88.4 R128, [R133+0x2900] ;  /* 0x002900008580783b */ /* 0x000fe20000004200 */
[C---:B------:R-:W-:Y:S01]  /*78d0*/  FMUL.FTZ R10, R3.reuse, R126 ;  /* 0x0000007e030a7220 */ /* 0x040fe20000410000 */
[----:B------:R-:W-:Y:S01]  /*78e0*/  MUFU.EX2 R161, R161 ;  /* 0x000000a100a17308 */ /* 0x000fe20000000800 */
[C---:B------:R-:W-:Y:S02]  /*78f0*/  FMUL.FTZ R11, R3.reuse, R127 ;  /* 0x0000007f030b7220 */ /* 0x040fe40000410000 */
[C---:B-1----:R-:W-:Y:S03]  /*7900*/  HMMA.16816.F32 R4, R136.reuse, R12, R4 ;  /* 0x0000000c8804723c */ /* 0x042fe60000001804 */
[----:B------:R-:W-:Y:S02]  /*7910*/  LDSM.16.MT88.4 R124, [R135+UR4+0x2900] ;  /* 0x00290004877c783b */ /* 0x000fe40008004200 */
[C---:B------:R-:W-:Y:S02]  /*7920*/  FMUL.FTZ R18, R3.reuse, R118 ;  /* 0x0000007603127220 */ /* 0x040fe40000410000 */
[C---:B------:R-:W-:Y:S01]  /*7930*/  FMUL.FTZ R12, R132.reuse, R120 ;  /* 0x00000078840c7220 */ /* 0x040fe20000410000 */
[C---:B------:R-:W-:Y:S01]  /*7940*/  HMMA.16816.F32 R8, R136.reuse, R14, R8 ;  /* 0x0000000e8808723c */ /* 0x040fe20000001808 */
[----:B------:R-:W1:Y:S02]  /*7950*/  MUFU.EX2 R162, R162 ;  /* 0x000000a200a27308 */ /* 0x000e640000000800 */
[----:B--2---:R-:W-:Y:S01]  /*7960*/  LDSM.16.MT88.4 R140, [R152+0x1900] ;  /* 0x00190000988c783b */ /* 0x004fe20000004200 */
        /* <DEDUP_REMOVED lines=9> */
[C---:B----4-:R-:W-:Y:S01]  /*7a00*/  HMMA.16816.F32 R12, R136.reuse, R20, R12 ;  /* 0x00000014880c723c */ /* 0x050fe2000000180c */
[----:B------:R-:W2:Y:S02]  /*7a10*/  LDSM.16.MT88.4 R120, [R152+0x100] ;  /* 0x000100009878783b */ /* 0x000ea40000004200 */
[C---:B------:R-:W-:Y:S01]  /*7a20*/  FMUL.FTZ R35, R3.reuse, R103 ;  /* 0x0000006703237220 */ /* 0x040fe20000410000 */
[----:B------:R-:W-:Y:S01]  /*7a30*/  MUFU.EX2 R164, R164 ;  /* 0x000000a400a47308 */ /* 0x000fe20000000800 */
[C---:B------:R-:W-:Y:S02]  /*7a40*/  FMUL.FTZ R38, R3.reuse, R38 ;  /* 0x0000002603267220 */ /* 0x040fe40000410000 */
[C---:B------:R-:W-:Y:S01]  /*7a50*/  FMUL.FTZ R20, R132.reuse, R112 ;  /* 0x0000007084147220 */ /* 0x040fe20000410000 */
[C---:B------:R-:W-:Y:S01]  /*7a60*/  HMMA.16816.F32 R16, R136.reuse, R22, R16 ;  /* 0x000000168810723c */ /* 0x040fe20000001810 */
[----:B------:R-:W-:Y:S03]  /*7a70*/  LDSM.16.MT88.4 R100, [R134+UR4+0x2100] ;  /* 0x002100048664783b */ /* 0x000fe60008004200 */
        /* <DEDUP_REMOVED lines=8> */
[----:B------:R-:W3:Y:S01]  /*7b00*/  LDSM.16.MT88.4 R112, [R135+UR4+0x2100] ;  /* 0x002100048770783b */ /* 0x000ee20008004200 */
        /* <DEDUP_REMOVED lines=31> */
[----:B------:R-:W-:Y:S01]  /*7d00*/  LDSM.16.MT88.4 R112, [R135+UR4+0x900] ;  /* 0x000900048770783b */ /* 0x000fe20008004200 */
        /* <DEDUP_REMOVED lines=10> */
[----:B------:R-:W3:Y:S03]  /*7db0*/  LDSM.16.MT88.4 R104, [R135+UR4+0x4100] ;  /* 0x004100048768783b */ /* 0x000ee60008004200 */
        /* <DEDUP_REMOVED lines=16> */
[----:B------:R-:W2:Y:S01]  /*7ec0*/  LDSM.16.MT88.4 R108, [R134+UR4+0x4100] ;  /* 0x00410004866c783b */ /* 0x000ea20008004200 */
        /* <DEDUP_REMOVED lines=15> */
[----:B------:R-:W-:Y:S02]  /*7fc0*/  FMUL.FTZ R89, R132, R89 ;  /* 0x0000005984597220 */ /* 0x000fe40000410000 */
[C---:B------:R-:W-:Y:S01]  /*7fd0*/  FMUL.FTZ R90, R3.reuse, R90 ;  /* 0x0000005a035a7220 */ /* 0x040fe20000410000 */
[----:B------:R-:W-:Y:S01]  /*7fe0*/  F2FP.PACK_AB R100, R162, R161 ;  /* 0x000000a1a264723e */ /* 0x000fe200000000ff */
[C---:B------:R-:W-:Y:S01]  /*7ff0*/  HMMA.16816.F32 R80, R136.reuse, R102, R80 ;  /* 0x000000668850723c */ /* 0x040fe20000001850 */
[----:B------:R-:W-:Y:S03]  /*8000*/  MUFU.EX2 R179, R179 ;  /* 0x000000b300b37308 */ /* 0x000fe60000000800 */
[C---:B------:R-:W-:Y:S01]  /*8010*/  FMUL.FTZ R91, R3.reuse, R91 ;  /* 0x0000005b035b7220 */ /* 0x040fe20000410000 */
[----:B----4-:R-:W-:Y:S01]  /*8020*/  F2FP.PACK_AB R101, R166, R165 ;  /* 0x000000a5a665723e */ /* 0x010fe200000000ff */
[----:B------:R-:W-:Y:S01]  /*8030*/  FMUL.FTZ R92, R132, R92 ;  /* 0x0000005c845c7220 */ /* 0x000fe20000410000 */
[----:B------:R-:W-:Y:S01]  /*8040*/  F2FP.PACK_AB R102, R164, R163 ;  /* 0x000000a3a466723e */ /* 0x000fe200000000ff */
[C---:B--2---:R-:W-:Y:S03]  /*8050*/  HMMA.16816.F32 R84, R136.reuse, R108, R84 ;  /* 0x0000006c8854723c */ /* 0x044fe60000001854 */
[----:B------:R-:W-:Y:S01]  /*8060*/  MUFU.EX2 R181, R181 ;  /* 0x000000b500b57308 */ /* 0x000fe20000000800 */
[----:B------:R-:W-:Y:S01]  /*8070*/  FMUL.FTZ R93, R132, R93 ;  /* 0x0000005d845d7220 */ /* 0x000fe20000410000 */
[----:B-----5:R-:W-:Y:S01]  /*8080*/  F2FP.PACK_AB R103, R168, R167 ;  /* 0x000000a7a867723e */ /* 0x020fe200000000ff */
[C---:B------:R-:W-:Y:S02]  /*8090*/  FMUL.FTZ R94, R3.reuse, R94 ;  /* 0x0000005e035e7220 */ /* 0x040fe40000410000 */
[C---:B------:R-:W-:Y:S01]  /*80a0*/  HMMA.16816.F32 R88, R136.reuse, R110, R88 ;  /* 0x0000006e8858723c */ /* 0x040fe20000001858 */
[----:B------:R-:W1:Y:S03]  /*80b0*/  LDSM.16.MT88.4 R108, [R134+UR4+0x900] ;  /* 0x00090004866c783b */ /* 0x000e660008004200 */
[C---:B------:R-:W-:Y:S01]  /*80c0*/  FMUL.FTZ R95, R3.reuse, R95 ;  /* 0x0000005f035f7220 */ /* 0x040fe20000410000 */
[----:B------:R-:W2:Y:S01]  /*80d0*/  MUFU.EX2 R182, R182 ;  /* 0x000000b600b67308 */ /* 0x000ea20000000800 */
[C---:B------:R-:W-:Y:S02]  /*80e0*/  FMUL.FTZ R96, R132.reuse, R96 ;  /* 0x0000006084607220 */ /* 0x040fe40000410000 */
[C---:B------:R-:W-:Y:S03]  /*80f0*/  FMUL.FTZ R97, R132.reuse, R97 ;  /* 0x0000006184617220 */ /* 0x040fe60000410000 */
[C---:B---3--:R-:W-:Y:S03]  /*8100*/  HMMA.16816.F32 R92, R136.reuse, R104, R92 ;  /* 0x00000068885c723c */ /* 0x048fe6000000185c */
[C---:B------:R-:W-:Y:S01]  /*8110*/  FMUL.FTZ R98, R3.reuse, R98 ;  /* 0x0000006203627220 */ /* 0x040fe20000410000 */
[----:B------:R-:W3:Y:S01]  /*8120*/  MUFU.EX2 R183, R183 ;  /* 0x000000b700b77308 */ /* 0x000ee20000000800 */
[C---:B------:R-:W-:Y:S02]  /*8130*/  FMUL.FTZ R99, R3.reuse, R99 ;  /* 0x0000006303637220 */ /* 0x040fe40000410000 */
[----:B------:R-:W-:Y:S02]  /*8140*/  FFMA.FTZ R157, R3, R210, R157 ;  /* 0x000000d2039d7223 */ /* 0x000fe4000001009d */
[----:B------:R-:W-:Y:S03]  /*8150*/  FFMA.FTZ R160, R132, R211, R160 ;  /* 0x000000d384a07223 */ /* 0x000fe600000100a0 */
[----:B------:R-:W-:Y:S01]  /*8160*/  HMMA.16816.F32 R96, R136, R106, R96 ;  /* 0x0000006a8860723c */ /* 0x000fe20000001860 */
[----:B------:R-:W4:Y:S02]  /*8170*/  LDSM.16.MT88.4 R104, [R134+UR4+0x2900] ;  /* 0x002900048668783b */ /* 0x000f240008004200 */
[----:B------:R-:W-:Y:S01]  /*8180*/  MOV R132, R2 ;  /* 0x0000000200847202 */ /* 0x000fe20000000f00 */
[----:B------:R-:W-:Y:S02]  /*8190*/  FADD.FTZ R159, R159, R160 ;  /* 0x000000a09f9f7221 */ /* 0x000fe40000010000 */
[----:B------:R-:W-:Y:S02]  /*81a0*/  FADD.FTZ R156, R156, R157 ;  /* 0x0000009d9c9c7221 */ /* 0x000fe40000010000 */
[C---:B------:R-:W-:Y:S01]  /*81b0*/  HMMA.16816.F32 R4, R100.reuse, R112, R4 ;  /* 0x000000706404723c */ /* 0x040fe20000001804 */
[----:B------:R-:W-:Y:S04]  /*81c0*/  LDSM.16.MT88.4 R136, [R133+0x3100] ;  /* 0x003100008588783b */ /* 0x000fe80000004200 */
[----:B------:R-:W-:Y:S02]  /*81d0*/  FADD.FTZ R158, R158, R159 ;  /* 0x0000009f9e9e7221 */ /* 0x000fe40000010000 */
[----:B------:R-:W-:Y:S01]  /*81e0*/  FADD.FTZ R153, R153, R156 ;  /* 0x0000009c99997221 */ /* 0x000fe20000010000 */
[C---:B------:R-:W-:Y:S01]  /*81f0*/  HMMA.16816.F32 R8, R100.reuse, R114, R8 ;  /* 0x000000726408723c */ /* 0x040fe20000001808 */
[----:B------:R-:W5:Y:S03]  /*8200*/  LDSM.16.MT88.4 R112, [R152+0x2900] ;  /* 0x002900009870783b */ /* 0x000f660000004200 */
[----:B------:R-:W-:Y:S02]  /*8210*/  FADD.FTZ R158, R155, R158 ;  /* 0x0000009e9b9e7221 */ /* 0x000fe40000010000 */
[----:B------:R-:W-:Y:S02]  /*8220*/  FADD.FTZ R154, R154, R153 ;  /* 0x000000999a9a7221 */ /* 0x000fe40000010000 */
[C---:B------:R-:W-:Y:S04]  /*8230*/  HMMA.16816.F32 R12, R100.reuse, R116, R12 ;  /* 0x00000074640c723c */ /* 0x040fe8000000180c */
[----:B------:R-:W-:Y:S02]  /*8240*/  FADD.FTZ R161, R161, R158 ;  /* 0x0000009ea1a17221 */ /* 0x000fe40000010000 */
[----:B------:R-:W-:Y:S02]  /*8250*/  FADD.FTZ R165, R165, R154 ;  /* 0x0000009aa5a57221 */ /* 0x000fe40000010000 */
[C---:B------:R-:W-:Y:S01]  /*8260*/  HMMA.16816.F32 R16, R100.reuse, R118, R16 ;  /* 0x000000766410723c */ /* 0x040fe20000001810 */
[----:B------:R-:W-:Y:S03]  /*8270*/  LDSM.16.MT88.4 R116, [R133+0x4900] ;  /* 0x004900008574783b */ /* 0x000fe60000004200 */
[----:B------:R-:W-:Y:S02]  /*8280*/  FADD.FTZ R162, R162, R161 ;  /* 0x000000a1a2a27221 */ /* 0x000fe40000010000 */
[----:B------:R-:W-:Y:S02]  /*8290*/  FADD.FTZ R166, R166, R165 ;  /* 0x000000a5a6a67221 */ /* 0x000fe40000010000 */
[C---:B-1----:R-:W-:Y:S04]  /*82a0*/  HMMA.16816.F32 R20, R100.reuse, R108, R20 ;  /* 0x0000006c6414723c */ /* 0x042fe80000001814 */
[----:B------:R-:W-:Y:S02]  /*82b0*/  FADD.FTZ R163, R163, R162 ;  /* 0x000000a2a3a37221 */ /* 0x000fe40000010000 */
[----:B------:R-:W-:Y:S02]  /*82c0*/  FADD.FTZ R167, R167, R166 ;  /* 0x000000a6a7a77221 */ /* 0x000fe40000010000 */
[C---:B------:R-:W-:Y:S01]  /*82d0*/  HMMA.16816.F32 R24, R100.reuse, R110, R24 ;  /* 0x0000006e6418723c */ /* 0x040fe20000001818 */
[----:B------:R-:W1:Y:S03]  /*82e0*/  LDSM.16.MT88.4 R108, [R135+UR4+0x4900] ;  /* 0x00490004876c783b */ /* 0x000e660008004200 */
[----:B------:R-:W-:Y:S02]  /*82f0*/  FADD.FTZ R164, R164, R163 ;  /* 0x000000a3a4a47221 */ /* 0x000fe40000010000 */
[----:B------:R-:W-:Y:S02]  /*8300*/  FADD.FTZ R168, R168, R167 ;  /* 0x000000a7a8a87221 */ /* 0x000fe40000010000 */
        /* <DEDUP_REMOVED lines=8> */
[----:B------:R-:W-:Y:S07]  /*8390*/  LDSM.16.MT88.4 R128, [R135+UR4+0x3100] ;  /* 0x003100048780783b */ /* 0x000fee0008004200 */
[C---:B----4-:R-:W-:Y:S08]  /*83a0*/  HMMA.16816.F32 R52, R100.reuse, R104, R52 ;  /* 0x000000686434723c */ /* 0x050ff00000001834 */
[C---:B------:R-:W-:Y:S01]  /*83b0*/  HMMA.16816.F32 R56, R100.reuse, R106, R56 ;  /* 0x0000006a6438723c */ /* 0x040fe20000001838 */
[----:B------:R-:W4:Y:S07]  /*83c0*/  LDSM.16.MT88.4 R104, [R134+UR4+0x4900] ;  /* 0x004900048668783b */ /* 0x000f2e0008004200 */
[C---:B-----5:R-:W-:Y:S08]  /*83d0*/  HMMA.16816.F32 R60, R100.reuse, R112, R60 ;  /* 0x00000070643c723c */ /* 0x060ff0000000183c */
[C---:B------:R-:W-:Y:S01]  /*83e0*/  HMMA.16816.F32 R64, R100.reuse, R114, R64 ;  /* 0x000000726440723c */ /* 0x040fe20000001840 */
[----:B------:R-:W5:Y:S07]  /*83f0*/  LDSM.16.MT88.4 R112, [R152+0x4900] ;  /* 0x004900009870783b */ /* 0x000f6e0000004200 */
[C---:B-1----:R-:W-:Y:S08]  /*8400*/  HMMA.16816.F32 R68, R100.reuse, R108, R68 ;  /* 0x0000006c6444723c */ /* 0x042ff00000001844 */
[C---:B------:R-:W-:Y:S01]  /*8410*/  HMMA.16816.F32 R72, R100.reuse, R110, R72 ;  /* 0x0000006e6448723c */ /* 0x040fe20000001848 */
[----:B------:R-:W1:Y:S07]  /*8420*/  LDSM.16.MT88.4 R108, [R135+UR4+0x1100] ;  /* 0x00110004876c783b */ /* 0x000e6e0008004200 */
[C---:B------:R-:W-:Y:S08]  /*8430*/  HMMA.16816.F32 R76, R100.reuse, R116, R76 ;  /* 0x00000074644c723c */ /* 0x040ff0000000184c */
[C---:B------:R-:W-:Y:S01]  /*8440*/  HMMA.16816.F32 R80, R100.reuse, R118, R80 ;  /* 0x000000766450723c */ /* 0x040fe20000001850 */
[----:B------:R-:W1:Y:S07]  /*8450*/  LDSM.16.MT88.4 R116, [R134+UR4+0x1100] ;  /* 0x001100048674783b */ /* 0x000e6e0008004200 */
[C---:B----4-:R-:W-:Y:S08]  /*8460*/  HMMA.16816.F32 R84, R100.reuse, R104, R84 ;  /* 0x000000686454723c */ /* 0x050ff00000001854 */
[C---:B------:R-:W-:Y:S01]  /*8470*/  HMMA.16816.F32 R88, R100.reuse, R106, R88 ;  /* 0x0000006a6458723c */ /* 0x040fe20000001858 */
[----:B------:R-:W4:Y:S07]  /*8480*/  LDSM.16.MT88.4 R104, [R134+UR4+0x3100] ;  /* 0x003100048668783b */ /* 0x000f2e0008004200 */
[C---:B-----5:R-:W-:Y:S08]  /*8490*/  HMMA.16816.F32 R92, R100.reuse, R112, R92 ;  /* 0x00000070645c723c */ /* 0x060ff0000000185c */
[----:B------:R-:W-:Y:S01]  /*84a0*/  HMMA.16816.F32 R96, R100, R114, R96 ;  /* 0x000000726460723c */ /* 0x000fe20000001860 */
[----:B------:R-:W-:Y:S06]  /*84b0*/  LDSM.16.MT88.4 R112, [R135+UR4+0x5100] ;  /* 0x005100048770783b */ /* 0x000fec0008004200 */
        /* <DEDUP_REMOVED lines=17> */
[C---:B------:R-:W-:Y:S08]  /*85d0*/  HMMA.16816.F32 R20, R100.reuse, R116, R20 ;  /* 0x000000746414723c */ /* 0x040ff00000001814 */
[C---:B------:R-:W-:Y:S01]  /*85e0*/  HMMA.16816.F32 R24, R100.reuse, R118, R24 ;  /* 0x000000766418723c */ /* 0x040fe20000001818 */
[----:B------:R-:W5:Y:S07]  /*85f0*/  LDSM.16.MT88.4 R116, [R133+0x5100] ;  /* 0x005100008574783b */ /* 0x000f6e0000004200 */
[C---:B------:R-:W-:Y:S08]  /*8600*/  HMMA.16816.F32 R28, R100.reuse, R124, R28 ;  /* 0x0000007c641c723c */ /* 0x040ff0000000181c */
[C---:B------:R-:W-:Y:S01]  /*8610*/  HMMA.16816.F32 R32, R100.reuse, R126, R32 ;  /* 0x0000007e6420723c */ /* 0x040fe20000001820 */
[----:B------:R-:W-:Y:S07]  /*8620*/  LDSM.16.MT88.4 R124, [R135+UR4+0x1900] ;  /* 0x00190004877c783b */ /* 0x000fee0008004200 */
[C---:B------:R-:W-:Y:S08]  /*8630*/  HMMA.16816.F32 R36, R100.reuse, R128, R36 ;  /* 0x000000806424723c */ /* 0x040ff00000001824 */
[C---:B------:R-:W-:Y:S08]  /*8640*/  HMMA.16816.F32 R40, R100.reuse, R130, R40 ;  /* 0x000000826428723c */ /* 0x040ff00000001828 */
[C---:B------:R-:W-:Y:S07]  /*8650*/  HMMA.16816.F32 R44, R100.reuse, R136, R44 ;  /* 0x00000088642c723c */ /* 0x040fee000000182c */
[----:B------:R-:W-:Y:S01]  /*8660*/  F2FP.PACK_AB R136, R177, R174 ;  /* 0x000000aeb188723e */ /* 0x000fe200000000ff */
[C---:B------:R-:W-:Y:S04]  /*8670*/  HMMA.16816.F32 R48, R100.reuse, R138, R48 ;  /* 0x0000008a6430723c */ /* 0x040fe80000001830 */
[----:B--2---:R-:W-:Y:S01]  /*8680*/  F2FP.PACK_AB R137, R182, R181 ;  /* 0x000000b5b689723e */ /* 0x004fe200000000ff */
[----:B------:R-:W-:Y:S02]  /*8690*/  FADD.FTZ R174, R174, R171 ;  /* 0x000000abaeae7221 */ /* 0x000fe40000010000 */
[----:B------:R-:W-:Y:S01]  /*86a0*/  F2FP.PACK_AB R138, R180, R179 ;  /* 0x000000b3b48a723e */ /* 0x000fe200000000ff */
[C---:B----4-:R-:W-:Y:S04]  /*86b0*/  HMMA.16816.F32 R52, R100.reuse, R104, R52 ;  /* 0x000000686434723c */ /* 0x050fe80000001834 */
[----:B---3--:R-:W-:Y:S01]  /*86c0*/  F2FP.PACK_AB R139, R224, R183 ;  /* 0x000000b7e08b723e */ /* 0x008fe200000000ff */
[----:B------:R-:W-:Y:S02]  /*86d0*/  FADD.FTZ R181, R181, R170 ;  /* 0x000000aab5b57221 */ /* 0x000fe40000010000 */
[----:B------:R-:W-:Y:S01]  /*86e0*/  FADD.FTZ R174, R177, R174 ;  /* 0x000000aeb1ae7221 */ /* 0x000fe20000010000 */
[C---:B------:R-:W-:Y:S01]  /*86f0*/  HMMA.16816.F32 R56, R100.reuse, R106, R56 ;  /* 0x0000006a6438723c */ /* 0x040fe20000001838 */
[----:B------:R-:W2:Y:S03]  /*8700*/  LDSM.16.MT88.4 R104, [R134+UR4+0x5100] ;  /* 0x005100048668783b */ /* 0x000ea60008004200 */
        /* <DEDUP_REMOVED lines=8> */
[C---:B------:R-:W-:Y:S08]  /*8790*/  HMMA.16816.F32 R68, R100.reuse, R112, R68 ;  /* 0x000000706444723c */ /* 0x040ff00000001844 */
[C---:B------:R-:W-:Y:S08]  /*87a0*/  HMMA.16816.F32 R72, R100.reuse, R114, R72 ;  /* 0x000000726448723c */ /* 0x040ff00000001848 */
[C---:B-----5:R-:W-:Y:S08]  /*87b0*/  HMMA.16816.F32 R76, R100.reuse, R116, R76 ;  /* 0x00000074644c723c */ /* 0x060ff0000000184c */
[C---:B------:R-:W-:Y:S01]  /*87c0*/  HMMA.16816.F32 R80, R100.reuse, R118, R80 ;  /* 0x000000766450723c */ /* 0x040fe20000001850 */
[----:B------:R-:W3:Y:S07]  /*87d0*/  LDSM.16.MT88.4 R116, [R133+0x1900] ;  /* 0x001900008574783b */ /* 0x000eee0000004200 */
[C---:B--2---:R-:W-:Y:S08]  /*87e0*/  HMMA.16816.F32 R84, R100.reuse, R104, R84 ;  /* 0x000000686454723c */ /* 0x044ff00000001854 */
[C---:B------:R-:W-:Y:S01]  /*87f0*/  HMMA.16816.F32 R88, R100.reuse, R106, R88 ;  /* 0x0000006a6458723c */ /* 0x040fe20000001858 */
[----:B------:R-:W2:Y:S07]  /*8800*/  LDSM.16.MT88.4 R104, [R134+UR4+0x1900] ;  /* 0x001900048668783b */ /* 0x000eae0008004200 */
[C---:B-1----:R-:W-:Y:S08]  /*8810*/  HMMA.16816.F32 R92, R100.reuse, R108, R92 ;  /* 0x0000006c645c723c */ /* 0x042ff0000000185c */
[----:B------:R-:W-:Y:S08]  /*8820*/  HMMA.16816.F32 R96, R100, R110, R96 ;  /* 0x0000006e6460723c */ /* 0x000ff00000001860 */
[C---:B------:R-:W-:Y:S01]  /*8830*/  HMMA.16816.F32 R128, R136.reuse, R124, R4 ;  /* 0x0000007c8880723c */ /* 0x040fe20000001804 */
[----:B------:R-:W1:Y:S07]  /*8840*/  LDSM.16.MT88.4 R4, [R134+UR4+0x3900] ;  /* 0x003900048604783b */ /* 0x000e6e0008004200 */
[C---:B------:R-:W-:Y:S01]  /*8850*/  HMMA.16816.F32 R124, R136.reuse, R126, R8 ;  /* 0x0000007e887c723c */ /* 0x040fe20000001808 */
[----:B------:R-:W4:Y:S07]  /*8860*/  LDSM.16.MT88.4 R8, [R152+0x3900] ;  /* 0x003900009808783b */ /* 0x000f2e0000004200 */
[C---:B---3--:R-:W-:Y:S01]  /*8870*/  HMMA.16816.F32 R120, R136.reuse, R116, R12 ;  /* 0x000000748878723c */ /* 0x048fe2000000180c */
[----:B------:R-:W3:Y:S07]  /*8880*/  LDSM.16.MT88.4 R12, [R135+UR4+0x5900] ;  /* 0x00590004870c783b */ /* 0x000eee0008004200 */
[C---:B------:R-:W-:Y:S07]  /*8890*/  HMMA.16816.F32 R116, R136.reuse, R118, R16 ;  /* 0x000000768874723c */ /* 0x040fee0000001810 */
[----:B------:R-:W-:Y:S01]  /*88a0*/  IADD3 R16, R214, -0x2, RZ ;  /* 0xfffffffed6107810 */ /* 0x000fe20007ffe0ff */
[C---:B--2---:R-:W-:Y:S03]  /*88b0*/  HMMA.16816.F32 R112, R136.reuse, R104, R20 ;  /* 0x000000688870723c */ /* 0x044fe60000001814 */
[C---:B------:R-:W-:Y:S05]  /*88c0*/  ISETP.GE.AND P6, PT, R16.reuse, R193, PT ;  /* 0x000000c11000720c */ /* 0x040fea0003fc6270 */
[C---:B------:R-:W-:Y:S08]  /*88d0*/  HMMA.16816.F32 R108, R136.reuse, R106, R24 ;  /* 0x0000006a886c723c */ /* 0x040ff00000001818 */
[C---:B------:R-:W-:Y:S04]  /*88e0*/  HMMA.16816.F32 R104, R136.reuse, R140, R28 ;  /* 0x0000008c8868723c */ /* 0x040fe8000000181c */
[----:B------:R-:W-:Y:S04]  /*88f0*/  @P6 SHF.R.S32.HI R17, RZ, 0x1f, R16 ;  /* 0x0000001fff116819 */ /* 0x000fe80000011410 */
        /* <DEDUP_REMOVED lines=8> */
[C---:B----4-:R-:W-:Y:S07]  /*8980*/  HMMA.16816.F32 R60, R136.reuse, R8, R60 ;  /* 0x00000008883c723c */ /* 0x050fee000000183c */
[----:B------:R-:W-:Y:S01]  /*8990*/  @P6 IMAD R8, R17, c[0x0][0x1e0], RZ ;  /* 0x0000780011086a24 */ /* 0x000fe200078e02ff */
[C---:B------:R-:W-:Y:S04]  /*89a0*/  HMMA.16816.F32 R64, R136.reuse, R10, R64 ;  /* 0x0000000a8840723c */ /* 0x040fe80000001840 */
[C---:B------:R-:W-:Y:S02]  /*89b0*/  @P6 IMAD R8, R16.reuse, c[0x0][0x1e4], R8 ;  /* 0x0000790010086a24 */ /* 0x040fe400078e0208 */
[----:B------:R-:W-:Y:S02]  /*89c0*/  @P6 IMAD.WIDE.U32 R16, R16, c[0x0][0x1e0], RZ ;  /* 0x0000780010106a25 */ /* 0x000fe400078e00ff */
[C---:B---3--:R-:W-:Y:S04]  /*89d0*/  HMMA.16816.F32 R68, R136.reuse, R12, R68 ;  /* 0x0000000c8844723c */ /* 0x048fe80000001844 */
[----:B------:R-:W-:Y:S02]  /*89e0*/  @P6 IADD3 R9, R17, R8, RZ ;  /* 0x0000000811096210 */ /* 0x000fe40007ffe0ff */
[C---:B------:R-:W-:Y:S02]  /*89f0*/  @P6 SHF.L.U32 R19, R16.reuse, 0x6, RZ ;  /* 0x0000000610136819 */ /* 0x040fe400000006ff */
[----:B------:R-:W-:Y:S01]  /*8a00*/  @P6 SHF.L.U64.HI R18, R16, 0x6, R9 ;  /* 0x0000000610126819 */ /* 0x000fe20000010209 */
[C---:B------:R-:W-:Y:S01]  /*8a10*/  HMMA.16816.F32 R72, R136.reuse, R14, R72 ;  /* 0x0000000e8848723c */ /* 0x040fe20000001848 */
[----:B------:R-:W2:Y:S02]  /*8a20*/  LDSM.16.MT88.4 R8, [R134+UR4+0x5900] ;  /* 0x005900048608783b */ /* 0x000ea40008004200 */
[C---:B------:R-:W-:Y:S02]  /*8a30*/  @P6 IADD3 R12, P0, R19.reuse, R202, RZ ;  /* 0x000000ca130c6210 */ /* 0x040fe40007f1e0ff */
[----:B------:R-:W-:Y:S02]  /*8a40*/  @P6 IADD3 R22, P4, R19, R218, RZ ;  /* 0x000000da13166210 */ /* 0x000fe40007f9e0ff */
[----:B------:R-:W-:Y:S01]  /*8a50*/  @P6 IADD3.X R13, R18, R207, RZ, P0, !PT ;  /* 0x000000cf120d6210 */ /* 0x000fe200007fe4ff */
[C---:B-1----:R-:W-:Y:S04]  /*8a60*/  HMMA.16816.F32 R76, R136.reuse, R4, R76 ;  /* 0x00000004884c723c */ /* 0x042fe8000000184c */
[----:B------:R-:W-:Y:S02]  /*8a70*/  @P6 LEA R20, P5, R12, c[0x0][0x1c8], 0x1 ;  /* 0x000072000c146a11 */ /* 0x000fe400078a08ff */
[----:B------:R-:W-:Y:S02]  /*8a80*/  @P6 LEA R16, P0, R22, c[0x0][0x1c8], 0x1 ;  /* 0x0000720016106a11 */ /* 0x000fe400078008ff */
[----:B------:R-:W-:Y:S01]  /*8a90*/  @P6 LEA.HI.X R21, R12, c[0x0][0x1cc], R13, 0x1, P5 ;  /* 0x000073000c156a11 */ /* 0x000fe200028f0c0d */
[C---:B------:R-:W-:Y:S01]  /*8aa0*/  HMMA.16816.F32 R80, R136.reuse, R6, R80 ;  /* 0x000000068850723c */ /* 0x040fe20000001850 */
[----:B------:R-:W1:Y:S02]  /*8ab0*/  LDSM.16.MT88.4 R12, [R152+0x5900] ;  /* 0x00590000980c783b */ /* 0x000e640000004200 */
[----:B------:R-:W-:Y:S02]  /*8ac0*/  @P6 IADD3.X R17, R18, R217, RZ, P4, !PT ;  /* 0x000000d912116210 */ /* 0x000fe400027fe4ff */
[----:B------:R-:W-:Y:S02]  /*8ad0*/  @P6 IADD3 R3, P5, R197, R19, RZ ;  /* 0x00000013c5036210 */ /* 0x000fe40007fbe0ff */
[----:B------:R-:W-:Y:S02]  /*8ae0*/  @P6 LEA.HI.X R17, R22, c[0x0][0x1cc], R17, 0x1, P0 ;  /* 0x0000730016116a11 */ /* 0x000fe400000f0c11 */
[----:B------:R-:W-:Y:S03]  /*8af0*/  @P6 IADD3 R19, P0, R19, R216, RZ ;  /* 0x000000d813136210 */ /* 0x000fe60007f1e0ff */
[----:B------:R-:W-:Y:S02]  /*8b00*/  @P6 IADD3 R23, P4, R3, R202, RZ ;  /* 0x000000ca03176210 */ /* 0x000fe40007f9e0ff */
[----:B------:R-:W-:Y:S02]  /*8b10*/  @P6 IADD3.X R22, R196, R18, RZ, P5, !PT ;  /* 0x00000012c4166210 */ /* 0x000fe40002ffe4ff */
[----:B------:R-:W-:Y:S02]  /*8b20*/  @P6 LEA R4, P5, R19, c[0x0][0x1c8], 0x1 ;  /* 0x0000720013046a11 */ /* 0x000fe400078a08ff */
[----:B------:R-:W-:Y:S02]  /*8b30*/  @P6 IADD3.X R24, R18, R215, RZ, P0, !PT ;  /* 0x000000d712186210 */ /* 0x000fe400007fe4ff */
[----:B------:R-:W-:Y:S02]  /*8b40*/  @P6 LEA R18, P0, R23, c[0x0][0x1c8], 0x1 ;  /* 0x0000720017126a11 */ /* 0x000fe400078008ff */
[----:B------:R-:W-:Y:S02]  /*8b50*/  @P6 IADD3.X R26, R22, R207, RZ, P4, !PT ;  /* 0x000000cf161a6210 */ /* 0x000fe400027fe4ff */
[----:B------:R-:W-:Y:S01]  /*8b60*/  @P6 LEA.HI.X R5, R19, c[0x0][0x1cc], R24, 0x1, P5 ;  /* 0x0000730013056a11 */ /* 0x000fe200028f0c18 */
[C---:B--2---:R-:W-:Y:S03]  /*8b70*/  HMMA.16816.F32 R84, R136.reuse, R8, R84 ;  /* 0x000000088854723c */ /* 0x044fe60000001854 */
[----:B------:R-:W-:Y:S02]  /*8b80*/  @P6 LEA.HI.X R19, R23, c[0x0][0x1cc], R26, 0x1, P0 ;  /* 0x0000730017136a11 */ /* 0x000fe400000f0c1a */
[----:B------:R-:W-:Y:S02]  /*8b90*/  MOV R23, UR7 ;  /* 0x0000000700177c02 */ /* 0x000fe40008000f00 */
[----:B------:R-:W-:Y:S01]  /*8ba0*/  @P6 IADD3 R24, P0, R3, R218, RZ ;  /* 0x000000da03186210 */ /* 0x000fe20007f1e0ff */
[C---:B------:R-:W-:Y:S04]  /*8bb0*/  HMMA.16816.F32 R88, R136.reuse, R10, R88 ;  /* 0x0000000a8858723c */ /* 0x040fe80000001858 */
[----:B------:R-:W-:Y:S01]  /*8bc0*/  @P6 IMAD R23, R23, 0x3000, R198 ;  /* 0x0000300017176824 */ /* 0x000fe200078e02c6 */
[----:B------:R-:W-:Y:S02]  /*8bd0*/  @P6 LEA R6, P5, R24, c[0x0][0x1c8], 0x1 ;  /* 0x0000720018066a11 */ /* 0x000fe400078a08ff */
[----:B------:R-:W-:Y:S01]  /*8be0*/  @P6 IADD3 R25, P4, R3, R216, RZ ;  /* 0x000000d803196210 */ /* 0x000fe20007f9e0ff */
[C---:B-1----:R-:W-:Y:S04]  /*8bf0*/  HMMA.16816.F32 R92, R136.reuse, R12, R92 ;  /* 0x0000000c885c723c */ /* 0x042fe8000000185c */
[----:B------:R-:W-:Y:S02]  /*8c00*/  @P6 IADD3.X R3, R22, R217, RZ, P0, !PT ;  /* 0x000000d916036210 */ /* 0x000fe400007fe4ff */
[----:B------:R-:W-:Y:S02]  /*8c10*/  @P6 LEA R26, P0, R25, c[0x0][0x1c8], 0x1 ;  /* 0x00007200191a6a11 */ /* 0x000fe400078008ff */
[----:B------:R-:W-:Y:S01]  /*8c20*/  @P6 LEA.HI.X R7, R24, c[0x0][0x1cc], R3, 0x1, P5 ;  /* 0x0000730018076a11 */ /* 0x000fe200028f0c03 */
[----:B------:R-:W-:Y:S03]  /*8c30*/  HMMA.16816.F32 R96, R136, R14, R96 ;  /* 0x0000000e8860723c */ /* 0x000fe60000001860 */
[----:B------:R-:W-:Y:S02]  /*8c40*/  @P6 SHF.L.U32 R3, R23, 0x1, RZ ;  /* 0x0000000117036819 */ /* 0x000fe400000006ff */
[----:B------:R-:W-:Y:S03]  /*8c50*/  @P6 IADD3.X R22, R22, R215, RZ, P4, !PT ;  /* 0x000000d716166210 */ /* 0x000fe600027fe4ff */
[----:B------:R-:W-:Y:S01]  /*8c60*/  @!PT LDS RZ, [RZ] ;  /* 0x00000000fffff984 */ /* 0x000fe20000000800 */
[----:B------:R-:W-:Y:S01]  /*8c70*/  @!PT LDS RZ, [RZ] ;  /* 0x00000000fffff984 */ /* 0x000fe20000000800 */
[----:B------:R-:W-:Y:S01]  /*8c80*/  @!PT LDS RZ, [RZ] ;  /* 0x00000000fffff984 */ /* 0x000fe20000000800 */
[----:B------:R1:W-:Y:S01]  /*8c90*/  @P6 LDGSTS.E.BYPASS.LTC128B.128 [R3+0xc100], [R20.64], !P3 ;  /* 0x0c10000014036fae */ /* 0x0003e2000d901d4a */
[----:B------:R-:W-:Y:S02]  /*8ca0*/  @P6 LEA.HI.X R27, R25, c[0x0][0x1cc], R22, 0x1, P0 ;  /* 0x00007300191b6a11 */ /* 0x000fe400000f0c16 */
[C---:B------:R-:W-:Y:S02]  /*8cb0*/  ISETP.GT.AND P0, PT, R214.reuse, R223, PT ;  /* 0x000000dfd600720c */ /* 0x040fe40003f04270 */
[----:B------:R-:W-:Y:S03]  /*8cc0*/  IADD3 R214, R214, -0x1, RZ ;  /* 0xffffffffd6d67810 */ /* 0x000fe60007ffe0ff */
[----:B------:R1:W-:Y:S08]  /*8cd0*/  @P6 LDGSTS.E.BYPASS.LTC128B.128 [R3+0xe100], [R16.64], !P2 ;  /* 0x0e10000010036fae */ /* 0x0003f0000d101d4a */
[----:B------:R1:W-:Y:S08]  /*8ce0*/  @P6 LDGSTS.E.BYPASS.LTC128B.128 [R3+0x10100], [R4.64], !P1 ;  /* 0x1010000004036fae */ /* 0x0003f0000c901d4a */
[----:B------:R1:W-:Y:S08]  /*8cf0*/  @P6 LDGSTS.E.BYPASS.LTC128B.128 [R3+0xd100], [R18.64], !P3 ;  /* 0x0d10000012036fae */ /* 0x0003f0000d901d4a */
[----:B------:R1:W-:Y:S08]  /*8d00*/  @P6 LDGSTS.E.BYPASS.LTC128B.128 [R3+0xf100], [R6.64], !P2 ;  /* 0x0f10000006036fae */ /* 0x0003f0000d101d4a */
[----:B------:R1:W-:Y:S08]  /*8d10*/  @P6 LDGSTS.E.BYPASS.LTC128B.128 [R3+0x11100], [R26.64], !P1 ;  /* 0x111000001a036fae */ /* 0x0003f0000c901d4a */
[----:B------:R-:W0:Y:S01]  /*8d20*/  LDGDEPBAR ;  /* 0x00000000000079af */ /* 0x000e220000000000 */
[----:B-1----:R-:W-:Y:S01]  /*8d30*/  MOV R3, R0 ;  /* 0x0000000000037202 */ /* 0x002fe20000000f00 */
[----:B------:R-:W-:-:S06]  /*8d40*/  @P0 BRA `(.L_x_1594) ;  /* 0xffffc70000000947 */ /* 0x000fcc000383ffff */
.L_x_1585:
[----:B------:R-:W-:Y:S01]  /*8d50*/  ULEA UR9, UR9, 0x7f, 0x7 ;  /* 0x0000007f09097891 */ /* 0x000fe2000f8e383f */
[----:B------:R-:W-:Y:S01]  /*8d60*/  PLOP3.LUT P0, PT, PT, PT, UP1, 0x40, 0x0 ;  /* 0x000000000000781c */ /* 0x000fe20003f0e818 */
[----:B------:R-:W-:-:S02]  /*8d70*/  ULDC.64 UR12, c[0x0][0x2c8] ;  /* 0x0000b200000c7ab9 */ /* 0x000fc40000000a00 */
[----:B------:R-:W-:Y:S02]  /*8d80*/  UIMAD.WIDE.U32 UR14, UR9, UR12, URZ ;  /* 0x0000000c090e72a5 */ /* 0x000fe4000f8e003f */
[----:B------:R-:W-:Y:S02]  /*8d90*/  ULDC UR4, c[0x0][0x168] ;  /* 0x00005a0000047ab9 */ /* 0x000fe40000000800 */
[----:B------:R-:W-:Y:S02]  /*8da0*/  UMOV UR12, 0x1 ;  /* 0x00000001000c7882 */ /* 0x000fe40000000000 */
[----:B------:R-:W-:Y:S02]  /*8db0*/  UIADD3 UR4, UR12, -UR4, URZ ;  /* 0x800000040c047290 */ /* 0x000fe4000fffe03f */
[----:B------:R-:W-:Y:S02]  /*8dc0*/  @UP2 USHF.R.U32.HI UR9, URZ, UR13, UR15 ;  /* 0x0000000d3f092299 */ /* 0x000fe4000801160f */
[----:B------:R-:W-:-:S02]  /*8dd0*/  ULDC UR12, c[0x0][0x1d0] ;  /* 0x00007400000c7ab9 */ /* 0x000fc40000000800 */
[----:B------:R-:W-:-:S03]  /*8de0*/  UIADD3 UR9, UR9, UR12, UR4 ;  /* 0x0000000c09097290 */ /* 0x000fc6000fffe004 */
[----:B------:R-:W-:Y:S02]  /*8df0*/  ULDC UR4, c[0x0][0x324] ;  /* 0x0000c90000047ab9 */ /* 0x000fe40000000800 */
[----:B------:R-:W-:-:S06]  /*8e00*/  UIADD3 UR4, UR9, -UR4, URZ ;  /* 0x8000000409047290 */ /* 0x000fcc000fffe03f */
        /* <DEDUP_REMOVED lines=12> */
.L_x_1596:
[----:B------:R-:W-:-:S04]  /*8ed0*/  MOV R3, c[0x0][0x32c] ;  /* 0x0000cb0000037a02 */ /* 0x000fc80000000f00 */
[----:B------:R-:W-:-:S13]  /*8ee0*/  ISETP.NE.AND P0, PT, R3, 0x1, PT ;  /* 0x000000010300780c */ /* 0x000fda0003f05270 */
[----:B------:R-:W-:-:S05]  /*8ef0*/  @P0 IMAD.HI.U32 R3, R5, c[0x0][0x330], RZ ;  /* 0x0000cc0005030a27 */ /* 0x000fca00078e00ff */
[----:B------:R-:W-:-:S05]  /*8f00*/  @P0 SHF.R.U32.HI R5, RZ, c[0x0][0x334], R3 ;  /* 0x0000cd00ff050a19 */ /* 0x000fca0000011603 */
.L_x_1597:
[----:B------:R-:W-:-:S05]  /*8f10*/  IMAD R5, R5, c[0x0][0x32c], RZ ;  /* 0x0000cb0005057a24 */ /* 0x000fca00078e02ff */
[----:B------:R-:W-:-:S04]  /*8f20*/  IMNMX R4, R4, R5, !PT ;  /* 0x0000000504047217 */ /* 0x000fc80007800200 */
.L_x_1595:
[----:B------:R-:W-:-:S04]  /*8f30*/  IADD3 R4, R4, 0x3f, RZ ;  /* 0x0000003f04047810 */ /* 0x000fc80007ffe0ff */
[----:B------:R-:W-:-:S04]  /*8f40*/  SHF.R.S32.HI R3, RZ, 0x1f, R4 ;  /* 0x0000001fff037819 */ /* 0x000fc80000011404 */
[----:B------:R-:W-:-:S04]  /*8f50*/  LEA.HI R4, R3, R4, RZ, 0x6 ;  /* 0x0000000403047211 */ /* 0x000fc800078f30ff */
[----:B------:R-:W-:-:S04]  /*8f60*/  SHF.R.S32.HI R4, RZ, 0x6, R4 ;  /* 0x00000006ff047819 */ /* 0x000fc80000011404 */
[----:B------:R-:W-:-:S04]  /*8f70*/  IMNMX R223, R193, R4, !PT ;  /* 0x00000004c1df7217 */ /* 0x000fc80007800200 */
[----:B------:R-:W-:-:S13]  /*8f80*/  ISETP.GE.AND P0, PT, R214, R223, PT ;  /* 0x000000dfd600720c */ /* 0x000fda0003f06270 */
[----:B------:R-:W-:Y:S05]  /*8f90*/  @!P0 BRA `(.L_x_1598) ;  /* 0x00002f3000008947 */ /* 0x000fea0003800000 */
[----:B------:R-:W-:Y:S01]  /*8fa0*/  IMAD.MOV.U32 R189, RZ, RZ, 0x20 ;  /* 0x00000020ffbd7424 */ /* 0x000fe200078e00ff */
[----:B------:R-:W-:Y:S01]  /*8fb0*/  LOP3.LUT P0, RZ, R212, 0x2, RZ, 0xc0, !PT ;  /* 0x00000002d4ff7812 */ /* 0x000fe2000780c0ff */
[----:B------:R-:W-:Y:S01]  /*8fc0*/  IMAD.MOV.U32 R3, RZ, RZ, R0 ;  /* 0x000000ffff037224 */ /* 0x000fe200078e0000 */
[----:B------:R-:W-:Y:S01]  /*8fd0*/  IADD3 R219, P5, R200, 0x80, RZ ;  /* 0x00000080c8db7810 */ /* 0x000fe20007fbe0ff */
[----:B------:R-:W-:Y:S01]  /*8fe0*/  IMAD.MOV.U32 R133, RZ, RZ, R2 ;  /* 0x000000ffff857224 */ /* 0x000fe200078e0002 */
[----:B------:R-:W-:Y:S01]  /*8ff0*/  IADD3 R217, P4, R202, 0x40, RZ ;  /* 0x00000040cad97810 */ /* 0x000fe20007f9e0ff */
[----:B------:R-:W-:Y:S01]  /*9000*/  IMAD.MOV.U32 R222, RZ, RZ, R214 ;  /* 0x000000ffffde7224 */ /* 0x000fe200078e00d6 */
[----:B------:R-:W-:Y:S01]  /*9010*/  SEL R189, R189, 0xffffffe0, !P0 ;  /* 0xffffffe0bdbd7807 */ /* 0x000fe20004000000 */
[----:B------:R-:W-:Y:S01]  /*9020*/  IMAD.X R218, RZ, RZ, R205, P5 ;  /* 0x000000ffffda7224 */ /* 0x000fe200028e06cd */
[----:B------:R-:W-:Y:S01]  /*9030*/  IADD3 R221, P6, R200, 0x40, RZ ;  /* 0x00000040c8dd7810 */ /* 0x000fe20007fde0ff */
[----:B------:R-:W-:Y:S01]  /*9040*/  IMAD.X R216, RZ, RZ, R207, P4 ;  /* 0x000000ffffd87224 */ /* 0x000fe200020e06cf */
[----:B------:R-:W-:-:S02]  /*9050*/  IADD3 R215, P0, R202, 0x80, RZ ;  /* 0x00000080cad77810 */ /* 0x000fc40007f1e0ff */
[----:B------:R-:W-:Y:S02]  /*9060*/  IADD3.X R220, RZ, R205, RZ, P6, !PT ;  /* 0x000000cdffdc7210 */ /* 0x000fe400037fe4ff */
[----:B------:R-:W-:Y:S02]  /*9070*/  IADD3.X R213, RZ, R207, RZ, P0, !PT ;  /* 0x000000cfffd57210 */ /* 0x000fe400007fe4ff */
.L_x_1599:
[----:B------:R-:W-:Y:S04]  /*9080*/  DEPBAR.LE SB0, 0x2 ;  /* 0x000080800000791a */ /* 0x000fe80000000000 */
[----:B------:R-:W-:Y:S01]  /*9090*/  BAR.SYNC.DEFER_BLOCKING 0x0 ;  /* 0x0000000000007b1d */ /* 0x000fe20000010000 */
[----:B------:R-:W-:Y:S01]  /*90a0*/  UIMAD UR4, UR5, 0x6000, URZ ;  /* 0x00006000050478a4 */ /* 0x000fe2000f8e023f */
[----:B------:R-:W-:Y:S01]  /*90b0*/  ISETP.GE.AND P6, PT, R193, R222, PT ;  /* 0x000000dec100720c */ /* 0x000fe20003fc6270 */
[----:B------:R-:W-:Y:S01]  /*90c0*/  UIADD3 UR9, UR7, 0x1, URZ ;  /* 0x0000000107097890 */ /* 0x000fe2000fffe03f */
[----:B------:R-:W-:Y:S01]  /*90d0*/  IADD3 R214, R222, -0x1, RZ ;  /* 0xffffffffded67810 */ /* 0x000fe20007ffe0ff */
[----:B------:R-:W-:Y:S01]  /*90e0*/  UISETP.GE.AND UP0, UPT, UR7, 0x1, UPT ;  /* 0x000000010700788c */ /* 0x000fe2000bf06270 */
[----:B------:R-:W-:Y:S02]  /*90f0*/  MOV R152, UR7 ;  /* 0x0000000700987c02 */ /* 0x000fe40008000f00 */
[----:B------:R-:W-:Y:S01]  /*9100*/  IADD3 R132, R188, UR4, RZ ;  /* 0x00000004bc847c10 */ /* 0x000fe2000fffe0ff */
[----:B------:R-:W-:Y:S02]  /*9110*/  USEL UR7, UR9, URZ, !UP0 ;  /* 0x0000003f09077287 */ /* 0x000fe4000c000000 */
[----:B------:R-:W-:Y:S01]  /*9120*/  UIADD3 UR9, UR5, 0x1, URZ ;  /* 0x0000000105097890 */ /* 0x000fe2000fffe03f */
[----:B------:R-:W-:Y:S01]  /*9130*/  IADD3 R191, R189, R132, RZ ;  /* 0x00000084bdbf7210 */ /* 0x000fe20007ffe0ff */
[----:B------:R-:W-:Y:S02]  /*9140*/  UISETP.GE.AND UP0, UPT, UR5, 0x1, UPT ;  /* 0x000000010500788c */ /* 0x000fe4000bf06270 */
[----:B------:R-:W-:Y:S01]  /*9150*/  @!P6 SHF.R.S32.HI R15, RZ, 0x1f, R214 ;  /* 0x0000001fff0fe819 */ /* 0x000fe200000114d6 */
[----:B------:R-:W-:Y:S01]  /*9160*/  @!P6 IMAD.WIDE.U32 R12, R214, c[0x0][0x208], RZ ;  /* 0x00008200d60cea25 */ /* 0x000fe200078e00ff */
[----:B------:R-:W-:Y:S03]  /*9170*/  USEL UR5, UR9, URZ, !UP0 ;  /* 0x0000003f09057287 */ /* 0x000fe6000c000000 */
[----:B------:R-:W-:Y:S01]  /*9180*/  @!P6 IMAD R15, R15, c[0x0][0x208], RZ ;  /* 0x000082000f0fea24 */ /* 0x000fe200078e02ff */
[----:B------:R-:W-:Y:S01]  /*9190*/  @!P6 SHF.L.U32 R2, R12, 0x6, RZ ;  /* 0x000000060c02e819 */ /* 0x000fe200000006ff */
[----:B------:R-:W-:Y:S01]  /*91a0*/  @!P6 IMAD R169, R152, 0x6000, R209 ;  /* 0x0000600098a9e824 */ /* 0x000fe200078e02d1 */
[----:B------:R-:W-:Y:S01]  /*91b0*/  LDSM.16.M88.4 R32, [R190] ;  /* 0x00000000be20783b */ /* 0x000fe20000000200 */
[----:B------:R-:W-:Y:S01]  /*91c0*/  @!P6 IMAD R15, R214, c[0x0][0x20c], R15 ;  /* 0x00008300d60fea24 */ /* 0x000fe200078e020f */
[----:B------:R-:W-:Y:S04]  /*91d0*/  @!P6 IADD3 R23, P0, R2, R200, RZ ;  /* 0x000000c80217e210 */ /* 0x000fe80007f1e0ff */
[----:B------:R-:W-:Y:S02]  /*91e0*/  @!P6 IADD3 R29, R13, R15, RZ ;  /* 0x0000000f0d1de210 */ /* 0x000fe40007ffe0ff */
[----:B------:R-:W1:Y:S01]  /*91f0*/  LDSM.16.M88.4 R8, [R188+UR4+0xc100] ;  /* 0x00c10004bc08783b */ /* 0x000e620008000200 */
[----:B------:R-:W-:Y:S02]  /*9200*/  @!P6 LEA R170, P4, R23, c[0x0][0x1f8], 0x1 ;  /* 0x00007e0017aaea11 */ /* 0x000fe400078808ff */
[----:B------:R-:W-:Y:S04]  /*9210*/  @!P6 SHF.L.U64.HI R29, R12, 0x6, R29 ;  /* 0x000000060c1de819 */ /* 0x000fe8000001021d */
[----:B------:R-:W-:Y:S01]  /*9220*/  @!P6 IADD3.X R0, R29, R205, RZ, P0, !PT ;  /* 0x000000cd1d00e210 */ /* 0x000fe200007fe4ff */
[----:B------:R-:W2:Y:S01]  /*9230*/  LDSM.16.M88.4 R16, [R188+UR4+0xc900] ;  /* 0x00c90004bc10783b */ /* 0x000ea20008000200 */
[C---:B------:R-:W-:Y:S02]  /*9240*/  @!P6 IADD3 R21, P0, R2.reuse, R221, RZ ;  /* 0x000000dd0215e210 */ /* 0x040fe40007f1e0ff */
[----:B------:R-:W-:Y:S02]  /*9250*/  @!P6 LEA.HI.X R171, R23, c[0x0][0x1fc], R0, 0x1, P4 ;  /* 0x00007f0017abea11 */ /* 0x000fe400020f0c00 */
[----:B------:R-:W-:Y:S02]  /*9260*/  @!P6 LEA R166, P5, R21, c[0x0][0x1f8], 0x1 ;  /* 0x00007e0015a6ea11 */ /* 0x000fe400078a08ff */
[----:B------:R-:W-:Y:S01]  /*9270*/  @!P6 IADD3 R20, P4, R2, R219, RZ ;  /* 0x000000db0214e210 */ /* 0x000fe20007f9e0ff */
[----:B------:R-:W3:Y:S01]  /*9280*/  LDSM.16.M88.4 R24, [R188+UR4+0xd100] ;  /* 0x00d10004bc18783b */ /* 0x000ee20008000200 */
[----:B------:R-:W-:Y:S02]  /*9290*/  @!P6 IADD3.X R0, R29, R220, RZ, P0, !PT ;  /* 0x000000dc1d00e210 */ /* 0x000fe400007fe4ff */
[C---:B------:R-:W-:Y:S02]  /*92a0*/  @!P6 LEA R164, P0, R20.reuse, c[0x0][0x1f8], 0x1 ;  /* 0x00007e0014a4ea11 */ /* 0x040fe400078008ff */
[----:B------:R-:W-:Y:S02]  /*92b0*/  @!P6 LEA.HI.X R167, R21, c[0x0][0x1fc], R0, 0x1, P5 ;  /* 0x00007f0015a7ea11 */ /* 0x000fe400028f0c00 */
[----:B------:R-:W-:Y:S01]  /*92c0*/  @!P6 IADD3.X R23, R29, R218, RZ, P4, !PT ;  /* 0x000000da1d17e210 */ /* 0x000fe200027fe4ff */
[----:B------:R-:W4:Y:S01]  /*92d0*/  LDSM.16.M88.4 R136, [R188+UR4+0xd900] ;  /* 0x00d90004bc88783b */ /* 0x000f220008000200 */
[----:B------:R-:W-:Y:S02]  /*92e0*/  @!P6 IADD3 R2, P4, R195, R2, RZ ;  /* 0x00000002c302e210 */ /* 0x000fe40007f9e0ff */
[----:B------:R-:W-:Y:S02]  /*92f0*/  @!P6 LEA.HI.X R165, R20, c[0x0][0x1fc], R23, 0x1, P0 ;  /* 0x00007f0014a5ea11 */ /* 0x000fe400000f0c17 */
[----:B------:R-:W-:Y:S02]  /*9300*/  @!P6 IADD3 R28, P0, R2, R200, RZ ;  /* 0x000000c8021ce210 */ /* 0x000fe40007f1e0ff */
[----:B------:R-:W-:Y:S01]  /*9310*/  @!P6 IADD3.X R29, R194, R29, RZ, P4, !PT ;  /* 0x0000001dc21de210 */ /* 0x000fe200027fe4ff */
[----:B------:R-:W-:Y:S01]  /*9320*/  LDSM.16.M88.4 R140, [R186] ;  /* 0x00000000ba8c783b */ /* 0x000fe20000000200 */
[----:B------:R-:W-:Y:S02]  /*9330*/  @!P6 LEA R172, P4, R28, c[0x0][0x1f8], 0x1 ;  /* 0x00007e001cacea11 */ /* 0x000fe400078808ff */
[C---:B------:R-:W-:Y:S02]  /*9340*/  @!P6 IADD3.X R31, R29.reuse, R205, RZ, P0, !PT ;  /* 0x000000cd1d1fe210 */ /* 0x040fe400007fe4ff */
[----:B------:R-:W-:Y:S02]  /*9350*/  @!P6 IADD3 R0, P0, R2, R221, RZ ;  /* 0x000000dd0200e210 */ /* 0x000fe40007f1e0ff */
[----:B------:R-:W-:Y:S01]  /*9360*/  @!P6 LEA.HI.X R173, R28, c[0x0][0x1fc], R31, 0x1, P4 ;  /* 0x00007f001cadea11 */ /* 0x000fe200020f0c1f */
[C---:B-1----:R-:W-:Y:S01]  /*9370*/  HMMA.16816.F32 R4, R32.reuse, R8, RZ ;  /* 0x000000082004723c */ /* 0x042fe200000018ff */
[----:B------:R-:W1:Y:S02]  /*9380*/  LDSM.16.M88.4 R144, [R191+0xc100] ;  /* 0x00c10000bf90783b */ /* 0x000e640000000200 */
[----:B------:R-:W-:Y:S02]  /*9390*/  @!P6 IADD3 R159, P4, R2, R219, RZ ;  /* 0x000000db029fe210 */ /* 0x000fe40007f9e0ff */
[C---:B------:R-:W-:Y:S02]  /*93a0*/  @!P6 LEA R176, P5, R0.reuse, c[0x0][0x1f8], 0x1 ;  /* 0x00007e0000b0ea11 */ /* 0x040fe400078a08ff */
[----:B------:R-:W-:Y:S01]  /*93b0*/  @!P6 IADD3.X R157, R29, R220, RZ, P0, !PT ;  /* 0x000000dc1d9de210 */ /* 0x000fe200007fe4ff */
[C---:B------:R-:W-:Y:S01]  /*93c0*/  HMMA.16816.F32 R8, R32.reuse, R10, RZ ;  /* 0x0000000a2008723c */ /* 0x040fe200000018ff */
[----:B------:R-:W5:Y:S03]  /*93d0*/  LDSM.16.M88.4 R148, [R191+0xc900] ;  /* 0x00c90000bf94783b */ /* 0x000f660000000200 */
[----:B------:R-:W-:Y:S02]  /*93e0*/  @!P6 LEA R174, P0, R159, c[0x0][0x1f8], 0x1 ;  /* 0x00007e009faeea11 */ /* 0x000fe400078008ff */
[----:B------:R-:W-:Y:S02]  /*93f0*/  @!P6 LEA.HI.X R177, R0, c[0x0][0x1fc], R157, 0x1, P5 ;  /* 0x00007f0000b1ea11 */ /* 0x000fe400028f0c9d */
[C---:B--2---:R-:W-:Y:S01]  /*9400*/  HMMA.16816.F32 R12, R32.reuse, R16, RZ ;  /* 0x00000010200c723c */ /* 0x044fe200000018ff */
[----:B------:R-:W2:Y:S03]  /*9410*/  LDSM.16.M88.4 R152, [R191+0xd100] ;  /* 0x00d10000bf98783b */ /* 0x000ea60000000200 */
[CC--:B------:R-:W-:Y:S02]  /*9420*/  IADD3 R0, R192.reuse, R132.reuse, RZ ;  /* 0x00000084c0007210 */ /* 0x0c0fe40007ffe0ff */
[----:B------:R-:W-:Y:S02]  /*9430*/  IADD3 R132, R189, R132, R192 ;  /* 0x00000084bd847210 */ /* 0x000fe40007ffe0c0 */
[C---:B------:R-:W-:Y:S01]  /*9440*/  HMMA.16816.F32 R16, R32.reuse, R18, RZ ;  /* 0x000000122010723c */ /* 0x040fe200000018ff */
[----:B------:R-:W-:Y:S04]  /*9450*/  @!P6 IADD3.X R2, R29, R218, RZ, P4, !PT ;  /* 0x000000da1d02e210 */ /* 0x000fe800027fe4ff */
[----:B------:R-:W-:Y:S02]  /*9460*/  @!P6 LEA.HI.X R175, R159, c[0x0][0x1fc], R2, 0x1, P0 ;  /* 0x00007f009fafea11 */ /* 0x000fe400000f0c02 */
[----:B------:R-:W2:Y:S01]  /*9470*/  LDSM.16.M88.4 R156, [R191+0xd900] ;  /* 0x00d90000bf9c783b */ /* 0x000ea20000000200 */
[C---:B---3--:R-:W-:Y:S01]  /*9480*/  HMMA.16816.F32 R20, R32.reuse, R24, RZ ;  /* 0x000000182014723c */ /* 0x048fe200000018ff */
[----:B------:R-:W-:Y:S06]  /*9490*/  IADD3 R2, R192, R191, RZ ;  /* 0x000000bfc0027210 */ /* 0x000fec0007ffe0ff */
[----:B------:R-:W-:Y:S01]  /*94a0*/  @!PT LDS RZ, [RZ] ;  /* 0x00000000fffff984 */ /* 0x000fe20000000800 */
[----:B------:R-:W-:Y:S01]  /*94b0*/  @!PT LDS RZ, [RZ] ;  /* 0x00000000fffff984 */ /* 0x000fe20000000800 */
[----:B------:R-:W-:Y:S01]  /*94c0*/  @!PT LDS RZ, [RZ] ;  /* 0x00000000fffff984 */ /* 0x000fe20000000800 */
[----:B------:R3:W-:Y:S01]  /*94d0*/  @!P6 LDGSTS.E.BYPASS.LTC128B.128 [R169], [R170.64], !P3 ;  /* 0x00000000aaa9efae */ /* 0x0007e2000d901d4a */
[C---:B------:R-:W-:Y:S07]  /*94e0*/  HMMA.16816.F32 R24, R32.reuse, R26, RZ ;  /* 0x0000001a2018723c */ /* 0x040fee00000018ff */
[----:B------:R2:W-:Y:S01]  /*94f0*/  @!P6 LDGSTS.E.BYPASS.LTC128B.128 [R169+0x2000], [R166.64], !P2 ;  /* 0x02000000a6a9efae */ /* 0x0005e2000d101d4a */
[C---:B----4-:R-:W-:Y:S07]  /*9500*/  HMMA.16816.F32 R28, R32.reuse, R136, RZ ;  /* 0x00000088201c723c */ /* 0x050fee00000018ff */
[----:B------:R4:W-:Y:S01]  /*9510*/  @!P6 LDGSTS.E.BYPASS.LTC128B.128 [R169+0x4000], [R164.64], !P1 ;  /* 0x04000000a4a9efae */ /* 0x0009e2000c901d4a */
[----:B------:R-:W-:Y:S07]  /*9520*/  HMMA.16816.F32 R32, R32, R138, RZ ;  /* 0x0000008a2020723c */ /* 0x000fee00000018ff */
[----:B------:R3:W-:Y:S01]  /*9530*/  @!P6 LDGSTS.E.BYPASS.LTC128B.128 [R169+0x1000], [R172.64], !P3 ;  /* 0x01000000aca9efae */ /* 0x0007e2000d901d4a */
[C---:B-1----:R-:W-:Y:S07]  /*9540*/  HMMA.16816.F32 R4, R140.reuse, R144, R4 ;  /* 0x000000908c04723c */ /* 0x042fee0000001804 */
[----:B------:R3:W-:Y:S01]  /*9550*/  @!P6 LDGSTS.E.BYPASS.LTC128B.128 [R169+0x3000], [R176.64], !P2 ;  /* 0x03000000b0a9efae */ /* 0x0007e2000d101d4a */
[C---:B------:R-:W-:Y:S07]  /*9560*/  HMMA.16816.F32 R8, R140.reuse, R146, R8 ;  /* 0x000000928c08723c */ /* 0x040fee0000001808 */
[----:B------:R3:W-:Y:S01]  /*9570*/  @!P6 LDGSTS.E.BYPASS.LTC128B.128 [R169+0x5000], [R174.64], !P1 ;  /* 0x05000000aea9efae */ /* 0x0007e2000c901d4a */
[C---:B-----5:R-:W-:Y:S07]  /*9580*/  HMMA.16816.F32 R12, R140.reuse, R148, R12 ;  /* 0x000000948c0c723c */ /* 0x060fee000000180c */
[----:B------:R-:W-:Y:S01]  /*9590*/  LDSM.16.M88.4 R136, [R185] ;  /* 0x00000000b988783b */ /* 0x000fe20000000200 */
[C---:B------:R-:W-:Y:S07]  /*95a0*/  HMMA.16816.F32 R16, R140.reuse, R150, R16 ;  /* 0x000000968c10723c */ /* 0x040fee0000001810 */
[----:B------:R-:W1:Y:S01]  /*95b0*/  LDSM.16.M88.4 R160, [R0+0xc100] ;  /* 0x00c1000000a0783b */ /* 0x000e620000000200 */
[C---:B--2---:R-:W-:Y:S07]  /*95c0*/  HMMA.16816.F32 R20, R140.reuse, R152, R20 ;  /* 0x000000988c14723c */ /* 0x044fee0000001814 */
[----:B------:R-:W0:Y:S01]  /*95d0*/  LDGDEPBAR ;  /* 0x00000000000079af */ /* 0x000e220000000000 */
[C---:B------:R-:W-:Y:S07]  /*95e0*/  HMMA.16816.F32 R24, R140.reuse, R154, R24 ;  /* 0x0000009a8c18723c */ /* 0x040fee0000001818 */
[----:B------:R-:W2:Y:S01]  /*95f0*/  LDSM.16.M88.4 R144, [R0+0xc900] ;  /* 0x00c900000090783b */ /* 0x000ea20000000200 */
[C---:B------:R-:W-:Y:S07]  /*9600*/  HMMA.16816.F32 R28, R140.reuse, R156, R28 ;  /* 0x0000009c8c1c723c */ /* 0x040fee000000181c */
[----:B------:R-:W5:Y:S01]  /*9610*/  LDSM.16.M88.4 R148, [R0+0xd100] ;  /* 0x00d100000094783b */ /* 0x000f620000000200 */
[----:B------:R-:W-:Y:S07]  /*9620*/  HMMA.16816.F32 R32, R140, R158, R32 ;  /* 0x0000009e8c20723c */ /* 0x000fee0000001820 */
[----:B------:R-:W5:Y:S01]  /*9630*/  LDSM.16.M88.4 R152, [R0+0xd900] ;  /* 0x00d900000098783b */ /* 0x000f620000000200 */
[C---:B-1----:R-:W-:Y:S07]  /*9640*/  HMMA.16816.F32 R4, R136.reuse, R160, R4 ;  /* 0x000000a08804723c */ /* 0x042fee0000001804 */
[----:B----4-:R-:W-:Y:S01]  /*9650*/  LDSM.16.M88.4 R164, [R184] ;  /* 0x00000000b8a4783b */ /* 0x010fe20000000200 */
[C---:B------:R-:W-:Y:S07]  /*9660*/  HMMA.16816.F32 R8, R136.reuse, R162, R8 ;  /* 0x000000a28808723c */ /* 0x040fee0000001808 */
[----:B---3--:R-:W1:Y:S01]  /*9670*/  LDSM.16.M88.4 R168, [R2+0xc100] ;  /* 0x00c1000002a8783b */ /* 0x008e620000000200 */
[C---:B--2---:R-:W-:Y:S07]  /*9680*/  HMMA.16816.F32 R12, R136.reuse, R144, R12 ;  /* 0x00000090880c723c */ /* 0x044fee000000180c */
[----:B------:R-:W2:Y:S01]  /*9690*/  LDSM.16.M88.4 R140, [R2+0xc900] ;  /* 0x00c90000028c783b */ /* 0x000ea20000000200 */
[C---:B------:R-:W-:Y:S07]  /*96a0*/  HMMA.16816.F32 R16, R136.reuse, R146, R16 ;  /* 0x000000928810723c */ /* 0x040fee0000001810 */
[----:B------:R-:W3:Y:S01]  /*96b0*/  LDSM.16.M88.4 R156, [R2+0xd100] ;  /* 0x00d10000029c783b */ /* 0x000ee20000000200 */
[C---:B-----5:R-:W-:Y:S07]  /*96c0*/  HMMA.16816.F32 R20, R136.reuse, R148, R20 ;  /* 0x000000948814723c */ /* 0x060fee0000001814 */
[----:B------:R-:W4:Y:S01]  /*96d0*/  LDSM.16.M88.4 R144, [R2+0xd900] ;  /* 0x00d900000290783b */ /* 0x000f220000000200 */
[C---:B------:R-:W-:Y:S07]  /*96e0*/  HMMA.16816.F32 R24, R136.reuse, R150, R24 ;  /* 0x000000968818723c */ /* 0x040fee0000001818 */
[----:B------:R-:W-:Y:S01]  /*96f0*/  LDSM.16.M88.4 R148, [R188+UR4+0xe100] ;  /* 0x00e10004bc94783b */ /* 0x000fe20008000200 */
[C---:B------:R-:W-:Y:S07]  /*9700*/  HMMA.16816.F32 R28, R136.reuse, R152, R28 ;  /* 0x00000098881c723c */ /* 0x040fee000000181c */
[----:B------:R-:W-:Y:S01]  /*9710*/  LDSM.16.M88.4 R160, [R188+UR4+0xf900] ;  /* 0x00f90004bca0783b */ /* 0x000fe20008000200 */
[----:B------:R-:W-:Y:S07]  /*9720*/  HMMA.16816.F32 R32, R136, R154, R32 ;  /* 0x0000009a8820723c */ /* 0x000fee0000001820 */
[----:B------:R-:W5:Y:S01]  /*9730*/  LDSM.16.M88.4 R136, [R190+0x4000] ;  /* 0x00400000be88783b */ /* 0x000f620000000200 */
[C---:B-1----:R-:W-:Y:S07]  /*9740*/  HMMA.16816.F32 R4, R164.reuse, R168, R4 ;  /* 0x000000a8a404723c */ /* 0x042fee0000001804 */
[----:B------:R-:W1:Y:S01]  /*9750*/  LDSM.16.M88.4 R152, [R188+UR4+0xe900] ;  /* 0x00e90004bc98783b */ /* 0x000e620008000200 */
[C---:B------:R-:W-:Y:S07]  /*9760*/  HMMA.16816.F32 R8, R164.reuse, R170, R8 ;  /* 0x000000aaa408723c */ /* 0x040fee0000001808 */
[----:B------:R-:W-:Y:S01]  /*9770*/  LDSM.16.M88.4 R168, [R191+0xe100] ;  /* 0x00e10000bfa8783b */ /* 0x000fe20000000200 */
[C---:B--2---:R-:W-:Y:S07]  /*9780*/  HMMA.16816.F32 R12, R164.reuse, R140, R12 ;  /* 0x0000008ca40c723c */ /* 0x044fee000000180c */
[----:B------:R-:W-:Y:S01]  /*9790*/  LDSM.16.M88.4 R172, [R191+0xe900] ;  /* 0x00e90000bfac783b */ /* 0x000fe20000000200 */
[C---:B------:R-:W-:Y:S07]  /*97a0*/  HMMA.16816.F32 R16, R164.reuse, R142, R16 ;  /* 0x0000008ea410723c */ /* 0x040fee0000001810 */
[----:B------:R-:W2:Y:S01]  /*97b0*/  LDSM.16.M88.4 R140, [R188+UR4+0xf100] ;  /* 0x00f10004bc8c783b */ /* 0x000ea20008000200 */
[C---:B---3--:R-:W-:Y:S07]  /*97c0*/  HMMA.16816.F32 R20, R164.reuse, R156, R20 ;  /* 0x0000009ca414723c */ /* 0x048fee0000001814 */
[----:B------:R-:W-:Y:S01]  /*97d0*/  LDSM.16.M88.4 R176, [R0+0xe100] ;  /* 0x00e1000000b0783b */ /* 0x000fe20000000200 */
[C---:B------:R-:W-:Y:S07]  /*97e0*/  HMMA.16816.F32 R24, R164.reuse, R158, R24 ;  /* 0x0000009ea418723c */ /* 0x040fee0000001818 */
[----:B------:R-:W3:Y:S01]  /*97f0*/  LDSM.16.M88.4 R156, [R186+0x4000] ;  /* 0x00400000ba9c783b */ /* 0x000ee20000000200 */
[C---:B----4-:R-:W-:Y:S07]  /*9800*/  HMMA.16816.F32 R28, R164.reuse, R144, R28 ;  /* 0x00000090a41c723c */ /* 0x050fee000000181c */
[----:B------:R-:W-:Y:S01]  /*9810*/  LDSM.16.M88.4 R180, [R188+UR4+0x10100] ;  /* 0x01010004bcb4783b */ /* 0x000fe20008000200 */
[----:B------:R-:W-:Y:S07]  /*9820*/  HMMA.16816.F32 R32, R164, R146, R32 ;  /* 0x00000092a420723c */ /* 0x000fee0000001820 */
[----:B------:R-:W4:Y:S01]  /*9830*/  LDSM.16.M88.4 R144, [R191+0xf100] ;  /* 0x00f10000bf90783b */ /* 0x000f220000000200 */
[C---:B-----5:R-:W-:Y:S07]  /*9840*/  HMMA.16816.F32 R4, R136.reuse, R148, R4 ;  /* 0x000000948804723c */ /* 0x060fee0000001804 */
[----:B------:R-:W-:Y:S01]  /*9850*/  LDSM.16.M88.4 R164, [R185+0x4000] ;  /* 0x00400000b9a4783b */ /* 0x000fe20000000200 */
[C---:B------:R-:W-:Y:S07]  /*9860*/  HMMA.16816.F32 R8, R136.reuse, R150, R8 ;  /* 0x000000968808723c */ /* 0x040fee0000001808 */
[----:B------:R-:W5:Y:S01]  /*9870*/  LDSM.16.M88.4 R148, [R191+0xf900] ;  /* 0x00f90000bf94783b */ /* 0x000f620000000200 */
[C---:B-1----:R-:W-:Y:S08]  /*9880*/  HMMA.16816.F32 R12, R136.reuse, R152, R12 ;  /* 0x00000098880c723c */ /* 0x042ff0000000180c */
[C---:B------:R-:W-:Y:S01]  /*9890*/  HMMA.16816.F32 R16, R136.reuse, R154, R16 ;  /* 0x0000009a8810723c */ /* 0x040fe20000001810 */
[----:B------:R-:W-:Y:S07]  /*98a0*/  LDSM.16.M88.4 R152, [R0+0xf900] ;  /* 0x00f900000098783b */ /* 0x000fee0000000200 */
[C---:B--2---:R-:W-:Y:S08]  /*98b0*/  HMMA.16816.F32 R20, R136.reuse, R140, R20 ;  /* 0x0000008c8814723c */ /* 0x044ff00000001814 */
[C---:B------:R-:W-:Y:S01]  /*98c0*/  HMMA.16816.F32 R24, R136.reuse, R142, R24 ;  /* 0x0000008e8818723c */ /* 0x040fe20000001818 */
[----:B------:R-:W-:Y:S07]  /*98d0*/  LDSM.16.M88.4 R140, [R0+0xf100] ;  /* 0x00f10000008c783b */ /* 0x000fee0000000200 */
[C---:B------:R-:W-:Y:S08]  /*98e0*/  HMMA.16816.F32 R28, R136.reuse, R160, R28 ;  /* 0x000000a0881c723c */ /* 0x040ff0000000181c */
[----:B------:R-:W-:Y:S01]  /*98f0*/  HMMA.16816.F32 R32, R136, R162, R32 ;  /* 0x000000a28820723c */ /* 0x000fe20000001820 */
[----:B------:R-:W1:Y:S07]  /*9900*/  LDSM.16.M88.4 R136, [R0+0xe900] ;  /* 0x00e900000088783b */ /* 0x000e6e0000000200 */
[C---:B---3--:R-:W-:Y:S01]  /*9910*/  HMMA.16816.F32 R4, R156.reuse, R168, R4 ;  /* 0x000000a89c04723c */ /* 0x048fe20000001804 */
[----:B------:R-:W-:Y:S07]  /*9920*/  LDSM.16.M88.4 R160, [R184+0x4000] ;  /* 0x00400000b8a0783b */ /* 0x000fee0000000200 */
[C---:B------:R-:W-:Y:S01]  /*9930*/  HMMA.16816.F32 R8, R156.reuse, R170, R8 ;  /* 0x000000aa9c08723c */ /* 0x040fe20000001808 */
[----:B------:R-:W2:Y:S07]  /*9940*/  LDSM.16.M88.4 R168, [R2+0xe100] ;  /* 0x00e1000002a8783b */ /* 0x000eae0000000200 */
[C---:B------:R-:W-:Y:S08]  /*9950*/  HMMA.16816.F32 R12, R156.reuse, R172, R12 ;  /* 0x000000ac9c0c723c */ /* 0x040ff0000000180c */
        /* <DEDUP_REMOVED lines=8> */
[C---:B------:R-:W-:Y:S01]  /*99e0*/  HMMA.16816.F32 R4, R164.reuse, R176, R4 ;  /* 0x000000b0a404723c */ /* 0x040fe20000001804 */
[----:B------:R-:W5:Y:S07]  /*99f0*/  LDSM.16.M88.4 R156, [R132+0xf900] ;  /* 0x00f90000849c783b */ /* 0x000f6e0000000200 */
[C---:B------:R-:W-:Y:S01]  /*9a00*/  HMMA.16816.F32 R8, R164.reuse, R178, R8 ;  /* 0x000000b2a408723c */ /* 0x040fe20000001808 */
[----:B------:R-:W-:Y:S07]  /*9a10*/  LDSM.16.M88.4 R176, [R191+0x10100] ;  /* 0x01010000bfb0783b */ /* 0x000fee0000000200 */
[C---:B-1----:R-:W-:Y:S08]  /*9a20*/  HMMA.16816.F32 R12, R164.reuse, R136, R12 ;  /* 0x00000088a40c723c */ /* 0x042ff0000000180c */
[C---:B------:R-:W-:Y:S01]  /*9a30*/  HMMA.16816.F32 R16, R164.reuse, R138, R16 ;  /* 0x0000008aa410723c */ /* 0x040fe20000001810 */
[----:B------:R-:W1:Y:S07]  /*9a40*/  LDSM.16.M88.4 R136, [R188+UR4+0x10900] ;  /* 0x01090004bc88783b */ /* 0x000e6e0008000200 */
[C---:B------:R-:W-:Y:S08]  /*9a50*/  HMMA.16816.F32 R20, R164.reuse, R140, R20 ;  /* 0x0000008ca414723c */ /* 0x040ff00000001814 */
[C---:B------:R-:W-:Y:S01]  /*9a60*/  HMMA.16816.F32 R24, R164.reuse, R142, R24 ;  /* 0x0000008ea418723c */ /* 0x040fe20000001818 */
[----:B------:R-:W1:Y:S07]  /*9a70*/  LDSM.16.M88.4 R140, [R188+UR4+0x11100] ;  /* 0x01110004bc8c783b */ /* 0x000e6e0008000200 */
[C---:B------:R-:W-:Y:S08]  /*9a80*/  HMMA.16816.F32 R28, R164.reuse, R152, R28 ;  /* 0x00000098a41c723c */ /* 0x040ff0000000181c */
[----:B------:R-:W-:Y:S01]  /*9a90*/  HMMA.16816.F32 R32, R164, R154, R32 ;  /* 0x0000009aa420723c */ /* 0x000fe20000001820 */
[----:B------:R-:W1:Y:S07]  /*9aa0*/  LDSM.16.M88.4 R152, [R188+UR4+0x11900] ;  /* 0x01190004bc98783b */ /* 0x000e6e0008000200 */
[C---:B--2---:R-:W-:Y:S01]  /*9ab0*/  HMMA.16816.F32 R4, R160.reuse, R168, R4 ;  /* 0x000000a8a004723c */ /* 0x044fe20000001804 */
[----:B------:R-:W2:Y:S07]  /*9ac0*/  LDSM.16.M88.4 R164, [R186+0x8000] ;  /* 0x00800000baa4783b */ /* 0x000eae0000000200 */
[C---:B------:R-:W-:Y:S01]  /*9ad0*/  HMMA.16816.F32 R8, R160.reuse, R170, R8 ;  /* 0x000000aaa008723c */ /* 0x040fe20000001808 */
[----:B------:R-:W-:Y:S07]  /*9ae0*/  LDSM.16.M88.4 R168, [R0+0x10100] ;  /* 0x0101000000a8783b */ /* 0x000fee0000000200 */
[C---:B---3--:R-:W-:Y:S08]  /*9af0*/  HMMA.16816.F32 R12, R160.reuse, R144, R12 ;  /* 0x00000090a00c723c */ /* 0x048ff0000000180c */
[C---:B------:R-:W-:Y:S01]  /*9b00*/  HMMA.16816.F32 R16, R160.reuse, R146, R16 ;  /* 0x00000092a010723c */ /* 0x040fe20000001810 */
[----:B------:R-:W3:Y:S07]  /*9b10*/  LDSM.16.M88.4 R144, [R191+0x10900] ;  /* 0x01090000bf90783b */ /* 0x000eee0000000200 */
[C---:B----4-:R-:W-:Y:S08]  /*9b20*/  HMMA.16816.F32 R20, R160.reuse, R148, R20 ;  /* 0x00000094a014723c */ /* 0x050ff00000001814 */
[C---:B------:R-:W-:Y:S01]  /*9b30*/  HMMA.16816.F32 R24, R160.reuse, R150, R24 ;  /* 0x00000096a018723c */ /* 0x040fe20000001818 */
[----:B------:R-:W4:Y:S07]  /*9b40*/  LDSM.16.M88.4 R148, [R191+0x11100] ;  /* 0x01110000bf94783b */ /* 0x000f2e0000000200 */
        /* <DEDUP_REMOVED lines=16> */
[C---:B--2---:R-:W-:Y:S01]  /*9c50*/  HMMA.16816.F32 R4, R164.reuse, R176, R4 ;  /* 0x000000b0a404723c */ /* 0x044fe20000001804 */
[----:B------:R-:W2:Y:S07]  /*9c60*/  LDSM.16.M88.4 R172, [R184+0x8000] ;  /* 0x00800000b8ac783b */ /* 0x000eae0000000200 */
[C---:B------:R-:W-:Y:S08]  /*9c70*/  HMMA.16816.F32 R8, R164.reuse, R178, R8 ;  /* 0x000000b2a408723c */ /* 0x040ff00000001808 */
[C---:B---3--:R-:W-:Y:S08]  /*9c80*/  HMMA.16816.F32 R12, R164.reuse, R144, R12 ;  /* 0x00000090a40c723c */ /* 0x048ff0000000180c */
[C---:B------:R-:W-:Y:S08]  /*9c90*/  HMMA.16816.F32 R16, R164.reuse, R146, R16 ;  /* 0x00000092a410723c */ /* 0x040ff00000001810 */
[C---:B----4-:R-:W-:Y:S08]  /*9ca0*/  HMMA.16816.F32 R20, R164.reuse, R148, R20 ;  /* 0x00000094a414723c */ /* 0x050ff00000001814 */
        /* <DEDUP_REMOVED lines=8> */
[C---:B------:R-:W-:Y:S08]  /*9d30*/  HMMA.16816.F32 R20, R160.reuse, R140, R20 ;  /* 0x0000008ca014723c */ /* 0x040ff00000001814 */
[C---:B------:R-:W-:Y:S08]  /*9d40*/  HMMA.16816.F32 R24, R160.reuse, R142, R24 ;  /* 0x0000008ea018723c */ /* 0x040ff00000001818 */
[C---:B------:R-:W-:Y:S08]  /*9d50*/  HMMA.16816.F32 R28, R160.reuse, R152, R28 ;  /* 0x00000098a01c723c */ /* 0x040ff0000000181c */
[----:B------:R-:W-:Y:S08]  /*9d60*/  HMMA.16816.F32 R32, R160, R154, R32 ;  /* 0x0000009aa020723c */ /* 0x000ff00000001820 */
[C---:B--2---:R-:W-:Y:S08]  /*9d70*/  HMMA.16816.F32 R4, R172.reuse, R180, R4 ;  /* 0x000000b4ac04723c */ /* 0x044ff00000001804 */
[C---:B------:R-:W-:Y:S08]  /*9d80*/  HMMA.16816.F32 R8, R172.reuse, R182, R8 ;  /* 0x000000b6ac08723c */ /* 0x040ff00000001808 */
[C---:B-1----:R-:W-:Y:S08]  /*9d90*/  HMMA.16816.F32 R12, R172.reuse, R136, R12 ;  /* 0x00000088ac0c723c */ /* 0x042ff0000000180c */
        /* <DEDUP_REMOVED lines=17> */
[----:B------:R-:W-:Y:S01]  /*9eb0*/  FMUL.FTZ R16, R16, c[0x0][0x320] ;  /* 0x0000c80010107a20 */ /* 0x000fe20000410000 */
[----:B-1----:R-:W-:Y:S01]  /*9ec0*/  FMNMX.FTZ R0, R157, R133, !PT ;  /* 0x000000859d007209 */ /* 0x002fe20007810000 */
[----:B------:R-:W-:Y:S02]  /*9ed0*/  FMUL.FTZ R17, R17, c[0x0][0x320] ;  /* 0x0000c80011117a20 */ /* 0x000fe40000410000 */
[----:B------:R-:W-:Y:S02]  /*9ee0*/  FMUL.FTZ R18, R18, c[0x0][0x320] ;  /* 0x0000c80012127a20 */ /* 0x000fe40000410000 */
[----:B------:R-:W-:Y:S01]  /*9ef0*/  FMUL.FTZ R19, R19, c[0x0][0x320] ;  /* 0x0000c80013137a20 */ /* 0x000fe20000410000 */
[----:B------:R1:W-:Y:S10]  /*9f00*/  MUFU.TANH R166, R11 ;  /* 0x0000000b00a67308 */ /* 0x0003f40000002400 */
[----:B------:R-:W-:Y:S10]  /*9f10*/  MUFU.TANH R141, R13 ;  /* 0x0000000d008d7308 */ /* 0x000ff40000002400 */
[----:B------:R-:W-:Y:S01]  /*9f20*/  MUFU.TANH R143, R143 ;  /* 0x0000008f008f7308 */ /* 0x000fe20000002400 */
[C---:B--2---:R-:W-:Y:S01]  /*9f30*/  HMMA.16816.F32 R20, R172.reuse, R4, R20 ;  /* 0x00000004ac14723c */ /* 0x044fe20000001814 */
[----:B-1----:R-:W1:Y:S01]  /*9f40*/  LDSM.16.M88.4 R8, [R132+0x11900] ;  /* 0x011900008408783b */ /* 0x002e620000000200 */
[----:B------:R-:W-:Y:S06]  /*9f50*/  DEPBAR.LE SB0, 0x2 ;  /* 0x000080800000791a */ /* 0x000fec0000000000 */
[C---:B------:R-:W-:Y:S01]  /*9f60*/  HMMA.16816.F32 R24, R172.reuse, R6, R24 ;  /* 0x00000006ac18723c */ /* 0x040fe20000001818 */
[----:B------:R-:W2:Y:S01]  /*9f70*/  MUFU.TANH R145, R145 ;  /* 0x0000009100917308 */ /* 0x000ea20000002400 */
[----:B------:R-:W-:Y:S11]  /*9f80*/  BAR.SYNC.DEFER_BLOCKING 0x0 ;  /* 0x0000000000007b1d */ /* 0x000ff60000010000 */
[----:B------:R-:W-:Y:S03]  /*9f90*/  @!UPT UIADD3 URZ, URZ, URZ, URZ ;  /* 0x0000003f3f3ff290 */ /* 0x000fe6000fffe03f */
[----:B------:R-:W-:Y:S02]  /*9fa0*/  FMUL.FTZ R20, R20, c[0x0][0x320] ;  /* 0x0000c80014147a20 */ /* 0x000fe40000410000 */
[----:B------:R-:W-:Y:S02]  /*9fb0*/  FMUL.FTZ R21, R21, c[0x0][0x320] ;  /* 0x0000c80015157a20 */ /* 0x000fe40000410000 */
[----:B------:R-:W-:Y:S02]  /*9fc0*/  FMUL.FTZ R22, R22, c[0x0][0x320] ;  /* 0x0000c80016167a20 */ /* 0x000fe40000410000 */
[----:B------:R-:W-:Y:S02]  /*9fd0*/  FMUL.FTZ R23, R23, c[0x0][0x320] ;  /* 0x0000c80017177a20 */ /* 0x000fe40000410000 */
[----:B------:R-:W-:Y:S01]  /*9fe0*/  FMUL.FTZ R24, R24, c[0x0][0x320] ;  /* 0x0000c80018187a20 */ /* 0x000fe20000410000 */
[----:B--2---:R-:W-:Y:S01]  /*9ff0*/  FMNMX.FTZ R0, R145, R0, !PT ;  /* 0x0000000091007209 */ /* 0x004fe20007810000 */
[----:B------:R-:W-:Y:S01]  /*a000*/  FMUL.FTZ R25, R25, c[0x0][0x320] ;  /* 0x0000c80019197a20 */ /* 0x000fe20000410000 */
[----:B------:R-:W2:Y:S01]  /*a010*/  MUFU.TANH R158, R158 ;  /* 0x0000009e009e7308 */ /* 0x000ea20000002400 */
[----:B------:R-:W-:Y:S02]  /*a020*/  FMUL.FTZ R26, R26, c[0x0][0x320] ;  /* 0x0000c8001a1a7a20 */ /* 0x000fe40000410000 */
[----:B------:R-:W-:Y:S01]  /*a030*/  FMUL.FTZ R27, R27, c[0x0][0x320] ;  /* 0x0000c8001b1b7a20 */ /* 0x000fe20000410000 */
[C---:B-1----:R-:W-:Y:S06]  /*a040*/  HMMA.16816.F32 R28, R172.reuse, R8, R28 ;  /* 0x00000008ac1c723c */ /* 0x042fec000000181c */
[----:B------:R-:W1:Y:S02]  /*a050*/  MUFU.TANH R156, R156 ;  /* 0x0000009c009c7308 */ /* 0x000e640000002400 */
[----:B------:R-:W-:Y:S08]  /*a060*/  HMMA.16816.F32 R32, R172, R10, R32 ;  /* 0x0000000aac20723c */ /* 0x000ff00000001820 */
[----:B------:R-:W3:Y:S01]  /*a070*/  MUFU.TANH R159, R159 ;  /* 0x0000009f009f7308 */ /* 0x000ee20000002400 */
[----:B--2---:R-:W-:Y:S09]  /*a080*/  FMNMX.FTZ R13, R158, R3, !PT ;  /* 0x000000039e0d7209 */ /* 0x004ff20007810000 */
[----:B------:R-:W2:Y:S01]  /*a090*/  MUFU.TANH R142, R14 ;  /* 0x0000000e008e7308 */ /* 0x000ea20000002400 */
[----:B------:R-:W-:Y:S01]  /*a0a0*/  FMUL.FTZ R28, R28, c[0x0][0x320] ;  /* 0x0000c8001c1c7a20 */ /* 0x000fe20000410000 */
[----:B-1----:R-:W-:Y:S01]  /*a0b0*/  FMNMX.FTZ R13, R156, R13, !PT ;  /* 0x0000000d9c0d7209 */ /* 0x002fe20007810000 */
[----:B------:R-:W-:Y:S02]  /*a0c0*/  FMUL.FTZ R29, R29, c[0x0][0x320] ;  /* 0x0000c8001d1d7a20 */ /* 0x000fe40000410000 */
[----:B------:R-:W-:Y:S01]  /*a0d0*/  FMUL.FTZ R30, R30, c[0x0][0x320] ;  /* 0x0000c8001e1e7a20 */ /* 0x000fe20000410000 */
[----:B------:R-:W-:Y:S01]  /*a0e0*/  FMNMX.FTZ R13, R168, R13, !PT ;  /* 0x0000000da80d7209 */ /* 0x000fe20007810000 */
[----:B------:R-:W-:Y:S03]  /*a0f0*/  FMUL.FTZ R31, R31, c[0x0][0x320] ;  /* 0x0000c8001f1f7a20 */ /* 0x000fe60000410000 */
[----:B------:R-:W1:Y:S01]  /*a100*/  MUFU.TANH R138, R15 ;  /* 0x0000000f008a7308 */ /* 0x000e620000002400 */
[----:B------:R-:W-:Y:S01]  /*a110*/  FMUL.FTZ R32, R32, c[0x0][0x320] ;  /* 0x0000c80020207a20 */ /* 0x000fe20000410000 */
[----:B------:R-:W-:Y:S01]  /*a120*/  FMNMX.FTZ R13, R166, R13, !PT ;  /* 0x0000000da60d7209 */ /* 0x000fe20007810000 */
[----:B------:R-:W-:Y:S01]  /*a130*/  FMUL.FTZ R33, R33, c[0x0][0x320] ;  /* 0x0000c80021217a20 */ /* 0x000fe20000410000 */
[----:B---3--:R-:W-:Y:S01]  /*a140*/  FMNMX.FTZ R0, R159, R0, !PT ;  /* 0x000000009f007209 */ /* 0x008fe20007810000 */
[----:B------:R-:W-:Y:S02]  /*a150*/  FMUL.FTZ R34, R34, c[0x0][0x320] ;  /* 0x0000c80022227a20 */ /* 0x000fe40000410000 */
[----:B------:R-:W-:Y:S01]  /*a160*/  FMUL.FTZ R35, R35, c[0x0][0x320] ;  /* 0x0000c80023237a20 */ /* 0x000fe20000410000 */
[----:B------:R-:W-:Y:S02]  /*a170*/  FMNMX.FTZ R0, R165, R0, !PT ;  /* 0x00000000a5007209 */ /* 0x000fe40007810000 */
[----:B------:R-:W3:Y:S02]  /*a180*/  MUFU.TANH R139, R16 ;  /* 0x00000010008b7308 */ /* 0x000ee40000002400 */
[----:B------:R-:W-:Y:S02]  /*a190*/  FMNMX.FTZ R0, R143, R0, !PT ;  /* 0x000000008f007209 */ /* 0x000fe40007810000 */
[----:B--2---:R-:W-:Y:S02]  /*a1a0*/  FMNMX.FTZ R13, R142, R13, !PT ;  /* 0x0000000d8e0d7209 */ /* 0x004fe40007810000 */
[----:B------:R-:W-:Y:S04]  /*a1b0*/  FMNMX.FTZ R0, R141, R0, !PT ;  /* 0x000000008d007209 */ /* 0x000fe80007810000 */
[----:B------:R-:W2:Y:S01]  /*a1c0*/  MUFU.TANH R137, R17 ;  /* 0x0000001100897308 */ /* 0x000ea20000002400 */
[----:B-1----:R-:W-:Y:S09]  /*a1d0*/  FMNMX.FTZ R13, R138, R13, !PT ;  /* 0x0000000d8a0d7209 */ /* 0x002ff20007810000 */
[----:B------:R-:W1:Y:S01]  /*a1e0*/  MUFU.TANH R140, R18 ;  /* 0x00000012008c7308 */ /* 0x000e620000002400 */
[----:B---3--:R-:W-:Y:S02]  /*a1f0*/  FMNMX.FTZ R0, R139, R0, !PT ;  /* 0x000000008b007209 */ /* 0x008fe40007810000 */
[----:B------:R-:W-:Y:S07]  /*a200*/  IADD3 R16, R134, UR4, RZ ;  /* 0x0000000486107c10 */ /* 0x000fee000fffe0ff */
        /* <DEDUP_REMOVED lines=29> */
[----:B---3--:R-:W-:Y:S01]  /*a3e0*/  FMNMX.FTZ R13, R148, R13, !PT ;  /* 0x0000000d940d7209 */ /* 0x008fe20007810000 */
[----:B------:R-:W-:Y:S08]  /*a3f0*/  LDSM.16.MT88.4 R28, [R134+UR4+0x100] ;  /* 0x00010004861c783b */ /* 0x000ff00008004200 */
[----:B------:R-:W3:Y:S01]  /*a400*/  MUFU.TANH R146, R34 ;  /* 0x0000002200927308 */ /* 0x000ee20000002400 */
[----:B--2---:R-:W-:Y:S09]  /*a410*/  FMNMX.FTZ R0, R149, R0, !PT ;  /* 0x0000000095007209 */ /* 0x004ff20007810000 */
[----:B------:R-:W2:Y:S01]  /*a420*/  MUFU.TANH R144, R35 ;  /* 0x0000002300907308 */ /* 0x000ea20000002400 */
[----:B-1----:R-:W-:Y:S05]  /*a430*/  FMNMX.FTZ R11, R147, R0, !PT ;  /* 0x00000000930b7209 */ /* 0x002fea0007810000 */
[----:B------:R-:W1:Y:S01]  /*a440*/  SHFL.BFLY PT, R2, R11, 0x2, 0x1f ;  /* 0x0c401f000b027f89 */ /* 0x000e6200000e0000 */
[----:B---3--:R-:W-:Y:S04]  /*a450*/  FMNMX.FTZ R13, R146, R13, !PT ;  /* 0x0000000d920d7209 */ /* 0x008fe80007810000 */
[----:B--2---:R-:W-:Y:S03]  /*a460*/  FMNMX.FTZ R9, R144, R13, !PT ;  /* 0x0000000d90097209 */ /* 0x004fe60007810000 */
[----:B------:R-:W-:Y:S01]  /*a470*/  LDSM.16.MT88.4 R12, [R135+UR4+0x100] ;  /* 0x00010004870c783b */ /* 0x000fe20008004200 */
[----:B-1----:R-:W-:Y:S07]  /*a480*/  FMNMX.FTZ R7, R11, R2, !PT ;  /* 0x000000020b077209 */ /* 0x002fee0007810000 */
[----:B------:R-:W1:Y:S08]  /*a490*/  SHFL.BFLY PT, R0, R9, 0x2, 0x1f ;  /* 0x0c401f0009007f89 */ /* 0x000e7000000e0000 */
[----:B------:R-:W2:Y:S01]  /*a4a0*/  SHFL.BFLY PT, R2, R7, 0x1, 0x1f ;  /* 0x0c201f0007027f89 */ /* 0x000ea200000e0000 */
[----:B-1----:R-:W-:Y:S07]  /*a4b0*/  FMNMX.FTZ R5, R9, R0, !PT ;  /* 0x0000000009057209 */ /* 0x002fee0007810000 */
[----:B------:R-:W1:Y:S01]  /*a4c0*/  SHFL.BFLY PT, R0, R5, 0x1, 0x1f ;  /* 0x0c201f0005007f89 */ /* 0x000e6200000e0000 */
[----:B--2---:R-:W-:Y:S05]  /*a4d0*/  FMNMX.FTZ R2, R7, R2, !PT ;  /* 0x0000000207027209 */ /* 0x004fea0007810000 */
[C---:B------:R-:W-:Y:S02]  /*a4e0*/  FADD.FTZ R4, -R2.reuse, R133 ;  /* 0x0000008502047221 */ /* 0x040fe40000010100 */
[----:B------:R-:W-:Y:S02]  /*a4f0*/  FMUL.FTZ R152, R2, c[0x0][0x2d0] ;  /* 0x0000b40002987a20 */ /* 0x000fe40000410000 */
[----:B------:R-:W-:Y:S02]  /*a500*/  FMUL.FTZ R132, R4, c[0x0][0x2d0] ;  /* 0x0000b40004847a20 */ /* 0x000fe40000410000 */
[--C-:B------:R-:W-:Y:S02]  /*a510*/  FFMA.FTZ R163, R145, c[0x0][0x2d0], -R152.reuse ;  /* 0x0000b40091a37a23 */ /* 0x100fe40000010898 */
[--C-:B------:R-:W-:Y:S02]  /*a520*/  FFMA.FTZ R164, R157, c[0x0][0x2d0], -R152.reuse ;  /* 0x0000b4009da47a23 */ /* 0x100fe40000010898 */
[--C-:B------:R-:W-:Y:S01]  /*a530*/  FFMA.FTZ R161, R159, c[0x0][0x2d0], -R152.reuse ;  /* 0x0000b4009fa17a23 */ /* 0x100fe20000010898 */
[----:B------:R-:W2:Y:S01]  /*a540*/  MUFU.EX2 R132, R132 ;  /* 0x0000008400847308 */ /* 0x000ea20000000800 */
[--C-:B------:R-:W-:Y:S02]  /*a550*/  FFMA.FTZ R160, R165, c[0x0][0x2d0], -R152.reuse ;  /* 0x0000b400a5a07a23 */ /* 0x100fe40000010898 */
[--C-:B------:R-:W-:Y:S01]  /*a560*/  FFMA.FTZ R165, R143, c[0x0][0x2d0], -R152.reuse ;  /* 0x0000b4008fa57a23 */ /* 0x100fe20000010898 */
[----:B-1----:R-:W-:Y:S01]  /*a570*/  FMNMX.FTZ R0, R5, R0, !PT ;  /* 0x0000000005007209 */ /* 0x002fe20007810000 */
[--C-:B------:R-:W-:Y:S02]  /*a580*/  FFMA.FTZ R167, R139, c[0x0][0x2d0], -R152.reuse ;  /* 0x0000b4008ba77a23 */ /* 0x100fe40000010898 */
[--C-:B------:R-:W-:Y:S02]  /*a590*/  FFMA.FTZ R182, R155, c[0x0][0x2d0], -R152.reuse ;  /* 0x0000b4009bb67a23 */ /* 0x100fe40000010898 */
[C---:B------:R-:W-:Y:S01]  /*a5a0*/  FMUL.FTZ R145, R0.reuse, c[0x0][0x2d0] ;  /* 0x0000b40000917a20 */ /* 0x040fe20000410000 */
[----:B------:R-:W-:Y:S01]  /*a5b0*/  MUFU.EX2 R164, R164 ;  /* 0x000000a400a47308 */ /* 0x000fe20000000800 */
[----:B------:R-:W-:Y:S02]  /*a5c0*/  FADD.FTZ R4, -R0, R3 ;  /* 0x0000000300047221 */ /* 0x000fe40000010100 */
[--C-:B------:R-:W-:Y:S02]  /*a5d0*/  FFMA.FTZ R162, R158, c[0x0][0x2d0], -R145.reuse ;  /* 0x0000b4009ea27a23 */ /* 0x100fe40000010891 */
[--C-:B------:R-:W-:Y:S01]  /*a5e0*/  FFMA.FTZ R159, R156, c[0x0][0x2d0], -R145.reuse ;  /* 0x0000b4009c9f7a23 */ /* 0x100fe20000010891 */
[----:B------:R-:W-:Y:S01]  /*a5f0*/  IADD3 R156, R187, R16, RZ ;  /* 0x00000010bb9c7210 */ /* 0x000fe20007ffe0ff */
[--C-:B------:R-:W-:Y:S02]  /*a600*/  FFMA.FTZ R158, R168, c[0x0][0x2d0], -R145.reuse ;  /* 0x0000b400a89e7a23 */ /* 0x100fe40000010891 */
[--C-:B------:R-:W-:Y:S01]  /*a610*/  FFMA.FTZ R157, R166, c[0x0][0x2d0], -R145.reuse ;  /* 0x0000b400a69d7a23 */ /* 0x100fe20000010891 */
[----:B------:R-:W1:Y:S01]  /*a620*/  MUFU.EX2 R163, R163 ;  /* 0x000000a300a37308 */ /* 0x000e620000000800 */
[----:B------:R-:W-:Y:S01]  /*a630*/  FMUL.FTZ R3, R4, c[0x0][0x2d0] ;  /* 0x0000b40004037a20 */ /* 0x000fe20000410000 */
[----:B------:R-:W-:Y:S01]  /*a640*/  IADD3 R4, R135, UR4, RZ ;  /* 0x0000000487047c10 */ /* 0x000fe2000fffe0ff */
[C---:B--2---:R-:W-:Y:S02]  /*a650*/  FMUL.FTZ R5, R132.reuse, R129 ;  /* 0x0000008184057220 */ /* 0x044fe40000410000 */
[C---:B------:R-:W-:Y:S01]  /*a660*/  FMUL.FTZ R8, R132.reuse, R124 ;  /* 0x0000007c84087220 */ /* 0x040fe20000410000 */
[----:B------:R-:W-:Y:S01]  /*a670*/  IADD3 R133, R187, R4, RZ ;  /* 0x00000004bb857210 */ /* 0x000fe20007ffe0ff */
[C---:B------:R-:W-:Y:S02]  /*a680*/  FMUL.FTZ R4, R132.reuse, R128 ;  /* 0x0000008084047220 */ /* 0x040fe40000410000 */
[C---:B------:R-:W-:Y:S01]  /*a690*/  FMUL.FTZ R9, R132.reuse, R125 ;  /* 0x0000007d84097220 */ /* 0x040fe20000410000 */
[----:B------:R-:W2:Y:S01]  /*a6a0*/  MUFU.EX2 R3, R3 ;  /* 0x0000000300037308 */ /* 0x000ea20000000800 */
[----:B------:R-:W3:Y:S01]  /*a6b0*/  LDSM.16.MT88.4 R20, [R133+0x100] ;  /* 0x000100008514783b */ /* 0x000ee20000004200 */
[C---:B------:R-:W-:Y:S02]  /*a6c0*/  FMUL.FTZ R16, R132.reuse, R116 ;  /* 0x0000007484107220 */ /* 0x040fe40000410000 */
[C---:B------:R-:W-:Y:S02]  /*a6d0*/  FMUL.FTZ R17, R132.reuse, R117 ;  /* 0x0000007584117220 */ /* 0x040fe40000410000 */
[C---:B------:R-:W-:Y:S02]  /*a6e0*/  FMUL.FTZ R24, R132.reuse, R108 ;  /* 0x0000006c84187220 */ /* 0x040fe40000410000 */
[C---:B------:R-:W-:Y:S02]  /*a6f0*/  FMUL.FTZ R25, R132.reuse, R109 ;  /* 0x0000006d84197220 */ /* 0x040fe40000410000 */
[----:B------:R-:W-:Y:S01]  /*a700*/  MUFU.EX2 R161, R161 ;  /* 0x000000a100a17308 */ /* 0x000fe20000000800 */
[C---:B------:R-:W-:Y:S02]  /*a710*/  FMUL.FTZ R32, R132.reuse, R100 ;  /* 0x0000006484207220 */ /* 0x040fe40000410000 */
[C---:B------:R-:W-:Y:S01]  /*a720*/  FMUL.FTZ R33, R132.reuse, R101 ;  /* 0x0000006584217220 */ /* 0x040fe20000410000 */
[----:B-1----:R-:W-:Y:S01]  /*a730*/  F2FP.PACK_AB R128, R163, R164 ;  /* 0x000000a4a380723e */ /* 0x002fe200000000ff */
[C---:B------:R-:W-:Y:S02]  /*a740*/  FMUL.FTZ R36, R132.reuse, R36 ;  /* 0x0000002484247220 */ /* 0x040fe40000410000 */
[----:B------:R-:W-:Y:S02]  /*a750*/  FMUL.FTZ R37, R132, R37 ;  /* 0x0000002584257220 */ /* 0x000fe40000410000 */
[--C-:B------:R-:W-:Y:S01]  /*a760*/  FFMA.FTZ R166, R141, c[0x0][0x2d0], -R152.reuse ;  /* 0x0000b4008da67a23 */ /* 0x100fe20000010898 */
[----:B------:R-:W1:Y:S01]  /*a770*/  MUFU.EX2 R160, R160 ;  /* 0x000000a000a07308 */ /* 0x000e620000000800 */
[--C-:B------:R-:W-:Y:S02]  /*a780*/  FFMA.FTZ R168, R137, c[0x0][0x2d0], -R152.reuse ;  /* 0x0000b40089a87a23 */ /* 0x100fe40000010898 */
[--C-:B------:R-:W-:Y:S02]  /*a790*/  FFMA.FTZ R169, R142, c[0x0][0x2d0], -R145.reuse ;  /* 0x0000b4008ea97a23 */ /* 0x100fe40000010891 */
[C---:B--2---:R-:W-:Y:S02]  /*a7a0*/  FMUL.FTZ R6, R3.reuse, R130 ;  /* 0x0000008203067220 */ /* 0x044fe40000410000 */
[C---:B------:R-:W-:Y:S02]  /*a7b0*/  FMUL.FTZ R7, R3.reuse, R131 ;  /* 0x0000008303077220 */ /* 0x040fe40000410000 */
[C---:B------:R-:W-:Y:S01]  /*a7c0*/  FMUL.FTZ R10, R3.reuse, R126 ;  /* 0x0000007e030a7220 */ /* 0x040fe20000410000 */
[----:B------:R-:W-:Y:S01]  /*a7d0*/  MUFU.EX2 R162, R162 ;  /* 0x000000a200a27308 */ /* 0x000fe20000000800 */
[C---:B------:R-:W-:Y:S02]  /*a7e0*/  FMUL.FTZ R11, R3.reuse, R127 ;  /* 0x0000007f030b7220 */ /* 0x040fe40000410000 */
[C---:B------:R-:W-:Y:S01]  /*a7f0*/  FMUL.FTZ R18, R3.reuse, R118 ;  /* 0x0000007603127220 */ /* 0x040fe20000410000 */
[----:B------:R-:W-:Y:S01]  /*a800*/  LDSM.16.MT88.4 R124, [R135+UR4+0x2900] ;  /* 0x00290004877c783b */ /* 0x000fe20008004200 */
[C---:B------:R-:W-:Y:S02]  /*a810*/  FMUL.FTZ R19, R3.reuse, R119 ;  /* 0x0000007703137220 */ /* 0x040fe40000410000 */
[C---:B------:R-:W-:Y:S02]  /*a820*/  FMUL.FTZ R26, R3.reuse, R110 ;  /* 0x0000006e031a7220 */ /* 0x040fe40000410000 */
[C---:B------:R-:W-:Y:S01]  /*a830*/  FMUL.FTZ R27, R3.reuse, R111 ;  /* 0x0000006f031b7220 */ /* 0x040fe20000410000 */
[----:B------:R-:W2:Y:S01]  /*a840*/  MUFU.EX2 R159, R159 ;  /* 0x0000009f009f7308 */ /* 0x000ea20000000800 */
[C---:B------:R-:W-:Y:S01]  /*a850*/  FMUL.FTZ R34, R3.reuse, R102 ;  /* 0x0000006603227220 */ /* 0x040fe20000410000 */
[----:B------:R-:W-:Y:S01]  /*a860*/  LDSM.16.MT88.4 R108, [R156+0x2100] ;  /* 0x002100009c6c783b */ /* 0x000fe20000004200 */
[C---:B------:R-:W-:Y:S01]  /*a870*/  FMUL.FTZ R35, R3.reuse, R103 ;  /* 0x0000006703237220 */ /* 0x040fe20000410000 */
[----:B-1----:R-:W-:Y:S01]  /*a880*/  F2FP.PACK_AB R130, R160, R161 ;  /* 0x000000a1a082723e */ /* 0x002fe200000000ff */
[C---:B------:R-:W-:Y:S02]  /*a890*/  FMUL.FTZ R38, R3.reuse, R38 ;  /* 0x0000002603267220 */ /* 0x040fe40000410000 */
[----:B------:R-:W-:Y:S02]  /*a8a0*/  FMUL.FTZ R39, R3, R39 ;  /* 0x0000002703277220 */ /* 0x000fe40000410000 */
[--C-:B------:R-:W-:Y:S01]  /*a8b0*/  FFMA.FTZ R170, R138, c[0x0][0x2d0], -R145.reuse ;  /* 0x0000b4008aaa7a23 */ /* 0x100fe20000010891 */
[----:B------:R-:W-:Y:S01]  /*a8c0*/  MUFU.EX2 R158, R158 ;  /* 0x0000009e009e7308 */ /* 0x000fe20000000800 */
[----:B------:R-:W-:Y:S01]  /*a8d0*/  LDSM.16.MT88.4 R100, [R134+UR4+0x2100] ;  /* 0x002100048664783b */ /* 0x000fe20008004200 */
[--C-:B------:R-:W-:Y:S02]  /*a8e0*/  FFMA.FTZ R171, R140, c[0x0][0x2d0], -R145.reuse ;  /* 0x0000b4008cab7a23 */ /* 0x100fe40000010891 */
[--C-:B------:R-:W-:Y:S02]  /*a8f0*/  FFMA.FTZ R172, R136, c[0x0][0x2d0], -R145.reuse ;  /* 0x0000b40088ac7a23 */ /* 0x100fe40000010891 */
[--C-:B------:R-:W-:Y:S02]  /*a900*/  FFMA.FTZ R183, R149, c[0x0][0x2d0], -R152.reuse ;  /* 0x0000b40095b77a23 */ /* 0x100fe40000010898 */
[--C-:B------:R-:W-:Y:S01]  /*a910*/  FFMA.FTZ R191, R150, c[0x0][0x2d0], -R145.reuse ;  /* 0x0000b40096bf7a23 */ /* 0x100fe20000010891 */
[----:B------:R-:W-:Y:S01]  /*a920*/  LDSM.16.MT88.4 R116, [R134+UR4+0x900] ;  /* 0x000900048674783b */ /* 0x000fe20008004200 */
[----:B------:R-:W1:Y:S01]  /*a930*/  MUFU.EX2 R157, R157 ;  /* 0x0000009d009d7308 */ /* 0x000e620000000800 */
[--C-:B------:R-:W-:Y:S02]  /*a940*/  FFMA.FTZ R226, R148, c[0x0][0x2d0], -R145.reuse ;  /* 0x0000b40094e27a23 */ /* 0x100fe40000010891 */
[--C-:B------:R-:W-:Y:S01]  /*a950*/  FFMA.FTZ R225, R146, c[0x0][0x2d0], -R145.reuse ;  /* 0x0000b40092e17a23 */ /* 0x100fe20000010891 */
[----:B--2---:R-:W-:Y:S01]  /*a960*/  F2FP.PACK_AB R129, R159, R162 ;  /* 0x000000a29f81723e */ /* 0x004fe200000000ff */
[C---:B------:R-:W-:Y:S02]  /*a970*/  FMUL.FTZ R40, R132.reuse, R40 ;  /* 0x0000002884287220 */ /* 0x040fe40000410000 */
[----:B------:R-:W-:Y:S01]  /*a980*/  LDSM.16.MT88.4 R136, [R133+0x2900] ;  /* 0x002900008588783b */ /* 0x000fe20000004200 */
        /* <DEDUP_REMOVED lines=8> */
[----:B------:R-:W-:Y:S01]  /*aa10*/  FMUL.FTZ R47, R3, R47 ;  /* 0x0000002f032f7220 */ /* 0x000fe20000410000 */
[----:B------:R-:W2:Y:S01]  /*aa20*/  MUFU.EX2 R166, R166 ;  /* 0x000000a600a67308 */ /* 0x000ea20000000800 */
[C---:B------:R-:W-:Y:S01]  /*aa30*/  FMUL.FTZ R48, R132.reuse, R48 ;  /* 0x0000003084307220 */ /* 0x040fe20000410000 */
[----:B-1----:R-:W-:Y:S01]  /*aa40*/  F2FP.PACK_AB R131, R157, R158 ;  /* 0x0000009e9d83723e */ /* 0x002fe200000000ff */
[C---:B------:R-:W-:Y:S02]  /*aa50*/  FMUL.FTZ R49, R132.reuse, R49 ;  /* 0x0000003184317220 */ /* 0x040fe40000410000 */
[C---:B------:R-:W-:Y:S02]  /*aa60*/  FMUL.FTZ R50, R3.reuse, R50 ;  /* 0x0000003203327220 */ /* 0x040fe40000410000 */
[C---:B------:R-:W-:Y:S02]  /*aa70*/  FMUL.FTZ R51, R3.reuse, R51 ;  /* 0x0000003303337220 */ /* 0x040fe40000410000 */
[C---:B------:R-:W-:Y:S01]  /*aa80*/  HMMA.16816.F32 R4, R128.reuse, R12, R4 ;  /* 0x0000000c8004723c */ /* 0x040fe20000001804 */
[----:B------:R-:W-:Y:S04]  /*aa90*/  MUFU.EX2 R167, R167 ;  /* 0x000000a700a77308 */ /* 0x000fe80000000800 */
[C---:B------:R-:W-:Y:S02]  /*aaa0*/  FMUL.FTZ R52, R132.reuse, R52 ;  /* 0x0000003484347220 */ /* 0x040fe40000410000 */
[C---:B------:R-:W-:Y:S01]  /*aab0*/  FMUL.FTZ R12, R132.reuse, R120 ;  /* 0x00000078840c7220 */ /* 0x040fe20000410000 */
[C---:B------:R-:W-:Y:S03]  /*aac0*/  HMMA.16816.F32 R8, R128.reuse, R14, R8 ;  /* 0x0000000e8008723c */ /* 0x040fe60000001808 */
[----:B------:R-:W-:Y:S01]  /*aad0*/  MUFU.EX2 R168, R168 ;  /* 0x000000a800a87308 */ /* 0x000fe20000000800 */
[C---:B------:R-:W-:Y:S02]  /*aae0*/  FMUL.FTZ R13, R132.reuse, R121 ;  /* 0x00000079840d7220 */ /* 0x040fe40000410000 */
[C---:B------:R-:W-:Y:S02]  /*aaf0*/  FMUL.FTZ R53, R132.reuse, R53 ;  /* 0x0000003584357220 */ /* 0x040fe40000410000 */
[C---:B------:R-:W-:Y:S04]  /*ab00*/  FMUL.FTZ R14, R3.reuse, R122 ;  /* 0x0000007a030e7220 */ /* 0x040fe80000410000 */
[C---:B------:R-:W-:Y:S01]  /*ab10*/  FMUL.FTZ R15, R3.reuse, R123 ;  /* 0x0000007b030f7220 */ /* 0x040fe20000410000 */
[----:B------:R-:W-:Y:S01]  /*ab20*/  MUFU.EX2 R169, R169 ;  /* 0x000000a900a97308 */ /* 0x000fe20000000800 */
[----:B------:R-:W1:Y:S01]  /*ab30*/  LDSM.16.MT88.4 R120, [R156+0x100] ;  /* 0x000100009c78783b */ /* 0x000e620000004200 */
[C---:B------:R-:W-:Y:S02]  /*ab40*/  FMUL.FTZ R54, R3.reuse, R54 ;  /* 0x0000003603367220 */ /* 0x040fe40000410000 */
[C---:B------:R-:W-:Y:S02]  /*ab50*/  FMUL.FTZ R55, R3.reuse, R55 ;  /* 0x0000003703377220 */ /* 0x040fe40000410000 */
[C---:B---3--:R-:W-:Y:S03]  /*ab60*/  HMMA.16816.F32 R12, R128.reuse, R20, R12 ;  /* 0x00000014800c723c */ /* 0x048fe6000000180c */
[C---:B------:R-:W-:Y:S01]  /*ab70*/  FMUL.FTZ R56, R132.reuse, R56 ;  /* 0x0000003884387220 */ /* 0x040fe20000410000 */
[----:B------:R-:W3:Y:S01]  /*ab80*/  MUFU.EX2 R170, R170 ;  /* 0x000000aa00aa7308 */ /* 0x000ee20000000800 */
[C---:B------:R-:W-:Y:S02]  /*ab90*/  FMUL.FTZ R57, R132.reuse, R57 ;  /* 0x0000003984397220 */ /* 0x040fe40000410000 */
[C---:B------:R-:W-:Y:S01]  /*aba0*/  FMUL.FTZ R20, R132.reuse, R112 ;  /* 0x0000007084147220 */ /* 0x040fe20000410000 */
[C---:B------:R-:W-:Y:S04]  /*abb0*/  HMMA.16816.F32 R16, R128.reuse, R22, R16 ;  /* 0x000000168010723c */ /* 0x040fe80000001810 */
[C---:B------:R-:W-:Y:S02]  /*abc0*/  FMUL.FTZ R21, R132.reuse, R113 ;  /* 0x0000007184157220 */ /* 0x040fe40000410000 */
[C---:B------:R-:W-:Y:S01]  /*abd0*/  FMUL.FTZ R58, R3.reuse, R58 ;  /* 0x0000003a033a7220 */ /* 0x040fe20000410000 */
[----:B------:R-:W-:Y:S01]  /*abe0*/  MUFU.EX2 R171, R171 ;  /* 0x000000ab00ab7308 */ /* 0x000fe20000000800 */
[C---:B------:R-:W-:Y:S04]  /*abf0*/  FMUL.FTZ R22, R3.reuse, R114 ;  /* 0x0000007203167220 */ /* 0x040fe80000410000 */
[C---:B------:R-:W-:Y:S02]  /*ac00*/  FMUL.FTZ R23, R3.reuse, R115 ;  /* 0x0000007303177220 */ /* 0x040fe40000410000 */
[----:B------:R-:W4:Y:S01]  /*ac10*/  LDSM.16.MT88.4 R112, [R135+UR4+0x2100] ;  /* 0x002100048770783b */ /* 0x000f220008004200 */
[C---:B------:R-:W-:Y:S02]  /*ac20*/  FMUL.FTZ R59, R3.reuse, R59 ;  /* 0x0000003b033b7220 */ /* 0x040fe40000410000 */
[C---:B------:R-:W-:Y:S01]  /*ac30*/  FMUL.FTZ R60, R132.reuse, R60 ;  /* 0x0000003c843c7220 */ /* 0x040fe20000410000 */
[----:B------:R-:W5:Y:S01]  /*ac40*/  MUFU.EX2 R172, R172 ;  /* 0x000000ac00ac7308 */ /* 0x000f620000000800 */
[C---:B------:R-:W-:Y:S03]  /*ac50*/  HMMA.16816.F32 R20, R128.reuse, R28, R20 ;  /* 0x0000001c8014723c */ /* 0x040fe60000001814 */
        /* <DEDUP_REMOVED lines=21> */
[----:B------:R-:W1:Y:S01]  /*adb0*/  MUFU.EX2 R226, R226 ;  /* 0x000000e200e27308 */ /* 0x000e620000000800 */
[C---:B------:R-:W-:Y:S02]  /*adc0*/  FMUL.FTZ R70, R3.reuse, R70 ;  /* 0x0000004603467220 */ /* 0x040fe40000410000 */
[C---:B----4-:R-:W-:Y:S04]  /*add0*/  HMMA.16816.F32 R36, R128.reuse, R112, R36 ;  /* 0x000000708024723c */ /* 0x050fe80000001824 */
[C---:B------:R-:W-:Y:S02]  /*ade0*/  FMUL.FTZ R71, R3.reuse, R71 ;  /* 0x0000004703477220 */ /* 0x040fe40000410000 */
[C---:B------:R-:W-:Y:S01]  /*adf0*/  FMUL.FTZ R72, R132.reuse, R72 ;  /* 0x0000004884487220 */ /* 0x040fe20000410000 */
[----:B------:R-:W-:Y:S01]  /*ae00*/  MUFU.EX2 R225, R225 ;  /* 0x000000e100e17308 */ /* 0x000fe20000000800 */
[C---:B------:R-:W-:Y:S01]  /*ae10*/  HMMA.16816.F32 R40, R128.reuse, R114, R40 ;  /* 0x000000728028723c */ /* 0x040fe20000001828 */
[----:B------:R-:W-:Y:S03]  /*ae20*/  LDSM.16.MT88.4 R112, [R135+UR4+0x900] ;  /* 0x000900048770783b */ /* 0x000fe60008004200 */
[C---:B------:R-:W-:Y:S02]  /*ae30*/  FMUL.FTZ R73, R132.reuse, R73 ;  /* 0x0000004984497220 */ /* 0x040fe40000410000 */
[C---:B------:R-:W-:Y:S02]  /*ae40*/  FMUL.FTZ R74, R3.reuse, R74 ;  /* 0x0000004a034a7220 */ /* 0x040fe40000410000 */
[C---:B------:R-:W-:Y:S01]  /*ae50*/  FMUL.FTZ R75, R3.reuse, R75 ;  /* 0x0000004b034b7220 */ /* 0x040fe20000410000 */
[C---:B--2---:R-:W-:Y:S03]  /*ae60*/  HMMA.16816.F32 R44, R128.reuse, R104, R44 ;  /* 0x00000068802c723c */ /* 0x044fe6000000182c */
[C---:B------:R-:W-:Y:S02]  /*ae70*/  FMUL.FTZ R78, R3.reuse, R78 ;  /* 0x0000004e034e7220 */ /* 0x040fe40000410000 */
[C---:B------:R-:W-:Y:S02]  /*ae80*/  FMUL.FTZ R79, R3.reuse, R79 ;  /* 0x0000004f034f7220 */ /* 0x040fe40000410000 */
[C---:B------:R-:W-:Y:S01]  /*ae90*/  FMUL.FTZ R82, R3.reuse, R82 ;  /* 0x0000005203527220 */ /* 0x040fe20000410000 */
[C---:B------:R-:W-:Y:S01]  /*aea0*/  HMMA.16816.F32 R48, R128.reuse, R106, R48 ;  /* 0x0000006a8030723c */ /* 0x040fe20000001830 */
[----:B------:R-:W2:Y:S03]  /*aeb0*/  LDSM.16.MT88.4 R104, [R135+UR4+0x4100] ;  /* 0x004100048768783b */ /* 0x000ea60008004200 */
[C---:B------:R-:W-:Y:S02]  /*aec0*/  FMUL.FTZ R83, R3.reuse, R83 ;  /* 0x0000005303537220 */ /* 0x040fe40000410000 */
[C---:B------:R-:W-:Y:S02]  /*aed0*/  FMUL.FTZ R84, R132.reuse, R84 ;  /* 0x0000005484547220 */ /* 0x040fe40000410000 */
[C---:B------:R-:W-:Y:S04]  /*aee0*/  HMMA.16816.F32 R52, R128.reuse, R100, R52 ;  /* 0x000000648034723c */ /* 0x040fe80000001834 */
[C---:B------:R-:W-:Y:S02]  /*aef0*/  FMUL.FTZ R85, R132.reuse, R85 ;  /* 0x0000005584557220 */ /* 0x040fe40000410000 */
[C---:B------:R-:W-:Y:S02]  /*af00*/  FMUL.FTZ R86, R3.reuse, R86 ;  /* 0x0000005603567220 */ /* 0x040fe40000410000 */
[C---:B------:R-:W-:Y:S01]  /*af10*/  HMMA.16816.F32 R56, R128.reuse, R102, R56 ;  /* 0x000000668038723c */ /* 0x040fe20000001838 */
[----:B------:R-:W4:Y:S03]  /*af20*/  LDSM.16.MT88.4 R100, [R133+0x4100] ;  /* 0x004100008564783b */ /* 0x000f260000004200 */
[C---:B------:R-:W-:Y:S02]  /*af30*/  FMUL.FTZ R87, R3.reuse, R87 ;  /* 0x0000005703577220 */ /* 0x040fe40000410000 */
[C---:B------:R-:W-:Y:S02]  /*af40*/  FMUL.FTZ R88, R132.reuse, R88 ;  /* 0x0000005884587220 */ /* 0x040fe40000410000 */
[C---:B------:R-:W-:Y:S04]  /*af50*/  HMMA.16816.F32 R60, R128.reuse, R108, R60 ;  /* 0x0000006c803c723c */ /* 0x040fe8000000183c */
[C---:B------:R-:W-:Y:S02]  /*af60*/  FMUL.FTZ R89, R132.reuse, R89 ;  /* 0x0000005984597220 */ /* 0x040fe40000410000 */
[C---:B------:R-:W-:Y:S02]  /*af70*/  FMUL.FTZ R90, R3.reuse, R90 ;  /* 0x0000005a035a7220 */ /* 0x040fe40000410000 */
[C---:B------:R-:W-:Y:S01]  /*af80*/  HMMA.16816.F32 R64, R128.reuse, R110, R64 ;  /* 0x0000006e8040723c */ /* 0x040fe20000001840 */
[----:B------:R-:W1:Y:S03]  /*af90*/  LDSM.16.MT88.4 R108, [R134+UR4+0x4100] ;  /* 0x00410004866c783b */ /* 0x000e660008004200 */
        /* <DEDUP_REMOVED lines=8> */
[----:B------:R-:W2:Y:S03]  /*b020*/  LDSM.16.MT88.4 R104, [R156+0x4100] ;  /* 0x004100009c68783b */ /* 0x000ea60000004200 */
[C---:B------:R-:W-:Y:S02]  /*b030*/  FMUL.FTZ R76, R132.reuse, R76 ;  /* 0x0000004c844c7220 */ /* 0x040fe40000410000 */
[C---:B------:R-:W-:Y:S02]  /*b040*/  FMUL.FTZ R77, R132.reuse, R77 ;  /* 0x0000004d844d7220 */ /* 0x040fe40000410000 */
[C---:B------:R-:W-:Y:S04]  /*b050*/  FMUL.FTZ R97, R132.reuse, R97 ;  /* 0x0000006184617220 */ /* 0x040fe80000410000 */
[C---:B------:R-:W-:Y:S01]  /*b060*/  FMUL.FTZ R98, R3.reuse, R98 ;  /* 0x0000006203627220 */ /* 0x040fe20000410000 */
[C---:B----4-:R-:W-:Y:S03]  /*b070*/  HMMA.16816.F32 R76, R128.reuse, R100, R76 ;  /* 0x00000064804c723c */ /* 0x050fe6000000184c */
[C---:B------:R-:W-:Y:S02]  /*b080*/  FMUL.FTZ R80, R132.reuse, R80 ;  /* 0x0000005084507220 */ /* 0x040fe40000410000 */
[----:B------:R-:W-:Y:S02]  /*b090*/  FMUL.FTZ R81, R132, R81 ;  /* 0x0000005184517220 */ /* 0x000fe40000410000 */
[----:B------:R-:W-:Y:S01]  /*b0a0*/  FMUL.FTZ R99, R3, R99 ;  /* 0x0000006303637220 */ /* 0x000fe20000410000 */
[----:B------:R-:W-:Y:S01]  /*b0b0*/  F2FP.PACK_AB R100, R166, R165 ;  /* 0x000000a5a664723e */ /* 0x000fe200000000ff */
[--C-:B------:R-:W-:Y:S03]  /*b0c0*/  FFMA.FTZ R173, R179, c[0x0][0x2d0], -R152.reuse ;  /* 0x0000b400b3ad7a23 */ /* 0x100fe60000010898 */
[C---:B------:R-:W-:Y:S03]  /*b0d0*/  HMMA.16816.F32 R80, R128.reuse, R102, R80 ;  /* 0x000000668050723c */ /* 0x040fe60000001850 */
[--C-:B------:R-:W-:Y:S01]  /*b0e0*/  FFMA.FTZ R179, R154, c[0x0][0x2d0], -R145.reuse ;  /* 0x0000b4009ab37a23 */ /* 0x100fe20000010891 */
[----:B---3--:R-:W-:Y:S01]  /*b0f0*/  F2FP.PACK_AB R101, R170, R169 ;  /* 0x000000a9aa65723e */ /* 0x008fe200000000ff */
[--C-:B------:R-:W-:Y:S01]  /*b100*/  FFMA.FTZ R174, R177, c[0x0][0x2d0], -R152.reuse ;  /* 0x0000b400b1ae7a23 */ /* 0x100fe20000010898 */
[----:B------:R-:W-:Y:S01]  /*b110*/  MUFU.EX2 R173, R173 ;  /* 0x000000ad00ad7308 */ /* 0x000fe20000000800 */
[----:B------:R-:W-:Y:S01]  /*b120*/  F2FP.PACK_AB R102, R168, R167 ;  /* 0x000000a7a866723e */ /* 0x000fe200000000ff */
[C---:B-1----:R-:W-:Y:S04]  /*b130*/  HMMA.16816.F32 R84, R128.reuse, R108, R84 ;  /* 0x0000006c8054723c */ /* 0x042fe80000001854 */
[----:B-----5:R-:W-:Y:S01]  /*b140*/  F2FP.PACK_AB R103, R172, R171 ;  /* 0x000000abac67723e */ /* 0x020fe200000000ff */
[--C-:B------:R-:W-:Y:S02]  /*b150*/  FFMA.FTZ R175, R181, c[0x0][0x2d0], -R152.reuse ;  /* 0x0000b400b5af7a23 */ /* 0x100fe40000010898 */
[--C-:B------:R-:W-:Y:S01]  /*b160*/  FFMA.FTZ R181, R151, c[0x0][0x2d0], -R152.reuse ;  /* 0x0000b40097b57a23 */ /* 0x100fe20000010898 */
[C---:B------:R-:W-:Y:S01]  /*b170*/  HMMA.16816.F32 R88, R128.reuse, R110, R88 ;  /* 0x0000006e8058723c */ /* 0x040fe20000001858 */
[----:B------:R-:W1:Y:S01]  /*b180*/  LDSM.16.MT88.4 R108, [R133+0x900] ;  /* 0x00090000856c783b */ /* 0x000e620000004200 */
[----:B------:R-:W-:Y:S02]  /*b190*/  MUFU.EX2 R174, R174 ;  /* 0x000000ae00ae7308 */ /* 0x000fe40000000800 */
[--C-:B------:R-:W-:Y:S02]  /*b1a0*/  FFMA.FTZ R177, R178, c[0x0][0x2d0], -R145.reuse ;  /* 0x0000b400b2b17a23 */ /* 0x100fe40000010891 */
[--C-:B------:R-:W-:Y:S02]  /*b1b0*/  FFMA.FTZ R176, R176, c[0x0][0x2d0], -R145.reuse ;  /* 0x0000b400b0b07a23 */ /* 0x100fe40000010891 */
[C---:B--2---:R-:W-:Y:S01]  /*b1c0*/  HMMA.16816.F32 R92, R128.reuse, R104, R92 ;  /* 0x00000068805c723c */ /* 0x044fe2000000185c */
[----:B------:R-:W-:Y:S03]  /*b1d0*/  LDSM.16.MT88.4 R148, [R133+0x3900] ;  /* 0x003900008594783b */ /* 0x000fe60000004200 */
[--C-:B------:R-:W-:Y:S01]  /*b1e0*/  FFMA.FTZ R178, R180, c[0x0][0x2d0], -R145.reuse ;  /* 0x0000b400b4b27a23 */ /* 0x100fe20000010891 */
[----:B------:R-:W-:Y:S01]  /*b1f0*/  MUFU.EX2 R175, R175 ;  /* 0x000000af00af7308 */ /* 0x000fe20000000800 */
[--C-:B------:R-:W-:Y:S02]  /*b200*/  FFMA.FTZ R180, R153, c[0x0][0x2d0], -R152.reuse ;  /* 0x0000b40099b47a23 */ /* 0x100fe40000010898 */
[----:B------:R-:W-:Y:S01]  /*b210*/  HMMA.16816.F32 R96, R128, R106, R96 ;  /* 0x0000006a8060723c */ /* 0x000fe20000001860 */
[----:B------:R-:W2:Y:S03]  /*b220*/  LDSM.16.MT88.4 R104, [R156+0x2900] ;  /* 0x002900009c68783b */ /* 0x000ea60000004200 */
[----:B------:R-:W-:Y:S02]  /*b230*/  FFMA.FTZ R152, R147, c[0x0][0x2d0], -R152 ;  /* 0x0000b40093987a23 */ /* 0x000fe40000010898 */
[----:B------:R-:W-:Y:S01]  /*b240*/  FFMA.FTZ R145, R144, c[0x0][0x2d0], -R145 ;  /* 0x0000b40090917a23 */ /* 0x000fe20000010891 */
[----:B------:R-:W-:Y:S01]  /*b250*/  MUFU.EX2 R177, R177 ;  /* 0x000000b100b17308 */ /* 0x000fe20000000800 */
[C---:B------:R-:W-:Y:S05]  /*b260*/  HMMA.16816.F32 R4, R100.reuse, R112, R4 ;  /* 0x000000706404723c */ /* 0x040fea0000001804 */
[----:B------:R-:W-:Y:S02]  /*b270*/  FFMA.FTZ R162, R3, R210, R162 ;  /* 0x000000d203a27223 */ /* 0x000fe400000100a2 */
[----:B------:R-:W-:Y:S01]  /*b280*/  FFMA.FTZ R164, R132, R211, R164 ;  /* 0x000000d384a47223 */ /* 0x000fe200000100a4 */
[C---:B------:R-:W-:Y:S01]  /*b290*/  HMMA.16816.F32 R8, R100.reuse, R114, R8 ;  /* 0x000000726408723c */ /* 0x040fe20000001808 */
[----:B------:R-:W-:Y:S01]  /*b2a0*/  LDSM.16.MT88.4 R112, [R133+0x4900] ;  /* 0x004900008570783b */ /* 0x000fe20000004200 */
[----:B------:R3:W-:Y:S02]  /*b2b0*/  MUFU.EX2 R224, R152 ;  /* 0x0000009800e07308 */ /* 0x0007e40000000800 */
[----:B------:R-:W-:Y:S02]  /*b2c0*/  FADD.FTZ R164, R163, R164 ;  /* 0x000000a4a3a47221 */ /* 0x000fe40000010000 */
[----:B------:R-:W-:Y:S02]  /*b2d0*/  FADD.FTZ R159, R159, R162 ;  /* 0x000000a29f9f7221 */ /* 0x000fe40000010000 */
[----:B------:R-:W-:Y:S01]  /*b2e0*/  FADD.FTZ R161, R161, R164 ;  /* 0x000000a4a1a17221 */ /* 0x000fe20000010000 */
[C---:B-1----:R-:W-:Y:S03]  /*b2f0*/  HMMA.16816.F32 R12, R100.reuse, R108, R12 ;  /* 0x0000006c640c723c */ /* 0x042fe6000000180c */
[----:B------:R1:W-:Y:S01]  /*b300*/  MUFU.EX2 R228, R145 ;  /* 0x0000009100e47308 */ /* 0x0003e20000000800 */
[----:B------:R-:W-:Y:S02]  /*b310*/  FADD.FTZ R158, R158, R159 ;  /* 0x0000009f9e9e7221 */ /* 0x000fe40000010000 */
[----:B------:R-:W-:Y:S02]  /*b320*/  FADD.FTZ R160, R160, R161 ;  /* 0x000000a1a0a07221 */ /* 0x000fe40000010000 */
[C---:B------:R-:W-:Y:S01]  /*b330*/  HMMA.16816.F32 R16, R100.reuse, R110, R16 ;  /* 0x0000006e6410723c */ /* 0x040fe20000001810 */
[----:B------:R-:W4:Y:S03]  /*b340*/  LDSM.16.MT88.4 R108, [R135+UR4+0x4900] ;  /* 0x00490004876c783b */ /* 0x000f260008004200 */
[----:B------:R-:W-:Y:S01]  /*b350*/  FADD.FTZ R158, R157, R158 ;  /* 0x0000009e9d9e7221 */ /* 0x000fe20000010000 */
[----:B------:R-:W-:Y:S01]  /*b360*/  MUFU.EX2 R176, R176 ;  /* 0x000000b000b07308 */ /* 0x000fe20000000800 */
[----:B------:R-:W-:Y:S02]  /*b370*/  FADD.FTZ R165, R165, R160 ;  /* 0x000000a0a5a57221 */ /* 0x000fe40000010000 */
[C---:B------:R-:W-:Y:S01]  /*b380*/  HMMA.16816.F32 R20, R100.reuse, R116, R20 ;  /* 0x000000746414723c */ /* 0x040fe20000001814 */
[----:B---3--:R-:W-:Y:S03]  /*b390*/  LDSM.16.MT88.4 R152, [R134+UR4+0x3900] ;  /* 0x003900048698783b */ /* 0x008fe60008004200 */
[----:B------:R-:W-:Y:S02]  /*b3a0*/  FADD.FTZ R169, R169, R158 ;  /* 0x0000009ea9a97221 */ /* 0x000fe40000010000 */
[----:B------:R-:W-:Y:S01]  /*b3b0*/  FADD.FTZ R166, R166, R165 ;  /* 0x000000a5a6a67221 */ /* 0x000fe20000010000 */
[----:B------:R-:W-:Y:S01]  /*b3c0*/  MUFU.EX2 R178, R178 ;  /* 0x000000b200b27308 */ /* 0x000fe20000000800 */
[C---:B------:R-:W-:Y:S01]  /*b3d0*/  HMMA.16816.F32 R24, R100.reuse, R118, R24 ;  /* 0x000000766418723c */ /* 0x040fe20000001818 */
[----:B------:R-:W-:Y:S03]  /*b3e0*/  LDSM.16.MT88.4 R116, [R156+0x4900] ;  /* 0x004900009c74783b */ /* 0x000fe60000004200 */
[----:B------:R-:W-:Y:S02]  /*b3f0*/  FADD.FTZ R170, R170, R169 ;  /* 0x000000a9aaaa7221 */ /* 0x000fe40000010000 */
[----:B------:R-:W-:Y:S02]  /*b400*/  FADD.FTZ R167, R167, R166 ;  /* 0x000000a6a7a77221 */ /* 0x000fe40000010000 */
[C---:B------:R-:W-:Y:S01]  /*b410*/  HMMA.16816.F32 R28, R100.reuse, R120, R28 ;  /* 0x00000078641c723c */ /* 0x040fe2000000181c */
[----:B-1----:R-:W-:Y:S01]  /*b420*/  LDSM.16.MT88.4 R144, [R135+UR4+0x3900] ;  /* 0x003900048790783b */ /* 0x002fe20008004200 */
[----:B------:R-:W-:Y:S02]  /*b430*/  MUFU.EX2 R179, R179 ;  /* 0x000000b300b37308 */ /* 0x000fe40000000800 */
[----:B------:R-:W-:Y:S02]  /*b440*/  FADD.FTZ R171, R171, R170 ;  /* 0x000000aaabab7221 */ /* 0x000fe40000010000 */
[----:B------:R-:W-:Y:S02]  /*b450*/  FADD.FTZ R168, R168, R167 ;  /* 0x000000a7a8a87221 */ /* 0x000fe40000010000 */
[C---:B------:R-:W-:Y:S01]  /*b460*/  HMMA.16816.F32 R32, R100.reuse, R122, R32 ;  /* 0x0000007a6420723c */ /* 0x040fe20000001820 */
[----:B------:R-:W-:Y:S03]  /*b470*/  LDSM.16.MT88.4 R120, [R133+0x1100] ;  /* 0x001100008578783b */ /* 0x000fe60000004200 */
[----:B------:R-:W-:Y:S01]  /*b480*/  MUFU.EX2 R180, R180 ;  /* 0x000000b400b47308 */ /* 0x000fe20000000800 */
[----:B------:R-:W-:Y:S03]  /*b490*/  FADD.FTZ R172, R172, R171 ;  /* 0x000000abacac7221 */ /* 0x000fe60000010000 */
[C---:B------:R-:W-:Y:S06]  /*b4a0*/  HMMA.16816.F32 R36, R100.reuse, R124, R36 ;  /* 0x0000007c6424723c */ /* 0x040fec0000001824 */
[----:B------:R-:W1:Y:S02]  /*b4b0*/  MUFU.EX2 R181, R181 ;  /* 0x000000b500b57308 */ /* 0x000e640000000800 */
[C---:B------:R-:W-:Y:S01]  /*b4c0*/  HMMA.16816.F32 R40, R100.reuse, R126, R40 ;  /* 0x0000007e6428723c */ /* 0x040fe20000001828 */
[----:B------:R-:W-:Y:S07]  /*b4d0*/  LDSM.16.MT88.4 R124, [R156+0x1100] ;  /* 0x001100009c7c783b */ /* 0x000fee0000004200 */
[C---:B------:R-:W-:Y:S07]  /*b4e0*/  HMMA.16816.F32 R44, R100.reuse, R136, R44 ;  /* 0x00000088642c723c */ /* 0x040fee000000182c */
[----:B------:R-:W-:Y:S01]  /*b4f0*/  F2FP.PACK_AB R137, R226, R191 ;  /* 0x000000bfe289723e */ /* 0x000fe200000000ff */
[C---:B------:R-:W-:Y:S04]  /*b500*/  HMMA.16816.F32 R48, R100.reuse, R138, R48 ;  /* 0x0000008a6430723c */ /* 0x040fe80000001830 */
[----:B-1----:R-:W-:Y:S04]  /*b510*/  F2FP.PACK_AB R136, R181, R180 ;  /* 0x000000b4b588723e */ /* 0x002fe800000000ff */
[C---:B------:R-:W-:Y:S04]  /*b520*/  HMMA.16816.F32 R52, R100.reuse, R140, R52 ;  /* 0x0000008c6434723c */ /* 0x040fe80000001834 */
[----:B------:R-:W-:Y:S02]  /*b530*/  F2FP.PACK_AB R138, R224, R183 ;  /* 0x000000b7e08a723e */ /* 0x000fe400000000ff */
[----:B------:R-:W-:Y:S02]  /*b540*/  F2FP.PACK_AB R139, R228, R225 ;  /* 0x000000e1e48b723e */ /* 0x000fe400000000ff */
[C---:B------:R-:W-:Y:S01]  /*b550*/  HMMA.16816.F32 R56, R100.reuse, R142, R56 ;  /* 0x0000008e6438723c */ /* 0x040fe20000001838 */
[----:B------:R-:W-:Y:S07]  /*b560*/  LDSM.16.MT88.4 R140, [R156+0x1900] ;  /* 0x001900009c8c783b */ /* 0x000fee0000004200 */
[C---:B--2---:R-:W-:Y:S08]  /*b570*/  HMMA.16816.F32 R60, R100.reuse, R104, R60 ;  /* 0x00000068643c723c */ /* 0x044ff0000000183c */
[C---:B------:R-:W-:Y:S01]  /*b580*/  HMMA.16816.F32 R64, R100.reuse, R106, R64 ;  /* 0x0000006a6440723c */ /* 0x040fe20000001840 */
[----:B------:R-:W1:Y:S07]  /*b590*/  LDSM.16.MT88.4 R104, [R134+UR4+0x4900] ;  /* 0x004900048668783b */ /* 0x000e6e0008004200 */
[C---:B----4-:R-:W-:Y:S08]  /*b5a0*/  HMMA.16816.F32 R68, R100.reuse, R108, R68 ;  /* 0x0000006c6444723c */ /* 0x050ff00000001844 */
[C---:B------:R-:W-:Y:S01]  /*b5b0*/  HMMA.16816.F32 R72, R100.reuse, R110, R72 ;  /* 0x0000006e6448723c */ /* 0x040fe20000001848 */
[----:B------:R-:W2:Y:S07]  /*b5c0*/  LDSM.16.MT88.4 R108, [R135+UR4+0x1100] ;  /* 0x00110004876c783b */ /* 0x000eae0008004200 */
[C---:B------:R-:W-:Y:S08]  /*b5d0*/  HMMA.16816.F32 R76, R100.reuse, R112, R76 ;  /* 0x00000070644c723c */ /* 0x040ff0000000184c */
[C---:B------:R-:W-:Y:S01]  /*b5e0*/  HMMA.16816.F32 R80, R100.reuse, R114, R80 ;  /* 0x000000726450723c */ /* 0x040fe20000001850 */
[----:B------:R-:W3:Y:S07]  /*b5f0*/  LDSM.16.MT88.4 R112, [R134+UR4+0x1100] ;  /* 0x001100048670783b */ /* 0x000eee0008004200 */
[C---:B-1----:R-:W-:Y:S08]  /*b600*/  HMMA.16816.F32 R84, R100.reuse, R104, R84 ;  /* 0x000000686454723c */ /* 0x042ff00000001854 */
[C---:B------:R-:W-:Y:S01]  /*b610*/  HMMA.16816.F32 R88, R100.reuse, R106, R88 ;  /* 0x0000006a6458723c */ /* 0x040fe20000001858 */
[----:B------:R-:W1:Y:S07]  /*b620*/  LDSM.16.MT88.4 R104, [R135+UR4+0x3100] ;  /* 0x003100048768783b */ /* 0x000e6e0008004200 */
[C---:B------:R-:W-:Y:S08]  /*b630*/  HMMA.16816.F32 R92, R100.reuse, R116, R92 ;  /* 0x00000074645c723c */ /* 0x040ff0000000185c */
[----:B------:R-:W-:Y:S01]  /*b640*/  HMMA.16816.F32 R96, R100, R118, R96 ;  /* 0x000000766460723c */ /* 0x000fe20000001860 */
[----:B------:R-:W4:Y:S06]  /*b650*/  LDSM.16.MT88.4 R116, [R133+0x3100] ;  /* 0x003100008574783b */ /* 0x000f2c0000004200 */
        /* <DEDUP_REMOVED lines=14> */
[----:B------:R-:W2:Y:S03]  /*b740*/  LDSM.16.MT88.4 R108, [R134+UR4+0x3100] ;  /* 0x00310004866c783b */ /* 0x000ea60008004200 */
        /* <DEDUP_REMOVED lines=14> */
[C---:B------:R-:W-:Y:S01]  /*b830*/  HMMA.16816.F32 R32, R100.reuse, R126, R32 ;  /* 0x0000007e6420723c */ /* 0x040fe20000001820 */
[----:B------:R-:W-:Y:S07]  /*b840*/  LDSM.16.MT88.4 R124, [R135+UR4+0x1900] ;  /* 0x00190004877c783b */ /* 0x000fee0008004200 */
[C---:B-1----:R-:W-:Y:S08]  /*b850*/  HMMA.16816.F32 R36, R100.reuse, R104, R36 ;  /* 0x000000686424723c */ /* 0x042ff00000001824 */
[C---:B------:R-:W-:Y:S01]  /*b860*/  HMMA.16816.F32 R40, R100.reuse, R106, R40 ;  /* 0x0000006a6428723c */ /* 0x040fe20000001828 */
[----:B------:R-:W1:Y:S07]  /*b870*/  LDSM.16.MT88.4 R104, [R135+UR4+0x5100] ;  /* 0x005100048768783b */ /* 0x000e6e0008004200 */
[C---:B----4-:R-:W-:Y:S08]  /*b880*/  HMMA.16816.F32 R44, R100.reuse, R116, R44 ;  /* 0x00000074642c723c */ /* 0x050ff0000000182c */
[C---:B------:R-:W-:Y:S01]  /*b890*/  HMMA.16816.F32 R48, R100.reuse, R118, R48 ;  /* 0x000000766430723c */ /* 0x040fe20000001830 */
[----:B------:R-:W4:Y:S07]  /*b8a0*/  LDSM.16.MT88.4 R116, [R133+0x5100] ;  /* 0x005100008574783b */ /* 0x000f2e0000004200 */
[C---:B--2---:R-:W-:Y:S08]  /*b8b0*/  HMMA.16816.F32 R52, R100.reuse, R108, R52 ;  /* 0x0000006c6434723c */ /* 0x044ff00000001834 */
[C---:B------:R-:W-:Y:S01]  /*b8c0*/  HMMA.16816.F32 R56, R100.reuse, R110, R56 ;  /* 0x0000006e6438723c */ /* 0x040fe20000001838 */
[----:B------:R-:W2:Y:S07]  /*b8d0*/  LDSM.16.MT88.4 R108, [R134+UR4+0x5100] ;  /* 0x00510004866c783b */ /* 0x000eae0008004200 */
[C---:B---3--:R-:W-:Y:S08]  /*b8e0*/  HMMA.16816.F32 R60, R100.reuse, R112, R60 ;  /* 0x00000070643c723c */ /* 0x048ff0000000183c */
[C---:B------:R-:W-:Y:S01]  /*b8f0*/  HMMA.16816.F32 R64, R100.reuse, R114, R64 ;  /* 0x000000726440723c */ /* 0x040fe20000001840 */
[----:B------:R-:W3:Y:S07]  /*b900*/  LDSM.16.MT88.4 R112, [R156+0x5100] ;  /* 0x005100009c70783b */ /* 0x000eee0000004200 */
[C---:B-1----:R-:W-:Y:S08]  /*b910*/  HMMA.16816.F32 R68, R100.reuse, R104, R68 ;  /* 0x000000686444723c */ /* 0x042ff00000001844 */
[C---:B------:R-:W-:Y:S01]  /*b920*/  HMMA.16816.F32 R72, R100.reuse, R106, R72 ;  /* 0x0000006a6448723c */ /* 0x040fe20000001848 */
[----:B------:R-:W-:Y:S07]  /*b930*/  LDSM.16.MT88.4 R104, [R134+UR4+0x1900] ;  /* 0x001900048668783b */ /* 0x000fee0008004200 */
[C---:B----4-:R-:W-:Y:S08]  /*b940*/  HMMA.16816.F32 R76, R100.reuse, R116, R76 ;  /* 0x00000074644c723c */ /* 0x050ff0000000184c */
[C---:B------:R-:W-:Y:S01]  /*b950*/  HMMA.16816.F32 R80, R100.reuse, R118, R80 ;  /* 0x000000766450723c */ /* 0x040fe20000001850 */
[----:B------:R-:W1:Y:S07]  /*b960*/  LDSM.16.MT88.4 R116, [R133+0x1900] ;  /* 0x001900008574783b */ /* 0x000e6e0000004200 */
[C---:B--2---:R-:W-:Y:S08]  /*b970*/  HMMA.16816.F32 R84, R100.reuse, R108, R84 ;  /* 0x0000006c6454723c */ /* 0x044ff00000001854 */
[C---:B------:R-:W-:Y:S08]  /*b980*/  HMMA.16816.F32 R88, R100.reuse, R110, R88 ;  /* 0x0000006e6458723c */ /* 0x040ff00000001858 */
[C---:B---3--:R-:W-:Y:S08]  /*b990*/  HMMA.16816.F32 R92, R100.reuse, R112, R92 ;  /* 0x00000070645c723c */ /* 0x048ff0000000185c */
[----:B------:R-:W-:Y:S08]  /*b9a0*/  HMMA.16816.F32 R96, R100, R114, R96 ;  /* 0x000000726460723c */ /* 0x000ff00000001860 */
[C---:B------:R-:W-:Y:S01]  /*b9b0*/  HMMA.16816.F32 R128, R136.reuse, R124, R4 ;  /* 0x0000007c8880723c */ /* 0x040fe20000001804 */
[----:B------:R-:W2:Y:S07]  /*b9c0*/  LDSM.16.MT88.4 R4, [R156+0x3900] ;  /* 0x003900009c04783b */ /* 0x000eae0000004200 */
[C---:B------:R-:W-:Y:S01]  /*b9d0*/  HMMA.16816.F32 R124, R136.reuse, R126, R8 ;  /* 0x0000007e887c723c */ /* 0x040fe20000001808 */
[----:B------:R-:W3:Y:S07]  /*b9e0*/  LDSM.16.MT88.4 R8, [R135+UR4+0x5900] ;  /* 0x005900048708783b */ /* 0x000eee0008004200 */
[C---:B-1----:R-:W-:Y:S01]  /*b9f0*/  HMMA.16816.F32 R120, R136.reuse, R116, R12 ;  /* 0x000000748878723c */ /* 0x042fe2000000180c */
[----:B------:R1:W4:Y:S07]  /*ba00*/  LDSM.16.MT88.4 R12, [R133+0x5900] ;  /* 0x00590000850c783b */ /* 0x00032e0000004200 */
[C---:B------:R-:W-:Y:S07]  /*ba10*/  HMMA.16816.F32 R116, R136.reuse, R118, R16 ;  /* 0x000000768874723c */ /* 0x040fee0000001810 */
[----:B------:R-:W-:Y:S01]  /*ba20*/  IADD3 R16, R222, -0x2, RZ ;  /* 0xfffffffede107810 */ /* 0x000fe20007ffe0ff */
[C---:B------:R-:W-:Y:S03]  /*ba30*/  HMMA.16816.F32 R112, R136.reuse, R104, R20 ;  /* 0x000000688870723c */ /* 0x040fe60000001814 */
[C---:B------:R-:W-:Y:S05]  /*ba40*/  ISETP.GE.AND P6, PT, R16.reuse, R193, PT ;  /* 0x000000c11000720c */ /* 0x040fea0003fc6270 */
[C---:B------:R-:W-:Y:S04]  /*ba50*/  HMMA.16816.F32 R108, R136.reuse, R106, R24 ;  /* 0x0000006a886c723c */ /* 0x040fe80000001818 */
[----:B-1----:R-:W-:Y:S04]  /*ba60*/  MOV R133, R2 ;  /* 0x0000000200857202 */ /* 0x002fe80000000f00 */
        /* <DEDUP_REMOVED lines=8> */
[C---:B--2---:R-:W-:Y:S07]  /*baf0*/  HMMA.16816.F32 R60, R136.reuse, R4, R60 ;  /* 0x00000004883c723c */ /* 0x044fee000000183c */
[----:B------:R-:W-:Y:S01]  /*bb00*/  @P6 SHF.R.S32.HI R5, RZ, 0x1f, R16 ;  /* 0x0000001fff056819 */ /* 0x000fe20000011410 */
[C---:B------:R-:W-:Y:S04]  /*bb10*/  HMMA.16816.F32 R64, R136.reuse, R6, R64 ;  /* 0x000000068840723c */ /* 0x040fe80000001840 */
[----:B------:R-:W-:Y:S04]  /*bb20*/  @P6 IMAD R5, R5, c[0x0][0x1e0], RZ ;  /* 0x0000780005056a24 */ /* 0x000fe800078e02ff */
[C---:B---3--:R-:W-:Y:S04]  /*bb30*/  HMMA.16816.F32 R68, R136.reuse, R8, R68 ;  /* 0x000000088844723c */ /* 0x048fe80000001844 */
[C---:B------:R-:W-:Y:S02]  /*bb40*/  @P6 IMAD R5, R16.reuse, c[0x0][0x1e4], R5 ;  /* 0x0000790010056a24 */ /* 0x040fe400078e0205 */
[----:B------:R-:W-:Y:S02]  /*bb50*/  @P6 IMAD.WIDE.U32 R16, R16, c[0x0][0x1e0], RZ ;  /* 0x0000780010106a25 */ /* 0x000fe400078e00ff */
[C---:B------:R-:W-:Y:S04]  /*bb60*/  HMMA.16816.F32 R72, R136.reuse, R10, R72 ;  /* 0x0000000a8848723c */ /* 0x040fe80000001848 */
[----:B------:R-:W-:Y:S02]  /*bb70*/  @P6 IADD3 R5, R17, R5, RZ ;  /* 0x0000000511056210 */ /* 0x000fe40007ffe0ff */
[C---:B------:R-:W-:Y:S02]  /*bb80*/  @P6 SHF.L.U32 R8, R16.reuse, 0x6, RZ ;  /* 0x0000000610086819 */ /* 0x040fe400000006ff */
[----:B------:R-:W-:Y:S01]  /*bb90*/  @P6 SHF.L.U64.HI R9, R16, 0x6, R5 ;  /* 0x0000000610096819 */ /* 0x000fe20000010205 */
[C---:B----4-:R-:W-:Y:S01]  /*bba0*/  HMMA.16816.F32 R76, R136.reuse, R12, R76 ;  /* 0x0000000c884c723c */ /* 0x050fe2000000184c */
[----:B------:R-:W1:Y:S02]  /*bbb0*/  LDSM.16.MT88.4 R4, [R134+UR4+0x5900] ;  /* 0x005900048604783b */ /* 0x000e640008004200 */
[C---:B------:R-:W-:Y:S02]  /*bbc0*/  @P6 IADD3 R3, P0, R8.reuse, R202, RZ ;  /* 0x000000ca08036210 */ /* 0x040fe40007f1e0ff */
[C---:B------:R-:W-:Y:S02]  /*bbd0*/  @P6 IADD3 R17, P4, R8.reuse, R217, RZ ;  /* 0x000000d908116210 */ /* 0x040fe40007f9e0ff */
[----:B------:R-:W-:Y:S01]  /*bbe0*/  @P6 LEA R18, P5, R3, c[0x0][0x1c8], 0x1 ;  /* 0x0000720003126a11 */ /* 0x000fe200078a08ff */
[C---:B------:R-:W-:Y:S04]  /*bbf0*/  HMMA.16816.F32 R80, R136.reuse, R14, R80 ;  /* 0x0000000e8850723c */ /* 0x040fe80000001850 */
[----:B------:R-:W-:Y:S02]  /*bc00*/  @P6 IADD3.X R10, R9, R207, RZ, P0, !PT ;  /* 0x000000cf090a6210 */ /* 0x000fe400007fe4ff */
[----:B------:R-:W-:Y:S02]  /*bc10*/  @P6 LEA R16, P0, R17, c[0x0][0x1c8], 0x1 ;  /* 0x0000720011106a11 */ /* 0x000fe400078008ff */
[----:B------:R-:W-:Y:S04]  /*bc20*/  @P6 IADD3.X R20, R9, R216, RZ, P4, !PT ;  /* 0x000000d809146210 */ /* 0x000fe800027fe4ff */
[----:B------:R-:W-:Y:S02]  /*bc30*/  @P6 LEA.HI.X R19, R3, c[0x0][0x1cc], R10, 0x1, P5 ;  /* 0x0000730003136a11 */ /* 0x000fe400028f0c0a */
[----:B------:R-:W-:Y:S02]  /*bc40*/  @P6 LEA.HI.X R17, R17, c[0x0][0x1cc], R20, 0x1, P0 ;  /* 0x0000730011116a11 */ /* 0x000fe400000f0c14 */
[----:B------:R-:W-:Y:S02]  /*bc50*/  @P6 IADD3 R20, P5, R197, R8, RZ ;  /* 0x00000008c5146210 */ /* 0x000fe40007fbe0ff */
[----:B------:R-:W-:Y:S02]  /*bc60*/  @P6 IADD3 R13, P0, R8, R215, RZ ;  /* 0x000000d7080d6210 */ /* 0x000fe40007f1e0ff */
[----:B------:R-:W-:Y:S02]  /*bc70*/  @P6 IADD3.X R3, R196, R9, RZ, P5, !PT ;  /* 0x00000009c4036210 */ /* 0x000fe40002ffe4ff */
[C---:B------:R-:W-:Y:S02]  /*bc80*/  @P6 IADD3 R21, P4, R20.reuse, R202, RZ ;  /* 0x000000ca14156210 */ /* 0x040fe40007f9e0ff */
[----:B------:R-:W-:Y:S02]  /*bc90*/  @P6 IADD3.X R24, R9, R213, RZ, P0, !PT ;  /* 0x000000d509186210 */ /* 0x000fe400007fe4ff */
[----:B------:R-:W2:Y:S01]  /*bca0*/  LDSM.16.MT88.4 R8, [R156+0x5900] ;  /* 0x005900009c08783b */ /* 0x000ea20000004200 */
[----:B------:R-:W-:Y:S02]  /*bcb0*/  @P6 LEA R22, P0, R21, c[0x0][0x1c8], 0x1 ;  /* 0x0000720015166a11 */ /* 0x000fe400078008ff */
[----:B------:R-:W-:Y:S02]  /*bcc0*/  @P6 IADD3.X R26, R3, R207, RZ, P4, !PT ;  /* 0x000000cf031a6210 */ /* 0x000fe400027fe4ff */
[----:B------:R-:W-:Y:S02]  /*bcd0*/  @P6 LEA R12, P5, R13, c[0x0][0x1c8], 0x1 ;  /* 0x000072000d0c6a11 */ /* 0x000fe400078a08ff */
[----:B------:R-:W-:Y:S01]  /*bce0*/  @P6 LEA.HI.X R23, R21, c[0x0][0x1cc], R26, 0x1, P0 ;  /* 0x0000730015176a11 */ /* 0x000fe200000f0c1a */
[C---:B-1----:R-:W-:Y:S01]  /*bcf0*/  HMMA.16816.F32 R84, R136.reuse, R4, R84 ;  /* 0x000000048854723c */ /* 0x042fe20000001854 */
[----:B------:R-:W-:Y:S02]  /*bd00*/  MOV R21, UR7 ;  /* 0x0000000700157c02 */ /* 0x000fe40008000f00 */
[----:B------:R-:W-:Y:S02]  /*bd10*/  @P6 LEA.HI.X R13, R13, c[0x0][0x1cc], R24, 0x1, P5 ;  /* 0x000073000d0d6a11 */ /* 0x000fe400028f0c18 */
[C---:B------:R-:W-:Y:S01]  /*bd20*/  @P6 IADD3 R24, P0, R20.reuse, R217, RZ ;  /* 0x000000d914186210 */ /* 0x040fe20007f1e0ff */
[----:B------:R-:W-:Y:S01]  /*bd30*/  @P6 IMAD R26, R21, 0x3000, R198 ;  /* 0x00003000151a6824 */ /* 0x000fe200078e02c6 */
[----:B------:R-:W-:Y:S01]  /*bd40*/  @P6 IADD3 R25, P4, R20, R215, RZ ;  /* 0x000000d714196210 */ /* 0x000fe20007f9e0ff */
[C---:B------:R-:W-:Y:S04]  /*bd50*/  HMMA.16816.F32 R88, R136.reuse, R6, R88 ;  /* 0x000000068858723c */ /* 0x040fe80000001858 */
[C---:B------:R-:W-:Y:S02]  /*bd60*/  @P6 IADD3.X R15, R3.reuse, R216, RZ, P0, !PT ;  /* 0x000000d8030f6210 */ /* 0x040fe400007fe4ff */
[----:B------:R-:W-:Y:S02]  /*bd70*/  @P6 IADD3.X R28, R3, R213, RZ, P4, !PT ;  /* 0x000000d5031c6210 */ /* 0x000fe400027fe4ff */
[----:B------:R-:W-:Y:S04]  /*bd80*/  @P6 SHF.L.U32 R3, R26, 0x1, RZ ;  /* 0x000000011a036819 */ /* 0x000fe800000006ff */
[C---:B------:R-:W-:Y:S01]  /*bd90*/  @P6 LEA R14, P5, R24.reuse, c[0x0][0x1c8], 0x1 ;  /* 0x00007200180e6a11 */ /* 0x040fe200078a08ff */
[----:B------:R-:W-:Y:S01]  /*bda0*/  @!PT LDS RZ, [RZ] ;  /* 0x00000000fffff984 */ /* 0x000fe20000000800 */
[----:B------:R-:W-:Y:S01]  /*bdb0*/  @!PT LDS RZ, [RZ] ;  /* 0x00000000fffff984 */ /* 0x000fe20000000800 */
[----:B------:R-:W-:Y:S01]  /*bdc0*/  @!PT LDS RZ, [RZ] ;  /* 0x00000000fffff984 */ /* 0x000fe20000000800 */
[----:B------:R1:W-:Y:S01]  /*bdd0*/  @P6 LDGSTS.E.BYPASS.LTC128B.128 [R3+0xc100], [R18.64], !P3 ;  /* 0x0c10000012036fae */ /* 0x0003e2000d901d4a */
[C---:B------:R-:W-:Y:S02]  /*bde0*/  @P6 LEA R20, P0, R25.reuse, c[0x0][0x1c8], 0x1 ;  /* 0x0000720019146a11 */ /* 0x040fe400078008ff */
[----:B------:R-:W-:Y:S02]  /*bdf0*/  @P6 LEA.HI.X R15, R24, c[0x0][0x1cc], R15, 0x1, P5 ;  /* 0x00007300180f6a11 */ /* 0x000fe400028f0c0f */
[----:B------:R-:W-:Y:S02]  /*be00*/  @P6 LEA.HI.X R21, R25, c[0x0][0x1cc], R28, 0x1, P0 ;  /* 0x0000730019156a11 */ /* 0x000fe400000f0c1c */
[----:B------:R-:W-:Y:S01]  /*be10*/  ISETP.GT.AND P0, PT, R222, R223, PT ;  /* 0x000000dfde00720c */ /* 0x000fe20003f04270 */
[----:B------:R1:W-:Y:S01]  /*be20*/  @P6 LDGSTS.E.BYPASS.LTC128B.128 [R3+0xe100], [R16.64], !P2 ;  /* 0x0e10000010036fae */ /* 0x0003e2000d101d4a */
[----:B------:R-:W-:Y:S01]  /*be30*/  MOV R222, R214 ;  /* 0x000000d600de7202 */ /* 0x000fe20000000f00 */
[C---:B--2---:R-:W-:Y:S06]  /*be40*/  HMMA.16816.F32 R92, R136.reuse, R8, R92 ;  /* 0x00000008885c723c */ /* 0x044fec000000185c */
[----:B------:R1:W-:Y:S02]  /*be50*/  @P6 LDGSTS.E.BYPASS.LTC128B.128 [R3+0x10100], [R12.64], !P1 ;  /* 0x101000000c036fae */ /* 0x0003e4000c901d4a */
[----:B------:R-:W-:Y:S06]  /*be60*/  HMMA.16816.F32 R96, R136, R10, R96 ;  /* 0x0000000a8860723c */ /* 0x000fec0000001860 */
[----:B------:R1:W-:Y:S08]  /*be70*/  @P6 LDGSTS.E.BYPASS.LTC128B.128 [R3+0xd100], [R22.64], !P3 ;  /* 0x0d10000016036fae */ /* 0x0003f0000d901d4a */
[----:B------:R1:W-:Y:S08]  /*be80*/  @P6 LDGSTS.E.BYPASS.LTC128B.128 [R3+0xf100], [R14.64], !P2 ;  /* 0x0f1000000e036fae */ /* 0x0003f0000d101d4a */
[----:B------:R1:W-:Y:S08]  /*be90*/  @P6 LDGSTS.E.BYPASS.LTC128B.128 [R3+0x11100], [R20.64], !P1 ;  /* 0x1110000014036fae */ /* 0x0003f0000c901d4a */
[----:B------:R-:W0:Y:S01]  /*bea0*/  LDGDEPBAR ;  /* 0x00000000000079af */ /* 0x000e220000000000 */
[----:B-1----:R-:W-:Y:S01]  /*beb0*/  MOV R3, R0 ;  /* 0x0000000000037202 */ /* 0x002fe20000000f00 */
[----:B------:R-:W-:-:S06]  /*bec0*/  @P0 BRA `(.L_x_1599) ;  /* 0xffffd1b000000947 */ /* 0x000fcc000383ffff */
.L_x_1598:
[----:B------:R-:W-:-:S13]  /*bed0*/  ISETP.GE.AND P0, PT, R214, R193, PT ;  /* 0x000000c1d600720c */ /* 0x000fda0003f06270 */
[----:B------:R-:W-:Y:S05]  /*bee0*/  @!P0 BRA `(.L_x_1600) ;  /* 0x00003a2000008947 */ /* 0x000fea0003800000 */
[----:B------:R-:W-:Y:S01]  /*bef0*/  PLOP3.LUT P5, PT, PT, PT, UP2, 0x80, 0x0 ;  /* 0x000000000000781c */ /* 0x000fe20003faf028 */
[----:B------:R-:W-:Y:S01]  /*bf00*/  IMAD.MOV.U32 R133, RZ, RZ, 0x40 ;  /* 0x00000040ff857424 */ /* 0x000fe200078e00ff */
[----:B------:R-:W-:Y:S01]  /*bf10*/  PLOP3.LUT P4, PT, PT, PT, UP2, 0x80, 0x0 ;  /* 0x000000000000781c */ /* 0x000fe20003f8f028 */
[----:B------:R-:W-:Y:S01]  /*bf20*/  IMAD.MOV.U32 R3, RZ, RZ, R0 ;  /* 0x000000ffff037224 */ /* 0x000fe200078e0000 */
[----:B------:R-:W-:Y:S01]  /*bf30*/  LOP3.LUT P0, RZ, R212, 0x4, RZ, 0xc0, !PT ;  /* 0x00000004d4ff7812 */ /* 0x000fe2000780c0ff */
[----:B------:R-:W-:Y:S01]  /*bf40*/  IMAD.MOV.U32 R132, RZ, RZ, R2 ;  /* 0x000000ffff847224 */ /* 0x000fe200078e0002 */
[C---:B------:R-:W-:Y:S02]  /*bf50*/  IADD3 R212, P6, R200.reuse, 0x40, RZ ;  /* 0x00000040c8d47810 */ /* 0x040fe40007fde0ff */
[----:B------:R-:W-:Y:S02]  /*bf60*/  SEL R133, R133, 0xffffffc0, !P0 ;  /* 0xffffffc085857807 */ /* 0x000fe40004000000 */
[----:B------:R-:W-:Y:S01]  /*bf70*/  IADD3 R220, P0, R200, 0x80, RZ ;  /* 0x00000080c8dc7810 */ /* 0x000fe20007f1e0ff */
[----:B------:R-:W-:Y:S01]  /*bf80*/  IMAD.X R221, RZ, RZ, R205, P6 ;  /* 0x000000ffffdd7224 */ /* 0x000fe200030e06cd */
[C---:B------:R-:W-:Y:S01]  /*bf90*/  IADD3 R216, P6, R202.reuse, 0x80, RZ ;  /* 0x00000080cad87810 */ /* 0x040fe20007fde0ff */
[----:B------:R-:W-:Y:S01]  /*bfa0*/  @P5 IMAD.HI.U32 R213, R199, c[0x0][0x2c8], RZ ;  /* 0x0000b200c7d55a27 */ /* 0x000fe200078e00ff */
[----:B------:R-:W-:-:S03]  /*bfb0*/  IADD3 R218, P5, R202, 0x40, RZ ;  /* 0x00000040cada7810 */ /* 0x000fc60007fbe0ff */
[----:B------:R-:W-:Y:S01]  /*bfc0*/  IMAD.X R219, RZ, RZ, R205, P0 ;  /* 0x000000ffffdb7224 */ /* 0x000fe200000e06cd */
[----:B------:R-:W-:Y:S01]  /*bfd0*/  @P4 SHF.R.U32.HI R213, RZ, c[0x0][0x2cc], R213 ;  /* 0x0000b300ffd54a19 */ /* 0x000fe200000116d5 */
[--C-:B------:R-:W-:Y:S02]  /*bfe0*/  IMAD.X R217, RZ, RZ, R207.reuse, P5 ;  /* 0x000000ffffd97224 */ /* 0x100fe400028e06cf */
[----:B------:R-:W-:Y:S02]  /*bff0*/  IMAD.X R215, RZ, RZ, R207, P6 ;  /* 0x000000ffffd77224 */ /* 0x000fe400030e06cf */
.L_x_1609:
[----:B------:R-:W-:Y:S04]  /*c000*/  DEPBAR.LE SB0, 0x2 ;  /* 0x000080800000791a */ /* 0x000fe80000000000 */
[----:B------:R-:W-:Y:S01]  /*c010*/  BAR.SYNC.DEFER_BLOCKING 0x0 ;  /* 0x0000000000007b1d */ /* 0x000fe20000010000 */
[----:B------:R-:W-:Y:S01]  /*c020*/  UIMAD UR4, UR5, 0x6000, URZ ;  /* 0x00006000050478a4 */ /* 0x000fe2000f8e023f */
[----:B------:R-:W-:Y:S01]  /*c030*/  ISETP.GE.AND P6, PT, R193, R214, PT ;  /* 0x000000d6c100720c */ /* 0x000fe20003fc6270 */
[----:B------:R-:W-:Y:S02]  /*c040*/  UIADD3 UR9, UR7, 0x1, URZ ;  /* 0x0000000107097890 */ /* 0x000fe4000fffe03f */
[----:B------:R-:W-:Y:S02]  /*c050*/  UISETP.GE.AND UP0, UPT, UR7, 0x1, UPT ;  /* 0x000000010700788c */ /* 0x000fe4000bf06270 */
[----:B------:R-:W-:Y:S05]  /*c060*/  IADD3 R0, R188, UR4, RZ ;  /* 0x00000004bc007c10 */ /* 0x000fea000fffe0ff */
[----:B------:R-:W-:Y:S01]  /*c070*/  IMAD.IADD R192, R189, 0x1, R0 ;  /* 0x00000001bdc07824 */ /* 0x000fe200078e0200 */
[----:B------:R-:W-:Y:S02]  /*c080*/  IADD3 R0, R133, R0, RZ ;  /* 0x0000000085007210 */ /* 0x000fe40007ffe0ff */
[----:B------:R-:W-:Y:S04]  /*c090*/  @!P6 IADD3 R21, R214, -0x1, RZ ;  /* 0xffffffffd615e810 */ /* 0x000fe80007ffe0ff */
[----:B------:R-:W-:Y:S01]  /*c0a0*/  @!P6 SHF.R.S32.HI R2, RZ, 0x1f, R21 ;  /* 0x0000001fff02e819 */ /* 0x000fe20000011415 */
[----:B------:R-:W-:Y:S04]  /*c0b0*/  LDSM.16.M88.4 R32, [R190] ;  /* 0x00000000be20783b */ /* 0x000fe80000000200 */
[----:B------:R-:W-:Y:S04]  /*c0c0*/  @!P6 IMAD R2, R2, c[0x0][0x208], RZ ;  /* 0x000082000202ea24 */ /* 0x000fe800078e02ff */
[C---:B------:R-:W-:Y:S01]  /*c0d0*/  @!P6 IMAD R2, R21.reuse, c[0x0][0x20c], R2 ;  /* 0x000083001502ea24 */ /* 0x040fe200078e0202 */
[----:B------:R-:W1:Y:S01]  /*c0e0*/  LDSM.16.M88.4 R8, [R188+UR4+0xc100] ;  /* 0x00c10004bc08783b */ /* 0x000e620008000200 */
[----:B------:R-:W-:Y:S05]  /*c0f0*/  @!P6 IMAD.WIDE.U32 R20, R21, c[0x0][0x208], RZ ;  /* 0x000082001514ea25 */ /* 0x000fea00078e00ff */
[C---:B------:R-:W-:Y:S01]  /*c100*/  @!P6 SHF.L.U32 R149, R20.reuse, 0x6, RZ ;  /* 0x000000061495e819 */ /* 0x040fe200000006ff */
[----:B------:R-:W2:Y:S01]  /*c110*/  LDSM.16.M88.4 R16, [R188+UR4+0xc900] ;  /* 0x00c90004bc10783b */ /* 0x000ea20008000200 */
[----:B------:R-:W-:Y:S02]  /*c120*/  @!P6 IADD3 R2, R21, R2, RZ ;  /* 0x000000021502e210 */ /* 0x000fe40007ffe0ff */
[----:B------:R-:W-:Y:S02]  /*c130*/  @!P6 IADD3 R29, P0, R149, R200, RZ ;  /* 0x000000c8951de210 */ /* 0x000fe40007f1e0ff */
[----:B------:R-:W-:Y:S02]  /*c140*/  @!P6 SHF.L.U64.HI R31, R20, 0x6, R2 ;  /* 0x00000006141fe819 */ /* 0x000fe40000010202 */
[----:B------:R-:W3:Y:S01]  /*c150*/  LDSM.16.M88.4 R24, [R188+UR4+0xd100] ;  /* 0x00d10004bc18783b */ /* 0x000ee20008000200 */
[----:B------:R-:W-:Y:S02]  /*c160*/  @!P6 LEA R176, P4, R29, c[0x0][0x1f8], 0x1 ;  /* 0x00007e001db0ea11 */ /* 0x000fe400078808ff */
[----:B------:R-:W-:Y:S01]  /*c170*/  @!P6 IMAD.X R2, R31, 0x1, R205, P0 ;  /* 0x000000011f02e824 */ /* 0x000fe200000e06cd */
[----:B------:R-:W-:Y:S03]  /*c180*/  @!P6 IADD3 R153, P0, R195, R149, RZ ;  /* 0x00000095c399e210 */ /* 0x000fe60007f1e0ff */
[----:B------:R-:W4:Y:S01]  /*c190*/  LDSM.16.M88.4 R136, [R188+UR4+0xd900] ;  /* 0x00d90004bc88783b */ /* 0x000f220008000200 */
[----:B------:R-:W-:Y:S02]  /*c1a0*/  @!P6 LEA.HI.X R177, R29, c[0x0][0x1fc], R2, 0x1, P4 ;  /* 0x00007f001db1ea11 */ /* 0x000fe400020f0c02 */
[----:B------:R-:W-:Y:S02]  /*c1b0*/  @!P6 IADD3.X R152, R194, R31, RZ, P0, !PT ;  /* 0x0000001fc298e210 */ /* 0x000fe400007fe4ff */
[C---:B------:R-:W-:Y:S02]  /*c1c0*/  @!P6 IADD3 R29, P5, R149.reuse, R212, RZ ;  /* 0x000000d4951de210 */ /* 0x040fe40007fbe0ff */
[----:B------:R-:W-:Y:S01]  /*c1d0*/  LDSM.16.M88.4 R140, [R186] ;  /* 0x00000000ba8c783b */ /* 0x000fe20000000200 */
[----:B------:R-:W-:Y:S02]  /*c1e0*/  @!P6 IADD3 R30, P4, R149, R220, RZ ;  /* 0x000000dc951ee210 */ /* 0x000fe40007f9e0ff */
[----:B------:R-:W-:Y:S01]  /*c1f0*/  @!P6 IADD3 R2, P0, R153, R200, RZ ;  /* 0x000000c89902e210 */ /* 0x000fe20007f1e0ff */
[----:B------:R-:W-:Y:S01]  /*c200*/  @!P6 IMAD.X R28, R31, 0x1, R221, P5 ;  /* 0x000000011f1ce824 */ /* 0x000fe200028e06dd */
[C---:B------:R-:W-:Y:S02]  /*c210*/  @!P6 LEA R172, P5, R29.reuse, c[0x0][0x1f8], 0x1 ;  /* 0x00007e001dacea11 */ /* 0x040fe400078a08ff */
[----:B------:R-:W5:Y:S01]  /*c220*/  LDSM.16.M88.4 R144, [R192+0xc100] ;  /* 0x00c10000c090783b */ /* 0x000f620000000200 */
[----:B------:R-:W-:Y:S01]  /*c230*/  @!P6 IMAD.X R149, R152, 0x1, R205, P0 ;  /* 0x000000019895e824 */ /* 0x000fe200000e06cd */
[C---:B------:R-:W-:Y:S02]  /*c240*/  @!P6 LEA R168, P0, R2.reuse, c[0x0][0x1f8], 0x1 ;  /* 0x00007e0002a8ea11 */ /* 0x040fe400078008ff */
[----:B------:R-:W-:Y:S01]  /*c250*/  @!P6 LEA.HI.X R173, R29, c[0x0][0x1fc], R28, 0x1, P5 ;  /* 0x00007f001dadea11 */ /* 0x000fe200028f0c1c */
[C---:B-1----:R-:W-:Y:S03]  /*c260*/  HMMA.16816.F32 R4, R32.reuse, R8, RZ ;  /* 0x000000082004723c */ /* 0x042fe600000018ff */
[----:B------:R-:W-:Y:S02]  /*c270*/  @!P6 LEA.HI.X R169, R2, c[0x0][0x1fc], R149, 0x1, P0 ;  /* 0x00007f0002a9ea11 */ /* 0x000fe400000f0c95 */
[----:B------:R-:W1:Y:S01]  /*c280*/  LDSM.16.M88.4 R148, [R192+0xc900] ;  /* 0x00c90000c094783b */ /* 0x000e620000000200 */
[----:B------:R-:W-:Y:S02]  /*c290*/  @!P6 IADD3 R154, P0, R153, R212, RZ ;  /* 0x000000d4999ae210 */ /* 0x000fe40007f1e0ff */
[C---:B------:R-:W-:Y:S01]  /*c2a0*/  HMMA.16816.F32 R8, R32.reuse, R10, RZ ;  /* 0x0000000a2008723c */ /* 0x040fe200000018ff */
[----:B------:R-:W-:Y:S03]  /*c2b0*/  @!P6 IADD3.X R31, R31, R219, RZ, P4, !PT ;  /* 0x000000db1f1fe210 */ /* 0x000fe600027fe4ff */
[----:B------:R-:W-:Y:S02]  /*c2c0*/  @!P6 LEA R170, P4, R30, c[0x0][0x1f8], 0x1 ;  /* 0x00007e001eaaea11 */ /* 0x000fe400078808ff */
[----:B------:R-:W-:Y:S02]  /*c2d0*/  @!P6 LEA R178, P5, R154, c[0x0][0x1f8], 0x1 ;  /* 0x00007e009ab2ea11 */ /* 0x000fe400078a08ff */
[C---:B--2---:R-:W-:Y:S01]  /*c2e0*/  HMMA.16816.F32 R12, R32.reuse, R16, RZ ;  /* 0x00000010200c723c */ /* 0x044fe200000018ff */
[----:B------:R-:W-:Y:S03]  /*c2f0*/  @!P6 LEA.HI.X R171, R30, c[0x0][0x1fc], R31, 0x1, P4 ;  /* 0x00007f001eabea11 */ /* 0x000fe600020f0c1f */
[----:B------:R-:W-:Y:S04]  /*c300*/  @!P6 IADD3 R2, P4, R153, R220, RZ ;  /* 0x000000dc9902e210 */ /* 0x000fe80007f9e0ff */
[C---:B------:R-:W-:Y:S01]  /*c310*/  HMMA.16816.F32 R16, R32.reuse, R18, RZ ;  /* 0x000000122010723c */ /* 0x040fe200000018ff */
[C---:B------:R-:W-:Y:S07]  /*c320*/  @!P6 IMAD.X R153, R152.reuse, 0x1, R219, P4 ;  /* 0x000000019899e824 */ /* 0x040fee00020e06db */
[C---:B---3--:R-:W-:Y:S08]  /*c330*/  HMMA.16816.F32 R20, R32.reuse, R24, RZ ;  /* 0x000000182014723c */ /* 0x048ff000000018ff */
[C---:B------:R-:W-:Y:S08]  /*c340*/  HMMA.16816.F32 R24, R32.reuse, R26, RZ ;  /* 0x0000001a2018723c */ /* 0x040ff000000018ff */
[C---:B----4-:R-:W-:Y:S07]  /*c350*/  HMMA.16816.F32 R28, R32.reuse, R136, RZ ;  /* 0x00000088201c723c */ /* 0x050fee00000018ff */
[----:B------:R-:W-:Y:S01]  /*c360*/  MOV R136, UR7 ;  /* 0x0000000700887c02 */ /* 0x000fe20008000f00 */
[----:B------:R-:W-:Y:S01]  /*c370*/  HMMA.16816.F32 R32, R32, R138, RZ ;  /* 0x0000008a2020723c */ /* 0x000fe200000018ff */
[----:B------:R-:W-:Y:S01]  /*c380*/  @!P6 IADD3.X R137, R152, R221, RZ, P0, !PT ;  /* 0x000000dd9889e210 */ /* 0x000fe200007fe4ff */
[----:B------:R-:W-:Y:S02]  /*c390*/  USEL UR7, UR9, URZ, !UP0 ;  /* 0x0000003f09077287 */ /* 0x000fe4000c000000 */
[----:B------:R-:W-:Y:S01]  /*c3a0*/  @!P6 LEA R180, P0, R2, c[0x0][0x1f8], 0x1 ;  /* 0x00007e0002b4ea11 */ /* 0x000fe200078008ff */
[----:B------:R-:W-:Y:S01]  /*c3b0*/  @!P6 IMAD R175, R136, 0x6000, R209 ;  /* 0x0000600088afe824 */ /* 0x000fe200078e02d1 */
[----:B------:R-:W-:Y:S02]  /*c3c0*/  @!P6 LEA.HI.X R179, R154, c[0x0][0x1fc], R137, 0x1, P5 ;  /* 0x00007f009ab3ea11 */ /* 0x000fe400028f0c89 */
[C---:B-----5:R-:W-:Y:S01]  /*c3d0*/  HMMA.16816.F32 R4, R140.reuse, R144, R4 ;  /* 0x000000908c04723c */ /* 0x060fe20000001804 */
[----:B------:R-:W2:Y:S04]  /*c3e0*/  LDSM.16.M88.4 R136, [R192+0xd100] ;  /* 0x00d10000c088783b */ /* 0x000ea80000000200 */
[----:B------:R-:W-:Y:S02]  /*c3f0*/  @!P6 LEA.HI.X R181, R2, c[0x0][0x1fc], R153, 0x1, P0 ;  /* 0x00007f0002b5ea11 */ /* 0x000fe400000f0c99 */
[C---:B------:R-:W-:Y:S01]  /*c400*/  IADD3 R2, R133.reuse, R192, RZ ;  /* 0x000000c085027210 */ /* 0x040fe20007ffe0ff */
[C---:B------:R-:W-:Y:S01]  /*c410*/  HMMA.16816.F32 R8, R140.reuse, R146, R8 ;  /* 0x000000928c08723c */ /* 0x040fe20000001808 */
[----:B------:R-:W3:Y:S01]  /*c420*/  LDSM.16.M88.4 R152, [R192+0xd900] ;  /* 0x00d90000c098783b */ /* 0x000ee20000000200 */
[----:B------:R-:W-:Y:S06]  /*c430*/  PLOP3.LUT P0, PT, PT, PT, UP2, 0x80, 0x0 ;  /* 0x000000000000781c */ /* 0x000fec0003f0f028 */
[C---:B-1----:R-:W-:Y:S01]  /*c440*/  HMMA.16816.F32 R12, R140.reuse, R148, R12 ;  /* 0x000000948c0c723c */ /* 0x042fe2000000180c */
[----:B------:R-:W-:Y:S01]  /*c450*/  @!PT LDS RZ, [RZ] ;  /* 0x00000000fffff984 */ /* 0x000fe20000000800 */
[----:B------:R-:W-:Y:S01]  /*c460*/  @!PT LDS RZ, [RZ] ;  /* 0x00000000fffff984 */ /* 0x000fe20000000800 */
[----:B------:R-:W-:Y:S01]  /*c470*/  @!PT LDS RZ, [RZ] ;  /* 0x00000000fffff984 */ /* 0x000fe20000000800 */
[----:B------:R1:W-:Y:S07]  /*c480*/  @!P6 LDGSTS.E.BYPASS.LTC128B.128 [R175], [R176.64], !P3 ;  /* 0x00000000b0afefae */ /* 0x0003ee000d901d4a */
[C---:B------:R-:W-:Y:S01]  /*c490*/  HMMA.16816.F32 R16, R140.reuse, R150, R16 ;  /* 0x000000968c10723c */ /* 0x040fe20000001810 */
[----:B------:R1:W-:Y:S07]  /*c4a0*/  @!P6 LDGSTS.E.BYPASS.LTC128B.128 [R175+0x2000], [R172.64], !P2 ;  /* 0x02000000acafefae */ /* 0x0003ee000d101d4a */
[----:B------:R4:W-:Y:S07]  /*c4b0*/  @!P6 LDGSTS.E.BYPASS.LTC128B.128 [R175+0x4000], [R170.64], !P1 ;  /* 0x04000000aaafefae */ /* 0x0009ee000c901d4a */
[----:B------:R4:W-:Y:S01]  /*c4c0*/  @!P6 LDGSTS.E.BYPASS.LTC128B.128 [R175+0x1000], [R168.64], !P3 ;  /* 0x01000000a8afefae */ /* 0x0009e2000d901d4a */
[C---:B--2---:R-:W-:Y:S06]  /*c4d0*/  HMMA.16816.F32 R20, R140.reuse, R136, R20 ;  /* 0x000000888c14723c */ /* 0x044fec0000001814 */
[----:B------:R1:W-:Y:S02]  /*c4e0*/  @!P6 LDGSTS.E.BYPASS.LTC128B.128 [R175+0x3000], [R178.64], !P2 ;  /* 0x03000000b2afefae */ /* 0x0003e4000d101d4a */
[C---:B------:R-:W-:Y:S05]  /*c4f0*/  HMMA.16816.F32 R24, R140.reuse, R138, R24 ;  /* 0x0000008a8c18723c */ /* 0x040fea0000001818 */
[----:B------:R1:W-:Y:S03]  /*c500*/  @!P6 LDGSTS.E.BYPASS.LTC128B.128 [R175+0x5000], [R180.64], !P1 ;  /* 0x05000000b4afefae */ /* 0x0003e6000c901d4a */
[C---:B---3--:R-:W-:Y:S04]  /*c510*/  HMMA.16816.F32 R28, R140.reuse, R152, R28 ;  /* 0x000000988c1c723c */ /* 0x048fe8000000181c */
[----:B------:R-:W-:Y:S04]  /*c520*/  LDSM.16.M88.4 R156, [R185] ;  /* 0x00000000b99c783b */ /* 0x000fe80000000200 */
[----:B------:R-:W-:Y:S03]  /*c530*/  HMMA.16816.F32 R32, R140, R154, R32 ;  /* 0x0000009a8c20723c */ /* 0x000fe60000001820 */
[----:B------:R-:W2:Y:S07]  /*c540*/  LDSM.16.M88.4 R160, [R0+0xc100] ;  /* 0x00c1000000a0783b */ /* 0x000eae0000000200 */
[----:B------:R-:W3:Y:S07]  /*c550*/  LDSM.16.M88.4 R164, [R0+0xc900] ;  /* 0x00c9000000a4783b */ /* 0x000eee0000000200 */
[----:B------:R-:W5:Y:S07]  /*c560*/  LDSM.16.M88.4 R144, [R0+0xd100] ;  /* 0x00d100000090783b */ /* 0x000f6e0000000200 */
[----:B------:R-:W1:Y:S07]  /*c570*/  LDSM.16.M88.4 R148, [R0+0xd900] ;  /* 0x00d900000094783b */ /* 0x000e6e0000000200 */
[----:B------:R-:W-:Y:S07]  /*c580*/  LDSM.16.M88.4 R136, [R184] ;  /* 0x00000000b888783b */ /* 0x000fee0000000200 */
[----:B----4-:R-:W4:Y:S01]  /*c590*/  LDSM.16.M88.4 R168, [R2+0xc100] ;  /* 0x00c1000002a8783b */ /* 0x010f220000000200 */
[C---:B--2---:R-:W-:Y:S06]  /*c5a0*/  HMMA.16816.F32 R4, R156.reuse, R160, R4 ;  /* 0x000000a09c04723c */ /* 0x044fec0000001804 */
[----:B------:R-:W2:Y:S02]  /*c5b0*/  LDSM.16.M88.4 R140, [R2+0xc900] ;  /* 0x00c90000028c783b */ /* 0x000ea40000000200 */
[C---:B------:R-:W-:Y:S05]  /*c5c0*/  HMMA.16816.F32 R8, R156.reuse, R162, R8 ;  /* 0x000000a29c08723c */ /* 0x040fea0000001808 */
[----:B------:R-:W2:Y:S03]  /*c5d0*/  LDSM.16.M88.4 R152, [R2+0xd100] ;  /* 0x00d100000298783b */ /* 0x000ea60000000200 */
[C---:B---3--:R-:W-:Y:S04]  /*c5e0*/  HMMA.16816.F32 R12, R156.reuse, R164, R12 ;  /* 0x000000a49c0c723c */ /* 0x048fe8000000180c */
[----:B------:R-:W3:Y:S04]  /*c5f0*/  LDSM.16.M88.4 R160, [R2+0xd900] ;  /* 0x00d9000002a0783b */ /* 0x000ee80000000200 */
[C---:B------:R-:W-:Y:S03]  /*c600*/  HMMA.16816.F32 R16, R156.reuse, R166, R16 ;  /* 0x000000a69c10723c */ /* 0x040fe60000001810 */
[----:B------:R-:W-:Y:S05]  /*c610*/  LDSM.16.M88.4 R164, [R188+UR4+0xe100] ;  /* 0x00e10004bca4783b */ /* 0x000fea0008000200 */
[C---:B-----5:R-:W-:Y:S02]  /*c620*/  HMMA.16816.F32 R20, R156.reuse, R144, R20 ;  /* 0x000000909c14723c */ /* 0x060fe40000001814 */
[----:B-1----:R-:W-:Y:S06]  /*c630*/  LDSM.16.M88.4 R172, [R192+0xf900] ;  /* 0x00f90000c0ac783b */ /* 0x002fec0000000200 */
[C---:B------:R-:W-:Y:S01]  /*c640*/  HMMA.16816.F32 R24, R156.reuse, R146, R24 ;  /* 0x000000929c18723c */ /* 0x040fe20000001818 */
[----:B------:R-:W1:Y:S07]  /*c650*/  LDSM.16.M88.4 R144, [R190+0x4000] ;  /* 0x00400000be90783b */ /* 0x000e6e0000000200 */
[C---:B------:R-:W-:Y:S01]  /*c660*/  HMMA.16816.F32 R28, R156.reuse, R148, R28 ;  /* 0x000000949c1c723c */ /* 0x040fe2000000181c */
[----:B------:R-:W-:Y:S07]  /*c670*/  LDSM.16.M88.4 R176, [R190+0x8000] ;  /* 0x00800000beb0783b */ /* 0x000fee0000000200 */
[----:B------:R-:W-:Y:S01]  /*c680*/  HMMA.16816.F32 R32, R156, R150, R32 ;  /* 0x000000969c20723c */ /* 0x000fe20000001820 */
[----:B------:R-:W5:Y:S07]  /*c690*/  LDSM.16.M88.4 R148, [R188+UR4+0xe900] ;  /* 0x00e90004bc94783b */ /* 0x000f6e0008000200 */
[C---:B----4-:R-:W-:Y:S01]  /*c6a0*/  HMMA.16816.F32 R4, R136.reuse, R168, R4 ;  /* 0x000000a88804723c */ /* 0x050fe20000001804 */
[----:B------:R-:W4:Y:S07]  /*c6b0*/  LDSM.16.M88.4 R156, [R188+UR4+0xf100] ;  /* 0x00f10004bc9c783b */ /* 0x000f2e0008000200 */
[C---:B------:R-:W-:Y:S01]  /*c6c0*/  HMMA.16816.F32 R8, R136.reuse, R170, R8 ;  /* 0x000000aa8808723c */ /* 0x040fe20000001808 */
[----:B------:R-:W1:Y:S07]  /*c6d0*/  LDSM.16.M88.4 R168, [R188+UR4+0xf900] ;  /* 0x00f90004bca8783b */ /* 0x000e6e0008000200 */
[C---:B--2---:R-:W-:Y:S01]  /*c6e0*/  HMMA.16816.F32 R12, R136.reuse, R140, R12 ;  /* 0x0000008c880c723c */ /* 0x044fe2000000180c */
[----:B------:R-:W-:Y:S07]  /*c6f0*/  LDSM.16.M88.4 R180, [R188+UR4+0x10100] ;  /* 0x01010004bcb4783b */ /* 0x000fee0008000200 */
[C---:B------:R-:W-:Y:S01]  /*c700*/  HMMA.16816.F32 R16, R136.reuse, R142, R16 ;  /* 0x0000008e8810723c */ /* 0x040fe20000001810 */
[----:B------:R-:W-:Y:S07]  /*c710*/  LDSM.16.M88.4 R140, [R192+0xe100] ;  /* 0x00e10000c08c783b */ /* 0x000fee0000000200 */
[C---:B------:R-:W-:Y:S01]  /*c720*/  HMMA.16816.F32 R20, R136.reuse, R152, R20 ;  /* 0x000000988814723c */ /* 0x040fe20000001814 */
[----:B------:R-:W0:Y:S07]  /*c730*/  LDGDEPBAR ;  /* 0x00000000000079af */ /* 0x000e2e0000000000 */
[C---:B------:R-:W-:Y:S01]  /*c740*/  HMMA.16816.F32 R24, R136.reuse, R154, R24 ;  /* 0x0000009a8818723c */ /* 0x040fe20000001818 */
[----:B------:R-:W-:Y:S07]  /*c750*/  LDSM.16.M88.4 R152, [R192+0xe900] ;  /* 0x00e90000c098783b */ /* 0x000fee0000000200 */
[C---:B---3--:R-:W-:Y:S08]  /*c760*/  HMMA.16816.F32 R28, R136.reuse, R160, R28 ;  /* 0x000000a0881c723c */ /* 0x048ff0000000181c */
[----:B------:R-:W-:Y:S01]  /*c770*/  HMMA.16816.F32 R32, R136, R162, R32 ;  /* 0x000000a28820723c */ /* 0x000fe20000001820 */
[----:B------:R-:W2:Y:S07]  /*c780*/  LDSM.16.M88.4 R136, [R186+0x4000] ;  /* 0x00400000ba88783b */ /* 0x000eae0000000200 */
[C---:B-1----:R-:W-:Y:S01]  /*c790*/  HMMA.16816.F32 R4, R144.reuse, R164, R4 ;  /* 0x000000a49004723c */ /* 0x042fe20000001804 */
[----:B------:R-:W1:Y:S07]  /*c7a0*/  LDSM.16.M88.4 R160, [R192+0xf100] ;  /* 0x00f10000c0a0783b */ /* 0x000e6e0000000200 */
[C---:B------:R-:W-:Y:S01]  /*c7b0*/  HMMA.16816.F32 R8, R144.reuse, R166, R8 ;  /* 0x000000a69008723c */ /* 0x040fe20000001808 */
[----:B------:R-:W-:Y:S07]  /*c7c0*/  LDSM.16.M88.4 R164, [R2+0xe100] ;  /* 0x00e1000002a4783b */ /* 0x000fee0000000200 */
[C---:B-----5:R-:W-:Y:S08]  /*c7d0*/  HMMA.16816.F32 R12, R144.reuse, R148, R12 ;  /* 0x00000094900c723c */ /* 0x060ff0000000180c */
[C---:B------:R-:W-:Y:S01]  /*c7e0*/  HMMA.16816.F32 R16, R144.reuse, R150, R16 ;  /* 0x000000969010723c */ /* 0x040fe20000001810 */
[----:B------:R-:W-:Y:S07]  /*c7f0*/  LDSM.16.M88.4 R148, [R185+0x4000] ;  /* 0x00400000b994783b */ /* 0x000fee0000000200 */
[C---:B----4-:R-:W-:Y:S08]  /*c800*/  HMMA.16816.F32 R20, R144.reuse, R156, R20 ;  /* 0x0000009c9014723c */ /* 0x050ff00000001814 */
[C---:B------:R-:W-:Y:S01]  /*c810*/  HMMA.16816.F32 R24, R144.reuse, R158, R24 ;  /* 0x0000009e9018723c */ /* 0x040fe20000001818 */
[----:B------:R-:W3:Y:S07]  /*c820*/  LDSM.16.M88.4 R156, [R0+0xe100] ;  /* 0x00e10000009c783b */ /* 0x000eee0000000200 */
        /* <DEDUP_REMOVED lines=8> */
[----:B------:R-:W4:Y:S07]  /*c8b0*/  LDSM.16.M88.4 R152, [R0+0xf900] ;  /* 0x00f900000098783b */ /* 0x000f2e0000000200 */
[C---:B-1----:R-:W-:Y:S08]  /*c8c0*/  HMMA.16816.F32 R20, R136.reuse, R160, R20 ;  /* 0x000000a08814723c */ /* 0x042ff00000001814 */
[C---:B------:R-:W-:Y:S01]  /*c8d0*/  HMMA.16816.F32 R24, R136.reuse, R162, R24 ;  /* 0x000000a28818723c */ /* 0x040fe20000001818 */
[----:B------:R-:W1:Y:S07]  /*c8e0*/  LDSM.16.M88.4 R160, [R184+0x4000] ;  /* 0x00400000b8a0783b */ /* 0x000e6e0000000200 */
[C---:B------:R-:W-:Y:S08]  /*c8f0*/  HMMA.16816.F32 R28, R136.reuse, R172, R28 ;  /* 0x000000ac881c723c */ /* 0x040ff0000000181c */
[----:B------:R-:W-:Y:S07]  /*c900*/  HMMA.16816.F32 R32, R136, R174, R32 ;  /* 0x000000ae8820723c */ /* 0x000fee0000001820 */
[----:B------:R-:W-:Y:S01]  /*c910*/  IADD3 R136, R133, UR4, R188 ;  /* 0x0000000485887c10 */ /* 0x000fe2000fffe0bc */
[C---:B---3--:R-:W-:Y:S05]  /*c920*/  HMMA.16816.F32 R4, R148.reuse, R156, R4 ;  /* 0x0000009c9404723c */ /* 0x048fea0000001804 */
[----:B------:R-:W-:Y:S03]  /*c930*/  IMAD.IADD R191, R189, 0x1, R136 ;  /* 0x00000001bdbf7824 */ /* 0x000fe600078e0288 */
[C---:B------:R-:W-:Y:S01]  /*c940*/  HMMA.16816.F32 R8, R148.reuse, R158, R8 ;  /* 0x0000009e9408723c */ /* 0x040fe20000001808 */
[----:B------:R-:W-:Y:S07]  /*c950*/  LDSM.16.M88.4 R156, [R192+0x10100] ;  /* 0x01010000c09c783b */ /* 0x000fee0000000200 */
[C---:B--2---:R-:W-:Y:S01]  /*c960*/  HMMA.16816.F32 R12, R148.reuse, R140, R12 ;  /* 0x0000008c940c723c */ /* 0x044fe2000000180c */
[----:B------:R-:W2:Y:S07]  /*c970*/  LDSM.16.M88.4 R136, [R191+0xe900] ;  /* 0x00e90000bf88783b */ /* 0x000eae0000000200 */
[C---:B------:R-:W-:Y:S01]  /*c980*/  HMMA.16816.F32 R16, R148.reuse, R142, R16 ;  /* 0x0000008e9410723c */ /* 0x040fe20000001810 */
[----:B------:R-:W3:Y:S07]  /*c990*/  LDSM.16.M88.4 R168, [R191+0xf100] ;  /* 0x00f10000bfa8783b */ /* 0x000eee0000000200 */
[C---:B------:R-:W-:Y:S01]  /*c9a0*/  HMMA.16816.F32 R20, R148.reuse, R144, R20 ;  /* 0x000000909414723c */ /* 0x040fe20000001814 */
[----:B------:R-:W5:Y:S07]  /*c9b0*/  LDSM.16.M88.4 R172, [R191+0xf900] ;  /* 0x00f90000bfac783b */ /* 0x000f6e0000000200 */
[C---:B------:R-:W-:Y:S01]  /*c9c0*/  HMMA.16816.F32 R24, R148.reuse, R146, R24 ;  /* 0x000000929418723c */ /* 0x040fe20000001818 */
[----:B------:R-:W3:Y:S07]  /*c9d0*/  LDSM.16.M88.4 R140, [R188+UR4+0x10900] ;  /* 0x01090004bc8c783b */ /* 0x000eee0008000200 */
[C---:B----4-:R-:W-:Y:S01]  /*c9e0*/  HMMA.16816.F32 R28, R148.reuse, R152, R28 ;  /* 0x00000098941c723c */ /* 0x050fe2000000181c */
[----:B------:R-:W4:Y:S07]  /*c9f0*/  LDSM.16.M88.4 R144, [R188+UR4+0x11100] ;  /* 0x01110004bc90783b */ /* 0x000f2e0008000200 */
[----:B------:R-:W-:Y:S01]  /*ca00*/  HMMA.16816.F32 R32, R148, R154, R32 ;  /* 0x0000009a9420723c */ /* 0x000fe20000001820 */
[----:B------:R-:W4:Y:S07]  /*ca10*/  LDSM.16.M88.4 R148, [R188+UR4+0x11900] ;  /* 0x01190004bc94783b */ /* 0x000f2e0008000200 */
[C---:B-1----:R-:W-:Y:S01]  /*ca20*/  HMMA.16816.F32 R4, R160.reuse, R164, R4 ;  /* 0x000000a4a004723c */ /* 0x042fe20000001804 */
        /* <DEDUP_REMOVED lines=16> */
[C---:B------:R-:W-:Y:S08]  /*cb30*/  HMMA.16816.F32 R12, R176.reuse, R140, R12 ;  /* 0x0000008cb00c723c */ /* 0x040ff0000000180c */
[C---:B------:R-:W-:Y:S01]  /*cb40*/  HMMA.16816.F32 R16, R176.reuse, R142, R16 ;  /* 0x0000008eb010723c */ /* 0x040fe20000001810 */
[----:B------:R-:W1:Y:S07]  /*cb50*/  LDSM.16.M88.4 R140, [R0+0x10900] ;  /* 0x01090000008c783b */ /* 0x000e6e0000000200 */
[C---:B----4-:R-:W-:Y:S08]  /*cb60*/  HMMA.16816.F32 R20, R176.reuse, R144, R20 ;  /* 0x00000090b014723c */ /* 0x050ff00000001814 */
[C---:B------:R-:W-:Y:S01]  /*cb70*/  HMMA.16816.F32 R24, R176.reuse, R146, R24 ;  /* 0x00000092b018723c */ /* 0x040fe20000001818 */
[----:B------:R-:W4:Y:S07]  /*cb80*/  LDSM.16.M88.4 R144, [R0+0x11100] ;  /* 0x011100000090783b */ /* 0x000f2e0000000200 */
[C---:B------:R-:W-:Y:S08]  /*cb90*/  HMMA.16816.F32 R28, R176.reuse, R148, R28 ;  /* 0x00000094b01c723c */ /* 0x040ff0000000181c */
[----:B------:R-:W-:Y:S01]  /*cba0*/  HMMA.16816.F32 R32, R176, R150, R32 ;  /* 0x00000096b020723c */ /* 0x000fe20000001820 */
[----:B------:R-:W3:Y:S07]  /*cbb0*/  LDSM.16.M88.4 R148, [R0+0x11900] ;  /* 0x011900000094783b */ /* 0x000eee0000000200 */
[----:B------:R-:W4:Y:S01]  /*cbc0*/  LDSM.16.M88.4 R176, [R184+0x8000] ;  /* 0x00800000b8b0783b */ /* 0x000f220000000200 */
[C---:B-1----:R-:W-:Y:S08]  /*cbd0*/  HMMA.16816.F32 R4, R152.reuse, R156, R4 ;  /* 0x0000009c9804723c */ /* 0x042ff00000001804 */
        /* <DEDUP_REMOVED lines=10> */
[C---:B------:R-:W-:Y:S08]  /*cc80*/  HMMA.16816.F32 R12, R168.reuse, R140, R12 ;  /* 0x0000008ca80c723c */ /* 0x040ff0000000180c */
[C---:B------:R-:W-:Y:S08]  /*cc90*/  HMMA.16816.F32 R16, R168.reuse, R142, R16 ;  /* 0x0000008ea810723c */ /* 0x040ff00000001810 */
[C---:B----4-:R-:W-:Y:S08]  /*cca0*/  HMMA.16816.F32 R20, R168.reuse, R144, R20 ;  /* 0x00000090a814723c */ /* 0x050ff00000001814 */
[C---:B------:R-:W-:Y:S08]  /*ccb0*/  HMMA.16816.F32 R24, R168.reuse, R146, R24 ;  /* 0x00000092a818723c */ /* 0x040ff00000001818 */
[C---:B------:R-:W-:Y:S08]  /*ccc0*/  HMMA.16816.F32 R28, R168.reuse, R148, R28 ;  /* 0x00000094a81c723c */ /* 0x040ff0000000181c */
[----:B------:R-:W-:Y:S08]  /*ccd0*/  HMMA.16816.F32 R32, R168, R150, R32 ;  /* 0x00000096a820723c */ /* 0x000ff00000001820 */
[C---:B------:R-:W-:Y:S08]  /*cce0*/  HMMA.16816.F32 R4, R176.reuse, R180, R4 ;  /* 0x000000b4b004723c */ /* 0x040ff00000001804 */
[C---:B------:R-:W-:Y:S08]  /*ccf0*/  HMMA.16816.F32 R8, R176.reuse, R182, R8 ;  /* 0x000000b6b008723c */ /* 0x040ff00000001808 */
[C---:B-1----:R-:W-:Y:S08]  /*cd00*/  HMMA.16816.F32 R12, R176.reuse, R136, R12 ;  /* 0x00000088b00c723c */ /* 0x042ff0000000180c */
[----:B------:R-:W-:Y:S01]  /*cd10*/  FMUL.FTZ R140, R4, c[0x0][0x320] ;  /* 0x0000c800048c7a20 */ /* 0x000fe20000410000 */
[C---:B------:R-:W-:Y:S03]  /*cd20*/  HMMA.16816.F32 R16, R176.reuse, R138, R16 ;  /* 0x0000008ab010723c */ /* 0x040fe60000001810 */
[----:B------:R-:W-:Y:S02]  /*cd30*/  FMUL.FTZ R141, R5, c[0x0][0x320] ;  /* 0x0000c800058d7a20 */ /* 0x000fe40000410000 */
[----:B------:R-:W1:Y:S01]  /*cd40*/  MUFU.TANH R140, R140 ;  /* 0x0000008c008c7308 */ /* 0x000e620000002400 */
[----:B------:R-:W-:Y:S02]  /*cd50*/  FMUL.FTZ R0, R6, c[0x0][0x320] ;  /* 0x0000c80006007a20 */ /* 0x000fe40000410000 */
[----:B------:R-:W-:Y:S04]  /*cd60*/  FMUL.FTZ R9, R9, c[0x0][0x320] ;  /* 0x0000c80009097a20 */ /* 0x000fe80000410000 */
[----:B------:R-:W-:Y:S02]  /*cd70*/  FMUL.FTZ R10, R10, c[0x0][0x320] ;  /* 0x0000c8000a0a7a20 */ /* 0x000fe40000410000 */
[----:B------:R-:W-:Y:S01]  /*cd80*/  FMUL.FTZ R11, R11, c[0x0][0x320] ;  /* 0x0000c8000b0b7a20 */ /* 0x000fe20000410000 */
[----:B------:R-:W2:Y:S01]  /*cd90*/  MUFU.TANH R143, R9 ;  /* 0x00000009008f7308 */ /* 0x000ea20000002400 */
[----:B------:R-:W-:Y:S02]  /*cda0*/  FMUL.FTZ R2, R7, c[0x0][0x320] ;  /* 0x0000c80007027a20 */ /* 0x000fe40000410000 */
[----:B------:R-:W3:Y:S01]  /*cdb0*/  LDSM.16.M88.4 R4, [R191+0x11100] ;  /* 0x01110000bf04783b */ /* 0x000ee20000000200 */
[----:B------:R-:W-:Y:S02]  /*cdc0*/  FMUL.FTZ R142, R8, c[0x0][0x320] ;  /* 0x0000c800088e7a20 */ /* 0x000fe40000410000 */
[----:B------:R-:W-:Y:S02]  /*cdd0*/  FMUL.FTZ R13, R13, c[0x0][0x320] ;  /* 0x0000c8000d0d7a20 */ /* 0x000fe40000410000 */
[----:B------:R-:W-:Y:S02]  /*cde0*/  FMUL.FTZ R14, R14, c[0x0][0x320] ;  /* 0x0000c8000e0e7a20 */ /* 0x000fe40000410000 */
[----:B------:R-:W4:Y:S01]  /*cdf0*/  MUFU.TANH R136, R10 ;  /* 0x0000000a00887308 */ /* 0x000f220000002400 */
[----:B------:R-:W-:Y:S02]  /*ce00*/  FMUL.FTZ R17, R17, c[0x0][0x320] ;  /* 0x0000c80011117a20 */ /* 0x000fe40000410000 */
[----:B------:R-:W-:Y:S02]  /*ce10*/  FMUL.FTZ R18, R18, c[0x0][0x320] ;  /* 0x0000c80012127a20 */ /* 0x000fe40000410000 */
[----:B------:R-:W-:Y:S02]  /*ce20*/  FMUL.FTZ R173, R12, c[0x0][0x320] ;  /* 0x0000c8000cad7a20 */ /* 0x000fe40000410000 */
[----:B------:R-:W-:Y:S02]  /*ce30*/  FMUL.FTZ R12, R15, c[0x0][0x320] ;  /* 0x0000c8000f0c7a20 */ /* 0x000fe40000410000 */
[----:B------:R-:W-:Y:S01]  /*ce40*/  FMUL.FTZ R171, R16, c[0x0][0x320] ;  /* 0x0000c80010ab7a20 */ /* 0x000fe20000410000 */
[----:B------:R5:W1:Y:S10]  /*ce50*/  MUFU.TANH R137, R11 ;  /* 0x0000000b00897308 */ /* 0x000a740000002400 */
[----:B------:R1:W1:Y:S10]  /*ce60*/  MUFU.TANH R169, R17 ;  /* 0x0000001100a97308 */ /* 0x0002740000002400 */
[----:B------:R2:W2:Y:S01]  /*ce70*/  MUFU.TANH R172, R18 ;  /* 0x0000001200ac7308 */ /* 0x0004a20000002400 */
[C---:B---3--:R-:W-:Y:S01]  /*ce80*/  HMMA.16816.F32 R20, R176.reuse, R4, R20 ;  /* 0x00000004b014723c */ /* 0x048fe20000001814 */
[----:B-----5:R-:W3:Y:S08]  /*ce90*/  LDSM.16.M88.4 R8, [R191+0x11900] ;  /* 0x01190000bf08783b */ /* 0x020ef00000000200 */
[----:B------:R5:W3:Y:S01]  /*cea0*/  MUFU.TANH R167, R13 ;  /* 0x0000000d00a77308 */ /* 0x000ae20000002400 */
[C---:B------:R-:W-:Y:S03]  /*ceb0*/  HMMA.16816.F32 R24, R176.reuse, R6, R24 ;  /* 0x00000006b018723c */ /* 0x040fe60000001818 */
[----:B-1----:R-:W-:Y:S01]  /*cec0*/  MOV R17, R199 ;  /* 0x000000c700117202 */ /* 0x002fe20000000f00 */
[----:B------:R-:W-:Y:S01]  /*ced0*/  FMUL.FTZ R4, R19, c[0x0][0x320] ;  /* 0x0000c80013047a20 */ /* 0x000fe20000410000 */
[----:B------:R-:W-:Y:S02]  /*cee0*/  @P0 MOV R17, R213 ;  /* 0x000000d500110202 */ /* 0x000fe40000000f00 */
[----:B------:R-:W-:Y:S02]  /*cef0*/  PLOP3.LUT P0, PT, PT, PT, UP1, 0x40, 0x0 ;  /* 0x000000000000781c */ /* 0x000fe40003f0e818 */
[----:B------:R1:W1:Y:S01]  /*cf00*/  MUFU.TANH R170, R14 ;  /* 0x0000000e00aa7308 */ /* 0x0002620000002400 */
[----:B--2---:R-:W2:Y:S04]  /*cf10*/  SHFL.IDX PT, R18, R17, RZ, 0x1c1f ;  /* 0x001c1fff11127589 */ /* 0x004ea800000e0000 */
        /* <DEDUP_REMOVED lines=9> */
[----:B------:R-:W-:Y:S01]  /*cfb0*/  FMUL.FTZ R27, R27, c[0x0][0x320] ;  /* 0x0000c8001b1b7a20 */ /* 0x000fe20000410000 */
[C---:B---3--:R-:W-:Y:S08]  /*cfc0*/  HMMA.16816.F32 R28, R176.reuse, R8, R28 ;  /* 0x00000008b01c723c */ /* 0x048ff0000000181c */
[----:B------:R-:W3:Y:S01]  /*cfd0*/  MUFU.TANH R2, R2 ;  /* 0x0000000200027308 */ /* 0x000ee20000002400 */
[----:B------:R-:W-:Y:S07]  /*cfe0*/  HMMA.16816.F32 R32, R176, R10, R32 ;  /* 0x0000000ab020723c */ /* 0x000fee0000001820 */
[----:B------:R-:W-:Y:S02]  /*cff0*/  IMAD.SHL.U32 R11, R214, 0x40, RZ ;  /* 0x00000040d60b7824 */ /* 0x000fe400078e00ff */
[----:B------:R-:W1:Y:S03]  /*d000*/  MUFU.TANH R142, R142 ;  /* 0x0000008e008e7308 */ /* 0x000e660000002400 */
[----:B------:R-:W-:Y:S03]  /*d010*/  IADD3 R15, -R208, 0x1, -R11 ;  /* 0x00000001d00f7810 */ /* 0x000fe60007ffe90b */
[----:B------:R-:W-:Y:S01]  /*d020*/  FMUL.FTZ R149, R28, c[0x0][0x320] ;  /* 0x0000c8001c957a20 */ /* 0x000fe20000410000 */
[----:B------:R-:W-:Y:S03]  /*d030*/  IADD3 R15, R15, c[0x0][0x1d0], RZ ;  /* 0x000074000f0f7a10 */ /* 0x000fe60007ffe0ff */
[----:B------:R-:W3:Y:S01]  /*d040*/  MUFU.TANH R173, R173 ;  /* 0x000000ad00ad7308 */ /* 0x000ee20000002400 */
[----:B------:R-:W-:Y:S02]  /*d050*/  FMUL.FTZ R29, R29, c[0x0][0x320] ;  /* 0x0000c8001d1d7a20 */ /* 0x000fe40000410000 */
[----:B------:R-:W-:Y:S01]  /*d060*/  FMUL.FTZ R30, R30, c[0x0][0x320] ;  /* 0x0000c8001e1e7a20 */ /* 0x000fe20000410000 */
[----:B------:R-:W-:Y:S01]  /*d070*/  IADD3 R15, R15, -c[0x0][0x168], RZ ;  /* 0x80005a000f0f7a10 */ /* 0x000fe20007ffe0ff */
[----:B------:R-:W-:Y:S02]  /*d080*/  FMUL.FTZ R31, R31, c[0x0][0x320] ;  /* 0x0000c8001f1f7a20 */ /* 0x000fe40000410000 */
[----:B------:R-:W-:Y:S01]  /*d090*/  FMUL.FTZ R145, R32, c[0x0][0x320] ;  /* 0x0000c80020917a20 */ /* 0x000fe20000410000 */
[----:B-----5:R-:W-:Y:S01]  /*d0a0*/  IADD3 R13, R15, c[0x0][0x328], RZ ;  /* 0x0000ca000f0d7a10 */ /* 0x020fe20007ffe0ff */
[----:B------:R-:W-:Y:S01]  /*d0b0*/  FMUL.FTZ R6, R33, c[0x0][0x320] ;  /* 0x0000c80021067a20 */ /* 0x000fe20000410000 */
[----:B------:R-:W3:Y:S01]  /*d0c0*/  MUFU.TANH R12, R12 ;  /* 0x0000000c000c7308 */ /* 0x000ee20000002400 */
[----:B------:R-:W-:Y:S01]  /*d0d0*/  FMUL.FTZ R10, R34, c[0x0][0x320] ;  /* 0x0000c800220a7a20 */ /* 0x000fe20000410000 */
[----:B------:R-:W-:Y:S01]  /*d0e0*/  IADD3 R15, R15, UR6, RZ ;  /* 0x000000060f0f7c10 */ /* 0x000fe2000fffe0ff */
[----:B------:R-:W-:Y:S01]  /*d0f0*/  FMUL.FTZ R8, R35, c[0x0][0x320] ;  /* 0x0000c80023087a20 */ /* 0x000fe20000410000 */
[-C--:B--2---:R-:W-:Y:S02]  /*d100*/  IADD3 R16, R13, R18.reuse, RZ ;  /* 0x000000120d107210 */ /* 0x084fe40007ffe0ff */
[----:B-1----:R-:W-:Y:S04]  /*d110*/  IADD3 R14, R15, R18, RZ ;  /* 0x000000120f0e7210 */ /* 0x002fe80007ffe0ff */
[----:B------:R-:W1:Y:S10]  /*d120*/  MUFU.TANH R171, R171 ;  /* 0x000000ab00ab7308 */ /* 0x000e740000002400 */
[----:B------:R-:W2:Y:S10]  /*d130*/  MUFU.TANH R4, R4 ;  /* 0x0000000400047308 */ /* 0x000eb40000002400 */
[----:B------:R-:W1:Y:S10]  /*d140*/  MUFU.TANH R175, R175 ;  /* 0x000000af00af7308 */ /* 0x000e740000002400 */
[----:B------:R1:W1:Y:S10]  /*d150*/  MUFU.TANH R155, R21 ;  /* 0x00000015009b7308 */ /* 0x0002740000002400 */
[----:B------:R1:W1:Y:S10]  /*d160*/  MUFU.TANH R174, R22 ;  /* 0x0000001600ae7308 */ /* 0x0002740000002400 */
[----:B------:R1:W1:Y:S10]  /*d170*/  MUFU.TANH R154, R23 ;  /* 0x00000017009a7308 */ /* 0x0002740000002400 */
        /* <DEDUP_REMOVED lines=27> */
.L_x_1603:
[----:B------:R-:W-:Y:S04]  /*d330*/  MOV R5, c[0x0][0x32c] ;  /* 0x0000cb0000057a02 */ /* 0x000fe80000000f00 */
[----:B------:R-:W-:Y:S11]  /*d340*/  ISETP.NE.AND P0, PT, R5, 0x1, PT ;  /* 0x000000010500780c */ /* 0x000ff60003f05270 */
[----:B------:R-:W-:Y:S02]  /*d350*/  @!UPT UIADD3 URZ, URZ, URZ, URZ ;  /* 0x0000003f3f3ff290 */ /* 0x000fe4000fffe03f */
[----:B------:R-:W-:Y:S05]  /*d360*/  @P0 IMAD.HI.U32 R5, R18, c[0x0][0x330], RZ ;  /* 0x0000cc0012050a27 */ /* 0x000fea00078e00ff */
[----:B------:R-:W-:Y:S02]  /*d370*/  @P0 SHF.R.U32.HI R18, RZ, c[0x0][0x334], R5 ;  /* 0x0000cd00ff120a19 */ /* 0x000fe40000011605 */
.L_x_1604:
[----:B------:R-:W-:Y:S05]  /*d380*/  BSYNC B0 ;  /* 0x0000000000007941 */ /* 0x000fea0003800000 */
.L_x_1602:
[----:B------:R-:W-:Y:S04]  /*d390*/  IMAD R7, R18, c[0x0][0x32c], -R11 ;  /* 0x0000cb0012077a24 */ /* 0x000fe800078e0a0b */
[----:B------:R-:W-:Y:S05]  /*d3a0*/  IMAD.IADD R7, R7, 0x1, -R208 ;  /* 0x0000000107077824 */ /* 0x000fea00078e0ad0 */
[----:B------:R-:W-:Y:S02]  /*d3b0*/  IADD3 R5, R7, c[0x0][0x32c], RZ ;  /* 0x0000cb0007057a10 */ /* 0x000fe40007ffe0ff */
[----:B------:R-:W-:Y:S02]  /*d3c0*/  IMNMX R14, R14, R7, !PT ;  /* 0x000000070e0e7217 */ /* 0x000fe40007800200 */
[----:B------:R-:W-:Y:S02]  /*d3d0*/  IMNMX R16, R16, R5, PT ;  /* 0x0000000510107217 */ /* 0x000fe40003800200 */
.L_x_1601:
[----:B--234-:R-:W-:Y:S01]  /*d3e0*/  ISETP.GT.AND P0, PT, R214, -0x1, PT ;  /* 0xffffffffd600780c */ /* 0x01cfe20003f04270 */
[----:B------:R-:W2:Y:S03]  /*d3f0*/  SHFL.IDX PT, R18, R17, 0x1, 0x1c1f ;  /* 0x003c1f0011127f89 */ /* 0x000ea600000e0000 */
[C---:B------:R-:W-:Y:S02]  /*d400*/  ISETP.GT.AND P4, PT, R14.reuse, 0x1, P0 ;  /* 0x000000010e00780c */ /* 0x040fe40000784270 */
[----:B------:R-:W-:Y:S02]  /*d410*/  ISETP.GT.AND P5, PT, R14, RZ, P0 ;  /* 0x000000ff0e00720c */ /* 0x000fe400007a4270 */
        /* <DEDUP_REMOVED lines=8> */
[----:B------:R-:W-:Y:S01]  /*d4a0*/  FSEL R173, R173, -INF , !P4 ;  /* 0xff800000adad7808 */ /* 0x000fe20006000000 */
[--C-:B--2---:R-:W-:Y:S01]  /*d4b0*/  IMAD.IADD R13, R13, 0x1, R18.reuse ;  /* 0x000000010d0d7824 */ /* 0x104fe200078e0212 */
[----:B------:R-:W-:Y:S01]  /*d4c0*/  ISETP.GT.AND P4, PT, R14, 0x19, P0 ;  /* 0x000000190e00780c */ /* 0x000fe20000784270 */
[----:B------:R-:W-:Y:S01]  /*d4d0*/  IMAD.IADD R15, R15, 0x1, R18 ;  /* 0x000000010f0f7824 */ /* 0x000fe200078e0212 */
        /* <DEDUP_REMOVED lines=14> */
[----:B-1----:R-:W-:Y:S02]  /*d5c0*/  FSEL R171, R171, -INF , !P5 ;  /* 0xff800000abab7808 */ /* 0x002fe40006800000 */
        /* <DEDUP_REMOVED lines=37> */
.L_x_1607:
[----:B------:R-:W-:Y:S04]  /*d820*/  MOV R6, c[0x0][0x32c] ;  /* 0x0000cb0000067a02 */ /* 0x000fe80000000f00 */
[----:B------:R-:W-:Y:S11]  /*d830*/  ISETP.NE.AND P4, PT, R6, 0x1, PT ;  /* 0x000000010600780c */ /* 0x000ff60003f85270 */
[----:B------:R-:W-:Y:S02]  /*d840*/  @!UPT UIADD3 URZ, URZ, URZ, URZ ;  /* 0x0000003f3f3ff290 */ /* 0x000fe4000fffe03f */
[----:B------:R-:W-:Y:S05]  /*d850*/  @P4 IMAD.HI.U32 R6, R14, c[0x0][0x330], RZ ;  /* 0x0000cc000e064a27 */ /* 0x000fea00078e00ff */
[----:B------:R-:W-:Y:S02]  /*d860*/  @P4 SHF.R.U32.HI R14, RZ, c[0x0][0x334], R6 ;  /* 0x0000cd00ff0e4a19 */ /* 0x000fe40000011606 */
.L_x_1608:
[----:B------:R-:W-:Y:S05]  /*d870*/  BSYNC B0 ;  /* 0x0000000000007941 */ /* 0x000fea0003800000 */
.L_x_1606:
[----:B------:R-:W-:Y:S04]  /*d880*/  IMAD R11, R14, c[0x0][0x32c], -R11 ;  /* 0x0000cb000e0b7a24 */ /* 0x000fe800078e0a0b */
[----:B------:R-:W-:Y:S05]  /*d890*/  IMAD.IADD R14, R11, 0x1, -R208 ;  /* 0x000000010b0e7824 */ /* 0x000fea00078e0ad0 */
[----:B------:R-:W-:Y:S02]  /*d8a0*/  IADD3 R6, R14, c[0x0][0x32c], RZ ;  /* 0x0000cb000e067a10 */ /* 0x000fe40007ffe0ff */
[----:B------:R-:W-:Y:S02]  /*d8b0*/  IMNMX R15, R15, R14, !PT ;  /* 0x0000000e0f0f7217 */ /* 0x000fe40007800200 */
[----:B------:R-:W-:Y:S02]  /*d8c0*/  IMNMX R13, R13, R6, PT ;  /* 0x000000060d0d7217 */ /* 0x000fe40003800200 */
.L_x_1605:
[----:B------:R-:W-:Y:S01]  /*d8d0*/  FMNMX.FTZ R6, R9, R132, !PT ;  /* 0x0000008409067209 */ /* 0x000fe20007810000 */
[----:B------:R-:W-:Y:S04]  /*d8e0*/  DEPBAR.LE SB0, 0x2 ;  /* 0x000080800000791a */ /* 0x000fe80000000000 */
[----:B------:R-:W-:Y:S01]  /*d8f0*/  FMNMX.FTZ R6, R141, R6, !PT ;  /* 0x000000068d067209 */ /* 0x000fe20007810000 */
[----:B------:R-:W-:Y:S01]  /*d900*/  BAR.SYNC.DEFER_BLOCKING 0x0 ;  /* 0x0000000000007b1d */ /* 0x000fe20000010000 */
[----:B------:R-:W-:Y:S01]  /*d910*/  ISETP.GT.AND P6, PT, R15, RZ, P0 ;  /* 0x000000ff0f00720c */ /* 0x000fe200007c4270 */
        /* <DEDUP_REMOVED lines=8> */
[----:B------:R-:W-:Y:S02]  /*d9a0*/  ISETP.GT.AND P4, PT, R15, 0x8, P0 ;  /* 0x000000080f00780c */ /* 0x000fe40000784270 */
[----:B------:R-:W-:Y:S02]  /*d9b0*/  FMNMX.FTZ R6, R167, R6, !PT ;  /* 0x00000006a7067209 */ /* 0x000fe40007810000 */
[----:B------:R-:W-:Y:S02]  /*d9c0*/  ISETP.LT.OR P5, PT, R13, 0x2, P5 ;  /* 0x000000020d00780c */ /* 0x000fe40002fa1670 */
[----:B------:R-:W-:Y:S02]  /*d9d0*/  FSEL R16, R0, -INF , !P6 ;  /* 0xff80000000107808 */ /* 0x000fe40007000000 */
[----:B------:R-:W-:Y:S02]  /*d9e0*/  FMNMX.FTZ R6, R171, R6, !PT ;  /* 0x00000006ab067209 */ /* 0x000fe40007810000 */
[----:B------:R-:W-:Y:S01]  /*d9f0*/  FSEL R14, R2, -INF , !P5 ;  /* 0xff800000020e7808 */ /* 0x000fe20006800000 */
[----:B------:R-:W-:Y:S01]  /*da00*/  LDSM.16.MT88.4 R28, [R134+UR4+0x100] ;  /* 0x00010004861c783b */ /* 0x000fe20008004200 */
[----:B------:R-:W-:Y:S02]  /*da10*/  ISETP.GT.AND P6, PT, R15, 0x9, P0 ;  /* 0x000000090f00780c */ /* 0x000fe400007c4270 */
[----:B------:R-:W-:Y:S02]  /*da20*/  ISETP.LT.OR P4, PT, R13, 0x9, P4 ;  /* 0x000000090d00780c */ /* 0x000fe40002781670 */
[----:B------:R-:W-:Y:S02]  /*da30*/  FMNMX.FTZ R11, R16, R3, !PT ;  /* 0x00000003100b7209 */ /* 0x000fe40007810000 */
[----:B------:R-:W-:Y:S02]  /*da40*/  FMNMX.FTZ R0, R169, R6, !PT ;  /* 0x00000006a9007209 */ /* 0x000fe40007810000 */
[----:B------:R-:W-:Y:S02]  /*da50*/  FMNMX.FTZ R11, R14, R11, !PT ;  /* 0x0000000b0e0b7209 */ /* 0x000fe40007810000 */
[----:B------:R-:W-:Y:S02]  /*da60*/  ISETP.GT.AND P5, PT, R15, 0x10, P0 ;  /* 0x000000100f00780c */ /* 0x000fe400007a4270 */
[----:B------:R-:W-:Y:S02]  /*da70*/  ISETP.LT.OR P6, PT, R13, 0xa, P6 ;  /* 0x0000000a0d00780c */ /* 0x000fe400037c1670 */
[----:B------:R-:W-:Y:S02]  /*da80*/  FSEL R136, R136, -INF , !P4 ;  /* 0xff80000088887808 */ /* 0x000fe40006000000 */
[----:B------:R-:W-:Y:S02]  /*da90*/  FMNMX.FTZ R0, R175, R0, !PT ;  /* 0x00000000af007209 */ /* 0x000fe40007810000 */
[----:B------:R-:W-:Y:S02]  /*daa0*/  ISETP.GT.AND P4, PT, R15, 0x11, P0 ;  /* 0x000000110f00780c */ /* 0x000fe40000784270 */
[----:B------:R-:W-:Y:S02]  /*dab0*/  FSEL R6, R137, -INF , !P6 ;  /* 0xff80000089067808 */ /* 0x000fe40007000000 */
[----:B------:R-:W-:Y:S02]  /*dac0*/  ISETP.LT.OR P5, PT, R13, 0x11, P5 ;  /* 0x000000110d00780c */ /* 0x000fe40002fa1670 */
[----:B------:R-:W-:Y:S02]  /*dad0*/  FMNMX.FTZ R11, R136, R11, !PT ;  /* 0x0000000b880b7209 */ /* 0x000fe40007810000 */
[----:B------:R-:W-:Y:S02]  /*dae0*/  FMNMX.FTZ R0, R155, R0, !PT ;  /* 0x000000009b007209 */ /* 0x000fe40007810000 */
[----:B------:R-:W-:Y:S02]  /*daf0*/  ISETP.GT.AND P6, PT, R15, 0x18, P0 ;  /* 0x000000180f00780c */ /* 0x000fe400007c4270 */
[----:B------:R-:W-:Y:S02]  /*db00*/  ISETP.LT.OR P4, PT, R13, 0x12, P4 ;  /* 0x000000120d00780c */ /* 0x000fe40002781670 */
[----:B------:R-:W-:Y:S02]  /*db10*/  FMNMX.FTZ R17, R6, R11, !PT ;  /* 0x0000000b06117209 */ /* 0x000fe40007810000 */
[----:B------:R-:W-:Y:S02]  /*db20*/  FSEL R170, R170, -INF , !P5 ;  /* 0xff800000aaaa7808 */ /* 0x000fe40006800000 */
[----:B------:R-:W-:Y:S02]  /*db30*/  FMNMX.FTZ R0, R153, R0, !PT ;  /* 0x0000000099007209 */ /* 0x000fe40007810000 */
[----:B------:R-:W-:Y:S02]  /*db40*/  FSEL R178, R12, -INF , !P4 ;  /* 0xff8000000cb27808 */ /* 0x000fe40006000000 */
[----:B------:R-:W-:Y:S02]  /*db50*/  ISETP.GT.AND P5, PT, R15, 0x19, P0 ;  /* 0x000000190f00780c */ /* 0x000fe400007a4270 */
        /* <DEDUP_REMOVED lines=23> */
[----:B------:R-:W-:Y:S02]  /*dcd0*/  FSEL R152, R152, -INF , !P5 ;  /* 0xff80000098987808 */ /* 0x000fe40006800000 */
[----:B------:R-:W-:Y:S01]  /*dce0*/  FMNMX.FTZ R17, R154, R17, !PT ;  /* 0x000000119a117209 */ /* 0x000fe20007810000 */
[----:B------:R-:W1:Y:S01]  /*dcf0*/  SHFL.BFLY PT, R0, R11, 0x2, 0x1f ;  /* 0x0c401f000b007f89 */ /* 0x000e6200000e0000 */
[----:B------:R-:W-:Y:S02]  /*dd00*/  ISETP.GT.AND P6, PT, R15, 0x30, P0 ;  /* 0x000000300f00780c */ /* 0x000fe400007c4270 */
[C---:B------:R-:W-:Y:S02]  /*dd10*/  ISETP.LT.OR P4, PT, R13.reuse, 0x2a, P4 ;  /* 0x0000002a0d00780c */ /* 0x040fe40002781670 */
[----:B------:R-:W-:Y:S02]  /*dd20*/  FMNMX.FTZ R17, R152, R17, !PT ;  /* 0x0000001198117209 */ /* 0x000fe40007810000 */
[----:B------:R-:W-:Y:S02]  /*dd30*/  FSEL R150, R150, -INF , !P4 ;  /* 0xff80000096967808 */ /* 0x000fe40006000000 */
[----:B------:R-:W-:Y:S02]  /*dd40*/  ISETP.LT.OR P6, PT, R13, 0x31, P6 ;  /* 0x000000310d00780c */ /* 0x000fe400037c1670 */
[----:B------:R-:W-:Y:S02]  /*dd50*/  ISETP.GT.AND P5, PT, R15, 0x31, P0 ;  /* 0x000000310f00780c */ /* 0x000fe400007a4270 */
[----:B------:R-:W-:Y:S02]  /*dd60*/  FSEL R146, R146, -INF , !P6 ;  /* 0xff80000092927808 */ /* 0x000fe40007000000 */
[----:B------:R-:W-:Y:S02]  /*dd70*/  FMNMX.FTZ R17, R150, R17, !PT ;  /* 0x0000001196117209 */ /* 0x000fe40007810000 */
[----:B------:R-:W-:Y:S02]  /*dd80*/  ISETP.LT.OR P5, PT, R13, 0x32, P5 ;  /* 0x000000320d00780c */ /* 0x000fe40002fa1670 */
[C---:B------:R-:W-:Y:S02]  /*dd90*/  ISETP.GT.AND P4, PT, R15.reuse, 0x38, P0 ;  /* 0x000000380f00780c */ /* 0x040fe40000784270 */
[----:B------:R-:W-:Y:S02]  /*dda0*/  FSEL R144, R144, -INF , !P5 ;  /* 0xff80000090907808 */ /* 0x000fe40006800000 */
[----:B------:R-:W-:Y:S02]  /*ddb0*/  FMNMX.FTZ R17, R146, R17, !PT ;  /* 0x0000001192117209 */ /* 0x000fe40007810000 */
[----:B------:R-:W-:Y:S02]  /*ddc0*/  ISETP.GT.AND P0, PT, R15, 0x39, P0 ;  /* 0x000000390f00780c */ /* 0x000fe40000704270 */
[C---:B------:R-:W-:Y:S02]  /*ddd0*/  ISETP.LT.OR P4, PT, R13.reuse, 0x39, P4 ;  /* 0x000000390d00780c */ /* 0x040fe40002781670 */
[----:B------:R-:W-:Y:S02]  /*dde0*/  FMNMX.FTZ R17, R144, R17, !PT ;  /* 0x0000001190117209 */ /* 0x000fe40007810000 */
[----:B------:R-:W-:Y:S02]  /*ddf0*/  FSEL R142, R10, -INF , !P4 ;  /* 0xff8000000a8e7808 */ /* 0x000fe40006000000 */
[----:B------:R-:W-:Y:S02]  /*de00*/  ISETP.LT.OR P0, PT, R13, 0x3a, P0 ;  /* 0x0000003a0d00780c */ /* 0x000fe40000701670 */
[----:B------:R-:W-:Y:S02]  /*de10*/  FMNMX.FTZ R17, R142, R17, !PT ;  /* 0x000000118e117209 */ /* 0x000fe40007810000 */
[----:B------:R-:W-:Y:S02]  /*de20*/  FSEL R140, R8, -INF , !P0 ;  /* 0xff800000088c7808 */ /* 0x000fe40004000000 */
[----:B-1----:R-:W-:Y:S02]  /*de30*/  FMNMX.FTZ R4, R11, R0, !PT ;  /* 0x000000000b047209 */ /* 0x002fe40007810000 */
[----:B------:R-:W-:Y:S03]  /*de40*/  FMNMX.FTZ R13, R140, R17, !PT ;  /* 0x000000118c0d7209 */ /* 0x000fe60007810000 */
[----:B------:R-:W1:Y:S08]  /*de50*/  SHFL.BFLY PT, R15, R4, 0x1, 0x1f ;  /* 0x0c201f00040f7f89 */ /* 0x000e7000000e0000 */
[----:B------:R-:W2:Y:S01]  /*de60*/  SHFL.BFLY PT, R0, R13, 0x2, 0x1f ;  /* 0x0c401f000d007f89 */ /* 0x000ea200000e0000 */
[----:B-1----:R-:W-:Y:S04]  /*de70*/  FMNMX.FTZ R2, R4, R15, !PT ;  /* 0x0000000f04027209 */ /* 0x002fe80007810000 */
[C---:B------:R-:W-:Y:S01]  /*de80*/  FSETP.NEU.FTZ.AND P0, PT, R2.reuse, -INF , PT ;  /* 0xff8000000200780b */ /* 0x040fe20003f1d000 */
[----:B------:R-:W-:Y:S01]  /*de90*/  FMUL.FTZ R148, R2, c[0x0][0x2d0] ;  /* 0x0000b40002947a20 */ /* 0x000fe20000410000 */
[----:B--2---:R-:W-:Y:S04]  /*dea0*/  FMNMX.FTZ R11, R13, R0, !PT ;  /* 0x000000000d0b7209 */ /* 0x004fe80007810000 */
[----:B------:R-:W-:Y:S01]  /*deb0*/  FSEL R148, R148, RZ, P0 ;  /* 0x000000ff94947208 */ /* 0x000fe20000000000 */
[----:B------:R-:W1:Y:S04]  /*dec0*/  SHFL.BFLY PT, R0, R11, 0x1, 0x1f ;  /* 0x0c201f000b007f89 */ /* 0x000e6800000e0000 */
[--C-:B------:R-:W-:Y:S01]  /*ded0*/  FFMA.FTZ R161, R5, c[0x0][0x2d0], -R148.reuse ;  /* 0x0000b40005a17a23 */ /* 0x100fe20000010894 */
[----:B------:R-:W-:Y:S01]  /*dee0*/  FSEL R5, R2, RZ, P0 ;  /* 0x000000ff02057208 */ /* 0x000fe20000000000 */
[--C-:B------:R-:W-:Y:S02]  /*def0*/  FFMA.FTZ R164, R141, c[0x0][0x2d0], -R148.reuse ;  /* 0x0000b4008da47a23 */ /* 0x100fe40000010894 */
[----:B------:R-:W-:Y:S02]  /*df00*/  FFMA.FTZ R165, R9, c[0x0][0x2d0], -R148 ;  /* 0x0000b40009a57a23 */ /* 0x000fe40000010894 */
[----:B------:R-:W-:Y:S01]  /*df10*/  FADD.FTZ R4, -R5, R132 ;  /* 0x0000008405047221 */ /* 0x000fe20000010100 */
[----:B------:R-:W-:Y:S01]  /*df20*/  MUFU.EX2 R161, R161 ;  /* 0x000000a100a17308 */ /* 0x000fe20000000800 */
[--C-:B------:R-:W-:Y:S02]  /*df30*/  FFMA.FTZ R158, R7, c[0x0][0x2d0], -R148.reuse ;  /* 0x0000b400079e7a23 */ /* 0x100fe40000010894 */
[----:B------:R-:W-:Y:S02]  /*df40*/  FMUL.FTZ R132, R4, c[0x0][0x2d0] ;  /* 0x0000b40004847a20 */ /* 0x000fe40000410000 */
[--C-:B------:R-:W-:Y:S02]  /*df50*/  FFMA.FTZ R177, R153, c[0x0][0x2d0], -R148.reuse ;  /* 0x0000b40099b17a23 */ /* 0x100fe40000010894 */
[--C-:B------:R-:W-:Y:S02]  /*df60*/  FFMA.FTZ R182, R149, c[0x0][0x2d0], -R148.reuse ;  /* 0x0000b40095b67a23 */ /* 0x100fe40000010894 */
[--C-:B------:R-:W-:Y:S01]  /*df70*/  FFMA.FTZ R183, R147, c[0x0][0x2d0], -R148.reuse ;  /* 0x0000b40093b77a23 */ /* 0x100fe20000010894 */
[----:B------:R-:W-:Y:S01]  /*df80*/  MUFU.EX2 R165, R165 ;  /* 0x000000a500a57308 */ /* 0x000fe20000000800 */
[--C-:B------:R-:W-:Y:S02]  /*df90*/  FFMA.FTZ R191, R145, c[0x0][0x2d0], -R148.reuse ;  /* 0x0000b40091bf7a23 */ /* 0x100fe40000010894 */
[--C-:B------:R-:W-:Y:S01]  /*dfa0*/  FFMA.FTZ R166, R173, c[0x0][0x2d0], -R148.reuse ;  /* 0x0000b400ada67a23 */ /* 0x100fe20000010894 */
[----:B-1----:R-:W-:Y:S01]  /*dfb0*/  FMNMX.FTZ R0, R11, R0, !PT ;  /* 0x000000000b007209 */ /* 0x002fe20007810000 */
[--C-:B------:R-:W-:Y:S02]  /*dfc0*/  FFMA.FTZ R167, R167, c[0x0][0x2d0], -R148.reuse ;  /* 0x0000b400a7a77a23 */ /* 0x100fe40000010894 */
[--C-:B------:R-:W-:Y:S01]  /*dfd0*/  FFMA.FTZ R168, R171, c[0x0][0x2d0], -R148.reuse ;  /* 0x0000b400aba87a23 */ /* 0x100fe20000010894 */
[C---:B------:R-:W-:Y:S01]  /*dfe0*/  FSETP.NEU.FTZ.AND P0, PT, R0.reuse, -INF , PT ;  /* 0xff8000000000780b */ /* 0x040fe20003f1d000 */
[C---:B------:R-:W-:Y:S01]  /*dff0*/  FMUL.FTZ R141, R0.reuse, c[0x0][0x2d0] ;  /* 0x0000b400008d7a20 */ /* 0x040fe20000410000 */
[----:B------:R-:W1:Y:S01]  /*e000*/  MUFU.EX2 R164, R164 ;  /* 0x000000a400a47308 */ /* 0x000e620000000800 */
[--C-:B------:R-:W-:Y:S01]  /*e010*/  FFMA.FTZ R169, R169, c[0x0][0x2d0], -R148.reuse ;  /* 0x0000b400a9a97a23 */ /* 0x100fe20000010894 */
[----:B------:R-:W-:Y:S01]  /*e020*/  FSEL R4, R0, RZ, P0 ;  /* 0x000000ff00047208 */ /* 0x000fe20000000000 */
[--C-:B------:R-:W-:Y:S01]  /*e030*/  FFMA.FTZ R175, R175, c[0x0][0x2d0], -R148.reuse ;  /* 0x0000b400afaf7a23 */ /* 0x100fe20000010894 */
[----:B------:R-:W-:Y:S03]  /*e040*/  FSEL R141, R141, RZ, P0 ;  /* 0x000000ff8d8d7208 */ /* 0x000fe60000000000 */
[----:B------:R-:W-:Y:S02]  /*e050*/  FADD.FTZ R4, -R4, R3 ;  /* 0x0000000304047221 */ /* 0x000fe40000010100 */
[--C-:B------:R-:W-:Y:S01]  /*e060*/  FFMA.FTZ R162, R14, c[0x0][0x2d0], -R141.reuse ;  /* 0x0000b4000ea27a23 */ /* 0x100fe2000001088d */
[----:B------:R-:W2:Y:S01]  /*e070*/  MUFU.EX2 R158, R158 ;  /* 0x0000009e009e7308 */ /* 0x000ea20000000800 */
[----:B------:R-:W3:Y:S01]  /*e080*/  LDSM.16.MT88.4 R12, [R135+UR4+0x100] ;  /* 0x00010004870c783b */ /* 0x000ee20008004200 */
[--C-:B------:R-:W-:Y:S01]  /*e090*/  FFMA.FTZ R163, R16, c[0x0][0x2d0], -R141.reuse ;  /* 0x0000b40010a37a23 */ /* 0x100fe2000001088d */
[----:B------:R-:W-:Y:S01]  /*e0a0*/  IADD3 R16, R134, UR4, RZ ;  /* 0x0000000486107c10 */ /* 0x000fe2000fffe0ff */
[--C-:B------:R-:W-:Y:S02]  /*e0b0*/  FFMA.FTZ R159, R136, c[0x0][0x2d0], -R141.reuse ;  /* 0x0000b400889f7a23 */ /* 0x100fe4000001088d */
[--C-:B------:R-:W-:Y:S01]  /*e0c0*/  FFMA.FTZ R160, R6, c[0x0][0x2d0], -R141.reuse ;  /* 0x0000b40006a07a23 */ /* 0x100fe2000001088d */
[----:B------:R-:W-:Y:S01]  /*e0d0*/  IADD3 R157, R187, R16, RZ ;  /* 0x00000010bb9d7210 */ /* 0x000fe20007ffe0ff */
[----:B------:R-:W-:Y:S01]  /*e0e0*/  FMUL.FTZ R3, R4, c[0x0][0x2d0] ;  /* 0x0000b40004037a20 */ /* 0x000fe20000410000 */
[----:B------:R-:W-:Y:S01]  /*e0f0*/  IADD3 R4, R135, UR4, RZ ;  /* 0x0000000487047c10 */ /* 0x000fe2000fffe0ff */
[----:B------:R-:W4:Y:S01]  /*e100*/  MUFU.EX2 R132, R132 ;  /* 0x0000008400847308 */ /* 0x000f220000000800 */
[--C-:B------:R-:W-:Y:S02]  /*e110*/  FFMA.FTZ R179, R154, c[0x0][0x2d0], -R141.reuse ;  /* 0x0000b4009ab37a23 */ /* 0x100fe4000001088d */
[----:B------:R-:W-:Y:S01]  /*e120*/  IADD3 R156, R187, R4, RZ ;  /* 0x00000004bb9c7210 */ /* 0x000fe20007ffe0ff */
[--C-:B------:R-:W-:Y:S01]  /*e130*/  FFMA.FTZ R180, R152, c[0x0][0x2d0], -R141.reuse ;  /* 0x0000b40098b47a23 */ /* 0x100fe2000001088d */
[----:B-1----:R-:W-:Y:S01]  /*e140*/  F2FP.PACK_AB R136, R164, R165 ;  /* 0x000000a5a488723e */ /* 0x002fe200000000ff */
[--C-:B------:R-:W-:Y:S02]  /*e150*/  FFMA.FTZ R181, R150, c[0x0][0x2d0], -R141.reuse ;  /* 0x0000b40096b57a23 */ /* 0x100fe4000001088d */
[----:B------:R-:W1:Y:S01]  /*e160*/  LDSM.16.MT88.4 R20, [R156+0x100] ;  /* 0x000100009c14783b */ /* 0x000e620000004200 */
[--C-:B------:R-:W-:Y:S01]  /*e170*/  FFMA.FTZ R222, R146, c[0x0][0x2d0], -R141.reuse ;  /* 0x0000b40092de7a23 */ /* 0x100fe2000001088d */
[----:B------:R-:W-:Y:S01]  /*e180*/  MUFU.EX2 R163, R163 ;  /* 0x000000a300a37308 */ /* 0x000fe20000000800 */
[--C-:B------:R-:W-:Y:S02]  /*e190*/  FFMA.FTZ R223, R144, c[0x0][0x2d0], -R141.reuse ;  /* 0x0000b40090df7a23 */ /* 0x100fe4000001088d */
[--C-:B------:R-:W-:Y:S01]  /*e1a0*/  FFMA.FTZ R224, R142, c[0x0][0x2d0], -R141.reuse ;  /* 0x0000b4008ee07a23 */ /* 0x100fe2000001088d */
[----:B--2---:R-:W-:Y:S01]  /*e1b0*/  F2FP.PACK_AB R138, R158, R161 ;  /* 0x000000a19e8a723e */ /* 0x004fe200000000ff */
[--C-:B------:R-:W-:Y:S01]  /*e1c0*/  FFMA.FTZ R170, R170, c[0x0][0x2d0], -R141.reuse ;  /* 0x0000b400aaaa7a23 */ /* 0x100fe2000001088d */
[----:B------:R-:W-:Y:S01]  /*e1d0*/  LDSM.16.MT88.4 R144, [R157+0x1900] ;  /* 0x001900009d90783b */ /* 0x000fe20000004200 */
[--C-:B------:R-:W-:Y:S02]  /*e1e0*/  FFMA.FTZ R171, R178, c[0x0][0x2d0], -R141.reuse ;  /* 0x0000b400b2ab7a23 */ /* 0x100fe4000001088d */
[--C-:B------:R-:W-:Y:S01]  /*e1f0*/  FFMA.FTZ R178, R151, c[0x0][0x2d0], -R148.reuse ;  /* 0x0000b40097b27a23 */ /* 0x100fe20000010894 */
[----:B------:R-:W2:Y:S01]  /*e200*/  MUFU.EX2 R162, R162 ;  /* 0x000000a200a27308 */ /* 0x000ea20000000800 */
[--C-:B------:R-:W-:Y:S02]  /*e210*/  FFMA.FTZ R172, R172, c[0x0][0x2d0], -R141.reuse ;  /* 0x0000b400acac7a23 */ /* 0x100fe4000001088d */
[--C-:B------:R-:W-:Y:S02]  /*e220*/  FFMA.FTZ R173, R176, c[0x0][0x2d0], -R141.reuse ;  /* 0x0000b400b0ad7a23 */ /* 0x100fe4000001088d */
[C---:B----4-:R-:W-:Y:S02]  /*e230*/  FMUL.FTZ R4, R132.reuse, R128 ;  /* 0x0000008084047220 */ /* 0x050fe40000410000 */
        /* <DEDUP_REMOVED lines=8> */
[----:B------:R-:W4:Y:S01]  /*e2c0*/  MUFU.EX2 R160, R160 ;  /* 0x000000a000a07308 */ /* 0x000f220000000800 */
[C---:B------:R-:W-:Y:S02]  /*e2d0*/  FMUL.FTZ R32, R132.reuse, R100 ;  /* 0x0000006484207220 */ /* 0x040fe40000410000 */
[----:B------:R-:W-:Y:S01]  /*e2e0*/  FMUL.FTZ R33, R132, R101 ;  /* 0x0000006584217220 */ /* 0x000fe20000410000 */
[----:B--2---:R-:W-:Y:S01]  /*e2f0*/  F2FP.PACK_AB R137, R162, R163 ;  /* 0x000000a3a289723e */ /* 0x004fe200000000ff */
[--C-:B------:R-:W-:Y:S02]  /*e300*/  FFMA.FTZ R176, R155, c[0x0][0x2d0], -R148.reuse ;  /* 0x0000b4009bb07a23 */ /* 0x100fe40000010894 */
[----:B------:R-:W-:Y:S01]  /*e310*/  LDSM.16.MT88.4 R152, [R156+0x3900] ;  /* 0x003900009c98783b */ /* 0x000fe20000004200 */
[----:B------:R-:W-:Y:S02]  /*e320*/  FFMA.FTZ R148, R143, c[0x0][0x2d0], -R148 ;  /* 0x0000b4008f947a23 */ /* 0x000fe40000010894 */
[----:B------:R-:W2:Y:S01]  /*e330*/  MUFU.EX2 R3, R3 ;  /* 0x0000000300037308 */ /* 0x000ea20000000800 */
[C---:B------:R-:W-:Y:S02]  /*e340*/  FMUL.FTZ R36, R132.reuse, R36 ;  /* 0x0000002484247220 */ /* 0x040fe40000410000 */
[C---:B------:R-:W-:Y:S02]  /*e350*/  FMUL.FTZ R37, R132.reuse, R37 ;  /* 0x0000002584257220 */ /* 0x040fe40000410000 */
[C---:B------:R-:W-:Y:S02]  /*e360*/  FMUL.FTZ R40, R132.reuse, R40 ;  /* 0x0000002884287220 */ /* 0x040fe40000410000 */
[C---:B------:R-:W-:Y:S02]  /*e370*/  FMUL.FTZ R41, R132.reuse, R41 ;  /* 0x0000002984297220 */ /* 0x040fe40000410000 */
[C---:B------:R-:W-:Y:S01]  /*e380*/  FMUL.FTZ R44, R132.reuse, R44 ;  /* 0x0000002c842c7220 */ /* 0x040fe20000410000 */
[----:B------:R5:W-:Y:S01]  /*e390*/  MUFU.EX2 R192, R148 ;  /* 0x0000009400c07308 */ /* 0x000be20000000800 */
[C---:B------:R-:W-:Y:S02]  /*e3a0*/  FMUL.FTZ R45, R132.reuse, R45 ;  /* 0x0000002d842d7220 */ /* 0x040fe40000410000 */
[----:B------:R-:W-:Y:S01]  /*e3b0*/  FMUL.FTZ R48, R132, R48 ;  /* 0x0000003084307220 */ /* 0x000fe20000410000 */
[----:B----4-:R-:W-:Y:S01]  /*e3c0*/  F2FP.PACK_AB R139, R160, R159 ;  /* 0x0000009fa08b723e */ /* 0x010fe200000000ff */
[C---:B------:R-:W-:Y:S02]  /*e3d0*/  FMUL.FTZ R49, R132.reuse, R49 ;  /* 0x0000003184317220 */ /* 0x040fe40000410000 */
[C---:B------:R-:W-:Y:S02]  /*e3e0*/  FMUL.FTZ R52, R132.reuse, R52 ;  /* 0x0000003484347220 */ /* 0x040fe40000410000 */
[C---:B------:R-:W-:Y:S01]  /*e3f0*/  FMUL.FTZ R53, R132.reuse, R53 ;  /* 0x0000003584357220 */ /* 0x040fe20000410000 */
[----:B------:R-:W-:Y:S01]  /*e400*/  MUFU.EX2 R166, R166 ;  /* 0x000000a600a67308 */ /* 0x000fe20000000800 */
[C---:B------:R-:W-:Y:S02]  /*e410*/  FMUL.FTZ R56, R132.reuse, R56 ;  /* 0x0000003884387220 */ /* 0x040fe40000410000 */
[C---:B------:R-:W-:Y:S02]  /*e420*/  FMUL.FTZ R57, R132.reuse, R57 ;  /* 0x0000003984397220 */ /* 0x040fe40000410000 */
[C---:B--2---:R-:W-:Y:S02]  /*e430*/  FMUL.FTZ R6, R3.reuse, R130 ;  /* 0x0000008203067220 */ /* 0x044fe40000410000 */
[C---:B------:R-:W-:Y:S02]  /*e440*/  FMUL.FTZ R7, R3.reuse, R131 ;  /* 0x0000008303077220 */ /* 0x040fe40000410000 */
[----:B------:R-:W-:Y:S01]  /*e450*/  LDSM.16.MT88.4 R128, [R156+0x2900] ;  /* 0x002900009c80783b */ /* 0x000fe20000004200 */
[C---:B------:R-:W-:Y:S01]  /*e460*/  FMUL.FTZ R10, R3.reuse, R126 ;  /* 0x0000007e030a7220 */ /* 0x040fe20000410000 */
[----:B------:R-:W2:Y:S01]  /*e470*/  MUFU.EX2 R167, R167 ;  /* 0x000000a700a77308 */ /* 0x000ea20000000800 */
[C---:B------:R-:W-:Y:S02]  /*e480*/  FMUL.FTZ R11, R3.reuse, R127 ;  /* 0x0000007f030b7220 */ /* 0x040fe40000410000 */
[C---:B---3--:R-:W-:Y:S03]  /*e490*/  HMMA.16816.F32 R4, R136.reuse, R12, R4 ;  /* 0x0000000c8804723c */ /* 0x048fe60000001804 */
[----:B------:R-:W-:Y:S02]  /*e4a0*/  LDSM.16.MT88.4 R124, [R135+UR4+0x2900] ;  /* 0x00290004877c783b */ /* 0x000fe40008004200 */
[C---:B------:R-:W-:Y:S02]  /*e4b0*/  FMUL.FTZ R18, R3.reuse, R118 ;  /* 0x0000007603127220 */ /* 0x040fe40000410000 */
[C---:B------:R-:W-:Y:S01]  /*e4c0*/  FMUL.FTZ R12, R132.reuse, R120 ;  /* 0x00000078840c7220 */ /* 0x040fe20000410000 */
[C---:B------:R-:W-:Y:S01]  /*e4d0*/  HMMA.16816.F32 R8, R136.reuse, R14, R8 ;  /* 0x0000000e8808723c */ /* 0x040fe20000001808 */
[----:B------:R-:W-:Y:S02]  /*e4e0*/  MUFU.EX2 R168, R168 ;  /* 0x000000a800a87308 */ /* 0x000fe40000000800 */
[----:B-----5:R-:W-:Y:S01]  /*e4f0*/  LDSM.16.MT88.4 R148, [R135+UR4+0x3900] ;  /* 0x003900048794783b */ /* 0x020fe20008004200 */
        /* <DEDUP_REMOVED lines=9> */
[C---:B-1----:R-:W-:Y:S01]  /*e590*/  HMMA.16816.F32 R12, R136.reuse, R20, R12 ;  /* 0x00000014880c723c */ /* 0x042fe2000000180c */
[----:B------:R-:W1:Y:S02]  /*e5a0*/  LDSM.16.MT88.4 R120, [R157+0x100] ;  /* 0x000100009d78783b */ /* 0x000e640000004200 */
        /* <DEDUP_REMOVED lines=8> */
[----:B------:R-:W3:Y:S01]  /*e630*/  MUFU.EX2 R171, R171 ;  /* 0x000000ab00ab7308 */ /* 0x000ee20000000800 */
[C---:B------:R-:W-:Y:S01]  /*e640*/  FMUL.FTZ R22, R3.reuse, R114 ;  /* 0x0000007203167220 */ /* 0x040fe20000410000 */
[----:B------:R-:W-:Y:S03]  /*e650*/  LDSM.16.MT88.4 R108, [R157+0x2100] ;  /* 0x002100009d6c783b */ /* 0x000fe60000004200 */
[C---:B------:R-:W-:Y:S02]  /*e660*/  FMUL.FTZ R23, R3.reuse, R115 ;  /* 0x0000007303177220 */ /* 0x040fe40000410000 */
[C---:B------:R-:W-:Y:S02]  /*e670*/  FMUL.FTZ R42, R3.reuse, R42 ;  /* 0x0000002a032a7220 */ /* 0x040fe40000410000 */
[C---:B------:R-:W-:Y:S01]  /*e680*/  FMUL.FTZ R43, R3.reuse, R43 ;  /* 0x0000002b032b7220 */ /* 0x040fe20000410000 */
[----:B------:R-:W4:Y:S01]  /*e690*/  LDSM.16.MT88.4 R112, [R135+UR4+0x2100] ;  /* 0x002100048770783b */ /* 0x000f220008004200 */
[C---:B------:R-:W-:Y:S01]  /*e6a0*/  FMUL.FTZ R46, R3.reuse, R46 ;  /* 0x0000002e032e7220 */ /* 0x040fe20000410000 */
[C---:B------:R-:W-:Y:S01]  /*e6b0*/  HMMA.16816.F32 R20, R136.reuse, R28, R20 ;  /* 0x0000001c8814723c */ /* 0x040fe20000001814 */
[----:B------:R-:W-:Y:S02]  /*e6c0*/  MUFU.EX2 R172, R172 ;  /* 0x000000ac00ac7308 */ /* 0x000fe40000000800 */
[C---:B------:R-:W-:Y:S02]  /*e6d0*/  FMUL.FTZ R47, R3.reuse, R47 ;  /* 0x0000002f032f7220 */ /* 0x040fe40000410000 */
[C---:B------:R-:W-:Y:S02]  /*e6e0*/  FMUL.FTZ R50, R3.reuse, R50 ;  /* 0x0000003203327220 */ /* 0x040fe40000410000 */
[C---:B------:R-:W-:Y:S01]  /*e6f0*/  FMUL.FTZ R28, R132.reuse, R104 ;  /* 0x00000068841c7220 */ /* 0x040fe20000410000 */
[C---:B------:R-:W-:Y:S03]  /*e700*/  HMMA.16816.F32 R24, R136.reuse, R30, R24 ;  /* 0x0000001e8818723c */ /* 0x040fe60000001818 */
[----:B------:R-:W5:Y:S01]  /*e710*/  MUFU.EX2 R173, R173 ;  /* 0x000000ad00ad7308 */ /* 0x000f620000000800 */
[C---:B------:R-:W-:Y:S02]  /*e720*/  FMUL.FTZ R29, R132.reuse, R105 ;  /* 0x00000069841d7220 */ /* 0x040fe40000410000 */
[C---:B------:R-:W-:Y:S02]  /*e730*/  FMUL.FTZ R51, R3.reuse, R51 ;  /* 0x0000003303337220 */ /* 0x040fe40000410000 */
[C---:B------:R-:W-:Y:S04]  /*e740*/  FMUL.FTZ R30, R3.reuse, R106 ;  /* 0x0000006a031e7220 */ /* 0x040fe80000410000 */
[C---:B------:R-:W-:Y:S01]  /*e750*/  FMUL.FTZ R31, R3.reuse, R107 ;  /* 0x0000006b031f7220 */ /* 0x040fe20000410000 */
[----:B------:R-:W-:Y:S01]  /*e760*/  MUFU.EX2 R175, R175 ;  /* 0x000000af00af7308 */ /* 0x000fe20000000800 */
[----:B------:R-:W2:Y:S01]  /*e770*/  LDSM.16.MT88.4 R104, [R156+0x2100] ;  /* 0x002100009c68783b */ /* 0x000ea20000004200 */
[C---:B------:R-:W-:Y:S02]  /*e780*/  FMUL.FTZ R54, R3.reuse, R54 ;  /* 0x0000003603367220 */ /* 0x040fe40000410000 */
[C---:B------:R-:W-:Y:S02]  /*e790*/  FMUL.FTZ R55, R3.reuse, R55 ;  /* 0x0000003703377220 */ /* 0x040fe40000410000 */
[C---:B-1----:R-:W-:Y:S03]  /*e7a0*/  HMMA.16816.F32 R28, R136.reuse, R120, R28 ;  /* 0x00000078881c723c */ /* 0x042fe6000000181c */
[C---:B------:R-:W-:Y:S01]  /*e7b0*/  FMUL.FTZ R58, R3.reuse, R58 ;  /* 0x0000003a033a7220 */ /* 0x040fe20000410000 */
[----:B------:R-:W1:Y:S01]  /*e7c0*/  MUFU.EX2 R176, R176 ;  /* 0x000000b000b07308 */ /* 0x000e620000000800 */
[C---:B------:R-:W-:Y:S02]  /*e7d0*/  FMUL.FTZ R59, R3.reuse, R59 ;  /* 0x0000003b033b7220 */ /* 0x040fe40000410000 */
[C---:B------:R-:W-:Y:S01]  /*e7e0*/  FMUL.FTZ R60, R132.reuse, R60 ;  /* 0x0000003c843c7220 */ /* 0x040fe20000410000 */
[C---:B------:R-:W-:Y:S01]  /*e7f0*/  HMMA.16816.F32 R32, R136.reuse, R122, R32 ;  /* 0x0000007a8820723c */ /* 0x040fe20000001820 */
[----:B------:R-:W-:Y:S03]  /*e800*/  LDSM.16.MT88.4 R120, [R157+0x900] ;  /* 0x000900009d78783b */ /* 0x000fe60000004200 */
[C---:B------:R-:W-:Y:S02]  /*e810*/  FMUL.FTZ R61, R132.reuse, R61 ;  /* 0x0000003d843d7220 */ /* 0x040fe40000410000 */
[C---:B------:R-:W-:Y:S01]  /*e820*/  FMUL.FTZ R62, R3.reuse, R62 ;  /* 0x0000003e033e7220 */ /* 0x040fe20000410000 */
[----:B------:R-:W-:Y:S01]  /*e830*/  MUFU.EX2 R177, R177 ;  /* 0x000000b100b17308 */ /* 0x000fe20000000800 */
[C---:B----4-:R-:W-:Y:S04]  /*e840*/  HMMA.16816.F32 R36, R136.reuse, R112, R36 ;  /* 0x000000708824723c */ /* 0x050fe80000001824 */
[C---:B------:R-:W-:Y:S02]  /*e850*/  FMUL.FTZ R63, R3.reuse, R63 ;  /* 0x0000003f033f7220 */ /* 0x040fe40000410000 */
[C---:B------:R-:W-:Y:S02]  /*e860*/  FMUL.FTZ R64, R132.reuse, R64 ;  /* 0x0000004084407220 */ /* 0x040fe40000410000 */
[C---:B------:R-:W-:Y:S01]  /*e870*/  HMMA.16816.F32 R40, R136.reuse, R114, R40 ;  /* 0x000000728828723c */ /* 0x040fe20000001828 */
[----:B------:R-:W-:Y:S01]  /*e880*/  LDSM.16.MT88.4 R112, [R135+UR4+0x900] ;  /* 0x000900048770783b */ /* 0x000fe20008004200 */
[----:B------:R-:W4:Y:S02]  /*e890*/  MUFU.EX2 R178, R178 ;  /* 0x000000b200b27308 */ /* 0x000f240000000800 */
[C---:B------:R-:W-:Y:S02]  /*e8a0*/  FMUL.FTZ R65, R132.reuse, R65 ;  /* 0x0000004184417220 */ /* 0x040fe40000410000 */
[C---:B------:R-:W-:Y:S02]  /*e8b0*/  FMUL.FTZ R66, R3.reuse, R66 ;  /* 0x0000004203427220 */ /* 0x040fe40000410000 */
[C---:B------:R-:W-:Y:S01]  /*e8c0*/  FMUL.FTZ R67, R3.reuse, R67 ;  /* 0x0000004303437220 */ /* 0x040fe20000410000 */
[C---:B--2---:R-:W-:Y:S03]  /*e8d0*/  HMMA.16816.F32 R44, R136.reuse, R104, R44 ;  /* 0x00000068882c723c */ /* 0x044fe6000000182c */
[----:B------:R-:W-:Y:S01]  /*e8e0*/  MUFU.EX2 R179, R179 ;  /* 0x000000b300b37308 */ /* 0x000fe20000000800 */
[C---:B------:R-:W-:Y:S02]  /*e8f0*/  FMUL.FTZ R68, R132.reuse, R68 ;  /* 0x0000004484447220 */ /* 0x040fe40000410000 */
[C---:B------:R-:W-:Y:S02]  /*e900*/  FMUL.FTZ R69, R132.reuse, R69 ;  /* 0x0000004584457220 */ /* 0x040fe40000410000 */
[C---:B------:R-:W-:Y:S01]  /*e910*/  FMUL.FTZ R70, R3.reuse, R70 ;  /* 0x0000004603467220 */ /* 0x040fe20000410000 */
[C---:B------:R-:W-:Y:S01]  /*e920*/  HMMA.16816.F32 R48, R136.reuse, R106, R48 ;  /* 0x0000006a8830723c */ /* 0x040fe20000001830 */
[----:B------:R-:W2:Y:S03]  /*e930*/  LDSM.16.MT88.4 R104, [R135+UR4+0x4100] ;  /* 0x004100048768783b */ /* 0x000ea60008004200 */
[----:B------:R-:W-:Y:S01]  /*e940*/  MUFU.EX2 R180, R180 ;  /* 0x000000b400b47308 */ /* 0x000fe20000000800 */
[C---:B------:R-:W-:Y:S02]  /*e950*/  FMUL.FTZ R71, R3.reuse, R71 ;  /* 0x0000004703477220 */ /* 0x040fe40000410000 */
[C---:B------:R-:W-:Y:S01]  /*e960*/  FMUL.FTZ R72, R132.reuse, R72 ;  /* 0x0000004884487220 */ /* 0x040fe20000410000 */
[C---:B------:R-:W-:Y:S04]  /*e970*/  HMMA.16816.F32 R52, R136.reuse, R100, R52 ;  /* 0x000000648834723c */ /* 0x040fe80000001834 */
[C---:B------:R-:W-:Y:S02]  /*e980*/  FMUL.FTZ R73, R132.reuse, R73 ;  /* 0x0000004984497220 */ /* 0x040fe40000410000 */
[----:B------:R-:W-:Y:S01]  /*e990*/  MUFU.EX2 R181, R181 ;  /* 0x000000b500b57308 */ /* 0x000fe20000000800 */
        /* <DEDUP_REMOVED lines=10> */
[----:B------:R-:W4:Y:S01]  /*ea40*/  LDSM.16.MT88.4 R108, [R134+UR4+0x4100] ;  /* 0x00410004866c783b */ /* 0x000f220008004200 */
[----:B------:R-:W-:Y:S02]  /*ea50*/  MUFU.EX2 R183, R183 ;  /* 0x000000b700b77308 */ /* 0x000fe40000000800 */
[C---:B------:R-:W-:Y:S02]  /*ea60*/  FMUL.FTZ R79, R3.reuse, R79 ;  /* 0x0000004f034f7220 */ /* 0x040fe40000410000 */
[C---:B------:R-:W-:Y:S02]  /*ea70*/  FMUL.FTZ R80, R132.reuse, R80 ;  /* 0x0000005084507220 */ /* 0x040fe40000410000 */
[C---:B------:R-:W-:Y:S01]  /*ea80*/  FMUL.FTZ R81, R132.reuse, R81 ;  /* 0x0000005184517220 */ /* 0x040fe20000410000 */
[C---:B--2---:R-:W-:Y:S03]  /*ea90*/  HMMA.16816.F32 R68, R136.reuse, R104, R68 ;  /* 0x000000688844723c */ /* 0x044fe60000001844 */
[C---:B------:R-:W-:Y:S01]  /*eaa0*/  FMUL.FTZ R82, R3.reuse, R82 ;  /* 0x0000005203527220 */ /* 0x040fe20000410000 */
[----:B------:R-:W-:Y:S01]  /*eab0*/  MUFU.EX2 R191, R191 ;  /* 0x000000bf00bf7308 */ /* 0x000fe20000000800 */
[C---:B------:R-:W-:Y:S02]  /*eac0*/  FMUL.FTZ R83, R3.reuse, R83 ;  /* 0x0000005303537220 */ /* 0x040fe40000410000 */
[C---:B------:R-:W-:Y:S01]  /*ead0*/  FMUL.FTZ R84, R132.reuse, R84 ;  /* 0x0000005484547220 */ /* 0x040fe20000410000 */
[C---:B------:R-:W-:Y:S01]  /*eae0*/  HMMA.16816.F32 R72, R136.reuse, R106, R72 ;  /* 0x0000006a8848723c */ /* 0x040fe20000001848 */
[----:B------:R-:W2:Y:S03]  /*eaf0*/  LDSM.16.MT88.4 R104, [R157+0x4100] ;  /* 0x004100009d68783b */ /* 0x000ea60000004200 */
[C---:B------:R-:W-:Y:S02]  /*eb00*/  FMUL.FTZ R85, R132.reuse, R85 ;  /* 0x0000005584557220 */ /* 0x040fe40000410000 */
[C---:B------:R-:W-:Y:S01]  /*eb10*/  FMUL.FTZ R86, R3.reuse, R86 ;  /* 0x0000005603567220 */ /* 0x040fe20000410000 */
[----:B------:R-:W-:Y:S01]  /*eb20*/  MUFU.EX2 R222, R222 ;  /* 0x000000de00de7308 */ /* 0x000fe20000000800 */
[C---:B-1----:R-:W-:Y:S04]  /*eb30*/  HMMA.16816.F32 R76, R136.reuse, R100, R76 ;  /* 0x00000064884c723c */ /* 0x042fe8000000184c */
[----:B------:R-:W-:Y:S02]  /*eb40*/  FMUL.FTZ R87, R3, R87 ;  /* 0x0000005703577220 */ /* 0x000fe40000410000 */
[C---:B------:R-:W-:Y:S01]  /*eb50*/  FMUL.FTZ R88, R132.reuse, R88 ;  /* 0x0000005884587220 */ /* 0x040fe20000410000 */
[----:B------:R-:W-:Y:S01]  /*eb60*/  F2FP.PACK_AB R100, R167, R166 ;  /* 0x000000a6a764723e */ /* 0x000fe200000000ff */
[C---:B------:R-:W-:Y:S01]  /*eb70*/  HMMA.16816.F32 R80, R136.reuse, R102, R80 ;  /* 0x000000668850723c */ /* 0x040fe20000001850 */
[----:B------:R-:W-:Y:S03]  /*eb80*/  MUFU.EX2 R223, R223 ;  /* 0x000000df00df7308 */ /* 0x000fe60000000800 */
[C---:B------:R-:W-:Y:S01]  /*eb90*/  FMUL.FTZ R89, R132.reuse, R89 ;  /* 0x0000005984597220 */ /* 0x040fe20000410000 */
[----:B---3--:R-:W-:Y:S01]  /*eba0*/  F2FP.PACK_AB R101, R171, R170 ;  /* 0x000000aaab65723e */ /* 0x008fe200000000ff */
[----:B------:R-:W-:Y:S01]  /*ebb0*/  FMUL.FTZ R90, R3, R90 ;  /* 0x0000005a035a7220 */ /* 0x000fe20000410000 */
[----:B------:R-:W-:Y:S01]  /*ebc0*/  F2FP.PACK_AB R102, R169, R168 ;  /* 0x000000a8a966723e */ /* 0x000fe200000000ff */
[C---:B----4-:R-:W-:Y:S03]  /*ebd0*/  HMMA.16816.F32 R84, R136.reuse, R108, R84 ;  /* 0x0000006c8854723c */ /* 0x050fe60000001854 */
[----:B------:R-:W-:Y:S01]  /*ebe0*/  MUFU.EX2 R224, R224 ;  /* 0x000000e000e07308 */ /* 0x000fe20000000800 */
[----:B------:R-:W-:Y:S01]  /*ebf0*/  FMUL.FTZ R91, R3, R91 ;  /* 0x0000005b035b7220 */ /* 0x000fe20000410000 */
[----:B-----5:R-:W-:Y:S01]  /*ec00*/  F2FP.PACK_AB R103, R173, R172 ;  /* 0x000000acad67723e */ /* 0x020fe200000000ff */
[C---:B------:R-:W-:Y:S02]  /*ec10*/  FMUL.FTZ R92, R132.reuse, R92 ;  /* 0x0000005c845c7220 */ /* 0x040fe40000410000 */
[C---:B------:R-:W-:Y:S03]  /*ec20*/  FMUL.FTZ R93, R132.reuse, R93 ;  /* 0x0000005d845d7220 */ /* 0x040fe60000410000 */
[C---:B------:R-:W-:Y:S01]  /*ec30*/  HMMA.16816.F32 R88, R136.reuse, R110, R88 ;  /* 0x0000006e8858723c */ /* 0x040fe20000001858 */
[----:B------:R-:W1:Y:S02]  /*ec40*/  LDSM.16.MT88.4 R108, [R134+UR4+0x900] ;  /* 0x00090004866c783b */ /* 0x000e640008004200 */
[C---:B------:R-:W-:Y:S02]  /*ec50*/  FMUL.FTZ R94, R3.reuse, R94 ;  /* 0x0000005e035e7220 */ /* 0x040fe40000410000 */
[C---:B------:R-:W-:Y:S02]  /*ec60*/  FMUL.FTZ R95, R3.reuse, R95 ;  /* 0x0000005f035f7220 */ /* 0x040fe40000410000 */
[C---:B------:R-:W-:Y:S02]  /*ec70*/  FMUL.FTZ R96, R132.reuse, R96 ;  /* 0x0000006084607220 */ /* 0x040fe40000410000 */
[----:B------:R-:W-:Y:S03]  /*ec80*/  FMUL.FTZ R97, R132, R97 ;  /* 0x0000006184617220 */ /* 0x000fe60000410000 */
[C---:B--2---:R-:W-:Y:S03]  /*ec90*/  HMMA.16816.F32 R92, R136.reuse, R104, R92 ;  /* 0x00000068885c723c */ /* 0x044fe6000000185c */
[C---:B------:R-:W-:Y:S02]  /*eca0*/  FMUL.FTZ R98, R3.reuse, R98 ;  /* 0x0000006203627220 */ /* 0x040fe40000410000 */
[C---:B------:R-:W-:Y:S02]  /*ecb0*/  FMUL.FTZ R99, R3.reuse, R99 ;  /* 0x0000006303637220 */ /* 0x040fe40000410000 */
[--C-:B------:R-:W-:Y:S02]  /*ecc0*/  FFMA.FTZ R174, R174, c[0x0][0x2d0], -R141.reuse ;  /* 0x0000b400aeae7a23 */ /* 0x100fe4000001088d */
[----:B------:R-:W-:Y:S03]  /*ecd0*/  FFMA.FTZ R141, R140, c[0x0][0x2d0], -R141 ;  /* 0x0000b4008c8d7a23 */ /* 0x000fe6000001088d */
[----:B------:R-:W-:Y:S01]  /*ece0*/  HMMA.16816.F32 R96, R136, R106, R96 ;  /* 0x0000006a8860723c */ /* 0x000fe20000001860 */
[----:B------:R-:W2:Y:S01]  /*ecf0*/  LDSM.16.MT88.4 R104, [R134+UR4+0x2900] ;  /* 0x002900048668783b */ /* 0x000ea20008004200 */
[----:B------:R3:W-:Y:S01]  /*ed00*/  MUFU.EX2 R225, R141 ;  /* 0x0000008d00e17308 */ /* 0x0007e20000000800 */
[----:B------:R-:W-:Y:S02]  /*ed10*/  FFMA.FTZ R163, R3, R210, R163 ;  /* 0x000000d203a37223 */ /* 0x000fe400000100a3 */
[----:B------:R-:W-:Y:S01]  /*ed20*/  FFMA.FTZ R165, R132, R211, R165 ;  /* 0x000000d384a57223 */ /* 0x000fe200000100a5 */
[----:B------:R-:W-:Y:S01]  /*ed30*/  MOV R132, R2 ;  /* 0x0000000200847202 */ /* 0x000fe20000000f00 */
[----:B------:R-:W-:Y:S01]  /*ed40*/  FADD.FTZ R162, R162, R163 ;  /* 0x000000a3a2a27221 */ /* 0x000fe20000010000 */
[C---:B------:R-:W-:Y:S01]  /*ed50*/  HMMA.16816.F32 R4, R100.reuse, R112, R4 ;  /* 0x000000706404723c */ /* 0x040fe20000001804 */
[----:B------:R-:W-:Y:S03]  /*ed60*/  LDSM.16.MT88.4 R136, [R156+0x3100] ;  /* 0x003100009c88783b */ /* 0x000fe60000004200 */
[----:B------:R-:W4:Y:S01]  /*ed70*/  MUFU.EX2 R174, R174 ;  /* 0x000000ae00ae7308 */ /* 0x000f220000000800 */
[----:B------:R-:W-:Y:S02]  /*ed80*/  FADD.FTZ R164, R164, R165 ;  /* 0x000000a5a4a47221 */ /* 0x000fe40000010000 */
[----:B------:R-:W-:Y:S01]  /*ed90*/  FADD.FTZ R159, R159, R162 ;  /* 0x000000a29f9f7221 */ /* 0x000fe20000010000 */
[C---:B------:R-:W-:Y:S01]  /*eda0*/  HMMA.16816.F32 R8, R100.reuse, R114, R8 ;  /* 0x000000726408723c */ /* 0x040fe20000001808 */
[----:B------:R-:W5:Y:S03]  /*edb0*/  LDSM.16.MT88.4 R112, [R157+0x2900] ;  /* 0x002900009d70783b */ /* 0x000f660000004200 */
[----:B------:R-:W-:Y:S02]  /*edc0*/  FADD.FTZ R161, R161, R164 ;  /* 0x000000a4a1a17221 */ /* 0x000fe40000010000 */
[----:B------:R-:W-:Y:S02]  /*edd0*/  FADD.FTZ R159, R160, R159 ;  /* 0x0000009fa09f7221 */ /* 0x000fe40000010000 */
[C---:B------:R-:W-:Y:S01]  /*ede0*/  HMMA.16816.F32 R12, R100.reuse, R116, R12 ;  /* 0x00000074640c723c */ /* 0x040fe2000000180c */
[----:B---3--:R-:W-:Y:S03]  /*edf0*/  LDSM.16.MT88.4 R140, [R134+UR4+0x1900] ;  /* 0x00190004868c783b */ /* 0x008fe60008004200 */
        /* <DEDUP_REMOVED lines=13> */
[C---:B------:R-:W-:Y:S04]  /*eed0*/  HMMA.16816.F32 R28, R100.reuse, R120, R28 ;  /* 0x00000078641c723c */ /* 0x040fe8000000181c */
[----:B------:R-:W-:Y:S04]  /*eee0*/  FADD.FTZ R168, R169, R168 ;  /* 0x000000a8a9a87221 */ /* 0x000fe80000010000 */
[C---:B------:R-:W-:Y:S01]  /*eef0*/  HMMA.16816.F32 R32, R100.reuse, R122, R32 ;  /* 0x0000007a6420723c */ /* 0x040fe20000001820 */
[----:B------:R-:W-:Y:S07]  /*ef00*/  LDSM.16.MT88.4 R120, [R156+0x1100] ;  /* 0x001100009c78783b */ /* 0x000fee0000004200 */
[C---:B------:R-:W-:Y:S08]  /*ef10*/  HMMA.16816.F32 R36, R100.reuse, R124, R36 ;  /* 0x0000007c6424723c */ /* 0x040ff00000001824 */
[C---:B------:R-:W-:Y:S01]  /*ef20*/  HMMA.16816.F32 R40, R100.reuse, R126, R40 ;  /* 0x0000007e6428723c */ /* 0x040fe20000001828 */
[----:B------:R-:W-:Y:S07]  /*ef30*/  LDSM.16.MT88.4 R124, [R134+UR4+0x1100] ;  /* 0x00110004867c783b */ /* 0x000fee0008004200 */
[C---:B------:R-:W-:Y:S08]  /*ef40*/  HMMA.16816.F32 R44, R100.reuse, R128, R44 ;  /* 0x00000080642c723c */ /* 0x040ff0000000182c */
[C---:B------:R-:W-:Y:S01]  /*ef50*/  HMMA.16816.F32 R48, R100.reuse, R130, R48 ;  /* 0x000000826430723c */ /* 0x040fe20000001830 */
[----:B------:R-:W-:Y:S07]  /*ef60*/  LDSM.16.MT88.4 R128, [R135+UR4+0x3100] ;  /* 0x003100048780783b */ /* 0x000fee0008004200 */
[C---:B--2---:R-:W-:Y:S08]  /*ef70*/  HMMA.16816.F32 R52, R100.reuse, R104, R52 ;  /* 0x000000686434723c */ /* 0x044ff00000001834 */
[C---:B------:R-:W-:Y:S01]  /*ef80*/  HMMA.16816.F32 R56, R100.reuse, R106, R56 ;  /* 0x0000006a6438723c */ /* 0x040fe20000001838 */
[----:B------:R-:W2:Y:S07]  /*ef90*/  LDSM.16.MT88.4 R104, [R134+UR4+0x4900] ;  /* 0x004900048668783b */ /* 0x000eae0008004200 */
[C---:B-----5:R-:W-:Y:S08]  /*efa0*/  HMMA.16816.F32 R60, R100.reuse, R112, R60 ;  /* 0x00000070643c723c */ /* 0x060ff0000000183c */
[C---:B------:R-:W-:Y:S01]  /*efb0*/  HMMA.16816.F32 R64, R100.reuse, R114, R64 ;  /* 0x000000726440723c */ /* 0x040fe20000001840 */
[----:B------:R-:W3:Y:S07]  /*efc0*/  LDSM.16.MT88.4 R112, [R157+0x4900] ;  /* 0x004900009d70783b */ /* 0x000eee0000004200 */
[C---:B-1----:R-:W-:Y:S08]  /*efd0*/  HMMA.16816.F32 R68, R100.reuse, R108, R68 ;  /* 0x0000006c6444723c */ /* 0x042ff00000001844 */
[C---:B------:R-:W-:Y:S01]  /*efe0*/  HMMA.16816.F32 R72, R100.reuse, R110, R72 ;  /* 0x0000006e6448723c */ /* 0x040fe20000001848 */
[----:B------:R-:W1:Y:S07]  /*eff0*/  LDSM.16.MT88.4 R108, [R135+UR4+0x1100] ;  /* 0x00110004876c783b */ /* 0x000e6e0008004200 */
[C---:B------:R-:W-:Y:S08]  /*f000*/  HMMA.16816.F32 R76, R100.reuse, R116, R76 ;  /* 0x00000074644c723c */ /* 0x040ff0000000184c */
[C---:B------:R-:W-:Y:S01]  /*f010*/  HMMA.16816.F32 R80, R100.reuse, R118, R80 ;  /* 0x000000766450723c */ /* 0x040fe20000001850 */
[----:B------:R-:W5:Y:S07]  /*f020*/  LDSM.16.MT88.4 R116, [R157+0x1100] ;  /* 0x001100009d74783b */ /* 0x000f6e0000004200 */
[C---:B--2---:R-:W-:Y:S08]  /*f030*/  HMMA.16816.F32 R84, R100.reuse, R104, R84 ;  /* 0x000000686454723c */ /* 0x044ff00000001854 */
[C---:B------:R-:W-:Y:S01]  /*f040*/  HMMA.16816.F32 R88, R100.reuse, R106, R88 ;  /* 0x0000006a6458723c */ /* 0x040fe20000001858 */
[----:B------:R-:W2:Y:S07]  /*f050*/  LDSM.16.MT88.4 R104, [R134+UR4+0x3100] ;  /* 0x003100048668783b */ /* 0x000eae0008004200 */
[C---:B---3--:R-:W-:Y:S08]  /*f060*/  HMMA.16816.F32 R92, R100.reuse, R112, R92 ;  /* 0x00000070645c723c */ /* 0x048ff0000000185c */
[----:B------:R-:W-:Y:S01]  /*f070*/  HMMA.16816.F32 R96, R100, R114, R96 ;  /* 0x000000726460723c */ /* 0x000fe20000001860 */
[----:B------:R-:W-:Y:S06]  /*f080*/  LDSM.16.MT88.4 R112, [R135+UR4+0x5100] ;  /* 0x005100048770783b */ /* 0x000fec0008004200 */
[----:B------:R-:W-:Y:S01]  /*f090*/  F2FP.PACK_AB R100, R176, R175 ;  /* 0x000000afb064723e */ /* 0x000fe200000000ff */
[----:B------:R-:W-:Y:S01]  /*f0a0*/  FADD.FTZ R175, R175, R168 ;  /* 0x000000a8afaf7221 */ /* 0x000fe20000010000 */
[----:B------:R-:W-:Y:S03]  /*f0b0*/  F2FP.PACK_AB R102, R178, R177 ;  /* 0x000000b1b266723e */ /* 0x000fe600000000ff */
[----:B----4-:R-:W-:Y:S01]  /*f0c0*/  F2FP.PACK_AB R101, R179, R174 ;  /* 0x000000aeb365723e */ /* 0x010fe200000000ff */
        /* <DEDUP_REMOVED lines=15> */
[----:B------:R-:W-:Y:S07]  /*f1c0*/  LDSM.16.MT88.4 R124, [R135+UR4+0x1900] ;  /* 0x00190004877c783b */ /* 0x000fee0008004200 */
[C---:B-----5:R-:W-:Y:S08]  /*f1d0*/  HMMA.16816.F32 R28, R100.reuse, R116, R28 ;  /* 0x00000074641c723c */ /* 0x060ff0000000181c */
[C---:B------:R-:W-:Y:S01]  /*f1e0*/  HMMA.16816.F32 R32, R100.reuse, R118, R32 ;  /* 0x000000766420723c */ /* 0x040fe20000001820 */
[----:B------:R-:W3:Y:S07]  /*f1f0*/  LDSM.16.MT88.4 R116, [R156+0x5100] ;  /* 0x005100009c74783b */ /* 0x000eee0000004200 */
        /* <DEDUP_REMOVED lines=9> */
[----:B------:R-:W-:Y:S01]  /*f290*/  F2FP.PACK_AB R139, R225, R224 ;  /* 0x000000e0e18b723e */ /* 0x000fe200000000ff */
        /* <DEDUP_REMOVED lines=14> */
[C---:B---3--:R-:W-:Y:S08]  /*f380*/  HMMA.16816.F32 R76, R100.reuse, R116, R76 ;  /* 0x00000074644c723c */ /* 0x048ff0000000184c */
[C---:B------:R-:W-:Y:S01]  /*f390*/  HMMA.16816.F32 R80, R100.reuse, R118, R80 ;  /* 0x000000766450723c */ /* 0x040fe20000001850 */
[----:B------:R-:W3:Y:S07]  /*f3a0*/  LDSM.16.MT88.4 R116, [R156+0x1900] ;  /* 0x001900009c74783b */ /* 0x000eee0000004200 */
[C---:B--2---:R-:W-:Y:S08]  /*f3b0*/  HMMA.16816.F32 R84, R100.reuse, R104, R84 ;  /* 0x000000686454723c */ /* 0x044ff00000001854 */
[C---:B------:R-:W-:Y:S08]  /*f3c0*/  HMMA.16816.F32 R88, R100.reuse, R106, R88 ;  /* 0x0000006a6458723c */ /* 0x040ff00000001858 */
[C---:B-1----:R-:W-:Y:S08]  /*f3d0*/  HMMA.16816.F32 R92, R100.reuse, R108, R92 ;  /* 0x0000006c645c723c */ /* 0x042ff0000000185c */
[----:B------:R-:W-:Y:S08]  /*f3e0*/  HMMA.16816.F32 R96, R100, R110, R96 ;  /* 0x0000006e6460723c */ /* 0x000ff00000001860 */
[C---:B------:R-:W-:Y:S01]  /*f3f0*/  HMMA.16816.F32 R128, R136.reuse, R124, R4 ;  /* 0x0000007c8880723c */ /* 0x040fe20000001804 */
[----:B------:R-:W1:Y:S07]  /*f400*/  LDSM.16.MT88.4 R4, [R134+UR4+0x3900] ;  /* 0x003900048604783b */ /* 0x000e6e0008004200 */
[C---:B------:R-:W-:Y:S01]  /*f410*/  HMMA.16816.F32 R124, R136.reuse, R126, R8 ;  /* 0x0000007e887c723c */ /* 0x040fe20000001808 */
[----:B------:R-:W2:Y:S07]  /*f420*/  LDSM.16.MT88.4 R8, [R157+0x3900] ;  /* 0x003900009d08783b */ /* 0x000eae0000004200 */
[C---:B---3--:R-:W-:Y:S01]  /*f430*/  HMMA.16816.F32 R120, R136.reuse, R116, R12 ;  /* 0x000000748878723c */ /* 0x048fe2000000180c */
[----:B------:R-:W3:Y:S07]  /*f440*/  LDSM.16.MT88.4 R12, [R135+UR4+0x5900] ;  /* 0x00590004870c783b */ /* 0x000eee0008004200 */
[C---:B------:R-:W-:Y:S01]  /*f450*/  HMMA.16816.F32 R116, R136.reuse, R118, R16 ;  /* 0x000000768874723c */ /* 0x040fe20000001810 */
[----:B------:R-:W4:Y:S07]  /*f460*/  LDSM.16.MT88.4 R16, [R156+0x5900] ;  /* 0x005900009c10783b */ /* 0x000f2e0000004200 */
[C---:B------:R-:W-:Y:S07]  /*f470*/  HMMA.16816.F32 R112, R136.reuse, R140, R20 ;  /* 0x0000008c8870723c */ /* 0x040fee0000001814 */
[----:B------:R-:W-:Y:S01]  /*f480*/  IADD3 R20, R214, -0x2, RZ ;  /* 0xfffffffed6147810 */ /* 0x000fe20007ffe0ff */
[C---:B------:R-:W-:Y:S03]  /*f490*/  HMMA.16816.F32 R108, R136.reuse, R142, R24 ;  /* 0x0000008e886c723c */ /* 0x040fe60000001818 */
[C---:B------:R-:W-:Y:S05]  /*f4a0*/  ISETP.GE.AND P6, PT, R20.reuse, R193, PT ;  /* 0x000000c11400720c */ /* 0x040fea0003fc6270 */
[C---:B------:R-:W-:Y:S08]  /*f4b0*/  HMMA.16816.F32 R104, R136.reuse, R144, R28 ;  /* 0x000000908868723c */ /* 0x040ff0000000181c */
[C---:B------:R-:W-:Y:S08]  /*f4c0*/  HMMA.16816.F32 R100, R136.reuse, R146, R32 ;  /* 0x000000928864723c */ /* 0x040ff00000001820 */
[C---:B------:R-:W-:Y:S08]  /*f4d0*/  HMMA.16816.F32 R36, R136.reuse, R148, R36 ;  /* 0x000000948824723c */ /* 0x040ff00000001824 */
[C---:B------:R-:W-:Y:S08]  /*f4e0*/  HMMA.16816.F32 R40, R136.reuse, R150, R40 ;  /* 0x000000968828723c */ /* 0x040ff00000001828 */
[C---:B------:R-:W-:Y:S08]  /*f4f0*/  HMMA.16816.F32 R44, R136.reuse, R152, R44 ;  /* 0x00000098882c723c */ /* 0x040ff0000000182c */
[C---:B------:R-:W-:Y:S08]  /*f500*/  HMMA.16816.F32 R48, R136.reuse, R154, R48 ;  /* 0x0000009a8830723c */ /* 0x040ff00000001830 */
[C---:B-1----:R-:W-:Y:S07]  /*f510*/  HMMA.16816.F32 R52, R136.reuse, R4, R52 ;  /* 0x000000048834723c */ /* 0x042fee0000001834 */
[----:B------:R-:W-:Y:S01]  /*f520*/  @P6 SHF.R.S32.HI R5, RZ, 0x1f, R20 ;  /* 0x0000001fff056819 */ /* 0x000fe20000011414 */
[C---:B------:R-:W-:Y:S04]  /*f530*/  HMMA.16816.F32 R56, R136.reuse, R6, R56 ;  /* 0x000000068838723c */ /* 0x040fe80000001838 */
[----:B------:R-:W-:Y:S04]  /*f540*/  @P6 IMAD R5, R5, c[0x0][0x1e0], RZ ;  /* 0x0000780005056a24 */ /* 0x000fe800078e02ff */
[C---:B--2---:R-:W-:Y:S04]  /*f550*/  HMMA.16816.F32 R60, R136.reuse, R8, R60 ;  /* 0x00000008883c723c */ /* 0x044fe8000000183c */
[C---:B------:R-:W-:Y:S03]  /*f560*/  @P6 IMAD R5, R20.reuse, c[0x0][0x1e4], R5 ;  /* 0x0000790014056a24 */ /* 0x040fe600078e0205 */
[----:B------:R-:W-:Y:S01]  /*f570*/  @P6 IMAD.WIDE.U32 R8, R20, c[0x0][0x1e0], RZ ;  /* 0x0000780014086a25 */ /* 0x000fe200078e00ff */
[C---:B------:R-:W-:Y:S04]  /*f580*/  HMMA.16816.F32 R64, R136.reuse, R10, R64 ;  /* 0x0000000a8840723c */ /* 0x040fe80000001840 */
[----:B------:R-:W-:Y:S02]  /*f590*/  @P6 IADD3 R5, R9, R5, RZ ;  /* 0x0000000509056210 */ /* 0x000fe40007ffe0ff */
[C---:B------:R-:W-:Y:S02]  /*f5a0*/  @P6 SHF.L.U32 R9, R8.reuse, 0x6, RZ ;  /* 0x0000000608096819 */ /* 0x040fe400000006ff */
[C---:B---3--:R-:W-:Y:S04]  /*f5b0*/  HMMA.16816.F32 R68, R136.reuse, R12, R68 ;  /* 0x0000000c8844723c */ /* 0x048fe80000001844 */
[----:B------:R-:W-:Y:S02]  /*f5c0*/  @P6 SHF.L.U64.HI R8, R8, 0x6, R5 ;  /* 0x0000000608086819 */ /* 0x000fe40000010205 */
[----:B------:R-:W1:Y:S01]  /*f5d0*/  LDSM.16.MT88.4 R4, [R134+UR4+0x5900] ;  /* 0x005900048604783b */ /* 0x000e620008004200 */
[C---:B------:R-:W-:Y:S01]  /*f5e0*/  @P6 IADD3 R10, P0, R9.reuse, R202, RZ ;  /* 0x000000ca090a6210 */ /* 0x040fe20007f1e0ff */
[C---:B------:R-:W-:Y:S04]  /*f5f0*/  HMMA.16816.F32 R72, R136.reuse, R14, R72 ;  /* 0x0000000e8848723c */ /* 0x040fe80000001848 */
[----:B------:R-:W-:Y:S02]  /*f600*/  @P6 LEA R20, P5, R10, c[0x0][0x1c8], 0x1 ;  /* 0x000072000a146a11 */ /* 0x000fe400078a08ff */
[----:B------:R-:W-:Y:S02]  /*f610*/  @P6 IADD3 R22, P4, R9, R218, RZ ;  /* 0x000000da09166210 */ /* 0x000fe40007f9e0ff */
[----:B------:R-:W-:Y:S01]  /*f620*/  @P6 IADD3.X R11, R8, R207, RZ, P0, !PT ;  /* 0x000000cf080b6210 */ /* 0x000fe200007fe4ff */
[C---:B----4-:R-:W-:Y:S03]  /*f630*/  HMMA.16816.F32 R76, R136.reuse, R16, R76 ;  /* 0x00000010884c723c */ /* 0x050fe6000000184c */
[----:B------:R-:W-:Y:S02]  /*f640*/  @P6 LEA R12, P0, R22, c[0x0][0x1c8], 0x1 ;  /* 0x00007200160c6a11 */ /* 0x000fe400078008ff */
[----:B------:R-:W-:Y:S02]  /*f650*/  @P6 IADD3.X R13, R8, R217, RZ, P4, !PT ;  /* 0x000000d9080d6210 */ /* 0x000fe400027fe4ff */
[----:B------:R-:W-:Y:S01]  /*f660*/  @P6 LEA.HI.X R21, R10, c[0x0][0x1cc], R11, 0x1, P5 ;  /* 0x000073000a156a11 */ /* 0x000fe200028f0c0b */
[C---:B------:R-:W-:Y:S04]  /*f670*/  HMMA.16816.F32 R80, R136.reuse, R18, R80 ;  /* 0x000000128850723c */ /* 0x040fe80000001850 */
[----:B------:R-:W-:Y:S02]  /*f680*/  @P6 IADD3 R3, P5, R197, R9, RZ ;  /* 0x00000009c5036210 */ /* 0x000fe40007fbe0ff */
[----:B------:R-:W-:Y:S02]  /*f690*/  @P6 LEA.HI.X R13, R22, c[0x0][0x1cc], R13, 0x1, P0 ;  /* 0x00007300160d6a11 */ /* 0x000fe400000f0c0d */
[----:B------:R-:W-:Y:S04]  /*f6a0*/  @P6 IADD3 R14, P0, R9, R216, RZ ;  /* 0x000000d8090e6210 */ /* 0x000fe80007f1e0ff */
[----:B------:R-:W-:Y:S02]  /*f6b0*/  @P6 IADD3.X R22, R196, R8, RZ, P5, !PT ;  /* 0x00000008c4166210 */ /* 0x000fe40002ffe4ff */
[----:B------:R-:W-:Y:S02]  /*f6c0*/  @P6 IADD3 R15, P4, R3, R202, RZ ;  /* 0x000000ca030f6210 */ /* 0x000fe40007f9e0ff */
[----:B------:R-:W-:Y:S02]  /*f6d0*/  @P6 IADD3.X R17, R8, R215, RZ, P0, !PT ;  /* 0x000000d708116210 */ /* 0x000fe400007fe4ff */
[----:B------:R-:W2:Y:S01]  /*f6e0*/  LDSM.16.MT88.4 R8, [R157+0x5900] ;  /* 0x005900009d08783b */ /* 0x000ea20000004200 */
[C---:B------:R-:W-:Y:S02]  /*f6f0*/  @P6 LEA R24, P0, R15.reuse, c[0x0][0x1c8], 0x1 ;  /* 0x000072000f186a11 */ /* 0x040fe400078008ff */
[----:B------:R-:W-:Y:S01]  /*f700*/  @P6 IADD3.X R26, R22, R207, RZ, P4, !PT ;  /* 0x000000cf161a6210 */ /* 0x000fe200027fe4ff */
[C---:B-1----:R-:W-:Y:S03]  /*f710*/  HMMA.16816.F32 R84, R136.reuse, R4, R84 ;  /* 0x000000048854723c */ /* 0x042fe60000001854 */
[C---:B------:R-:W-:Y:S02]  /*f720*/  @P6 LEA R16, P5, R14.reuse, c[0x0][0x1c8], 0x1 ;  /* 0x000072000e106a11 */ /* 0x040fe400078a08ff */
[----:B------:R-:W-:Y:S02]  /*f730*/  @P6 LEA.HI.X R25, R15, c[0x0][0x1cc], R26, 0x1, P0 ;  /* 0x000073000f196a11 */ /* 0x000fe400000f0c1a */
[----:B------:R-:W-:Y:S01]  /*f740*/  MOV R15, UR7 ;  /* 0x00000007000f7c02 */ /* 0x000fe20008000f00 */
[C---:B------:R-:W-:Y:S04]  /*f750*/  HMMA.16816.F32 R88, R136.reuse, R6, R88 ;  /* 0x000000068858723c */ /* 0x040fe80000001858 */
[----:B------:R-:W-:Y:S01]  /*f760*/  @P6 LEA.HI.X R17, R14, c[0x0][0x1cc], R17, 0x1, P5 ;  /* 0x000073000e116a11 */ /* 0x000fe200028f0c11 */
[----:B------:R-:W-:Y:S01]  /*f770*/  @P6 IMAD R15, R15, 0x3000, R198 ;  /* 0x000030000f0f6824 */ /* 0x000fe200078e02c6 */
[C---:B------:R-:W-:Y:S02]  /*f780*/  @P6 IADD3 R14, P0, R3.reuse, R218, RZ ;  /* 0x000000da030e6210 */ /* 0x040fe40007f1e0ff */
[----:B------:R-:W-:Y:S04]  /*f790*/  @P6 IADD3 R23, P4, R3, R216, RZ ;  /* 0x000000d803176210 */ /* 0x000fe80007f9e0ff */
[----:B------:R-:W-:Y:S02]  /*f7a0*/  @P6 LEA R18, P5, R14, c[0x0][0x1c8], 0x1 ;  /* 0x000072000e126a11 */ /* 0x000fe400078a08ff */
[----:B------:R-:W-:Y:S02]  /*f7b0*/  @P6 IADD3.X R3, R22, R217, RZ, P0, !PT ;  /* 0x000000d916036210 */ /* 0x000fe400007fe4ff */
[----:B------:R-:W-:Y:S02]  /*f7c0*/  @P6 LEA R26, P0, R23, c[0x0][0x1c8], 0x1 ;  /* 0x00007200171a6a11 */ /* 0x000fe400078008ff */
[----:B------:R-:W-:Y:S02]  /*f7d0*/  @P6 LEA.HI.X R19, R14, c[0x0][0x1cc], R3, 0x1, P5 ;  /* 0x000073000e136a11 */ /* 0x000fe400028f0c03 */
[----:B------:R-:W-:Y:S02]  /*f7e0*/  @P6 SHF.L.U32 R3, R15, 0x1, RZ ;  /* 0x000000010f036819 */ /* 0x000fe400000006ff */
[----:B------:R-:W-:Y:S03]  /*f7f0*/  @P6 IADD3.X R22, R22, R215, RZ, P4, !PT ;  /* 0x000000d716166210 */ /* 0x000fe600027fe4ff */
[----:B------:R-:W-:Y:S01]  /*f800*/  @!PT LDS RZ, [RZ] ;  /* 0x00000000fffff984 */ /* 0x000fe20000000800 */
[----:B------:R-:W-:Y:S01]  /*f810*/  @!PT LDS RZ, [RZ] ;  /* 0x00000000fffff984 */ /* 0x000fe20000000800 */
[----:B------:R-:W-:Y:S01]  /*f820*/  @!PT LDS RZ, [RZ] ;  /* 0x00000000fffff984 */ /* 0x000fe20000000800 */
[----:B------:R1:W-:Y:S01]  /*f830*/  @P6 LDGSTS.E.BYPASS.LTC128B.128 [R3+0xc100], [R20.64], !P3 ;  /* 0x0c10000014036fae */ /* 0x0003e2000d901d4a */
[----:B------:R-:W-:Y:S01]  /*f840*/  @P6 LEA.HI.X R27, R23, c[0x0][0x1cc], R22, 0x1, P0 ;  /* 0x00007300171b6a11 */ /* 0x000fe200000f0c16 */
[C---:B--2---:R-:W-:Y:S03]  /*f850*/  HMMA.16816.F32 R92, R136.reuse, R8, R92 ;  /* 0x00000008885c723c */ /* 0x044fe6000000185c */
[----:B------:R-:W-:Y:S03]  /*f860*/  ISETP.GE.AND P0, PT, R193, R214, PT ;  /* 0x000000d6c100720c */ /* 0x000fe60003f06270 */
[----:B------:R1:W-:Y:S01]  /*f870*/  @P6 LDGSTS.E.BYPASS.LTC128B.128 [R3+0xe100], [R12.64], !P2 ;  /* 0x0e1000000c036fae */ /* 0x0003e2000d101d4a */
[----:B------:R-:W-:Y:S01]  /*f880*/  IADD3 R214, R214, -0x1, RZ ;  /* 0xffffffffd6d67810 */ /* 0x000fe20007ffe0ff */
[----:B------:R-:W-:Y:S06]  /*f890*/  HMMA.16816.F32 R96, R136, R10, R96 ;  /* 0x0000000a8860723c */ /* 0x000fec0000001860 */
[----:B------:R1:W-:Y:S08]  /*f8a0*/  @P6 LDGSTS.E.BYPASS.LTC128B.128 [R3+0x10100], [R16.64], !P1 ;  /* 0x1010000010036fae */ /* 0x0003f0000c901d4a */
[----:B------:R1:W-:Y:S08]  /*f8b0*/  @P6 LDGSTS.E.BYPASS.LTC128B.128 [R3+0xd100], [R24.64], !P3 ;  /* 0x0d10000018036fae */ /* 0x0003f0000d901d4a */
[----:B------:R1:W-:Y:S08]  /*f8c0*/  @P6 LDGSTS.E.BYPASS.LTC128B.128 [R3+0xf100], [R18.64], !P2 ;  /* 0x0f10000012036fae */ /* 0x0003f0000d101d4a */
[----:B------:R1:W-:Y:S08]  /*f8d0*/  @P6 LDGSTS.E.BYPASS.LTC128B.128 [R3+0x11100], [R26.64], !P1 ;  /* 0x111000001a036fae */ /* 0x0003f0000c901d4a */
[----:B------:R-:W0:Y:S01]  /*f8e0*/  LDGDEPBAR ;  /* 0x00000000000079af */ /* 0x000e220000000000 */
[----:B-1----:R-:W-:Y:S01]  /*f8f0*/  MOV R3, R0 ;  /* 0x0000000000037202 */ /* 0x002fe20000000f00 */
[----:B------:R-:W-:-:S06]  /*f900*/  @!P0 BRA `(.L_x_1609) ;  /* 0xffffc6f000008947 */ /* 0x000fcc000383ffff */
.L_x_1600:
        /* <DEDUP_REMOVED lines=12> */
[----:B------:R-:W-:Y:S02]  /*f9d0*/  MOV R7, 0xff800000 ;  /* 0xff80000000077802 */ /* 0x000fe40000000f00 */
[----:B------:R-:W-:-:S09]  /*f9e0*/  FSETP.NE.FTZ.AND P0, PT, R4, RZ, PT ;  /* 0x000000ff0400720b */ /* 0x000fd20003f15000 */
[----:B------:R-:W1:Y:S01]  /*f9f0*/  @P1 MUFU.RCP R6, R5 ;  /* 0x0000000500061308 */ /* 0x000e620000001000 */
[----:B------:R-:W-:-:S03]  /*fa00*/  @P1 MOV R8, 0x3f317218 ;  /* 0x3f31721800081802 */ /* 0x000fc60000000f00 */
[----:B------:R-:W-:Y:S02]  /*fa10*/  @P0 MOV R9, 0x3f317218 ;  /* 0x3f31721800090802 */ /* 0x000fe40000000f00 */
[----:B------:R-:W-:Y:S02]  /*fa20*/  @P1 FMUL.FTZ R8, R8, c[0x0][0x2d0] ;  /* 0x0000b40008081a20 */ /* 0x000fe40000410000 */
[----:B------:R-:W2:Y:S01]  /*fa30*/  @P1 MUFU.LG2 R5, R5 ;  /* 0x0000000500051308 */ /* 0x000ea20000000c00 */
[----:B------:R-:W-:Y:S02]  /*fa40*/  @P0 FMUL.FTZ R9, R9, c[0x0][0x2d0] ;  /* 0x0000b40009090a20 */ /* 0x000fe40000410000 */
[----:B-1----:R-:W-:-:S05]  /*fa50*/  FMUL.FTZ R128, R6, R128 ;  /* 0x0000008006807220 */ /* 0x002fca0000410000 */
[----:B------:R-:W1:Y:S01]  /*fa60*/  @P0 MUFU.RCP R3, R4 ;  /* 0x0000000400030308 */ /* 0x000e620000001000 */
        /* <DEDUP_REMOVED lines=46> */
[----:B------:R-:W-:Y:S02]  /*fd50*/  FMUL.FTZ R97, R6, R97 ;  /* 0x0000006106617220 */ /* 0x000fe40000410000 */
[----:B------:R3:W4:Y:S01]  /*fd60*/  @P0 MUFU.LG2 R6, R4 ;  /* 0x0000000400060308 */ /* 0x0007220000000c00 */
[----:B--2---:R-:W-:-:S02]  /*fd70*/  @P1 FMUL.FTZ R5, R5, 0.69314718246459960938 ;  /* 0x3f31721805051820 */ /* 0x004fc40000410000 */
[C---:B-1----:R-:W-:Y:S02]  /*fd80*/  FMUL.FTZ R130, R3.reuse, R130 ;  /* 0x0000008203827220 */ /* 0x042fe40000410000 */
[C---:B------:R-:W-:Y:S02]  /*fd90*/  FMUL.FTZ R131, R3.reuse, R131 ;  /* 0x0000008303837220 */ /* 0x040fe40000410000 */
[C---:B------:R-:W-:Y:S02]  /*fda0*/  FMUL.FTZ R126, R3.reuse, R126 ;  /* 0x0000007e037e7220 */ /* 0x040fe40000410000 */
[C---:B------:R-:W-:Y:S02]  /*fdb0*/  FMUL.FTZ R127, R3.reuse, R127 ;  /* 0x0000007f037f7220 */ /* 0x040fe40000410000 */
[C---:B------:R-:W-:Y:S02]  /*fdc0*/  FMUL.FTZ R122, R3.reuse, R122 ;  /* 0x0000007a037a7220 */ /* 0x040fe40000410000 */
[----:B------:R-:W-:-:S02]  /*fdd0*/  FMUL.FTZ R123, R3, R123 ;  /* 0x0000007b037b7220 */ /* 0x000fc40000410000 */
[C---:B------:R-:W-:Y:S01]  /*fde0*/  FMUL.FTZ R118, R3.reuse, R118 ;  /* 0x0000007603767220 */ /* 0x040fe20000410000 */
[----:B---3--:R-:W-:Y:S01]  /*fdf0*/  MOV R4, 0xff800000 ;  /* 0xff80000000047802 */ /* 0x008fe20000000f00 */
[----:B----4-:R-:W-:Y:S02]  /*fe00*/  @P0 FMUL.FTZ R6, R6, 0.69314718246459960938 ;  /* 0x3f31721806060820 */ /* 0x010fe40000410000 */
        /* <DEDUP_REMOVED lines=41> */
[----:B------:R-:W-:Y:S02]  /*100a0*/  @P1 FFMA.FTZ R4, R8, R2, R5 ;  /* 0x0000000208041223 */ /* 0x000fe40000010005 */
[----:B------:R-:W-:Y:S02]  /*100b0*/  @P0 FFMA.FTZ R7, R9, R0, R6 ;  /* 0x0000000009070223 */ /* 0x000fe40000010006 */
.L_x_1567:
[----:B------:R-:W-:Y:S05]  /*100c0*/  @P2 BRA `(.L_x_1610) ;  /* 0x0000197000002947 */ /* 0x000fea0003800000 */
[----:B------:R-:W1:Y:S01]  /*100d0*/  S2R R3, SR_CTAID.Y ;  /* 0x0000000000037919 */ /* 0x000e620000002600 */
[----:B------:R-:W-:Y:S01]  /*100e0*/  IMAD R6, RZ, RZ, -UR8 ;  /* 0x80000008ff067e24 */ /* 0x000fe2000f8e02ff */
[----:B------:R-:W-:Y:S01]  /*100f0*/  USHF.R.S32.HI UR6, URZ, 0x1f, UR8 ;  /* 0x0000001f3f067899 */ /* 0x000fe20008011408 */
[----:B------:R-:W-:Y:S01]  /*10100*/  IMAD.MOV.U32 R11, RZ, RZ, c[0x0][0x4e8] ;  /* 0x00013a00ff0b7624 */ /* 0x000fe200078e00ff */
[----:B------:R-:W2:Y:S01]  /*10110*/  S2R R2, SR_TID.X ;  /* 0x0000000000027919 */ /* 0x000ea20000002100 */
[----:B------:R-:W-:Y:S01]  /*10120*/  ULDC.64 UR4, c[0x0][0x4d0] ;  /* 0x0001340000047ab9 */ /* 0x000fe20000000a00 */
[----:B------:R-:W-:Y:S01]  /*10130*/  BSSY B0, `(.L_x_1611) ;  /* 0x00000fe000007945 */ /* 0x000fe20003800000 */
[----:B------:R-:W-:Y:S01]  /*10140*/  UIMAD UR7, UR6, UR4, URZ ;  /* 0x00000004060772a4 */ /* 0x000fe2000f8e023f */
[----:B------:R-:W3:Y:S01]  /*10150*/  S2R R9, SR_CTAID.Z ;  /* 0x0000000000097919 */ /* 0x000ee20000002700 */
[----:B------:R-:W-:-:S03]  /*10160*/  UIMAD.WIDE.U32 UR12, UR8, UR4, URZ ;  /* 0x00000004080c72a5 */ /* 0x000fc6000f8e003f */
[----:B------:R-:W-:Y:S01]  /*10170*/  BAR.SYNC.DEFER_BLOCKING 0x1, 0x100 ;  /* 0x0044000000007b1d */ /* 0x000fe20000010000 */
[----:B------:R-:W-:Y:S01]  /*10180*/  UIMAD UR7, UR8, UR5, UR7 ;  /* 0x00000005080772a4 */ /* 0x000fe2000f8e0207 */
[C---:B------:R-:W-:Y:S01]  /*10190*/  ISETP.NE.AND P1, PT, R11.reuse, 0x1, PT ;  /* 0x000000010b00780c */ /* 0x040fe20003f25270 */
[----:B------:R-:W-:Y:S01]  /*101a0*/  IMAD.U32 R16, RZ, RZ, UR12 ;  /* 0x0000000cff107e24 */ /* 0x000fe2000f8e00ff */
[----:B------:R-:W-:Y:S01]  /*101b0*/  MOV R17, UR13 ;  /* 0x0000000d00117c02 */ /* 0x000fe20008000f00 */
[----:B------:R-:W-:Y:S01]  /*101c0*/  UIADD3 UR7, UR13, UR7, URZ ;  /* 0x000000070d077290 */ /* 0x000fe2000fffe03f */
[----:B------:R-:W4:Y:S01]  /*101d0*/  S2R R10, SR_CTAID.X ;  /* 0x00000000000a7919 */ /* 0x000f220000002500 */
[----:B------:R-:W-:Y:S01]  /*101e0*/  ULDC.64 UR4, c[0x0][0x438] ;  /* 0x00010e0000047ab9 */ /* 0x000fe20000000a00 */
[----:B------:R-:W-:Y:S01]  /*101f0*/  IMAD R11, R11, c[0x0][0x388], RZ ;  /* 0x0000e2000b0b7a24 */ /* 0x000fe200078e02ff */
[----:B------:R-:W-:Y:S02]  /*10200*/  UIMAD.WIDE.U32 UR14, UR8, UR4, URZ ;  /* 0x00000004080e72a5 */ /* 0x000fe4000f8e003f */
[----:B------:R-:W-:Y:S01]  /*10210*/  UIMAD UR4, UR6, UR4, URZ ;  /* 0x00000004060472a4 */ /* 0x000fe2000f8e023f */
[----:B-1----:R-:W-:-:S02]  /*10220*/  IMAD R6, R6, c[0x0][0x550], R3 ;  /* 0x0001540006067a24 */ /* 0x002fc400078e0203 */
[----:B------:R-:W-:Y:S01]  /*10230*/  IMAD.U32 R17, RZ, RZ, UR7 ;  /* 0x00000007ff117e24 */ /* 0x000fe2000f8e00ff */
[----:B------:R-:W-:Y:S01]  /*10240*/  UIMAD UR4, UR8, UR5, UR4 ;  /* 0x00000005080472a4 */ /* 0x000fe2000f8e0204 */
[----:B--2---:R-:W-:Y:S01]  /*10250*/  SHF.R.S32.HI R3, RZ, 0x1f, R2 ;  /* 0x0000001fff037819 */ /* 0x004fe20000011402 */
[----:B------:R-:W-:Y:S01]  /*10260*/  IMAD.U32 R15, RZ, RZ, UR15 ;  /* 0x0000000fff0f7e24 */ /* 0x000fe2000f8e00ff */
[----:B------:R-:W-:Y:S01]  /*10270*/  MOV R14, UR14 ;  /* 0x0000000e000e7c02 */ /* 0x000fe20008000f00 */
[----:B------:R-:W-:Y:S01]  /*10280*/  UIADD3 UR4, UR15, UR4, URZ ;  /* 0x000000040f047290 */ /* 0x000fe2000fffe03f */
[-C--:B------:R-:W-:Y:S01]  /*10290*/  LEA.HI R0, R3, R2.reuse, RZ, 0x5 ;  /* 0x0000000203007211 */ /* 0x080fe200078f28ff */
[----:B---3--:R-:W-:Y:S01]  /*102a0*/  IMAD.WIDE.U32 R16, R9, c[0x0][0x4d8], R16 ;  /* 0x0001360009107a25 */ /* 0x008fe200078e0010 */
[----:B------:R-:W-:Y:S02]  /*102b0*/  LEA.HI R3, R3, R2, RZ, 0x2 ;  /* 0x0000000203037211 */ /* 0x000fe400078f10ff */
[----:B------:R-:W-:Y:S01]  /*102c0*/  LOP3.LUT R5, R0, 0xffffffe0, RZ, 0xc0, !PT ;  /* 0xffffffe000057812 */ /* 0x000fe200078ec0ff */
[----:B------:R-:W-:Y:S01]  /*102d0*/  IMAD.U32 R15, RZ, RZ, UR4 ;  /* 0x00000004ff0f7e24 */ /* 0x000fe2000f8e00ff */
[----:B------:R-:W-:Y:S01]  /*102e0*/  SHF.R.S32.HI R13, RZ, 0x5, R0 ;  /* 0x00000005ff0d7819 */ /* 0x000fe20000011400 */
[----:B------:R-:W-:Y:S01]  /*102f0*/  IMAD.MOV.U32 R18, RZ, RZ, R16 ;  /* 0x000000ffff127224 */ /* 0x000fe200078e0010 */
[----:B------:R-:W-:Y:S01]  /*10300*/  SHF.R.S32.HI R0, RZ, 0x1f, R0 ;  /* 0x0000001fff007819 */ /* 0x000fe20000011400 */
[----:B------:R-:W-:Y:S01]  /*10310*/  IMAD.IADD R5, R2, 0x1, -R5 ;  /* 0x0000000102057824 */ /* 0x000fe200078e0a05 */
[----:B------:R-:W-:Y:S01]  /*10320*/  LOP3.LUT R3, R3, 0xfffffffc, RZ, 0xc0, !PT ;  /* 0xfffffffc03037812 */ /* 0x000fe200078ec0ff */
[----:B------:R-:W-:Y:S01]  /*10330*/  IMAD.WIDE.U32 R14, R9, c[0x0][0x440], R14 ;  /* 0x00011000090e7a25 */ /* 0x000fe200078e000e */
[----:B------:R-:W-:-:S02]  /*10340*/  LEA.HI R0, R0, R13, RZ, 0x3 ;  /* 0x0000000d00007211 */ /* 0x000fc400078f18ff */
[----:B------:R-:W-:Y:S02]  /*10350*/  IADD3 R3, -R3, R2, RZ ;  /* 0x0000000203037210 */ /* 0x000fe40007ffe1ff */
[----:B------:R-:W-:Y:S02]  /*10360*/  LOP3.LUT R0, R0, 0xffffff8, RZ, 0xc0, !PT ;  /* 0x0ffffff800007812 */ /* 0x000fe400078ec0ff */
[----:B------:R-:W-:Y:S02]  /*10370*/  SHF.R.S32.HI R2, RZ, 0x1f, R5 ;  /* 0x0000001fff027819 */ /* 0x000fe40000011405 */
[----:B------:R-:W-:Y:S01]  /*10380*/  SHF.R.S32.HI R8, RZ, 0x1f, R9 ;  /* 0x0000001fff087819 */ /* 0x000fe20000011409 */
[----:B------:R-:W-:Y:S01]  /*10390*/  IMAD.IADD R13, R13, 0x1, -R0 ;  /* 0x000000010d0d7824 */ /* 0x000fe200078e0a00 */
[----:B------:R-:W-:Y:S02]  /*103a0*/  LEA.HI R0, R3, R3, RZ, 0x1 ;  /* 0x0000000303007211 */ /* 0x000fe400078f08ff */
[----:B------:R-:W-:-:S02]  /*103b0*/  LEA.HI R2, R2, R5, RZ, 0x2 ;  /* 0x0000000502027211 */ /* 0x000fc400078f10ff */
[----:B------:R-:W-:Y:S02]  /*103c0*/  LOP3.LUT R0, R0, 0x1ffffffe, RZ, 0xc0, !PT ;  /* 0x1ffffffe00007812 */ /* 0x000fe400078ec0ff */
[----:B------:R-:W-:Y:S02]  /*103d0*/  SHF.R.S32.HI R12, RZ, 0x2, R2 ;  /* 0x00000002ff0c7819 */ /* 0x000fe40000011402 */
[----:B------:R-:W-:Y:S02]  /*103e0*/  IADD3 R0, R3, -R0, RZ ;  /* 0x8000000003007210 */ /* 0x000fe40007ffe0ff */
[----:B------:R-:W-:Y:S01]  /*103f0*/  MOV R20, R14 ;  /* 0x0000000e00147202 */ /* 0x000fe20000000f00 */
[----:B------:R-:W-:Y:S01]  /*10400*/  IMAD R13, R13, 0x10, R12 ;  /* 0x000000100d0d7824 */ /* 0x000fe200078e020c */
[----:B------:R-:W-:Y:S01]  /*10410*/  LOP3.LUT R2, R2, 0x7ffffffc, RZ, 0xc0, !PT ;  /* 0x7ffffffc02027812 */ /* 0x000fe200078ec0ff */
        /* <DEDUP_REMOVED lines=27> */
[----:B------:R-:W-:Y:S02]  /*105d0*/  IADD3.X R15, R12, R19, R15, P0, !PT ;  /* 0x000000130c0f7210 */ /* 0x000fe400007fe40f */
        /* <DEDUP_REMOVED lines=14> */
[----:B------:R-:W-:Y:S01]  /*106c0*/  SHF.R.S32.HI R6, RZ, 0x1f, R12 ;  /* 0x0000001fff067819 */ /* 0x000fe2000001140c */
[----:B------:R-:W-:Y:S01]  /*106d0*/  IMAD.IADD R5, R5, 0x1, -R2 ;  /* 0x0000000105057824 */ /* 0x000fe200078e0a02 */
[----:B------:R-:W-:Y:S01]  /*106e0*/  LEA.HI.X R9, R14, c[0x0][0x4ac], R9, 0x2, P0 ;  /* 0x00012b000e097a11 */ /* 0x000fe200000f1409 */
[----:B------:R-:W-:Y:S01]  /*106f0*/  IMAD R3, R8, c[0x0][0x434], R3 ;  /* 0x00010d0008037a24 */ /* 0x000fe200078e0203 */
[----:B------:R-:W-:Y:S02]  /*10700*/  SHFL.IDX PT, R14, R0, RZ, 0x1c1f ;  /* 0x001c1fff000e7589 */ /* 0x000fe400000e0000 */
[----:B------:R-:W-:Y:S01]  /*10710*/  SHF.L.U32 R5, R5, 0x1, RZ ;  /* 0x0000000105057819 */ /* 0x000fe200000006ff */
[----:B------:R-:W-:Y:S01]  /*10720*/  IMAD.IADD R21, R21, 0x1, R3 ;  /* 0x0000000115157824 */ /* 0x000fe200078e0203 */
[----:B------:R-:W1:Y:S01]  /*10730*/  SHFL.IDX PT, R15, R9, RZ, 0x1c1f ;  /* 0x001c1fff090f7589 */ /* 0x000e6200000e0000 */
[----:B------:R-:W-:Y:S01]  /*10740*/  IMAD R3, R6, c[0x0][0x428], RZ ;  /* 0x00010a0006037a24 */ /* 0x000fe200078e02ff */
[----:B------:R-:W-:-:S02]  /*10750*/  IADD3 R6, R10, 0x8, RZ ;  /* 0x000000080a067810 */ /* 0x000fc40007ffe0ff */
[----:B------:R-:W2:Y:S01]  /*10760*/  SHFL.IDX PT, R17, R9, 0x1, 0x1c1f ;  /* 0x003c1f0009117f89 */ /* 0x000ea200000e0000 */
        /* <DEDUP_REMOVED lines=8> */
[----:B-1----:R3:W-:Y:S04]  /*107f0*/  @!P2 ST.E [R14.64], R4 ;  /* 0x000000040e00a985 */ /* 0x0027e8000c10190a */
[----:B--2---:R3:W-:Y:S01]  /*10800*/  @!P1 ST.E [R16.64], R7 ;  /* 0x0000000710009985 */ /* 0x0047e2000c10190a */
[----:B------:R-:W-:-:S03]  /*10810*/  ISETP.GE.AND P1, PT, R10, R11, PT ;  /* 0x0000000b0a00720c */ /* 0x000fc60003f26270 */
[----:B------:R3:W1:Y:S10]  /*10820*/  SHFL.IDX PT, R13, R8, RZ, 0x1c1f ;  /* 0x001c1fff080d7589 */ /* 0x00067400000e0000 */
[----:B------:R-:W-:Y:S05]  /*10830*/  @P1 BRA `(.L_x_1612) ;  /* 0x000008d000001947 */ /* 0x000fea0003800000 */
[C---:B------:R-:W-:Y:S02]  /*10840*/  ISETP.GE.AND P1, PT, R5.reuse, c[0x0][0x3c8], PT ;  /* 0x0000f20005007a0c */ /* 0x040fe40003f26270 */
[----:B---3--:R-:W-:-:S02]  /*10850*/  IADD3 R7, R5, 0x8, RZ ;  /* 0x0000000805077810 */ /* 0x008fc40007ffe0ff */
[----:B------:R-:W-:Y:S02]  /*10860*/  IADD3 R6, R5, 0x10, RZ ;  /* 0x0000001005067810 */ /* 0x000fe40007ffe0ff */
[----:B------:R-:W-:Y:S02]  /*10870*/  ISETP.GE.AND P5, PT, R7, c[0x0][0x3c8], PT ;  /* 0x0000f20007007a0c */ /* 0x000fe40003fa6270 */
[C---:B------:R-:W-:Y:S02]  /*10880*/  IADD3 R4, R5.reuse, 0x18, RZ ;  /* 0x0000001805047810 */ /* 0x040fe40007ffe0ff */
[C---:B------:R-:W-:Y:S02]  /*10890*/  IADD3 R2, R5.reuse, 0x20, RZ ;  /* 0x0000002005027810 */ /* 0x040fe40007ffe0ff */
[----:B------:R-:W-:Y:S01]  /*108a0*/  ISETP.GE.AND P4, PT, R6, c[0x0][0x3c8], PT ;  /* 0x0000f20006007a0c */ /* 0x000fe20003f86270 */
[----:B-1--4-:R-:W-:Y:S01]  /*108b0*/  @!P1 IMAD.WIDE R10, R5, 0x4, R12 ;  /* 0x00000004050a9825 */ /* 0x012fe200078e020c */
[----:B------:R-:W-:-:S02]  /*108c0*/  ISETP.GE.AND P3, PT, R4, c[0x0][0x3c8], PT ;  /* 0x0000f20004007a0c */ /* 0x000fc40003f66270 */
[----:B------:R-:W-:Y:S02]  /*108d0*/  ISETP.GE.AND P2, PT, R2, c[0x0][0x3c8], PT ;  /* 0x0000f20002007a0c */ /* 0x000fe40003f46270 */
[C---:B------:R-:W-:Y:S01]  /*108e0*/  IADD3 R0, R5.reuse, 0x28, RZ ;  /* 0x0000002805007810 */ /* 0x040fe20007ffe0ff */
[----:B------:R1:W-:Y:S01]  /*108f0*/  @!P1 ST.E.64 [R10.64], R128 ;  /* 0x000000800a009985 */ /* 0x0003e2000c101b0a */
[----:B------:R-:W-:Y:S02]  /*10900*/  IADD3 R9, R5, 0x30, RZ ;  /* 0x0000003005097810 */ /* 0x000fe40007ffe0ff */
[----:B------:R-:W-:Y:S02]  /*10910*/  ISETP.GE.AND P6, PT, R0, c[0x0][0x3c8], PT ;  /* 0x0000f20000007a0c */ /* 0x000fe40003fc6270 */
[----:B------:R-:W-:Y:S02]  /*10920*/  ISETP.GE.AND P1, PT, R9, c[0x0][0x3c8], PT ;  /* 0x0000f20009007a0c */ /* 0x000fe40003f26270 */
[----:B------:R-:W-:-:S02]  /*10930*/  @!P5 LEA.HI R7, R7, R7, RZ, 0x1 ;  /* 0x000000070707d211 */ /* 0x000fc400078f08ff */
[----:B------:R-:W-:Y:S02]  /*10940*/  @!P4 LEA.HI R6, R6, R6, RZ, 0x1 ;  /* 0x000000060606c211 */ /* 0x000fe400078f08ff */
[----:B------:R-:W-:Y:S02]  /*10950*/  @!P5 LOP3.LUT R7, R7, 0xfffffffe, RZ, 0xc0, !PT ;  /* 0xfffffffe0707d812 */ /* 0x000fe400078ec0ff */
[----:B------:R-:W-:Y:S02]  /*10960*/  @!P3 LEA.HI R4, R4, R4, RZ, 0x1 ;  /* 0x000000040404b211 */ /* 0x000fe400078f08ff */
[----:B------:R-:W-:Y:S02]  /*10970*/  @!P2 LEA.HI R2, R2, R2, RZ, 0x1 ;  /* 0x000000020202a211 */ /* 0x000fe400078f08ff */
[----:B------:R-:W-:Y:S01]  /*10980*/  @!P4 LOP3.LUT R15, R6, 0xfffffffe, RZ, 0xc0, !PT ;  /* 0xfffffffe060fc812 */ /* 0x000fe200078ec0ff */
[----:B------:R-:W-:Y:S01]  /*10990*/  @!P5 IMAD.WIDE R6, R7, 0x4, R12 ;  /* 0x000000040706d825 */ /* 0x000fe200078e020c */
[----:B------:R-:W-:-:S02]  /*109a0*/  @!P3 LOP3.LUT R17, R4, 0xfffffffe, RZ, 0xc0, !PT ;  /* 0xfffffffe0411b812 */ /* 0x000fc400078ec0ff */
[----:B------:R-:W-:Y:S02]  /*109b0*/  @!P2 LOP3.LUT R19, R2, 0xfffffffe, RZ, 0xc0, !PT ;  /* 0xfffffffe0213a812 */ /* 0x000fe400078ec0ff */
[----:B------:R-:W-:Y:S01]  /*109c0*/  @!P6 LEA.HI R0, R0, R0, RZ, 0x1 ;  /* 0x000000000000e211 */ /* 0x000fe200078f08ff */
[----:B------:R2:W-:Y:S01]  /*109d0*/  @!P5 ST.E.64 [R6.64], R124 ;  /* 0x0000007c0600d985 */ /* 0x0005e2000c101b0a */
[----:B------:R-:W-:Y:S02]  /*109e0*/  @!P1 LEA.HI R9, R9, R9, RZ, 0x1 ;  /* 0x0000000909099211 */ /* 0x000fe400078f08ff */
[----:B------:R-:W-:Y:S01]  /*109f0*/  IADD3 R4, R5, 0x48, RZ ;  /* 0x0000004805047810 */ /* 0x000fe20007ffe0ff */
[--C-:B-1----:R-:W-:Y:S01]  /*10a00*/  @!P4 IMAD.WIDE R10, R15, 0x4, R12.reuse ;  /* 0x000000040f0ac825 */ /* 0x102fe200078e020c */
[----:B------:R-:W-:Y:S02]  /*10a10*/  @!P1 LOP3.LUT R9, R9, 0xfffffffe, RZ, 0xc0, !PT ;  /* 0xfffffffe09099812 */ /* 0x000fe400078ec0ff */
[----:B------:R-:W-:Y:S01]  /*10a20*/  IADD3 R18, R5, 0x40, RZ ;  /* 0x0000004005127810 */ /* 0x000fe20007ffe0ff */
[----:B------:R-:W-:Y:S01]  /*10a30*/  @!P3 IMAD.WIDE R14, R17, 0x4, R12 ;  /* 0x00000004110eb825 */ /* 0x000fe200078e020c */
[----:B------:R1:W-:Y:S01]  /*10a40*/  @!P4 ST.E.64 [R10.64], R120 ;  /* 0x000000780a00c985 */ /* 0x0003e2000c101b0a */
[----:B------:R-:W-:-:S02]  /*10a50*/  IADD3 R2, R5, 0x50, RZ ;  /* 0x0000005005027810 */ /* 0x000fc40007ffe0ff */
[----:B------:R-:W-:Y:S01]  /*10a60*/  @!P2 IMAD.WIDE R16, R19, 0x4, R12 ;  /* 0x000000041310a825 */ /* 0x000fe200078e020c */
[----:B------:R-:W-:Y:S01]  /*10a70*/  IADD3 R19, R5, 0x38, RZ ;  /* 0x0000003805137810 */ /* 0x000fe20007ffe0ff */
[----:B------:R3:W-:Y:S01]  /*10a80*/  @!P3 ST.E.64 [R14.64], R116 ;  /* 0x000000740e00b985 */ /* 0x0007e2000c101b0a */
[----:B------:R-:W-:Y:S02]  /*10a90*/  ISETP.GE.AND P3, PT, R4, c[0x0][0x3c8], PT ;  /* 0x0000f20004007a0c */ /* 0x000fe40003f66270 */
[----:B------:R-:W-:Y:S01]  /*10aa0*/  ISETP.GE.AND P5, PT, R19, c[0x0][0x3c8], PT ;  /* 0x0000f20013007a0c */ /* 0x000fe20003fa6270 */
[----:B------:R4:W-:Y:S01]  /*10ab0*/  @!P2 ST.E.64 [R16.64], R112 ;  /* 0x000000701000a985 */ /* 0x0009e2000c101b0a */
[----:B------:R-:W-:Y:S02]  /*10ac0*/  ISETP.GE.AND P4, PT, R18, c[0x0][0x3c8], PT ;  /* 0x0000f20012007a0c */ /* 0x000fe40003f86270 */
[----:B------:R-:W-:Y:S02]  /*10ad0*/  ISETP.GE.AND P2, PT, R2, c[0x0][0x3c8], PT ;  /* 0x0000f20002007a0c */ /* 0x000fe40003f46270 */
[----:B------:R-:W-:-:S02]  /*10ae0*/  IADD3 R20, R5, 0xa8, RZ ;  /* 0x000000a805147810 */ /* 0x000fc40007ffe0ff */
[----:B--2---:R-:W-:Y:S02]  /*10af0*/  @!P6 LOP3.LUT R7, R0, 0xfffffffe, RZ, 0xc0, !PT ;  /* 0xfffffffe0007e812 */ /* 0x004fe400078ec0ff */
[----:B------:R-:W-:-:S03]  /*10b00*/  IADD3 R0, R5, 0x58, RZ ;  /* 0x0000005805007810 */ /* 0x000fc60007ffe0ff */
[----:B------:R-:W-:Y:S01]  /*10b10*/  @!P5 LEA.HI R19, R19, R19, RZ, 0x1 ;  /* 0x000000131313d211 */ /* 0x000fe200078f08ff */
[--C-:B------:R-:W-:Y:S01]  /*10b20*/  @!P6 IMAD.WIDE R6, R7, 0x4, R12.reuse ;  /* 0x000000040706e825 */ /* 0x100fe200078e020c */
[----:B------:R-:W-:Y:S02]  /*10b30*/  @!P3 LEA.HI R4, R4, R4, RZ, 0x1 ;  /* 0x000000040404b211 */ /* 0x000fe400078f08ff */
[----:B------:R-:W-:Y:S01]  /*10b40*/  @!P4 LEA.HI R18, R18, R18, RZ, 0x1 ;  /* 0x000000121212c211 */ /* 0x000fe200078f08ff */
[----:B-1----:R-:W-:Y:S01]  /*10b50*/  @!P1 IMAD.WIDE R10, R9, 0x4, R12 ;  /* 0x00000004090a9825 */ /* 0x002fe200078e020c */
[----:B------:R1:W-:Y:S01]  /*10b60*/  @!P6 ST.E.64 [R6.64], R108 ;  /* 0x0000006c0600e985 */ /* 0x0003e2000c101b0a */
[----:B------:R-:W-:Y:S02]  /*10b70*/  @!P5 LOP3.LUT R19, R19, 0xfffffffe, RZ, 0xc0, !PT ;  /* 0xfffffffe1313d812 */ /* 0x000fe400078ec0ff */
[----:B------:R-:W-:Y:S01]  /*10b80*/  @!P2 LEA.HI R2, R2, R2, RZ, 0x1 ;  /* 0x000000020202a211 */ /* 0x000fe200078f08ff */
[----:B------:R2:W-:Y:S01]  /*10b90*/  @!P1 ST.E.64 [R10.64], R104 ;  /* 0x000000680a009985 */ /* 0x0005e2000c101b0a */
[----:B------:R-:W-:-:S02]  /*10ba0*/  ISETP.GE.AND P1, PT, R0, c[0x0][0x3c8], PT ;  /* 0x0000f20000007a0c */ /* 0x000fc40003f26270 */
[----:B---3--:R-:W-:Y:S02]  /*10bb0*/  @!P3 LOP3.LUT R15, R4, 0xfffffffe, RZ, 0xc0, !PT ;  /* 0xfffffffe040fb812 */ /* 0x008fe400078ec0ff */
[----:B------:R-:W-:Y:S02]  /*10bc0*/  IADD3 R4, R5, 0x60, RZ ;  /* 0x0000006005047810 */ /* 0x000fe40007ffe0ff */
[----:B------:R-:W-:Y:S01]  /*10bd0*/  @!P4 LOP3.LUT R9, R18, 0xfffffffe, RZ, 0xc0, !PT ;  /* 0xfffffffe1209c812 */ /* 0x000fe200078ec0ff */
[--C-:B------:R-:W-:Y:S01]  /*10be0*/  @!P3 IMAD.WIDE R14, R15, 0x4, R12.reuse ;  /* 0x000000040f0eb825 */ /* 0x100fe200078e020c */
[----:B------:R-:W-:Y:S02]  /*10bf0*/  ISETP.GE.AND P6, PT, R4, c[0x0][0x3c8], PT ;  /* 0x0000f20004007a0c */ /* 0x000fe40003fc6270 */
[----:B------:R-:W-:Y:S01]  /*10c00*/  IADD3 R18, R5, 0x68, RZ ;  /* 0x0000006805127810 */ /* 0x000fe20007ffe0ff */
[----:B----4-:R-:W-:Y:S01]  /*10c10*/  @!P4 IMAD.WIDE R16, R9, 0x4, R12 ;  /* 0x000000040910c825 */ /* 0x010fe200078e020c */
[----:B------:R-:W-:-:S02]  /*10c20*/  IADD3 R9, R5, 0x70, RZ ;  /* 0x0000007005097810 */ /* 0x000fc40007ffe0ff */
[----:B------:R-:W-:-:S04]  /*10c30*/  @!P1 LEA.HI R0, R0, R0, RZ, 0x1 ;  /* 0x0000000000009211 */ /* 0x000fc800078f08ff */
[----:B------:R-:W-:Y:S02]  /*10c40*/  @!P1 LOP3.LUT R21, R0, 0xfffffffe, RZ, 0xc0, !PT ;  /* 0xfffffffe00159812 */ /* 0x000fe400078ec0ff */
[C---:B------:R-:W-:Y:S02]  /*10c50*/  IADD3 R0, R5.reuse, 0x88, RZ ;  /* 0x0000008805007810 */ /* 0x040fe40007ffe0ff */
[----:B------:R-:W-:Y:S02]  /*10c60*/  @!P6 LEA.HI R4, R4, R4, RZ, 0x1 ;  /* 0x000000040404e211 */ /* 0x000fe400078f08ff */
[----:B-1----:R-:W-:Y:S02]  /*10c70*/  @!P2 LOP3.LUT R7, R2, 0xfffffffe, RZ, 0xc0, !PT ;  /* 0xfffffffe0207a812 */ /* 0x002fe400078ec0ff */
[----:B------:R-:W-:Y:S01]  /*10c80*/  IADD3 R2, R5, 0x78, RZ ;  /* 0x0000007805027810 */ /* 0x000fe20007ffe0ff */
[----:B--2---:R-:W-:Y:S01]  /*10c90*/  @!P5 IMAD.WIDE R10, R19, 0x4, R12 ;  /* 0x00000004130ad825 */ /* 0x004fe200078e020c */
[----:B------:R-:W-:-:S03]  /*10ca0*/  IADD3 R19, R5, 0x80, RZ ;  /* 0x0000008005137810 */ /* 0x000fc60007ffe0ff */
[----:B------:R-:W-:Y:S01]  /*10cb0*/  @!P2 IMAD.WIDE R6, R7, 0x4, R12 ;  /* 0x000000040706a825 */ /* 0x000fe200078e020c */
[----:B------:R1:W-:Y:S01]  /*10cc0*/  @!P5 ST.E.64 [R10.64], R100 ;  /* 0x000000640a00d985 */ /* 0x0003e2000c101b0a */
[----:B------:R-:W-:-:S03]  /*10cd0*/  ISETP.GE.AND P5, PT, R18, c[0x0][0x3c8], PT ;  /* 0x0000f20012007a0c */ /* 0x000fc60003fa6270 */
[----:B------:R2:W-:Y:S01]  /*10ce0*/  @!P4 ST.E.64 [R16.64], R36 ;  /* 0x000000241000c985 */ /* 0x0005e2000c101b0a */
[----:B------:R-:W-:-:S03]  /*10cf0*/  ISETP.GE.AND P4, PT, R9, c[0x0][0x3c8], PT ;  /* 0x0000f20009007a0c */ /* 0x000fc60003f86270 */
[----:B------:R3:W-:Y:S01]  /*10d00*/  @!P3 ST.E.64 [R14.64], R40 ;  /* 0x000000280e00b985 */ /* 0x0007e2000c101b0a */
[----:B------:R-:W-:-:S03]  /*10d10*/  ISETP.GE.AND P3, PT, R2, c[0x0][0x3c8], PT ;  /* 0x0000f20002007a0c */ /* 0x000fc60003f66270 */
[----:B------:R4:W-:Y:S01]  /*10d20*/  @!P2 ST.E.64 [R6.64], R44 ;  /* 0x0000002c0600a985 */ /* 0x0009e2000c101b0a */
[----:B------:R-:W-:Y:S02]  /*10d30*/  ISETP.GE.AND P2, PT, R19, c[0x0][0x3c8], PT ;  /* 0x0000f20013007a0c */ /* 0x000fe40003f46270 */
[----:B------:R-:W-:-:S03]  /*10d40*/  @!P5 LEA.HI R18, R18, R18, RZ, 0x1 ;  /* 0x000000121212d211 */ /* 0x000fc600078f08ff */
[----:B------:R-:W-:-:S04]  /*10d50*/  @!P4 LEA.HI R9, R9, R9, RZ, 0x1 ;  /* 0x000000090909c211 */ /* 0x000fc800078f08ff */
[----:B------:R-:W-:Y:S02]  /*10d60*/  @!P3 LEA.HI R2, R2, R2, RZ, 0x1 ;  /* 0x000000020202b211 */ /* 0x000fe400078f08ff */
[----:B------:R-:W-:Y:S02]  /*10d70*/  @!P4 LOP3.LUT R9, R9, 0xfffffffe, RZ, 0xc0, !PT ;  /* 0xfffffffe0909c812 */ /* 0x000fe400078ec0ff */
[----:B------:R-:W-:Y:S01]  /*10d80*/  @!P2 LEA.HI R19, R19, R19, RZ, 0x1 ;  /* 0x000000131313a211 */ /* 0x000fe200078f08ff */
[----:B-1----:R-:W-:-:S03]  /*10d90*/  @!P1 IMAD.WIDE R10, R21, 0x4, R12 ;  /* 0x00000004150a9825 */ /* 0x002fc600078e020c */
[----:B------:R-:W-:Y:S02]  /*10da0*/  @!P2 LOP3.LUT R19, R19, 0xfffffffe, RZ, 0xc0, !PT ;  /* 0xfffffffe1313a812 */ /* 0x000fe400078ec0ff */
[----:B------:R-:W-:Y:S01]  /*10db0*/  IADD3 R21, R5, 0xa0, RZ ;  /* 0x000000a005157810 */ /* 0x000fe20007ffe0ff */
[--C-:B--2---:R-:W-:Y:S01]  /*10dc0*/  @!P4 IMAD.WIDE R16, R9, 0x4, R12.reuse ;  /* 0x000000040910c825 */ /* 0x104fe200078e020c */
[----:B------:R1:W-:Y:S01]  /*10dd0*/  @!P1 ST.E.64 [R10.64], R48 ;  /* 0x000000300a009985 */ /* 0x0003e2000c101b0a */
[----:B------:R-:W-:Y:S02]  /*10de0*/  ISETP.GE.AND P1, PT, R0, c[0x0][0x3c8], PT ;  /* 0x0000f20000007a0c */ /* 0x000fe40003f26270 */
[----:B---3--:R-:W-:Y:S01]  /*10df0*/  @!P5 LOP3.LUT R15, R18, 0xfffffffe, RZ, 0xc0, !PT ;  /* 0xfffffffe120fd812 */ /* 0x008fe200078ec0ff */
[--C-:B------:R-:W-:Y:S01]  /*10e00*/  @!P2 IMAD.WIDE R18, R19, 0x4, R12.reuse ;  /* 0x000000041312a825 */ /* 0x100fe200078e020c */
[----:B------:R-:W-:Y:S02]  /*10e10*/  IADD3 R9, R5, 0xb0, RZ ;  /* 0x000000b005097810 */ /* 0x000fe40007ffe0ff */
[----:B----4-:R-:W-:Y:S01]  /*10e20*/  @!P6 LOP3.LUT R7, R4, 0xfffffffe, RZ, 0xc0, !PT ;  /* 0xfffffffe0407e812 */ /* 0x010fe200078ec0ff */
[----:B------:R-:W-:Y:S01]  /*10e30*/  @!P5 IMAD.WIDE R14, R15, 0x4, R12 ;  /* 0x000000040f0ed825 */ /* 0x000fe200078e020c */
[----:B------:R-:W-:-:S03]  /*10e40*/  IADD3 R4, R5, 0xb8, RZ ;  /* 0x000000b805047810 */ /* 0x000fc60007ffe0ff */
[----:B------:R-:W-:Y:S02]  /*10e50*/  @!P6 IMAD.WIDE R6, R7, 0x4, R12 ;  /* 0x000000040706e825 */ /* 0x000fe400078e020c */
[----:B------:R-:W-:-:S03]  /*10e60*/  @!P1 LEA.HI R0, R0, R0, RZ, 0x1 ;  /* 0x0000000000009211 */ /* 0x000fc600078f08ff */
[----:B------:R2:W-:Y:S04]  /*10e70*/  @!P6 ST.E.64 [R6.64], R52 ;  /* 0x000000340600e985 */ /* 0x0005e8000c101b0a */
[----:B------:R3:W-:Y:S04]  /*10e80*/  @!P5 ST.E.64 [R14.64], R56 ;  /* 0x000000380e00d985 */ /* 0x0007e8000c101b0a */
[----:B------:R-:W-:Y:S01]  /*10e90*/  @!P4 ST.E.64 [R16.64], R60 ;  /* 0x0000003c1000c985 */ /* 0x000fe2000c101b0a */
[----:B------:R-:W-:Y:S02]  /*10ea0*/  ISETP.GE.AND P4, PT, R21, c[0x0][0x3c8], PT ;  /* 0x0000f20015007a0c */ /* 0x000fe40003f86270 */
[----:B-1----:R-:W-:-:S02]  /*10eb0*/  @!P3 LOP3.LUT R11, R2, 0xfffffffe, RZ, 0xc0, !PT ;  /* 0xfffffffe020bb812 */ /* 0x002fc400078ec0ff */
[----:B------:R-:W-:-:S03]  /*10ec0*/  IADD3 R2, R5, 0x98, RZ ;  /* 0x0000009805027810 */ /* 0x000fc60007ffe0ff */
[----:B------:R-:W-:Y:S01]  /*10ed0*/  @!P3 IMAD.WIDE R10, R11, 0x4, R12 ;  /* 0x000000040b0ab825 */ /* 0x000fe200078e020c */
[----:B------:R-:W-:-:S04]  /*10ee0*/  ISETP.GE.AND P5, PT, R2, c[0x0][0x3c8], PT ;  /* 0x0000f20002007a0c */ /* 0x000fc80003fa6270 */
[----:B------:R1:W-:Y:S01]  /*10ef0*/  @!P3 ST.E.64 [R10.64], R64 ;  /* 0x000000400a00b985 */ /* 0x0003e2000c101b0a */
[----:B------:R-:W-:Y:S02]  /*10f00*/  ISETP.GE.AND P3, PT, R20, c[0x0][0x3c8], PT ;  /* 0x0000f20014007a0c */ /* 0x000fe40003f66270 */
[----:B------:R-:W-:Y:S01]  /*10f10*/  @!P4 LEA.HI R21, R21, R21, RZ, 0x1 ;  /* 0x000000151515c211 */ /* 0x000fe200078f08ff */
[----:B------:R4:W-:Y:S01]  /*10f20*/  @!P2 ST.E.64 [R18.64], R68 ;  /* 0x000000441200a985 */ /* 0x0009e2000c101b0a */
[----:B------:R-:W-:Y:S02]  /*10f30*/  ISETP.GE.AND P2, PT, R9, c[0x0][0x3c8], PT ;  /* 0x0000f20009007a0c */ /* 0x000fe40003f46270 */
[----:B--2---:R-:W-:Y:S02]  /*10f40*/  @!P1 LOP3.LUT R7, R0, 0xfffffffe, RZ, 0xc0, !PT ;  /* 0xfffffffe00079812 */ /* 0x004fe400078ec0ff */
[----:B------:R-:W-:Y:S02]  /*10f50*/  IADD3 R0, R5, 0x90, RZ ;  /* 0x0000009005007810 */ /* 0x000fe40007ffe0ff */
[----:B------:R-:W-:Y:S01]  /*10f60*/  @!P5 LEA.HI R2, R2, R2, RZ, 0x1 ;  /* 0x000000020202d211 */ /* 0x000fe200078f08ff */
[----:B------:R-:W-:Y:S01]  /*10f70*/  @!P1 IMAD.WIDE R6, R7, 0x4, R12 ;  /* 0x0000000407069825 */ /* 0x000fe200078e020c */
[----:B------:R-:W-:-:S02]  /*10f80*/  ISETP.GE.AND P6, PT, R0, c[0x0][0x3c8], PT ;  /* 0x0000f20000007a0c */ /* 0x000fc40003fc6270 */
[----:B------:R-:W-:Y:S02]  /*10f90*/  @!P3 LEA.HI R20, R20, R20, RZ, 0x1 ;  /* 0x000000141414b211 */ /* 0x000fe400078f08ff */
[----:B------:R2:W-:Y:S01]  /*10fa0*/  @!P1 ST.E.64 [R6.64], R72 ;  /* 0x0000004806009985 */ /* 0x0005e2000c101b0a */
[----:B------:R-:W-:Y:S02]  /*10fb0*/  ISETP.GE.AND P1, PT, R4, c[0x0][0x3c8], PT ;  /* 0x0000f20004007a0c */ /* 0x000fe40003f26270 */
[----:B------:R-:W-:Y:S02]  /*10fc0*/  @!P2 LEA.HI R9, R9, R9, RZ, 0x1 ;  /* 0x000000090909a211 */ /* 0x000fe400078f08ff */
[----:B------:R-:W-:Y:S02]  /*10fd0*/  @!P4 LOP3.LUT R21, R21, 0xfffffffe, RZ, 0xc0, !PT ;  /* 0xfffffffe1515c812 */ /* 0x000fe400078ec0ff */
[----:B---3--:R-:W-:Y:S02]  /*10fe0*/  @!P3 LOP3.LUT R15, R20, 0xfffffffe, RZ, 0xc0, !PT ;  /* 0xfffffffe140fb812 */ /* 0x008fe400078ec0ff */
[----:B------:R-:W-:-:S02]  /*10ff0*/  @!P6 LEA.HI R0, R0, R0, RZ, 0x1 ;  /* 0x000000000000e211 */ /* 0x000fc400078f08ff */
[----:B------:R-:W-:Y:S01]  /*11000*/  @!P2 LOP3.LUT R9, R9, 0xfffffffe, RZ, 0xc0, !PT ;  /* 0xfffffffe0909a812 */ /* 0x000fe200078ec0ff */
[--C-:B------:R-:W-:Y:S01]  /*11010*/  @!P3 IMAD.WIDE R14, R15, 0x4, R12.reuse ;  /* 0x000000040f0eb825 */ /* 0x100fe200078e020c */
[----:B-1----:R-:W-:Y:S02]  /*11020*/  @!P5 LOP3.LUT R11, R2, 0xfffffffe, RZ, 0xc0, !PT ;  /* 0xfffffffe020bd812 */ /* 0x002fe400078ec0ff */
[----:B------:R-:W-:Y:S01]  /*11030*/  @!P1 LEA.HI R4, R4, R4, RZ, 0x1 ;  /* 0x0000000404049211 */ /* 0x000fe200078f08ff */
[----:B----4-:R-:W-:-:S03]  /*11040*/  @!P4 IMAD.WIDE R18, R21, 0x4, R12 ;  /* 0x000000041512c825 */ /* 0x010fc600078e020c */
[----:B------:R-:W-:Y:S01]  /*11050*/  @!P1 LOP3.LUT R17, R4, 0xfffffffe, RZ, 0xc0, !PT ;  /* 0xfffffffe04119812 */ /* 0x000fe200078ec0ff */
[----:B------:R-:W-:-:S04]  /*11060*/  @!P5 IMAD.WIDE R10, R11, 0x4, R12 ;  /* 0x000000040b0ad825 */ /* 0x000fc800078e020c */
[----:B------:R-:W-:Y:S01]  /*11070*/  @!P2 IMAD.WIDE R20, R9, 0x4, R12 ;  /* 0x000000040914a825 */ /* 0x000fe200078e020c */
[----:B--2---:R-:W-:-:S05]  /*11080*/  @!P6 LOP3.LUT R7, R0, 0xfffffffe, RZ, 0xc0, !PT ;  /* 0xfffffffe0007e812 */ /* 0x004fca00078ec0ff */
        /* <DEDUP_REMOVED lines=8> */
.L_x_1612:
[----:B------:R-:W-:Y:S05]  /*11110*/  BSYNC B0 ;  /* 0x0000000000007941 */ /* 0x000fea0003800000 */
.L_x_1611:
[----:B-1-3--:R1:W2:Y:S04]  /*11120*/  SHFL.IDX PT, R7, R8, 0x1, 0x1c1f ;  /* 0x003c1f0008077f89 */ /* 0x00a2a800000e0000 */
[----:B------:R1:W3:Y:S01]  /*11130*/  SHFL.IDX PT, R6, R3, 0x1, 0x1c1f ;  /* 0x003c1f0003067f89 */ /* 0x0002e200000e0000 */
[----:B------:R-:W-:Y:S05]  /*11140*/  @P0 EXIT ;  /* 0x000000000000094d */ /* 0x000fea0003800000 */
[C---:B-1----:R-:W-:Y:S02]  /*11150*/  IADD3 R3, R5.reuse, 0x8, RZ ;  /* 0x0000000805037810 */ /* 0x042fe40007ffe0ff */
[----:B------:R-:W-:-:S02]  /*11160*/  ISETP.GE.AND P1, PT, R5, c[0x0][0x3c8], PT ;  /* 0x0000f20005007a0c */ /* 0x000fc40003f26270 */
[----:B------:R-:W-:Y:S02]  /*11170*/  ISETP.GE.AND P0, PT, R3, c[0x0][0x3c8], PT ;  /* 0x0000f20003007a0c */ /* 0x000fe40003f06270 */
[C---:B------:R-:W-:Y:S02]  /*11180*/  IADD3 R2, R5.reuse, 0x10, RZ ;  /* 0x0000001005027810 */ /* 0x040fe40007ffe0ff */
[C---:B------:R-:W-:Y:S02]  /*11190*/  IADD3 R0, R5.reuse, 0x18, RZ ;  /* 0x0000001805007810 */ /* 0x040fe40007ffe0ff */
[----:B------:R-:W-:Y:S02]  /*111a0*/  ISETP.GE.AND P6, PT, R2, c[0x0][0x3c8], PT ;  /* 0x0000f20002007a0c */ /* 0x000fe40003fc6270 */
[----:B------:R-:W-:Y:S02]  /*111b0*/  ISETP.GE.AND P5, PT, R0, c[0x0][0x3c8], PT ;  /* 0x0000f20000007a0c */ /* 0x000fe40003fa6270 */
[C---:B------:R-:W-:Y:S01]  /*111c0*/  IADD3 R10, R5.reuse, 0x20, RZ ;  /* 0x00000020050a7810 */ /* 0x040fe20007ffe0ff */
[C---:B--234-:R-:W-:Y:S01]  /*111d0*/  @!P1 IMAD.WIDE R12, R5.reuse, 0x4, R6 ;  /* 0x00000004050c9825 */ /* 0x05cfe200078e0206 */
[----:B------:R-:W-:-:S02]  /*111e0*/  IADD3 R9, R5, 0x28, RZ ;  /* 0x0000002805097810 */ /* 0x000fc40007ffe0ff */
[----:B------:R-:W-:Y:S02]  /*111f0*/  @!P0 LEA.HI R3, R3, R3, RZ, 0x1 ;  /* 0x0000000303038211 */ /* 0x000fe400078f08ff */
[----:B------:R-:W-:Y:S01]  /*11200*/  IADD3 R8, R5, 0x30, RZ ;  /* 0x0000003005087810 */ /* 0x000fe20007ffe0ff */
[----:B------:R1:W-:Y:S01]  /*11210*/  @!P1 ST.E.64 [R12.64], R130 ;  /* 0x000000820c009985 */ /* 0x0003e2000c101b0a */
[----:B------:R-:W-:Y:S02]  /*11220*/  @!P0 LOP3.LUT R3, R3, 0xfffffffe, RZ, 0xc0, !PT ;  /* 0xfffffffe03038812 */ /* 0x000fe400078ec0ff */
[----:B------:R-:W-:Y:S02]  /*11230*/  IADD3 R4, R5, 0x38, RZ ;  /* 0x0000003805047810 */ /* 0x000fe40007ffe0ff */
[----:B------:R-:W-:Y:S01]  /*11240*/  ISETP.GE.AND P4, PT, R10, c[0x0][0x3c8], PT ;  /* 0x0000f2000a007a0c */ /* 0x000fe20003f86270 */
[----:B------:R-:W-:Y:S01]  /*11250*/  @!P0 IMAD.WIDE R14, R3, 0x4, R6 ;  /* 0x00000004030e8825 */ /* 0x000fe200078e0206 */
        /* <DEDUP_REMOVED lines=8> */
[----:B------:R-:W-:Y:S02]  /*112e0*/  @!P6 LOP3.LUT R11, R2, 0xfffffffe, RZ, 0xc0, !PT ;  /* 0xfffffffe020be812 */ /* 0x000fe400078ec0ff */
[----:B------:R-:W-:Y:S02]  /*112f0*/  @!P4 LEA.HI R10, R10, R10, RZ, 0x1 ;  /* 0x0000000a0a0ac211 */ /* 0x000fe400078f08ff */
[----:B------:R-:W-:Y:S02]  /*11300*/  @!P3 LEA.HI R9, R9, R9, RZ, 0x1 ;  /* 0x000000090909b211 */ /* 0x000fe400078f08ff */
[----:B------:R-:W-:Y:S02]  /*11310*/  IADD3 R2, R5, 0x48, RZ ;  /* 0x0000004805027810 */ /* 0x000fe40007ffe0ff */
[----:B-1----:R-:W-:Y:S02]  /*11320*/  @!P5 LOP3.LUT R13, R0, 0xfffffffe, RZ, 0xc0, !PT ;  /* 0xfffffffe000dd812 */ /* 0x002fe400078ec0ff */
[----:B------:R-:W-:-:S02]  /*11330*/  @!P2 LEA.HI R8, R8, R8, RZ, 0x1 ;  /* 0x000000080808a211 */ /* 0x000fc400078f08ff */
[----:B------:R-:W-:Y:S01]  /*11340*/  IADD3 R0, R5, 0x50, RZ ;  /* 0x0000005005007810 */ /* 0x000fe20007ffe0ff */
[--C-:B------:R-:W-:Y:S01]  /*11350*/  @!P5 IMAD.WIDE R12, R13, 0x4, R6.reuse ;  /* 0x000000040d0cd825 */ /* 0x100fe200078e0206 */
[----:B------:R-:W-:Y:S02]  /*11360*/  @!P1 LEA.HI R4, R4, R4, RZ, 0x1 ;  /* 0x0000000404049211 */ /* 0x000fe400078f08ff */
[----:B------:R-:W-:Y:S02]  /*11370*/  @!P0 LEA.HI R3, R3, R3, RZ, 0x1 ;  /* 0x0000000303038211 */ /* 0x000fe400078f08ff */
[----:B------:R-:W-:Y:S01]  /*11380*/  @!P3 LOP3.LUT R9, R9, 0xfffffffe, RZ, 0xc0, !PT ;  /* 0xfffffffe0909b812 */ /* 0x000fe200078ec0ff */
[----:B--2---:R-:W-:Y:S01]  /*11390*/  @!P6 IMAD.WIDE R14, R11, 0x4, R6 ;  /* 0x000000040b0ee825 */ /* 0x004fe200078e0206 */
[----:B------:R-:W-:Y:S02]  /*113a0*/  @!P4 LOP3.LUT R11, R10, 0xfffffffe, RZ, 0xc0, !PT ;  /* 0xfffffffe0a0bc812 */ /* 0x000fe400078ec0ff */
[----:B------:R-:W-:-:S02]  /*113b0*/  @!P0 LOP3.LUT R3, R3, 0xfffffffe, RZ, 0xc0, !PT ;  /* 0xfffffffe03038812 */ /* 0x000fc400078ec0ff */
[----:B------:R1:W-:Y:S01]  /*113c0*/  @!P6 ST.E.64 [R14.64], R122 ;  /* 0x0000007a0e00e985 */ /* 0x0003e2000c101b0a */
[----:B------:R-:W-:Y:S01]  /*113d0*/  ISETP.GE.AND P6, PT, R2, c[0x0][0x3c8], PT ;  /* 0x0000f20002007a0c */ /* 0x000fe20003fc6270 */
[--C-:B------:R-:W-:Y:S01]  /*113e0*/  @!P4 IMAD.WIDE R10, R11, 0x4, R6.reuse ;  /* 0x000000040b0ac825 */ /* 0x100fe200078e0206 */
[----:B------:R-:W-:Y:S01]  /*113f0*/  IADD3 R20, R5, 0x58, RZ ;  /* 0x0000005805147810 */ /* 0x000fe20007ffe0ff */
[----:B------:R2:W-:Y:S01]  /*11400*/  @!P5 ST.E.64 [R12.64], R118 ;  /* 0x000000760c00d985 */ /* 0x0005e2000c101b0a */
[----:B------:R-:W-:Y:S01]  /*11410*/  ISETP.GE.AND P5, PT, R0, c[0x0][0x3c8], PT ;  /* 0x0000f20000007a0c */ /* 0x000fe20003fa6270 */
[----:B------:R-:W-:Y:S01]  /*11420*/  @!P0 IMAD.WIDE R16, R3, 0x4, R6 ;  /* 0x0000000403108825 */ /* 0x000fe200078e0206 */
[C---:B------:R-:W-:Y:S01]  /*11430*/  IADD3 R19, R5.reuse, 0x60, RZ ;  /* 0x0000006005137810 */ /* 0x040fe20007ffe0ff */
[----:B------:R3:W-:Y:S01]  /*11440*/  @!P4 ST.E.64 [R10.64], R114 ;  /* 0x000000720a00c985 */ /* 0x0007e2000c101b0a */
[C---:B------:R-:W-:Y:S02]  /*11450*/  IADD3 R18, R5.reuse, 0x68, RZ ;  /* 0x0000006805127810 */ /* 0x040fe40007ffe0ff */
[----:B------:R-:W-:-:S02]  /*11460*/  IADD3 R3, R5, 0x78, RZ ;  /* 0x0000007805037810 */ /* 0x000fc40007ffe0ff */
[----:B------:R-:W-:Y:S02]  /*11470*/  ISETP.GE.AND P4, PT, R20, c[0x0][0x3c8], PT ;  /* 0x0000f20014007a0c */ /* 0x000fe40003f86270 */
[----:B------:R-:W-:-:S03]  /*11480*/  @!P6 LEA.HI R2, R2, R2, RZ, 0x1 ;  /* 0x000000020202e211 */ /* 0x000fc600078f08ff */
[----:B------:R-:W-:-:S08]  /*11490*/  @!P5 LEA.HI R0, R0, R0, RZ, 0x1 ;  /* 0x000000000000d211 */ /* 0x000fd000078f08ff */
[----:B------:R-:W-:Y:S02]  /*114a0*/  @!P4 LEA.HI R20, R20, R20, RZ, 0x1 ;  /* 0x000000141414c211 */ /* 0x000fe400078f08ff */
[----:B-1----:R-:W-:Y:S01]  /*114b0*/  @!P2 LOP3.LUT R15, R8, 0xfffffffe, RZ, 0xc0, !PT ;  /* 0xfffffffe080fa812 */ /* 0x002fe200078ec0ff */
[----:B------:R-:W-:Y:S01]  /*114c0*/  @!P3 IMAD.WIDE R8, R9, 0x4, R6 ;  /* 0x000000040908b825 */ /* 0x000fe200078e0206 */
[----:B--2---:R-:W-:-:S03]  /*114d0*/  @!P1 LOP3.LUT R13, R4, 0xfffffffe, RZ, 0xc0, !PT ;  /* 0xfffffffe040d9812 */ /* 0x004fc600078ec0ff */
[--C-:B------:R-:W-:Y:S01]  /*114e0*/  @!P2 IMAD.WIDE R14, R15, 0x4, R6.reuse ;  /* 0x000000040f0ea825 */ /* 0x100fe200078e0206 */
[----:B------:R-:W-:Y:S01]  /*114f0*/  IADD3 R4, R5, 0x70, RZ ;  /* 0x0000007005047810 */ /* 0x000fe20007ffe0ff */
[----:B------:R1:W-:Y:S01]  /*11500*/  @!P3 ST.E.64 [R8.64], R110 ;  /* 0x0000006e0800b985 */ /* 0x0003e2000c101b0a */
[----:B------:R-:W-:Y:S01]  /*11510*/  ISETP.GE.AND P3, PT, R19, c[0x0][0x3c8], PT ;  /* 0x0000f20013007a0c */ /* 0x000fe20003f66270 */
[--C-:B------:R-:W-:Y:S01]  /*11520*/  @!P1 IMAD.WIDE R12, R13, 0x4, R6.reuse ;  /* 0x000000040d0c9825 */ /* 0x100fe200078e0206 */
[----:B---3--:R-:W-:Y:S01]  /*11530*/  @!P5 LOP3.LUT R11, R0, 0xfffffffe, RZ, 0xc0, !PT ;  /* 0xfffffffe000bd812 */ /* 0x008fe200078ec0ff */
[----:B------:R-:W-:Y:S01]  /*11540*/  @!P2 ST.E.64 [R14.64], R106 ;  /* 0x0000006a0e00a985 */ /* 0x000fe2000c101b0a */
[----:B------:R-:W-:Y:S02]  /*11550*/  ISETP.GE.AND P2, PT, R18, c[0x0][0x3c8], PT ;  /* 0x0000f20012007a0c */ /* 0x000fe40003f46270 */
[----:B------:R-:W-:Y:S01]  /*11560*/  IADD3 R0, R5, 0x88, RZ ;  /* 0x0000008805007810 */ /* 0x000fe20007ffe0ff */
[----:B------:R2:W-:Y:S01]  /*11570*/  @!P1 ST.E.64 [R12.64], R102 ;  /* 0x000000660c009985 */ /* 0x0005e2000c101b0a */
[----:B------:R-:W-:Y:S01]  /*11580*/  ISETP.GE.AND P1, PT, R4, c[0x0][0x3c8], PT ;  /* 0x0000f20004007a0c */ /* 0x000fe20003f26270 */
[----:B------:R-:W-:-:S02]  /*11590*/  @!P5 IMAD.WIDE R10, R11, 0x4, R6 ;  /* 0x000000040b0ad825 */ /* 0x000fc400078e0206 */
[----:B------:R3:W-:Y:S01]  /*115a0*/  @!P0 ST.E.64 [R16.64], R38 ;  /* 0x0000002610008985 */ /* 0x0007e2000c101b0a */
[----:B------:R-:W-:Y:S02]  /*115b0*/  ISETP.GE.AND P0, PT, R3, c[0x0][0x3c8], PT ;  /* 0x0000f20003007a0c */ /* 0x000fe40003f06270 */
[----:B------:R-:W-:-:S03]  /*115c0*/  @!P3 LEA.HI R19, R19, R19, RZ, 0x1 ;  /* 0x000000131313b211 */ /* 0x000fc600078f08ff */
[----:B------:R-:W-:Y:S02]  /*115d0*/  @!P2 LEA.HI R18, R18, R18, RZ, 0x1 ;  /* 0x000000121212a211 */ /* 0x000fe400078f08ff */
[----:B------:R-:W-:Y:S02]  /*115e0*/  @!P3 LOP3.LUT R19, R19, 0xfffffffe, RZ, 0xc0, !PT ;  /* 0xfffffffe1313b812 */ /* 0x000fe400078ec0ff */
[----:B------:R-:W-:-:S04]  /*115f0*/  @!P1 LEA.HI R4, R4, R4, RZ, 0x1 ;  /* 0x0000000404049211 */ /* 0x000fc800078f08ff */
[----:B------:R-:W-:Y:S02]  /*11600*/  @!P0 LEA.HI R3, R3, R3, RZ, 0x1 ;  /* 0x0000000303038211 */ /* 0x000fe400078f08ff */
[----:B-1----:R-:W-:Y:S02]  /*11610*/  @!P6 LOP3.LUT R9, R2, 0xfffffffe, RZ, 0xc0, !PT ;  /* 0xfffffffe0209e812 */ /* 0x002fe400078ec0ff */
[----:B------:R-:W-:Y:S02]  /*11620*/  IADD3 R2, R5, 0x80, RZ ;  /* 0x0000008005027810 */ /* 0x000fe40007ffe0ff */
[----:B------:R-:W-:Y:S01]  /*11630*/  @!P0 LOP3.LUT R3, R3, 0xfffffffe, RZ, 0xc0, !PT ;  /* 0xfffffffe03038812 */ /* 0x000fe200078ec0ff */
[----:B------:R-:W-:Y:S01]  /*11640*/  @!P6 IMAD.WIDE R8, R9, 0x4, R6 ;  /* 0x000000040908e825 */ /* 0x000fe200078e0206 */
[----:B--2---:R-:W-:-:S03]  /*11650*/  @!P4 LOP3.LUT R13, R20, 0xfffffffe, RZ, 0xc0, !PT ;  /* 0xfffffffe140dc812 */ /* 0x004fc600078ec0ff */
[--C-:B------:R-:W-:Y:S01]  /*11660*/  @!P3 IMAD.WIDE R14, R19, 0x4, R6.reuse ;  /* 0x00000004130eb825 */ /* 0x100fe200078e0206 */
[----:B------:R1:W-:Y:S01]  /*11670*/  @!P6 ST.E.64 [R8.64], R42 ;  /* 0x0000002a0800e985 */ /* 0x0003e2000c101b0a */
[----:B------:R-:W-:Y:S02]  /*11680*/  ISETP.GE.AND P6, PT, R2, c[0x0][0x3c8], PT ;  /* 0x0000f20002007a0c */ /* 0x000fe40003fc6270 */
[--C-:B------:R-:W-:Y:S01]  /*11690*/  @!P4 IMAD.WIDE R12, R13, 0x4, R6.reuse ;  /* 0x000000040d0cc825 */ /* 0x100fe200078e0206 */
[----:B------:R2:W-:Y:S01]  /*116a0*/  @!P5 ST.E.64 [R10.64], R46 ;  /* 0x0000002e0a00d985 */ /* 0x0005e2000c101b0a */
[----:B------:R-:W-:Y:S02]  /*116b0*/  ISETP.GE.AND P5, PT, R0, c[0x0][0x3c8], PT ;  /* 0x0000f20000007a0c */ /* 0x000fe40003fa6270 */
[----:B------:R-:W-:Y:S01]  /*116c0*/  IADD3 R20, R5, 0x90, RZ ;  /* 0x0000009005147810 */ /* 0x000fe20007ffe0ff */
[----:B---3--:R-:W-:Y:S01]  /*116d0*/  @!P0 IMAD.WIDE R16, R3, 0x4, R6 ;  /* 0x0000000403108825 */ /* 0x008fe200078e0206 */
[C---:B------:R-:W-:Y:S01]  /*116e0*/  IADD3 R19, R5.reuse, 0x98, RZ ;  /* 0x0000009805137810 */ /* 0x040fe20007ffe0ff */
[----:B------:R3:W-:Y:S01]  /*116f0*/  @!P4 ST.E.64 [R12.64], R50 ;  /* 0x000000320c00c985 */ /* 0x0007e2000c101b0a */
[----:B------:R-:W-:-:S02]  /*11700*/  IADD3 R3, R5, 0xb0, RZ ;  /* 0x000000b005037810 */ /* 0x000fc40007ffe0ff */
[----:B------:R-:W-:Y:S01]  /*11710*/  ISETP.GE.AND P4, PT, R20, c[0x0][0x3c8], PT ;  /* 0x0000f20014007a0c */ /* 0x000fe20003f86270 */
[----:B------:R4:W-:Y:S01]  /*11720*/  @!P3 ST.E.64 [R14.64], R54 ;  /* 0x000000360e00b985 */ /* 0x0009e2000c101b0a */
[----:B------:R-:W-:Y:S02]  /*11730*/  ISETP.GE.AND P3, PT, R19, c[0x0][0x3c8], PT ;  /* 0x0000f20013007a0c */ /* 0x000fe40003f66270 */
[----:B------:R-:W-:Y:S02]  /*11740*/  @!P6 LEA.HI R2, R2, R2, RZ, 0x1 ;  /* 0x000000020202e211 */ /* 0x000fe400078f08ff */
[----:B------:R-:W-:-:S07]  /*11750*/  @!P5 LEA.HI R0, R0, R0, RZ, 0x1 ;  /* 0x000000000000d211 */ /* 0x000fce00078f08ff */
[----:B------:R-:W-:Y:S02]  /*11760*/  @!P4 LEA.HI R20, R20, R20, RZ, 0x1 ;  /* 0x000000141414c211 */ /* 0x000fe400078f08ff */
[----:B------:R-:W-:Y:S02]  /*11770*/  @!P3 LEA.HI R19, R19, R19, RZ, 0x1 ;  /* 0x000000131313b211 */ /* 0x000fe400078f08ff */
[----:B-1----:R-:W-:Y:S02]  /*11780*/  @!P2 LOP3.LUT R9, R18, 0xfffffffe, RZ, 0xc0, !PT ;  /* 0xfffffffe1209a812 */ /* 0x002fe400078ec0ff */
[----:B------:R-:W-:Y:S02]  /*11790*/  IADD3 R18, R5, 0xa0, RZ ;  /* 0x000000a005127810 */ /* 0x000fe40007ffe0ff */
[----:B--2---:R-:W-:Y:S01]  /*117a0*/  @!P1 LOP3.LUT R11, R4, 0xfffffffe, RZ, 0xc0, !PT ;  /* 0xfffffffe040b9812 */ /* 0x004fe200078ec0ff */
[----:B------:R-:W-:Y:S01]  /*117b0*/  @!P2 IMAD.WIDE R8, R9, 0x4, R6 ;  /* 0x000000040908a825 */ /* 0x000fe200078e0206 */
[----:B------:R-:W-:-:S02]  /*117c0*/  IADD3 R4, R5, 0xa8, RZ ;  /* 0x000000a805047810 */ /* 0x000fc40007ffe0ff */
[----:B------:R-:W-:Y:S01]  /*117d0*/  @!P3 LOP3.LUT R19, R19, 0xfffffffe, RZ, 0xc0, !PT ;  /* 0xfffffffe1313b812 */ /* 0x000fe200078ec0ff */
[----:B------:R-:W-:Y:S01]  /*117e0*/  @!P1 IMAD.WIDE R10, R11, 0x4, R6 ;  /* 0x000000040b0a9825 */ /* 0x000fe200078e0206 */
[----:B------:R1:W-:Y:S01]  /*117f0*/  @!P2 ST.E.64 [R8.64], R58 ;  /* 0x0000003a0800a985 */ /* 0x0003e2000c101b0a */
[----:B------:R-:W-:Y:S02]  /*11800*/  ISETP.GE.AND P2, PT, R18, c[0x0][0x3c8], PT ;  /* 0x0000f20012007a0c */ /* 0x000fe40003f46270 */
[----:B---3--:R-:W-:Y:S01]  /*11810*/  @!P4 LOP3.LUT R13, R20, 0xfffffffe, RZ, 0xc0, !PT ;  /* 0xfffffffe140dc812 */ /* 0x008fe200078ec0ff */
        /* <DEDUP_REMOVED lines=34> */
.L_x_1610:
        /* <DEDUP_REMOVED lines=50> */
.L_x_1613:
        /* <DEDUP_REMOVED lines=10> */
.L_x_4950:


//--------------------- .text._ZN7cutlass13device_kernelIN5flash19enable_sm80_to_sm89INS1_16FlashAttnFwdSm80INS1_25CollectiveMainloopFwdSm80ILi8ELi2ELb0EN4cute5tupleIJNS5_1CILi128EEENS7_ILi64EEENS7_ILi192EEEEEELi192ENS_6half_tEfNS_4arch4Sm80ELb0ELb1ELb1ELb1ELb0ELb0ELb1ELb1EEENS1_21CollectiveEpilogueFwdINS6_IJS8_SA_S9_EEENS6_IJNS7_ILi1EEESI_SI_EEESC_SE_Li256ELb1ELb1ELb1ELb0EEENS1_36VarlenDynamicPersistentTileSchedulerILi128ELi64ELi256ELi256ELb1ELb1ELb0ELb1ELb0ELb1EEEEEEEEEvNT_6ParamsE --------------------------
	.section	.text._ZN7cutlass13device_kernelIN5flash19enable_sm80_to_sm89INS1_16FlashAttnFwdSm80INS1_25CollectiveMainloopFwdSm80ILi8ELi2ELb0EN4cute5tupleIJNS5_1CILi128EEENS7_ILi64EEENS7_ILi192EEEEEELi192ENS_6half_tEfNS_4arch4Sm80ELb0ELb1ELb1ELb1ELb0ELb0ELb1ELb1EEENS1_21CollectiveEpilogueFwdINS6_IJS8_SA_S9_EEENS6_IJNS7_ILi1EEESI_SI_EEESC_SE_Li256ELb1ELb1ELb1ELb0EEENS1_36VarlenDynamicPersistentTileSchedulerILi128ELi64ELi256ELi256ELb1ELb1ELb0ELb1ELb0ELb1EEEEEEEEEvNT_6ParamsE,"ax",@progbits
	.sectioninfo	@"SHI_REGISTERS=255"
	.align	128
.text._ZN7cutlass13device_kernelIN5flash19enable_sm80_to_sm89INS1_16FlashAttnFwdSm80INS1_25CollectiveMainloopFwdSm80ILi8ELi2ELb0EN4cute5tupleIJNS5_1CILi128EEENS7_ILi64EEENS7_ILi192EEEEEELi192ENS_6half_tEfNS_4arch4Sm80ELb0ELb1ELb1ELb1ELb0ELb0ELb1ELb1EEENS1_21CollectiveEpilogueFwdINS6_IJS8_SA_S9_EEENS6_IJNS7_ILi1EEESI_SI_EEESC_SE_Li256ELb1ELb1ELb1ELb0EEENS1_36VarlenDynamicPersistentTileSchedulerILi128ELi64ELi256ELi256ELb1ELb1ELb0ELb1ELb0ELb1EEEEEEEEEvNT_6ParamsE:
        .type           _ZN7cutlass13device_kernelIN5flash19enable_sm80_to_sm89INS1_16FlashAttnFwdSm80INS1_25CollectiveMainloopFwdSm80ILi8ELi2ELb0EN4cute5tupleIJNS5_1CILi128EEENS7_ILi64EEENS7_ILi192EEEEEELi192ENS_6half_tEfNS_4arch4Sm80ELb0ELb1ELb1ELb1ELb0ELb0ELb1ELb1EEENS1_21CollectiveEpilogueFwdINS6_IJS8_SA_S9_EEENS6_IJNS7_ILi1EEESI_SI_EEESC_SE_Li256ELb1ELb1ELb1ELb0EEENS1_36VarlenDynamicPersistentTileSchedulerILi128ELi64ELi256ELi256ELb1ELb1ELb0ELb1ELb0ELb1EEEEEEEEEvNT_6ParamsE,@function
        .size           _ZN7cutlass13device_kernelIN5flash19enable_sm80_to_sm89INS1_16FlashAttnFwdSm80INS1_25CollectiveMainloopFwdSm80ILi8ELi2ELb0EN4cute5tupleIJNS5_1CILi128EEENS7_ILi64EEENS7_ILi192EEEEEELi192ENS_6half_tEfNS_4arch4Sm80ELb0ELb1ELb1ELb1ELb0ELb0ELb1ELb1EEENS1_21CollectiveEpilogueFwdINS6_IJS8_SA_S9_EEENS6_IJNS7_ILi1EEESI_SI_EEESC_SE_Li256ELb1ELb1ELb1ELb0EEENS1_36VarlenDynamicPersistentTileSchedulerILi128ELi64ELi256ELi256ELb1ELb1ELb0ELb1ELb0ELb1EEEEEEEEEvNT_6ParamsE,(.L_x_4951 - _ZN7cutlass13device_kernelIN5flash19enable_sm80_to_sm89INS1_16FlashAttnFwdSm80INS1_25CollectiveMainloopFwdSm80ILi8ELi2ELb0EN4cute5tupleIJNS5_1CILi128EEENS7_ILi64EEENS7_ILi192EEEEEELi192ENS_6half_tEfNS_4arch4Sm80ELb0ELb1ELb1ELb1ELb0ELb0ELb1ELb1EEENS1_21CollectiveEpilogueFwdINS6_IJS8_SA_S9_EEENS6_IJNS7_ILi1EEESI_SI_EEESC_SE_Li256ELb1ELb1ELb1ELb0EEENS1_36VarlenDynamicPersistentTileSchedulerILi128ELi64ELi256ELi256ELb1ELb1ELb0ELb1ELb0ELb1EEEEEEEEEvNT_6ParamsE)
        .other          _ZN7cutlass13device_kernelIN5flash19enable_sm80_to_sm89INS1_16FlashAttnFwdSm80INS1_25CollectiveMainloopFwdSm80ILi8ELi2ELb0EN4cute5tupleIJNS5_1CILi128EEENS7_ILi64EEENS7_ILi192EEEEEELi192ENS_6half_tEfNS_4arch4Sm80ELb0ELb1ELb1ELb1ELb0ELb0ELb1ELb1EEENS1_21CollectiveEpilogueFwdINS6_IJS8_SA_S9_EEENS6_IJNS7_ILi1EEESI_SI_EEESC_SE_Li256ELb1ELb1ELb1ELb0EEENS1_36VarlenDynamicPersistentTileSchedulerILi128ELi64ELi256ELi256ELb1ELb1ELb0ELb1ELb0ELb1EEEEEEEEEvNT_6ParamsE,@"STO_CUDA_ENTRY STV_DEFAULT"
_ZN7cutlass13device_kernelIN5flash19enable_sm80_to_sm89INS1_16FlashAttnFwdSm80INS1_25CollectiveMainloopFwdSm80ILi8ELi2ELb0EN4cute5tupleIJNS5_1CILi128EEENS7_ILi64EEENS7_ILi192EEEEEELi192ENS_6half_tEfNS_4arch4Sm80ELb0ELb1ELb1ELb1ELb0ELb0ELb1ELb1EEENS1_21CollectiveEpilogueFwdINS6_IJS8_SA_S9_EEENS6_IJNS7_ILi1EEESI_SI_EEESC_SE_Li256ELb1ELb1ELb1ELb0EEENS1_36VarlenDynamicPersistentTileSchedulerILi128ELi64ELi256ELi256ELb1ELb1ELb0ELb1ELb0ELb1EEEEEEEEEvNT_6ParamsE:
        /* <DEDUP_REMOVED lines=52> */
.L_x_1619:
        /* <DEDUP_REMOVED lines=16> */
.L_x_1762:
        /* <DEDUP_REMOVED lines=16> */
.L_x_1763:
[----:B---3--:R-:W-:-:S05]  /*0540*/  IMAD R0, R0, c[0x0][0x538], RZ ;  /* 0x00014e0000007a24 */ /* 0x008fca00078e02ff */
[----:B------:R-:W-:-:S04]  /*0550*/  IADD3 R6, R0, R6, RZ ;  /* 0x0000000600067210 */ /* 0x000fc80007ffe0ff */
[----:B------:R-:W-:-:S13]  /*0560*/  ISETP.GT.AND P0, PT, R6, UR4, PT ;  /* 0x0000000406007c0c */ /* 0x000fda000bf04270 */
[----:B-12---:R-:W-:Y:S05]  /*0570*/  @!P0 BRA `(.L_x_1619) ;  /* 0xfffffdc000008947 */ /* 0x006fea000383ffff */
.L_x_1615:
[----:B------:R-:W-:-:S05]  /*0580*/  IADD3 R11, -R0, R6, RZ ;  /* 0x00000006000b7210 */ /* 0x000fca0007ffe1ff */
[----:B------:R-:W-:-:S05]  /*0590*/  IMAD R0, R4, c[0x0][0x538], R11 ;  /* 0x00014e0004007a24 */ /* 0x000fca00078e020b */
[----:B------:R-:W-:Y:S01]  /*05a0*/  ISETP.GT.AND P0, PT, R0, UR4, PT ;  /* 0x0000000400007c0c */ /* 0x000fe2000bf04270 */
[----:B------:R-:W-:-:S12]  /*05b0*/  BRA.DIV ~URZ, `(.L_x_1620) ;  /* 0x00014b727f007947 */ /* 0x000fd8000b800000 */
[----:B------:R-:W-:-:S04]  /*05c0*/  VOTE.ANY R10, PT, !P0 ;  /* 0x00000000000a7806 */ /* 0x000fc800040e0100 */
.L_x_1764:
[----:B------:R-:W1:Y:S02]  /*05d0*/  POPC R6, R10 ;  /* 0x0000000a00067309 */ /* 0x000e640000000000 */
[----:B-12---:R-:W-:Y:S01]  /*05e0*/  IADD3 R231, R6, R7, RZ ;  /* 0x0000000706e77210 */ /* 0x006fe20007ffe0ff */
[----:B------:R-:W-:Y:S05]  /*05f0*/  BRA.DIV ~URZ, `(.L_x_1621) ;  /* 0x00014b827f007947 */ /* 0x000fea000b800000 */
[----:B------:R1:W2:Y:S01]  /*0600*/  SHFL.IDX PT, R229, R9, R6, 0x1f ;  /* 0x00001f0609e57589 */ /* 0x0002a200000e0000 */
[----:B------:R-:W-:-:S03]  /*0610*/  MOV R7, RZ ;  /* 0x000000ff00077202 */ /* 0x000fc60000000f00 */
[----:B------:R1:W3:Y:S04]  /*0620*/  SHFL.IDX PT, R9, R8, R6, 0x1f ;  /* 0x00001f0608097589 */ /* 0x0002e800000e0000 */
.L_x_1765:
[----:B------:R-:W-:Y:S01]  /*0630*/  ISETP.NE.AND P0, PT, R10, RZ, PT ;  /* 0x000000ff0a00720c */ /* 0x000fe20003f05270 */
[----:B------:R-:W-:-:S12]  /*0640*/  BSSY B0, `(.L_x_1622) ;  /* 0x0000005000007945 */ /* 0x000fd80003800000 */
[----:B------:R-:W-:Y:S05]  /*0650*/  @!P0 BRA `(.L_x_1623) ;  /* 0x0000003000008947 */ /* 0x000fea0003800000 */
[----:B------:R-:W-:Y:S01]  /*0660*/  IADD3 R3, R6, -0x1, RZ ;  /* 0xffffffff06037810 */ /* 0x000fe20007ffe0ff */
[----:B------:R-:W-:Y:S05]  /*0670*/  BRA.DIV ~URZ, `(.L_x_1624) ;  /* 0x00014be27f007947 */ /* 0x000fea000b800000 */
[----:B------:R4:W1:Y:S02]  /*0680*/  SHFL.IDX PT, R7, R4, R3, 0x1f ;  /* 0x00001f0304077589 */ /* 0x00086400000e0000 */
.L_x_1623:
[----:B------:R-:W-:Y:S05]  /*0690*/  BSYNC B0 ;  /* 0x0000000000007941 */ /* 0x000fea0003800000 */
.L_x_1622:
        /* <DEDUP_REMOVED lines=67> */
.L_x_1626:
        /* <DEDUP_REMOVED lines=68> */
.L_x_1627:
[----:B------:R-:W-:Y:S05]  /*0f10*/  BSYNC B0 ;  /* 0x0000000000007941 */ /* 0x000fea0003800000 */
.L_x_1625:
[----:B------:R-:W-:-:S04]  /*0f20*/  LOP3.LUT R0, RZ, R0, RZ, 0x33, !PT ;  /* 0x00000000ff007212 */ /* 0x000fc800078e33ff */
[----:B------:R-:W-:Y:S01]  /*0f30*/  IADD3 R229, R0, R229, RZ ;  /* 0x000000e500e57210 */ /* 0x000fe20007ffe0ff */
[----:B------:R-:W-:Y:S05]  /*0f40*/  BRA `(.L_x_1628) ;  /* 0x0000004000007947 */ /* 0x000fea0003800000 */
.L_x_1616:
[----:B--2---:R-:W-:Y:S01]  /*0f50*/  IMAD.MOV.U32 R229, RZ, RZ, RZ ;  /* 0x000000ffffe57224 */ /* 0x004fe200078e00ff */
[----:B------:R-:W-:Y:S01]  /*0f60*/  MOV R230, RZ ;  /* 0x000000ff00e67202 */ /* 0x000fe20000000f00 */
[----:B------:R-:W-:Y:S01]  /*0f70*/  IMAD.U32 R228, RZ, RZ, UR4 ;  /* 0x00000004ffe47e24 */ /* 0x000fe2000f8e00ff */
[----:B------:R-:W-:Y:S02]  /*0f80*/  MOV R231, c[0x0][0x53c] ;  /* 0x00014f0000e77a02 */ /* 0x000fe40000000f00 */
.L_x_1628:
[----:B------:R-:W-:Y:S01]  /*0f90*/  ISETP.NE.AND P0, PT, R12, RZ, PT ;  /* 0x000000ff0c00720c */ /* 0x000fe20003f05270 */
[----:B------:R-:W-:-:S12]  /*0fa0*/  WARPSYNC 0xffffffff ;  /* 0xffffffff00007948 */ /* 0x000fd80003800000 */
[----:B------:R1:W-:Y:S04]  /*0fb0*/  @!P0 STS.128 [0x24100], R228 ;  /* 0x024100e4ff008388 */ /* 0x0003e80000000c00 */
[----:B------:R-:W-:Y:S06]  /*0fc0*/  BAR.ARV 0x5, 0x100 ;  /* 0x0144000000007b1d */ /* 0x000fec0000002000 */
.L_x_1614:
[----:B-12---:R-:W-:-:S13]  /*0fd0*/  ISETP.GE.AND P0, PT, R231, c[0x0][0x53c], PT ;  /* 0x00014f00e7007a0c */ /* 0x006fda0003f06270 */
[----:B------:R-:W-:Y:S05]  /*0fe0*/  @P0 EXIT ;  /* 0x000000000000094d */ /* 0x000fea0003800000 */
[----:B------:R-:W1:Y:S02]  /*0ff0*/  S2R R14, SR_TID.X ;  /* 0x00000000000e7919 */ /* 0x000e640000002100 */
[----:B-1----:R-:W-:-:S04]  /*1000*/  SHF.R.S32.HI R7, RZ, 0x1f, R14 ;  /* 0x0000001fff077819 */ /* 0x002fc8000001140e */
[CC--:B------:R-:W-:Y:S02]  /*1010*/  LEA.HI R12, R7.reuse, R14.reuse, RZ, 0x2 ;  /* 0x0000000e070c7211 */ /* 0x0c0fe400078f10ff */
[----:B------:R-:W-:Y:S02]  /*1020*/  LEA.HI R3, R7, R14, RZ, 0x4 ;  /* 0x0000000e07037211 */ /* 0x000fe400078f20ff */
[--C-:B------:R-:W-:Y:S02]  /*1030*/  SHF.R.S32.HI R8, RZ, 0x2, R12.reuse ;  /* 0x00000002ff087819 */ /* 0x100fe4000001140c */
[----:B------:R-:W-:Y:S02]  /*1040*/  SHF.R.S32.HI R0, RZ, 0x1f, R12 ;  /* 0x0000001fff007819 */ /* 0x000fe4000001140c */
        /* <DEDUP_REMOVED lines=12> */
[CC--:B------:R-:W-:Y:S01]  /*1110*/  LEA.HI R3, R7.reuse, R14.reuse, RZ, 0x6 ;  /* 0x0000000e07037211 */ /* 0x0c0fe200078f30ff */
[----:B------:R-:W-:Y:S01]  /*1120*/  IMAD.IADD R9, R14, 0x1, -R4 ;  /* 0x000000010e097824 */ /* 0x000fe200078e0a04 */
[----:B------:R-:W-:Y:S01]  /*1130*/  LEA.HI R7, R7, R14, RZ, 0x5 ;  /* 0x0000000e07077211 */ /* 0x000fe200078f28ff */
[----:B------:R-:W-:Y:S01]  /*1140*/  IMAD.SHL.U32 R0, R251, 0x40, RZ ;  /* 0x00000040fb007824 */ /* 0x000fe200078e00ff */
[----:B------:R-:W-:Y:S01]  /*1150*/  SHF.R.S32.HI R4, RZ, 0x1f, R2 ;  /* 0x0000001fff047819 */ /* 0x000fe20000011402 */
[----:B------:R-:W-:Y:S02]  /*1160*/  IMAD.SHL.U32 R3, R3, 0x8, RZ ;  /* 0x0000000803037824 */ /* 0x000fe400078e00ff */
[----:B------:R-:W-:Y:S01]  /*1170*/  IMAD.SHL.U32 R210, R9, 0x8, RZ ;  /* 0x0000000809d27824 */ /* 0x000fe200078e00ff */
[----:B------:R-:W-:-:S02]  /*1180*/  LEA.HI R11, R4, R2, RZ, 0x3 ;  /* 0x00000002040b7211 */ /* 0x000fc400078f18ff */
[----:B------:R-:W-:Y:S02]  /*1190*/  LOP3.LUT R0, R0, 0x1c0, RZ, 0xc0, !PT ;  /* 0x000001c000007812 */ /* 0x000fe400078ec0ff */
[----:B------:R-:W-:Y:S02]  /*11a0*/  LOP3.LUT R6, R3, 0x7ffffe00, RZ, 0xc0, !PT ;  /* 0x7ffffe0003067812 */ /* 0x000fe400078ec0ff */
[----:B------:R-:W-:Y:S02]  /*11b0*/  LOP3.LUT R4, R11, 0xfffffff8, RZ, 0xc0, !PT ;  /* 0xfffffff80b047812 */ /* 0x000fe400078ec0ff */
[----:B------:R-:W-:Y:S02]  /*11c0*/  SHF.R.U32.HI R5, RZ, 0x3, R0 ;  /* 0x00000003ff057819 */ /* 0x000fe40000011600 */
[----:B------:R-:W-:Y:S01]  /*11d0*/  LOP3.LUT R3, R0, 0x38, R210, 0xf8, !PT ;  /* 0x0000003800037812 */ /* 0x000fe200078ef8d2 */
[----:B------:R-:W-:Y:S01]  /*11e0*/  IMAD.SHL.U32 R0, R9, 0x40, RZ ;  /* 0x0000004009007824 */ /* 0x000fe200078e00ff */
[----:B------:R-:W-:Y:S01]  /*11f0*/  IADD3 R209, R210, 0x40, RZ ;  /* 0x00000040d2d17810 */ /* 0x000fe20007ffe0ff */
[----:B------:R-:W-:Y:S01]  /*1200*/  IMAD.IADD R9, R2, 0x1, -R4 ;  /* 0x0000000102097824 */ /* 0x000fe200078e0a04 */
[----:B------:R-:W-:-:S02]  /*1210*/  LOP3.LUT R2, R7, 0xffffffe0, RZ, 0xc0, !PT ;  /* 0xffffffe007027812 */ /* 0x000fc400078ec0ff */
[----:B------:R-:W-:Y:S02]  /*1220*/  LOP3.LUT R0, R0, 0x1c0, RZ, 0xc0, !PT ;  /* 0x000001c000007812 */ /* 0x000fe400078ec0ff */
[----:B------:R-:W-:Y:S01]  /*1230*/  LOP3.LUT R227, R6, R3, R5, 0xf6, !PT ;  /* 0x0000000306e37212 */ /* 0x000fe200078ef605 */
[----:B------:R-:W-:Y:S01]  /*1240*/  IMAD.IADD R15, R14, 0x1, -R2 ;  /* 0x000000010e0f7824 */ /* 0x000fe200078e0a02 */
[----:B------:R-:W-:Y:S02]  /*1250*/  LOP3.LUT R4, R0, 0x8, R10, 0xf8, !PT ;  /* 0x0000000800047812 */ /* 0x000fe400078ef80a */
[----:B------:R-:W-:Y:S01]  /*1260*/  SHF.R.U32.HI R3, RZ, 0x3, R0 ;  /* 0x00000003ff037819 */ /* 0x000fe20000011600 */
[----:B------:R-:W-:Y:S01]  /*1270*/  IMAD.SHL.U32 R227, R227, 0x2, RZ ;  /* 0x00000002e3e37824 */ /* 0x000fe200078e00ff */
[--C-:B------:R-:W-:Y:S02]  /*1280*/  SHF.R.S32.HI R6, RZ, 0x5, R7.reuse ;  /* 0x00000005ff067819 */ /* 0x100fe40000011407 */
[----:B------:R-:W-:Y:S01]  /*1290*/  SHF.R.S32.HI R0, RZ, 0x1f, R7 ;  /* 0x0000001fff007819 */ /* 0x000fe20000011407 */
[----:B------:R-:W-:Y:S01]  /*12a0*/  IMAD.SHL.U32 R7, R13, 0x8, RZ ;  /* 0x000000080d077824 */ /* 0x000fe200078e00ff */
[----:B------:R-:W-:-:S02]  /*12b0*/  LOP3.LUT R2, R12, 0xfffffffc, RZ, 0xc0, !PT ;  /* 0xfffffffc0c027812 */ /* 0x000fc400078ec0ff */
[----:B------:R-:W-:Y:S02]  /*12c0*/  LOP3.LUT R12, R4, R3, RZ, 0x3c, !PT ;  /* 0x00000003040c7212 */ /* 0x000fe400078e3cff */
[----:B------:R-:W-:Y:S01]  /*12d0*/  LEA.HI R0, R0, R6, RZ, 0x3 ;  /* 0x0000000600007211 */ /* 0x000fe200078f18ff */
[----:B------:R-:W-:Y:S01]  /*12e0*/  IMAD.IADD R4, R14, 0x1, -R2 ;  /* 0x000000010e047824 */ /* 0x000fe200078e0a02 */
[----:B------:R-:W-:Y:S01]  /*12f0*/  SHF.R.S32.HI R10, RZ, 0x1f, R15 ;  /* 0x0000001fff0a7819 */ /* 0x000fe2000001140f */
[----:B------:R-:W-:Y:S01]  /*1300*/  IMAD.SHL.U32 R2, R9, 0x40, RZ ;  /* 0x0000004009027824 */ /* 0x000fe200078e00ff */
[----:B------:R-:W-:Y:S02]  /*1310*/  LOP3.LUT R0, R0, 0xffffff8, RZ, 0xc0, !PT ;  /* 0x0ffffff800007812 */ /* 0x000fe400078ec0ff */
[----:B------:R-:W-:Y:S02]  /*1320*/  LEA.HI R10, R10, R15, RZ, 0x2 ;  /* 0x0000000f0a0a7211 */ /* 0x000fe400078f10ff */
[----:B------:R-:W-:Y:S01]  /*1330*/  LOP3.LUT R2, R2, 0x1c0, RZ, 0xc0, !PT ;  /* 0x000001c002027812 */ /* 0x000fe200078ec0ff */
[----:B------:R-:W-:Y:S01]  /*1340*/  IMAD.IADD R3, R6, 0x1, -R0 ;  /* 0x0000000106037824 */ /* 0x000fe200078e0a00 */
[----:B------:R-:W-:-:S02]  /*1350*/  SHF.R.S32.HI R0, RZ, 0x2, R10 ;  /* 0x00000002ff007819 */ /* 0x000fc4000001140a */
[----:B------:R-:W-:Y:S02]  /*1360*/  LOP3.LUT R7, R2, 0x8, R7, 0xf8, !PT ;  /* 0x0000000802077812 */ /* 0x000fe400078ef807 */
[----:B------:R-:W-:Y:S01]  /*1370*/  SHF.R.U32.HI R2, RZ, 0x3, R2 ;  /* 0x00000003ff027819 */ /* 0x000fe20000011602 */
[----:B------:R-:W-:Y:S01]  /*1380*/  IMAD R14, R3, 0x10, R0 ;  /* 0x00000010030e7824 */ /* 0x000fe200078e0200 */
[----:B------:R-:W-:Y:S01]  /*1390*/  LOP3.LUT R5, R8, 0x1, RZ, 0xc0, !PT ;  /* 0x0000000108057812 */ /* 0x000fe200078ec0ff */
[----:B------:R-:W-:Y:S01]  /*13a0*/  IMAD.SHL.U32 R3, R6, 0x400, RZ ;  /* 0x0000040006037824 */ /* 0x000fe200078e00ff */
[----:B------:R-:W-:Y:S02]  /*13b0*/  LEA.HI R0, R4, R4, RZ, 0x1 ;  /* 0x0000000404007211 */ /* 0x000fe400078f08ff */
[----:B------:R-:W-:Y:S01]  /*13c0*/  LOP3.LUT R7, R7, R2, RZ, 0x3c, !PT ;  /* 0x0000000207077212 */ /* 0x000fe200078e3cff */
[----:B------:R-:W-:Y:S01]  /*13d0*/  IMAD.SHL.U32 R2, R8, 0x40, RZ ;  /* 0x0000004008027824 */ /* 0x000fe200078e00ff */
[----:B------:R-:W-:Y:S01]  /*13e0*/  ISETP.NE.U32.AND P3, PT, R5, 0x1, PT ;  /* 0x000000010500780c */ /* 0x000fe20003f65070 */
[----:B------:R-:W-:Y:S01]  /*13f0*/  IMAD R5, R4, 0x2, R3 ;  /* 0x0000000204057824 */ /* 0x000fe200078e0203 */
[----:B------:R-:W-:Y:S01]  /*1400*/  LOP3.LUT R0, R0, 0x1ffffffe, RZ, 0xc0, !PT ;  /* 0x1ffffffe00007812 */ /* 0x000fe200078ec0ff */
[----:B------:R-:W-:Y:S01]  /*1410*/  STL [R1+0x30], R14 ;  /* 0x0000300e01007387 */ /* 0x000fe20000100800 */
[----:B------:R-:W-:-:S02]  /*1420*/  LOP3.LUT R6, R2, 0x1c0, RZ, 0xc0, !PT ;  /* 0x000001c002067812 */ /* 0x000fc400078ec0ff */
[----:B------:R-:W-:Y:S01]  /*1430*/  R2P PR, R8, 0x6 ;  /* 0x0000000608007804 */ /* 0x000fe20000000000 */
[----:B------:R-:W-:Y:S01]  /*1440*/  IMAD.SHL.U32 R8, R11, 0x40, RZ ;  /* 0x000000400b087824 */ /* 0x000fe200078e00ff */
[----:B------:R-:W-:Y:S01]  /*1450*/  LOP3.LUT P0, RZ, R9, 0x2, RZ, 0xc0, !PT ;  /* 0x0000000209ff7812 */ /* 0x000fe2000780c0ff */
[----:B------:R-:W-:Y:S01]  /*1460*/  IMAD.IADD R233, R4, 0x1, -R0 ;  /* 0x0000000104e97824 */ /* 0x000fe200078e0a00 */
[----:B------:R-:W-:Y:S01]  /*1470*/  LEA.HI R4, R6, R6, RZ, 0x1d ;  /* 0x0000000606047211 */ /* 0x000fe200078fe8ff */
[----:B------:R-:W-:Y:S01]  /*1480*/  IMAD R0, R13, 0x200, R12 ;  /* 0x000002000d007824 */ /* 0x000fe200078e020c */
[----:B------:R-:W-:Y:S01]  /*1490*/  LOP3.LUT R2, R8, 0xfffffe00, RZ, 0xc0, !PT ;  /* 0xfffffe0008027812 */ /* 0x000fe200078ec0ff */
[----:B------:R-:W-:Y:S01]  /*14a0*/  IMAD R233, R233, 0x8, R14 ;  /* 0x00000008e9e97824 */ /* 0x000fe200078e020e */
[----:B------:R-:W-:Y:S01]  /*14b0*/  LOP3.LUT P4, RZ, R9, 0x4, RZ, 0xc0, !PT ;  /* 0x0000000409ff7812 */ /* 0x000fe2000788c0ff */
[----:B------:R-:W-:Y:S01]  /*14c0*/  IMAD.IADD R8, R5, 0x1, R4 ;  /* 0x0000000105087824 */ /* 0x000fe200078e0204 */
[----:B------:R-:W-:Y:S01]  /*14d0*/  LOP3.LUT R5, R10, 0x7ffffffc, RZ, 0xc0, !PT ;  /* 0x7ffffffc0a057812 */ /* 0x000fe200078ec0ff */
[----:B------:R-:W-:Y:S01]  /*14e0*/  IMAD.MOV.U32 R4, RZ, RZ, 0x20 ;  /* 0x00000020ff047424 */ /* 0x000fe200078e00ff */
[CC--:B------:R-:W-:Y:S01]  /*14f0*/  IADD3 R3, R7.reuse, R2.reuse, R3 ;  /* 0x0000000207037210 */ /* 0x0c0fe20007ffe003 */
[----:B------:R-:W-:Y:S01]  /*1500*/  IMAD.MOV.U32 R9, RZ, RZ, 0x40 ;  /* 0x00000040ff097424 */ /* 0x000fe200078e00ff */
[----:B------:R-:W-:Y:S01]  /*1510*/  LOP3.LUT R2, R7, R2, RZ, 0xfc, !PT ;  /* 0x0000000207027212 */ /* 0x000fe200078efcff */
[----:B------:R-:W-:Y:S01]  /*1520*/  IMAD.IADD R7, R15, 0x1, -R5 ;  /* 0x000000010f077824 */ /* 0x000fe200078e0a05 */
[----:B------:R-:W-:-:S02]  /*1530*/  SEL R6, R4, 0xffffffe0, !P1 ;  /* 0xffffffe004067807 */ /* 0x000fc40004800000 */
[----:B------:R-:W-:Y:S01]  /*1540*/  LEA R10, R8, 0x80, 0x1 ;  /* 0x00000080080a7811 */ /* 0x000fe200078e08ff */
[----:B------:R-:W-:Y:S01]  /*1550*/  IMAD.SHL.U32 R214, R7, 0x2, RZ ;  /* 0x0000000207d67824 */ /* 0x000fe200078e00ff */
[----:B------:R-:W-:Y:S02]  /*1560*/  SEL R5, R9, 0xffffffc0, !P2 ;  /* 0xffffffc009057807 */ /* 0x000fe40005000000 */
[----:B------:R-:W-:Y:S01]  /*1570*/  SEL R192, R4, 0xffffffe0, !P0 ;  /* 0xffffffe004c07807 */ /* 0x000fe20004000000 */
[C---:B------:R-:W-:Y:S01]  /*1580*/  IMAD.IADD R8, R10.reuse, 0x1, R6 ;  /* 0x000000010a087824 */ /* 0x040fe200078e0206 */
[C---:B------:R-:W-:Y:S01]  /*1590*/  IADD3 R7, R10.reuse, -0x10, RZ ;  /* 0xfffffff00a077810 */ /* 0x040fe20007ffe0ff */
[C---:B------:R-:W-:Y:S01]  /*15a0*/  IMAD.IADD R4, R10.reuse, 0x1, R5 ;  /* 0x000000010a047824 */ /* 0x040fe200078e0205 */
[----:B------:R-:W-:Y:S01]  /*15b0*/  @P3 IADD3 R7, R10, 0x10, RZ ;  /* 0x000000100a073810 */ /* 0x000fe20007ffe0ff */
[----:B------:R-:W-:Y:S01]  /*15c0*/  STL [R1+0x8], R10 ;  /* 0x0000080a01007387 */ /* 0x000fe20000100800 */
[----:B------:R-:W-:-:S02]  /*15d0*/  LEA R194, R2, 0x100, 0x1 ;  /* 0x0000010002c27811 */ /* 0x000fc400078e08ff */
[----:B------:R-:W-:Y:S01]  /*15e0*/  LEA R193, R0, 0xc100, 0x1 ;  /* 0x0000c10000c17811 */ /* 0x000fe200078e08ff */
[----:B------:R1:W-:Y:S01]  /*15f0*/  STL [R1+0x14], R8 ;  /* 0x0000140801007387 */ /* 0x0003e20000100800 */
[----:B------:R-:W-:Y:S01]  /*1600*/  IMAD.IADD R2, R5, 0x1, R7 ;  /* 0x0000000105027824 */ /* 0x000fe200078e0207 */
[----:B------:R-:W-:Y:S02]  /*1610*/  SEL R0, R9, 0xffffffc0, !P4 ;  /* 0xffffffc009007807 */ /* 0x000fe40006000000 */
[----:B------:R2:W-:Y:S01]  /*1620*/  STL [R1+0x24], R4 ;  /* 0x0000240401007387 */ /* 0x0005e20000100800 */
[----:B------:R-:W-:Y:S02]  /*1630*/  LEA R187, R3, 0x18100, 0x1 ;  /* 0x0001810003bb7811 */ /* 0x000fe400078e08ff */
[----:B------:R-:W-:Y:S01]  /*1640*/  IADD3 R232, R210, 0x80, RZ ;  /* 0x00000080d2e87810 */ /* 0x000fe20007ffe0ff */
[----:B------:R-:W-:Y:S01]  /*1650*/  STL [R1+0xc], R7 ;  /* 0x00000c0701007387 */ /* 0x000fe20000100800 */
[----:B------:R-:W-:Y:S01]  /*1660*/  SHF.R.S32.HI R211, RZ, 0x1f, R210 ;  /* 0x0000001fffd37819 */ /* 0x000fe200000114d2 */
[C---:B------:R-:W-:Y:S01]  /*1670*/  IMAD.IADD R188, R187.reuse, 0x1, R192 ;  /* 0x00000001bbbc7824 */ /* 0x040fe200078e02c0 */
[----:B------:R-:W-:Y:S01]  /*1680*/  SHF.R.S32.HI R249, RZ, 0x1f, R209 ;  /* 0x0000001ffff97819 */ /* 0x000fe200000114d1 */
[----:B------:R-:W-:Y:S01]  /*1690*/  IMAD.IADD R190, R187, 0x1, R0 ;  /* 0x00000001bbbe7824 */ /* 0x000fe200078e0200 */
[----:B------:R-:W-:Y:S01]  /*16a0*/  SHF.R.S32.HI R248, RZ, 0x1f, R232 ;  /* 0x0000001ffff87819 */ /* 0x000fe200000114e8 */
[----:B------:R-:W-:Y:S01]  /*16b0*/  IMAD.IADD R195, R0, 0x1, R194 ;  /* 0x0000000100c37824 */ /* 0x000fe200078e02c2 */
[C---:B------:R-:W-:Y:S01]  /*16c0*/  IADD3 R225, R227.reuse, 0x100, RZ ;  /* 0x00000100e3e17810 */ /* 0x040fe20007ffe0ff */
[----:B------:R-:W-:Y:S01]  /*16d0*/  IMAD.IADD R189, R188, 0x1, R0 ;  /* 0x00000001bcbd7824 */ /* 0x000fe200078e0200 */
[----:B------:R-:W-:Y:S01]  /*16e0*/  IADD3 R224, R227, 0xc100, RZ ;  /* 0x0000c100e3e07810 */ /* 0x000fe20007ffe0ff */
[----:B-1----:R-:W-:-:S02]  /*16f0*/  IMAD.IADD R8, R8, 0x1, R5 ;  /* 0x0000000108087824 */ /* 0x002fc400078e0205 */
[----:B--2---:R-:W-:-:S03]  /*1700*/  IMAD.IADD R4, R6, 0x1, R7 ;  /* 0x0000000106047824 */ /* 0x004fc600078e0207 */
[----:B------:R-:W-:Y:S01]  /*1710*/  STL [R1+0x20], R8 ;  /* 0x0000200801007387 */ /* 0x000fe20000100800 */
[----:B------:R-:W-:-:S03]  /*1720*/  IMAD.IADD R3, R4, 0x1, R5 ;  /* 0x0000000104037824 */ /* 0x000fc600078e0205 */
[----:B------:R-:W-:Y:S04]  /*1730*/  STL [R1+0x10], R4 ;  /* 0x0000100401007387 */ /* 0x000fe80000100800 */
[----:B------:R1:W-:Y:S04]  /*1740*/  STL [R1+0x1c], R2 ;  /* 0x00001c0201007387 */ /* 0x0003e80000100800 */
[----:B------:R2:W-:Y:S01]  /*1750*/  STL [R1+0x18], R3 ;  /* 0x0000180301007387 */ /* 0x0005e20000100800 */
[----:B-1----:R-:W-:-:S04]  /*1760*/  IMAD.IADD R2, R192, 0x1, R194 ;  /* 0x00000001c0027824 */ /* 0x002fc800078e02c2 */
[----:B------:R-:W-:-:S05]  /*1770*/  IMAD.IADD R2, R0, 0x1, R2 ;  /* 0x0000000100027824 */ /* 0x000fca00078e0202 */
[----:B------:R2:W-:Y:S02]  /*1780*/  STL [R1+0x28], R2 ;  /* 0x0000280201007387 */ /* 0x0005e40000100800 */
.L_x_1761:
        /* <DEDUP_REMOVED lines=10> */
[----:B--2---:R-:W-:Y:S01]  /*1830*/  IMAD.WIDE R2, R231, R14, c[0x0][0x350] ;  /* 0x0000d400e7027625 */ /* 0x004fe200078e020e */
        /* <DEDUP_REMOVED lines=16> */
.L_x_1629:
[----:B------:R-:W-:-:S04]  /*1940*/  ISETP.NE.U32.AND P0, PT, RZ, c[0x0][0x368], PT ;  /* 0x0000da00ff007a0c */ /* 0x000fc80003f05070 */
[----:B------:R-:W-:-:S13]  /*1950*/  ISETP.NE.AND.EX P0, PT, RZ, c[0x0][0x36c], PT, P0 ;  /* 0x0000db00ff007a0c */ /* 0x000fda0003f05300 */
[----:B------:R-:W-:Y:S05]  /*1960*/  @!P0 BRA `(.L_x_1630) ;  /* 0x0000003000008947 */ /* 0x000fea0003800000 */
[----:B-1----:R-:W-:-:S05]  /*1970*/  IMAD.WIDE R2, R231, R14, c[0x0][0x368] ;  /* 0x0000da00e7027625 */ /* 0x002fca00078e020e */
[----:B------:R1:W5:Y:S01]  /*1980*/  LDG.E R0, [R2.64] ;  /* 0x0000000802007981 */ /* 0x000362000c1e1900 */
[----:B------:R-:W-:Y:S05]  /*1990*/  BRA `(.L_x_1631) ;  /* 0x0000005000007947 */ /* 0x000fea0003800000 */
.L_x_1630:
[----:B------:R-:W-:Y:S01]  /*19a0*/  MOV R0, c[0x0][0x1d0] ;  /* 0x0000740000007a02 */ /* 0x000fe20000000f00 */
[----:B------:R-:W-:Y:S05]  /*19b0*/  @!P4 BRA `(.L_x_1631) ;  /* 0x000000300000c947 */ /* 0x000fea0003800000 */
[----:B-1----:R-:W2:Y:S04]  /*19c0*/  LDG.E R4, [R2.64] ;  /* 0x0000000802047981 */ /* 0x002ea8000c1e1900 */
[----:B------:R-:W2:Y:S02]  /*19d0*/  LDG.E R0, [R2.64+0x4] ;  /* 0x0000040802007981 */ /* 0x000ea4000c1e1900 */
[----:B--2---:R-:W-:-:S03]  /*19e0*/  IADD3 R0, -R4, R0, RZ ;  /* 0x0000000004007210 */ /* 0x004fc60007ffe1ff */
.L_x_1631:
[----:B-1----:R-:W-:Y:S01]  /*19f0*/  IMAD.MOV.U32 R2, RZ, RZ, c[0x0][0x2c4] ;  /* 0x0000b100ff027624 */ /* 0x002fe200078e00ff */
[----:B-----5:R-:W-:Y:S01]  /*1a00*/  IADD3 R13, R11, R10, RZ ;  /* 0x0000000a0b0d7210 */ /* 0x020fe20007ffe0ff */
[----:B------:R-:W-:-:S02]  /*1a10*/  IMAD.IADD R215, R0, 0x1, -R10 ;  /* 0x0000000100d77824 */ /* 0x000fc400078e0a0a */
[----:B------:R-:W-:Y:S01]  /*1a20*/  IMAD.SHL.U32 R226, R229, 0x80, RZ ;  /* 0x00000080e5e27824 */ /* 0x000fe200078e00ff */
[----:B------:R-:W-:Y:S01]  /*1a30*/  ISETP.NE.AND P2, PT, R2, 0x1, PT ;  /* 0x000000010200780c */ /* 0x000fe20003f45270 */
[----:B------:R-:W-:Y:S01]  /*1a40*/  IMAD.MOV.U32 R7, RZ, RZ, c[0x0][0x32c] ;  /* 0x0000cb00ff077624 */ /* 0x000fe200078e00ff */
[----:B------:R-:W-:Y:S02]  /*1a50*/  IADD3 R4, R215, 0x1, -R216 ;  /* 0x00000001d7047810 */ /* 0x000fe40007ffe8d8 */
[----:B------:R-:W-:Y:S02]  /*1a60*/  IADD3 R2, R226, 0x7f, RZ ;  /* 0x0000007fe2027810 */ /* 0x000fe40007ffe0ff */
[----:B------:R-:W-:Y:S01]  /*1a70*/  ISETP.GE.AND P1, PT, R7, 0x1, PT ;  /* 0x000000010700780c */ /* 0x000fe20003f26270 */
[----:B------:R1:W-:Y:S01]  /*1a80*/  STL [R1+0x4], R4 ;  /* 0x0000040401007387 */ /* 0x0003e20000100800 */
[----:B------:R-:W-:-:S05]  /*1a90*/  MOV R0, R2 ;  /* 0x0000000200007202 */ /* 0x000fca0000000f00 */
[----:B------:R-:W-:-:S05]  /*1aa0*/  @P2 IMAD.HI.U32 R3, R2, c[0x0][0x2c8], RZ ;  /* 0x0000b20002032a27 */ /* 0x000fca00078e00ff */
        /* <DEDUP_REMOVED lines=14> */
.L_x_1634:
[----:B------:R-:W-:-:S13]  /*1b90*/  ISETP.NE.AND P0, PT, R7, 0x1, PT ;  /* 0x000000010700780c */ /* 0x000fda0003f05270 */
[----:B------:R-:W-:-:S05]  /*1ba0*/  @P0 IMAD.HI.U32 R0, R2, c[0x0][0x330], RZ ;  /* 0x0000cc0002000a27 */ /* 0x000fca00078e00ff */
[----:B------:R-:W-:Y:S02]  /*1bb0*/  @P0 SHF.R.U32.HI R2, RZ, c[0x0][0x334], R0 ;  /* 0x0000cd00ff020a19 */ /* 0x000fe40000011600 */
.L_x_1635:
[----:B------:R-:W-:Y:S05]  /*1bc0*/  BSYNC B0 ;  /* 0x0000000000007941 */ /* 0x000fea0003800000 */
.L_x_1633:
[----:B------:R-:W-:-:S05]  /*1bd0*/  IMAD R2, R2, R7, c[0x0][0x32c] ;  /* 0x0000cb0002027624 */ /* 0x000fca00078e0207 */
[----:B------:R-:W-:-:S04]  /*1be0*/  IMNMX R3, R3, R2, PT ;  /* 0x0000000203037217 */ /* 0x000fc80003800200 */
.L_x_1632:
[----:B------:R-:W-:Y:S01]  /*1bf0*/  IADD3 R3, R3, 0x3f, RZ ;  /* 0x0000003f03037810 */ /* 0x000fe20007ffe0ff */
[----:B-1----:R-:W-:Y:S01]  /*1c00*/  @P2 IMAD.HI.U32 R4, R226, c[0x0][0x2c8], RZ ;  /* 0x0000b200e2042a27 */ /* 0x002fe200078e00ff */
        /* <DEDUP_REMOVED lines=8> */
[----:B------:R-:W-:Y:S01]  /*1c90*/  IMAD.IADD R0, R250, 0x1, R0 ;  /* 0x00000001fa007824 */ /* 0x000fe200078e0200 */
[----:B------:R-:W-:Y:S02]  /*1ca0*/  SHF.R.S32.HI R3, RZ, 0x6, R3 ;  /* 0x00000006ff037819 */ /* 0x000fe40000011403 */
[----:B------:R-:W-:Y:S02]  /*1cb0*/  SHF.R.S32.HI R4, RZ, 0x6, R2 ;  /* 0x00000006ff047819 */ /* 0x000fe40000011402 */
        /* <DEDUP_REMOVED lines=12> */
.L_x_1638:
[----:B------:R-:W-:-:S13]  /*1d80*/  ISETP.NE.AND P0, PT, R7, 0x1, PT ;  /* 0x000000010700780c */ /* 0x000fda0003f05270 */
[----:B------:R-:W-:-:S05]  /*1d90*/  @P0 IMAD.HI.U32 R3, R0, c[0x0][0x330], RZ ;  /* 0x0000cc0000030a27 */ /* 0x000fca00078e00ff */
[----:B------:R-:W-:Y:S02]  /*1da0*/  @P0 SHF.R.U32.HI R0, RZ, c[0x0][0x334], R3 ;  /* 0x0000cd00ff000a19 */ /* 0x000fe40000011603 */
.L_x_1639:
[----:B------:R-:W-:Y:S05]  /*1db0*/  BSYNC B0 ;  /* 0x0000000000007941 */ /* 0x000fea0003800000 */
.L_x_1637:
[----:B------:R-:W-:-:S05]  /*1dc0*/  IMAD R0, R0, c[0x0][0x32c], RZ ;  /* 0x0000cb0000007a24 */ /* 0x000fca00078e02ff */
[----:B------:R-:W-:-:S04]  /*1dd0*/  IMNMX R2, R2, R0, !PT ;  /* 0x0000000002027217 */ /* 0x000fc80007800200 */
.L_x_1636:
        /* <DEDUP_REMOVED lines=13> */
[----:B------:R1:W-:Y:S02]  /*1eb0*/  STL [R1], R15 ;  /* 0x0000000f01007387 */ /* 0x0003e40000100800 */
[----:B------:R-:W-:Y:S05]  /*1ec0*/  @!P0 BRA `(.L_x_1641) ;  /* 0x000001f000008947 */ /* 0x000fea0003800000 */
[----:B------:R-:W-:Y:S01]  /*1ed0*/  ISETP.NE.AND P0, PT, R252, RZ, PT ;  /* 0x000000fffc00720c */ /* 0x000fe20003f05270 */
[----:B------:R-:W-:-:S03]  /*1ee0*/  IMAD.MOV.U32 R4, RZ, RZ, RZ ;  /* 0x000000ffff047224 */ /* 0x000fc600078e00ff */
[----:B------:R-:W-:-:S04]  /*1ef0*/  SEL R0, R252, c[0x0][0x338], P0 ;  /* 0x0000ce00fc007a07 */ /* 0x000fc80000000000 */
[----:B------:R-:W-:Y:S02]  /*1f00*/  IABS R3, R0 ;  /* 0x0000000000037213 */ /* 0x000fe40000000000 */
[----:B------:R-:W-:Y:S02]  /*1f10*/  IADD3 R6, R0, -0x1, R11 ;  /* 0xffffffff00067810 */ /* 0x000fe40007ffe00b */
[----:B------:R-:W2:Y:S03]  /*1f20*/  I2F.RP R2, R3 ;  /* 0x0000000300027306 */ /* 0x000ea60000209400 */
[----:B------:R-:W-:-:S05]  /*1f30*/  IMAD.IADD R6, R6, 0x1, -R8 ;  /* 0x0000000106067824 */ /* 0x000fca00078e0a08 */
[----:B------:R-:W-:Y:S01]  /*1f40*/  IABS R10, R6 ;  /* 0x00000006000a7213 */ /* 0x000fe20000000000 */
        /* <DEDUP_REMOVED lines=23> */
.L_x_1641:
[----:B------:R-:W-:Y:S05]  /*20c0*/  BSYNC B0 ;  /* 0x0000000000007941 */ /* 0x000fea0003800000 */
.L_x_1640:
[----:B------:R-:W-:Y:S01]  /*20d0*/  IMAD R200, R15, R2, R8 ;  /* 0x000000020fc87224 */ /* 0x000fe200078e0208 */
        /* <DEDUP_REMOVED lines=55> */
[----:B------:R-:W2:Y:S01]  /*2450*/  S2R R3, SR_TID.X ;  /* 0x0000000000037919 */ /* 0x000ea20000002100 */
[----:B------:R-:W-:-:S04]  /*2460*/  ISETP.NE.U32.AND P3, PT, RZ, c[0x0][0x340], PT ;  /* 0x0000d000ff007a0c */ /* 0x000fc80003f65070 */
[----:B------:R-:W-:Y:S02]  /*2470*/  ISETP.NE.AND.EX P3, PT, RZ, c[0x0][0x344], PT, P3 ;  /* 0x0000d100ff007a0c */ /* 0x000fe40003f65330 */
[----:B--2---:R-:W-:-:S04]  /*2480*/  SHF.R.S32.HI R4, RZ, 0x1f, R3 ;  /* 0x0000001fff047819 */ /* 0x004fc80000011403 */
[----:B------:R-:W-:-:S04]  /*2490*/  LEA.HI R4, R4, R3, RZ, 0x3 ;  /* 0x0000000304047211 */ /* 0x000fc800078f18ff */
[----:B------:R-:W-:-:S04]  /*24a0*/  LOP3.LUT R4, R4, 0xfffffff8, RZ, 0xc0, !PT ;  /* 0xfffffff804047812 */ /* 0x000fc800078ec0ff */
[----:B------:R-:W-:Y:S01]  /*24b0*/  IADD3 R4, -R4, R3, RZ ;  /* 0x0000000304047210 */ /* 0x000fe20007ffe1ff */
[----:B------:R-:W-:-:S05]  /*24c0*/  @P3 IMAD.WIDE R2, R231, R14, c[0x0][0x340] ;  /* 0x0000d000e7023625 */ /* 0x000fca00078e020e */
[----:B-1----:R1:W2:Y:S01]  /*24d0*/  @P3 LDG.E R15, [R2.64] ;  /* 0x00000008020f3981 */ /* 0x0022a2000c1e1900 */
[----:B------:R-:W-:Y:S02]  /*24e0*/  SHF.R.S32.HI R0, RZ, 0x1f, R12 ;  /* 0x0000001fff007819 */ /* 0x000fe4000001140c */
[----:B------:R-:W-:Y:S02]  /*24f0*/  SHF.R.S32.HI R14, RZ, 0x1f, R231 ;  /* 0x0000001fff0e7819 */ /* 0x000fe400000114e7 */
[----:B------:R-:W-:Y:S01]  /*2500*/  SEL R8, R231, RZ, !P5 ;  /* 0x000000ffe7087207 */ /* 0x000fe20006800000 */
[----:B------:R-:W-:Y:S01]  /*2510*/  IMAD R0, R0, c[0x0][0x178], RZ ;  /* 0x00005e0000007a24 */ /* 0x000fe200078e02ff */
[----:B------:R-:W-:Y:S02]  /*2520*/  SEL R11, R14, RZ, !P5 ;  /* 0x000000ff0e0b7207 */ /* 0x000fe40006800000 */
[----:B------:R-:W-:Y:S01]  /*2530*/  ISETP.GE.AND P6, PT, R209, c[0x0][0x198], PT ;  /* 0x00006600d1007a0c */ /* 0x000fe20003fc6270 */
[----:B------:R-:W-:Y:S01]  /*2540*/  IMAD R0, R12, c[0x0][0x17c], R0 ;  /* 0x00005f000c007a24 */ /* 0x000fe200078e0200 */
[----:B------:R-:W-:Y:S01]  /*2550*/  ISETP.GE.AND P5, PT, R232, c[0x0][0x198], PT ;  /* 0x00006600e8007a0c */ /* 0x000fe20003fa6270 */
[----:B------:R-:W-:-:S04]  /*2560*/  IMAD R11, R11, c[0x0][0x1c0], RZ ;  /* 0x000070000b0b7a24 */ /* 0x000fc800078e02ff */
[----:B------:R-:W-:Y:S01]  /*2570*/  IMAD R11, R8, c[0x0][0x1c4], R11 ;  /* 0x00007100080b7a24 */ /* 0x000fe200078e020b */
[----:B-1----:R-:W-:-:S05]  /*2580*/  LEA R2, R4, R251, 0x5 ;  /* 0x000000fb04027211 */ /* 0x002fca00078e28ff */
[----:B------:R-:W-:Y:S02]  /*2590*/  IMAD.IADD R9, R226, 0x1, R2 ;  /* 0x00000001e2097824 */ /* 0x000fe400078e0202 */
[----:B------:R-:W-:-:S03]  /*25a0*/  IMAD.WIDE.U32 R2, R12, c[0x0][0x178], RZ ;  /* 0x00005e000c027a25 */ /* 0x000fc600078e00ff */
[----:B------:R-:W-:Y:S01]  /*25b0*/  MOV R10, R9 ;  /* 0x00000009000a7202 */ /* 0x000fe20000000f00 */
[----:B------:R-:W-:Y:S01]  /*25c0*/  @P2 IMAD.HI.U32 R4, R9, c[0x0][0x2c8], RZ ;  /* 0x0000b20009042a27 */ /* 0x000fe200078e00ff */
[----:B------:R-:W-:Y:S02]  /*25d0*/  IADD3 R3, R3, R0, RZ ;  /* 0x0000000003037210 */ /* 0x000fe40007ffe0ff */
[----:B------:R-:W-:Y:S02]  /*25e0*/  IADD3 R0, P0, R251, R13, RZ ;  /* 0x0000000dfb007210 */ /* 0x000fe40007f1e0ff */
[----:B------:R-:W-:Y:S01]  /*25f0*/  @P2 SHF.R.U32.HI R10, RZ, c[0x0][0x2cc], R4 ;  /* 0x0000b300ff0a2a19 */ /* 0x000fe20000011604 */
[----:B------:R-:W-:Y:S01]  /*2600*/  IMAD.WIDE.U32 R2, R235, c[0x0][0x1b8], R2 ;  /* 0x00006e00eb027a25 */ /* 0x000fe200078e0002 */
[----:B------:R-:W-:-:S03]  /*2610*/  SHF.R.S32.HI R4, RZ, 0x1f, R13 ;  /* 0x0000001fff047819 */ /* 0x000fc6000001140d */
[----:B------:R-:W-:Y:S01]  /*2620*/  IMAD R3, R235, c[0x0][0x1bc], R3 ;  /* 0x00006f00eb037a24 */ /* 0x000fe200078e0203 */
[----:B------:R-:W-:Y:S01]  /*2630*/  LEA.HI.X.SX32 R4, R251, R4, 0x1, P0 ;  /* 0x00000004fb047211 */ /* 0x000fe200000f0eff */
[----:B------:R-:W-:Y:S01]  /*2640*/  IMAD.WIDE.U32 R6, R0, c[0x0][0x1e0], R210 ;  /* 0x0000780000067a25 */ /* 0x000fe200078e00d2 */
[----:B------:R-:W-:-:S03]  /*2650*/  ISETP.GE.AND P0, PT, R210, c[0x0][0x198], PT ;  /* 0x00006600d2007a0c */ /* 0x000fc60003f06270 */
[C---:B------:R-:W-:Y:S02]  /*2660*/  IMAD R13, R4.reuse, c[0x0][0x1e0], RZ ;  /* 0x00007800040d7a24 */ /* 0x040fe400078e02ff */
[----:B------:R-:W-:Y:S02]  /*2670*/  IMAD R12, R4, c[0x0][0x208], RZ ;  /* 0x00008200040c7a24 */ /* 0x000fe400078e02ff */
[----:B------:R-:W-:Y:S01]  /*2680*/  IMAD.WIDE.U32 R2, R8, c[0x0][0x1c0], R2 ;  /* 0x0000700008027a25 */ /* 0x000fe200078e0002 */
[----:B------:R-:W-:-:S03]  /*2690*/  SHF.R.S32.HI R8, RZ, 0x1f, R10 ;  /* 0x0000001fff087819 */ /* 0x000fc6000001140a */
[----:B------:R-:W-:-:S04]  /*26a0*/  IMAD.WIDE.U32 R4, R0, c[0x0][0x208], R210 ;  /* 0x0000820000047a25 */ /* 0x000fc800078e00d2 */
[C---:B------:R-:W-:Y:S02]  /*26b0*/  IMAD R13, R0.reuse, c[0x0][0x1e4], R13 ;  /* 0x00007900000d7a24 */ /* 0x040fe400078e020d */
[----:B------:R-:W-:Y:S02]  /*26c0*/  IMAD R12, R0, c[0x0][0x20c], R12 ;  /* 0x00008300000c7a24 */ /* 0x000fe400078e020c */
[----:B------:R-:W-:Y:S01]  /*26d0*/  IMAD.MOV R0, RZ, RZ, -R10 ;  /* 0x000000ffff007224 */ /* 0x000fe200078e0a0a */
[----:B------:R-:W-:Y:S01]  /*26e0*/  IADD3 R7, R7, R13, RZ ;  /* 0x0000000d07077210 */ /* 0x000fe20007ffe0ff */
[----:B------:R-:W-:Y:S01]  /*26f0*/  IMAD R8, R8, c[0x0][0x1b0], RZ ;  /* 0x00006c0008087a24 */ /* 0x000fe200078e02ff */
[----:B------:R-:W-:Y:S01]  /*2700*/  IADD3 R5, R5, R12, RZ ;  /* 0x0000000c05057210 */ /* 0x000fe20007ffe0ff */
[----:B------:R-:W-:Y:S02]  /*2710*/  IMAD.IADD R3, R3, 0x1, R11 ;  /* 0x0000000103037824 */ /* 0x000fe400078e020b */
[----:B------:R-:W-:-:S02]  /*2720*/  IMAD R0, R0, c[0x0][0x2c4], R9 ;  /* 0x0000b10000007a24 */ /* 0x000fc400078e0209 */
[C---:B------:R-:W-:Y:S02]  /*2730*/  IMAD R8, R10.reuse, c[0x0][0x1b4], R8 ;  /* 0x00006d000a087a24 */ /* 0x040fe400078e0208 */
[----:B------:R-:W-:-:S04]  /*2740*/  IMAD.WIDE.U32 R10, R10, c[0x0][0x1b0], R2 ;  /* 0x00006c000a0a7a25 */ /* 0x000fc800078e0002 */
[----:B------:R-:W-:-:S04]  /*2750*/  IMAD.WIDE.U32 R6, R235, c[0x0][0x1e8], R6 ;  /* 0x00007a00eb067a25 */ /* 0x000fc800078e0006 */
[----:B------:R-:W-:Y:S01]  /*2760*/  IMAD.WIDE.U32 R2, R235, c[0x0][0x210], R4 ;  /* 0x00008400eb027a25 */ /* 0x000fe200078e0004 */
[----:B------:R-:W-:Y:S02]  /*2770*/  SHF.R.S32.HI R4, RZ, 0x1f, R0 ;  /* 0x0000001fff047819 */ /* 0x000fe40000011400 */
[----:B------:R-:W-:Y:S01]  /*2780*/  IADD3 R5, R11, R8, RZ ;  /* 0x000000080b057210 */ /* 0x000fe20007ffe0ff */
[C---:B------:R-:W-:Y:S01]  /*2790*/  IMAD R9, R235.reuse, c[0x0][0x1ec], R7 ;  /* 0x00007b00eb097a24 */ /* 0x040fe200078e0207 */
[----:B------:R-:W-:Y:S01]  /*27a0*/  MOV R8, R6 ;  /* 0x0000000600087202 */ /* 0x000fe20000000f00 */
[----:B------:R-:W-:Y:S01]  /*27b0*/  IMAD R11, R4, c[0x0][0x1a8], RZ ;  /* 0x00006a00040b7a24 */ /* 0x000fe200078e02ff */
[----:B------:R-:W-:Y:S01]  /*27c0*/  MOV R4, R10 ;  /* 0x0000000a00047202 */ /* 0x000fe20000000f00 */
[----:B------:R-:W-:Y:S02]  /*27d0*/  IMAD.MOV.U32 R6, RZ, RZ, R2 ;  /* 0x000000ffff067224 */ /* 0x000fe400078e0002 */
[----:B------:R-:W-:-:S02]  /*27e0*/  IMAD R7, R235, c[0x0][0x214], R3 ;  /* 0x00008500eb077a24 */ /* 0x000fc400078e0203 */
[C---:B------:R-:W-:Y:S02]  /*27f0*/  IMAD R12, R0.reuse, c[0x0][0x1ac], R11 ;  /* 0x00006b00000c7a24 */ /* 0x040fe400078e020b */
[----:B------:R-:W-:Y:S01]  /*2800*/  IMAD.WIDE.U32 R4, R0, c[0x0][0x1a8], R4 ;  /* 0x00006a0000047a25 */ /* 0x000fe200078e0004 */
[----:B--2---:R-:W-:-:S03]  /*2810*/  @P3 MOV R2, R15 ;  /* 0x0000000f00023202 */ /* 0x004fc60000000f00 */
[----:B------:R-:W-:Y:S01]  /*2820*/  @!P3 IMAD.MOV.U32 R2, RZ, RZ, R231 ;  /* 0x000000ffff02b224 */ /* 0x000fe200078e00e7 */
[----:B------:R-:W-:Y:S02]  /*2830*/  @P3 SHF.R.S32.HI R3, RZ, 0x1f, R15 ;  /* 0x0000001fff033819 */ /* 0x000fe4000001140f */
[----:B------:R-:W-:Y:S02]  /*2840*/  @!P3 MOV R3, R14 ;  /* 0x0000000e0003b202 */ /* 0x000fe40000000f00 */
[----:B------:R-:W-:Y:S02]  /*2850*/  SEL R0, R2, RZ, !P4 ;  /* 0x000000ff02007207 */ /* 0x000fe40006000000 */
[----:B------:R-:W-:Y:S02]  /*2860*/  SEL R2, R3, RZ, !P4 ;  /* 0x000000ff03027207 */ /* 0x000fe40006000000 */
[----:B------:R-:W-:Y:S01]  /*2870*/  P2R R14, PR, RZ, 0x1 ;  /* 0x00000001ff0e7803 */ /* 0x000fe20000000000 */
[----:B------:R-:W-:Y:S01]  /*2880*/  IMAD.WIDE.U32 R218, R0, c[0x0][0x1f0], R8 ;  /* 0x00007c0000da7a25 */ /* 0x000fe200078e0008 */
[----:B------:R-:W-:-:S02]  /*2890*/  IADD3 R3, R5, R12, RZ ;  /* 0x0000000c05037210 */ /* 0x000fc40007ffe0ff */
[----:B------:R-:W-:Y:S01]  /*28a0*/  LEA R13, P0, R4, c[0x0][0x160], 0x1 ;  /* 0x00005800040d7a11 */ /* 0x000fe200078008ff */
[----:B------:R-:W-:Y:S01]  /*28b0*/  IMAD R11, R2, c[0x0][0x1f0], RZ ;  /* 0x00007c00020b7a24 */ /* 0x000fe200078e02ff */
[----:B------:R-:W-:Y:S01]  /*28c0*/  ISETP.GE.AND P3, PT, R232, c[0x0][0x1d4], PT ;  /* 0x00007500e8007a0c */ /* 0x000fe20003f66270 */
[----:B------:R-:W-:Y:S01]  /*28d0*/  IMAD R10, R2, c[0x0][0x218], RZ ;  /* 0x00008600020a7a24 */ /* 0x000fe200078e02ff */
[----:B------:R-:W-:Y:S01]  /*28e0*/  LEA.HI.X R9, R4, c[0x0][0x164], R3, 0x1, P0 ;  /* 0x0000590004097a11 */ /* 0x000fe200000f0c03 */
[----:B------:R-:W-:Y:S01]  /*28f0*/  IMAD.WIDE.U32 R220, R0, c[0x0][0x218], R6 ;  /* 0x0000860000dc7a25 */ /* 0x000fe200078e0006 */
[----:B------:R-:W-:-:S03]  /*2900*/  IADD3 R12, R205, -0x1, RZ ;  /* 0xffffffffcd0c7810 */ /* 0x000fc60007ffe0ff */
[C---:B------:R-:W-:Y:S02]  /*2910*/  IMAD R2, R0.reuse, c[0x0][0x1f4], R11 ;  /* 0x00007d0000027a24 */ /* 0x040fe400078e020b */
[----:B------:R-:W-:Y:S02]  /*2920*/  IMAD R0, R0, c[0x0][0x21c], R10 ;  /* 0x0000870000007a24 */ /* 0x000fe400078e020a */
[----:B------:R-:W-:Y:S01]  /*2930*/  IMAD.IADD R10, R251, 0x1, R226 ;  /* 0x00000001fb0a7824 */ /* 0x000fe200078e02e2 */
[----:B------:R-:W-:Y:S02]  /*2940*/  IADD3 R217, R219, R2, RZ ;  /* 0x00000002dbd97210 */ /* 0x000fe40007ffe0ff */
[----:B------:R-:W-:Y:S01]  /*2950*/  IADD3 R222, R221, R0, RZ ;  /* 0x00000000ddde7210 */ /* 0x000fe20007ffe0ff */
[----:B------:R-:W-:Y:S05]  /*2960*/  BRA.DIV ~URZ, `(.L_x_1643) ;  /* 0x000129527f007947 */ /* 0x000fea000b800000 */
[----:B------:R1:W2:Y:S02]  /*2970*/  SHFL.IDX PT, R8, R9, RZ, 0x181f ;  /* 0x00181fff09087589 */ /* 0x0002a400000e0000 */
.L_x_1766:
[----:B------:R-:W-:Y:S05]  /*2980*/  BRA.DIV ~URZ, `(.L_x_1644) ;  /* 0x000129a27f007947 */ /* 0x000fea000b800000 */
[----:B------:R3:W4:Y:S02]  /*2990*/  SHFL.IDX PT, R0, R13, RZ, 0x181f ;  /* 0x00181fff0d007589 */ /* 0x00072400000e0000 */
.L_x_1767:
[----:B------:R-:W-:Y:S01]  /*29a0*/  IMAD R11, R216, c[0x0][0x2c4], RZ ;  /* 0x0000b100d80b7a24 */ /* 0x000fe200078e02ff */
[----:B------:R-:W-:Y:S04]  /*29b0*/  BSSY B0, `(.L_x_1645) ;  /* 0x0000010000007945 */ /* 0x000fe80003800000 */
[----:B------:R-:W-:-:S13]  /*29c0*/  ISETP.GE.AND P0, PT, R10, R11, PT ;  /* 0x0000000b0a00720c */ /* 0x000fda0003f06270 */
[----:B------:R-:W-:Y:S05]  /*29d0*/  @P0 BRA `(.L_x_1646) ;  /* 0x000000d000000947 */ /* 0x000fea0003800000 */
[----:B----4-:R-:W-:Y:S02]  /*29e0*/  LEA R6, P0, R210, R0, 0x1 ;  /* 0x00000000d2067211 */ /* 0x010fe400078008ff */
[----:B------:R-:W-:Y:S02]  /*29f0*/  ISETP.NE.AND P4, PT, R14, RZ, PT ;  /* 0x000000ff0e00720c */ /* 0x000fe40003f85270 */
        /* <DEDUP_REMOVED lines=11> */
.L_x_1646:
[----:B------:R-:W-:Y:S05]  /*2ab0*/  BSYNC B0 ;  /* 0x0000000000007941 */ /* 0x000fea0003800000 */
.L_x_1645:
[----:B------:R-:W-:Y:S05]  /*2ac0*/  BRA.DIV ~URZ, `(.L_x_1647) ;  /* 0x000128c27f007947 */ /* 0x000fea000b800000 */
[----:B--2---:R2:W1:Y:S04]  /*2ad0*/  SHFL.IDX PT, R8, R9, 0x1, 0x181f ;  /* 0x00381f0009087f89 */ /* 0x00446800000e0000 */
[----:B----4-:R2:W4:Y:S02]  /*2ae0*/  SHFL.IDX PT, R0, R13, 0x1, 0x181f ;  /* 0x00381f000d007f89 */ /* 0x01052400000e0000 */
.L_x_1768:
[----:B------:R-:W-:Y:S01]  /*2af0*/  IADD3 R2, R10, 0x20, RZ ;  /* 0x000000200a027810 */ /* 0x000fe20007ffe0ff */
[----:B------:R-:W-:Y:S03]  /*2b00*/  BSSY B0, `(.L_x_1648) ;  /* 0x0000010000007945 */ /* 0x000fe60003800000 */
[----:B------:R-:W-:-:S13]  /*2b10*/  ISETP.GE.AND P0, PT, R2, R11, PT ;  /* 0x0000000b0200720c */ /* 0x000fda0003f06270 */
[----:B------:R-:W-:Y:S05]  /*2b20*/  @P0 BRA `(.L_x_1649) ;  /* 0x000000d000000947 */ /* 0x000fea0003800000 */
[----:B----4-:R-:W-:Y:S02]  /*2b30*/  LEA R6, P0, R210, R0, 0x1 ;  /* 0x00000000d2067211 */ /* 0x010fe400078008ff */
[----:B------:R-:W-:Y:S02]  /*2b40*/  ISETP.NE.AND P4, PT, R14, RZ, PT ;  /* 0x000000ff0e00720c */ /* 0x000fe40003f85270 */
[----:B-1----:R-:W-:Y:S02]  /*2b50*/  LEA.HI.X R7, R210, R8, R211, 0x1, P0 ;  /* 0x00000008d2077211 */ /* 0x002fe400000f0cd3 */
        /* <DEDUP_REMOVED lines=10> */
.L_x_1649:
[----:B------:R-:W-:Y:S05]  /*2c00*/  BSYNC B0 ;  /* 0x0000000000007941 */ /* 0x000fea0003800000 */
.L_x_1648:
[----:B------:R-:W-:Y:S05]  /*2c10*/  BRA.DIV ~URZ, `(.L_x_1650) ;  /* 0x000128327f007947 */ /* 0x000fea000b800000 */
[----:B-1----:R1:W2:Y:S02]  /*2c20*/  SHFL.IDX PT, R8, R9, 0x2, 0x181f ;  /* 0x00581f0009087f89 */ /* 0x0022a400000e0000 */
.L_x_1769:
[----:B------:R-:W-:Y:S05]  /*2c30*/  BRA.DIV ~URZ, `(.L_x_1651) ;  /* 0x000128827f007947 */ /* 0x000fea000b800000 */
[----:B----4-:R4:W1:Y:S02]  /*2c40*/  SHFL.IDX PT, R0, R13, 0x2, 0x181f ;  /* 0x00581f000d007f89 */ /* 0x01086400000e0000 */
.L_x_1770:
[----:B------:R-:W-:Y:S01]  /*2c50*/  IADD3 R2, R10, 0x40, RZ ;  /* 0x000000400a027810 */ /* 0x000fe20007ffe0ff */
[----:B------:R-:W-:Y:S03]  /*2c60*/  BSSY B0, `(.L_x_1652) ;  /* 0x0000010000007945 */ /* 0x000fe60003800000 */
[----:B------:R-:W-:-:S13]  /*2c70*/  ISETP.GE.AND P0, PT, R2, R11, PT ;  /* 0x0000000b0200720c */ /* 0x000fda0003f06270 */
[----:B------:R-:W-:Y:S05]  /*2c80*/  @P0 BRA `(.L_x_1653) ;  /* 0x000000d000000947 */ /* 0x000fea0003800000 */
[----:B-1----:R-:W-:Y:S02]  /*2c90*/  LEA R6, P0, R210, R0, 0x1 ;  /* 0x00000000d2067211 */ /* 0x002fe400078008ff */
        /* <DEDUP_REMOVED lines=12> */
.L_x_1653:
[----:B------:R-:W-:Y:S05]  /*2d60*/  BSYNC B0 ;  /* 0x0000000000007941 */ /* 0x000fea0003800000 */
.L_x_1652:
[----:B------:R-:W-:Y:S05]  /*2d70*/  BRA.DIV ~URZ, `(.L_x_1654) ;  /* 0x000127a27f007947 */ /* 0x000fea000b800000 */
[----:B--2---:R2:W3:Y:S04]  /*2d80*/  SHFL.IDX PT, R8, R9, 0x3, 0x181f ;  /* 0x00781f0009087f89 */ /* 0x0044e800000e0000 */
[----:B-1----:R2:W1:Y:S02]  /*2d90*/  SHFL.IDX PT, R0, R13, 0x3, 0x181f ;  /* 0x00781f000d007f89 */ /* 0x00246400000e0000 */
.L_x_1771:
[----:B------:R-:W-:-:S04]  /*2da0*/  IADD3 R2, R10, 0x60, RZ ;  /* 0x000000600a027810 */ /* 0x000fc80007ffe0ff */
[----:B------:R-:W-:-:S13]  /*2db0*/  ISETP.GE.AND P4, PT, R2, R11, PT ;  /* 0x0000000b0200720c */ /* 0x000fda0003f86270 */
[----:B-1----:R-:W-:-:S04]  /*2dc0*/  @!P4 LEA R6, P0, R210, R0, 0x1 ;  /* 0x00000000d206c211 */ /* 0x002fc800078008ff */
[----:B---3--:R-:W-:Y:S02]  /*2dd0*/  @!P4 LEA.HI.X R7, R210, R8, R211, 0x1, P0 ;  /* 0x00000008d207c211 */ /* 0x008fe400000f0cd3 */
[----:B------:R-:W-:-:S04]  /*2de0*/  @!P4 LEA R4, P0, R209, R0, 0x1 ;  /* 0x00000000d104c211 */ /* 0x000fc800078008ff */
[----:B------:R-:W-:Y:S02]  /*2df0*/  @!P4 LEA.HI.X R5, R209, R8, R249, 0x1, P0 ;  /* 0x00000008d105c211 */ /* 0x000fe400000f0cf9 */
[----:B------:R-:W-:-:S04]  /*2e00*/  @!P4 LEA R2, P0, R232, R0, 0x1 ;  /* 0x00000000e802c211 */ /* 0x000fc800078008ff */
[----:B------:R-:W-:Y:S02]  /*2e10*/  @!P4 LEA.HI.X R3, R232, R8, R248, 0x1, P0 ;  /* 0x00000008e803c211 */ /* 0x000fe400000f0cf8 */
[----:B------:R-:W-:-:S13]  /*2e20*/  ISETP.NE.AND P0, PT, R14, RZ, PT ;  /* 0x000000ff0e00720c */ /* 0x000fda0003f05270 */
[----:B------:R-:W-:Y:S01]  /*2e30*/  @!PT LDS RZ, [RZ] ;  /* 0x00000000fffff984 */ /* 0x000fe20000000800 */
[----:B------:R-:W-:Y:S01]  /*2e40*/  @!PT LDS RZ, [RZ] ;  /* 0x00000000fffff984 */ /* 0x000fe20000000800 */
[----:B------:R-:W-:Y:S01]  /*2e50*/  @!PT LDS RZ, [RZ] ;  /* 0x00000000fffff984 */ /* 0x000fe20000000800 */
[----:B------:R1:W-:Y:S04]  /*2e60*/  @!P4 LDGSTS.E.BYPASS.LTC128B.128 [R227+0x1b100], [R6.64], !P0 ;  /* 0x1b10000006e3cfae */ /* 0x0003e8000c101d48 */
[----:B------:R1:W-:Y:S04]  /*2e70*/  @!P4 LDGSTS.E.BYPASS.LTC128B.128 [R227+0x1f100], [R4.64], !P6 ;  /* 0x1f10000004e3cfae */ /* 0x0003e8000f101d48 */
[----:B------:R1:W-:Y:S04]  /*2e80*/  @!P4 LDGSTS.E.BYPASS.LTC128B.128 [R227+0x23100], [R2.64], !P5 ;  /* 0x2310000002e3cfae */ /* 0x0003e8000e901d48 */
[----:B------:R-:W0:Y:S01]  /*2e90*/  LDGDEPBAR ;  /* 0x00000000000079af */ /* 0x000e220000000000 */
[----:B------:R-:W-:Y:S02]  /*2ea0*/  WARPSYNC 0xffffffff ;  /* 0xffffffff00007948 */ /* 0x000fe40003800000 */
[C---:B------:R-:W-:Y:S01]  /*2eb0*/  IMAD.SHL.U32 R104, R12.reuse, 0x40, RZ ;  /* 0x000000400c687824 */ /* 0x040fe200078e00ff */
[----:B-1----:R-:W-:Y:S01]  /*2ec0*/  SHF.R.S32.HI R7, RZ, 0x1f, R12 ;  /* 0x0000001fff077819 */ /* 0x002fe2000001140c */
[----:B------:R-:W-:Y:S01]  /*2ed0*/  IMAD.WIDE.U32 R2, R12, c[0x0][0x1e0], RZ ;  /* 0x000078000c027a25 */ /* 0x000fe200078e00ff */
[----:B------:R-:W-:Y:S02]  /*2ee0*/  BAR.SYNC.DEFER_BLOCKING 0x0 ;  /* 0x0000000000007b1d */ /* 0x000fe40000010000 */
[----:B------:R-:W-:Y:S01]  /*2ef0*/  IADD3 R4, -R104, R215, -R251 ;  /* 0x000000d768047210 */ /* 0x000fe20007ffe9fb */
[----:B------:R-:W-:Y:S01]  /*2f00*/  IMAD R0, R7, c[0x0][0x1e0], RZ ;  /* 0x0000780007007a24 */ /* 0x000fe200078e02ff */
[----:B------:R-:W-:-:S02]  /*2f10*/  LEA R5, P5, R2, R218, 0x6 ;  /* 0x000000da02057211 */ /* 0x000fc400078a30ff */
[----:B------:R-:W-:Y:S01]  /*2f20*/  ISETP.GE.AND P6, PT, R4, 0x1, PT ;  /* 0x000000010400780c */ /* 0x000fe20003fc6270 */
[----:B------:R-:W-:Y:S01]  /*2f30*/  IMAD R0, R12, c[0x0][0x1e4], R0 ;  /* 0x000079000c007a24 */ /* 0x000fe200078e0200 */
[----:B------:R-:W-:Y:S01]  /*2f40*/  ISETP.GE.AND P4, PT, R4, 0x21, PT ;  /* 0x000000210400780c */ /* 0x000fe20003f86270 */
[----:B------:R-:W-:Y:S01]  /*2f50*/  ULDC.64 UR4, c[0x0][0x208] ;  /* 0x0000820000047ab9 */ /* 0x000fe20000000a00 */
[----:B------:R-:W-:Y:S01]  /*2f60*/  BSSY B0, `(.L_x_1655) ;  /* 0x0000050000007945 */ /* 0x000fe20003800000 */
[----:B------:R-:W-:Y:S01]  /*2f70*/  IMAD.IADD R0, R3, 0x1, R0 ;  /* 0x0000000103007824 */ /* 0x000fe200078e0200 */
[----:B------:R-:W-:Y:S02]  /*2f80*/  USHF.L.U32 UR7, UR4, 0x6, URZ ;  /* 0x0000000604077899 */ /* 0x000fe4000800063f */
[----:B------:R-:W-:Y:S02]  /*2f90*/  UMOV UR6, 0x6 ;  /* 0x0000000600067882 */ /* 0x000fe40000000000 */
[----:B------:R-:W-:Y:S01]  /*2fa0*/  LEA.HI.X R6, R2, R217, R0, 0x6, P5 ;  /* 0x000000d902067211 */ /* 0x000fe200028f3400 */
[----:B------:R-:W-:Y:S01]  /*2fb0*/  IMAD.MOV.U32 R0, RZ, RZ, 0x20 ;  /* 0x00000020ff007424 */ /* 0x000fe200078e00ff */
[----:B------:R-:W-:Y:S01]  /*2fc0*/  USHF.L.U64.HI UR5, UR4, UR6, UR5 ;  /* 0x0000000604057299 */ /* 0x000fe20008010205 */
[----:B------:R-:W-:-:S02]  /*2fd0*/  @P6 LEA R2, P5, R5, c[0x0][0x1c8], 0x1 ;  /* 0x0000720005026a11 */ /* 0x000fc400078a08ff */
[----:B------:R-:W-:Y:S01]  /*2fe0*/  @P6 ISETP.GE.AND P0, PT, R210, c[0x0][0x1d4], PT ;  /* 0x00007500d2006a0c */ /* 0x000fe20003f06270 */
[C---:B--2---:R-:W-:Y:S01]  /*2ff0*/  IMAD.WIDE.U32 R8, R0.reuse, c[0x0][0x1e0], RZ ;  /* 0x0000780000087a25 */ /* 0x044fe200078e00ff */
[----:B------:R-:W-:Y:S02]  /*3000*/  @P6 LEA.HI.X R3, R5, c[0x0][0x1cc], R6, 0x1, P5 ;  /* 0x0000730005036a11 */ /* 0x000fe400028f0c06 */
[----:B------:R-:W-:Y:S01]  /*3010*/  @P6 ISETP.GE.AND P5, PT, R209, c[0x0][0x1d4], PT ;  /* 0x00007500d1006a0c */ /* 0x000fe20003fa6270 */
[----:B------:R-:W-:-:S08]  /*3020*/  IMAD R10, R0, c[0x0][0x1e4], RZ ;  /* 0x00007900000a7a24 */ /* 0x000fd000078e02ff */
[----:B------:R-:W-:Y:S01]  /*3030*/  @!PT LDS RZ, [RZ] ;  /* 0x00000000fffff984 */ /* 0x000fe20000000800 */
[----:B------:R-:W-:Y:S01]  /*3040*/  @!PT LDS RZ, [RZ] ;  /* 0x00000000fffff984 */ /* 0x000fe20000000800 */
[----:B------:R-:W-:Y:S01]  /*3050*/  @!PT LDS RZ, [RZ] ;  /* 0x00000000fffff984 */ /* 0x000fe20000000800 */
[----:B------:R1:W-:Y:S01]  /*3060*/  @P6 LDGSTS.E.BYPASS.LTC128B.128 [R227+0xc100], [R2.64], !P0 ;  /* 0x0c10000002e36fae */ /* 0x0003e2000c101d48 */
[----:B------:R-:W-:Y:S01]  /*3070*/  @P4 IADD3 R5, P0, R5, R8, RZ ;  /* 0x0000000805054210 */ /* 0x000fe20007f1e0ff */
[----:B------:R-:W-:Y:S02]  /*3080*/  IMAD R8, R7, c[0x0][0x208], RZ ;  /* 0x0000820007087a24 */ /* 0x000fe400078e02ff */
[----:B------:R1:W-:Y:S01]  /*3090*/  @P6 LDGSTS.E.BYPASS.LTC128B.128 [R227+0xe100], [R2.64+0x80], !P5 ;  /* 0x0e10008002e36fae */ /* 0x0003e2000e901d48 */
[----:B------:R-:W-:Y:S01]  /*30a0*/  @P4 IADD3.X R9, R6, R9, R10, P0, !PT ;  /* 0x0000000906094210 */ /* 0x000fe200007fe40a */
[----:B------:R-:W-:Y:S01]  /*30b0*/  IMAD.WIDE.U32 R6, R12, c[0x0][0x208], RZ ;  /* 0x000082000c067a25 */ /* 0x000fe200078e00ff */
[----:B------:R-:W-:Y:S01]  /*30c0*/  @P4 ISETP.GE.AND P5, PT, R210, c[0x0][0x1d4], PT ;  /* 0x00007500d2004a0c */ /* 0x000fe20003fa6270 */
[----:B------:R1:W-:Y:S01]  /*30d0*/  @P6 LDGSTS.E.BYPASS.LTC128B.128 [R227+0x10100], [R2.64+0x100], !P3 ;  /* 0x1010010002e36fae */ /* 0x0003e2000d901d48 */
[----:B------:R-:W-:Y:S01]  /*30e0*/  @P4 ISETP.GE.AND P0, PT, R209, c[0x0][0x1d4], PT ;  /* 0x00007500d1004a0c */ /* 0x000fe20003f06270 */
[----:B------:R-:W-:-:S04]  /*30f0*/  IMAD R8, R12, c[0x0][0x20c], R8 ;  /* 0x000083000c087a24 */ /* 0x000fc800078e0208 */
[----:B------:R-:W-:Y:S01]  /*3100*/  IMAD.IADD R7, R7, 0x1, R8 ;  /* 0x0000000107077824 */ /* 0x000fe200078e0208 */
[----:B-1----:R-:W-:-:S04]  /*3110*/  @P4 LEA R2, P6, R5, c[0x0][0x1c8], 0x1 ;  /* 0x0000720005024a11 */ /* 0x002fc800078c08ff */
[----:B------:R-:W-:Y:S02]  /*3120*/  @P4 LEA.HI.X R3, R5, c[0x0][0x1cc], R9, 0x1, P6 ;  /* 0x0000730005034a11 */ /* 0x000fe400030f0c09 */
[----:B------:R-:W-:-:S03]  /*3130*/  LEA R5, P6, R6, R220, 0x6 ;  /* 0x000000dc06057211 */ /* 0x000fc600078c30ff */
[----:B------:R1:W-:Y:S01]  /*3140*/  @P4 LDGSTS.E.BYPASS.LTC128B.128 [R227+0xd100], [R2.64], !P5 ;  /* 0x0d10000002e34fae */ /* 0x0003e2000e901d48 */
[----:B------:R-:W-:Y:S02]  /*3150*/  LEA.HI.X R6, R6, R222, R7, 0x6, P6 ;  /* 0x000000de06067211 */ /* 0x000fe400030f3407 */
[----:B------:R-:W-:Y:S01]  /*3160*/  ISETP.GE.AND P6, PT, R210, c[0x0][0x1d4], PT ;  /* 0x00007500d2007a0c */ /* 0x000fe20003fc6270 */
[----:B------:R1:W-:Y:S01]  /*3170*/  @P4 LDGSTS.E.BYPASS.LTC128B.128 [R227+0xf100], [R2.64+0x80], !P0 ;  /* 0x0f10008002e34fae */ /* 0x0003e2000c101d48 */
[----:B------:R-:W-:-:S03]  /*3180*/  ISETP.GE.AND P5, PT, R209, c[0x0][0x1d4], PT ;  /* 0x00007500d1007a0c */ /* 0x000fc60003fa6270 */
[----:B------:R1:W-:Y:S01]  /*3190*/  @P4 LDGSTS.E.BYPASS.LTC128B.128 [R227+0x11100], [R2.64+0x100], !P3 ;  /* 0x1110010002e34fae */ /* 0x0003e2000d901d48 */
[C---:B------:R-:W-:Y:S02]  /*31a0*/  ISETP.LT.OR P4, PT, R4.reuse, 0x1, P6 ;  /* 0x000000010400780c */ /* 0x040fe40003781670 */
[----:B------:R-:W-:Y:S01]  /*31b0*/  ISETP.LT.OR P6, PT, R4, 0x21, P6 ;  /* 0x000000210400780c */ /* 0x000fe200037c1670 */
[----:B------:R-:W0:Y:S01]  /*31c0*/  LDGDEPBAR ;  /* 0x00000000000079af */ /* 0x000e220000000000 */
[----:B-1----:R-:W-:-:S04]  /*31d0*/  LEA R2, P0, R5, c[0x0][0x1f8], 0x1 ;  /* 0x00007e0005027a11 */ /* 0x002fc800078008ff */
[----:B------:R-:W-:Y:S02]  /*31e0*/  LEA.HI.X R3, R5, c[0x0][0x1fc], R6, 0x1, P0 ;  /* 0x00007f0005037a11 */ /* 0x000fe400000f0c06 */
[C---:B------:R-:W-:Y:S02]  /*31f0*/  ISETP.LT.OR P0, PT, R4.reuse, 0x1, P5 ;  /* 0x000000010400780c */ /* 0x040fe40002f01670 */
[----:B------:R-:W-:Y:S01]  /*3200*/  ISETP.LT.OR P5, PT, R4, 0x21, P5 ;  /* 0x000000210400780c */ /* 0x000fe20002fa1670 */
[----:B------:R1:W-:Y:S01]  /*3210*/  LDGSTS.E.BYPASS.LTC128B.128 [R227+0x100], [R2.64], !P4 ;  /* 0x0010000002e37fae */ /* 0x0003e2000e101d48 */
[----:B------:R-:W-:-:S09]  /*3220*/  ISETP.GE.AND P4, PT, R232, c[0x0][0x1d4], PT ;  /* 0x00007500e8007a0c */ /* 0x000fd20003f86270 */
[----:B------:R1:W-:Y:S01]  /*3230*/  LDGSTS.E.BYPASS.LTC128B.128 [R227+0x2100], [R2.64+0x80], !P0 ;  /* 0x0210008002e37fae */ /* 0x0003e2000c101d48 */
[C---:B------:R-:W-:Y:S02]  /*3240*/  ISETP.LT.OR P0, PT, R4.reuse, 0x1, P4 ;  /* 0x000000010400780c */ /* 0x040fe40002701670 */
[----:B------:R-:W-:-:S11]  /*3250*/  ISETP.LT.OR P4, PT, R4, 0x21, P4 ;  /* 0x000000210400780c */ /* 0x000fd60002781670 */
[----:B------:R1:W-:Y:S02]  /*3260*/  LDGSTS.E.BYPASS.LTC128B.128 [R227+0x4100], [R2.64+0x100], !P0 ;  /* 0x0410010002e37fae */ /* 0x0003e4000c101d48 */
[----:B-1----:R-:W-:-:S04]  /*3270*/  IADD3 R2, P0, R2, UR7, RZ ;  /* 0x0000000702027c10 */ /* 0x002fc8000ff1e0ff */
[----:B------:R-:W-:-:S05]  /*3280*/  IADD3.X R3, R3, UR5, RZ, P0, !PT ;  /* 0x0000000503037c10 */ /* 0x000fca00087fe4ff */
[----:B------:R1:W-:Y:S04]  /*3290*/  LDGSTS.E.BYPASS.LTC128B.128 [R227+0x1100], [R2.64], !P6 ;  /* 0x0110000002e37fae */ /* 0x0003e8000f101d48 */
[----:B------:R1:W-:Y:S04]  /*32a0*/  LDGSTS.E.BYPASS.LTC128B.128 [R227+0x3100], [R2.64+0x80], !P5 ;  /* 0x0310008002e37fae */ /* 0x0003e8000e901d48 */
[----:B------:R1:W-:Y:S01]  /*32b0*/  LDGSTS.E.BYPASS.LTC128B.128 [R227+0x5100], [R2.64+0x100], !P4 ;  /* 0x0510010002e37fae */ /* 0x0003e2000e101d48 */
[----:B------:R-:W-:-:S03]  /*32c0*/  ISETP.GT.AND P4, PT, R12, R200, PT ;  /* 0x000000c80c00720c */ /* 0x000fc60003f84270 */
[----:B------:R-:W0:Y:S01]  /*32d0*/  LDGDEPBAR ;  /* 0x00000000000079af */ /* 0x000e220000000000 */
[----:B-1----:R-:W-:-:S09]  /*32e0*/  IMAD.MOV.U32 R2, RZ, RZ, 0x40 ;  /* 0x00000040ff027424 */ /* 0x002fd200078e00ff */
[----:B------:R-:W-:Y:S05]  /*32f0*/  @!P4 BRA `(.L_x_1656) ;  /* 0x000001600000c947 */ /* 0x000fea0003800000 */
[----:B------:R-:W-:Y:S01]  /*3300*/  IADD3 R3, R205, -0x2, RZ ;  /* 0xfffffffecd037810 */ /* 0x000fe20007ffe0ff */
[----:B------:R-:W-:Y:S01]  /*3310*/  IMAD.WIDE.U32 R8, R2, c[0x0][0x1e0], RZ ;  /* 0x0000780002087a25 */ /* 0x000fe200078e00ff */
[----:B------:R-:W-:Y:S02]  /*3320*/  ISETP.GE.AND P5, PT, R210, c[0x0][0x1d4], PT ;  /* 0x00007500d2007a0c */ /* 0x000fe40003fa6270 */
[----:B------:R-:W-:Y:S01]  /*3330*/  SHF.R.S32.HI R4, RZ, 0x1f, R3 ;  /* 0x0000001fff047819 */ /* 0x000fe20000011403 */
[----:B------:R-:W-:-:S04]  /*3340*/  IMAD.WIDE.U32 R6, R3, c[0x0][0x1e0], RZ ;  /* 0x0000780003067a25 */ /* 0x000fc800078e00ff */
[----:B------:R-:W-:-:S04]  /*3350*/  IMAD R4, R4, c[0x0][0x1e0], RZ ;  /* 0x0000780004047a24 */ /* 0x000fc800078e02ff */
[----:B------:R-:W-:Y:S01]  /*3360*/  IMAD R4, R3, c[0x0][0x1e4], R4 ;  /* 0x0000790003047a24 */ /* 0x000fe200078e0204 */
[----:B------:R-:W-:-:S03]  /*3370*/  LEA R3, P0, R6, R218, 0x6 ;  /* 0x000000da06037211 */ /* 0x000fc600078030ff */
[----:B------:R-:W-:Y:S01]  /*3380*/  IMAD.IADD R5, R7, 0x1, R4 ;  /* 0x0000000107057824 */ /* 0x000fe200078e0204 */
[----:B------:R-:W-:-:S04]  /*3390*/  LEA R4, P6, R3, c[0x0][0x1c8], 0x1 ;  /* 0x0000720003047a11 */ /* 0x000fc800078c08ff */
[----:B------:R-:W-:Y:S02]  /*33a0*/  LEA.HI.X R6, R6, R217, R5, 0x6, P0 ;  /* 0x000000d906067211 */ /* 0x000fe400000f3405 */
[----:B------:R-:W-:Y:S02]  /*33b0*/  ISETP.GE.AND P0, PT, R209, c[0x0][0x1d4], PT ;  /* 0x00007500d1007a0c */ /* 0x000fe40003f06270 */
[----:B------:R-:W-:Y:S01]  /*33c0*/  LEA.HI.X R5, R3, c[0x0][0x1cc], R6, 0x1, P6 ;  /* 0x0000730003057a11 */ /* 0x000fe200030f0c06 */
[----:B------:R-:W-:Y:S01]  /*33d0*/  IMAD R3, R2, c[0x0][0x1e4], RZ ;  /* 0x0000790002037a24 */ /* 0x000fe200078e02ff */
[----:B------:R-:W-:-:S03]  /*33e0*/  IADD3 R6, P6, R8, R4, RZ ;  /* 0x0000000408067210 */ /* 0x000fc60007fde0ff */
[----:B------:R1:W-:Y:S01]  /*33f0*/  LDGSTS.E.BYPASS.LTC128B.128 [R227+0x12100], [R4.64], !P5 ;  /* 0x1210000004e37fae */ /* 0x0003e2000e901d48 */
[----:B------:R-:W-:-:S05]  /*3400*/  IADD3.X R7, R5, R9, R3, P6, !PT ;  /* 0x0000000905077210 */ /* 0x000fca00037fe403 */
[----:B------:R1:W-:Y:S04]  /*3410*/  LDGSTS.E.BYPASS.LTC128B.128 [R227+0x14100], [R4.64+0x80], !P0 ;  /* 0x1410008004e37fae */ /* 0x0003e8000c101d48 */
[----:B------:R1:W-:Y:S04]  /*3420*/  LDGSTS.E.BYPASS.LTC128B.128 [R227+0x16100], [R4.64+0x100], !P3 ;  /* 0x1610010004e37fae */ /* 0x0003e8000d901d48 */
[----:B------:R1:W-:Y:S04]  /*3430*/  LDGSTS.E.BYPASS.LTC128B.128 [R227+0x13100], [R6.64], !P5 ;  /* 0x1310000006e37fae */ /* 0x0003e8000e901d48 */
[----:B------:R1:W-:Y:S04]  /*3440*/  LDGSTS.E.BYPASS.LTC128B.128 [R227+0x15100], [R6.64+0x80], !P0 ;  /* 0x1510008006e37fae */ /* 0x0003e8000c101d48 */
[----:B------:R1:W-:Y:S02]  /*3450*/  LDGSTS.E.BYPASS.LTC128B.128 [R227+0x17100], [R6.64+0x100], !P3 ;  /* 0x1710010006e37fae */ /* 0x0003e4000d901d48 */
.L_x_1656:
[----:B------:R-:W-:Y:S05]  /*3460*/  BSYNC B0 ;  /* 0x0000000000007941 */ /* 0x000fea0003800000 */
.L_x_1655:
[----:B------:R-:W2:Y:S01]  /*3470*/  S2R R3, SR_TID.X ;  /* 0x0000000000037919 */ /* 0x000ea20000002100 */
[----:B------:R-:W-:Y:S03]  /*3480*/  BSSY B0, `(.L_x_1657) ;  /* 0x000002e000007945 */ /* 0x000fe60003800000 */
[----:B------:R-:W0:Y:S01]  /*3490*/  LDGDEPBAR ;  /* 0x00000000000079af */ /* 0x000e220000000000 */
[----:B--2---:R-:W-:-:S04]  /*34a0*/  SHF.R.S32.HI R28, RZ, 0x1f, R3 ;  /* 0x0000001fff1c7819 */ /* 0x004fc80000011403 */
[----:B------:R-:W-:Y:S01]  /*34b0*/  LEA.HI R28, R28, R3, RZ, 0x3 ;  /* 0x000000031c1c7211 */ /* 0x000fe200078f18ff */
[----:B------:R-:W-:-:S04]  /*34c0*/  DEPBAR.LE SB0, 0x3 ;  /* 0x000080c00000791a */ /* 0x000fc80000000000 */
[----:B------:R-:W-:-:S04]  /*34d0*/  DEPBAR.LE SB0, 0x2 ;  /* 0x000080800000791a */ /* 0x000fc80000000000 */
[----:B------:R-:W-:Y:S01]  /*34e0*/  LOP3.LUT R28, R28, 0xfffffff8, RZ, 0xc0, !PT ;  /* 0xfffffff81c1c7812 */ /* 0x000fe200078ec0ff */
[----:B------:R-:W-:Y:S04]  /*34f0*/  BAR.SYNC.DEFER_BLOCKING 0x0 ;  /* 0x0000000000007b1d */ /* 0x000fe80000010000 */
[----:B------:R-:W-:-:S05]  /*3500*/  IMAD.IADD R28, R3, 0x1, -R28 ;  /* 0x00000001031c7824 */ /* 0x000fca00078e0a1c */
[----:B------:R-:W-:-:S04]  /*3510*/  LOP3.LUT P0, RZ, R28, 0x2, RZ, 0xc0, !PT ;  /* 0x000000021cff7812 */ /* 0x000fc8000780c0ff */
[----:B------:R-:W-:-:S05]  /*3520*/  SEL R191, R0, 0xffffffe0, !P0 ;  /* 0xffffffe000bf7807 */ /* 0x000fca0004000000 */
[----:B------:R-:W-:Y:S01]  /*3530*/  IMAD.IADD R3, R193, 0x1, R191 ;  /* 0x00000001c1037824 */ /* 0x000fe200078e02bf */
[----:B------:R2:W3:Y:S04]  /*3540*/  LDSM.16.M88.4 R8, [R187] ;  /* 0x00000000bb08783b */ /* 0x0004e80000000200 */
[----:B------:R2:W1:Y:S04]  /*3550*/  LDSM.16.M88.4 R20, [R193] ;  /* 0x00000000c114783b */ /* 0x0004680000000200 */
[----:B------:R2:W4:Y:S04]  /*3560*/  LDSM.16.M88.4 R24, [R193+0x800] ;  /* 0x00080000c118783b */ /* 0x0005280000000200 */
[----:B------:R2:W1:Y:S04]  /*3570*/  LDSM.16.M88.4 R32, [R193+0x1000] ;  /* 0x00100000c120783b */ /* 0x0004680000000200 */
[----:B------:R2:W1:Y:S04]  /*3580*/  LDSM.16.M88.4 R48, [R193+0x1800] ;  /* 0x00180000c130783b */ /* 0x0004680000000200 */
[----:B-1----:R2:W1:Y:S04]  /*3590*/  LDSM.16.M88.4 R4, [R188] ;  /* 0x00000000bc04783b */ /* 0x0024680000000200 */
[----:B------:R2:W1:Y:S04]  /*35a0*/  LDSM.16.M88.4 R52, [R3] ;  /* 0x000000000334783b */ /* 0x0004680000000200 */
[----:B------:R2:W1:Y:S04]  /*35b0*/  LDSM.16.M88.4 R56, [R3+0x800] ;  /* 0x000800000338783b */ /* 0x0004680000000200 */
[----:B------:R2:W1:Y:S04]  /*35c0*/  LDSM.16.M88.4 R64, [R3+0x1000] ;  /* 0x001000000340783b */ /* 0x0004680000000200 */
[----:B------:R2:W1:Y:S01]  /*35d0*/  LDSM.16.M88.4 R76, [R3+0x1800] ;  /* 0x00180000034c783b */ /* 0x0004620000000200 */
[----:B------:R-:W-:Y:S05]  /*35e0*/  @!P4 BRA `(.L_x_1658) ;  /* 0x000001700000c947 */ /* 0x000fea0003800000 */
[----:B------:R-:W-:Y:S02]  /*35f0*/  IADD3 R0, R205, -0x2, RZ ;  /* 0xfffffffecd007810 */ /* 0x000fe40007ffe0ff */
[----:B------:R-:W-:-:S02]  /*3600*/  ISETP.GE.AND P4, PT, R210, c[0x0][0x1d4], PT ;  /* 0x00007500d2007a0c */ /* 0x000fc40003f86270 */
[----:B------:R-:W-:Y:S01]  /*3610*/  SHF.R.S32.HI R12, RZ, 0x1f, R0 ;  /* 0x0000001fff0c7819 */ /* 0x000fe20000011400 */
[----:B------:R-:W-:-:S04]  /*3620*/  IMAD.WIDE.U32 R14, R0, c[0x0][0x208], RZ ;  /* 0x00008200000e7a25 */ /* 0x000fc800078e00ff */
[----:B------:R-:W-:-:S04]  /*3630*/  IMAD R12, R12, c[0x0][0x208], RZ ;  /* 0x000082000c0c7a24 */ /* 0x000fc800078e02ff */
[----:B------:R-:W-:Y:S01]  /*3640*/  IMAD R12, R0, c[0x0][0x20c], R12 ;  /* 0x00008300000c7a24 */ /* 0x000fe200078e020c */
[----:B------:R-:W-:-:S03]  /*3650*/  LEA R0, P0, R14, R220, 0x6 ;  /* 0x000000dc0e007211 */ /* 0x000fc600078030ff */
[----:B----4-:R-:W-:Y:S01]  /*3660*/  IMAD.IADD R13, R15, 0x1, R12 ;  /* 0x000000010f0d7824 */ /* 0x010fe200078e020c */
[----:B------:R-:W-:-:S04]  /*3670*/  LEA R12, P5, R0, c[0x0][0x1f8], 0x1 ;  /* 0x00007e00000c7a11 */ /* 0x000fc800078a08ff */
[----:B------:R-:W-:Y:S02]  /*3680*/  LEA.HI.X R14, R14, R222, R13, 0x6, P0 ;  /* 0x000000de0e0e7211 */ /* 0x000fe400000f340d */
[----:B------:R-:W-:Y:S02]  /*3690*/  ISETP.GE.AND P0, PT, R209, c[0x0][0x1d4], PT ;  /* 0x00007500d1007a0c */ /* 0x000fe40003f06270 */
[----:B------:R-:W-:Y:S02]  /*36a0*/  LEA.HI.X R13, R0, c[0x0][0x1fc], R14, 0x1, P5 ;  /* 0x00007f00000d7a11 */ /* 0x000fe400028f0c0e */
[----:B------:R-:W-:-:S03]  /*36b0*/  IADD3 R14, P5, R12, UR7, RZ ;  /* 0x000000070c0e7c10 */ /* 0x000fc6000ffbe0ff */
[----:B------:R-:W-:Y:S01]  /*36c0*/  @!PT LDS RZ, [RZ] ;  /* 0x00000000fffff984 */ /* 0x000fe20000000800 */
[----:B------:R-:W-:Y:S01]  /*36d0*/  @!PT LDS RZ, [RZ] ;  /* 0x00000000fffff984 */ /* 0x000fe20000000800 */
[----:B------:R-:W-:Y:S01]  /*36e0*/  @!PT LDS RZ, [RZ] ;  /* 0x00000000fffff984 */ /* 0x000fe20000000800 */
[----:B------:R4:W-:Y:S01]  /*36f0*/  LDGSTS.E.BYPASS.LTC128B.128 [R227+0x6100], [R12.64], !P4 ;  /* 0x061000000ce37fae */ /* 0x0009e2000e101d48 */
[----:B------:R-:W-:-:S05]  /*3700*/  IADD3.X R15, R13, UR5, RZ, P5, !PT ;  /* 0x000000050d0f7c10 */ /* 0x000fca000affe4ff */
[----:B------:R4:W-:Y:S04]  /*3710*/  LDGSTS.E.BYPASS.LTC128B.128 [R227+0x8100], [R12.64+0x80], !P0 ;  /* 0x081000800ce37fae */ /* 0x0009e8000c101d48 */
[----:B------:R4:W-:Y:S04]  /*3720*/  LDGSTS.E.BYPASS.LTC128B.128 [R227+0xa100], [R12.64+0x100], !P3 ;  /* 0x0a1001000ce37fae */ /* 0x0009e8000d901d48 */
[----:B------:R4:W-:Y:S04]  /*3730*/  LDGSTS.E.BYPASS.LTC128B.128 [R227+0x7100], [R14.64], !P4 ;  /* 0x071000000ee37fae */ /* 0x0009e8000e101d48 */
[----:B------:R4:W-:Y:S04]  /*3740*/  LDGSTS.E.BYPASS.LTC128B.128 [R227+0x9100], [R14.64+0x80], !P0 ;  /* 0x091000800ee37fae */ /* 0x0009e8000c101d48 */
[----:B------:R4:W-:Y:S02]  /*3750*/  LDGSTS.E.BYPASS.LTC128B.128 [R227+0xb100], [R14.64+0x100], !P3 ;  /* 0x0b1001000ee37fae */ /* 0x0009e4000d901d48 */
.L_x_1658:
[----:B------:R-:W-:Y:S05]  /*3760*/  BSYNC B0 ;  /* 0x0000000000007941 */ /* 0x000fea0003800000 */
.L_x_1657:
[----:B------:R-:W-:Y:S01]  /*3770*/  LOP3.LUT P0, RZ, R28, 0x4, RZ, 0xc0, !PT ;  /* 0x000000041cff7812 */ /* 0x000fe2000780c0ff */
[C---:B---3--:R-:W-:Y:S01]  /*3780*/  HMMA.16816.F32 R16, R8.reuse, R20, RZ ;  /* 0x000000140810723c */ /* 0x048fe200000018ff */
[----:B----4-:R-:W-:Y:S01]  /*3790*/  LDSM.16.M88.4 R12, [R190] ;  /* 0x00000000be0c783b */ /* 0x010fe20000000200 */
[----:B------:R-:W-:Y:S01]  /*37a0*/  ULDC UR4, c[0x0][0x324] ;  /* 0x0000c90000047ab9 */ /* 0x000fe20000000800 */
[----:B------:R-:W-:Y:S01]  /*37b0*/  SEL R186, R2, 0xffffffc0, !P0 ;  /* 0xffffffc002ba7807 */ /* 0x000fe20004000000 */
[----:B------:R-:W-:Y:S01]  /*37c0*/  ULOP3.LUT UR4, URZ, UR4, URZ, 0x33, !UPT ;  /* 0x000000043f047292 */ /* 0x000fe2000f8e333f */
[----:B------:R-:W-:Y:S02]  /*37d0*/  LDSM.16.M88.4 R80, [R193+0x3000] ;  /* 0x00300000c150783b */ /* 0x000fe40000000200 */
[----:B------:R-:W-:Y:S01]  /*37e0*/  IADD3 R2, R193, R186, RZ ;  /* 0x000000bac1027210 */ /* 0x000fe20007ffe0ff */
[C---:B------:R-:W-:Y:S01]  /*37f0*/  HMMA.16816.F32 R20, R8.reuse, R22, RZ ;  /* 0x000000160814723c */ /* 0x040fe200000018ff */
[----:B------:R-:W-:Y:S01]  /*3800*/  IADD3 R0, R186, R193, R191 ;  /* 0x000000c1ba007210 */ /* 0x000fe20007ffe0bf */
[----:B------:R-:W-:Y:S04]  /*3810*/  LDSM.16.M88.4 R88, [R3+0x4800] ;  /* 0x004800000358783b */ /* 0x000fe80000000200 */
[----:B------:R-:W3:Y:S02]  /*3820*/  LDSM.16.M88.4 R60, [R2] ;  /* 0x00000000023c783b */ /* 0x000ee40000000200 */
[C---:B------:R-:W-:Y:S02]  /*3830*/  HMMA.16816.F32 R40, R8.reuse, R24, RZ ;  /* 0x000000180828723c */ /* 0x040fe400000018ff */
[----:B------:R-:W4:Y:S04]  /*3840*/  LDSM.16.M88.4 R72, [R2+0x800] ;  /* 0x000800000248783b */ /* 0x000f280000000200 */
[----:B------:R-:W5:Y:S02]  /*3850*/  LDSM.16.M88.4 R68, [R2+0x1000] ;  /* 0x001000000244783b */ /* 0x000f640000000200 */
[C---:B------:R-:W-:Y:S02]  /*3860*/  HMMA.16816.F32 R44, R8.reuse, R26, RZ ;  /* 0x0000001a082c723c */ /* 0x040fe400000018ff */
[----:B------:R-:W-:Y:S04]  /*3870*/  LDSM.16.M88.4 R84, [R0+0x2000] ;  /* 0x002000000054783b */ /* 0x000fe80000000200 */
[----:B------:R-:W-:Y:S02]  /*3880*/  LDSM.16.M88.4 R92, [R0+0x2800] ;  /* 0x00280000005c783b */ /* 0x000fe40000000200 */
[C---:B------:R-:W-:Y:S02]  /*3890*/  HMMA.16816.F32 R36, R8.reuse, R32, RZ ;  /* 0x000000200824723c */ /* 0x040fe400000018ff */
[----:B------:R-:W0:Y:S06]  /*38a0*/  LDGDEPBAR ;  /* 0x00000000000079af */ /* 0x000e2c0000000000 */
[C---:B------:R-:W-:Y:S08]  /*38b0*/  HMMA.16816.F32 R32, R8.reuse, R34, RZ ;  /* 0x000000220820723c */ /* 0x040ff000000018ff */
[C---:B------:R-:W-:Y:S08]  /*38c0*/  HMMA.16816.F32 R28, R8.reuse, R48, RZ ;  /* 0x00000030081c723c */ /* 0x040ff000000018ff */
[----:B------:R-:W-:Y:S08]  /*38d0*/  HMMA.16816.F32 R24, R8, R50, RZ ;  /* 0x000000320818723c */ /* 0x000ff000000018ff */
[C---:B-1----:R-:W-:Y:S08]  /*38e0*/  HMMA.16816.F32 R16, R4.reuse, R52, R16 ;  /* 0x000000340410723c */ /* 0x042ff00000001810 */
[C---:B------:R-:W-:Y:S08]  /*38f0*/  HMMA.16816.F32 R8, R4.reuse, R54, R20 ;  /* 0x000000360408723c */ /* 0x040ff00000001814 */
[C---:B------:R-:W-:Y:S08]  /*3900*/  HMMA.16816.F32 R20, R4.reuse, R56, R40 ;  /* 0x000000380414723c */ /* 0x040ff00000001828 */
[C---:B------:R-:W-:Y:S01]  /*3910*/  HMMA.16816.F32 R40, R4.reuse, R58, R44 ;  /* 0x0000003a0428723c */ /* 0x040fe2000000182c */
[----:B------:R-:W1:Y:S07]  /*3920*/  LDSM.16.M88.4 R56, [R2+0x1800] ;  /* 0x001800000238783b */ /* 0x000e6e0000000200 */
[C---:B------:R-:W-:Y:S08]  /*3930*/  HMMA.16816.F32 R48, R4.reuse, R66, R32 ;  /* 0x000000420430723c */ /* 0x040ff00000001820 */
[C---:B------:R-:W-:Y:S01]  /*3940*/  HMMA.16816.F32 R52, R4.reuse, R64, R36 ;  /* 0x000000400434723c */ /* 0x040fe20000001824 */
[----:B------:R-:W-:Y:S07]  /*3950*/  LDSM.16.M88.4 R64, [R0+0x1800] ;  /* 0x001800000040783b */ /* 0x000fee0000000200 */
[----:B------:R-:W-:Y:S08]  /*3960*/  HMMA.16816.F32 R44, R4, R76, R28 ;  /* 0x0000004c042c723c */ /* 0x000ff0000000181c */
[----:B---3--:R-:W-:Y:S08]  /*3970*/  HMMA.16816.F32 R32, R12, R60, R16 ;  /* 0x0000003c0c20723c */ /* 0x008ff00000001810 */
[----:B------:R-:W-:Y:S01]  /*3980*/  HMMA.16816.F32 R36, R4, R78, R24 ;  /* 0x0000004e0424723c */ /* 0x000fe20000001818 */
[----:B------:R-:W-:Y:S04]  /*3990*/  LDSM.16.M88.4 R4, [R189] ;  /* 0x00000000bd04783b */ /* 0x000fe80000000200 */
[----:B------:R-:W-:Y:S03]  /*39a0*/  LDSM.16.M88.4 R24, [R0+0x800] ;  /* 0x000800000018783b */ /* 0x000fe60000000200 */
[C---:B----4-:R-:W-:Y:S01]  /*39b0*/  HMMA.16816.F32 R16, R12.reuse, R72, R20 ;  /* 0x000000480c10723c */ /* 0x050fe20000001814 */
[----:B------:R-:W3:Y:S04]  /*39c0*/  LDSM.16.M88.4 R20, [R0] ;  /* 0x000000000014783b */ /* 0x000ee80000000200 */
[----:B------:R-:W-:Y:S03]  /*39d0*/  LDSM.16.M88.4 R76, [R193+0x2000] ;  /* 0x00200000c14c783b */ /* 0x000fe60000000200 */
[C---:B------:R-:W-:Y:S01]  /*39e0*/  HMMA.16816.F32 R28, R12.reuse, R62, R8 ;  /* 0x0000003e0c1c723c */ /* 0x040fe20000001808 */
[----:B------:R-:W4:Y:S04]  /*39f0*/  LDSM.16.M88.4 R60, [R0+0x1000] ;  /* 0x00100000003c783b */ /* 0x000f280000000200 */
[----:B------:R-:W2:Y:S03]  /*3a00*/  LDSM.16.M88.4 R8, [R187+0x4000] ;  /* 0x00400000bb08783b */ /* 0x000ea60000000200 */
[C---:B-----5:R-:W-:Y:S08]  /*3a10*/  HMMA.16816.F32 R52, R12.reuse, R68, R52 ;  /* 0x000000440c34723c */ /* 0x060ff00000001834 */
[C---:B-1----:R-:W-:Y:S08]  /*3a20*/  HMMA.16816.F32 R44, R12.reuse, R56, R44 ;  /* 0x000000380c2c723c */ /* 0x042ff0000000182c */
[C---:B------:R-:W-:Y:S01]  /*3a30*/  HMMA.16816.F32 R40, R12.reuse, R74, R40 ;  /* 0x0000004a0c28723c */ /* 0x040fe20000001828 */
[----:B------:R-:W1:Y:S07]  /*3a40*/  LDSM.16.M88.4 R72, [R193+0x2800] ;  /* 0x00280000c148783b */ /* 0x000e6e0000000200 */
[C---:B------:R-:W-:Y:S08]  /*3a50*/  HMMA.16816.F32 R48, R12.reuse, R70, R48 ;  /* 0x000000460c30723c */ /* 0x040ff00000001830 */
[----:B------:R-:W-:Y:S01]  /*3a60*/  HMMA.16816.F32 R36, R12, R58, R36 ;  /* 0x0000003a0c24723c */ /* 0x000fe20000001824 */
[----:B------:R-:W-:Y:S07]  /*3a70*/  LDSM.16.M88.4 R56, [R3+0x2000] ;  /* 0x002000000338783b */ /* 0x000fee0000000200 */
[C---:B---3--:R-:W-:Y:S08]  /*3a80*/  HMMA.16816.F32 R32, R4.reuse, R20, R32 ;  /* 0x000000140420723c */ /* 0x048ff00000001820 */
[C---:B------:R-:W-:Y:S08]  /*3a90*/  HMMA.16816.F32 R28, R4.reuse, R22, R28 ;  /* 0x00000016041c723c */ /* 0x040ff0000000181c */
[C---:B------:R-:W-:Y:S08]  /*3aa0*/  HMMA.16816.F32 R20, R4.reuse, R24, R16 ;  /* 0x000000180414723c */ /* 0x040ff00000001810 */
[C---:B----4-:R-:W-:Y:S01]  /*3ab0*/  HMMA.16816.F32 R12, R4.reuse, R60, R52 ;  /* 0x0000003c040c723c */ /* 0x050fe20000001834 */
[----:B------:R-:W-:Y:S07]  /*3ac0*/  LDSM.16.M88.4 R52, [R193+0x3800] ;  /* 0x00380000c134783b */ /* 0x000fee0000000200 */
[C---:B------:R-:W-:Y:S08]  /*3ad0*/  HMMA.16816.F32 R68, R4.reuse, R64, R44 ;  /* 0x000000400444723c */ /* 0x040ff0000000182c */
[C---:B------:R-:W-:Y:S01]  /*3ae0*/  HMMA.16816.F32 R16, R4.reuse, R26, R40 ;  /* 0x0000001a0410723c */ /* 0x040fe20000001828 */
[----:B------:R-:W-:Y:S07]  /*3af0*/  LDSM.16.M88.4 R40, [R3+0x2800] ;  /* 0x002800000328783b */ /* 0x000fee0000000200 */
[C---:B------:R-:W-:Y:S08]  /*3b00*/  HMMA.16816.F32 R60, R4.reuse, R62, R48 ;  /* 0x0000003e043c723c */ /* 0x040ff00000001830 */
[----:B------:R-:W-:Y:S01]  /*3b10*/  HMMA.16816.F32 R64, R4, R66, R36 ;  /* 0x000000420440723c */ /* 0x000fe20000001824 */
[----:B------:R-:W3:Y:S07]  /*3b20*/  LDSM.16.M88.4 R4, [R188+0x4000] ;  /* 0x00400000bc04783b */ /* 0x000eee0000000200 */
[C---:B--2---:R-:W-:Y:S01]  /*3b30*/  HMMA.16816.F32 R24, R8.reuse, R76, R32 ;  /* 0x0000004c0818723c */ /* 0x044fe20000001820 */
[----:B------:R-:W-:Y:S07]  /*3b40*/  LDSM.16.M88.4 R32, [R3+0x3000] ;  /* 0x003000000320783b */ /* 0x000fee0000000200 */
[C---:B------:R-:W-:Y:S01]  /*3b50*/  HMMA.16816.F32 R48, R8.reuse, R78, R28 ;  /* 0x0000004e0830723c */ /* 0x040fe2000000181c */
[----:B------:R-:W-:Y:S07]  /*3b60*/  LDSM.16.M88.4 R76, [R2+0x2000] ;  /* 0x00200000024c783b */ /* 0x000fee0000000200 */
[C---:B-1----:R-:W-:Y:S01]  /*3b70*/  HMMA.16816.F32 R44, R8.reuse, R72, R20 ;  /* 0x00000048082c723c */ /* 0x042fe20000001814 */
[----:B------:R-:W1:Y:S07]  /*3b80*/  LDSM.16.M88.4 R20, [R190+0x4000] ;  /* 0x00400000be14783b */ /* 0x000e6e0000000200 */
[C---:B------:R-:W-:Y:S08]  /*3b90*/  HMMA.16816.F32 R36, R8.reuse, R74, R16 ;  /* 0x0000004a0824723c */ /* 0x040ff00000001810 */
[C---:B------:R-:W-:Y:S08]  /*3ba0*/  HMMA.16816.F32 R28, R8.reuse, R80, R12 ;  /* 0x00000050081c723c */ /* 0x040ff0000000180c */
[----:B------:R-:W-:Y:S01]  /*3bb0*/  HMMA.16816.F32 R16, R8, R82, R60 ;  /* 0x000000520810723c */ /* 0x000fe2000000183c */
[----:B------:R-:W2:Y:S07]  /*3bc0*/  LDSM.16.M88.4 R80, [R3+0x3800] ;  /* 0x003800000350783b */ /* 0x000eae0000000200 */
[----:B---3--:R-:W-:Y:S01]  /*3bd0*/  HMMA.16816.F32 R12, R4, R56, R24 ;  /* 0x00000038040c723c */ /* 0x008fe20000001818 */
[----:B------:R-:W3:Y:S07]  /*3be0*/  LDSM.16.M88.4 R24, [R189+0x4000] ;  /* 0x00400000bd18783b */ /* 0x000eee0000000200 */
[C---:B------:R-:W-:Y:S08]  /*3bf0*/  HMMA.16816.F32 R60, R8.reuse, R52, R68 ;  /* 0x00000034083c723c */ /* 0x040ff00000001844 */
[----:B------:R-:W-:Y:S08]  /*3c00*/  HMMA.16816.F32 R72, R8, R54, R64 ;  /* 0x000000360848723c */ /* 0x000ff00000001840 */
[----:B------:R-:W-:Y:S08]  /*3c10*/  HMMA.16816.F32 R56, R4, R58, R48 ;  /* 0x0000003a0438723c */ /* 0x000ff00000001830 */
[----:B-1----:R-:W-:Y:S01]  /*3c20*/  HMMA.16816.F32 R8, R20, R76, R12 ;  /* 0x0000004c1408723c */ /* 0x002fe2000000180c */
[----:B------:R-:W-:Y:S07]  /*3c30*/  LDSM.16.M88.4 R12, [R188+0x8000] ;  /* 0x00800000bc0c783b */ /* 0x000fee0000000200 */
[C---:B------:R-:W-:Y:S08]  /*3c40*/  HMMA.16816.F32 R68, R4.reuse, R40, R44 ;  /* 0x000000280444723c */ /* 0x040ff0000000182c */
[C---:B------:R-:W-:Y:S01]  /*3c50*/  HMMA.16816.F32 R64, R4.reuse, R42, R36 ;  /* 0x0000002a0440723c */ /* 0x040fe20000001824 */
[----:B------:R-:W1:Y:S07]  /*3c60*/  LDSM.16.M88.4 R36, [R2+0x2800] ;  /* 0x002800000224783b */ /* 0x000e6e0000000200 */
[C---:B------:R-:W-:Y:S01]  /*3c70*/  HMMA.16816.F32 R44, R4.reuse, R34, R16 ;  /* 0x00000022042c723c */ /* 0x040fe20000001810 */
[----:B------:R-:W-:Y:S07]  /*3c80*/  LDSM.16.M88.4 R16, [R187+0x8000] ;  /* 0x00800000bb10783b */ /* 0x000fee0000000200 */
[C---:B--2---:R-:W-:Y:S01]  /*3c90*/  HMMA.16816.F32 R48, R4.reuse, R80, R60 ;  /* 0x000000500430723c */ /* 0x044fe2000000183c */
[----:B------:R-:W2:Y:S07]  /*3ca0*/  LDSM.16.M88.4 R60, [R193+0x4000] ;  /* 0x00400000c13c783b */ /* 0x000eae0000000200 */
[----:B------:R-:W-:Y:S01]  /*3cb0*/  HMMA.16816.F32 R52, R4, R32, R28 ;  /* 0x000000200434723c */ /* 0x000fe2000000181c */
[----:B------:R-:W4:Y:S07]  /*3cc0*/  LDSM.16.M88.4 R32, [R2+0x3000] ;  /* 0x003000000220783b */ /* 0x000f2e0000000200 */
[----:B------:R-:W-:Y:S01]  /*3cd0*/  HMMA.16816.F32 R28, R20, R78, R56 ;  /* 0x0000004e141c723c */ /* 0x000fe20000001838 */
[----:B------:R-:W5:Y:S07]  /*3ce0*/  LDSM.16.M88.4 R56, [R2+0x3800] ;  /* 0x003800000238783b */ /* 0x000f6e0000000200 */
[----:B---3--:R-:W-:Y:S08]  /*3cf0*/  HMMA.16816.F32 R8, R24, R84, R8 ;  /* 0x000000541808723c */ /* 0x008ff00000001808 */
[----:B------:R-:W-:Y:S01]  /*3d00*/  HMMA.16816.F32 R76, R4, R82, R72 ;  /* 0x00000052044c723c */ /* 0x000fe20000001848 */
[----:B------:R-:W3:Y:S07]  /*3d10*/  LDSM.16.M88.4 R80, [R3+0x4000] ;  /* 0x004000000350783b */ /* 0x000eee0000000200 */
[----:B-1----:R-:W-:Y:S08]  /*3d20*/  HMMA.16816.F32 R40, R20, R36, R68 ;  /* 0x000000241428723c */ /* 0x002ff00000001844 */
[----:B------:R-:W-:Y:S01]  /*3d30*/  HMMA.16816.F32 R28, R24, R86, R28 ;  /* 0x00000056181c723c */ /* 0x000fe2000000181c */
[----:B------:R-:W-:Y:S07]  /*3d40*/  LDSM.16.M88.4 R84, [R0+0x4000] ;  /* 0x004000000054783b */ /* 0x000fee0000000200 */
[----:B--2---:R-:W-:Y:S01]  /*3d50*/  HMMA.16816.F32 R4, R16, R60, R8 ;  /* 0x0000003c1004723c */ /* 0x004fe20000001808 */
[----:B------:R-:W-:Y:S07]  /*3d60*/  LDSM.16.M88.4 R8, [R190+0x8000] ;  /* 0x00800000be08783b */ /* 0x000fee0000000200 */
[C---:B----4-:R-:W-:Y:S01]  /*3d70*/  HMMA.16816.F32 R96, R20.reuse, R32, R52 ;  /* 0x000000201460723c */ /* 0x050fe20000001834 */
[----:B------:R-:W1:Y:S07]  /*3d80*/  LDSM.16.M88.4 R52, [R193+0x4800] ;  /* 0x00480000c134783b */ /* 0x000e6e0000000200 */
[C---:B------:R-:W-:Y:S01]  /*3d90*/  HMMA.16816.F32 R72, R20.reuse, R38, R64 ;  /* 0x000000261448723c */ /* 0x040fe20000001840 */
[----:B------:R-:W2:Y:S07]  /*3da0*/  LDSM.16.M88.4 R64, [R2+0x4000] ;  /* 0x004000000240783b */ /* 0x000eae0000000200 */
[----:B------:R-:W-:Y:S01]  /*3db0*/  HMMA.16816.F32 R100, R20, R34, R44 ;  /* 0x000000221464723c */ /* 0x000fe2000000182c */
[----:B------:R-:W4:Y:S07]  /*3dc0*/  LDSM.16.M88.4 R44, [R0+0x3000] ;  /* 0x00300000002c783b */ /* 0x000f2e0000000200 */
[----:B------:R-:W-:Y:S08]  /*3dd0*/  HMMA.16816.F32 R36, R24, R92, R40 ;  /* 0x0000005c1824723c */ /* 0x000ff00000001828 */
[----:B------:R-:W-:Y:S01]  /*3de0*/  HMMA.16816.F32 R32, R16, R62, R28 ;  /* 0x0000003e1020723c */ /* 0x000fe2000000181c */
[----:B------:R-:W-:Y:S07]  /*3df0*/  LDSM.16.M88.4 R60, [R193+0x5800] ;  /* 0x00580000c13c783b */ /* 0x000fee0000000200 */
[----:B-----5:R-:W-:Y:S01]  /*3e00*/  HMMA.16816.F32 R68, R20, R56, R48 ;  /* 0x000000381444723c */ /* 0x020fe20000001830 */
[----:B------:R-:W5:Y:S07]  /*3e10*/  LDSM.16.M88.4 R48, [R0+0x3800] ;  /* 0x003800000030783b */ /* 0x000f6e0000000200 */
[----:B---3--:R-:W-:Y:S01]  /*3e20*/  HMMA.16816.F32 R28, R12, R80, R4 ;  /* 0x000000500c1c723c */ /* 0x008fe20000001804 */
[----:B------:R-:W3:Y:S07]  /*3e30*/  LDSM.16.M88.4 R4, [R189+0x8000] ;  /* 0x00800000bd04783b */ /* 0x000eee0000000200 */
[----:B------:R-:W-:Y:S01]  /*3e40*/  HMMA.16816.F32 R40, R24, R94, R72 ;  /* 0x0000005e1828723c */ /* 0x000fe20000001848 */
[----:B------:R-:W3:Y:S07]  /*3e50*/  LDSM.16.M88.4 R72, [R193+0x5000] ;  /* 0x00500000c148783b */ /* 0x000eee0000000200 */
[----:B------:R-:W-:Y:S08]  /*3e60*/  HMMA.16816.F32 R56, R20, R58, R76 ;  /* 0x0000003a1438723c */ /* 0x000ff0000000184c */
[----:B-1----:R-:W-:Y:S08]  /*3e70*/  HMMA.16816.F32 R36, R16, R52, R36 ;  /* 0x000000341024723c */ /* 0x002ff00000001824 */
[----:B------:R-:W-:Y:S01]  /*3e80*/  HMMA.16816.F32 R32, R12, R82, R32 ;  /* 0x000000520c20723c */ /* 0x000fe20000001820 */
[----:B------:R-:W1:Y:S07]  /*3e90*/  LDSM.16.M88.4 R80, [R2+0x4800] ;  /* 0x004800000250783b */ /* 0x000e6e0000000200 */
[----:B--2---:R-:W-:Y:S08]  /*3ea0*/  HMMA.16816.F32 R20, R8, R64, R28 ;  /* 0x000000400814723c */ /* 0x004ff0000000181c */
[----:B----4-:R-:W-:Y:S08]  /*3eb0*/  HMMA.16816.F32 R28, R24, R44, R96 ;  /* 0x0000002c181c723c */ /* 0x010ff00000001860 */
[----:B------:R-:W-:Y:S01]  /*3ec0*/  HMMA.16816.F32 R40, R16, R54, R40 ;  /* 0x000000361028723c */ /* 0x000fe20000001828 */
[----:B------:R-:W-:Y:S07]  /*3ed0*/  LDSM.16.M88.4 R52, [R2+0x5000] ;  /* 0x005000000234783b */ /* 0x000fee0000000200 */
[C---:B-----5:R-:W-:Y:S01]  /*3ee0*/  HMMA.16816.F32 R96, R24.reuse, R48, R68 ;  /* 0x000000301860723c */ /* 0x060fe20000001844 */
[----:B------:R-:W2:Y:S07]  /*3ef0*/  LDSM.16.M88.4 R68, [R3+0x5000] ;  /* 0x005000000344783b */ /* 0x000eae0000000200 */
[----:B------:R-:W-:Y:S08]  /*3f00*/  HMMA.16816.F32 R76, R24, R46, R100 ;  /* 0x0000002e184c723c */ /* 0x000ff00000001864 */
[----:B------:R-:W-:Y:S08]  /*3f10*/  HMMA.16816.F32 R36, R12, R88, R36 ;  /* 0x000000580c24723c */ /* 0x000ff00000001824 */
[----:B------:R-:W-:Y:S01]  /*3f20*/  HMMA.16816.F32 R32, R8, R66, R32 ;  /* 0x000000420820723c */ /* 0x000fe20000001820 */
[----:B------:R4:W-:Y:S07]  /*3f30*/  LDSM.16.M88.4 R64, [R3+0x5800] ;  /* 0x005800000340783b */ /* 0x0009ee0000000200 */
[----:B---3--:R-:W-:Y:S08]  /*3f40*/  HMMA.16816.F32 R44, R4, R84, R20 ;  /* 0x00000054042c723c */ /* 0x008ff00000001814 */
[----:B------:R-:W-:Y:S08]  /*3f50*/  HMMA.16816.F32 R20, R16, R72, R28 ;  /* 0x000000481014723c */ /* 0x000ff0000000181c */
[----:B------:R-:W-:Y:S01]  /*3f60*/  HMMA.16816.F32 R92, R24, R50, R56 ;  /* 0x00000032185c723c */ /* 0x000fe20000001838 */
[----:B------:R-:W3:Y:S04]  /*3f70*/  LDSM.16.M88.4 R48, [R0+0x4800] ;  /* 0x004800000030783b */ /* 0x000ee80000000200 */
[----:B------:R-:W5:Y:S03]  /*3f80*/  LDSM.16.M88.4 R56, [R0+0x5000] ;  /* 0x005000000038783b */ /* 0x000f660000000200 */
[----:B------:R-:W-:Y:S01]  /*3f90*/  HMMA.16816.F32 R28, R12, R90, R40 ;  /* 0x0000005a0c1c723c */ /* 0x000fe20000001828 */
[----:B------:R-:W-:-:S04]  /*3fa0*/  FMUL.FTZ R24, R44, c[0x0][0x320] ;  /* 0x0000c8002c187a20 */ /* 0x000fc80000410000 */
[----:B------:R2:W2:Y:S03]  /*3fb0*/  MUFU.TANH R73, R24 ;  /* 0x0000001800497308 */ /* 0x0004a60000002400 */
[----:B-1----:R-:W-:Y:S08]  /*3fc0*/  HMMA.16816.F32 R40, R8, R80, R36 ;  /* 0x000000500828723c */ /* 0x002ff00000001824 */
[----:B------:R-:W-:Y:S01]  /*3fd0*/  HMMA.16816.F32 R36, R4, R86, R32 ;  /* 0x000000560424723c */ /* 0x000fe20000001820 */
[----:B--2---:R-:W-:-:S07]  /*3fe0*/  FMUL.FTZ R24, R45, c[0x0][0x320] ;  /* 0x0000c8002d187a20 */ /* 0x004fce0000410000 */
[----:B------:R-:W-:Y:S01]  /*3ff0*/  HMMA.16816.F32 R32, R16, R74, R76 ;  /* 0x0000004a1020723c */ /* 0x000fe2000000184c */
[----:B------:R1:W2:Y:S11]  /*4000*/  MUFU.TANH R72, R24 ;  /* 0x0000001800487308 */ /* 0x0002b60000002400 */
[----:B------:R-:W-:Y:S04]  /*4010*/  @!UPT UIADD3 URZ, URZ, URZ, URZ ;  /* 0x0000003f3f3ff290 */ /* 0x000fe8000fffe03f */
[----:B----4-:R-:W-:Y:S01]  /*4020*/  FMUL.FTZ R3, R36, c[0x0][0x320] ;  /* 0x0000c80024037a20 */ /* 0x010fe20000410000 */
[C---:B-1----:R-:W-:Y:S03]  /*4030*/  HMMA.16816.F32 R24, R12.reuse, R68, R20 ;  /* 0x000000440c18723c */ /* 0x042fe60000001814 */
[----:B------:R1:W4:Y:S04]  /*4040*/  MUFU.TANH R68, R3 ;  /* 0x0000000300447308 */ /* 0x0003280000002400 */
[----:B------:R-:W-:Y:S01]  /*4050*/  FMUL.FTZ R20, R46, c[0x0][0x320] ;  /* 0x0000c8002e147a20 */ /* 0x000fe20000410000 */
[----:B------:R-:W-:Y:S03]  /*4060*/  HMMA.16816.F32 R32, R12, R70, R32 ;  /* 0x000000460c20723c */ /* 0x000fe60000001820 */
[----:B------:R2:W2:Y:S01]  /*4070*/  MUFU.TANH R74, R20 ;  /* 0x00000014004a7308 */ /* 0x0004a20000002400 */
[----:B-1----:R-:W-:-:S04]  /*4080*/  FMUL.FTZ R3, R37, c[0x0][0x320] ;  /* 0x0000c80025037a20 */ /* 0x002fc80000410000 */
[----:B--2---:R-:W-:Y:S07]  /*4090*/  HMMA.16816.F32 R20, R8, R82, R28 ;  /* 0x000000520814723c */ /* 0x004fee000000181c */
[----:B------:R-:W-:Y:S02]  /*40a0*/  FMUL.FTZ R28, R47, c[0x0][0x320] ;  /* 0x0000c8002f1c7a20 */ /* 0x000fe40000410000 */
[----:B---3--:R-:W-:Y:S02]  /*40b0*/  HMMA.16816.F32 R44, R4, R48, R40 ;  /* 0x00000030042c723c */ /* 0x008fe40000001828 */
[----:B------:R1:W2:Y:S06]  /*40c0*/  MUFU.TANH R69, R28 ;  /* 0x0000001c00457308 */ /* 0x0002ac0000002400 */
[C---:B------:R-:W-:Y:S02]  /*40d0*/  HMMA.16816.F32 R40, R16.reuse, R60, R96 ;  /* 0x0000003c1028723c */ /* 0x040fe40000001860 */
[----:B------:R3:W2:Y:S06]  /*40e0*/  MUFU.TANH R60, R3 ;  /* 0x00000003003c7308 */ /* 0x0006ac0000002400 */
[----:B------:R-:W-:Y:S08]  /*40f0*/  HMMA.16816.F32 R16, R16, R62, R92 ;  /* 0x0000003e1010723c */ /* 0x000ff0000000185c */
[----:B-1----:R-:W-:Y:S01]  /*4100*/  HMMA.16816.F32 R28, R8, R52, R24 ;  /* 0x00000034081c723c */ /* 0x002fe20000001818 */
[----:B---3--:R-:W-:-:S04]  /*4110*/  FMUL.FTZ R3, R38, c[0x0][0x320] ;  /* 0x0000c80026037a20 */ /* 0x008fc80000410000 */
[----:B------:R1:W3:Y:S03]  /*4120*/  MUFU.TANH R61, R3 ;  /* 0x00000003003d7308 */ /* 0x0002e60000002400 */
[----:B------:R-:W-:Y:S01]  /*4130*/  HMMA.16816.F32 R24, R8, R54, R32 ;  /* 0x000000360818723c */ /* 0x000fe20000001820 */
[----:B------:R-:W-:Y:S01]  /*4140*/  LDSM.16.M88.4 R32, [R0+0x5800] ;  /* 0x005800000020783b */ /* 0x000fe20000000200 */
[----:B-1----:R-:W-:-:S06]  /*4150*/  FMUL.FTZ R3, R39, c[0x0][0x320] ;  /* 0x0000c80027037a20 */ /* 0x002fcc0000410000 */
[----:B------:R-:W-:Y:S01]  /*4160*/  HMMA.16816.F32 R36, R4, R50, R20 ;  /* 0x000000320424723c */ /* 0x000fe20000001814 */
[----:B------:R1:W2:Y:S01]  /*4170*/  LDSM.16.M88.4 R48, [R2+0x5800] ;  /* 0x005800000230783b */ /* 0x0002a20000000200 */
[----:B------:R3:W1:Y:S06]  /*4180*/  MUFU.TANH R52, R3 ;  /* 0x0000000300347308 */ /* 0x00066c0000002400 */
[----:B------:R-:W-:Y:S08]  /*4190*/  HMMA.16816.F32 R20, R12, R64, R40 ;  /* 0x000000400c14723c */ /* 0x000ff00000001828 */
[----:B-----5:R-:W-:Y:S01]  /*41a0*/  HMMA.16816.F32 R28, R4, R56, R28 ;  /* 0x00000038041c723c */ /* 0x020fe2000000181c */
[----:B---3--:R-:W-:-:S04]  /*41b0*/  FMUL.FTZ R3, R44, c[0x0][0x320] ;  /* 0x0000c8002c037a20 */ /* 0x008fc80000410000 */
[----:B------:R-:W3:Y:S01]  /*41c0*/  MUFU.TANH R44, R3 ;  /* 0x00000003002c7308 */ /* 0x000ee20000002400 */
[----:B-1----:R-:W-:Y:S02]  /*41d0*/  FMUL.FTZ R2, R45, c[0x0][0x320] ;  /* 0x0000c8002d027a20 */ /* 0x002fe40000410000 */
[----:B------:R-:W-:Y:S01]  /*41e0*/  HMMA.16816.F32 R12, R12, R66, R16 ;  /* 0x000000420c0c723c */ /* 0x000fe20000001810 */
[----:B------:R-:W-:-:S04]  /*41f0*/  FMUL.FTZ R0, R37, c[0x0][0x320] ;  /* 0x0000c80025007a20 */ /* 0x000fc80000410000 */
[----:B------:R1:W1:Y:S03]  /*4200*/  MUFU.TANH R45, R2 ;  /* 0x00000002002d7308 */ /* 0x0002660000002400 */
[----:B--2---:R-:W-:Y:S01]  /*4210*/  HMMA.16816.F32 R16, R8, R48, R20 ;  /* 0x000000300810723c */ /* 0x004fe20000001814 */
[----:B-1----:R-:W-:-:S07]  /*4220*/  FMUL.FTZ R2, R46, c[0x0][0x320] ;  /* 0x0000c8002e027a20 */ /* 0x002fce0000410000 */
[----:B------:R-:W-:Y:S01]  /*4230*/  HMMA.16816.F32 R20, R4, R58, R24 ;  /* 0x0000003a0414723c */ /* 0x000fe20000001818 */
[----:B------:R1:W2:Y:S07]  /*4240*/  MUFU.TANH R42, R2 ;  /* 0x00000002002a7308 */ /* 0x0002ae0000002400 */
[----:B------:R-:W-:Y:S08]  /*4250*/  HMMA.16816.F32 R8, R8, R50, R12 ;  /* 0x000000320808723c */ /* 0x000ff0000000180c */
[----:B------:R-:W-:Y:S01]  /*4260*/  HMMA.16816.F32 R12, R4, R32, R16 ;  /* 0x00000020040c723c */ /* 0x000fe20000001810 */
[----:B-1----:R-:W-:-:S04]  /*4270*/  FMUL.FTZ R2, R47, c[0x0][0x320] ;  /* 0x0000c8002f027a20 */ /* 0x002fc80000410000 */
[----:B------:R1:W1:Y:S11]  /*4280*/  MUFU.TANH R41, R2 ;  /* 0x0000000200297308 */ /* 0x0002760000002400 */
[----:B------:R-:W-:Y:S01]  /*4290*/  HMMA.16816.F32 R8, R4, R34, R8 ;  /* 0x000000220408723c */ /* 0x000fe20000001808 */
[----:B-1----:R-:W-:-:S02]  /*42a0*/  FMUL.FTZ R2, R36, c[0x0][0x320] ;  /* 0x0000c80024027a20 */ /* 0x002fc40000410000 */
[----:B------:R1:W1:Y:S05]  /*42b0*/  MUFU.TANH R36, R0 ;  /* 0x0000000000247308 */ /* 0x00026a0000002400 */
[----:B------:R-:W-:-:S03]  /*42c0*/  FMUL.FTZ R3, R15, c[0x0][0x320] ;  /* 0x0000c8000f037a20 */ /* 0x000fc60000410000 */
[----:B------:R5:W2:Y:S01]  /*42d0*/  MUFU.TANH R40, R2 ;  /* 0x0000000200287308 */ /* 0x000aa20000002400 */
[----:B-1----:R-:W-:-:S07]  /*42e0*/  FMUL.FTZ R0, R38, c[0x0][0x320] ;  /* 0x0000c80026007a20 */ /* 0x002fce0000410000 */
[----:B------:R1:W1:Y:S01]  /*42f0*/  MUFU.TANH R38, R0 ;  /* 0x0000000000267308 */ /* 0x0002620000002400 */
[----:B-----5:R-:W-:Y:S02]  /*4300*/  FMUL.FTZ R2, R14, c[0x0][0x320] ;  /* 0x0000c8000e027a20 */ /* 0x020fe40000410000 */
[----:B-1----:R-:W-:-:S05]  /*4310*/  FMUL.FTZ R0, R39, c[0x0][0x320] ;  /* 0x0000c80027007a20 */ /* 0x002fca0000410000 */
        /* <DEDUP_REMOVED lines=12> */
[----:B------:R-:W1:Y:S08]  /*43e0*/  MUFU.TANH R21, R3 ;  /* 0x0000000300157308 */ /* 0x000e700000002400 */
[----:B------:R5:W1:Y:S02]  /*43f0*/  MUFU.TANH R17, R0 ;  /* 0x0000000000117308 */ /* 0x000a640000002400 */
[----:B-----5:R-:W-:-:S06]  /*4400*/  FMUL.FTZ R0, R22, c[0x0][0x320] ;  /* 0x0000c80016007a20 */ /* 0x020fcc0000410000 */
        /* <DEDUP_REMOVED lines=8> */
[----:B-----5:R-:W-:-:S04]  /*4490*/  IADD3 R0, R233, R226, RZ ;  /* 0x000000e2e9007210 */ /* 0x020fc80007ffe0ff */
[----:B------:R-:W-:Y:S01]  /*44a0*/  MOV R4, R0 ;  /* 0x0000000000047202 */ /* 0x000fe20000000f00 */
[----:B------:R-:W-:-:S04]  /*44b0*/  @P2 IMAD.HI.U32 R2, R0, c[0x0][0x2c8], RZ ;  /* 0x0000b20000022a27 */ /* 0x000fc800078e00ff */
[----:B------:R-:W-:Y:S01]  /*44c0*/  FMUL.FTZ R0, R8, c[0x0][0x320] ;  /* 0x0000c80008007a20 */ /* 0x000fe20000410000 */
[----:B------:R-:W-:Y:S01]  /*44d0*/  @P2 SHF.R.U32.HI R4, RZ, c[0x0][0x2cc], R2 ;  /* 0x0000b300ff042a19 */ /* 0x000fe20000011602 */
[----:B------:R-:W-:Y:S01]  /*44e0*/  FMUL.FTZ R2, R11, c[0x0][0x320] ;  /* 0x0000c8000b027a20 */ /* 0x000fe20000410000 */
[----:B------:R-:W-:Y:S01]  /*44f0*/  IADD3 R8, -R214, R215, -R104 ;  /* 0x000000d7d6087210 */ /* 0x000fe20007ffe968 */
[----:B------:R5:W1:Y:S02]  /*4500*/  MUFU.TANH R12, R0 ;  /* 0x00000000000c7308 */ /* 0x000a640000002400 */
[----:B------:R-:W1:Y:S06]  /*4510*/  SHFL.IDX PT, R3, R4, RZ, 0x1c1f ;  /* 0x001c1fff04037589 */ /* 0x000e6c00000e0000 */
[----:B------:R-:W1:Y:S01]  /*4520*/  MUFU.TANH R19, R2 ;  /* 0x0000000200137308 */ /* 0x000e620000002400 */
[----:B-----5:R-:W-:-:S07]  /*4530*/  FMUL.FTZ R0, R9, c[0x0][0x320] ;  /* 0x0000c80009007a20 */ /* 0x020fce0000410000 */
[----:B------:R5:W1:Y:S02]  /*4540*/  MUFU.TANH R9, R0 ;  /* 0x0000000000097308 */ /* 0x000a640000002400 */
[----:B-----5:R-:W-:-:S06]  /*4550*/  FMUL.FTZ R0, R10, c[0x0][0x320] ;  /* 0x0000c8000a007a20 */ /* 0x020fcc0000410000 */
[----:B------:R5:W1:Y:S02]  /*4560*/  MUFU.TANH R20, R0 ;  /* 0x0000000000147308 */ /* 0x000a640000002400 */
[----:B-----5:R-:W-:-:S04]  /*4570*/  IADD3 R0, R215, 0x1, -R104 ;  /* 0x00000001d7007810 */ /* 0x020fc80007ffe868 */
[----:B------:R-:W-:-:S04]  /*4580*/  IADD3 R0, -R216, R0, -R214 ;  /* 0x00000000d8007210 */ /* 0x000fc80007ffe9d6 */
[C---:B------:R-:W-:Y:S02]  /*4590*/  IADD3 R6, R0.reuse, c[0x0][0x328], RZ ;  /* 0x0000ca0000067a10 */ /* 0x040fe40007ffe0ff */
[----:B------:R-:W-:Y:S02]  /*45a0*/  IADD3 R7, R0, UR4, RZ ;  /* 0x0000000400077c10 */ /* 0x000fe4000fffe0ff */
[-C--:B-1----:R-:W-:Y:S02]  /*45b0*/  IADD3 R2, R6, R3.reuse, RZ ;  /* 0x0000000306027210 */ /* 0x082fe40007ffe0ff */
[----:B------:R-:W-:Y:S02]  /*45c0*/  IADD3 R0, R7, R3, RZ ;  /* 0x0000000307007210 */ /* 0x000fe40007ffe0ff */
[----:B------:R-:W-:Y:S01]  /*45d0*/  IMNMX R2, R8, R2, PT ;  /* 0x0000000208027217 */ /* 0x000fe20003800200 */
[----:B------:R-:W-:Y:S05]  /*45e0*/  @!P1 BRA `(.L_x_1659) ;  /* 0x0000015000009947 */ /* 0x000fea0003800000 */
[----:B--234-:R-:W-:Y:S01]  /*45f0*/  IADD3 R3, -R216, R215, R3 ;  /* 0x000000d7d8037210 */ /* 0x01cfe20007ffe103 */
        /* <DEDUP_REMOVED lines=10> */
.L_x_1661:
[----:B------:R-:W-:-:S04]  /*46a0*/  MOV R5, c[0x0][0x32c] ;  /* 0x0000cb0000057a02 */ /* 0x000fc80000000f00 */
[----:B------:R-:W-:-:S13]  /*46b0*/  ISETP.NE.AND P0, PT, R5, 0x1, PT ;  /* 0x000000010500780c */ /* 0x000fda0003f05270 */
[----:B------:R-:W-:-:S05]  /*46c0*/  @P0 IMAD.HI.U32 R5, R3, c[0x0][0x330], RZ ;  /* 0x0000cc0003050a27 */ /* 0x000fca00078e00ff */
[----:B------:R-:W-:Y:S02]  /*46d0*/  @P0 SHF.R.U32.HI R3, RZ, c[0x0][0x334], R5 ;  /* 0x0000cd00ff030a19 */ /* 0x000fe40000011605 */
.L_x_1662:
[----:B------:R-:W-:Y:S05]  /*46e0*/  BSYNC B0 ;  /* 0x0000000000007941 */ /* 0x000fea0003800000 */
.L_x_1660:
[----:B------:R-:W-:-:S04]  /*46f0*/  IMAD R3, R3, c[0x0][0x32c], -R104 ;  /* 0x0000cb0003037a24 */ /* 0x000fc800078e0a68 */
[----:B------:R-:W-:-:S05]  /*4700*/  IMAD.IADD R3, R3, 0x1, -R214 ;  /* 0x0000000103037824 */ /* 0x000fca00078e0ad6 */
[----:B------:R-:W-:Y:S02]  /*4710*/  IADD3 R5, R3, c[0x0][0x32c], RZ ;  /* 0x0000cb0003057a10 */ /* 0x000fe40007ffe0ff */
[----:B------:R-:W-:Y:S02]  /*4720*/  IMNMX R0, R0, R3, !PT ;  /* 0x0000000300007217 */ /* 0x000fe40007800200 */
[----:B------:R-:W-:Y:S02]  /*4730*/  IMNMX R2, R2, R5, PT ;  /* 0x0000000502027217 */ /* 0x000fe40003800200 */
.L_x_1659:
[----:B--234-:R-:W-:Y:S01]  /*4740*/  ISETP.GT.AND P0, PT, R205, RZ, PT ;  /* 0x000000ffcd00720c */ /* 0x01cfe20003f04270 */
[----:B------:R-:W1:Y:S03]  /*4750*/  SHFL.IDX PT, R3, R4, 0x1, 0x1c1f ;  /* 0x003c1f0004037f89 */ /* 0x000e6600000e0000 */
[C---:B------:R-:W-:Y:S02]  /*4760*/  ISETP.GT.AND P4, PT, R0.reuse, RZ, P0 ;  /* 0x000000ff0000720c */ /* 0x040fe40000784270 */
[----:B------:R-:W-:-:S02]  /*4770*/  ISETP.GT.AND P6, PT, R0, 0x1, P0 ;  /* 0x000000010000780c */ /* 0x000fc400007c4270 */
[----:B------:R-:W-:Y:S02]  /*4780*/  ISETP.LT.OR P4, PT, R2, 0x1, P4 ;  /* 0x000000010200780c */ /* 0x000fe40002781670 */
[C---:B------:R-:W-:Y:S02]  /*4790*/  ISETP.GT.AND P5, PT, R0.reuse, 0x8, P0 ;  /* 0x000000080000780c */ /* 0x040fe400007a4270 */
[----:B------:R-:W-:Y:S02]  /*47a0*/  FSEL R10, R73, -INF , !P4 ;  /* 0xff800000490a7808 */ /* 0x000fe40006000000 */
[----:B------:R-:W-:Y:S02]  /*47b0*/  ISETP.GT.AND P4, PT, R0, 0x9, P0 ;  /* 0x000000090000780c */ /* 0x000fe40000784270 */
[C---:B------:R-:W-:Y:S02]  /*47c0*/  ISETP.LT.OR P6, PT, R2.reuse, 0x2, P6 ;  /* 0x000000020200780c */ /* 0x040fe400037c1670 */
[----:B------:R-:W-:-:S02]  /*47d0*/  ISETP.LT.OR P5, PT, R2, 0x9, P5 ;  /* 0x000000090200780c */ /* 0x000fc40002fa1670 */
[----:B------:R-:W-:Y:S02]  /*47e0*/  ISETP.LT.OR P4, PT, R2, 0xa, P4 ;  /* 0x0000000a0200780c */ /* 0x000fe40002781670 */
[----:B------:R-:W-:Y:S02]  /*47f0*/  FSEL R11, R72, -INF , !P6 ;  /* 0xff800000480b7808 */ /* 0x000fe40007000000 */
[----:B------:R-:W-:Y:S02]  /*4800*/  FSEL R14, R68, -INF , !P5 ;  /* 0xff800000440e7808 */ /* 0x000fe40006800000 */
[----:B------:R-:W-:Y:S02]  /*4810*/  FSEL R15, R60, -INF , !P4 ;  /* 0xff8000003c0f7808 */ /* 0x000fe40006000000 */
[C---:B------:R-:W-:Y:S02]  /*4820*/  ISETP.GT.AND P6, PT, R0.reuse, 0x10, P0 ;  /* 0x000000100000780c */ /* 0x040fe400007c4270 */
[----:B------:R-:W-:-:S02]  /*4830*/  ISETP.GT.AND P5, PT, R0, 0x11, P0 ;  /* 0x000000110000780c */ /* 0x000fc400007a4270 */
[----:B------:R-:W-:Y:S02]  /*4840*/  ISETP.GT.AND P4, PT, R0, 0x18, P0 ;  /* 0x000000180000780c */ /* 0x000fe40000784270 */
[C---:B------:R-:W-:Y:S02]  /*4850*/  ISETP.LT.OR P6, PT, R2.reuse, 0x11, P6 ;  /* 0x000000110200780c */ /* 0x040fe400037c1670 */
[C---:B------:R-:W-:Y:S02]  /*4860*/  ISETP.LT.OR P5, PT, R2.reuse, 0x12, P5 ;  /* 0x000000120200780c */ /* 0x040fe40002fa1670 */
[----:B------:R-:W-:Y:S02]  /*4870*/  ISETP.LT.OR P4, PT, R2, 0x19, P4 ;  /* 0x000000190200780c */ /* 0x000fe40002781670 */
[----:B------:R-:W-:Y:S02]  /*4880*/  FSEL R44, R44, -INF , !P6 ;  /* 0xff8000002c2c7808 */ /* 0x000fe40007000000 */
[----:B------:R-:W-:-:S02]  /*4890*/  FSEL R45, R45, -INF , !P5 ;  /* 0xff8000002d2d7808 */ /* 0x000fc40006800000 */
[----:B------:R-:W-:Y:S02]  /*48a0*/  FSEL R46, R40, -INF , !P4 ;  /* 0xff800000282e7808 */ /* 0x000fe40006000000 */
[C---:B------:R-:W-:Y:S02]  /*48b0*/  ISETP.GT.AND P6, PT, R0.reuse, 0x19, P0 ;  /* 0x000000190000780c */ /* 0x040fe400007c4270 */
[C---:B------:R-:W-:Y:S02]  /*48c0*/  ISETP.GT.AND P5, PT, R0.reuse, 0x20, P0 ;  /* 0x000000200000780c */ /* 0x040fe400007a4270 */
        /* <DEDUP_REMOVED lines=18> */
[----:B------:R-:W-:Y:S01]  /*49f0*/  ISETP.GT.AND P4, PT, R0, 0x39, P0 ;  /* 0x000000390000780c */ /* 0x000fe20000784270 */
[----:B-1----:R-:W-:Y:S01]  /*4a00*/  IMAD.IADD R0, R6, 0x1, R3 ;  /* 0x0000000106007824 */ /* 0x002fe200078e0203 */
[C---:B------:R-:W-:Y:S02]  /*4a10*/  ISETP.LT.OR P6, PT, R2.reuse, 0x32, P6 ;  /* 0x000000320200780c */ /* 0x040fe400037c1670 */
[----:B------:R-:W-:-:S02]  /*4a20*/  ISETP.LT.OR P5, PT, R2, 0x39, P5 ;  /* 0x000000390200780c */ /* 0x000fc40002fa1670 */
[----:B------:R-:W-:Y:S02]  /*4a30*/  ISETP.LT.OR P4, PT, R2, 0x3a, P4 ;  /* 0x0000003a0200780c */ /* 0x000fe40002781670 */
[----:B------:R-:W-:Y:S01]  /*4a40*/  IMNMX R2, R8, R0, PT ;  /* 0x0000000008027217 */ /* 0x000fe20003800200 */
[----:B------:R-:W-:Y:S01]  /*4a50*/  IMAD.IADD R0, R7, 0x1, R3 ;  /* 0x0000000107007824 */ /* 0x000fe200078e0203 */
[----:B------:R-:W-:Y:S02]  /*4a60*/  FSEL R202, R13, -INF , !P6 ;  /* 0xff8000000dca7808 */ /* 0x000fe40007000000 */
[----:B------:R-:W-:Y:S02]  /*4a70*/  FSEL R203, R12, -INF , !P5 ;  /* 0xff8000000ccb7808 */ /* 0x000fe40006800000 */
[----:B------:R-:W-:Y:S01]  /*4a80*/  FSEL R204, R9, -INF , !P4 ;  /* 0xff80000009cc7808 */ /* 0x000fe20006000000 */
        /* <DEDUP_REMOVED lines=12> */
.L_x_1665:
[----:B------:R-:W-:-:S04]  /*4b50*/  MOV R4, c[0x0][0x32c] ;  /* 0x0000cb0000047a02 */ /* 0x000fc80000000f00 */
[----:B------:R-:W-:-:S13]  /*4b60*/  ISETP.NE.AND P4, PT, R4, 0x1, PT ;  /* 0x000000010400780c */ /* 0x000fda0003f85270 */
[----:B------:R-:W-:-:S05]  /*4b70*/  @P4 IMAD.HI.U32 R4, R3, c[0x0][0x330], RZ ;  /* 0x0000cc0003044a27 */ /* 0x000fca00078e00ff */
[----:B------:R-:W-:Y:S02]  /*4b80*/  @P4 SHF.R.U32.HI R3, RZ, c[0x0][0x334], R4 ;  /* 0x0000cd00ff034a19 */ /* 0x000fe40000011604 */
.L_x_1666:
[----:B------:R-:W-:Y:S05]  /*4b90*/  BSYNC B0 ;  /* 0x0000000000007941 */ /* 0x000fea0003800000 */
.L_x_1664:
[----:B------:R-:W-:-:S04]  /*4ba0*/  IMAD R3, R3, c[0x0][0x32c], -R104 ;  /* 0x0000cb0003037a24 */ /* 0x000fc800078e0a68 */
[----:B------:R-:W-:-:S05]  /*4bb0*/  IMAD.IADD R3, R3, 0x1, -R214 ;  /* 0x0000000103037824 */ /* 0x000fca00078e0ad6 */
[----:B------:R-:W-:Y:S02]  /*4bc0*/  IADD3 R4, R3, c[0x0][0x32c], RZ ;  /* 0x0000cb0003047a10 */ /* 0x000fe40007ffe0ff */
[----:B------:R-:W-:Y:S02]  /*4bd0*/  IMNMX R0, R0, R3, !PT ;  /* 0x0000000300007217 */ /* 0x000fe40007800200 */
[----:B------:R-:W-:Y:S02]  /*4be0*/  IMNMX R2, R2, R4, PT ;  /* 0x0000000402027217 */ /* 0x000fe40003800200 */
.L_x_1663:
[----:B------:R-:W2:Y:S01]  /*4bf0*/  LDL R48, [R1+0x28] ;  /* 0x0000280001307983 */ /* 0x000ea20000100800 */
[----:B------:R-:W-:Y:S01]  /*4c00*/  FMNMX.FTZ R3, R10, R11, !PT ;  /* 0x0000000b0a037209 */ /* 0x000fe20007810000 */
[----:B------:R-:W-:-:S04]  /*4c10*/  DEPBAR.LE SB0, 0x2 ;  /* 0x000080800000791a */ /* 0x000fc80000000000 */
[----:B------:R-:W-:Y:S01]  /*4c20*/  FMNMX.FTZ R3, R14, R3, !PT ;  /* 0x000000030e037209 */ /* 0x000fe20007810000 */
[----:B------:R-:W-:Y:S01]  /*4c30*/  IMAD.IADD R16, R192, 0x1, R195 ;  /* 0x00000001c0107824 */ /* 0x000fe200078e02c3 */
[----:B------:R-:W-:Y:S01]  /*4c40*/  BAR.SYNC.DEFER_BLOCKING 0x0 ;  /* 0x0000000000007b1d */ /* 0x000fe20000010000 */
[C---:B------:R-:W-:Y:S02]  /*4c50*/  ISETP.GT.AND P6, PT, R0.reuse, RZ, P0 ;  /* 0x000000ff0000720c */ /* 0x040fe400007c4270 */
[----:B------:R-:W-:Y:S02]  /*4c60*/  FMNMX.FTZ R3, R15, R3, !PT ;  /* 0x000000030f037209 */ /* 0x000fe40007810000 */
[----:B------:R-:W-:Y:S01]  /*4c70*/  ISETP.GT.AND P5, PT, R0, 0x1, P0 ;  /* 0x000000010000780c */ /* 0x000fe200007a4270 */
[----:B------:R-:W-:Y:S01]  /*4c80*/  BSSY B0, `(.L_x_1667) ;  /* 0x0000173000007945 */ /* 0x000fe20003800000 */
[----:B------:R-:W-:Y:S02]  /*4c90*/  FMNMX.FTZ R3, R44, R3, !PT ;  /* 0x000000032c037209 */ /* 0x000fe40007810000 */
[----:B------:R-:W-:-:S02]  /*4ca0*/  ISETP.LT.OR P6, PT, R2, 0x1, P6 ;  /* 0x000000010200780c */ /* 0x000fc400037c1670 */
[----:B------:R-:W-:Y:S02]  /*4cb0*/  FMNMX.FTZ R3, R45, R3, !PT ;  /* 0x000000032d037209 */ /* 0x000fe40007810000 */
[----:B------:R-:W-:Y:S02]  /*4cc0*/  ISETP.GT.AND P4, PT, R0, 0x8, P0 ;  /* 0x000000080000780c */ /* 0x000fe40000784270 */
[----:B------:R-:W-:Y:S02]  /*4cd0*/  ISETP.LT.OR P5, PT, R2, 0x2, P5 ;  /* 0x000000020200780c */ /* 0x000fe40002fa1670 */
[----:B------:R-:W-:Y:S02]  /*4ce0*/  FSEL R6, R74, -INF , !P6 ;  /* 0xff8000004a067808 */ /* 0x000fe40007000000 */
[----:B------:R-:W-:Y:S02]  /*4cf0*/  FMNMX.FTZ R3, R46, R3, !PT ;  /* 0x000000032e037209 */ /* 0x000fe40007810000 */
[----:B------:R-:W-:-:S02]  /*4d00*/  ISETP.GT.AND P6, PT, R0, 0x9, P0 ;  /* 0x000000090000780c */ /* 0x000fc400007c4270 */
[----:B------:R-:W-:Y:S02]  /*4d10*/  ISETP.LT.OR P4, PT, R2, 0x9, P4 ;  /* 0x000000090200780c */ /* 0x000fe40002781670 */
[----:B------:R-:W-:Y:S02]  /*4d20*/  FSEL R7, R69, -INF , !P5 ;  /* 0xff80000045077808 */ /* 0x000fe40006800000 */
[----:B------:R-:W-:Y:S02]  /*4d30*/  FMNMX.FTZ R3, R47, R3, !PT ;  /* 0x000000032f037209 */ /* 0x000fe40007810000 */
[----:B------:R-:W-:Y:S02]  /*4d40*/  ISETP.GT.AND P5, PT, R0, 0x10, P0 ;  /* 0x000000100000780c */ /* 0x000fe400007a4270 */
[----:B------:R-:W-:Y:S02]  /*4d50*/  ISETP.LT.OR P6, PT, R2, 0xa, P6 ;  /* 0x0000000a0200780c */ /* 0x000fe400037c1670 */
[----:B------:R-:W-:-:S02]  /*4d60*/  FSEL R8, R61, -INF , !P4 ;  /* 0xff8000003d087808 */ /* 0x000fc40006000000 */
[----:B------:R-:W-:Y:S02]  /*4d70*/  FMNMX.FTZ R4, R6, R7, !PT ;  /* 0x0000000706047209 */ /* 0x000fe40007810000 */
[----:B------:R-:W-:Y:S02]  /*4d80*/  FMNMX.FTZ R3, R141, R3, !PT ;  /* 0x000000038d037209 */ /* 0x000fe40007810000 */
[----:B------:R-:W-:Y:S02]  /*4d90*/  ISETP.GT.AND P4, PT, R0, 0x11, P0 ;  /* 0x000000110000780c */ /* 0x000fe40000784270 */
[----:B------:R-:W-:Y:S02]  /*4da0*/  ISETP.LT.OR P5, PT, R2, 0x11, P5 ;  /* 0x000000110200780c */ /* 0x000fe40002fa1670 */
[----:B------:R-:W-:Y:S02]  /*4db0*/  FSEL R9, R52, -INF , !P6 ;  /* 0xff80000034097808 */ /* 0x000fe40007000000 */
        /* <DEDUP_REMOVED lines=9> */
[----:B------:R-:W-:Y:S01]  /*4e50*/  ISETP.LT.OR P6, PT, R2, 0x19, P6 ;  /* 0x000000190200780c */ /* 0x000fe200037c1670 */
[----:B------:R-:W-:Y:S01]  /*4e60*/  LDSM.16.MT88.4 R40, [R16+0x2000] ;  /* 0x002000001028783b */ /* 0x000fe20000004200 */
        /* <DEDUP_REMOVED lines=9> */
[----:B------:R-:W-:Y:S01]  /*4f00*/  ISETP.LT.OR P4, PT, R2, 0x21, P4 ;  /* 0x000000210200780c */ /* 0x000fe20002781670 */
[----:B------:R-:W-:Y:S01]  /*4f10*/  LDSM.16.MT88.4 R36, [R194] ;  /* 0x00000000c224783b */ /* 0x000fe20000004200 */
[----:B------:R-:W-:Y:S02]  /*4f20*/  FMNMX.FTZ R4, R52, R4, !PT ;  /* 0x0000000434047209 */ /* 0x000fe40007810000 */
[----:B------:R-:W-:Y:S02]  /*4f30*/  FMNMX.FTZ R3, R202, R3, !PT ;  /* 0x00000003ca037209 */ /* 0x000fe40007810000 */
[----:B------:R-:W-:Y:S02]  /*4f40*/  ISETP.GT.AND P5, PT, R0, 0x28, P0 ;  /* 0x000000280000780c */ /* 0x000fe400007a4270 */
[----:B------:R-:W-:Y:S02]  /*4f50*/  ISETP.LT.OR P6, PT, R2, 0x22, P6 ;  /* 0x000000220200780c */ /* 0x000fe400037c1670 */
[----:B------:R-:W-:-:S02]  /*4f60*/  FSEL R54, R28, -INF , !P4 ;  /* 0xff8000001c367808 */ /* 0x000fc40006000000 */
[----:B------:R-:W-:Y:S01]  /*4f70*/  FMNMX.FTZ R4, R53, R4, !PT ;  /* 0x0000000435047209 */ /* 0x000fe20007810000 */
[----:B------:R-:W-:Y:S01]  /*4f80*/  LDSM.16.MT88.4 R28, [R195+0x2000] ;  /* 0x00200000c31c783b */ /* 0x000fe20000004200 */
[----:B------:R-:W-:Y:S02]  /*4f90*/  FMNMX.FTZ R3, R203, R3, !PT ;  /* 0x00000003cb037209 */ /* 0x000fe40007810000 */
[----:B------:R-:W-:Y:S02]  /*4fa0*/  ISETP.GT.AND P4, PT, R0, 0x29, P0 ;  /* 0x000000290000780c */ /* 0x000fe40000784270 */
[----:B------:R-:W-:Y:S02]  /*4fb0*/  FSEL R55, R27, -INF , !P6 ;  /* 0xff8000001b377808 */ /* 0x000fe40007000000 */
[----:B------:R-:W-:Y:S02]  /*4fc0*/  ISETP.LT.OR P5, PT, R2, 0x29, P5 ;  /* 0x000000290200780c */ /* 0x000fe40002fa1670 */
[----:B------:R-:W-:-:S02]  /*4fd0*/  FMNMX.FTZ R4, R54, R4, !PT ;  /* 0x0000000436047209 */ /* 0x000fc40007810000 */
[----:B------:R-:W-:Y:S02]  /*4fe0*/  FMNMX.FTZ R3, R204, R3, !PT ;  /* 0x00000003cc037209 */ /* 0x000fe40007810000 */
[----:B------:R-:W-:Y:S02]  /*4ff0*/  ISETP.GT.AND P6, PT, R0, 0x30, P0 ;  /* 0x000000300000780c */ /* 0x000fe400007c4270 */
[----:B------:R-:W-:Y:S01]  /*5000*/  ISETP.LT.OR P4, PT, R2, 0x2a, P4 ;  /* 0x0000002a0200780c */ /* 0x000fe20002781670 */
[----:B------:R-:W1:Y:S01]  /*5010*/  SHFL.BFLY PT, R5, R3, 0x2, 0x1f ;  /* 0x0c401f0003057f89 */ /* 0x000e6200000e0000 */
[----:B------:R-:W-:Y:S02]  /*5020*/  FSEL R102, R26, -INF , !P5 ;  /* 0xff8000001a667808 */ /* 0x000fe40006800000 */
[----:B------:R-:W-:Y:S01]  /*5030*/  FMNMX.FTZ R4, R55, R4, !PT ;  /* 0x0000000437047209 */ /* 0x000fe20007810000 */
[----:B------:R-:W-:Y:S01]  /*5040*/  LDSM.16.MT88.4 R24, [R195] ;  /* 0x00000000c318783b */ /* 0x000fe20000004200 */
        /* <DEDUP_REMOVED lines=8> */
[----:B------:R-:W-:Y:S02]  /*50d0*/  ISETP.GT.AND P0, PT, R0, 0x39, P0 ;  /* 0x000000390000780c */ /* 0x000fe40000704270 */
[C---:B------:R-:W-:Y:S02]  /*50e0*/  ISETP.LT.OR P4, PT, R2.reuse, 0x39, P4 ;  /* 0x000000390200780c */ /* 0x040fe40002781670 */
[----:B------:R-:W-:Y:S02]  /*50f0*/  FSEL R185, R21, -INF , !P5 ;  /* 0xff80000015b97808 */ /* 0x000fe40006800000 */
[----:B------:R-:W-:Y:S02]  /*5100*/  FMNMX.FTZ R0, R159, R4, !PT ;  /* 0x000000049f007209 */ /* 0x000fe40007810000 */
[----:B------:R-:W-:-:S02]  /*5110*/  ISETP.LT.OR P0, PT, R2, 0x3a, P0 ;  /* 0x0000003a0200780c */ /* 0x000fc40000701670 */
[----:B------:R-:W-:Y:S02]  /*5120*/  FSEL R184, R20, -INF , !P4 ;  /* 0xff80000014b87808 */ /* 0x000fe40006000000 */
[----:B------:R-:W-:Y:S02]  /*5130*/  FMNMX.FTZ R2, R185, R0, !PT ;  /* 0x00000000b9027209 */ /* 0x000fe40007810000 */
[----:B------:R-:W-:Y:S02]  /*5140*/  FSEL R19, R19, -INF , !P0 ;  /* 0xff80000013137808 */ /* 0x000fe40004000000 */
[----:B------:R-:W-:Y:S02]  /*5150*/  FMNMX.FTZ R2, R184, R2, !PT ;  /* 0x00000002b8027209 */ /* 0x000fe40007810000 */
[----:B-1----:R-:W-:Y:S02]  /*5160*/  FMNMX.FTZ R0, R3, R5, !PT ;  /* 0x0000000503007209 */ /* 0x002fe40007810000 */
[----:B------:R-:W-:-:S03]  /*5170*/  FMNMX.FTZ R2, R19, R2, !PT ;  /* 0x0000000213027209 */ /* 0x000fc60007810000 */
[----:B------:R-:W1:Y:S04]  /*5180*/  SHFL.BFLY PT, R4, R0, 0x1, 0x1f ;  /* 0x0c201f0000047f89 */ /* 0x000e6800000e0000 */
[----:B------:R-:W3:Y:S01]  /*5190*/  SHFL.BFLY PT, R3, R2, 0x2, 0x1f ;  /* 0x0c401f0002037f89 */ /* 0x000ee200000e0000 */
[----:B-1----:R-:W-:Y:S02]  /*51a0*/  FMNMX.FTZ R101, R0, R4, !PT ;  /* 0x0000000400657209 */ /* 0x002fe40007810000 */
[----:B---3--:R-:W-:-:S03]  /*51b0*/  FMNMX.FTZ R3, R2, R3, !PT ;  /* 0x0000000302037209 */ /* 0x008fc60007810000 */
        /* <DEDUP_REMOVED lines=8> */
[----:B---3--:R-:W-:Y:S01]  /*5240*/  FFMA.FTZ R0, R11, c[0x0][0x2d0], -R2 ;  /* 0x0000b4000b007a23 */ /* 0x008fe20000010802 */
[----:B------:R-:W-:-:S03]  /*5250*/  FSETP.NEU.FTZ.AND P0, PT, R100, -INF , PT ;  /* 0xff8000006400780b */ /* 0x000fc60003f1d000 */
[----:B------:R-:W-:Y:S08]  /*5260*/  MUFU.EX2 R246, R3 ;  /* 0x0000000300f67308 */ /* 0x000ff00000000800 */
[----:B------:R1:W-:Y:S02]  /*5270*/  MUFU.EX2 R245, R0 ;  /* 0x0000000000f57308 */ /* 0x0003e40000000800 */
[----:B-1----:R-:W-:-:S02]  /*5280*/  FFMA.FTZ R0, R14, c[0x0][0x2d0], -R2 ;  /* 0x0000b4000e007a23 */ /* 0x002fc40000010802 */
[----:B------:R-:W1:Y:S04]  /*5290*/  LDSM.16.MT88.4 R12, [R194+0x2000] ;  /* 0x00200000c20c783b */ /* 0x000e680000004200 */
[----:B------:R3:W4:Y:S02]  /*52a0*/  MUFU.EX2 R244, R0 ;  /* 0x0000000000f47308 */ /* 0x0007240000000800 */
[----:B---3--:R-:W-:-:S05]  /*52b0*/  FMUL.FTZ R0, R100, c[0x0][0x2d0] ;  /* 0x0000b40064007a20 */ /* 0x008fca0000410000 */
[----:B------:R-:W-:-:S05]  /*52c0*/  FSEL R0, R0, RZ, P0 ;  /* 0x000000ff00007208 */ /* 0x000fca0000000000 */
[--C-:B------:R-:W-:Y:S02]  /*52d0*/  FFMA.FTZ R4, R7, c[0x0][0x2d0], -R0.reuse ;  /* 0x0000b40007047a23 */ /* 0x100fe40000010800 */
[--C-:B------:R-:W-:Y:S01]  /*52e0*/  FFMA.FTZ R3, R6, c[0x0][0x2d0], -R0.reuse ;  /* 0x0000b40006037a23 */ /* 0x100fe20000010800 */
[----:B----4-:R-:W-:Y:S01]  /*52f0*/  F2FP.PACK_AB R6, R246, R244 ;  /* 0x000000f4f606723e */ /* 0x010fe200000000ff */
[----:B------:R3:W-:Y:S08]  /*5300*/  MUFU.EX2 R223, R4 ;  /* 0x0000000400df7308 */ /* 0x0007f00000000800 */
[----:B------:R4:W5:Y:S01]  /*5310*/  MUFU.EX2 R229, R3 ;  /* 0x0000000300e57308 */ /* 0x0009620000000800 */
[----:B---3--:R-:W-:Y:S01]  /*5320*/  FFMA.FTZ R4, R8, c[0x0][0x2d0], -R0 ;  /* 0x0000b40008047a23 */ /* 0x008fe20000010800 */
[----:B--2---:R-:W-:Y:S06]  /*5330*/  LDSM.16.MT88.4 R20, [R48] ;  /* 0x000000003014783b */ /* 0x004fec0000004200 */
[----:B------:R2:W-:Y:S01]  /*5340*/  MUFU.EX2 R213, R4 ;  /* 0x0000000400d57308 */ /* 0x0005e20000000800 */
[----:B----4-:R-:W-:Y:S01]  /*5350*/  IMAD.IADD R3, R192, 0x1, R194 ;  /* 0x00000001c0037824 */ /* 0x010fe200078e02c2 */
[----:B-----5:R-:W-:-:S04]  /*5360*/  F2FP.PACK_AB R5, R223, R229 ;  /* 0x000000e5df05723e */ /* 0x020fc800000000ff */
[----:B------:R-:W-:Y:S01]  /*5370*/  LDSM.16.MT88.4 R32, [R3] ;  /* 0x000000000320783b */ /* 0x000fe20000004200 */
[----:B--2---:R-:W-:-:S03]  /*5380*/  FFMA.FTZ R4, R9, c[0x0][0x2d0], -R0 ;  /* 0x0000b40009047a23 */ /* 0x004fc60000010800 */
[----:B------:R-:W2:Y:S01]  /*5390*/  LDSM.16.MT88.4 R8, [R3+0x2000] ;  /* 0x002000000308783b */ /* 0x000ea20000004200 */
[----:B------:R3:W4:Y:S02]  /*53a0*/  MUFU.EX2 R230, R4 ;  /* 0x0000000400e67308 */ /* 0x0007240000000800 */
[----:B---3--:R-:W-:Y:S02]  /*53b0*/  F2FP.PACK_AB R4, R245, R247 ;  /* 0x000000f7f504723e */ /* 0x008fe400000000ff */
[----:B----4-:R-:W-:-:S07]  /*53c0*/  F2FP.PACK_AB R7, R230, R213 ;  /* 0x000000d5e607723e */ /* 0x010fce00000000ff */
[C---:B-1----:R-:W-:Y:S08]  /*53d0*/  HMMA.16816.F32 R84, R4.reuse, R12, RZ ;  /* 0x0000000c0454723c */ /* 0x042ff000000018ff */
[C---:B------:R-:W-:Y:S01]  /*53e0*/  HMMA.16816.F32 R80, R4.reuse, R14, RZ ;  /* 0x0000000e0450723c */ /* 0x040fe200000018ff */
[----:B------:R-:W1:Y:S04]  /*53f0*/  LDSM.16.MT88.4 R12, [R48+0x4000] ;  /* 0x00400000300c783b */ /* 0x000e680000004200 */
[----:B------:R-:W-:Y:S03]  /*5400*/  LDSM.16.MT88.4 R48, [R3+0x800] ;  /* 0x000800000330783b */ /* 0x000fe60000004200 */
[C---:B--2---:R-:W-:Y:S07]  /*5410*/  HMMA.16816.F32 R72, R4.reuse, R8, RZ ;  /* 0x000000080448723c */ /* 0x044fee00000018ff */
[--C-:B------:R-:W-:Y:S01]  /*5420*/  FFMA.FTZ R8, R44, c[0x0][0x2d0], -R2.reuse ;  /* 0x0000b4002c087a23 */ /* 0x100fe20000010802 */
[C---:B------:R-:W-:Y:S03]  /*5430*/  HMMA.16816.F32 R108, R4.reuse, R32, RZ ;  /* 0x00000020046c723c */ /* 0x040fe600000018ff */
[----:B------:R2:W-:Y:S05]  /*5440*/  MUFU.EX2 R241, R8 ;  /* 0x0000000800f17308 */ /* 0x0005ea0000000800 */
[C---:B------:R-:W-:Y:S01]  /*5450*/  HMMA.16816.F32 R112, R4.reuse, R34, RZ ;  /* 0x000000220470723c */ /* 0x040fe200000018ff */
[----:B------:R-:W3:Y:S07]  /*5460*/  LDSM.16.MT88.4 R32, [R194+0x4000] ;  /* 0x00400000c220783b */ /* 0x000eee0000004200 */
[----:B------:R-:W-:Y:S01]  /*5470*/  HMMA.16816.F32 R104, R4, R24, RZ ;  /* 0x000000180468723c */ /* 0x000fe200000018ff */
[----:B--2---:R-:W-:-:S04]  /*5480*/  FFMA.FTZ R8, R45, c[0x0][0x2d0], -R2 ;  /* 0x0000b4002d087a23 */ /* 0x004fc80000010802 */
[----:B------:R2:W4:Y:S03]  /*5490*/  MUFU.EX2 R243, R8 ;  /* 0x0000000800f37308 */ /* 0x0005260000000800 */
[C---:B------:R-:W-:Y:S01]  /*54a0*/  HMMA.16816.F32 R96, R4.reuse, R26, RZ ;  /* 0x0000001a0460723c */ /* 0x040fe200000018ff */
[----:B------:R-:W5:Y:S07]  /*54b0*/  LDSM.16.MT88.4 R24, [R3+0x4000] ;  /* 0x004000000318783b */ /* 0x000f6e0000004200 */
[----:B------:R-:W-:Y:S01]  /*54c0*/  HMMA.16816.F32 R92, R4, R20, RZ ;  /* 0x00000014045c723c */ /* 0x000fe200000018ff */
[----:B--2---:R-:W-:-:S07]  /*54d0*/  FFMA.FTZ R8, R46, c[0x0][0x2d0], -R2 ;  /* 0x0000b4002e087a23 */ /* 0x004fce0000010802 */
[C---:B------:R-:W-:Y:S01]  /*54e0*/  HMMA.16816.F32 R88, R4.reuse, R22, RZ ;  /* 0x000000160458723c */ /* 0x040fe200000018ff */
[----:B------:R-:W2:Y:S01]  /*54f0*/  LDSM.16.MT88.4 R20, [R195+0x4000] ;  /* 0x00400000c314783b */ /* 0x000ea20000004200 */
[----:B------:R1:W-:Y:S06]  /*5500*/  MUFU.EX2 R240, R8 ;  /* 0x0000000800f07308 */ /* 0x0003ec0000000800 */
[C---:B------:R-:W-:Y:S08]  /*5510*/  HMMA.16816.F32 R120, R4.reuse, R36, RZ ;  /* 0x000000240478723c */ /* 0x040ff000000018ff */
[----:B------:R-:W-:Y:S01]  /*5520*/  HMMA.16816.F32 R116, R4, R38, RZ ;  /* 0x000000260474723c */ /* 0x000fe200000018ff */
[----:B------:R-:W-:Y:S01]  /*5530*/  LDSM.16.MT88.4 R36, [R16+0x800] ;  /* 0x000800001024783b */ /* 0x000fe20000004200 */
[----:B-1----:R-:W-:-:S03]  /*5540*/  FFMA.FTZ R8, R47, c[0x0][0x2d0], -R2 ;  /* 0x0000b4002f087a23 */ /* 0x002fc60000010802 */
[----:B------:R-:W1:Y:S01]  /*5550*/  LDSM.16.MT88.4 R44, [R194+0x800] ;  /* 0x00080000c22c783b */ /* 0x000e620000004200 */
[----:B------:R3:W1:Y:S02]  /*5560*/  MUFU.EX2 R242, R8 ;  /* 0x0000000800f27308 */ /* 0x0006640000000800 */
[C---:B------:R-:W-:Y:S08]  /*5570*/  HMMA.16816.F32 R68, R4.reuse, R28, RZ ;  /* 0x0000001c0444723c */ /* 0x040ff000000018ff */
[----:B------:R-:W-:Y:S01]  /*5580*/  HMMA.16816.F32 R64, R4, R30, RZ ;  /* 0x0000001e0440723c */ /* 0x000fe200000018ff */
[----:B------:R-:W1:Y:S01]  /*5590*/  LDSM.16.MT88.4 R28, [R3+0x2800] ;  /* 0x00280000031c783b */ /* 0x000e620000004200 */
[----:B---3--:R-:W-:-:S06]  /*55a0*/  FFMA.FTZ R8, R18, c[0x0][0x2d0], -R0 ;  /* 0x0000b40012087a23 */ /* 0x008fcc0000010800 */
[C---:B------:R-:W-:Y:S01]  /*55b0*/  HMMA.16816.F32 R152, R4.reuse, R12, RZ ;  /* 0x0000000c0498723c */ /* 0x040fe200000018ff */
[----:B------:R3:W-:Y:S07]  /*55c0*/  MUFU.EX2 R207, R8 ;  /* 0x0000000800cf7308 */ /* 0x0007ee0000000800 */
[C---:B------:R-:W-:Y:S01]  /*55d0*/  HMMA.16816.F32 R160, R4.reuse, R14, RZ ;  /* 0x0000000e04a0723c */ /* 0x040fe200000018ff */
[----:B------:R-:W1:Y:S07]  /*55e0*/  LDSM.16.MT88.4 R12, [R195+0x2800] ;  /* 0x00280000c30c783b */ /* 0x000e6e0000004200 */
[----:B------:R-:W-:Y:S01]  /*55f0*/  HMMA.16816.F32 R76, R4, R10, RZ ;  /* 0x0000000a044c723c */ /* 0x000fe200000018ff */
[----:B---3--:R-:W-:-:S04]  /*5600*/  FFMA.FTZ R8, R17, c[0x0][0x2d0], -R0 ;  /* 0x0000b40011087a23 */ /* 0x008fc80000010800 */
[----:B------:R3:W1:Y:S03]  /*5610*/  MUFU.EX2 R212, R8 ;  /* 0x0000000800d47308 */ /* 0x0006660000000800 */
[C---:B------:R-:W-:Y:S08]  /*5620*/  HMMA.16816.F32 R56, R4.reuse, R40, RZ ;  /* 0x000000280438723c */ /* 0x040ff000000018ff */
[----:B------:R-:W-:Y:S01]  /*5630*/  HMMA.16816.F32 R60, R4, R42, RZ ;  /* 0x0000002a043c723c */ /* 0x000fe200000018ff */
[----:B------:R-:W-:Y:S01]  /*5640*/  LDSM.16.MT88.4 R40, [R195+0x800] ;  /* 0x00080000c328783b */ /* 0x000fe20000004200 */
[----:B---3--:R-:W-:-:S06]  /*5650*/  FFMA.FTZ R8, R52, c[0x0][0x2d0], -R0 ;  /* 0x0000b40034087a23 */ /* 0x008fcc0000010800 */
[C---:B------:R-:W-:Y:S01]  /*5660*/  HMMA.16816.F32 R124, R4.reuse, R32, RZ ;  /* 0x00000020047c723c */ /* 0x040fe200000018ff */
[----:B------:R3:W-:Y:S07]  /*5670*/  MUFU.EX2 R206, R8 ;  /* 0x0000000800ce7308 */ /* 0x0007ee0000000800 */
[C---:B------:R-:W-:Y:S01]  /*5680*/  HMMA.16816.F32 R128, R4.reuse, R34, RZ ;  /* 0x000000220480723c */ /* 0x040fe200000018ff */
[----:B------:R-:W-:Y:S07]  /*5690*/  LDSM.16.MT88.4 R32, [R194+0x2800] ;  /* 0x00280000c220783b */ /* 0x000fee0000004200 */
[----:B-----5:R-:W-:Y:S01]  /*56a0*/  HMMA.16816.F32 R132, R4, R24, RZ ;  /* 0x000000180484723c */ /* 0x020fe200000018ff */
[----:B---3--:R-:W-:-:S04]  /*56b0*/  FFMA.FTZ R8, R53, c[0x0][0x2d0], -R0 ;  /* 0x0000b40035087a23 */ /* 0x008fc80000010800 */
[----:B------:R3:W5:Y:S03]  /*56c0*/  MUFU.EX2 R208, R8 ;  /* 0x0000000800d07308 */ /* 0x0007660000000800 */
[C---:B------:R-:W-:Y:S01]  /*56d0*/  HMMA.16816.F32 R136, R4.reuse, R26, RZ ;  /* 0x0000001a0488723c */ /* 0x040fe200000018ff */
[----:B------:R-:W-:Y:S07]  /*56e0*/  LDSM.16.MT88.4 R24, [R194+0x4800] ;  /* 0x00480000c218783b */ /* 0x000fee0000004200 */
[C---:B--2---:R-:W-:Y:S01]  /*56f0*/  HMMA.16816.F32 R144, R4.reuse, R20, RZ ;  /* 0x000000140490723c */ /* 0x044fe200000018ff */
[----:B---3--:R-:W2:Y:S07]  /*5700*/  LDSM.16.MT88.4 R8, [R16+0x2800] ;  /* 0x002800001008783b */ /* 0x008eae0000004200 */
[----:B------:R-:W-:Y:S01]  /*5710*/  HMMA.16816.F32 R148, R4, R22, RZ ;  /* 0x000000160494723c */ /* 0x000fe200000018ff */
[----:B------:R-:W-:Y:S06]  /*5720*/  LDSM.16.MT88.4 R20, [R195+0x4800] ;  /* 0x00480000c314783b */ /* 0x000fec0000004200 */
[----:B----4-:R-:W-:-:S02]  /*5730*/  F2FP.PACK_AB R4, R243, R241 ;  /* 0x000000f1f304723e */ /* 0x010fc400000000ff */
[----:B-1----:R-:W-:Y:S02]  /*5740*/  F2FP.PACK_AB R6, R242, R240 ;  /* 0x000000f0f206723e */ /* 0x002fe400000000ff */
[----:B------:R-:W-:Y:S02]  /*5750*/  F2FP.PACK_AB R5, R212, R207 ;  /* 0x000000cfd405723e */ /* 0x000fe400000000ff */
[----:B-----5:R-:W-:-:S07]  /*5760*/  F2FP.PACK_AB R7, R208, R206 ;  /* 0x000000ced007723e */ /* 0x020fce00000000ff */
[C---:B------:R-:W-:Y:S08]  /*5770*/  HMMA.16816.F32 R196, R4.reuse, R44, R120 ;  /* 0x0000002c04c4723c */ /* 0x040ff00000001878 */
[C---:B------:R-:W-:Y:S08]  /*5780*/  HMMA.16816.F32 R120, R4.reuse, R36, R92 ;  /* 0x000000240478723c */ /* 0x040ff0000000185c */
[C---:B------:R-:W-:Y:S08]  /*5790*/  HMMA.16816.F32 R92, R4.reuse, R28, R72 ;  /* 0x0000001c045c723c */ /* 0x040ff00000001848 */
[C---:B------:R-:W-:Y:S08]  /*57a0*/  HMMA.16816.F32 R72, R4.reuse, R12, R68 ;  /* 0x0000000c0448723c */ /* 0x040ff00000001844 */
[C---:B------:R-:W-:Y:S01]  /*57b0*/  HMMA.16816.F32 R68, R4.reuse, R14, R64 ;  /* 0x0000000e0444723c */ /* 0x040fe20000001840 */
[----:B------:R-:W-:Y:S07]  /*57c0*/  LDSM.16.MT88.4 R12, [R16+0x4800] ;  /* 0x00480000100c783b */ /* 0x000fee0000004200 */
[C---:B--2---:R-:W-:Y:S07]  /*57d0*/  HMMA.16816.F32 R64, R4.reuse, R8, R56 ;  /* 0x000000080440723c */ /* 0x044fee0000001838 */
[--C-:B------:R-:W-:Y:S01]  /*57e0*/  FFMA.FTZ R8, R141, c[0x0][0x2d0], -R2.reuse ;  /* 0x0000b4008d087a23 */ /* 0x100fe20000010802 */
[C---:B------:R-:W-:Y:S03]  /*57f0*/  HMMA.16816.F32 R176, R4.reuse, R48, R108 ;  /* 0x0000003004b0723c */ /* 0x040fe6000000186c */
[----:B------:R1:W-:Y:S05]  /*5800*/  MUFU.EX2 R239, R8 ;  /* 0x0000000800ef7308 */ /* 0x0003ea0000000800 */
[C---:B------:R-:W-:Y:S08]  /*5810*/  HMMA.16816.F32 R164, R4.reuse, R42, R96 ;  /* 0x0000002a04a4723c */ /* 0x040ff00000001860 */
[----:B------:R-:W-:Y:S01]  /*5820*/  HMMA.16816.F32 R108, R4, R32, R84 ;  /* 0x00000020046c723c */ /* 0x000fe20000001854 */
[----:B-1----:R-:W-:-:S04]  /*5830*/  FFMA.FTZ R8, R140, c[0x0][0x2d0], -R2 ;  /* 0x0000b4008c087a23 */ /* 0x002fc80000010802 */
[----:B------:R1:W2:Y:S03]  /*5840*/  MUFU.EX2 R238, R8 ;  /* 0x0000000800ee7308 */ /* 0x0002a60000000800 */
[C---:B------:R-:W-:Y:S01]  /*5850*/  HMMA.16816.F32 R96, R4.reuse, R34, R80 ;  /* 0x000000220460723c */ /* 0x040fe20000001850 */
[----:B------:R-:W3:Y:S07]  /*5860*/  LDSM.16.MT88.4 R32, [R3+0x4800] ;  /* 0x004800000320783b */ /* 0x000eee0000004200 */
[----:B------:R-:W-:Y:S01]  /*5870*/  HMMA.16816.F32 R180, R4, R46, R116 ;  /* 0x0000002e04b4723c */ /* 0x000fe20000001874 */
[----:B-1----:R-:W-:-:S07]  /*5880*/  FFMA.FTZ R8, R142, c[0x0][0x2d0], -R2 ;  /* 0x0000b4008e087a23 */ /* 0x002fce0000010802 */
[C---:B------:R-:W-:Y:S01]  /*5890*/  HMMA.16816.F32 R116, R4.reuse, R38, R88 ;  /* 0x000000260474723c */ /* 0x040fe20000001858 */
[----:B------:R-:W1:Y:S01]  /*58a0*/  LDSM.16.MT88.4 R36, [R195+0x1000] ;  /* 0x00100000c324783b */ /* 0x000e620000004200 */
[----:B------:R4:W-:Y:S06]  /*58b0*/  MUFU.EX2 R237, R8 ;  /* 0x0000000800ed7308 */ /* 0x0009ec0000000800 */
[C---:B------:R-:W-:Y:S08]  /*58c0*/  HMMA.16816.F32 R60, R4.reuse, R10, R60 ;  /* 0x0000000a043c723c */ /* 0x040ff0000000183c */
[----:B------:R-:W-:Y:S01]  /*58d0*/  HMMA.16816.F32 R80, R4, R30, R76 ;  /* 0x0000001e0450723c */ /* 0x000fe2000000184c */
[----:B------:R-:W-:Y:S01]  /*58e0*/  LDSM.16.MT88.4 R28, [R3+0x1000] ;  /* 0x00100000031c783b */ /* 0x000fe20000004200 */
[----:B----4-:R-:W-:-:S04]  /*58f0*/  FFMA.FTZ R8, R143, c[0x0][0x2d0], -R2 ;  /* 0x0000b4008f087a23 */ /* 0x010fc80000010802 */
[----:B------:R4:W5:Y:S02]  /*5900*/  MUFU.EX2 R236, R8 ;  /* 0x0000000800ec7308 */ /* 0x0009640000000800 */
[C---:B------:R-:W-:Y:S08]  /*5910*/  HMMA.16816.F32 R168, R4.reuse, R50, R112 ;  /* 0x0000003204a8723c */ /* 0x040ff00000001870 */
[----:B---3--:R-:W-:Y:S01]  /*5920*/  HMMA.16816.F32 R76, R4, R32, R132 ;  /* 0x00000020044c723c */ /* 0x008fe20000001884 */
[----:B------:R-:W-:Y:S01]  /*5930*/  LDSM.16.MT88.4 R132, [R16+0x1800] ;  /* 0x001800001084783b */ /* 0x000fe20000004200 */
[----:B----4-:R-:W-:-:S06]  /*5940*/  FFMA.FTZ R8, R54, c[0x0][0x2d0], -R0 ;  /* 0x0000b40036087a23 */ /* 0x010fcc0000010800 */
[C---:B------:R-:W-:Y:S01]  /*5950*/  HMMA.16816.F32 R44, R4.reuse, R34, R136 ;  /* 0x00000022042c723c */ /* 0x040fe20000001888 */
[----:B------:R-:W3:Y:S01]  /*5960*/  LDSM.16.MT88.4 R32, [R194+0x1000] ;  /* 0x00100000c220783b */ /* 0x000ee20000004200 */
[----:B------:R4:W-:Y:S06]  /*5970*/  MUFU.EX2 R158, R8 ;  /* 0x00000008009e7308 */ /* 0x0009ec0000000800 */
[C---:B------:R-:W-:Y:S08]  /*5980*/  HMMA.16816.F32 R172, R4.reuse, R40, R104 ;  /* 0x0000002804ac723c */ /* 0x040ff00000001868 */
[----:B------:R-:W-:Y:S01]  /*5990*/  HMMA.16816.F32 R56, R4, R22, R148 ;  /* 0x000000160438723c */ /* 0x000fe20000001894 */
[----:B----4-:R-:W-:-:S04]  /*59a0*/  FFMA.FTZ R8, R55, c[0x0][0x2d0], -R0 ;  /* 0x0000b40037087a23 */ /* 0x010fc80000010800 */
[----:B------:R4:W1:Y:S03]  /*59b0*/  MUFU.EX2 R157, R8 ;  /* 0x00000008009d7308 */ /* 0x0008660000000800 */
[C---:B------:R-:W-:Y:S01]  /*59c0*/  HMMA.16816.F32 R52, R4.reuse, R20, R144 ;  /* 0x000000140434723c */ /* 0x040fe20000001890 */
[----:B------:R-:W-:Y:S07]  /*59d0*/  LDSM.16.MT88.4 R20, [R195+0x3000] ;  /* 0x00300000c314783b */ /* 0x000fee0000004200 */
[----:B------:R-:W-:Y:S01]  /*59e0*/  HMMA.16816.F32 R40, R4, R24, R124 ;  /* 0x000000180428723c */ /* 0x000fe2000000187c */
[----:B------:R-:W-:Y:S01]  /*59f0*/  LDSM.16.MT88.4 R124, [R195+0x1800] ;  /* 0x00180000c37c783b */ /* 0x000fe20000004200 */
[----:B----4-:R-:W-:-:S06]  /*5a00*/  FFMA.FTZ R8, R102, c[0x0][0x2d0], -R0 ;  /* 0x0000b40066087a23 */ /* 0x010fcc0000010800 */
[C---:B------:R-:W-:Y:S01]  /*5a10*/  HMMA.16816.F32 R48, R4.reuse, R26, R128 ;  /* 0x0000001a0430723c */ /* 0x040fe20000001880 */
[----:B------:R-:W-:Y:S01]  /*5a20*/  LDSM.16.MT88.4 R24, [R3+0x3000] ;  /* 0x003000000318783b */ /* 0x000fe20000004200 */
[----:B------:R4:W-:Y:S06]  /*5a30*/  MUFU.EX2 R156, R8 ;  /* 0x00000008009c7308 */ /* 0x0009ec0000000800 */
[C---:B------:R-:W-:Y:S08]  /*5a40*/  HMMA.16816.F32 R88, R4.reuse, R12, R152 ;  /* 0x0000000c0458723c */ /* 0x040ff00000001898 */
[----:B------:R-:W-:Y:S01]  /*5a50*/  HMMA.16816.F32 R84, R4, R14, R160 ;  /* 0x0000000e0454723c */ /* 0x000fe200000018a0 */
[----:B------:R-:W-:Y:S01]  /*5a60*/  LDSM.16.MT88.4 R12, [R16+0x1000] ;  /* 0x00100000100c783b */ /* 0x000fe20000004200 */
[----:B----4-:R-:W-:-:S04]  /*5a70*/  FFMA.FTZ R8, R103, c[0x0][0x2d0], -R0 ;  /* 0x0000b40067087a23 */ /* 0x010fc80000010800 */
[----:B------:R4:W3:Y:S01]  /*5a80*/  MUFU.EX2 R102, R8 ;  /* 0x0000000800667308 */ /* 0x0008e20000000800 */
[----:B--2---:R-:W-:Y:S02]  /*5a90*/  F2FP.PACK_AB R4, R238, R239 ;  /* 0x000000efee04723e */ /* 0x004fe400000000ff */
[----:B-----5:R-:W-:Y:S02]  /*5aa0*/  F2FP.PACK_AB R6, R236, R237 ;  /* 0x000000edec06723e */ /* 0x020fe400000000ff */
[----:B-1----:R-:W-:Y:S01]  /*5ab0*/  F2FP.PACK_AB R5, R157, R158 ;  /* 0x0000009e9d05723e */ /* 0x002fe200000000ff */
[----:B----4-:R-:W1:Y:S01]  /*5ac0*/  LDSM.16.MT88.4 R8, [R194+0x3000] ;  /* 0x00300000c208783b */ /* 0x010e620000004200 */
[----:B---3--:R-:W-:-:S07]  /*5ad0*/  F2FP.PACK_AB R7, R102, R156 ;  /* 0x0000009c6607723e */ /* 0x008fce00000000ff */
[C---:B------:R-:W-:Y:S08]  /*5ae0*/  HMMA.16816.F32 R128, R4.reuse, R38, R164 ;  /* 0x000000260480723c */ /* 0x040ff000000018a4 */
[C---:B------:R-:W-:Y:S08]  /*5af0*/  HMMA.16816.F32 R196, R4.reuse, R32, R196 ;  /* 0x0000002004c4723c */ /* 0x040ff000000018c4 */
[C---:B------:R-:W-:Y:S01]  /*5b00*/  HMMA.16816.F32 R180, R4.reuse, R34, R180 ;  /* 0x0000002204b4723c */ /* 0x040fe200000018b4 */
[----:B------:R-:W-:Y:S07]  /*5b10*/  LDSM.16.MT88.4 R32, [R194+0x5000] ;  /* 0x00500000c220783b */ /* 0x000fee0000004200 */
[C---:B------:R-:W-:Y:S08]  /*5b20*/  HMMA.16816.F32 R112, R4.reuse, R28, R176 ;  /* 0x0000001c0470723c */ /* 0x040ff000000018b0 */
[C---:B-1----:R-:W-:Y:S01]  /*5b30*/  HMMA.16816.F32 R164, R4.reuse, R8, R108 ;  /* 0x0000000804a4723c */ /* 0x042fe2000000186c */
[----:B------:R-:W-:Y:S06]  /*5b40*/  LDSM.16.MT88.4 R108, [R194+0x1800] ;  /* 0x00180000c26c783b */ /* 0x000fec0000004200 */
[--C-:B------:R-:W-:Y:S01]  /*5b50*/  FFMA.FTZ R8, R201, c[0x0][0x2d0], -R2.reuse ;  /* 0x0000b400c9087a23 */ /* 0x100fe20000010802 */
[C---:B------:R-:W-:Y:S01]  /*5b60*/  HMMA.16816.F32 R104, R4.reuse, R30, R168 ;  /* 0x0000001e0468723c */ /* 0x040fe200000018a8 */
[----:B------:R-:W1:Y:S02]  /*5b70*/  LDSM.16.MT88.4 R28, [R16+0x3000] ;  /* 0x00300000101c783b */ /* 0x000e640000004200 */
[----:B------:R2:W-:Y:S05]  /*5b80*/  MUFU.EX2 R234, R8 ;  /* 0x0000000800ea7308 */ /* 0x0005ea0000000800 */
[C---:B------:R-:W-:Y:S08]  /*5b90*/  HMMA.16816.F32 R176, R4.reuse, R36, R172 ;  /* 0x0000002404b0723c */ /* 0x040ff000000018ac */
[----:B------:R-:W-:Y:S01]  /*5ba0*/  HMMA.16816.F32 R152, R4, R20, R72 ;  /* 0x000000140498723c */ /* 0x000fe20000001848 */
[----:B------:R-:W-:Y:S01]  /*5bb0*/  LDSM.16.MT88.4 R72, [R194+0x5800] ;  /* 0x00580000c248783b */ /* 0x000fe20000004200 */
[----:B--2---:R-:W-:-:S04]  /*5bc0*/  FFMA.FTZ R8, R202, c[0x0][0x2d0], -R2 ;  /* 0x0000b400ca087a23 */ /* 0x004fc80000010802 */
[----:B------:R2:W3:Y:S02]  /*5bd0*/  MUFU.EX2 R202, R8 ;  /* 0x0000000800ca7308 */ /* 0x0004e40000000800 */
[C---:B------:R-:W-:Y:S01]  /*5be0*/  HMMA.16816.F32 R148, R4.reuse, R22, R68 ;  /* 0x000000160494723c */ /* 0x040fe20000001844 */
[----:B------:R-:W4:Y:S07]  /*5bf0*/  LDSM.16.MT88.4 R20, [R195+0x5000] ;  /* 0x00500000c314783b */ /* 0x000f2e0000004200 */
[----:B------:R-:W-:Y:S01]  /*5c00*/  HMMA.16816.F32 R92, R4, R24, R92 ;  /* 0x00000018045c723c */ /* 0x000fe2000000185c */
[----:B--2---:R-:W-:-:S07]  /*5c10*/  FFMA.FTZ R8, R203, c[0x0][0x2d0], -R2 ;  /* 0x0000b400cb087a23 */ /* 0x004fce0000010802 */
[C---:B------:R-:W-:Y:S01]  /*5c20*/  HMMA.16816.F32 R36, R4.reuse, R26, R80 ;  /* 0x0000001a0424723c */ /* 0x040fe20000001850 */
[----:B------:R-:W2:Y:S01]  /*5c30*/  LDSM.16.MT88.4 R24, [R16+0x5000] ;  /* 0x005000001018783b */ /* 0x000ea20000004200 */
[----:B------:R-:W-:Y:S01]  /*5c40*/  FFMA.FTZ R2, R204, c[0x0][0x2d0], -R2 ;  /* 0x0000b400cc027a23 */ /* 0x000fe20000010802 */
[----:B------:R-:W-:Y:S02]  /*5c50*/  MUFU.EX2 R201, R8 ;  /* 0x0000000800c97308 */ /* 0x000fe40000000800 */
[----:B------:R-:W-:Y:S03]  /*5c60*/  LDSM.16.MT88.4 R80, [R3+0x5800] ;  /* 0x005800000350783b */ /* 0x000fe60000004200 */
[C---:B------:R-:W-:Y:S03]  /*5c70*/  HMMA.16816.F32 R160, R4.reuse, R10, R96 ;  /* 0x0000000a04a0723c */ /* 0x040fe60000001860 */
[----:B------:R5:W1:Y:S04]  /*5c80*/  MUFU.EX2 R103, R2 ;  /* 0x0000000200677308 */ /* 0x000a680000000800 */
[----:B---3--:R-:W-:Y:S01]  /*5c90*/  F2FP.PACK_AB R96, R202, R234 ;  /* 0x000000eaca60723e */ /* 0x008fe200000000ff */
[C---:B------:R-:W-:Y:S08]  /*5ca0*/  HMMA.16816.F32 R172, R4.reuse, R12, R120 ;  /* 0x0000000c04ac723c */ /* 0x040ff00000001878 */
[----:B------:R-:W-:Y:S01]  /*5cb0*/  HMMA.16816.F32 R168, R4, R14, R116 ;  /* 0x0000000e04a8723c */ /* 0x000fe20000001874 */
[----:B------:R-:W3:Y:S01]  /*5cc0*/  LDSM.16.MT88.4 R12, [R3+0x5000] ;  /* 0x00500000030c783b */ /* 0x000ee20000004200 */
[----:B-----5:R-:W-:Y:S01]  /*5cd0*/  FFMA.FTZ R2, R159, c[0x0][0x2d0], -R0 ;  /* 0x0000b4009f027a23 */ /* 0x020fe20000010800 */
[----:B-1----:R-:W-:-:S02]  /*5ce0*/  F2FP.PACK_AB R98, R103, R201 ;  /* 0x000000c96762723e */ /* 0x002fc400000000ff */
[----:B------:R-:W1:Y:S01]  /*5cf0*/  LDSM.16.MT88.4 R116, [R3+0x1800] ;  /* 0x001800000374783b */ /* 0x000e620000004200 */
[----:B------:R5:W-:Y:S02]  /*5d00*/  MUFU.EX2 R11, R2 ;  /* 0x00000002000b7308 */ /* 0x000be40000000800 */
[C---:B------:R-:W-:Y:S01]  /*5d10*/  HMMA.16816.F32 R144, R4.reuse, R28, R64 ;  /* 0x0000001c0490723c */ /* 0x040fe20000001840 */
[----:B------:R-:W-:Y:S07]  /*5d20*/  LDSM.16.MT88.4 R64, [R16+0x3800] ;  /* 0x003800001040783b */ /* 0x000fee0000004200 */
[----:B------:R-:W-:Y:S01]  /*5d30*/  HMMA.16816.F32 R68, R4, R30, R60 ;  /* 0x0000001e0444723c */ /* 0x000fe2000000183c */
[----:B-----5:R-:W-:-:S07]  /*5d40*/  FFMA.FTZ R2, R185, c[0x0][0x2d0], -R0 ;  /* 0x0000b400b9027a23 */ /* 0x020fce0000010800 */
[C---:B------:R-:W-:Y:S01]  /*5d50*/  HMMA.16816.F32 R136, R4.reuse, R32, R40 ;  /* 0x000000200488723c */ /* 0x040fe20000001828 */
[----:B------:R-:W-:Y:S01]  /*5d60*/  LDSM.16.MT88.4 R40, [R194+0x3800] ;  /* 0x00380000c228783b */ /* 0x000fe20000004200 */
[----:B------:R5:W2:Y:S06]  /*5d70*/  MUFU.EX2 R10, R2 ;  /* 0x00000002000a7308 */ /* 0x000aac0000000800 */
[C---:B------:R-:W-:Y:S01]  /*5d80*/  HMMA.16816.F32 R140, R4.reuse, R34, R48 ;  /* 0x00000022048c723c */ /* 0x040fe20000001830 */
[----:B------:R-:W1:Y:S07]  /*5d90*/  LDSM.16.MT88.4 R48, [R3+0x3800] ;  /* 0x003800000330783b */ /* 0x000e6e0000004200 */
[----:B----4-:R-:W-:Y:S01]  /*5da0*/  HMMA.16816.F32 R28, R4, R20, R52 ;  /* 0x00000014041c723c */ /* 0x010fe20000001834 */
[--C-:B-----5:R-:W-:Y:S01]  /*5db0*/  FFMA.FTZ R2, R184, c[0x0][0x2d0], -R0.reuse ;  /* 0x0000b400b8027a23 */ /* 0x120fe20000010800 */
[----:B--2---:R-:W-:Y:S01]  /*5dc0*/  F2FP.PACK_AB R97, R10, R11 ;  /* 0x0000000b0a61723e */ /* 0x004fe200000000ff */
[----:B------:R-:W-:-:S02]  /*5dd0*/  FFMA.FTZ R0, R19, c[0x0][0x2d0], -R0 ;  /* 0x0000b40013007a23 */ /* 0x000fc40000010800 */
[----:B------:R2:W-:Y:S03]  /*5de0*/  MUFU.EX2 R9, R2 ;  /* 0x0000000200097308 */ /* 0x0005e60000000800 */
[C---:B------:R-:W-:Y:S01]  /*5df0*/  HMMA.16816.F32 R32, R4.reuse, R22, R56 ;  /* 0x000000160420723c */ /* 0x040fe20000001838 */
[----:B------:R-:W4:Y:S04]  /*5e00*/  LDSM.16.MT88.4 R56, [R195+0x3800] ;  /* 0x00380000c338783b */ /* 0x000f280000004200 */
[----:B------:R-:W-:Y:S01]  /*5e10*/  LDSM.16.MT88.4 R16, [R16+0x5800] ;  /* 0x005800001010783b */ /* 0x000fe20000004200 */
[----:B------:R5:W1:Y:S02]  /*5e20*/  MUFU.EX2 R8, R0 ;  /* 0x0000000000087308 */ /* 0x000a640000000800 */
[----:B------:R-:W-:Y:S01]  /*5e30*/  HMMA.16816.F32 R20, R4, R24, R88 ;  /* 0x000000180414723c */ /* 0x000fe20000001858 */
[----:B------:R-:W4:Y:S01]  /*5e40*/  LDSM.16.MT88.4 R88, [R195+0x5800] ;  /* 0x00580000c358783b */ /* 0x000f220000004200 */
[----:B--2---:R-:W-:-:S06]  /*5e50*/  FADD.FTZ R2, R247, R245 ;  /* 0x000000f5f7027221 */ /* 0x004fcc0000010000 */
[----:B---3--:R-:W-:Y:S01]  /*5e60*/  HMMA.16816.F32 R76, R4, R12, R76 ;  /* 0x0000000c044c723c */ /* 0x008fe2000000184c */
[----:B------:R-:W-:Y:S02]  /*5e70*/  FADD.FTZ R2, R244, R2 ;  /* 0x00000002f4027221 */ /* 0x000fe40000010000 */
[----:B-----5:R-:W-:-:S05]  /*5e80*/  FADD.FTZ R0, R229, R223 ;  /* 0x000000dfe5007221 */ /* 0x020fca0000010000 */
[C---:B------:R-:W-:Y:S01]  /*5e90*/  HMMA.16816.F32 R12, R4.reuse, R14, R44 ;  /* 0x0000000e040c723c */ /* 0x040fe2000000182c */
[----:B------:R-:W-:Y:S01]  /*5ea0*/  FADD.FTZ R2, R246, R2 ;  /* 0x00000002f6027221 */ /* 0x000fe20000010000 */
[----:B-1----:R-:W-:Y:S01]  /*5eb0*/  F2FP.PACK_AB R99, R8, R9 ;  /* 0x000000090863723e */ /* 0x002fe200000000ff */
[----:B------:R-:W-:Y:S02]  /*5ec0*/  FADD.FTZ R0, R213, R0 ;  /* 0x00000000d5007221 */ /* 0x000fe40000010000 */
        /* <DEDUP_REMOVED lines=24> */
[----:B------:R-:W-:Y:S01]  /*6050*/  FADD.FTZ R2, R11, R0 ;  /* 0x000000000b027221 */ /* 0x000fe20000010000 */
[----:B------:R-:W-:Y:S01]  /*6060*/  IADD3 R0, R205, -0x3, RZ ;  /* 0xfffffffdcd007810 */ /* 0x000fe20007ffe0ff */
[----:B------:R-:W-:Y:S02]  /*6070*/  FADD.FTZ R3, R201, R3 ;  /* 0x00000003c9037221 */ /* 0x000fe40000010000 */
[----:B------:R-:W-:Y:S01]  /*6080*/  FADD.FTZ R2, R10, R2 ;  /* 0x000000020a027221 */ /* 0x000fe20000010000 */
[----:B------:R-:W-:Y:S01]  /*6090*/  ISETP.GE.AND P0, PT, R0, R200, PT ;  /* 0x000000c80000720c */ /* 0x000fe20003f06270 */
[----:B------:R-:W-:Y:S01]  /*60a0*/  HMMA.16816.F32 R116, R96, R118, R104 ;  /* 0x000000766074723c */ /* 0x000fe20000001868 */
[----:B------:R-:W-:-:S02]  /*60b0*/  FADD.FTZ R212, R103, R3 ;  /* 0x0000000367d47221 */ /* 0x000fc40000010000 */
[----:B------:R-:W-:-:S04]  /*60c0*/  FADD.FTZ R2, R9, R2 ;  /* 0x0000000209027221 */ /* 0x000fc80000010000 */
[----:B------:R-:W-:Y:S01]  /*60d0*/  FADD.FTZ R213, R8, R2 ;  /* 0x0000000208d57221 */ /* 0x000fe20000010000 */
[C---:B------:R-:W-:Y:S08]  /*60e0*/  HMMA.16816.F32 R48, R96.reuse, R50, R36 ;  /* 0x000000326030723c */ /* 0x040ff00000001824 */
        /* <DEDUP_REMOVED lines=21> */
[----:B------:R-:W-:Y:S01]  /*6240*/  IMAD.WIDE.U32 R4, R0, c[0x0][0x1e0], RZ ;  /* 0x0000780000047a25 */ /* 0x000fe200078e00ff */
[----:B------:R-:W-:-:S03]  /*6250*/  ISETP.GE.AND P4, PT, R210, c[0x0][0x1d4], PT ;  /* 0x00007500d2007a0c */ /* 0x000fc60003f86270 */
        /* <DEDUP_REMOVED lines=15> */
[----:B------:R-:W-:-:S05]  /*6350*/  LEA.HI.X R5, R5, R3, R0, 0x6, P5 ;  /* 0x0000000305057211 */ /* 0x000fca00028f3400 */
[----:B------:R1:W-:Y:S04]  /*6360*/  LDGSTS.E.BYPASS.LTC128B.128 [R227+0xe100], [R2.64+0x80], !P0 ;  /* 0x0e10008002e37fae */ /* 0x0003e8000c101d48 */
[----:B------:R1:W-:Y:S04]  /*6370*/  LDGSTS.E.BYPASS.LTC128B.128 [R227+0x10100], [R2.64+0x100], !P3 ;  /* 0x1010010002e37fae */ /* 0x0003e8000d901d48 */
[----:B------:R1:W-:Y:S04]  /*6380*/  LDGSTS.E.BYPASS.LTC128B.128 [R227+0xd100], [R4.64], !P4 ;  /* 0x0d10000004e37fae */ /* 0x0003e8000e101d48 */
[----:B------:R1:W-:Y:S04]  /*6390*/  LDGSTS.E.BYPASS.LTC128B.128 [R227+0xf100], [R4.64+0x80], !P0 ;  /* 0x0f10008004e37fae */ /* 0x0003e8000c101d48 */
[----:B------:R1:W-:Y:S02]  /*63a0*/  LDGSTS.E.BYPASS.LTC128B.128 [R227+0x11100], [R4.64+0x100], !P3 ;  /* 0x1110010004e37fae */ /* 0x0003e4000d901d48 */
.L_x_1668:
[----:B------:R-:W-:Y:S05]  /*63b0*/  BSYNC B0 ;  /* 0x0000000000007941 */ /* 0x000fea0003800000 */
.L_x_1667:
[----:B-1----:R-:W-:Y:S01]  /*63c0*/  @P2 IMAD.HI.U32 R2, R226, c[0x0][0x2c8], RZ ;  /* 0x0000b200e2022a27 */ /* 0x002fe200078e00ff */
[----:B------:R-:W0:Y:S01]  /*63d0*/  LDGDEPBAR ;  /* 0x00000000000079af */ /* 0x000e220000000000 */
[----:B------:R-:W-:-:S02]  /*63e0*/  IADD3 R196, R205, -0x2, RZ ;  /* 0xfffffffecdc47810 */ /* 0x000fc40007ffe0ff */
[----:B------:R-:W-:Y:S01]  /*63f0*/  IMAD.MOV.U32 R0, RZ, RZ, R226 ;  /* 0x000000ffff007224 */ /* 0x000fe200078e00e2 */
        /* <DEDUP_REMOVED lines=15> */
.L_x_1671:
[----:B------:R-:W-:-:S13]  /*64f0*/  ISETP.NE.AND P0, PT, R4, 0x1, PT ;  /* 0x000000010400780c */ /* 0x000fda0003f05270 */
[----:B------:R-:W-:-:S05]  /*6500*/  @P0 IMAD.HI.U32 R2, R3, c[0x0][0x330], RZ ;  /* 0x0000cc0003020a27 */ /* 0x000fca00078e00ff */
[----:B------:R-:W-:Y:S02]  /*6510*/  @P0 SHF.R.U32.HI R3, RZ, c[0x0][0x334], R2 ;  /* 0x0000cd00ff030a19 */ /* 0x000fe40000011602 */
.L_x_1672:
[----:B------:R-:W-:Y:S05]  /*6520*/  BSYNC B0 ;  /* 0x0000000000007941 */ /* 0x000fea0003800000 */
.L_x_1670:
[----:B------:R-:W-:-:S05]  /*6530*/  IMAD R3, R3, R4, c[0x0][0x32c] ;  /* 0x0000cb0003037624 */ /* 0x000fca00078e0204 */
[----:B------:R-:W-:-:S04]  /*6540*/  IMNMX R0, R0, R3, PT ;  /* 0x0000000300007217 */ /* 0x000fc80003800200 */
.L_x_1669:
[----:B------:R-:W-:Y:S01]  /*6550*/  SHF.R.S32.HI R2, RZ, 0x1f, R0 ;  /* 0x0000001fff027819 */ /* 0x000fe20000011400 */
[----:B------:R-:W-:Y:S02]  /*6560*/  IMAD.MOV.U32 R185, RZ, RZ, 0x1 ;  /* 0x00000001ffb97424 */ /* 0x000fe400078e00ff */
[----:B------:R-:W-:Y:S01]  /*6570*/  IMAD.MOV.U32 R198, RZ, RZ, RZ ;  /* 0x000000ffffc67224 */ /* 0x000fe200078e00ff */
[----:B------:R-:W-:-:S04]  /*6580*/  LEA.HI R0, R2, R0, RZ, 0x6 ;  /* 0x0000000002007211 */ /* 0x000fc800078f30ff */
[----:B------:R-:W-:-:S04]  /*6590*/  SHF.R.S32.HI R0, RZ, 0x6, R0 ;  /* 0x00000006ff007819 */ /* 0x000fc80000011400 */
[----:B------:R-:W-:-:S04]  /*65a0*/  IMNMX R205, R200, R0, !PT ;  /* 0x00000000c8cd7217 */ /* 0x000fc80007800200 */
[----:B------:R-:W-:-:S13]  /*65b0*/  ISETP.GE.AND P0, PT, R196, R205, PT ;  /* 0x000000cdc400720c */ /* 0x000fda0003f06270 */
[----:B------:R-:W-:Y:S05]  /*65c0*/  @!P0 BRA `(.L_x_1673) ;  /* 0x0000377000008947 */ /* 0x000fea0003800000 */
[----:B------:R-:W-:Y:S01]  /*65d0*/  IMAD.MOV.U32 R3, RZ, RZ, R100 ;  /* 0x000000ffff037224 */ /* 0x000fe200078e0064 */
[----:B------:R-:W-:Y:S01]  /*65e0*/  MOV R198, RZ ;  /* 0x000000ff00c67202 */ /* 0x000fe20000000f00 */
[----:B------:R-:W-:Y:S01]  /*65f0*/  IMAD.MOV.U32 R2, RZ, RZ, R101 ;  /* 0x000000ffff027224 */ /* 0x000fe200078e0065 */
[----:B------:R-:W-:Y:S02]  /*6600*/  MOV R185, 0x1 ;  /* 0x0000000100b97802 */ /* 0x000fe40000000f00 */
.L_x_1682:
[----:B------:R-:W-:Y:S04]  /*6610*/  DEPBAR.LE SB0, 0x2 ;  /* 0x000080800000791a */ /* 0x000fe80000000000 */
[----:B------:R-:W-:Y:S01]  /*6620*/  WARPSYNC 0xffffffff ;  /* 0xffffffff00007948 */ /* 0x000fe20003800000 */
[----:B------:R-:W-:Y:S01]  /*6630*/  BAR.SYNC.DEFER_BLOCKING 0x0 ;  /* 0x0000000000007b1d */ /* 0x000fe20000010000 */
[----:B------:R-:W-:Y:S01]  /*6640*/  IMAD R184, R185, 0x6000, RZ ;  /* 0x00006000b9b87824 */ /* 0x000fe200078e02ff */
[----:B------:R-:W-:Y:S04]  /*6650*/  ISETP.GE.AND P6, PT, R200, R196, PT ;  /* 0x000000c4c800720c */ /* 0x000fe80003fc6270 */
[----:B------:R-:W-:Y:S04]  /*6660*/  IADD3 R0, R193, R184, RZ ;  /* 0x000000b8c1007210 */ /* 0x000fe80007ffe0ff */
[CC--:B------:R-:W-:Y:S02]  /*6670*/  IADD3 R180, R191.reuse, R0.reuse, RZ ;  /* 0x00000000bfb47210 */ /* 0x0c0fe40007ffe0ff */
[C---:B------:R-:W-:Y:S02]  /*6680*/  IADD3 R181, R186.reuse, R0, RZ ;  /* 0x00000000bab57210 */ /* 0x040fe40007ffe0ff */
[----:B------:R-:W-:Y:S01]  /*6690*/  IADD3 R183, R186, R180, RZ ;  /* 0x000000b4bab77210 */ /* 0x000fe20007ffe0ff */
[----:B------:R-:W-:Y:S01]  /*66a0*/  @!P6 IMAD R154, R198, 0x6000, R225 ;  /* 0x00006000c69ae824 */ /* 0x000fe200078e02e1 */
[----:B------:R-:W-:Y:S02]  /*66b0*/  @!P6 IADD3 R20, R196, -0x1, RZ ;  /* 0xffffffffc414e810 */ /* 0x000fe40007ffe0ff */
[----:B------:R-:W-:Y:S02]  /*66c0*/  @!P6 MOV R148, c[0x0][0x208] ;  /* 0x000082000094ea02 */ /* 0x000fe40000000f00 */
[----:B------:R-:W-:Y:S02]  /*66d0*/  @!P6 SHF.R.S32.HI R12, RZ, 0x1f, R20 ;  /* 0x0000001fff0ce819 */ /* 0x000fe40000011414 */
[----:B------:R-:W-:Y:S01]  /*66e0*/  @!P6 MOV R149, c[0x0][0x20c] ;  /* 0x000083000095ea02 */ /* 0x000fe20000000f00 */
[----:B------:R-:W-:Y:S02]  /*66f0*/  LDSM.16.M88.4 R32, [R187] ;  /* 0x00000000bb20783b */ /* 0x000fe40000000200 */
[----:B------:R-:W-:Y:S01]  /*6700*/  @!P6 IMAD R12, R12, c[0x0][0x208], RZ ;  /* 0x000082000c0cea24 */ /* 0x000fe200078e02ff */
[----:B------:R-:W-:Y:S01]  /*6710*/  IADD3 R182, R191, R0, R186 ;  /* 0x00000000bfb67210 */ /* 0x000fe20007ffe0ba */
[----:B------:R-:W-:Y:S02]  /*6720*/  ULDC UR4, c[0x0][0x324] ;  /* 0x0000c90000047ab9 */ /* 0x000fe40000000800 */
[C---:B------:R-:W-:Y:S01]  /*6730*/  @!P6 IMAD R22, R20.reuse, c[0x0][0x20c], R12 ;  /* 0x000083001416ea24 */ /* 0x040fe200078e020c */
[----:B------:R-:W-:Y:S01]  /*6740*/  ULOP3.LUT UR4, URZ, UR4, URZ, 0x33, !UPT ;  /* 0x000000043f047292 */ /* 0x000fe2000f8e333f */
[----:B------:R-:W1:Y:S01]  /*6750*/  LDSM.16.M88.4 R8, [R0] ;  /* 0x000000000008783b */ /* 0x000e620000000200 */
[----:B------:R-:W-:Y:S05]  /*6760*/  @!P6 IMAD.WIDE.U32 R20, R20, c[0x0][0x208], RZ ;  /* 0x000082001414ea25 */ /* 0x000fea00078e00ff */
[----:B------:R-:W-:Y:S01]  /*6770*/  @!P6 SHF.L.U32 R28, R20, 0x6, RZ ;  /* 0x00000006141ce819 */ /* 0x000fe200000006ff */
[----:B------:R-:W2:Y:S01]  /*6780*/  LDSM.16.M88.4 R16, [R0+0x800] ;  /* 0x000800000010783b */ /* 0x000ea20000000200 */
[----:B------:R-:W-:Y:S02]  /*6790*/  @!P6 IADD3 R22, R21, R22, RZ ;  /* 0x000000161516e210 */ /* 0x000fe40007ffe0ff */
[----:B------:R-:W-:Y:S02]  /*67a0*/  @!P6 LEA R31, P0, R148, R28, 0x5 ;  /* 0x0000001c941fe211 */ /* 0x000fe400078028ff */
[----:B------:R-:W-:Y:S02]  /*67b0*/  @!P6 IADD3 R29, P5, R28, R220, RZ ;  /* 0x000000dc1c1de210 */ /* 0x000fe40007fbe0ff */
[----:B------:R-:W3:Y:S01]  /*67c0*/  LDSM.16.M88.4 R24, [R0+0x1000] ;  /* 0x001000000018783b */ /* 0x000ee20000000200 */
[----:B------:R-:W-:Y:S02]  /*67d0*/  @!P6 SHF.L.U64.HI R30, R20, 0x6, R22 ;  /* 0x00000006141ee819 */ /* 0x000fe40000010216 */
[----:B------:R-:W-:Y:S02]  /*67e0*/  @!P6 LEA R156, P4, R29, c[0x0][0x1f8], 0x1 ;  /* 0x00007e001d9cea11 */ /* 0x000fe400078808ff */
[----:B------:R-:W-:Y:S02]  /*67f0*/  @!P6 LEA.HI.X R152, R148, R30, R149, 0x5, P0 ;  /* 0x0000001e9498e211 */ /* 0x000fe400000f2c95 */
[----:B------:R-:W4:Y:S01]  /*6800*/  LDSM.16.M88.4 R100, [R0+0x1800] ;  /* 0x001800000064783b */ /* 0x000f220000000200 */
[----:B------:R-:W-:Y:S02]  /*6810*/  @!P6 ISETP.GE.AND P0, PT, R209, c[0x0][0x1d4], PT ;  /* 0x00007500d100ea0c */ /* 0x000fe40003f06270 */
[----:B------:R-:W-:Y:S02]  /*6820*/  @!P6 IADD3.X R28, R30, R222, RZ, P5, !PT ;  /* 0x000000de1e1ce210 */ /* 0x000fe40002ffe4ff */
[----:B------:R-:W-:Y:S02]  /*6830*/  @!P6 IADD3 R153, P5, R31, R220, RZ ;  /* 0x000000dc1f99e210 */ /* 0x000fe40007fbe0ff */
[----:B------:R-:W-:Y:S01]  /*6840*/  LDSM.16.M88.4 R136, [R188] ;  /* 0x00000000bc88783b */ /* 0x000fe20000000200 */
[----:B------:R-:W-:Y:S02]  /*6850*/  @!P6 LEA.HI.X R157, R29, c[0x0][0x1fc], R28, 0x1, P4 ;  /* 0x00007f001d9dea11 */ /* 0x000fe400020f0c1c */
[----:B------:R-:W-:Y:S04]  /*6860*/  @!P6 ISETP.GE.AND P4, PT, R210, c[0x0][0x1d4], PT ;  /* 0x00007500d200ea0c */ /* 0x000fe80003f86270 */
[----:B------:R-:W5:Y:S01]  /*6870*/  LDSM.16.M88.4 R140, [R180] ;  /* 0x00000000b48c783b */ /* 0x000f620000000200 */
[C---:B-1----:R-:W-:Y:S06]  /*6880*/  HMMA.16816.F32 R4, R32.reuse, R8, RZ ;  /* 0x000000082004723c */ /* 0x042fec00000018ff */
[----:B------:R-:W1:Y:S02]  /*6890*/  LDSM.16.M88.4 R144, [R180+0x800] ;  /* 0x00080000b490783b */ /* 0x000e640000000200 */
[C---:B------:R-:W-:Y:S05]  /*68a0*/  HMMA.16816.F32 R8, R32.reuse, R10, RZ ;  /* 0x0000000a2008723c */ /* 0x040fea00000018ff */
[----:B------:R-:W1:Y:S03]  /*68b0*/  LDSM.16.M88.4 R148, [R180+0x1000] ;  /* 0x00100000b494783b */ /* 0x000e660000000200 */
[C---:B--2---:R-:W-:Y:S08]  /*68c0*/  HMMA.16816.F32 R12, R32.reuse, R16, RZ ;  /* 0x00000010200c723c */ /* 0x044ff000000018ff */
[C---:B------:R-:W-:Y:S08]  /*68d0*/  HMMA.16816.F32 R16, R32.reuse, R18, RZ ;  /* 0x000000122010723c */ /* 0x040ff000000018ff */
[C---:B---3--:R-:W-:Y:S08]  /*68e0*/  HMMA.16816.F32 R20, R32.reuse, R24, RZ ;  /* 0x000000182014723c */ /* 0x048ff000000018ff */
[C---:B------:R-:W-:Y:S08]  /*68f0*/  HMMA.16816.F32 R24, R32.reuse, R26, RZ ;  /* 0x0000001a2018723c */ /* 0x040ff000000018ff */
[C---:B----4-:R-:W-:Y:S07]  /*6900*/  HMMA.16816.F32 R28, R32.reuse, R100, RZ ;  /* 0x00000064201c723c */ /* 0x050fee00000018ff */
[----:B------:R-:W-:Y:S01]  /*6910*/  @!P6 IADD3.X R100, R152, R222, RZ, P5, !PT ;  /* 0x000000de9864e210 */ /* 0x000fe20002ffe4ff */
[----:B------:R-:W-:Y:S01]  /*6920*/  HMMA.16816.F32 R32, R32, R102, RZ ;  /* 0x000000662020723c */ /* 0x000fe200000018ff */
[C---:B------:R-:W-:Y:S04]  /*6930*/  @!P6 LEA R152, P5, R153.reuse, c[0x0][0x1f8], 0x1 ;  /* 0x00007e009998ea11 */ /* 0x040fe800078a08ff */
[----:B------:R-:W-:Y:S02]  /*6940*/  @!P6 LEA.HI.X R153, R153, c[0x0][0x1fc], R100, 0x1, P5 ;  /* 0x00007f009999ea11 */ /* 0x000fe400028f0c64 */
[----:B------:R-:W2:Y:S01]  /*6950*/  LDSM.16.M88.4 R100, [R180+0x1800] ;  /* 0x00180000b464783b */ /* 0x000ea20000000200 */
[C---:B-----5:R-:W-:Y:S06]  /*6960*/  HMMA.16816.F32 R4, R136.reuse, R140, R4 ;  /* 0x0000008c8804723c */ /* 0x060fec0000001804 */
[----:B------:R-:W-:Y:S01]  /*6970*/  @!PT LDS RZ, [RZ] ;  /* 0x00000000fffff984 */ /* 0x000fe20000000800 */
[----:B------:R-:W-:Y:S01]  /*6980*/  @!PT LDS RZ, [RZ] ;  /* 0x00000000fffff984 */ /* 0x000fe20000000800 */
[----:B------:R-:W-:Y:S01]  /*6990*/  @!PT LDS RZ, [RZ] ;  /* 0x00000000fffff984 */ /* 0x000fe20000000800 */
[----:B------:R3:W-:Y:S02]  /*69a0*/  @!P6 LDGSTS.E.BYPASS.LTC128B.128 [R154], [R156.64], !P4 ;  /* 0x000000009c9aefae */ /* 0x0007e4000e101d48 */
[C---:B------:R-:W-:Y:S05]  /*69b0*/  HMMA.16816.F32 R8, R136.reuse, R142, R8 ;  /* 0x0000008e8808723c */ /* 0x040fea0000001808 */
[----:B------:R3:W-:Y:S03]  /*69c0*/  @!P6 LDGSTS.E.BYPASS.LTC128B.128 [R154+0x2000], [R156.64+0x80], !P0 ;  /* 0x020000809c9aefae */ /* 0x0007e6000c101d48 */
[C---:B-1----:R-:W-:Y:S04]  /*69d0*/  HMMA.16816.F32 R12, R136.reuse, R144, R12 ;  /* 0x00000090880c723c */ /* 0x042fe8000000180c */
[----:B------:R3:W-:Y:S04]  /*69e0*/  @!P6 LDGSTS.E.BYPASS.LTC128B.128 [R154+0x4000], [R156.64+0x100], !P3 ;  /* 0x040001009c9aefae */ /* 0x0007e8000d901d48 */
[C---:B------:R-:W-:Y:S03]  /*69f0*/  HMMA.16816.F32 R16, R136.reuse, R146, R16 ;  /* 0x000000928810723c */ /* 0x040fe60000001810 */
[----:B------:R1:W-:Y:S05]  /*6a00*/  @!P6 LDGSTS.E.BYPASS.LTC128B.128 [R154+0x1000], [R152.64], !P4 ;  /* 0x01000000989aefae */ /* 0x0003ea000e101d48 */
[C---:B------:R-:W-:Y:S02]  /*6a10*/  HMMA.16816.F32 R20, R136.reuse, R148, R20 ;  /* 0x000000948814723c */ /* 0x040fe40000001814 */
[----:B------:R1:W-:Y:S01]  /*6a20*/  @!P6 LDGSTS.E.BYPASS.LTC128B.128 [R154+0x3000], [R152.64+0x80], !P0 ;  /* 0x03000080989aefae */ /* 0x0003e2000c101d48 */
[----:B------:R-:W-:Y:S05]  /*6a30*/  ISETP.GE.AND P0, PT, R198, 0x1, PT ;  /* 0x00000001c600780c */ /* 0x000fea0003f06270 */
[C---:B------:R-:W-:Y:S01]  /*6a40*/  HMMA.16816.F32 R24, R136.reuse, R150, R24 ;  /* 0x000000968818723c */ /* 0x040fe20000001818 */
[----:B------:R1:W-:Y:S07]  /*6a50*/  @!P6 LDGSTS.E.BYPASS.LTC128B.128 [R154+0x5000], [R152.64+0x100], !P3 ;  /* 0x05000100989aefae */ /* 0x0003ee000d901d48 */
[C---:B--2---:R-:W-:Y:S01]  /*6a60*/  HMMA.16816.F32 R28, R136.reuse, R100, R28 ;  /* 0x00000064881c723c */ /* 0x044fe2000000181c */
[----:B---3--:R-:W-:Y:S07]  /*6a70*/  LDSM.16.M88.4 R156, [R181] ;  /* 0x00000000b59c783b */ /* 0x008fee0000000200 */
[----:B------:R-:W-:Y:S01]  /*6a80*/  HMMA.16816.F32 R32, R136, R102, R32 ;  /* 0x000000668820723c */ /* 0x000fe20000001820 */
[----:B------:R-:W-:Y:S07]  /*6a90*/  LDSM.16.M88.4 R140, [R181+0x800] ;  /* 0x00080000b58c783b */ /* 0x000fee0000000200 */
[----:B------:R-:W-:Y:S07]  /*6aa0*/  LDSM.16.M88.4 R144, [R181+0x1000] ;  /* 0x00100000b590783b */ /* 0x000fee0000000200 */
[----:B-1----:R-:W1:Y:S07]  /*6ab0*/  LDSM.16.M88.4 R152, [R190] ;  /* 0x00000000be98783b */ /* 0x002e6e0000000200 */
[----:B------:R-:W2:Y:S07]  /*6ac0*/  LDSM.16.M88.4 R148, [R181+0x1800] ;  /* 0x00180000b594783b */ /* 0x000eae0000000200 */
[----:B------:R-:W-:Y:S07]  /*6ad0*/  LDSM.16.M88.4 R160, [R189] ;  /* 0x00000000bda0783b */ /* 0x000fee0000000200 */
[----:B------:R-:W3:Y:S07]  /*6ae0*/  LDSM.16.M88.4 R164, [R183] ;  /* 0x00000000b7a4783b */ /* 0x000eee0000000200 */
[----:B------:R-:W4:Y:S07]  /*6af0*/  LDSM.16.M88.4 R100, [R183+0x800] ;  /* 0x00080000b764783b */ /* 0x000f2e0000000200 */
[----:B------:R-:W5:Y:S01]  /*6b00*/  LDSM.16.M88.4 R136, [R183+0x1000] ;  /* 0x00100000b788783b */ /* 0x000f620000000200 */
[C---:B-1----:R-:W-:Y:S06]  /*6b10*/  HMMA.16816.F32 R4, R152.reuse, R156, R4 ;  /* 0x0000009c9804723c */ /* 0x042fec0000001804 */
[----:B------:R-:W-:Y:S02]  /*6b20*/  LDSM.16.M88.4 R168, [R180+0x2800] ;  /* 0x00280000b4a8783b */ /* 0x000fe40000000200 */
[C---:B------:R-:W-:Y:S05]  /*6b30*/  HMMA.16816.F32 R8, R152.reuse, R158, R8 ;  /* 0x0000009e9808723c */ /* 0x040fea0000001808 */
[----:B------:R-:W-:Y:S03]  /*6b40*/  LDSM.16.M88.4 R156, [R0+0x3800] ;  /* 0x00380000009c783b */ /* 0x000fe60000000200 */
[C---:B------:R-:W-:Y:S04]  /*6b50*/  HMMA.16816.F32 R12, R152.reuse, R140, R12 ;  /* 0x0000008c980c723c */ /* 0x040fe8000000180c */
[----:B------:R-:W-:Y:S04]  /*6b60*/  LDSM.16.M88.4 R172, [R181+0x2000] ;  /* 0x00200000b5ac783b */ /* 0x000fe80000000200 */
[C---:B------:R-:W-:Y:S03]  /*6b70*/  HMMA.16816.F32 R16, R152.reuse, R142, R16 ;  /* 0x0000008e9810723c */ /* 0x040fe60000001810 */
[----:B------:R-:W1:Y:S05]  /*6b80*/  LDSM.16.M88.4 R140, [R183+0x1800] ;  /* 0x00180000b78c783b */ /* 0x000e6a0000000200 */
[C---:B------:R-:W-:Y:S02]  /*6b90*/  HMMA.16816.F32 R20, R152.reuse, R144, R20 ;  /* 0x000000909814723c */ /* 0x040fe40000001814 */
[----:B------:R-:W-:Y:S06]  /*6ba0*/  LDSM.16.M88.4 R176, [R0+0x4000] ;  /* 0x0040000000b0783b */ /* 0x000fec0000000200 */
[C---:B------:R-:W-:Y:S01]  /*6bb0*/  HMMA.16816.F32 R24, R152.reuse, R146, R24 ;  /* 0x000000929818723c */ /* 0x040fe20000001818 */
[----:B------:R-:W-:Y:S07]  /*6bc0*/  LDSM.16.M88.4 R144, [R187+0x4000] ;  /* 0x00400000bb90783b */ /* 0x000fee0000000200 */
[C---:B--2---:R-:W-:Y:S01]  /*6bd0*/  HMMA.16816.F32 R28, R152.reuse, R148, R28 ;  /* 0x00000094981c723c */ /* 0x044fe2000000181c */
[----:B------:R-:W0:Y:S07]  /*6be0*/  LDGDEPBAR ;  /* 0x00000000000079af */ /* 0x000e2e0000000000 */
[----:B------:R-:W-:Y:S01]  /*6bf0*/  HMMA.16816.F32 R32, R152, R150, R32 ;  /* 0x000000969820723c */ /* 0x000fe20000001820 */
[----:B------:R-:W2:Y:S07]  /*6c00*/  LDSM.16.M88.4 R148, [R0+0x2000] ;  /* 0x002000000094783b */ /* 0x000eae0000000200 */
[C---:B---3--:R-:W-:Y:S01]  /*6c10*/  HMMA.16816.F32 R4, R160.reuse, R164, R4 ;  /* 0x000000a4a004723c */ /* 0x048fe20000001804 */
[----:B------:R-:W3:Y:S07]  /*6c20*/  LDSM.16.M88.4 R152, [R0+0x2800] ;  /* 0x002800000098783b */ /* 0x000eee0000000200 */
[C---:B------:R-:W-:Y:S01]  /*6c30*/  HMMA.16816.F32 R8, R160.reuse, R166, R8 ;  /* 0x000000a6a008723c */ /* 0x040fe20000001808 */
[----:B------:R-:W-:Y:S07]  /*6c40*/  LDSM.16.M88.4 R164, [R180+0x2000] ;  /* 0x00200000b4a4783b */ /* 0x000fee0000000200 */
[C---:B----4-:R-:W-:Y:S08]  /*6c50*/  HMMA.16816.F32 R12, R160.reuse, R100, R12 ;  /* 0x00000064a00c723c */ /* 0x050ff0000000180c */
[C---:B------:R-:W-:Y:S01]  /*6c60*/  HMMA.16816.F32 R16, R160.reuse, R102, R16 ;  /* 0x00000066a010723c */ /* 0x040fe20000001810 */
[----:B------:R-:W4:Y:S07]  /*6c70*/  LDSM.16.M88.4 R100, [R0+0x3000] ;  /* 0x003000000064783b */ /* 0x000f2e0000000200 */
        /* <DEDUP_REMOVED lines=10> */
[C---:B---3--:R-:W-:Y:S08]  /*6d20*/  HMMA.16816.F32 R12, R144.reuse, R152, R12 ;  /* 0x00000098900c723c */ /* 0x048ff0000000180c */
[C---:B------:R-:W-:Y:S01]  /*6d30*/  HMMA.16816.F32 R16, R144.reuse, R154, R16 ;  /* 0x0000009a9010723c */ /* 0x040fe20000001810 */
[----:B------:R-:W-:Y:S07]  /*6d40*/  LDSM.16.M88.4 R152, [R181+0x3800] ;  /* 0x00380000b598783b */ /* 0x000fee0000000200 */
[C---:B----4-:R-:W-:Y:S08]  /*6d50*/  HMMA.16816.F32 R20, R144.reuse, R100, R20 ;  /* 0x000000649014723c */ /* 0x050ff00000001814 */
[C---:B------:R-:W-:Y:S01]  /*6d60*/  HMMA.16816.F32 R24, R144.reuse, R102, R24 ;  /* 0x000000669018723c */ /* 0x040fe20000001818 */
[----:B------:R-:W3:Y:S07]  /*6d70*/  LDSM.16.M88.4 R100, [R181+0x2800] ;  /* 0x00280000b564783b */ /* 0x000eee0000000200 */
[C---:B------:R-:W-:Y:S08]  /*6d80*/  HMMA.16816.F32 R28, R144.reuse, R156, R28 ;  /* 0x0000009c901c723c */ /* 0x040ff0000000181c */
[----:B------:R-:W-:Y:S01]  /*6d90*/  HMMA.16816.F32 R32, R144, R158, R32 ;  /* 0x0000009e9020723c */ /* 0x000fe20000001820 */
[----:B------:R-:W4:Y:S07]  /*6da0*/  LDSM.16.M88.4 R144, [R181+0x3000] ;  /* 0x00300000b590783b */ /* 0x000f2e0000000200 */
        /* <DEDUP_REMOVED lines=36> */
[C---:B--2---:R-:W-:Y:S08]  /*6ff0*/  HMMA.16816.F32 R28, R156.reuse, R148, R28 ;  /* 0x000000949c1c723c */ /* 0x044ff0000000181c */
[----:B------:R-:W-:Y:S01]  /*7000*/  HMMA.16816.F32 R32, R156, R150, R32 ;  /* 0x000000969c20723c */ /* 0x000fe20000001820 */
[----:B------:R-:W2:Y:S07]  /*7010*/  LDSM.16.M88.4 R148, [R180+0x5800] ;  /* 0x00580000b494783b */ /* 0x000eae0000000200 */
[C---:B------:R-:W-:Y:S01]  /*7020*/  HMMA.16816.F32 R4, R168.reuse, R176, R4 ;  /* 0x000000b0a804723c */ /* 0x040fe20000001804 */
[----:B------:R-:W1:Y:S07]  /*7030*/  LDSM.16.M88.4 R156, [R190+0x8000] ;  /* 0x00800000be9c783b */ /* 0x000e6e0000000200 */
        /* <DEDUP_REMOVED lines=18> */
[C---:B--2---:R-:W-:Y:S08]  /*7160*/  HMMA.16816.F32 R28, R160.reuse, R148, R28 ;  /* 0x00000094a01c723c */ /* 0x044ff0000000181c */
[----:B------:R-:W-:Y:S08]  /*7170*/  HMMA.16816.F32 R32, R160, R150, R32 ;  /* 0x00000096a020723c */ /* 0x000ff00000001820 */
[C---:B------:R-:W-:Y:S08]  /*7180*/  HMMA.16816.F32 R4, R156.reuse, R164, R4 ;  /* 0x000000a49c04723c */ /* 0x040ff00000001804 */
[C---:B------:R-:W-:Y:S08]  /*7190*/  HMMA.16816.F32 R8, R156.reuse, R166, R8 ;  /* 0x000000a69c08723c */ /* 0x040ff00000001808 */
[C---:B---3--:R-:W-:Y:S08]  /*71a0*/  HMMA.16816.F32 R12, R156.reuse, R100, R12 ;  /* 0x000000649c0c723c */ /* 0x048ff0000000180c */
        /* <DEDUP_REMOVED lines=25> */
[C---:B-1----:R-:W-:Y:S07]  /*7340*/  HMMA.16816.F32 R20, R168.reuse, R4, R20 ;  /* 0x00000004a814723c */ /* 0x042fee0000001814 */
[----:B------:R-:W-:Y:S01]  /*7350*/  FMUL.FTZ R5, R19, c[0x0][0x320] ;  /* 0x0000c80013057a20 */ /* 0x000fe20000410000 */
[C---:B------:R-:W-:Y:S03]  /*7360*/  HMMA.16816.F32 R24, R168.reuse, R6, R24 ;  /* 0x00000006a818723c */ /* 0x040fe60000001818 */
[----:B------:R-:W1:Y:S01]  /*7370*/  MUFU.TANH R144, R5 ;  /* 0x0000000500907308 */ /* 0x000e620000002400 */
[----:B-----5:R-:W-:Y:S03]  /*7380*/  FMUL.FTZ R0, R9, c[0x0][0x320] ;  /* 0x0000c80009007a20 */ /* 0x020fe60000410000 */
[----:B------:R-:W-:Y:S01]  /*7390*/  IADD3 R6, R233, R226, RZ ;  /* 0x000000e2e9067210 */ /* 0x000fe20007ffe0ff */
[----:B------:R-:W5:Y:S01]  /*73a0*/  LDSM.16.M88.4 R8, [R182+0x5800] ;  /* 0x00580000b608783b */ /* 0x000f620000000200 */
[----:B------:R-:W-:Y:S04]  /*73b0*/  SHF.L.U32 R7, R196, 0x6, RZ ;  /* 0x00000006c4077819 */ /* 0x000fe800000006ff */
[----:B------:R1:W1:Y:S03]  /*73c0*/  MUFU.TANH R137, R0 ;  /* 0x0000000000897308 */ /* 0x0002660000002400 */
[----:B------:R-:W-:Y:S02]  /*73d0*/  FMUL.FTZ R4, R21, c[0x0][0x320] ;  /* 0x0000c80015047a20 */ /* 0x000fe40000410000 */
[----:B-1----:R-:W-:Y:S02]  /*73e0*/  FMUL.FTZ R0, R12, c[0x0][0x320] ;  /* 0x0000c8000c007a20 */ /* 0x002fe40000410000 */
[----:B------:R-:W-:Y:S03]  /*73f0*/  FMUL.FTZ R12, R18, c[0x0][0x320] ;  /* 0x0000c800120c7a20 */ /* 0x000fe60000410000 */
[----:B------:R1:W1:Y:S01]  /*7400*/  MUFU.TANH R136, R0 ;  /* 0x0000000000887308 */ /* 0x0002620000002400 */
[C---:B-----5:R-:W-:Y:S09]  /*7410*/  HMMA.16816.F32 R28, R168.reuse, R8, R28 ;  /* 0x00000008a81c723c */ /* 0x060ff2000000181c */
[----:B------:R-:W2:Y:S01]  /*7420*/  MUFU.TANH R143, R12 ;  /* 0x0000000c008f7308 */ /* 0x000ea20000002400 */
[----:B------:R-:W-:Y:S03]  /*7430*/  HMMA.16816.F32 R32, R168, R10, R32 ;  /* 0x0000000aa820723c */ /* 0x000fe60000001820 */
[----:B-1----:R-:W-:Y:S06]  /*7440*/  FMUL.FTZ R0, R13, c[0x0][0x320] ;  /* 0x0000c8000d007a20 */ /* 0x002fec0000410000 */
[----:B------:R1:W1:Y:S03]  /*7450*/  MUFU.TANH R103, R0 ;  /* 0x0000000000677308 */ /* 0x0002660000002400 */
[----:B-1----:R-:W-:Y:S07]  /*7460*/  FMUL.FTZ R0, R14, c[0x0][0x320] ;  /* 0x0000c8000e007a20 */ /* 0x002fee0000410000 */
[----:B------:R1:W1:Y:S02]  /*7470*/  MUFU.TANH R145, R0 ;  /* 0x0000000000917308 */ /* 0x0002640000002400 */
[----:B-1----:R-:W-:Y:S08]  /*7480*/  FMUL.FTZ R0, R15, c[0x0][0x320] ;  /* 0x0000c8000f007a20 */ /* 0x002ff00000410000 */
[----:B------:R1:W1:Y:S02]  /*7490*/  MUFU.TANH R146, R0 ;  /* 0x0000000000927308 */ /* 0x0002640000002400 */
[----:B-1----:R-:W-:Y:S08]  /*74a0*/  FMUL.FTZ R0, R16, c[0x0][0x320] ;  /* 0x0000c80010007a20 */ /* 0x002ff00000410000 */
[----:B------:R1:W1:Y:S02]  /*74b0*/  MUFU.TANH R102, R0 ;  /* 0x0000000000667308 */ /* 0x0002640000002400 */
[----:B-1----:R-:W-:Y:S08]  /*74c0*/  FMUL.FTZ R0, R17, c[0x0][0x320] ;  /* 0x0000c80011007a20 */ /* 0x002ff00000410000 */
[----:B------:R1:W1:Y:S02]  /*74d0*/  MUFU.TANH R101, R0 ;  /* 0x0000000000657308 */ /* 0x0002640000002400 */
[----:B-1----:R-:W-:Y:S08]  /*74e0*/  FMUL.FTZ R0, R20, c[0x0][0x320] ;  /* 0x0000c80014007a20 */ /* 0x002ff00000410000 */
[----:B------:R1:W1:Y:S10]  /*74f0*/  MUFU.TANH R20, R4 ;  /* 0x0000000400147308 */ /* 0x0002740000002400 */
[----:B------:R5:W2:Y:S01]  /*7500*/  MUFU.TANH R100, R0 ;  /* 0x0000000000647308 */ /* 0x000aa20000002400 */
[----:B-1----:R-:W-:Y:S09]  /*7510*/  FMUL.FTZ R4, R33, c[0x0][0x320] ;  /* 0x0000c80021047a20 */ /* 0x002ff20000410000 */
[----:B------:R1:W1:Y:S01]  /*7520*/  MUFU.TANH R14, R4 ;  /* 0x00000004000e7308 */ /* 0x0002620000002400 */
[----:B-----5:R-:W-:Y:S09]  /*7530*/  FMUL.FTZ R0, R22, c[0x0][0x320] ;  /* 0x0000c80016007a20 */ /* 0x020ff20000410000 */
[----:B------:R5:W2:Y:S01]  /*7540*/  MUFU.TANH R140, R0 ;  /* 0x00000000008c7308 */ /* 0x000aa20000002400 */
[----:B-1----:R-:W-:Y:S04]  /*7550*/  IADD3 R4, R198, 0x1, RZ ;  /* 0x00000001c6047810 */ /* 0x002fe80007ffe0ff */
[----:B------:R-:W-:Y:S01]  /*7560*/  SEL R198, R4, RZ, !P0 ;  /* 0x000000ff04c67207 */ /* 0x000fe20004000000 */
[----:B-----5:R-:W-:Y:S04]  /*7570*/  FMUL.FTZ R0, R23, c[0x0][0x320] ;  /* 0x0000c80017007a20 */ /* 0x020fe80000410000 */
        /* <DEDUP_REMOVED lines=19> */
[----:B-1----:R-:W-:Y:S05]  /*76b0*/  @P2 IMAD.HI.U32 R0, R6, c[0x0][0x2c8], RZ ;  /* 0x0000b20006002a27 */ /* 0x002fea00078e00ff */
[----:B------:R-:W-:Y:S01]  /*76c0*/  @P2 SHF.R.U32.HI R6, RZ, c[0x0][0x2cc], R0 ;  /* 0x0000b300ff062a19 */ /* 0x000fe20000011600 */
[----:B------:R-:W-:Y:S04]  /*76d0*/  FMUL.FTZ R0, R34, c[0x0][0x320] ;  /* 0x0000c80022007a20 */ /* 0x000fe80000410000 */
[----:B------:R1:W1:Y:S01]  /*76e0*/  MUFU.TANH R22, R0 ;  /* 0x0000000000167308 */ /* 0x0002620000002400 */
[----:B------:R-:W5:Y:S01]  /*76f0*/  SHFL.IDX PT, R5, R6, RZ, 0x1c1f ;  /* 0x001c1fff06057589 */ /* 0x000f6200000e0000 */
[----:B-1----:R-:W-:Y:S08]  /*7700*/  FMUL.FTZ R0, R35, c[0x0][0x320] ;  /* 0x0000c80023007a20 */ /* 0x002ff00000410000 */
[----:B------:R1:W1:Y:S02]  /*7710*/  MUFU.TANH R21, R0 ;  /* 0x0000000000157308 */ /* 0x0002640000002400 */
[----:B-1----:R-:W-:Y:S04]  /*7720*/  IADD3 R0, -R214, 0x1, -R7 ;  /* 0x00000001d6007810 */ /* 0x002fe80007ffe907 */
[----:B------:R-:W-:Y:S04]  /*7730*/  IADD3 R0, -R216, R0, R215 ;  /* 0x00000000d8007210 */ /* 0x000fe80007ffe1d7 */
[C---:B------:R-:W-:Y:S02]  /*7740*/  IADD3 R9, R0.reuse, c[0x0][0x328], RZ ;  /* 0x0000ca0000097a10 */ /* 0x040fe40007ffe0ff */
[----:B------:R-:W-:Y:S02]  /*7750*/  IADD3 R8, R0, UR4, RZ ;  /* 0x0000000400087c10 */ /* 0x000fe4000fffe0ff */
[-C--:B-----5:R-:W-:Y:S02]  /*7760*/  IADD3 R4, R9, R5.reuse, RZ ;  /* 0x0000000509047210 */ /* 0x0a0fe40007ffe0ff */
[----:B------:R-:W-:Y:S01]  /*7770*/  IADD3 R0, R8, R5, RZ ;  /* 0x0000000508007210 */ /* 0x000fe20007ffe0ff */
[----:B------:R-:W-:-:S05]  /*7780*/  @!P1 BRA `(.L_x_1674) ;  /* 0x0000018000009947 */ /* 0x000fca0003800000 */
[----:B--234-:R-:W-:Y:S01]  /*7790*/  IADD3 R5, -R216, R215, R5 ;  /* 0x000000d7d8057210 */ /* 0x01cfe20007ffe105 */
        /* <DEDUP_REMOVED lines=12> */
.L_x_1676:
[----:B------:R-:W-:Y:S04]  /*7860*/  MOV R10, c[0x0][0x32c] ;  /* 0x0000cb00000a7a02 */ /* 0x000fe80000000f00 */
[----:B------:R-:W-:Y:S11]  /*7870*/  ISETP.NE.AND P0, PT, R10, 0x1, PT ;  /* 0x000000010a00780c */ /* 0x000ff60003f05270 */
[----:B------:R-:W-:Y:S02]  /*7880*/  @!UPT UIADD3 URZ, URZ, URZ, URZ ;  /* 0x0000003f3f3ff290 */ /* 0x000fe4000fffe03f */
[----:B------:R-:W-:Y:S05]  /*7890*/  @P0 IMAD.HI.U32 R10, R5, c[0x0][0x330], RZ ;  /* 0x0000cc00050a0a27 */ /* 0x000fea00078e00ff */
[----:B------:R-:W-:Y:S02]  /*78a0*/  @P0 SHF.R.U32.HI R5, RZ, c[0x0][0x334], R10 ;  /* 0x0000cd00ff050a19 */ /* 0x000fe4000001160a */
.L_x_1677:
[----:B------:R-:W-:Y:S05]  /*78b0*/  BSYNC B0 ;  /* 0x0000000000007941 */ /* 0x000fea0003800000 */
.L_x_1675:
[----:B------:R-:W-:Y:S04]  /*78c0*/  IMAD R5, R5, c[0x0][0x32c], -R7 ;  /* 0x0000cb0005057a24 */ /* 0x000fe800078e0a07 */
[----:B------:R-:W-:Y:S05]  /*78d0*/  IMAD.IADD R5, R5, 0x1, -R214 ;  /* 0x0000000105057824 */ /* 0x000fea00078e0ad6 */
[----:B------:R-:W-:Y:S02]  /*78e0*/  IADD3 R10, R5, c[0x0][0x32c], RZ ;  /* 0x0000cb00050a7a10 */ /* 0x000fe40007ffe0ff */
[----:B------:R-:W-:Y:S02]  /*78f0*/  IMNMX R0, R0, R5, !PT ;  /* 0x0000000500007217 */ /* 0x000fe40007800200 */
[----:B------:R-:W-:Y:S02]  /*7900*/  IMNMX R4, R4, R10, PT ;  /* 0x0000000a04047217 */ /* 0x000fe40003800200 */
.L_x_1674:
[----:B--234-:R-:W-:Y:S01]  /*7910*/  ISETP.GT.AND P0, PT, R196, -0x1, PT ;  /* 0xffffffffc400780c */ /* 0x01cfe20003f04270 */
[----:B------:R-:W1:Y:S03]  /*7920*/  SHFL.IDX PT, R5, R6, 0x1, 0x1c1f ;  /* 0x003c1f0006057f89 */ /* 0x000e6600000e0000 */
[C---:B------:R-:W-:Y:S02]  /*7930*/  ISETP.GT.AND P4, PT, R0.reuse, RZ, P0 ;  /* 0x000000ff0000720c */ /* 0x040fe40000784270 */
[----:B------:R-:W-:Y:S02]  /*7940*/  ISETP.GT.AND P6, PT, R0, 0x1, P0 ;  /* 0x000000010000780c */ /* 0x000fe400007c4270 */
[----:B------:R-:W-:Y:S02]  /*7950*/  ISETP.LT.OR P4, PT, R4, 0x1, P4 ;  /* 0x000000010400780c */ /* 0x000fe40002781670 */
[----:B------:R-:W-:Y:S02]  /*7960*/  ISETP.GT.AND P5, PT, R0, 0x8, P0 ;  /* 0x000000080000780c */ /* 0x000fe400007a4270 */
[----:B------:R-:W-:Y:S02]  /*7970*/  FSEL R10, R142, -INF , !P4 ;  /* 0xff8000008e0a7808 */ /* 0x000fe40006000000 */
[----:B------:R-:W-:Y:S02]  /*7980*/  ISETP.GT.AND P4, PT, R0, 0x9, P0 ;  /* 0x000000090000780c */ /* 0x000fe40000784270 */
        /* <DEDUP_REMOVED lines=35> */
[----:B------:R-:W-:Y:S01]  /*7bc0*/  ISETP.GT.AND P4, PT, R0, 0x39, P0 ;  /* 0x000000390000780c */ /* 0x000fe20000784270 */
[--C-:B-1----:R-:W-:Y:S01]  /*7bd0*/  IMAD.IADD R0, R8, 0x1, R5.reuse ;  /* 0x0000000108007824 */ /* 0x102fe200078e0205 */
[C---:B------:R-:W-:Y:S02]  /*7be0*/  ISETP.LT.OR P6, PT, R4.reuse, 0x32, P6 ;  /* 0x000000320400780c */ /* 0x040fe400037c1670 */
[C---:B------:R-:W-:Y:S02]  /*7bf0*/  ISETP.LT.OR P5, PT, R4.reuse, 0x39, P5 ;  /* 0x000000390400780c */ /* 0x040fe40002fa1670 */
[----:B------:R-:W-:Y:S01]  /*7c00*/  ISETP.LT.OR P4, PT, R4, 0x3a, P4 ;  /* 0x0000003a0400780c */ /* 0x000fe20002781670 */
[----:B------:R-:W-:Y:S01]  /*7c10*/  IMAD.IADD R4, R9, 0x1, R5 ;  /* 0x0000000109047824 */ /* 0x000fe200078e0205 */
[----:B------:R-:W-:Y:S02]  /*7c20*/  FSEL R170, R17, -INF , !P6 ;  /* 0xff80000011aa7808 */ /* 0x000fe40007000000 */
[----:B------:R-:W-:Y:S02]  /*7c30*/  FSEL R171, R15, -INF , !P5 ;  /* 0xff8000000fab7808 */ /* 0x000fe40006800000 */
        /* <DEDUP_REMOVED lines=15> */
.L_x_1680:
[----:B------:R-:W-:Y:S04]  /*7d30*/  MOV R6, c[0x0][0x32c] ;  /* 0x0000cb0000067a02 */ /* 0x000fe80000000f00 */
[----:B------:R-:W-:Y:S11]  /*7d40*/  ISETP.NE.AND P4, PT, R6, 0x1, PT ;  /* 0x000000010600780c */ /* 0x000ff60003f85270 */
[----:B------:R-:W-:Y:S02]  /*7d50*/  @!UPT UIADD3 URZ, URZ, URZ, URZ ;  /* 0x0000003f3f3ff290 */ /* 0x000fe4000fffe03f */
[----:B------:R-:W-:Y:S05]  /*7d60*/  @P4 IMAD.HI.U32 R6, R5, c[0x0][0x330], RZ ;  /* 0x0000cc0005064a27 */ /* 0x000fea00078e00ff */
[----:B------:R-:W-:Y:S02]  /*7d70*/  @P4 SHF.R.U32.HI R5, RZ, c[0x0][0x334], R6 ;  /* 0x0000cd00ff054a19 */ /* 0x000fe40000011606 */
.L_x_1681:
[----:B------:R-:W-:Y:S05]  /*7d80*/  BSYNC B0 ;  /* 0x0000000000007941 */ /* 0x000fea0003800000 */
.L_x_1679:
[----:B------:R-:W-:Y:S04]  /*7d90*/  IMAD R7, R5, c[0x0][0x32c], -R7 ;  /* 0x0000cb0005077a24 */ /* 0x000fe800078e0a07 */
[----:B------:R-:W-:Y:S05]  /*7da0*/  IMAD.IADD R7, R7, 0x1, -R214 ;  /* 0x0000000107077824 */ /* 0x000fea00078e0ad6 */
[----:B------:R-:W-:Y:S02]  /*7db0*/  IADD3 R5, R7, c[0x0][0x32c], RZ ;  /* 0x0000cb0007057a10 */ /* 0x000fe40007ffe0ff */
[----:B------:R-:W-:Y:S02]  /*7dc0*/  IMNMX R0, R0, R7, !PT ;  /* 0x0000000700007217 */ /* 0x000fe40007800200 */
[----:B------:R-:W-:Y:S02]  /*7dd0*/  IMNMX R4, R4, R5, PT ;  /* 0x0000000504047217 */ /* 0x000fe40003800200 */
.L_x_1678:
[----:B------:R-:W-:Y:S01]  /*7de0*/  FMNMX.FTZ R5, R10, R2, !PT ;  /* 0x000000020a057209 */ /* 0x000fe20007810000 */
[----:B------:R-:W-:Y:S04]  /*7df0*/  DEPBAR.LE SB0, 0x2 ;  /* 0x000080800000791a */ /* 0x000fe80000000000 */
[----:B------:R-:W-:Y:S01]  /*7e00*/  FMNMX.FTZ R5, R12, R5, !PT ;  /* 0x000000050c057209 */ /* 0x000fe20007810000 */
[----:B------:R-:W-:Y:S01]  /*7e10*/  BAR.SYNC.DEFER_BLOCKING 0x0 ;  /* 0x0000000000007b1d */ /* 0x000fe20000010000 */
[C---:B------:R-:W-:Y:S02]  /*7e20*/  ISETP.GT.AND P6, PT, R0.reuse, RZ, P0 ;  /* 0x000000ff0000720c */ /* 0x040fe400007c4270 */
[----:B------:R-:W-:Y:S02]  /*7e30*/  FMNMX.FTZ R5, R11, R5, !PT ;  /* 0x000000050b057209 */ /* 0x000fe40007810000 */
[C---:B------:R-:W-:Y:S02]  /*7e40*/  ISETP.GT.AND P5, PT, R0.reuse, 0x1, P0 ;  /* 0x000000010000780c */ /* 0x040fe400007a4270 */
[----:B------:R-:W-:Y:S02]  /*7e50*/  FMNMX.FTZ R5, R13, R5, !PT ;  /* 0x000000050d057209 */ /* 0x000fe40007810000 */
[----:B------:R-:W-:Y:S02]  /*7e60*/  ISETP.GT.AND P4, PT, R0, 0x8, P0 ;  /* 0x000000080000780c */ /* 0x000fe40000784270 */
[----:B------:R-:W-:Y:S02]  /*7e70*/  FMNMX.FTZ R5, R142, R5, !PT ;  /* 0x000000058e057209 */ /* 0x000fe40007810000 */
[C---:B------:R-:W-:Y:S02]  /*7e80*/  ISETP.LT.OR P6, PT, R4.reuse, 0x1, P6 ;  /* 0x000000010400780c */ /* 0x040fe400037c1670 */
[----:B------:R-:W-:Y:S02]  /*7e90*/  FMNMX.FTZ R5, R147, R5, !PT ;  /* 0x0000000593057209 */ /* 0x000fe40007810000 */
[----:B------:R-:W-:Y:S02]  /*7ea0*/  ISETP.LT.OR P5, PT, R4, 0x2, P5 ;  /* 0x000000020400780c */ /* 0x000fe40002fa1670 */
[----:B------:R-:W-:Y:S02]  /*7eb0*/  FMNMX.FTZ R5, R150, R5, !PT ;  /* 0x0000000596057209 */ /* 0x000fe40007810000 */
[----:B------:R-:W-:Y:S02]  /*7ec0*/  ISETP.LT.OR P4, PT, R4, 0x9, P4 ;  /* 0x000000090400780c */ /* 0x000fe40002781670 */
[----:B------:R-:W-:Y:S02]  /*7ed0*/  FMNMX.FTZ R5, R153, R5, !PT ;  /* 0x0000000599057209 */ /* 0x000fe40007810000 */
[----:B------:R-:W-:Y:S02]  /*7ee0*/  FSEL R6, R152, -INF , !P6 ;  /* 0xff80000098067808 */ /* 0x000fe40007000000 */
[----:B------:R-:W-:Y:S02]  /*7ef0*/  FMNMX.FTZ R5, R154, R5, !PT ;  /* 0x000000059a057209 */ /* 0x000fe40007810000 */
[----:B------:R-:W-:Y:S02]  /*7f00*/  ISETP.GT.AND P6, PT, R0, 0x9, P0 ;  /* 0x000000090000780c */ /* 0x000fe400007c4270 */
        /* <DEDUP_REMOVED lines=14> */
[----:B------:R-:W-:Y:S01]  /*7ff0*/  FSEL R145, R145, -INF , !P5 ;  /* 0xff80000091917808 */ /* 0x000fe20006800000 */
[----:B------:R-:W1:Y:S01]  /*8000*/  SHFL.BFLY PT, R15, R5, 0x2, 0x1f ;  /* 0x0c401f00050f7f89 */ /* 0x000e6200000e0000 */
[----:B------:R-:W-:Y:S02]  /*8010*/  FSEL R146, R146, -INF , !P4 ;  /* 0xff80000092927808 */ /* 0x000fe40006000000 */
[----:B------:R-:W-:Y:S02]  /*8020*/  FSEL R9, R148, -INF , !P6 ;  /* 0xff80000094097808 */ /* 0x000fe40007000000 */
[C---:B------:R-:W-:Y:S02]  /*8030*/  ISETP.GT.AND P6, PT, R0.reuse, 0x18, P0 ;  /* 0x000000180000780c */ /* 0x040fe400007c4270 */
[C---:B------:R-:W-:Y:S02]  /*8040*/  ISETP.GT.AND P5, PT, R0.reuse, 0x19, P0 ;  /* 0x000000190000780c */ /* 0x040fe400007a4270 */
[----:B------:R-:W-:Y:S02]  /*8050*/  ISETP.GT.AND P4, PT, R0, 0x20, P0 ;  /* 0x000000200000780c */ /* 0x000fe40000784270 */
[C---:B------:R-:W-:Y:S02]  /*8060*/  ISETP.LT.OR P6, PT, R4.reuse, 0x19, P6 ;  /* 0x000000190400780c */ /* 0x040fe400037c1670 */
[C---:B------:R-:W-:Y:S02]  /*8070*/  ISETP.LT.OR P5, PT, R4.reuse, 0x1a, P5 ;  /* 0x0000001a0400780c */ /* 0x040fe40002fa1670 */
[----:B------:R-:W-:Y:S02]  /*8080*/  ISETP.LT.OR P4, PT, R4, 0x21, P4 ;  /* 0x000000210400780c */ /* 0x000fe40002781670 */
[----:B------:R-:W-:Y:S02]  /*8090*/  FSEL R143, R143, -INF , !P6 ;  /* 0xff8000008f8f7808 */ /* 0x000fe40007000000 */
        /* <DEDUP_REMOVED lines=10> */
[C---:B------:R-:W-:Y:S02]  /*8140*/  ISETP.GT.AND P6, PT, R0.reuse, 0x30, P0 ;  /* 0x000000300000780c */ /* 0x040fe400007c4270 */
[C---:B------:R-:W-:Y:S02]  /*8150*/  ISETP.GT.AND P5, PT, R0.reuse, 0x31, P0 ;  /* 0x000000310000780c */ /* 0x040fe400007a4270 */
[----:B------:R-:W-:Y:S02]  /*8160*/  FSEL R155, R25, -INF , !P4 ;  /* 0xff800000199b7808 */ /* 0x000fe40006000000 */
[C---:B------:R-:W-:Y:S02]  /*8170*/  ISETP.GT.AND P4, PT, R0.reuse, 0x38, P0 ;  /* 0x000000380000780c */ /* 0x040fe40000784270 */
[----:B------:R-:W-:Y:S02]  /*8180*/  ISETP.GT.AND P0, PT, R0, 0x39, P0 ;  /* 0x000000390000780c */ /* 0x000fe40000704270 */
[----:B-1----:R-:W-:Y:S02]  /*8190*/  FMNMX.FTZ R0, R5, R15, !PT ;  /* 0x0000000f05007209 */ /* 0x002fe40007810000 */
[----:B------:R-:W-:Y:S02]  /*81a0*/  ISETP.LT.OR P0, PT, R4, 0x3a, P0 ;  /* 0x0000003a0400780c */ /* 0x000fe40000701670 */
[----:B------:R-:W-:Y:S01]  /*81b0*/  FMNMX.FTZ R14, R6, R3, !PT ;  /* 0x00000003060e7209 */ /* 0x000fe20007810000 */
[----:B------:R-:W1:Y:S01]  /*81c0*/  SHFL.BFLY PT, R5, R0, 0x1, 0x1f ;  /* 0x0c201f0000057f89 */ /* 0x000e6200000e0000 */
[----:B------:R-:W-:Y:S02]  /*81d0*/  FSEL R168, R21, -INF , !P0 ;  /* 0xff80000015a87808 */ /* 0x000fe40004000000 */
[----:B------:R-:W-:Y:S02]  /*81e0*/  FMNMX.FTZ R14, R7, R14, !PT ;  /* 0x0000000e070e7209 */ /* 0x000fe40007810000 */
[----:B------:R-:W-:Y:S02]  /*81f0*/  ISETP.LT.OR P6, PT, R4, 0x31, P6 ;  /* 0x000000310400780c */ /* 0x000fe400037c1670 */
[----:B------:R-:W-:Y:S02]  /*8200*/  FMNMX.FTZ R14, R8, R14, !PT ;  /* 0x0000000e080e7209 */ /* 0x000fe40007810000 */
        /* <DEDUP_REMOVED lines=8> */
[----:B-1----:R-:W-:Y:S02]  /*8290*/  FMNMX.FTZ R101, R0, R5, !PT ;  /* 0x0000000500657209 */ /* 0x002fe40007810000 */
[----:B------:R-:W-:Y:S02]  /*82a0*/  FMNMX.FTZ R14, R144, R14, !PT ;  /* 0x0000000e900e7209 */ /* 0x000fe40007810000 */
[C---:B------:R-:W-:Y:S01]  /*82b0*/  FSETP.NEU.FTZ.AND P0, PT, R101.reuse, -INF , PT ;  /* 0xff8000006500780b */ /* 0x040fe20003f1d000 */
[----:B------:R-:W-:Y:S01]  /*82c0*/  FMUL.FTZ R0, R101, c[0x0][0x2d0] ;  /* 0x0000b40065007a20 */ /* 0x000fe20000410000 */
[----:B------:R-:W-:Y:S02]  /*82d0*/  FMNMX.FTZ R14, R148, R14, !PT ;  /* 0x0000000e940e7209 */ /* 0x000fe40007810000 */
[----:B------:R-:W-:Y:S02]  /*82e0*/  FSEL R167, R22, -INF , !P4 ;  /* 0xff80000016a77808 */ /* 0x000fe40006000000 */
[----:B------:R-:W-:Y:S02]  /*82f0*/  FSEL R140, R0, RZ, P0 ;  /* 0x000000ff008c7208 */ /* 0x000fe40000000000 */
[----:B------:R-:W-:Y:S02]  /*8300*/  FMNMX.FTZ R14, R149, R14, !PT ;  /* 0x0000000e950e7209 */ /* 0x000fe40007810000 */
[----:B------:R-:W-:Y:S01]  /*8310*/  IADD3 R102, R195, R184, RZ ;  /* 0x000000b8c3667210 */ /* 0x000fe20007ffe0ff */
[--C-:B------:R-:W-:Y:S01]  /*8320*/  FFMA.FTZ R0, R10, c[0x0][0x2d0], -R140.reuse ;  /* 0x0000b4000a007a23 */ /* 0x100fe2000001088c */
[----:B------:R-:W-:Y:S01]  /*8330*/  FMNMX.FTZ R14, R151, R14, !PT ;  /* 0x0000000e970e7209 */ /* 0x000fe20007810000 */
[--C-:B------:R-:W-:Y:S01]  /*8340*/  FFMA.FTZ R5, R13, c[0x0][0x2d0], -R140.reuse ;  /* 0x0000b4000d057a23 */ /* 0x100fe2000001088c */
[----:B------:R-:W-:Y:S01]  /*8350*/  IADD3 R103, R192, R102, RZ ;  /* 0x00000066c0677210 */ /* 0x000fe20007ffe0ff */
[----:B------:R1:W-:Y:S01]  /*8360*/  MUFU.EX2 R201, R0 ;  /* 0x0000000000c97308 */ /* 0x0003e20000000800 */
[----:B------:R-:W-:Y:S01]  /*8370*/  FMNMX.FTZ R14, R155, R14, !PT ;  /* 0x0000000e9b0e7209 */ /* 0x000fe20007810000 */
[----:B------:R-:W-:Y:S03]  /*8380*/  LDSM.16.MT88.4 R28, [R102] ;  /* 0x00000000661c783b */ /* 0x000fe60000004200 */
[----:B------:R-:W-:Y:S04]  /*8390*/  FMNMX.FTZ R14, R165, R14, !PT ;  /* 0x0000000ea50e7209 */ /* 0x000fe80007810000 */
[----:B------:R-:W-:Y:S01]  /*83a0*/  FMNMX.FTZ R4, R166, R14, !PT ;  /* 0x0000000ea6047209 */ /* 0x000fe20007810000 */
[----:B------:R-:W-:Y:S03]  /*83b0*/  MUFU.EX2 R202, R5 ;  /* 0x0000000500ca7308 */ /* 0x000fe60000000800 */
[----:B------:R-:W-:Y:S04]  /*83c0*/  FMNMX.FTZ R4, R167, R4, !PT ;  /* 0x00000004a7047209 */ /* 0x000fe80007810000 */
[----:B------:R-:W-:Y:S05]  /*83d0*/  FMNMX.FTZ R4, R168, R4, !PT ;  /* 0x00000004a8047209 */ /* 0x000fea0007810000 */
[----:B------:R-:W2:Y:S01]  /*83e0*/  SHFL.BFLY PT, R14, R4, 0x2, 0x1f ;  /* 0x0c401f00040e7f89 */ /* 0x000ea200000e0000 */
[--C-:B-1----:R-:W-:Y:S04]  /*83f0*/  FFMA.FTZ R0, R12, c[0x0][0x2d0], -R140.reuse ;  /* 0x0000b4000c007a23 */ /* 0x102fe8000001088c */
[----:B------:R1:W3:Y:S01]  /*8400*/  MUFU.EX2 R203, R0 ;  /* 0x0000000000cb7308 */ /* 0x0002e20000000800 */
[----:B--2---:R-:W-:Y:S05]  /*8410*/  FMNMX.FTZ R4, R4, R14, !PT ;  /* 0x0000000e04047209 */ /* 0x004fea0007810000 */
[----:B------:R-:W2:Y:S01]  /*8420*/  SHFL.BFLY PT, R14, R4, 0x1, 0x1f ;  /* 0x0c201f00040e7f89 */ /* 0x000ea200000e0000 */
[----:B-1----:R-:W-:Y:S01]  /*8430*/  FFMA.FTZ R0, R11, c[0x0][0x2d0], -R140 ;  /* 0x0000b4000b007a23 */ /* 0x002fe2000001088c */
[----:B---3--:R-:W-:Y:S03]  /*8440*/  F2FP.PACK_AB R136, R203, R201 ;  /* 0x000000c9cb88723e */ /* 0x008fe600000000ff */
[----:B------:R1:W3:Y:S01]  /*8450*/  MUFU.EX2 R204, R0 ;  /* 0x0000000000cc7308 */ /* 0x0002e20000000800 */
[----:B--2---:R-:W-:Y:S02]  /*8460*/  FMNMX.FTZ R100, R4, R14, !PT ;  /* 0x0000000e04647209 */ /* 0x004fe40007810000 */
[----:B-1----:R-:W-:Y:S03]  /*8470*/  FSEL R0, R101, RZ, P0 ;  /* 0x000000ff65007208 */ /* 0x002fe60000000000 */
[C---:B------:R-:W-:Y:S01]  /*8480*/  FMUL.FTZ R4, R100.reuse, c[0x0][0x2d0] ;  /* 0x0000b40064047a20 */ /* 0x040fe20000410000 */
[----:B------:R-:W-:Y:S02]  /*8490*/  FSETP.NEU.FTZ.AND P0, PT, R100, -INF , PT ;  /* 0xff8000006400780b */ /* 0x000fe40003f1d000 */
[----:B---3--:R-:W-:Y:S01]  /*84a0*/  F2FP.PACK_AB R138, R202, R204 ;  /* 0x000000ccca8a723e */ /* 0x008fe200000000ff */
[----:B------:R-:W-:Y:S01]  /*84b0*/  FADD.FTZ R0, -R0, R2 ;  /* 0x0000000200007221 */ /* 0x000fe20000010100 */
[----:B------:R-:W-:Y:S03]  /*84c0*/  FSEL R141, R4, RZ, P0 ;  /* 0x000000ff048d7208 */ /* 0x000fe60000000000 */
[----:B------:R-:W-:Y:S02]  /*84d0*/  FMUL.FTZ R0, R0, c[0x0][0x2d0] ;  /* 0x0000b40000007a20 */ /* 0x000fe40000410000 */
[--C-:B------:R-:W-:Y:S02]  /*84e0*/  FFMA.FTZ R4, R8, c[0x0][0x2d0], -R141.reuse ;  /* 0x0000b40008047a23 */ /* 0x100fe4000001088d */
[----:B------:R1:W2:Y:S10]  /*84f0*/  MUFU.EX2 R2, R0 ;  /* 0x0000000000027308 */ /* 0x0002b40000000800 */
[----:B------:R3:W-:Y:S01]  /*8500*/  MUFU.EX2 R175, R4 ;  /* 0x0000000400af7308 */ /* 0x0007e20000000800 */
[--C-:B-1----:R-:W-:Y:S02]  /*8510*/  FFMA.FTZ R0, R6, c[0x0][0x2d0], -R141.reuse ;  /* 0x0000b40006007a23 */ /* 0x102fe4000001088d */
[C---:B--2---:R-:W-:Y:S07]  /*8520*/  FMUL.FTZ R5, R2.reuse, R105 ;  /* 0x0000006902057220 */ /* 0x044fee0000410000 */
[----:B------:R1:W-:Y:S01]  /*8530*/  MUFU.EX2 R173, R0 ;  /* 0x0000000000ad7308 */ /* 0x0003e20000000800 */
[C---:B------:R-:W-:Y:S02]  /*8540*/  FMUL.FTZ R8, R2.reuse, R108 ;  /* 0x0000006c02087220 */ /* 0x040fe40000410000 */
[C---:B------:R-:W-:Y:S02]  /*8550*/  FMUL.FTZ R16, R2.reuse, R116 ;  /* 0x0000007402107220 */ /* 0x040fe40000410000 */
[C---:B------:R-:W-:Y:S02]  /*8560*/  FMUL.FTZ R17, R2.reuse, R117 ;  /* 0x0000007502117220 */ /* 0x040fe40000410000 */
[--C-:B---3--:R-:W-:Y:S02]  /*8570*/  FFMA.FTZ R4, R9, c[0x0][0x2d0], -R141.reuse ;  /* 0x0000b40009047a23 */ /* 0x108fe4000001088d */
[C---:B------:R-:W-:Y:S02]  /*8580*/  FMUL.FTZ R9, R2.reuse, R109 ;  /* 0x0000006d02097220 */ /* 0x040fe40000410000 */
[----:B------:R2:W3:Y:S01]  /*8590*/  MUFU.EX2 R176, R4 ;  /* 0x0000000400b07308 */ /* 0x0004e20000000800 */
[C---:B------:R-:W-:Y:S02]  /*85a0*/  FMUL.FTZ R24, R2.reuse, R124 ;  /* 0x0000007c02187220 */ /* 0x040fe40000410000 */
[C---:B------:R-:W-:Y:S02]  /*85b0*/  FMUL.FTZ R25, R2.reuse, R125 ;  /* 0x0000007d02197220 */ /* 0x040fe40000410000 */
[C---:B------:R-:W-:Y:S02]  /*85c0*/  FMUL.FTZ R32, R2.reuse, R132 ;  /* 0x0000008402207220 */ /* 0x040fe40000410000 */
[C---:B------:R-:W-:Y:S02]  /*85d0*/  FMUL.FTZ R33, R2.reuse, R133 ;  /* 0x0000008502217220 */ /* 0x040fe40000410000 */
[C---:B------:R-:W-:Y:S02]  /*85e0*/  FMUL.FTZ R36, R2.reuse, R36 ;  /* 0x0000002402247220 */ /* 0x040fe40000410000 */
[C---:B------:R-:W-:Y:S02]  /*85f0*/  FMUL.FTZ R37, R2.reuse, R37 ;  /* 0x0000002502257220 */ /* 0x040fe40000410000 */
[----:B-1----:R-:W-:Y:S02]  /*8600*/  FFMA.FTZ R0, R7, c[0x0][0x2d0], -R141 ;  /* 0x0000b40007007a23 */ /* 0x002fe4000001088d */
[C---:B------:R-:W-:Y:S02]  /*8610*/  FMUL.FTZ R40, R2.reuse, R40 ;  /* 0x0000002802287220 */ /* 0x040fe40000410000 */
[----:B------:R1:W4:Y:S01]  /*8620*/  MUFU.EX2 R174, R0 ;  /* 0x0000000000ae7308 */ /* 0x0003220000000800 */
[C---:B------:R-:W-:Y:S02]  /*8630*/  FMUL.FTZ R41, R2.reuse, R41 ;  /* 0x0000002902297220 */ /* 0x040fe40000410000 */
[C---:B------:R-:W-:Y:S02]  /*8640*/  FMUL.FTZ R44, R2.reuse, R44 ;  /* 0x0000002c022c7220 */ /* 0x040fe40000410000 */
[C---:B------:R-:W-:Y:S02]  /*8650*/  FMUL.FTZ R45, R2.reuse, R45 ;  /* 0x0000002d022d7220 */ /* 0x040fe40000410000 */
[----:B--2---:R-:W-:Y:S01]  /*8660*/  FMUL.FTZ R4, R2, R104 ;  /* 0x0000006802047220 */ /* 0x004fe20000410000 */
[----:B---3--:R-:W-:Y:S01]  /*8670*/  F2FP.PACK_AB R139, R176, R175 ;  /* 0x000000afb08b723e */ /* 0x008fe200000000ff */
        /* <DEDUP_REMOVED lines=8> */
[----:B-1----:R-:W-:Y:S01]  /*8700*/  FSEL R0, R100, RZ, P0 ;  /* 0x000000ff64007208 */ /* 0x002fe20000000000 */
[----:B------:R-:W-:Y:S01]  /*8710*/  FMUL.FTZ R64, R2, R64 ;  /* 0x0000004002407220 */ /* 0x000fe20000410000 */
[----:B----4-:R-:W-:Y:S01]  /*8720*/  F2FP.PACK_AB R137, R174, R173 ;  /* 0x000000adae89723e */ /* 0x010fe200000000ff */
[----:B------:R-:W-:Y:S02]  /*8730*/  FMUL.FTZ R65, R2, R65 ;  /* 0x0000004102417220 */ /* 0x000fe40000410000 */
[----:B------:R-:W-:Y:S01]  /*8740*/  FADD.FTZ R0, -R0, R3 ;  /* 0x0000000300007221 */ /* 0x000fe20000010100 */
[----:B------:R-:W-:Y:S01]  /*8750*/  IADD3 R3, R194, R184, RZ ;  /* 0x000000b8c2037210 */ /* 0x000fe20007ffe0ff */
[----:B------:R-:W-:Y:S02]  /*8760*/  FMUL.FTZ R68, R2, R68 ;  /* 0x0000004402447220 */ /* 0x000fe40000410000 */
[----:B------:R-:W-:Y:S01]  /*8770*/  FMUL.FTZ R0, R0, c[0x0][0x2d0] ;  /* 0x0000b40000007a20 */ /* 0x000fe20000410000 */
[----:B------:R-:W-:Y:S01]  /*8780*/  IADD3 R152, R192, R3, RZ ;  /* 0x00000003c0987210 */ /* 0x000fe20007ffe0ff */
[----:B------:R-:W1:Y:S01]  /*8790*/  LDSM.16.MT88.4 R12, [R3] ;  /* 0x00000000030c783b */ /* 0x000e620000004200 */
[C---:B------:R-:W-:Y:S02]  /*87a0*/  FMUL.FTZ R69, R2.reuse, R69 ;  /* 0x0000004502457220 */ /* 0x040fe40000410000 */
[C---:B------:R-:W-:Y:S01]  /*87b0*/  FMUL.FTZ R72, R2.reuse, R72 ;  /* 0x0000004802487220 */ /* 0x040fe20000410000 */
[----:B------:R-:W2:Y:S01]  /*87c0*/  MUFU.EX2 R0, R0 ;  /* 0x0000000000007308 */ /* 0x000ea20000000800 */
[C---:B------:R-:W-:Y:S02]  /*87d0*/  FMUL.FTZ R73, R2.reuse, R73 ;  /* 0x0000004902497220 */ /* 0x040fe40000410000 */
[C---:B------:R-:W-:Y:S01]  /*87e0*/  FMUL.FTZ R76, R2.reuse, R76 ;  /* 0x0000004c024c7220 */ /* 0x040fe20000410000 */
[----:B------:R-:W3:Y:S01]  /*87f0*/  LDSM.16.MT88.4 R20, [R152] ;  /* 0x000000009814783b */ /* 0x000ee20000004200 */
        /* <DEDUP_REMOVED lines=10> */
[C---:B--2---:R-:W-:Y:S02]  /*88a0*/  FMUL.FTZ R6, R0.reuse, R106 ;  /* 0x0000006a00067220 */ /* 0x044fe40000410000 */
[C---:B------:R-:W-:Y:S02]  /*88b0*/  FMUL.FTZ R7, R0.reuse, R107 ;  /* 0x0000006b00077220 */ /* 0x040fe40000410000 */
[----:B------:R-:W2:Y:S01]  /*88c0*/  LDSM.16.MT88.4 R104, [R103] ;  /* 0x000000006768783b */ /* 0x000ea20000004200 */
[C---:B------:R-:W-:Y:S02]  /*88d0*/  FMUL.FTZ R10, R0.reuse, R110 ;  /* 0x0000006e000a7220 */ /* 0x040fe40000410000 */
[C---:B------:R-:W-:Y:S02]  /*88e0*/  FMUL.FTZ R11, R0.reuse, R111 ;  /* 0x0000006f000b7220 */ /* 0x040fe40000410000 */
[C---:B------:R-:W-:Y:S01]  /*88f0*/  FMUL.FTZ R18, R0.reuse, R118 ;  /* 0x0000007600127220 */ /* 0x040fe20000410000 */
[C---:B-1----:R-:W-:Y:S02]  /*8900*/  HMMA.16816.F32 R4, R136.reuse, R12, R4 ;  /* 0x0000000c8804723c */ /* 0x042fe40000001804 */
[----:B------:R-:W1:Y:S03]  /*8910*/  LDSM.16.MT88.4 R108, [R3+0x2000] ;  /* 0x00200000036c783b */ /* 0x000e660000004200 */
[----:B------:R-:W-:Y:S02]  /*8920*/  FMUL.FTZ R19, R0, R119 ;  /* 0x0000007700137220 */ /* 0x000fe40000410000 */
[C---:B------:R-:W-:Y:S01]  /*8930*/  FMUL.FTZ R12, R2.reuse, R112 ;  /* 0x00000070020c7220 */ /* 0x040fe20000410000 */
[C---:B------:R-:W-:Y:S02]  /*8940*/  HMMA.16816.F32 R8, R136.reuse, R14, R8 ;  /* 0x0000000e8808723c */ /* 0x040fe40000001808 */
[----:B------:R-:W-:Y:S02]  /*8950*/  LDSM.16.MT88.4 R116, [R3+0x800] ;  /* 0x000800000374783b */ /* 0x000fe40000004200 */
[----:B------:R-:W-:Y:S02]  /*8960*/  FMUL.FTZ R13, R2, R113 ;  /* 0x00000071020d7220 */ /* 0x000fe40000410000 */
[C---:B------:R-:W-:Y:S02]  /*8970*/  FMUL.FTZ R26, R0.reuse, R126 ;  /* 0x0000007e001a7220 */ /* 0x040fe40000410000 */
[C---:B------:R-:W-:Y:S04]  /*8980*/  FMUL.FTZ R14, R0.reuse, R114 ;  /* 0x00000072000e7220 */ /* 0x040fe80000410000 */
[C---:B------:R-:W-:Y:S02]  /*8990*/  FMUL.FTZ R15, R0.reuse, R115 ;  /* 0x00000073000f7220 */ /* 0x040fe40000410000 */
[----:B------:R-:W4:Y:S01]  /*89a0*/  LDSM.16.MT88.4 R112, [R152+0x2000] ;  /* 0x002000009870783b */ /* 0x000f220000004200 */
[C---:B------:R-:W-:Y:S02]  /*89b0*/  FMUL.FTZ R27, R0.reuse, R127 ;  /* 0x0000007f001b7220 */ /* 0x040fe40000410000 */
[C---:B------:R-:W-:Y:S02]  /*89c0*/  FMUL.FTZ R34, R0.reuse, R134 ;  /* 0x0000008600227220 */ /* 0x040fe40000410000 */
[C---:B---3--:R-:W-:Y:S03]  /*89d0*/  HMMA.16816.F32 R12, R136.reuse, R20, R12 ;  /* 0x00000014880c723c */ /* 0x048fe6000000180c */
        /* <DEDUP_REMOVED lines=9> */
[----:B------:R-:W-:Y:S01]  /*8a70*/  LDSM.16.MT88.4 R120, [R152+0x800] ;  /* 0x000800009878783b */ /* 0x000fe20000004200 */
[C---:B------:R-:W-:Y:S02]  /*8a80*/  FMUL.FTZ R39, R0.reuse, R39 ;  /* 0x0000002700277220 */ /* 0x040fe40000410000 */
[C---:B------:R-:W-:Y:S02]  /*8a90*/  FMUL.FTZ R42, R0.reuse, R42 ;  /* 0x0000002a002a7220 */ /* 0x040fe40000410000 */
[C---:B------:R-:W-:Y:S03]  /*8aa0*/  HMMA.16816.F32 R20, R136.reuse, R28, R20 ;  /* 0x0000001c8814723c */ /* 0x040fe60000001814 */
[C---:B------:R-:W-:Y:S02]  /*8ab0*/  FMUL.FTZ R43, R0.reuse, R43 ;  /* 0x0000002b002b7220 */ /* 0x040fe40000410000 */
[----:B------:R-:W-:Y:S02]  /*8ac0*/  FMUL.FTZ R46, R0, R46 ;  /* 0x0000002e002e7220 */ /* 0x000fe40000410000 */
[C---:B------:R-:W-:Y:S01]  /*8ad0*/  FMUL.FTZ R28, R2.reuse, R128 ;  /* 0x00000080021c7220 */ /* 0x040fe20000410000 */
[C---:B------:R-:W-:Y:S04]  /*8ae0*/  HMMA.16816.F32 R24, R136.reuse, R30, R24 ;  /* 0x0000001e8818723c */ /* 0x040fe80000001818 */
[----:B------:R-:W-:Y:S02]  /*8af0*/  FMUL.FTZ R29, R2, R129 ;  /* 0x00000081021d7220 */ /* 0x000fe40000410000 */
[C---:B------:R-:W-:Y:S02]  /*8b00*/  FMUL.FTZ R47, R0.reuse, R47 ;  /* 0x0000002f002f7220 */ /* 0x040fe40000410000 */
[C---:B------:R-:W-:Y:S04]  /*8b10*/  FMUL.FTZ R30, R0.reuse, R130 ;  /* 0x00000082001e7220 */ /* 0x040fe80000410000 */
[C---:B------:R-:W-:Y:S02]  /*8b20*/  FMUL.FTZ R31, R0.reuse, R131 ;  /* 0x00000083001f7220 */ /* 0x040fe40000410000 */
[----:B------:R-:W-:Y:S01]  /*8b30*/  LDSM.16.MT88.4 R128, [R3+0x2800] ;  /* 0x002800000380783b */ /* 0x000fe20000004200 */
[C---:B------:R-:W-:Y:S02]  /*8b40*/  FMUL.FTZ R50, R0.reuse, R50 ;  /* 0x0000003200327220 */ /* 0x040fe40000410000 */
[C---:B------:R-:W-:Y:S02]  /*8b50*/  FMUL.FTZ R51, R0.reuse, R51 ;  /* 0x0000003300337220 */ /* 0x040fe40000410000 */
        /* <DEDUP_REMOVED lines=8> */
[C---:B-1----:R-:W-:Y:S04]  /*8be0*/  HMMA.16816.F32 R36, R136.reuse, R108, R36 ;  /* 0x0000006c8824723c */ /* 0x042fe80000001824 */
[C---:B------:R-:W-:Y:S02]  /*8bf0*/  FMUL.FTZ R63, R0.reuse, R63 ;  /* 0x0000003f003f7220 */ /* 0x040fe40000410000 */
[C---:B------:R-:W-:Y:S02]  /*8c00*/  FMUL.FTZ R66, R0.reuse, R66 ;  /* 0x0000004200427220 */ /* 0x040fe40000410000 */
[C---:B------:R-:W-:Y:S01]  /*8c10*/  HMMA.16816.F32 R40, R136.reuse, R110, R40 ;  /* 0x0000006e8828723c */ /* 0x040fe20000001828 */
[----:B------:R-:W1:Y:S03]  /*8c20*/  LDSM.16.MT88.4 R108, [R103+0x2000] ;  /* 0x00200000676c783b */ /* 0x000e660000004200 */
[C---:B------:R-:W-:Y:S02]  /*8c30*/  FMUL.FTZ R67, R0.reuse, R67 ;  /* 0x0000004300437220 */ /* 0x040fe40000410000 */
[C---:B------:R-:W-:Y:S02]  /*8c40*/  FMUL.FTZ R70, R0.reuse, R70 ;  /* 0x0000004600467220 */ /* 0x040fe40000410000 */
[C---:B----4-:R-:W-:Y:S04]  /*8c50*/  HMMA.16816.F32 R44, R136.reuse, R112, R44 ;  /* 0x00000070882c723c */ /* 0x050fe8000000182c */
        /* <DEDUP_REMOVED lines=17> */
[----:B------:R-:W-:Y:S02]  /*8d70*/  FMUL.FTZ R94, R0, R94 ;  /* 0x0000005e005e7220 */ /* 0x000fe40000410000 */
[C---:B------:R-:W-:Y:S04]  /*8d80*/  HMMA.16816.F32 R64, R136.reuse, R110, R64 ;  /* 0x0000006e8840723c */ /* 0x040fe80000001840 */
[--C-:B------:R-:W-:Y:S02]  /*8d90*/  FFMA.FTZ R108, R142, c[0x0][0x2d0], -R140.reuse ;  /* 0x0000b4008e6c7a23 */ /* 0x100fe4000001088c */
[----:B------:R-:W-:Y:S02]  /*8da0*/  FMUL.FTZ R95, R0, R95 ;  /* 0x0000005f005f7220 */ /* 0x000fe40000410000 */
[C---:B---3--:R-:W-:Y:S01]  /*8db0*/  HMMA.16816.F32 R68, R136.reuse, R112, R68 ;  /* 0x000000708844723c */ /* 0x048fe20000001844 */
[----:B------:R1:W-:Y:S03]  /*8dc0*/  MUFU.EX2 R184, R108 ;  /* 0x0000006c00b87308 */ /* 0x0003e60000000800 */
[----:B------:R-:W-:Y:S02]  /*8dd0*/  FMUL.FTZ R97, R2, R97 ;  /* 0x0000006102617220 */ /* 0x000fe40000410000 */
[----:B------:R-:W-:Y:S02]  /*8de0*/  FMUL.FTZ R98, R0, R98 ;  /* 0x0000006200627220 */ /* 0x000fe40000410000 */
[C---:B------:R-:W-:Y:S04]  /*8df0*/  HMMA.16816.F32 R72, R136.reuse, R114, R72 ;  /* 0x000000728848723c */ /* 0x040fe80000001848 */
[--C-:B------:R-:W-:Y:S02]  /*8e00*/  FFMA.FTZ R112, R150, c[0x0][0x2d0], -R140.reuse ;  /* 0x0000b40096707a23 */ /* 0x100fe4000001088c */
[----:B------:R-:W-:Y:S02]  /*8e10*/  FMUL.FTZ R99, R0, R99 ;  /* 0x0000006300637220 */ /* 0x000fe40000410000 */
[----:B------:R3:W-:Y:S01]  /*8e20*/  MUFU.EX2 R199, R112 ;  /* 0x0000007000c77308 */ /* 0x0007e20000000800 */
[C---:B--2---:R-:W-:Y:S03]  /*8e30*/  HMMA.16816.F32 R76, R136.reuse, R104, R76 ;  /* 0x00000068884c723c */ /* 0x044fe6000000184c */
[----:B------:R-:W-:Y:S04]  /*8e40*/  FFMA.FTZ R2, R2, R212, R201 ;  /* 0x000000d402027223 */ /* 0x000fe800000100c9 */
[--C-:B------:R-:W-:Y:S01]  /*8e50*/  FFMA.FTZ R104, R145, c[0x0][0x2d0], -R141.reuse ;  /* 0x0000b40091687a23 */ /* 0x100fe2000001088d */
[C---:B------:R-:W-:Y:S03]  /*8e60*/  HMMA.16816.F32 R80, R136.reuse, R106, R80 ;  /* 0x0000006a8850723c */ /* 0x040fe60000001850 */
[----:B------:R2:W-:Y:S01]  /*8e70*/  MUFU.EX2 R164, R104 ;  /* 0x0000006800a47308 */ /* 0x0005e20000000800 */
[--C-:B-1----:R-:W-:Y:S09]  /*8e80*/  FFMA.FTZ R108, R147, c[0x0][0x2d0], -R140.reuse ;  /* 0x0000b400936c7a23 */ /* 0x102ff2000001088c */
[----:B------:R1:W-:Y:S01]  /*8e90*/  MUFU.EX2 R197, R108 ;  /* 0x0000006c00c57308 */ /* 0x0003e20000000800 */
[--C-:B---3--:R-:W-:Y:S09]  /*8ea0*/  FFMA.FTZ R112, R153, c[0x0][0x2d0], -R140.reuse ;  /* 0x0000b40099707a23 */ /* 0x108ff2000001088c */
[----:B------:R3:W4:Y:S01]  /*8eb0*/  MUFU.EX2 R183, R112 ;  /* 0x0000007000b77308 */ /* 0x0007220000000800 */
[--C-:B--2---:R-:W-:Y:S09]  /*8ec0*/  FFMA.FTZ R104, R146, c[0x0][0x2d0], -R141.reuse ;  /* 0x0000b40092687a23 */ /* 0x104ff2000001088d */
[----:B------:R2:W5:Y:S01]  /*8ed0*/  MUFU.EX2 R162, R104 ;  /* 0x0000006800a27308 */ /* 0x0005620000000800 */
[----:B-1----:R-:W1:Y:S08]  /*8ee0*/  LDSM.16.MT88.4 R108, [R102+0x4000] ;  /* 0x00400000666c783b */ /* 0x002e700000004200 */
[----:B---3--:R-:W3:Y:S01]  /*8ef0*/  LDSM.16.MT88.4 R112, [R103+0x4000] ;  /* 0x004000006770783b */ /* 0x008ee20000004200 */
[----:B----4-:R-:W-:Y:S01]  /*8f00*/  F2FP.PACK_AB R106, R183, R199 ;  /* 0x000000c7b76a723e */ /* 0x010fe200000000ff */
[--C-:B--2---:R-:W-:Y:S01]  /*8f10*/  FFMA.FTZ R104, R143, c[0x0][0x2d0], -R141.reuse ;  /* 0x0000b4008f687a23 */ /* 0x104fe2000001088d */
[----:B-----5:R-:W-:Y:S03]  /*8f20*/  F2FP.PACK_AB R105, R162, R164 ;  /* 0x000000a4a269723e */ /* 0x020fe600000000ff */
[----:B------:R2:W-:Y:S01]  /*8f30*/  MUFU.EX2 R163, R104 ;  /* 0x0000006800a37308 */ /* 0x0005e20000000800 */
[C---:B-1----:R-:W-:Y:S08]  /*8f40*/  HMMA.16816.F32 R84, R136.reuse, R108, R84 ;  /* 0x0000006c8854723c */ /* 0x042ff00000001854 */
[C---:B------:R-:W-:Y:S01]  /*8f50*/  HMMA.16816.F32 R88, R136.reuse, R110, R88 ;  /* 0x0000006e8858723c */ /* 0x040fe20000001858 */
[----:B------:R-:W1:Y:S03]  /*8f60*/  LDSM.16.MT88.4 R108, [R102+0x800] ;  /* 0x00080000666c783b */ /* 0x000e660000004200 */
[--C-:B--2---:R-:W-:Y:S04]  /*8f70*/  FFMA.FTZ R104, R144, c[0x0][0x2d0], -R141.reuse ;  /* 0x0000b40090687a23 */ /* 0x104fe8000001088d */
[C---:B---3--:R-:W-:Y:S01]  /*8f80*/  HMMA.16816.F32 R92, R136.reuse, R112, R92 ;  /* 0x00000070885c723c */ /* 0x048fe2000000185c */
[----:B------:R2:W3:Y:S01]  /*8f90*/  MUFU.EX2 R161, R104 ;  /* 0x0000006800a17308 */ /* 0x0004e20000000800 */
[----:B------:R-:W-:Y:S06]  /*8fa0*/  LDSM.16.MT88.4 R144, [R152+0x3800] ;  /* 0x003800009890783b */ /* 0x000fec0000004200 */
[----:B------:R-:W-:Y:S02]  /*8fb0*/  HMMA.16816.F32 R96, R136, R114, R96 ;  /* 0x000000728860723c */ /* 0x000fe40000001860 */
[----:B------:R-:W4:Y:S08]  /*8fc0*/  LDSM.16.MT88.4 R112, [R102+0x2800] ;  /* 0x002800006670783b */ /* 0x000f300000004200 */
[----:B------:R-:W-:Y:S02]  /*8fd0*/  LDSM.16.MT88.4 R136, [R152+0x3000] ;  /* 0x003000009888783b */ /* 0x000fe40000004200 */
[----:B--2---:R-:W-:Y:S02]  /*8fe0*/  F2FP.PACK_AB R104, R197, R184 ;  /* 0x000000b8c568723e */ /* 0x004fe400000000ff */
[----:B---3--:R-:W-:Y:S07]  /*8ff0*/  F2FP.PACK_AB R107, R161, R163 ;  /* 0x000000a3a16b723e */ /* 0x008fee00000000ff */
[C---:B------:R-:W-:Y:S08]  /*9000*/  HMMA.16816.F32 R4, R104.reuse, R116, R4 ;  /* 0x000000746804723c */ /* 0x040ff00000001804 */
[C---:B------:R-:W-:Y:S01]  /*9010*/  HMMA.16816.F32 R8, R104.reuse, R118, R8 ;  /* 0x000000766808723c */ /* 0x040fe20000001808 */
[----:B------:R-:W2:Y:S07]  /*9020*/  LDSM.16.MT88.4 R116, [R103+0x2800] ;  /* 0x002800006774783b */ /* 0x000eae0000004200 */
        /* <DEDUP_REMOVED lines=8> */
[----:B---3--:R-:W3:Y:S07]  /*90b0*/  LDSM.16.MT88.4 R120, [R152+0x4800] ;  /* 0x004800009878783b */ /* 0x008eee0000004200 */
        /* <DEDUP_REMOVED lines=8> */
[C---:B----4-:R-:W-:Y:S07]  /*9140*/  HMMA.16816.F32 R52, R104.reuse, R112, R52 ;  /* 0x000000706834723c */ /* 0x050fee0000001834 */
        /* <DEDUP_REMOVED lines=11> */
[----:B------:R1:W-:Y:S07]  /*9200*/  MUFU.EX2 R180, R112 ;  /* 0x0000007000b47308 */ /* 0x0003ee0000000800 */
[C---:B---3--:R-:W-:Y:S03]  /*9210*/  HMMA.16816.F32 R76, R104.reuse, R120, R76 ;  /* 0x00000078684c723c */ /* 0x048fe6000000184c */
[----:B------:R3:W-:Y:S01]  /*9220*/  MUFU.EX2 R159, R108 ;  /* 0x0000006c009f7308 */ /* 0x0007e20000000800 */
[----:B--2---:R-:W-:Y:S03]  /*9230*/  LDSM.16.MT88.4 R116, [R103+0x4800] ;  /* 0x004800006774783b */ /* 0x004fe60000004200 */
[--C-:B------:R-:W-:Y:S01]  /*9240*/  FFMA.FTZ R120, R155, c[0x0][0x2d0], -R141.reuse ;  /* 0x0000b4009b787a23 */ /* 0x100fe2000001088d */
[C---:B------:R-:W-:Y:S05]  /*9250*/  HMMA.16816.F32 R80, R104.reuse, R122, R80 ;  /* 0x0000007a6850723c */ /* 0x040fea0000001850 */
[----:B------:R2:W-:Y:S01]  /*9260*/  MUFU.EX2 R157, R120 ;  /* 0x00000078009d7308 */ /* 0x0005e20000000800 */
[--C-:B-1----:R-:W-:Y:S09]  /*9270*/  FFMA.FTZ R112, R158, c[0x0][0x2d0], -R140.reuse ;  /* 0x0000b4009e707a23 */ /* 0x102ff2000001088c */
[----:B------:R1:W4:Y:S01]  /*9280*/  MUFU.EX2 R179, R112 ;  /* 0x0000007000b37308 */ /* 0x0003220000000800 */
[--C-:B---3--:R-:W-:Y:S02]  /*9290*/  FFMA.FTZ R108, R151, c[0x0][0x2d0], -R141.reuse ;  /* 0x0000b400976c7a23 */ /* 0x108fe4000001088d */
[----:B------:R-:W-:Y:S07]  /*92a0*/  LDSM.16.MT88.4 R148, [R102+0x3800] ;  /* 0x003800006694783b */ /* 0x000fee0000004200 */
[----:B------:R3:W3:Y:S01]  /*92b0*/  MUFU.EX2 R158, R108 ;  /* 0x0000006c009e7308 */ /* 0x0006e20000000800 */
[----:B--2---:R-:W-:Y:S08]  /*92c0*/  LDSM.16.MT88.4 R120, [R103+0x1000] ;  /* 0x001000006778783b */ /* 0x004ff00000004200 */
[----:B-1----:R-:W1:Y:S08]  /*92d0*/  LDSM.16.MT88.4 R112, [R102+0x4800] ;  /* 0x004800006670783b */ /* 0x002e700000004200 */
[----:B---3--:R-:W2:Y:S01]  /*92e0*/  LDSM.16.MT88.4 R108, [R3+0x1000] ;  /* 0x00100000036c783b */ /* 0x008ea20000004200 */
[C---:B-1----:R-:W-:Y:S08]  /*92f0*/  HMMA.16816.F32 R84, R104.reuse, R112, R84 ;  /* 0x000000706854723c */ /* 0x042ff00000001854 */
[C---:B------:R-:W-:Y:S01]  /*9300*/  HMMA.16816.F32 R88, R104.reuse, R114, R88 ;  /* 0x000000726858723c */ /* 0x040fe20000001858 */
[----:B------:R-:W1:Y:S07]  /*9310*/  LDSM.16.MT88.4 R112, [R102+0x3000] ;  /* 0x003000006670783b */ /* 0x000e6e0000004200 */
[C---:B------:R-:W-:Y:S08]  /*9320*/  HMMA.16816.F32 R92, R104.reuse, R116, R92 ;  /* 0x00000074685c723c */ /* 0x040ff0000000185c */
[----:B------:R-:W-:Y:S01]  /*9330*/  HMMA.16816.F32 R96, R104, R118, R96 ;  /* 0x000000766860723c */ /* 0x000fe20000001860 */
[----:B------:R-:W-:Y:S06]  /*9340*/  LDSM.16.MT88.4 R116, [R3+0x5000] ;  /* 0x005000000374783b */ /* 0x000fec0000004200 */
[----:B-----5:R-:W-:Y:S02]  /*9350*/  F2FP.PACK_AB R104, R181, R182 ;  /* 0x000000b6b568723e */ /* 0x020fe400000000ff */
[----:B----4-:R-:W-:Y:S03]  /*9360*/  F2FP.PACK_AB R106, R179, R180 ;  /* 0x000000b4b36a723e */ /* 0x010fe600000000ff */
[----:B------:R-:W-:Y:S02]  /*9370*/  F2FP.PACK_AB R105, R159, R160 ;  /* 0x000000a09f69723e */ /* 0x000fe400000000ff */
[----:B------:R-:W-:Y:S07]  /*9380*/  F2FP.PACK_AB R107, R157, R158 ;  /* 0x0000009e9d6b723e */ /* 0x000fee00000000ff */
[C---:B--2---:R-:W-:Y:S08]  /*9390*/  HMMA.16816.F32 R4, R104.reuse, R108, R4 ;  /* 0x0000006c6804723c */ /* 0x044ff00000001804 */
[C---:B------:R-:W-:Y:S01]  /*93a0*/  HMMA.16816.F32 R8, R104.reuse, R110, R8 ;  /* 0x0000006e6808723c */ /* 0x040fe20000001808 */
[----:B------:R-:W2:Y:S07]  /*93b0*/  LDSM.16.MT88.4 R108, [R103+0x3000] ;  /* 0x00300000676c783b */ /* 0x000eae0000004200 */
[C---:B------:R-:W-:Y:S07]  /*93c0*/  HMMA.16816.F32 R12, R104.reuse, R124, R12 ;  /* 0x0000007c680c723c */ /* 0x040fee000000180c */
[--C-:B------:R-:W-:Y:S01]  /*93d0*/  FFMA.FTZ R124, R165, c[0x0][0x2d0], -R141.reuse ;  /* 0x0000b400a57c7a23 */ /* 0x100fe2000001088d */
[C---:B------:R-:W-:Y:S03]  /*93e0*/  HMMA.16816.F32 R16, R104.reuse, R126, R16 ;  /* 0x0000007e6810723c */ /* 0x040fe60000001810 */
[----:B------:R3:W-:Y:S05]  /*93f0*/  MUFU.EX2 R156, R124 ;  /* 0x0000007c009c7308 */ /* 0x0007ea0000000800 */
[C---:B------:R-:W-:Y:S08]  /*9400*/  HMMA.16816.F32 R20, R104.reuse, R128, R20 ;  /* 0x000000806814723c */ /* 0x040ff00000001814 */
[C---:B------:R-:W-:Y:S08]  /*9410*/  HMMA.16816.F32 R24, R104.reuse, R130, R24 ;  /* 0x000000826818723c */ /* 0x040ff00000001818 */
[C---:B------:R-:W-:Y:S01]  /*9420*/  HMMA.16816.F32 R28, R104.reuse, R120, R28 ;  /* 0x00000078681c723c */ /* 0x040fe2000000181c */
[----:B---3--:R-:W-:Y:S06]  /*9430*/  LDSM.16.MT88.4 R124, [R102+0x1800] ;  /* 0x00180000667c783b */ /* 0x008fec0000004200 */
[--C-:B------:R-:W-:Y:S01]  /*9440*/  FFMA.FTZ R120, R169, c[0x0][0x2d0], -R140.reuse ;  /* 0x0000b400a9787a23 */ /* 0x100fe2000001088c */
[C---:B------:R-:W-:Y:S03]  /*9450*/  HMMA.16816.F32 R32, R104.reuse, R122, R32 ;  /* 0x0000007a6820723c */ /* 0x040fe60000001820 */
[----:B------:R3:W-:Y:S05]  /*9460*/  MUFU.EX2 R178, R120 ;  /* 0x0000007800b27308 */ /* 0x0007ea0000000800 */
[C---:B------:R-:W-:Y:S08]  /*9470*/  HMMA.16816.F32 R36, R104.reuse, R132, R36 ;  /* 0x000000846824723c */ /* 0x040ff00000001824 */
[C---:B------:R-:W-:Y:S01]  /*9480*/  HMMA.16816.F32 R40, R104.reuse, R134, R40 ;  /* 0x000000866828723c */ /* 0x040fe20000001828 */
[----:B------:R-:W-:Y:S07]  /*9490*/  LDSM.16.MT88.4 R132, [R103+0x1800] ;  /* 0x001800006784783b */ /* 0x000fee0000004200 */
[C---:B------:R-:W-:Y:S01]  /*94a0*/  HMMA.16816.F32 R44, R104.reuse, R136, R44 ;  /* 0x00000088682c723c */ /* 0x040fe2000000182c */
[----:B---3--:R-:W3:Y:S07]  /*94b0*/  LDSM.16.MT88.4 R120, [R152+0x5000] ;  /* 0x005000009878783b */ /* 0x008eee0000004200 */
[C---:B------:R-:W-:Y:S08]  /*94c0*/  HMMA.16816.F32 R48, R104.reuse, R138, R48 ;  /* 0x0000008a6830723c */ /* 0x040ff00000001830 */
[C---:B-1----:R-:W-:Y:S07]  /*94d0*/  HMMA.16816.F32 R52, R104.reuse, R112, R52 ;  /* 0x000000706834723c */ /* 0x042fee0000001834 */
[--C-:B------:R-:W-:Y:S01]  /*94e0*/  FFMA.FTZ R112, R170, c[0x0][0x2d0], -R140.reuse ;  /* 0x0000b400aa707a23 */ /* 0x100fe2000001088c */
[C---:B------:R-:W-:Y:S03]  /*94f0*/  HMMA.16816.F32 R56, R104.reuse, R114, R56 ;  /* 0x000000726838723c */ /* 0x040fe60000001838 */
[----:B------:R1:W4:Y:S05]  /*9500*/  MUFU.EX2 R177, R112 ;  /* 0x0000007000b17308 */ /* 0x00032a0000000800 */
[C---:B--2---:R-:W-:Y:S08]  /*9510*/  HMMA.16816.F32 R60, R104.reuse, R108, R60 ;  /* 0x0000006c683c723c */ /* 0x044ff0000000183c */
[C---:B------:R-:W-:Y:S01]  /*9520*/  HMMA.16816.F32 R64, R104.reuse, R110, R64 ;  /* 0x0000006e6840723c */ /* 0x040fe20000001840 */
[----:B------:R-:W-:Y:S07]  /*9530*/  LDSM.16.MT88.4 R108, [R103+0x5000] ;  /* 0x00500000676c783b */ /* 0x000fee0000004200 */
[C---:B------:R-:W-:Y:S04]  /*9540*/  HMMA.16816.F32 R68, R104.reuse, R116, R68 ;  /* 0x000000746844723c */ /* 0x040fe80000001844 */
[--C-:B-1----:R-:W-:Y:S01]  /*9550*/  FFMA.FTZ R112, R171, c[0x0][0x2d0], -R140.reuse ;  /* 0x0000b400ab707a23 */ /* 0x102fe2000001088c */
[----:B----4-:R-:W-:Y:S01]  /*9560*/  F2FP.PACK_AB R136, R177, R178 ;  /* 0x000000b2b188723e */ /* 0x010fe200000000ff */
[----:B------:R-:W-:Y:S02]  /*9570*/  FFMA.FTZ R140, R172, c[0x0][0x2d0], -R140 ;  /* 0x0000b400ac8c7a23 */ /* 0x000fe4000001088c */
[C---:B------:R-:W-:Y:S01]  /*9580*/  HMMA.16816.F32 R72, R104.reuse, R118, R72 ;  /* 0x000000766848723c */ /* 0x040fe20000001848 */
[----:B------:R1:W-:Y:S03]  /*9590*/  MUFU.EX2 R170, R112 ;  /* 0x0000007000aa7308 */ /* 0x0003e60000000800 */
[--C-:B------:R-:W-:Y:S04]  /*95a0*/  FFMA.FTZ R116, R166, c[0x0][0x2d0], -R141.reuse ;  /* 0x0000b400a6747a23 */ /* 0x100fe8000001088d */
[C---:B---3--:R-:W-:Y:S03]  /*95b0*/  HMMA.16816.F32 R76, R104.reuse, R120, R76 ;  /* 0x00000078684c723c */ /* 0x048fe6000000184c */
[----:B------:R2:W3:Y:S05]  /*95c0*/  MUFU.EX2 R155, R116 ;  /* 0x00000074009b7308 */ /* 0x0004ea0000000800 */
[C---:B------:R-:W-:Y:S01]  /*95d0*/  HMMA.16816.F32 R80, R104.reuse, R122, R80 ;  /* 0x0000007a6850723c */ /* 0x040fe20000001850 */
[----:B------:R-:W-:Y:S04]  /*95e0*/  LDSM.16.MT88.4 R120, [R152+0x1800] ;  /* 0x001800009878783b */ /* 0x000fe80000004200 */
[----:B------:R-:W4:Y:S04]  /*95f0*/  MUFU.EX2 R169, R140 ;  /* 0x0000008c00a97308 */ /* 0x000f280000000800 */
[----:B-1----:R-:W1:Y:S03]  /*9600*/  LDSM.16.MT88.4 R112, [R102+0x5000] ;  /* 0x005000006670783b */ /* 0x002e660000004200 */
[--C-:B--2---:R-:W-:Y:S01]  /*9610*/  FFMA.FTZ R116, R167, c[0x0][0x2d0], -R141.reuse ;  /* 0x0000b400a7747a23 */ /* 0x104fe2000001088d */
[----:B---3--:R-:W-:Y:S01]  /*9620*/  F2FP.PACK_AB R137, R155, R156 ;  /* 0x0000009c9b89723e */ /* 0x008fe200000000ff */
[----:B------:R-:W-:Y:S02]  /*9630*/  FFMA.FTZ R141, R168, c[0x0][0x2d0], -R141 ;  /* 0x0000b400a88d7a23 */ /* 0x000fe4000001088d */
[----:B------:R2:W-:Y:S01]  /*9640*/  MUFU.EX2 R154, R116 ;  /* 0x00000074009a7308 */ /* 0x0005e20000000800 */
[----:B----4-:R-:W-:Y:S09]  /*9650*/  F2FP.PACK_AB R138, R169, R170 ;  /* 0x000000aaa98a723e */ /* 0x010ff200000000ff */
[----:B------:R3:W4:Y:S01]  /*9660*/  MUFU.EX2 R153, R141 ;  /* 0x0000008d00997308 */ /* 0x0007220000000800 */
[----:B--2---:R-:W2:Y:S01]  /*9670*/  LDSM.16.MT88.4 R116, [R3+0x1800] ;  /* 0x001800000374783b */ /* 0x004ea20000004200 */
[C---:B-1----:R-:W-:Y:S08]  /*9680*/  HMMA.16816.F32 R84, R104.reuse, R112, R84 ;  /* 0x000000706854723c */ /* 0x042ff00000001854 */
[C---:B------:R-:W-:Y:S01]  /*9690*/  HMMA.16816.F32 R88, R104.reuse, R114, R88 ;  /* 0x000000726858723c */ /* 0x040fe20000001858 */
[----:B---3--:R-:W1:Y:S03]  /*96a0*/  LDSM.16.MT88.4 R140, [R3+0x3800] ;  /* 0x00380000038c783b */ /* 0x008e660000004200 */
[----:B----4-:R-:W-:Y:S04]  /*96b0*/  F2FP.PACK_AB R139, R153, R154 ;  /* 0x0000009a998b723e */ /* 0x010fe800000000ff */
[C---:B------:R-:W-:Y:S08]  /*96c0*/  HMMA.16816.F32 R92, R104.reuse, R108, R92 ;  /* 0x0000006c685c723c */ /* 0x040ff0000000185c */
[----:B------:R-:W-:Y:S08]  /*96d0*/  HMMA.16816.F32 R96, R104, R110, R96 ;  /* 0x0000006e6860723c */ /* 0x000ff00000001860 */
[C---:B--2---:R-:W-:Y:S01]  /*96e0*/  HMMA.16816.F32 R104, R136.reuse, R116, R4 ;  /* 0x000000748868723c */ /* 0x044fe20000001804 */
[----:B------:R-:W2:Y:S07]  /*96f0*/  LDSM.16.MT88.4 R4, [R103+0x3800] ;  /* 0x003800006704783b */ /* 0x000eae0000004200 */
[C---:B------:R-:W-:Y:S01]  /*9700*/  HMMA.16816.F32 R108, R136.reuse, R118, R8 ;  /* 0x00000076886c723c */ /* 0x040fe20000001808 */
[----:B------:R3:W4:Y:S07]  /*9710*/  LDSM.16.MT88.4 R8, [R3+0x5800] ;  /* 0x005800000308783b */ /* 0x00072e0000004200 */
[C---:B------:R-:W-:Y:S01]  /*9720*/  HMMA.16816.F32 R112, R136.reuse, R120, R12 ;  /* 0x000000788870723c */ /* 0x040fe2000000180c */
[----:B------:R-:W5:Y:S07]  /*9730*/  LDSM.16.MT88.4 R12, [R152+0x5800] ;  /* 0x00580000980c783b */ /* 0x000f6e0000004200 */
[C---:B------:R-:W-:Y:S07]  /*9740*/  HMMA.16816.F32 R116, R136.reuse, R122, R16 ;  /* 0x0000007a8874723c */ /* 0x040fee0000001810 */
[----:B------:R-:W-:Y:S01]  /*9750*/  FADD.FTZ R16, R203, R2 ;  /* 0x00000002cb107221 */ /* 0x000fe20000010000 */
[C---:B------:R-:W-:Y:S04]  /*9760*/  HMMA.16816.F32 R120, R136.reuse, R124, R20 ;  /* 0x0000007c8878723c */ /* 0x040fe80000001814 */
[----:B---3--:R-:W-:Y:S01]  /*9770*/  IADD3 R3, R196, -0x2, RZ ;  /* 0xfffffffec4037810 */ /* 0x008fe20007ffe0ff */
[----:B------:R-:W-:Y:S03]  /*9780*/  FFMA.FTZ R2, R0, R213, R173 ;  /* 0x000000d500027223 */ /* 0x000fe600000100ad */
[C---:B------:R-:W-:Y:S03]  /*9790*/  HMMA.16816.F32 R124, R136.reuse, R126, R24 ;  /* 0x0000007e887c723c */ /* 0x040fe60000001818 */
[----:B------:R-:W-:Y:S01]  /*97a0*/  ISETP.GE.AND P6, PT, R3, R200, PT ;  /* 0x000000c80300720c */ /* 0x000fe20003fc6270 */
[----:B------:R-:W-:Y:S04]  /*97b0*/  FADD.FTZ R2, R174, R2 ;  /* 0x00000002ae027221 */ /* 0x000fe80000010000 */
[C---:B------:R-:W-:Y:S08]  /*97c0*/  HMMA.16816.F32 R128, R136.reuse, R132, R28 ;  /* 0x000000848880723c */ /* 0x040ff0000000181c */
[C---:B------:R-:W-:Y:S01]  /*97d0*/  HMMA.16816.F32 R132, R136.reuse, R134, R32 ;  /* 0x000000868884723c */ /* 0x040fe20000001820 */
[----:B------:R-:W-:Y:S03]  /*97e0*/  @P6 MOV R18, c[0x0][0x1e4] ;  /* 0x0000790000126a02 */ /* 0x000fe60000000f00 */
[----:B------:R-:W-:Y:S04]  /*97f0*/  @P6 SHF.R.S32.HI R0, RZ, 0x1f, R3 ;  /* 0x0000001fff006819 */ /* 0x000fe80000011403 */
[C---:B-1----:R-:W-:Y:S08]  /*9800*/  HMMA.16816.F32 R36, R136.reuse, R140, R36 ;  /* 0x0000008c8824723c */ /* 0x042ff00000001824 */
        /* <DEDUP_REMOVED lines=9> */
[----:B------:R-:W-:Y:S01]  /*98a0*/  FADD.FTZ R8, R204, R16 ;  /* 0x00000010cc087221 */ /* 0x000fe20000010000 */
[C---:B------:R-:W-:Y:S04]  /*98b0*/  HMMA.16816.F32 R72, R136.reuse, R10, R72 ;  /* 0x0000000a8848723c */ /* 0x040fe80000001848 */
[----:B------:R-:W-:Y:S02]  /*98c0*/  @P6 IMAD R9, R0, c[0x0][0x1e0], RZ ;  /* 0x0000780000096a24 */ /* 0x000fe400078e02ff */
[----:B------:R-:W-:Y:S02]  /*98d0*/  FADD.FTZ R0, R202, R8 ;  /* 0x00000008ca007221 */ /* 0x000fe40000010000 */
[----:B------:R-:W-:Y:S01]  /*98e0*/  FADD.FTZ R8, R175, R2 ;  /* 0x00000002af087221 */ /* 0x000fe20000010000 */
[C---:B-----5:R-:W-:Y:S03]  /*98f0*/  HMMA.16816.F32 R76, R136.reuse, R12, R76 ;  /* 0x0000000c884c723c */ /* 0x060fe6000000184c */
[C---:B------:R-:W-:Y:S02]  /*9900*/  @P6 IMAD R9, R3.reuse, c[0x0][0x1e4], R9 ;  /* 0x0000790003096a24 */ /* 0x040fe400078e0209 */
[----:B------:R-:W-:Y:S02]  /*9910*/  @P6 IMAD.WIDE.U32 R2, R3, c[0x0][0x1e0], RZ ;  /* 0x0000780003026a25 */ /* 0x000fe400078e00ff */
[----:B------:R-:W-:Y:S01]  /*9920*/  @P6 MOV R13, c[0x0][0x1e0] ;  /* 0x00007800000d6a02 */ /* 0x000fe20000000f00 */
[C---:B------:R-:W-:Y:S04]  /*9930*/  HMMA.16816.F32 R80, R136.reuse, R14, R80 ;  /* 0x0000000e8850723c */ /* 0x040fe80000001850 */
[----:B------:R-:W-:Y:S01]  /*9940*/  FADD.FTZ R16, R184, R0 ;  /* 0x00000000b8107221 */ /* 0x000fe20000010000 */
[----:B------:R-:W-:Y:S01]  /*9950*/  @P6 IADD3 R3, R3, R9, RZ ;  /* 0x0000000903036210 */ /* 0x000fe20007ffe0ff */
[----:B------:R-:W-:Y:S02]  /*9960*/  FADD.FTZ R0, R176, R8 ;  /* 0x00000008b0007221 */ /* 0x000fe40000010000 */
[----:B------:R-:W2:Y:S01]  /*9970*/  LDSM.16.MT88.4 R8, [R103+0x5800] ;  /* 0x005800006708783b */ /* 0x000ea20000004200 */
[----:B------:R-:W-:Y:S01]  /*9980*/  FADD.FTZ R16, R197, R16 ;  /* 0x00000010c5107221 */ /* 0x000fe20000010000 */
[C---:B-1----:R-:W-:Y:S03]  /*9990*/  HMMA.16816.F32 R84, R136.reuse, R4, R84 ;  /* 0x000000048854723c */ /* 0x042fe60000001854 */
[----:B------:R-:W-:Y:S01]  /*99a0*/  FADD.FTZ R12, R164, R0 ;  /* 0x00000000a40c7221 */ /* 0x000fe20000010000 */
[C---:B------:R-:W-:Y:S01]  /*99b0*/  @P6 SHF.L.U32 R0, R2.reuse, 0x6, RZ ;  /* 0x0000000602006819 */ /* 0x040fe200000006ff */
[----:B------:R-:W-:Y:S01]  /*99c0*/  FADD.FTZ R16, R199, R16 ;  /* 0x00000010c7107221 */ /* 0x000fe20000010000 */
[----:B------:R-:W-:Y:S01]  /*99d0*/  @P6 SHF.L.U64.HI R2, R2, 0x6, R3 ;  /* 0x0000000602026819 */ /* 0x000fe20000010203 */
[----:B------:R-:W-:Y:S01]  /*99e0*/  FADD.FTZ R17, R162, R12 ;  /* 0x0000000ca2117221 */ /* 0x000fe20000010000 */
[----:B------:R-:W-:Y:S01]  /*99f0*/  @P6 IADD3 R3, P5, R0, R218, RZ ;  /* 0x000000da00036210 */ /* 0x000fe20007fbe0ff */
[C---:B------:R-:W-:Y:S03]  /*9a00*/  HMMA.16816.F32 R88, R136.reuse, R6, R88 ;  /* 0x000000068858723c */ /* 0x040fe60000001858 */
[----:B------:R-:W-:Y:S01]  /*9a10*/  @P6 LEA R12, P4, R3, c[0x0][0x1c8], 0x1 ;  /* 0x00007200030c6a11 */ /* 0x000fe200078808ff */
[----:B------:R-:W-:Y:S01]  /*9a20*/  FADD.FTZ R15, R163, R17 ;  /* 0x00000011a30f7221 */ /* 0x000fe20000010000 */
[----:B------:R-:W-:Y:S01]  /*9a30*/  @P6 LEA R14, P0, R13, R0, 0x5 ;  /* 0x000000000d0e6211 */ /* 0x000fe200078028ff */
[----:B------:R-:W-:Y:S01]  /*9a40*/  FADD.FTZ R16, R183, R16 ;  /* 0x00000010b7107221 */ /* 0x000fe20000010000 */
[-C--:B------:R-:W-:Y:S01]  /*9a50*/  @P6 IADD3.X R0, R2, R217.reuse, RZ, P5, !PT ;  /* 0x000000d902006210 */ /* 0x080fe20002ffe4ff */
[----:B------:R-:W-:Y:S01]  /*9a60*/  FADD.FTZ R15, R161, R15 ;  /* 0x0000000fa10f7221 */ /* 0x000fe20000010000 */
[----:B------:R-:W-:Y:S02]  /*9a70*/  @P6 LEA.HI.X R2, R13, R2, R18, 0x5, P0 ;  /* 0x000000020d026211 */ /* 0x000fe400000f2c12 */
[----:B------:R-:W-:Y:S01]  /*9a80*/  @P6 ISETP.GE.AND P0, PT, R209, c[0x0][0x1d4], PT ;  /* 0x00007500d1006a0c */ /* 0x000fe20003f06270 */
[----:B------:R-:W-:Y:S01]  /*9a90*/  FADD.FTZ R5, R182, R16 ;  /* 0x00000010b6057221 */ /* 0x000fe20000010000 */
[----:B------:R-:W-:Y:S01]  /*9aa0*/  @P6 LEA.HI.X R13, R3, c[0x0][0x1cc], R0, 0x1, P4 ;  /* 0x00007300030d6a11 */ /* 0x000fe200020f0c00 */
[----:B------:R-:W-:Y:S01]  /*9ab0*/  FADD.FTZ R4, R160, R15 ;  /* 0x0000000fa0047221 */ /* 0x000fe20000010000 */
[----:B------:R-:W-:Y:S02]  /*9ac0*/  @P6 ISETP.GE.AND P4, PT, R210, c[0x0][0x1d4], PT ;  /* 0x00007500d2006a0c */ /* 0x000fe40003f86270 */
[----:B------:R-:W-:Y:S01]  /*9ad0*/  @P6 IADD3 R0, P5, R14, R218, RZ ;  /* 0x000000da0e006210 */ /* 0x000fe20007fbe0ff */
[----:B------:R-:W-:Y:S02]  /*9ae0*/  FADD.FTZ R14, R181, R5 ;  /* 0x00000005b50e7221 */ /* 0x000fe40000010000 */
[----:B------:R-:W-:Y:S01]  /*9af0*/  FADD.FTZ R5, R159, R4 ;  /* 0x000000049f057221 */ /* 0x000fe20000010000 */
[----:B------:R-:W-:Y:S01]  /*9b00*/  @P6 IADD3.X R3, R2, R217, RZ, P5, !PT ;  /* 0x000000d902036210 */ /* 0x000fe20002ffe4ff */
[----:B------:R-:W-:Y:S01]  /*9b10*/  FADD.FTZ R4, R180, R14 ;  /* 0x0000000eb4047221 */ /* 0x000fe20000010000 */
[----:B------:R-:W-:Y:S01]  /*9b20*/  @P6 LEA R2, P5, R0, c[0x0][0x1c8], 0x1 ;  /* 0x0000720000026a11 */ /* 0x000fe200078a08ff */
[----:B------:R-:W-:Y:S02]  /*9b30*/  FADD.FTZ R6, R158, R5 ;  /* 0x000000059e067221 */ /* 0x000fe40000010000 */
[----:B------:R-:W-:Y:S01]  /*9b40*/  FADD.FTZ R5, R179, R4 ;  /* 0x00000004b3057221 */ /* 0x000fe20000010000 */
[----:B------:R-:W-:Y:S01]  /*9b50*/  @P6 LEA.HI.X R3, R0, c[0x0][0x1cc], R3, 0x1, P5 ;  /* 0x0000730000036a11 */ /* 0x000fe200028f0c03 */
[----:B------:R-:W-:Y:S01]  /*9b60*/  @P6 IMAD R0, R198, 0x6000, R224 ;  /* 0x00006000c6006824 */ /* 0x000fe200078e02e0 */
[C---:B--2---:R-:W-:Y:S03]  /*9b70*/  HMMA.16816.F32 R92, R136.reuse, R8, R92 ;  /* 0x00000008885c723c */ /* 0x044fe6000000185c */
[----:B------:R-:W-:Y:S01]  /*9b80*/  FADD.FTZ R4, R157, R6 ;  /* 0x000000069d047221 */ /* 0x000fe20000010000 */
[----:B------:R-:W-:Y:S01]  /*9b90*/  @!PT LDS RZ, [RZ] ;  /* 0x00000000fffff984 */ /* 0x000fe20000000800 */
[----:B------:R-:W-:Y:S01]  /*9ba0*/  @!PT LDS RZ, [RZ] ;  /* 0x00000000fffff984 */ /* 0x000fe20000000800 */
[----:B------:R-:W-:Y:S01]  /*9bb0*/  @!PT LDS RZ, [RZ] ;  /* 0x00000000fffff984 */ /* 0x000fe20000000800 */
[----:B------:R1:W-:Y:S04]  /*9bc0*/  @P6 LDGSTS.E.BYPASS.LTC128B.128 [R0], [R12.64], !P4 ;  /* 0x000000000c006fae */ /* 0x0003e8000e101d48 */
[----:B------:R-:W-:Y:S04]  /*9bd0*/  HMMA.16816.F32 R96, R136, R10, R96 ;  /* 0x0000000a8860723c */ /* 0x000fe80000001860 */
[----:B------:R1:W-:Y:S08]  /*9be0*/  @P6 LDGSTS.E.BYPASS.LTC128B.128 [R0+0x2000], [R12.64+0x80], !P0 ;  /* 0x020000800c006fae */ /* 0x0003f0000c101d48 */
[----:B------:R1:W-:Y:S08]  /*9bf0*/  @P6 LDGSTS.E.BYPASS.LTC128B.128 [R0+0x4000], [R12.64+0x100], !P3 ;  /* 0x040001000c006fae */ /* 0x0003f0000d901d48 */
[----:B------:R2:W-:Y:S01]  /*9c00*/  @P6 LDGSTS.E.BYPASS.LTC128B.128 [R0+0x1000], [R2.64], !P4 ;  /* 0x0100000002006fae */ /* 0x0005e2000e101d48 */
[----:B------:R-:W-:Y:S07]  /*9c10*/  ISETP.GE.AND P4, PT, R185, 0x1, PT ;  /* 0x00000001b900780c */ /* 0x000fee0003f86270 */
[----:B------:R2:W-:Y:S01]  /*9c20*/  @P6 LDGSTS.E.BYPASS.LTC128B.128 [R0+0x3000], [R2.64+0x80], !P0 ;  /* 0x0300008002006fae */ /* 0x0005e2000c101d48 */
[C---:B------:R-:W-:Y:S02]  /*9c30*/  ISETP.GT.AND P0, PT, R196.reuse, R205, PT ;  /* 0x000000cdc400720c */ /* 0x040fe40003f04270 */
[----:B------:R-:W-:Y:S05]  /*9c40*/  IADD3 R196, R196, -0x1, RZ ;  /* 0xffffffffc4c47810 */ /* 0x000fea0007ffe0ff */
[----:B------:R2:W-:Y:S08]  /*9c50*/  @P6 LDGSTS.E.BYPASS.LTC128B.128 [R0+0x5000], [R2.64+0x100], !P3 ;  /* 0x0500010002006fae */ /* 0x0005f0000d901d48 */
[----:B------:R-:W0:Y:S01]  /*9c60*/  LDGDEPBAR ;  /* 0x00000000000079af */ /* 0x000e220000000000 */
[----:B--2---:R-:W-:Y:S02]  /*9c70*/  FADD.FTZ R2, R178, R5 ;  /* 0x00000005b2027221 */ /* 0x004fe40000010000 */
[----:B-1----:R-:W-:Y:S02]  /*9c80*/  FADD.FTZ R0, R156, R4 ;  /* 0x000000049c007221 */ /* 0x002fe40000010000 */
[----:B------:R-:W-:Y:S02]  /*9c90*/  FADD.FTZ R2, R177, R2 ;  /* 0x00000002b1027221 */ /* 0x000fe40000010000 */
[----:B------:R-:W-:Y:S02]  /*9ca0*/  FADD.FTZ R0, R155, R0 ;  /* 0x000000009b007221 */ /* 0x000fe40000010000 */
[----:B------:R-:W-:Y:S02]  /*9cb0*/  FADD.FTZ R3, R170, R2 ;  /* 0x00000002aa037221 */ /* 0x000fe40000010000 */
[----:B------:R-:W-:Y:S01]  /*9cc0*/  FADD.FTZ R2, R154, R0 ;  /* 0x000000009a027221 */ /* 0x000fe20000010000 */
[----:B------:R-:W-:Y:S01]  /*9cd0*/  IADD3 R0, R185, 0x1, RZ ;  /* 0x00000001b9007810 */ /* 0x000fe20007ffe0ff */
[----:B------:R-:W-:Y:S01]  /*9ce0*/  FADD.FTZ R212, R169, R3 ;  /* 0x00000003a9d47221 */ /* 0x000fe20000010000 */
[----:B------:R-:W-:Y:S01]  /*9cf0*/  MOV R3, R100 ;  /* 0x0000006400037202 */ /* 0x000fe20000000f00 */
[----:B------:R-:W-:Y:S01]  /*9d00*/  FADD.FTZ R213, R153, R2 ;  /* 0x0000000299d57221 */ /* 0x000fe20000010000 */
[----:B------:R-:W-:Y:S02]  /*9d10*/  SEL R185, R0, RZ, !P4 ;  /* 0x000000ff00b97207 */ /* 0x000fe40006000000 */
[----:B------:R-:W-:Y:S01]  /*9d20*/  MOV R2, R101 ;  /* 0x0000006500027202 */ /* 0x000fe20000000f00 */
[----:B------:R-:W-:-:S05]  /*9d30*/  @P0 BRA `(.L_x_1682) ;  /* 0xffffc8d000000947 */ /* 0x000fca000383ffff */
.L_x_1673:
[----:B------:R-:W2:Y:S01]  /*9d40*/  LDL.LU R4, [R1+0x4] ;  /* 0x0000040001047983 */ /* 0x000ea20000300800 */
[----:B------:R-:W-:-:S05]  /*9d50*/  IADD3 R0, R226, 0x7f, RZ ;  /* 0x0000007fe2007810 */ /* 0x000fca0007ffe0ff */
[----:B------:R-:W-:-:S05]  /*9d60*/  @P2 IMAD.HI.U32 R2, R0, c[0x0][0x2c8], RZ ;  /* 0x0000b20000022a27 */ /* 0x000fca00078e00ff */
[----:B------:R-:W-:-:S05]  /*9d70*/  @P2 SHF.R.U32.HI R0, RZ, c[0x0][0x2cc], R2 ;  /* 0x0000b300ff002a19 */ /* 0x000fca0000011602 */
[----:B--2---:R-:W-:-:S05]  /*9d80*/  IMAD.IADD R0, R4, 0x1, R0 ;  /* 0x0000000104007824 */ /* 0x004fca00078e0200 */
        /* <DEDUP_REMOVED lines=12> */
.L_x_1685:
[----:B------:R-:W-:-:S04]  /*9e50*/  MOV R3, c[0x0][0x32c] ;  /* 0x0000cb0000037a02 */ /* 0x000fc80000000f00 */
[----:B------:R-:W-:-:S13]  /*9e60*/  ISETP.NE.AND P0, PT, R3, 0x1, PT ;  /* 0x000000010300780c */ /* 0x000fda0003f05270 */
[----:B------:R-:W-:-:S05]  /*9e70*/  @P0 IMAD.HI.U32 R3, R0, c[0x0][0x330], RZ ;  /* 0x0000cc0000030a27 */ /* 0x000fca00078e00ff */
[----:B------:R-:W-:Y:S02]  /*9e80*/  @P0 SHF.R.U32.HI R0, RZ, c[0x0][0x334], R3 ;  /* 0x0000cd00ff000a19 */ /* 0x000fe40000011603 */
.L_x_1686:
[----:B------:R-:W-:Y:S05]  /*9e90*/  BSYNC B0 ;  /* 0x0000000000007941 */ /* 0x000fea0003800000 */
.L_x_1684:
[----:B------:R-:W-:-:S05]  /*9ea0*/  IMAD R0, R0, c[0x0][0x32c], RZ ;  /* 0x0000cb0000007a24 */ /* 0x000fca00078e02ff */
[----:B------:R-:W-:-:S04]  /*9eb0*/  IMNMX R2, R2, R0, !PT ;  /* 0x0000000002027217 */ /* 0x000fc80007800200 */
.L_x_1683:
        /* <DEDUP_REMOVED lines=9> */
[----:B------:R-:W-:Y:S02]  /*9f50*/  MOV R197, R196 ;  /* 0x000000c400c57202 */ /* 0x000fe40000000f00 */
.L_x_1688:
[----:B------:R-:W-:Y:S04]  /*9f60*/  DEPBAR.LE SB0, 0x2 ;  /* 0x000080800000791a */ /* 0x000fe80000000000 */
[----:B------:R-:W-:Y:S01]  /*9f70*/  WARPSYNC 0xffffffff ;  /* 0xffffffff00007948 */ /* 0x000fe20003800000 */
[----:B------:R-:W-:Y:S01]  /*9f80*/  BAR.SYNC.DEFER_BLOCKING 0x0 ;  /* 0x0000000000007b1d */ /* 0x000fe20000010000 */
[----:B------:R-:W-:Y:S01]  /*9f90*/  IMAD R184, R185, 0x6000, RZ ;  /* 0x00006000b9b87824 */ /* 0x000fe200078e02ff */
[----:B------:R-:W-:Y:S02]  /*9fa0*/  ISETP.GE.AND P6, PT, R200, R197, PT ;  /* 0x000000c5c800720c */ /* 0x000fe40003fc6270 */
[----:B------:R-:W-:Y:S02]  /*9fb0*/  IADD3 R196, R197, -0x1, RZ ;  /* 0xffffffffc5c47810 */ /* 0x000fe40007ffe0ff */
[----:B------:R-:W-:Y:S04]  /*9fc0*/  IADD3 R2, R193, R184, RZ ;  /* 0x000000b8c1027210 */ /* 0x000fe80007ffe0ff */
[CC--:B------:R-:W-:Y:S02]  /*9fd0*/  IADD3 R180, R191.reuse, R2.reuse, RZ ;  /* 0x00000002bfb47210 */ /* 0x0c0fe40007ffe0ff */
[C---:B------:R-:W-:Y:S02]  /*9fe0*/  IADD3 R181, R186.reuse, R2, RZ ;  /* 0x00000002bab57210 */ /* 0x040fe40007ffe0ff */
[----:B------:R-:W-:Y:S01]  /*9ff0*/  IADD3 R183, R186, R180, RZ ;  /* 0x000000b4bab77210 */ /* 0x000fe20007ffe0ff */
[----:B------:R-:W-:Y:S01]  /*a000*/  @!P6 IMAD.WIDE.U32 R20, R196, c[0x0][0x208], RZ ;  /* 0x00008200c414ea25 */ /* 0x000fe200078e00ff */
[----:B------:R-:W-:Y:S02]  /*a010*/  @!P6 MOV R31, c[0x0][0x208] ;  /* 0x00008200001fea02 */ /* 0x000fe40000000f00 */
[----:B------:R-:W-:Y:S02]  /*a020*/  @!P6 MOV R148, c[0x0][0x20c] ;  /* 0x000083000094ea02 */ /* 0x000fe40000000f00 */
[----:B------:R-:W-:Y:S01]  /*a030*/  IADD3 R182, R191, R2, R186 ;  /* 0x00000002bfb67210 */ /* 0x000fe20007ffe0ba */
[----:B------:R-:W-:Y:S08]  /*a040*/  LDSM.16.M88.4 R32, [R187] ;  /* 0x00000000bb20783b */ /* 0x000ff00000000200 */
[----:B------:R-:W1:Y:S08]  /*a050*/  LDSM.16.M88.4 R8, [R2] ;  /* 0x000000000208783b */ /* 0x000e700000000200 */
[----:B------:R-:W2:Y:S08]  /*a060*/  LDSM.16.M88.4 R16, [R2+0x800] ;  /* 0x000800000210783b */ /* 0x000eb00000000200 */
[----:B------:R-:W3:Y:S08]  /*a070*/  LDSM.16.M88.4 R24, [R2+0x1000] ;  /* 0x001000000218783b */ /* 0x000ef00000000200 */
[----:B------:R-:W4:Y:S08]  /*a080*/  LDSM.16.M88.4 R100, [R2+0x1800] ;  /* 0x001800000264783b */ /* 0x000f300000000200 */
[----:B------:R-:W-:Y:S01]  /*a090*/  LDSM.16.M88.4 R136, [R188] ;  /* 0x00000000bc88783b */ /* 0x000fe20000000200 */
[C---:B-1----:R-:W-:Y:S07]  /*a0a0*/  HMMA.16816.F32 R4, R32.reuse, R8, RZ ;  /* 0x000000082004723c */ /* 0x042fee00000018ff */
[----:B------:R-:W1:Y:S01]  /*a0b0*/  LDSM.16.M88.4 R140, [R180] ;  /* 0x00000000b48c783b */ /* 0x000e620000000200 */
[----:B------:R-:W-:Y:S07]  /*a0c0*/  @!P6 SHF.R.S32.HI R8, RZ, 0x1f, R196 ;  /* 0x0000001fff08e819 */ /* 0x000fee00000114c4 */
[----:B------:R-:W5:Y:S01]  /*a0d0*/  LDSM.16.M88.4 R144, [R180+0x800] ;  /* 0x00080000b490783b */ /* 0x000f620000000200 */
[----:B------:R-:W-:Y:S02]  /*a0e0*/  @!P6 IMAD R22, R8, c[0x0][0x208], RZ ;  /* 0x000082000816ea24 */ /* 0x000fe400078e02ff */
[C---:B------:R-:W-:Y:S02]  /*a0f0*/  HMMA.16816.F32 R8, R32.reuse, R10, RZ ;  /* 0x0000000a2008723c */ /* 0x040fe400000018ff */
[----:B------:R-:W-:Y:S06]  /*a100*/  @!P6 IMAD R22, R196, c[0x0][0x20c], R22 ;  /* 0x00008300c416ea24 */ /* 0x000fec00078e0216 */
[C---:B--2---:R-:W-:Y:S07]  /*a110*/  HMMA.16816.F32 R12, R32.reuse, R16, RZ ;  /* 0x00000010200c723c */ /* 0x044fee00000018ff */
[----:B------:R-:W-:Y:S02]  /*a120*/  @!P6 IADD3 R16, R21, R22, RZ ;  /* 0x000000161510e210 */ /* 0x000fe40007ffe0ff */
[C---:B------:R-:W-:Y:S03]  /*a130*/  @!P6 SHF.L.U32 R21, R20.reuse, 0x6, RZ ;  /* 0x000000061415e819 */ /* 0x040fe600000006ff */
[----:B------:R-:W-:Y:S02]  /*a140*/  @!P6 SHF.L.U64.HI R29, R20, 0x6, R16 ;  /* 0x00000006141de819 */ /* 0x000fe40000010210 */
[C---:B------:R-:W-:Y:S01]  /*a150*/  HMMA.16816.F32 R16, R32.reuse, R18, RZ ;  /* 0x000000122010723c */ /* 0x040fe200000018ff */
[----:B------:R-:W-:Y:S02]  /*a160*/  @!P6 IADD3 R28, P5, R21, R220, RZ ;  /* 0x000000dc151ce210 */ /* 0x000fe40007fbe0ff */
[----:B------:R-:W-:Y:S02]  /*a170*/  @!P6 LEA R30, P0, R31, R21, 0x5 ;  /* 0x000000151f1ee211 */ /* 0x000fe400078028ff */
[C---:B------:R-:W-:Y:S03]  /*a180*/  @!P6 LEA R158, P4, R28.reuse, c[0x0][0x1f8], 0x1 ;  /* 0x00007e001c9eea11 */ /* 0x040fe600078808ff */
[C---:B---3--:R-:W-:Y:S07]  /*a190*/  HMMA.16816.F32 R20, R32.reuse, R24, RZ ;  /* 0x000000182014723c */ /* 0x048fee00000018ff */
[----:B------:R-:W-:Y:S02]  /*a1a0*/  @!P6 IADD3.X R24, R29, R222, RZ, P5, !PT ;  /* 0x000000de1d18e210 */ /* 0x000fe40002ffe4ff */
[----:B------:R-:W-:Y:S02]  /*a1b0*/  @!P6 LEA.HI.X R29, R31, R29, R148, 0x5, P0 ;  /* 0x0000001d1f1de211 */ /* 0x000fe400000f2c94 */
[----:B------:R-:W2:Y:S01]  /*a1c0*/  LDSM.16.M88.4 R148, [R180+0x1000] ;  /* 0x00100000b494783b */ /* 0x000ea20000000200 */
[----:B------:R-:W-:Y:S02]  /*a1d0*/  @!P6 LEA.HI.X R159, R28, c[0x0][0x1fc], R24, 0x1, P4 ;  /* 0x00007f001c9fea11 */ /* 0x000fe400020f0c18 */
[C---:B------:R-:W-:Y:S01]  /*a1e0*/  HMMA.16816.F32 R24, R32.reuse, R26, RZ ;  /* 0x0000001a2018723c */ /* 0x040fe200000018ff */
[----:B------:R-:W-:Y:S02]  /*a1f0*/  @!P6 IADD3 R152, P5, R30, R220, RZ ;  /* 0x000000dc1e98e210 */ /* 0x000fe40007fbe0ff */
[----:B------:R-:W-:Y:S02]  /*a200*/  @!P6 ISETP.GE.AND P4, PT, R210, c[0x0][0x1d4], PT ;  /* 0x00007500d200ea0c */ /* 0x000fe40003f86270 */
[----:B------:R-:W-:Y:S02]  /*a210*/  @!P6 IADD3.X R153, R29, R222, RZ, P5, !PT ;  /* 0x000000de1d99e210 */ /* 0x000fe40002ffe4ff */
[C---:B------:R-:W-:Y:S01]  /*a220*/  @!P6 LEA R156, P5, R152.reuse, c[0x0][0x1f8], 0x1 ;  /* 0x00007e00989cea11 */ /* 0x040fe200078a08ff */
[C---:B----4-:R-:W-:Y:S01]  /*a230*/  HMMA.16816.F32 R28, R32.reuse, R100, RZ ;  /* 0x00000064201c723c */ /* 0x050fe200000018ff */
[----:B------:R-:W-:Y:S03]  /*a240*/  @!P6 ISETP.GE.AND P0, PT, R209, c[0x0][0x1d4], PT ;  /* 0x00007500d100ea0c */ /* 0x000fe60003f06270 */
[----:B------:R-:W-:Y:S02]  /*a250*/  @!P6 LEA.HI.X R157, R152, c[0x0][0x1fc], R153, 0x1, P5 ;  /* 0x00007f00989dea11 */ /* 0x000fe400028f0c99 */
[----:B------:R-:W3:Y:S01]  /*a260*/  LDSM.16.M88.4 R152, [R180+0x1800] ;  /* 0x00180000b498783b */ /* 0x000ee20000000200 */
[----:B------:R-:W-:Y:S01]  /*a270*/  @!P6 IMAD R100, R198, 0x6000, R225 ;  /* 0x00006000c664e824 */ /* 0x000fe200078e02e1 */
[----:B------:R-:W-:Y:S06]  /*a280*/  HMMA.16816.F32 R32, R32, R102, RZ ;  /* 0x000000662020723c */ /* 0x000fec00000018ff */
[----:B------:R-:W-:Y:S01]  /*a290*/  @!PT LDS RZ, [RZ] ;  /* 0x00000000fffff984 */ /* 0x000fe20000000800 */
[----:B------:R-:W-:Y:S01]  /*a2a0*/  @!PT LDS RZ, [RZ] ;  /* 0x00000000fffff984 */ /* 0x000fe20000000800 */
[----:B------:R-:W-:Y:S01]  /*a2b0*/  @!PT LDS RZ, [RZ] ;  /* 0x00000000fffff984 */ /* 0x000fe20000000800 */
[----:B------:R4:W-:Y:S02]  /*a2c0*/  @!P6 LDGSTS.E.BYPASS.LTC128B.128 [R100], [R158.64], !P4 ;  /* 0x000000009e64efae */ /* 0x0009e4000e101d48 */
[C---:B-1----:R-:W-:Y:S06]  /*a2d0*/  HMMA.16816.F32 R4, R136.reuse, R140, R4 ;  /* 0x0000008c8804723c */ /* 0x042fec0000001804 */
[----:B------:R4:W-:Y:S02]  /*a2e0*/  @!P6 LDGSTS.E.BYPASS.LTC128B.128 [R100+0x2000], [R158.64+0x80], !P0 ;  /* 0x020000809e64efae */ /* 0x0009e4000c101d48 */
[C---:B------:R-:W-:Y:S06]  /*a2f0*/  HMMA.16816.F32 R8, R136.reuse, R142, R8 ;  /* 0x0000008e8808723c */ /* 0x040fec0000001808 */
[----:B------:R4:W-:Y:S02]  /*a300*/  @!P6 LDGSTS.E.BYPASS.LTC128B.128 [R100+0x4000], [R158.64+0x100], !P3 ;  /* 0x040001009e64efae */ /* 0x0009e4000d901d48 */
[C---:B-----5:R-:W-:Y:S06]  /*a310*/  HMMA.16816.F32 R12, R136.reuse, R144, R12 ;  /* 0x00000090880c723c */ /* 0x060fec000000180c */
[----:B------:R4:W-:Y:S02]  /*a320*/  @!P6 LDGSTS.E.BYPASS.LTC128B.128 [R100+0x1000], [R156.64], !P4 ;  /* 0x010000009c64efae */ /* 0x0009e4000e101d48 */
[C---:B------:R-:W-:Y:S06]  /*a330*/  HMMA.16816.F32 R16, R136.reuse, R146, R16 ;  /* 0x000000928810723c */ /* 0x040fec0000001810 */
[----:B------:R4:W-:Y:S02]  /*a340*/  @!P6 LDGSTS.E.BYPASS.LTC128B.128 [R100+0x3000], [R156.64+0x80], !P0 ;  /* 0x030000809c64efae */ /* 0x0009e4000c101d48 */
[C---:B--2---:R-:W-:Y:S06]  /*a350*/  HMMA.16816.F32 R20, R136.reuse, R148, R20 ;  /* 0x000000948814723c */ /* 0x044fec0000001814 */
[----:B------:R4:W-:Y:S02]  /*a360*/  @!P6 LDGSTS.E.BYPASS.LTC128B.128 [R100+0x5000], [R156.64+0x100], !P3 ;  /* 0x050001009c64efae */ /* 0x0009e4000d901d48 */
[C---:B------:R-:W-:Y:S06]  /*a370*/  HMMA.16816.F32 R24, R136.reuse, R150, R24 ;  /* 0x000000968818723c */ /* 0x040fec0000001818 */
[----:B------:R-:W-:Y:S02]  /*a380*/  LDSM.16.M88.4 R140, [R181+0x800] ;  /* 0x00080000b58c783b */ /* 0x000fe40000000200 */
[C---:B---3--:R-:W-:Y:S06]  /*a390*/  HMMA.16816.F32 R28, R136.reuse, R152, R28 ;  /* 0x00000098881c723c */ /* 0x048fec000000181c */
[----:B------:R-:W0:Y:S02]  /*a3a0*/  LDGDEPBAR ;  /* 0x00000000000079af */ /* 0x000e240000000000 */
[----:B------:R-:W-:Y:S06]  /*a3b0*/  HMMA.16816.F32 R32, R136, R154, R32 ;  /* 0x0000009a8820723c */ /* 0x000fec0000001820 */
[----:B------:R-:W-:Y:S08]  /*a3c0*/  LDSM.16.M88.4 R144, [R181+0x1000] ;  /* 0x00100000b590783b */ /* 0x000ff00000000200 */
[----:B----4-:R-:W-:Y:S08]  /*a3d0*/  LDSM.16.M88.4 R100, [R190] ;  /* 0x00000000be64783b */ /* 0x010ff00000000200 */
[----:B------:R-:W1:Y:S08]  /*a3e0*/  LDSM.16.M88.4 R156, [R181] ;  /* 0x00000000b59c783b */ /* 0x000e700000000200 */
[----:B------:R-:W2:Y:S08]  /*a3f0*/  LDSM.16.M88.4 R148, [R181+0x1800] ;  /* 0x00180000b594783b */ /* 0x000eb00000000200 */
[----:B------:R-:W-:Y:S08]  /*a400*/  LDSM.16.M88.4 R160, [R189] ;  /* 0x00000000bda0783b */ /* 0x000ff00000000200 */
[----:B------:R-:W3:Y:S08]  /*a410*/  LDSM.16.M88.4 R164, [R183] ;  /* 0x00000000b7a4783b */ /* 0x000ef00000000200 */
[----:B------:R-:W4:Y:S01]  /*a420*/  LDSM.16.M88.4 R136, [R183+0x800] ;  /* 0x00080000b788783b */ /* 0x000f220000000200 */
[C---:B-1----:R-:W-:Y:S07]  /*a430*/  HMMA.16816.F32 R4, R100.reuse, R156, R4 ;  /* 0x0000009c6404723c */ /* 0x042fee0000001804 */
[----:B------:R-:W1:Y:S01]  /*a440*/  LDSM.16.M88.4 R152, [R183+0x1000] ;  /* 0x00100000b798783b */ /* 0x000e620000000200 */
[C---:B------:R-:W-:Y:S07]  /*a450*/  HMMA.16816.F32 R8, R100.reuse, R158, R8 ;  /* 0x0000009e6408723c */ /* 0x040fee0000001808 */
[----:B------:R-:W-:Y:S01]  /*a460*/  LDSM.16.M88.4 R156, [R2+0x3800] ;  /* 0x00380000029c783b */ /* 0x000fe20000000200 */
        /* <DEDUP_REMOVED lines=16> */
[C---:B----4-:R-:W-:Y:S08]  /*a570*/  HMMA.16816.F32 R12, R160.reuse, R136, R12 ;  /* 0x00000088a00c723c */ /* 0x050ff0000000180c */
[C---:B------:R-:W-:Y:S01]  /*a580*/  HMMA.16816.F32 R16, R160.reuse, R138, R16 ;  /* 0x0000008aa010723c */ /* 0x040fe20000001810 */
[----:B------:R-:W4:Y:S07]  /*a590*/  LDSM.16.M88.4 R136, [R2+0x3000] ;  /* 0x003000000288783b */ /* 0x000f2e0000000200 */
[C---:B-1----:R-:W-:Y:S08]  /*a5a0*/  HMMA.16816.F32 R20, R160.reuse, R152, R20 ;  /* 0x00000098a014723c */ /* 0x042ff00000001814 */
[C---:B------:R-:W-:Y:S01]  /*a5b0*/  HMMA.16816.F32 R24, R160.reuse, R154, R24 ;  /* 0x0000009aa018723c */ /* 0x040fe20000001818 */
[----:B------:R-:W1:Y:S07]  /*a5c0*/  LDSM.16.M88.4 R152, [R188+0x4000] ;  /* 0x00400000bc98783b */ /* 0x000e6e0000000200 */
        /* <DEDUP_REMOVED lines=12> */
[----:B------:R-:W-:Y:S07]  /*a690*/  LDSM.16.M88.4 R136, [R181+0x3000] ;  /* 0x00300000b588783b */ /* 0x000fee0000000200 */
[C---:B------:R-:W-:Y:S08]  /*a6a0*/  HMMA.16816.F32 R28, R100.reuse, R156, R28 ;  /* 0x0000009c641c723c */ /* 0x040ff0000000181c */
        /* <DEDUP_REMOVED lines=9> */
[C---:B-----5:R-:W-:Y:S08]  /*a740*/  HMMA.16816.F32 R20, R152.reuse, R140, R20 ;  /* 0x0000008c9814723c */ /* 0x060ff00000001814 */
[C---:B------:R-:W-:Y:S01]  /*a750*/  HMMA.16816.F32 R24, R152.reuse, R142, R24 ;  /* 0x0000008e9818723c */ /* 0x040fe20000001818 */
[----:B------:R-:W4:Y:S07]  /*a760*/  LDSM.16.M88.4 R140, [R182+0x2800] ;  /* 0x00280000b68c783b */ /* 0x000f2e0000000200 */
[C---:B--2---:R-:W-:Y:S08]  /*a770*/  HMMA.16816.F32 R28, R152.reuse, R144, R28 ;  /* 0x00000090981c723c */ /* 0x044ff0000000181c */
[----:B------:R-:W-:Y:S01]  /*a780*/  HMMA.16816.F32 R32, R152, R146, R32 ;  /* 0x000000929820723c */ /* 0x000fe20000001820 */
[----:B------:R-:W2:Y:S07]  /*a790*/  LDSM.16.M88.4 R144, [R182+0x3000] ;  /* 0x00300000b690783b */ /* 0x000eae0000000200 */
[C---:B------:R-:W-:Y:S01]  /*a7a0*/  HMMA.16816.F32 R4, R160.reuse, R172, R4 ;  /* 0x000000aca004723c */ /* 0x040fe20000001804 */
        /* <DEDUP_REMOVED lines=8> */
[----:B------:R-:W2:Y:S07]  /*a830*/  LDSM.16.M88.4 R136, [R2+0x5000] ;  /* 0x005000000288783b */ /* 0x000eae0000000200 */
[C---:B------:R-:W-:Y:S08]  /*a840*/  HMMA.16816.F32 R28, R160.reuse, R148, R28 ;  /* 0x00000094a01c723c */ /* 0x040ff0000000181c */
[----:B------:R-:W-:Y:S01]  /*a850*/  HMMA.16816.F32 R32, R160, R150, R32 ;  /* 0x00000096a020723c */ /* 0x000fe20000001820 */
[----:B------:R-:W3:Y:S07]  /*a860*/  LDSM.16.M88.4 R148, [R2+0x5800] ;  /* 0x005800000294783b */ /* 0x000eee0000000200 */
[C---:B-1----:R-:W-:Y:S01]  /*a870*/  HMMA.16816.F32 R4, R156.reuse, R164, R4 ;  /* 0x000000a49c04723c */ /* 0x042fe20000001804 */
[----:B------:R-:W1:Y:S07]  /*a880*/  LDSM.16.M88.4 R160, [R188+0x8000] ;  /* 0x00800000bca0783b */ /* 0x000e6e0000000200 */
[C---:B------:R-:W-:Y:S01]  /*a890*/  HMMA.16816.F32 R8, R156.reuse, R166, R8 ;  /* 0x000000a69c08723c */ /* 0x040fe20000001808 */
[----:B------:R-:W-:Y:S07]  /*a8a0*/  LDSM.16.M88.4 R164, [R181+0x4000] ;  /* 0x00400000b5a4783b */ /* 0x000fee0000000200 */
[C---:B----4-:R-:W-:Y:S08]  /*a8b0*/  HMMA.16816.F32 R12, R156.reuse, R140, R12 ;  /* 0x0000008c9c0c723c */ /* 0x050ff0000000180c */
[C---:B------:R-:W-:Y:S01]  /*a8c0*/  HMMA.16816.F32 R16, R156.reuse, R142, R16 ;  /* 0x0000008e9c10723c */ /* 0x040fe20000001810 */
[----:B------:R-:W4:Y:S07]  /*a8d0*/  LDSM.16.M88.4 R140, [R180+0x4800] ;  /* 0x00480000b48c783b */ /* 0x000f2e0000000200 */
[C---:B--2---:R-:W-:Y:S08]  /*a8e0*/  HMMA.16816.F32 R20, R156.reuse, R144, R20 ;  /* 0x000000909c14723c */ /* 0x044ff00000001814 */
[C---:B------:R-:W-:Y:S01]  /*a8f0*/  HMMA.16816.F32 R24, R156.reuse, R146, R24 ;  /* 0x000000929c18723c */ /* 0x040fe20000001818 */
[----:B------:R-:W2:Y:S07]  /*a900*/  LDSM.16.M88.4 R144, [R180+0x5000] ;  /* 0x00500000b490783b */ /* 0x000eae0000000200 */
[C---:B-----5:R-:W-:Y:S08]  /*a910*/  HMMA.16816.F32 R28, R156.reuse, R152, R28 ;  /* 0x000000989c1c723c */ /* 0x060ff0000000181c */
[----:B------:R-:W-:Y:S01]  /*a920*/  HMMA.16816.F32 R32, R156, R154, R32 ;  /* 0x0000009a9c20723c */ /* 0x000fe20000001820 */
[----:B------:R-:W5:Y:S07]  /*a930*/  LDSM.16.M88.4 R152, [R180+0x5800] ;  /* 0x00580000b498783b */ /* 0x000f6e0000000200 */
[C---:B------:R-:W-:Y:S01]  /*a940*/  HMMA.16816.F32 R4, R168.reuse, R176, R4 ;  /* 0x000000b0a804723c */ /* 0x040fe20000001804 */
[----:B------:R-:W1:Y:S07]  /*a950*/  LDSM.16.M88.4 R156, [R190+0x8000] ;  /* 0x00800000be9c783b */ /* 0x000e6e0000000200 */
        /* <DEDUP_REMOVED lines=13> */
[C---:B------:R-:W-:Y:S08]  /*aa30*/  HMMA.16816.F32 R8, R160.reuse, R174, R8 ;  /* 0x000000aea008723c */ /* 0x040ff00000001808 */
[C---:B----4-:R-:W-:Y:S08]  /*aa40*/  HMMA.16816.F32 R12, R160.reuse, R140, R12 ;  /* 0x0000008ca00c723c */ /* 0x050ff0000000180c */
[C---:B------:R-:W-:Y:S08]  /*aa50*/  HMMA.16816.F32 R16, R160.reuse, R142, R16 ;  /* 0x0000008ea010723c */ /* 0x040ff00000001810 */
[C---:B--2---:R-:W-:Y:S08]  /*aa60*/  HMMA.16816.F32 R20, R160.reuse, R144, R20 ;  /* 0x00000090a014723c */ /* 0x044ff00000001814 */
[C---:B------:R-:W-:Y:S08]  /*aa70*/  HMMA.16816.F32 R24, R160.reuse, R146, R24 ;  /* 0x00000092a018723c */ /* 0x040ff00000001818 */
[C---:B-----5:R-:W-:Y:S08]  /*aa80*/  HMMA.16816.F32 R28, R160.reuse, R152, R28 ;  /* 0x00000098a01c723c */ /* 0x060ff0000000181c */
[----:B------:R-:W-:Y:S08]  /*aa90*/  HMMA.16816.F32 R32, R160, R154, R32 ;  /* 0x0000009aa020723c */ /* 0x000ff00000001820 */
[C---:B------:R-:W-:Y:S08]  /*aaa0*/  HMMA.16816.F32 R4, R156.reuse, R164, R4 ;  /* 0x000000a49c04723c */ /* 0x040ff00000001804 */
        /* <DEDUP_REMOVED lines=228> */
[----:B------:R-:W-:Y:S01]  /*b8f0*/  FMUL.FTZ R88, R2, R88 ;  /* 0x0000005802587220 */ /* 0x000fe20000410000 */
[----:B-1----:R-:W-:Y:S01]  /*b900*/  IADD3 R3, R194, R184, RZ ;  /* 0x000000b8c2037210 */ /* 0x002fe20007ffe0ff */
[----:B------:R-:W-:Y:S01]  /*b910*/  FMUL.FTZ R89, R2, R89 ;  /* 0x0000005902597220 */ /* 0x000fe20000410000 */
[----:B--2---:R-:W-:Y:S01]  /*b920*/  F2FP.PACK_AB R105, R178, R177 ;  /* 0x000000b1b269723e */ /* 0x004fe200000000ff */
[----:B------:R-:W-:Y:S01]  /*b930*/  FMUL.FTZ R90, R0, R90 ;  /* 0x0000005a005a7220 */ /* 0x000fe20000410000 */
        /* <DEDUP_REMOVED lines=13> */
[----:B------:R-:W-:Y:S08]  /*ba10*/  LDSM.16.MT88.4 R132, [R152+0x2800] ;  /* 0x002800009884783b */ /* 0x000ff00000004200 */
        /* <DEDUP_REMOVED lines=11> */
[----:B------:R-:W-:Y:S03]  /*bad0*/  FMUL.FTZ R21, R2, R121 ;  /* 0x0000007902157220 */ /* 0x000fe60000410000 */
[C---:B------:R-:W-:Y:S02]  /*bae0*/  FMUL.FTZ R22, R0.reuse, R122 ;  /* 0x0000007a00167220 */ /* 0x040fe40000410000 */
[----:B------:R-:W-:Y:S02]  /*baf0*/  FMUL.FTZ R23, R0, R123 ;  /* 0x0000007b00177220 */ /* 0x000fe40000410000 */
[----:B------:R-:W-:Y:S05]  /*bb00*/  LDSM.16.MT88.4 R120, [R152+0x800] ;  /* 0x000800009878783b */ /* 0x000fea0000004200 */
[C---:B------:R-:W-:Y:S07]  /*bb10*/  HMMA.16816.F32 R20, R104.reuse, R28, R20 ;  /* 0x0000001c6814723c */ /* 0x040fee0000001814 */
[C---:B------:R-:W-:Y:S01]  /*bb20*/  FMUL.FTZ R28, R2.reuse, R128 ;  /* 0x00000080021c7220 */ /* 0x040fe20000410000 */
[C---:B------:R-:W-:Y:S04]  /*bb30*/  HMMA.16816.F32 R24, R104.reuse, R30, R24 ;  /* 0x0000001e6818723c */ /* 0x040fe80000001818 */
[----:B------:R-:W-:Y:S03]  /*bb40*/  FMUL.FTZ R29, R2, R129 ;  /* 0x00000081021d7220 */ /* 0x000fe60000410000 */
[C---:B------:R-:W-:Y:S02]  /*bb50*/  FMUL.FTZ R30, R0.reuse, R130 ;  /* 0x00000082001e7220 */ /* 0x040fe40000410000 */
[C---:B------:R-:W-:Y:S02]  /*bb60*/  FMUL.FTZ R31, R0.reuse, R131 ;  /* 0x00000083001f7220 */ /* 0x040fe40000410000 */
[----:B------:R-:W-:Y:S01]  /*bb70*/  LDSM.16.MT88.4 R128, [R3+0x2800] ;  /* 0x002800000380783b */ /* 0x000fe20000004200 */
[----:B------:R-:W-:Y:S04]  /*bb80*/  FFMA.FTZ R0, R0, R213, R177 ;  /* 0x000000d500007223 */ /* 0x000fe800000100b1 */
[C---:B------:R-:W-:Y:S08]  /*bb90*/  HMMA.16816.F32 R28, R104.reuse, R108, R28 ;  /* 0x0000006c681c723c */ /* 0x040ff0000000181c */
        /* <DEDUP_REMOVED lines=11> */
[C---:B-1----:R-:W-:Y:S07]  /*bc50*/  HMMA.16816.F32 R60, R104.reuse, R112, R60 ;  /* 0x00000070683c723c */ /* 0x042fee000000183c */
[--C-:B------:R-:W-:Y:S01]  /*bc60*/  FFMA.FTZ R112, R145, c[0x0][0x2d0], -R144.reuse ;  /* 0x0000b40091707a23 */ /* 0x100fe20000010890 */
[C---:B------:R-:W-:Y:S03]  /*bc70*/  HMMA.16816.F32 R64, R104.reuse, R114, R64 ;  /* 0x000000726840723c */ /* 0x040fe60000001840 */
[----:B------:R1:W-:Y:S05]  /*bc80*/  MUFU.EX2 R175, R112 ;  /* 0x0000007000af7308 */ /* 0x0003ea0000000800 */
[C---:B---3--:R-:W-:Y:S07]  /*bc90*/  HMMA.16816.F32 R68, R104.reuse, R116, R68 ;  /* 0x000000746844723c */ /* 0x048fee0000001844 */
[--C-:B------:R-:W-:Y:S01]  /*bca0*/  FFMA.FTZ R116, R147, c[0x0][0x2d0], -R144.reuse ;  /* 0x0000b40093747a23 */ /* 0x100fe20000010890 */
[C---:B------:R-:W-:Y:S03]  /*bcb0*/  HMMA.16816.F32 R72, R104.reuse, R118, R72 ;  /* 0x000000766848723c */ /* 0x040fe60000001848 */
[----:B------:R3:W-:Y:S05]  /*bcc0*/  MUFU.EX2 R176, R116 ;  /* 0x0000007400b07308 */ /* 0x0007ea0000000800 */
[C---:B--2---:R-:W-:Y:S04]  /*bcd0*/  HMMA.16816.F32 R76, R104.reuse, R108, R76 ;  /* 0x0000006c684c723c */ /* 0x044fe8000000184c */
[--C-:B-1----:R-:W-:Y:S03]  /*bce0*/  FFMA.FTZ R112, R146, c[0x0][0x2d0], -R144.reuse ;  /* 0x0000b40092707a23 */ /* 0x102fe60000010890 */
[--C-:B------:R-:W-:Y:S01]  /*bcf0*/  FFMA.FTZ R108, R149, c[0x0][0x2d0], -R141.reuse ;  /* 0x0000b400956c7a23 */ /* 0x100fe2000001088d */
[C---:B------:R-:W-:Y:S01]  /*bd00*/  HMMA.16816.F32 R80, R104.reuse, R110, R80 ;  /* 0x0000006e6850723c */ /* 0x040fe20000001850 */
[----:B------:R1:W2:Y:S10]  /*bd10*/  MUFU.EX2 R174, R112 ;  /* 0x0000007000ae7308 */ /* 0x0002b40000000800 */
[----:B------:R4:W-:Y:S01]  /*bd20*/  MUFU.EX2 R170, R108 ;  /* 0x0000006c00aa7308 */ /* 0x0009e20000000800 */
[--C-:B---3--:R-:W-:Y:S09]  /*bd30*/  FFMA.FTZ R116, R148, c[0x0][0x2d0], -R144.reuse ;  /* 0x0000b40094747a23 */ /* 0x108ff20000010890 */
[----:B------:R3:W5:Y:S01]  /*bd40*/  MUFU.EX2 R173, R116 ;  /* 0x0000007400ad7308 */ /* 0x0007620000000800 */
[----:B-1----:R-:W1:Y:S01]  /*bd50*/  LDSM.16.MT88.4 R112, [R102+0x4000] ;  /* 0x004000006670783b */ /* 0x002e620000004200 */
[--C-:B----4-:R-:W-:Y:S08]  /*bd60*/  FFMA.FTZ R108, R151, c[0x0][0x2d0], -R141.reuse ;  /* 0x0000b400976c7a23 */ /* 0x110ff0000001088d */
[----:B------:R4:W1:Y:S01]  /*bd70*/  MUFU.EX2 R171, R108 ;  /* 0x0000006c00ab7308 */ /* 0x0008620000000800 */
[----:B---3--:R-:W3:Y:S01]  /*bd80*/  LDSM.16.MT88.4 R116, [R103+0x4000] ;  /* 0x004000006774783b */ /* 0x008ee20000004200 */
[--C-:B----4-:R-:W-:Y:S01]  /*bd90*/  FFMA.FTZ R108, R150, c[0x0][0x2d0], -R141.reuse ;  /* 0x0000b400966c7a23 */ /* 0x110fe2000001088d */
[C---:B-1----:R-:W-:Y:S06]  /*bda0*/  HMMA.16816.F32 R84, R104.reuse, R112, R84 ;  /* 0x000000706854723c */ /* 0x042fec0000001854 */
[----:B------:R-:W-:Y:S01]  /*bdb0*/  LDSM.16.MT88.4 R148, [R102+0x3800] ;  /* 0x003800006694783b */ /* 0x000fe20000004200 */
[----:B------:R1:W-:Y:S01]  /*bdc0*/  MUFU.EX2 R172, R108 ;  /* 0x0000006c00ac7308 */ /* 0x0003e20000000800 */
[--C-:B------:R-:W-:Y:S01]  /*bdd0*/  FFMA.FTZ R112, R153, c[0x0][0x2d0], -R141.reuse ;  /* 0x0000b40099707a23 */ /* 0x100fe2000001088d */
[C---:B------:R-:W-:Y:S08]  /*bde0*/  HMMA.16816.F32 R88, R104.reuse, R114, R88 ;  /* 0x000000726858723c */ /* 0x040ff00000001858 */
[----:B------:R4:W4:Y:S01]  /*bdf0*/  MUFU.EX2 R169, R112 ;  /* 0x0000007000a97308 */ /* 0x0009220000000800 */
[C---:B---3--:R-:W-:Y:S01]  /*be00*/  HMMA.16816.F32 R92, R104.reuse, R116, R92 ;  /* 0x00000074685c723c */ /* 0x048fe2000000185c */
[----:B-1----:R-:W1:Y:S07]  /*be10*/  LDSM.16.MT88.4 R108, [R3+0x800] ;  /* 0x00080000036c783b */ /* 0x002e6e0000004200 */
[----:B------:R-:W-:Y:S01]  /*be20*/  HMMA.16816.F32 R96, R104, R118, R96 ;  /* 0x000000766860723c */ /* 0x000fe20000001860 */
[----:B------:R-:W-:Y:S06]  /*be30*/  LDSM.16.MT88.4 R116, [R102+0x2800] ;  /* 0x002800006674783b */ /* 0x000fec0000004200 */
[----:B--2---:R-:W-:Y:S02]  /*be40*/  F2FP.PACK_AB R104, R174, R175 ;  /* 0x000000afae68723e */ /* 0x004fe400000000ff */
[----:B-----5:R-:W-:Y:S03]  /*be50*/  F2FP.PACK_AB R106, R173, R176 ;  /* 0x000000b0ad6a723e */ /* 0x020fe600000000ff */
[----:B------:R-:W-:Y:S01]  /*be60*/  F2FP.PACK_AB R105, R171, R170 ;  /* 0x000000aaab69723e */ /* 0x000fe200000000ff */
[----:B----4-:R-:W2:Y:S01]  /*be70*/  LDSM.16.MT88.4 R112, [R102+0x800] ;  /* 0x000800006670783b */ /* 0x010ea20000004200 */
[----:B------:R-:W-:Y:S07]  /*be80*/  F2FP.PACK_AB R107, R169, R172 ;  /* 0x000000aca96b723e */ /* 0x000fee00000000ff */
[C---:B-1----:R-:W-:Y:S08]  /*be90*/  HMMA.16816.F32 R4, R104.reuse, R108, R4 ;  /* 0x0000006c6804723c */ /* 0x042ff00000001804 */
[C---:B------:R-:W-:Y:S01]  /*bea0*/  HMMA.16816.F32 R8, R104.reuse, R110, R8 ;  /* 0x0000006e6808723c */ /* 0x040fe20000001808 */
[----:B------:R-:W1:Y:S07]  /*beb0*/  LDSM.16.MT88.4 R108, [R103+0x2800] ;  /* 0x00280000676c783b */ /* 0x000e6e0000004200 */
[C---:B------:R-:W-:Y:S07]  /*bec0*/  HMMA.16816.F32 R12, R104.reuse, R120, R12 ;  /* 0x00000078680c723c */ /* 0x040fee000000180c */
[--C-:B------:R-:W-:Y:S01]  /*bed0*/  FFMA.FTZ R120, R154, c[0x0][0x2d0], -R144.reuse ;  /* 0x0000b4009a787a23 */ /* 0x100fe20000010890 */
[C---:B------:R-:W-:Y:S03]  /*bee0*/  HMMA.16816.F32 R16, R104.reuse, R122, R16 ;  /* 0x0000007a6810723c */ /* 0x040fe60000001810 */
[----:B------:R3:W-:Y:S05]  /*bef0*/  MUFU.EX2 R168, R120 ;  /* 0x0000007800a87308 */ /* 0x0007ea0000000800 */
[C---:B--2---:R-:W-:Y:S08]  /*bf00*/  HMMA.16816.F32 R20, R104.reuse, R112, R20 ;  /* 0x000000706814723c */ /* 0x044ff00000001814 */
[C---:B------:R-:W-:Y:S01]  /*bf10*/  HMMA.16816.F32 R24, R104.reuse, R114, R24 ;  /* 0x000000726818723c */ /* 0x040fe20000001818 */
[----:B------:R-:W2:Y:S07]  /*bf20*/  LDSM.16.MT88.4 R112, [R3+0x4800] ;  /* 0x004800000370783b */ /* 0x000eae0000004200 */
        /* <DEDUP_REMOVED lines=10> */
[C---:B------:R-:W-:Y:S07]  /*bfd0*/  HMMA.16816.F32 R52, R104.reuse, R116, R52 ;  /* 0x000000746834723c */ /* 0x040fee0000001834 */
[--C-:B------:R-:W-:Y:S01]  /*bfe0*/  FFMA.FTZ R116, R157, c[0x0][0x2d0], -R144.reuse ;  /* 0x0000b4009d747a23 */ /* 0x100fe20000010890 */
[C---:B------:R-:W-:Y:S03]  /*bff0*/  HMMA.16816.F32 R56, R104.reuse, R118, R56 ;  /* 0x000000766838723c */ /* 0x040fe60000001838 */
[----:B------:R4:W5:Y:S05]  /*c000*/  MUFU.EX2 R167, R116 ;  /* 0x0000007400a77308 */ /* 0x00096a0000000800 */
[C---:B-1----:R-:W-:Y:S07]  /*c010*/  HMMA.16816.F32 R60, R104.reuse, R108, R60 ;  /* 0x0000006c683c723c */ /* 0x042fee000000183c */
[--C-:B------:R-:W-:Y:S01]  /*c020*/  FFMA.FTZ R108, R156, c[0x0][0x2d0], -R144.reuse ;  /* 0x0000b4009c6c7a23 */ /* 0x100fe20000010890 */
[C---:B------:R-:W-:Y:S03]  /*c030*/  HMMA.16816.F32 R64, R104.reuse, R110, R64 ;  /* 0x0000006e6840723c */ /* 0x040fe60000001840 */
[----:B------:R1:W-:Y:S05]  /*c040*/  MUFU.EX2 R165, R108 ;  /* 0x0000006c00a57308 */ /* 0x0003ea0000000800 */
[C---:B--2---:R-:W-:Y:S04]  /*c050*/  HMMA.16816.F32 R68, R104.reuse, R112, R68 ;  /* 0x000000706844723c */ /* 0x044fe80000001844 */
[--C-:B----4-:R-:W-:Y:S03]  /*c060*/  FFMA.FTZ R116, R155, c[0x0][0x2d0], -R144.reuse ;  /* 0x0000b4009b747a23 */ /* 0x110fe60000010890 */
[--C-:B------:R-:W-:Y:S01]  /*c070*/  FFMA.FTZ R112, R160, c[0x0][0x2d0], -R141.reuse ;  /* 0x0000b400a0707a23 */ /* 0x100fe2000001088d */
[C---:B------:R-:W-:Y:S01]  /*c080*/  HMMA.16816.F32 R72, R104.reuse, R114, R72 ;  /* 0x000000726848723c */ /* 0x040fe20000001848 */
[----:B------:R2:W4:Y:S07]  /*c090*/  MUFU.EX2 R166, R116 ;  /* 0x0000007400a67308 */ /* 0x00052e0000000800 */
[C---:B---3--:R-:W-:Y:S03]  /*c0a0*/  HMMA.16816.F32 R76, R104.reuse, R120, R76 ;  /* 0x00000078684c723c */ /* 0x048fe6000000184c */
[----:B------:R3:W-:Y:S01]  /*c0b0*/  MUFU.EX2 R163, R112 ;  /* 0x0000007000a37308 */ /* 0x0007e20000000800 */
[--C-:B-1----:R-:W-:Y:S03]  /*c0c0*/  FFMA.FTZ R108, R158, c[0x0][0x2d0], -R141.reuse ;  /* 0x0000b4009e6c7a23 */ /* 0x102fe6000001088d */
[--C-:B------:R-:W-:Y:S01]  /*c0d0*/  FFMA.FTZ R120, R161, c[0x0][0x2d0], -R141.reuse ;  /* 0x0000b400a1787a23 */ /* 0x100fe2000001088d */
[C---:B------:R-:W-:Y:S05]  /*c0e0*/  HMMA.16816.F32 R80, R104.reuse, R122, R80 ;  /* 0x0000007a6850723c */ /* 0x040fea0000001850 */
[----:B------:R1:W1:Y:S01]  /*c0f0*/  MUFU.EX2 R164, R108 ;  /* 0x0000006c00a47308 */ /* 0x0002620000000800 */
[----:B--2---:R-:W2:Y:S09]  /*c100*/  LDSM.16.MT88.4 R116, [R102+0x4800] ;  /* 0x004800006674783b */ /* 0x004eb20000004200 */
[----:B------:R4:W-:Y:S01]  /*c110*/  MUFU.EX2 R161, R120 ;  /* 0x0000007800a17308 */ /* 0x0009e20000000800 */
[--C-:B---3--:R-:W-:Y:S09]  /*c120*/  FFMA.FTZ R112, R159, c[0x0][0x2d0], -R141.reuse ;  /* 0x0000b4009f707a23 */ /* 0x108ff2000001088d */
[----:B------:R3:W2:Y:S01]  /*c130*/  MUFU.EX2 R162, R112 ;  /* 0x0000007000a27308 */ /* 0x0006a20000000800 */
[----:B-1----:R-:W1:Y:S08]  /*c140*/  LDSM.16.MT88.4 R108, [R103+0x4800] ;  /* 0x00480000676c783b */ /* 0x002e700000004200 */
[----:B----4-:R-:W-:Y:S01]  /*c150*/  LDSM.16.MT88.4 R120, [R102+0x1000] ;  /* 0x001000006678783b */ /* 0x010fe20000004200 */
[C---:B--2---:R-:W-:Y:S07]  /*c160*/  HMMA.16816.F32 R84, R104.reuse, R116, R84 ;  /* 0x000000746854723c */ /* 0x044fee0000001854 */
[----:B---3--:R-:W2:Y:S01]  /*c170*/  LDSM.16.MT88.4 R112, [R3+0x1000] ;  /* 0x001000000370783b */ /* 0x008ea20000004200 */
[C---:B------:R-:W-:Y:S07]  /*c180*/  HMMA.16816.F32 R88, R104.reuse, R118, R88 ;  /* 0x000000766858723c */ /* 0x040fee0000001858 */
[----:B------:R-:W3:Y:S01]  /*c190*/  LDSM.16.MT88.4 R116, [R102+0x3000] ;  /* 0x003000006674783b */ /* 0x000ee20000004200 */
[C---:B-1----:R-:W-:Y:S08]  /*c1a0*/  HMMA.16816.F32 R92, R104.reuse, R108, R92 ;  /* 0x0000006c685c723c */ /* 0x042ff0000000185c */
[----:B------:R-:W-:Y:S01]  /*c1b0*/  HMMA.16816.F32 R96, R104, R110, R96 ;  /* 0x0000006e6860723c */ /* 0x000fe20000001860 */
[----:B------:R-:W1:Y:S06]  /*c1c0*/  LDSM.16.MT88.4 R108, [R103+0x3000] ;  /* 0x00300000676c783b */ /* 0x000e6c0000004200 */
[----:B-----5:R-:W-:Y:S02]  /*c1d0*/  F2FP.PACK_AB R104, R167, R168 ;  /* 0x000000a8a768723e */ /* 0x020fe400000000ff */
[----:B------:R-:W-:Y:S03]  /*c1e0*/  F2FP.PACK_AB R106, R165, R166 ;  /* 0x000000a6a56a723e */ /* 0x000fe600000000ff */
        /* <DEDUP_REMOVED lines=14> */
[----:B----4-:R-:W-:Y:S07]  /*c2d0*/  LDSM.16.MT88.4 R124, [R102+0x1800] ;  /* 0x00180000667c783b */ /* 0x010fee0000004200 */
[C---:B------:R-:W-:Y:S08]  /*c2e0*/  HMMA.16816.F32 R32, R104.reuse, R130, R32 ;  /* 0x000000826820723c */ /* 0x040ff00000001820 */
[C---:B------:R-:W-:Y:S01]  /*c2f0*/  HMMA.16816.F32 R36, R104.reuse, R132, R36 ;  /* 0x000000846824723c */ /* 0x040fe20000001824 */
[----:B-----5:R-:W4:Y:S07]  /*c300*/  LDSM.16.MT88.4 R120, [R152+0x5000] ;  /* 0x005000009878783b */ /* 0x020f2e0000004200 */
[C---:B------:R-:W-:Y:S01]  /*c310*/  HMMA.16816.F32 R40, R104.reuse, R134, R40 ;  /* 0x000000866828723c */ /* 0x040fe20000001828 */
[----:B------:R-:W-:Y:S07]  /*c320*/  LDSM.16.MT88.4 R132, [R103+0x1800] ;  /* 0x001800006784783b */ /* 0x000fee0000004200 */
[C---:B------:R-:W-:Y:S08]  /*c330*/  HMMA.16816.F32 R44, R104.reuse, R136, R44 ;  /* 0x00000088682c723c */ /* 0x040ff0000000182c */
[C---:B------:R-:W-:Y:S08]  /*c340*/  HMMA.16816.F32 R48, R104.reuse, R138, R48 ;  /* 0x0000008a6830723c */ /* 0x040ff00000001830 */
[C---:B---3--:R-:W-:Y:S07]  /*c350*/  HMMA.16816.F32 R52, R104.reuse, R116, R52 ;  /* 0x000000746834723c */ /* 0x048fee0000001834 */
        /* <DEDUP_REMOVED lines=8> */
[----:B---3--:R-:W-:Y:S01]  /*c3e0*/  FFMA.FTZ R116, R203, c[0x0][0x2d0], -R144 ;  /* 0x0000b400cb747a23 */ /* 0x008fe20000010890 */
[----:B-----5:R-:W-:Y:S01]  /*c3f0*/  F2FP.PACK_AB R136, R159, R160 ;  /* 0x000000a09f88723e */ /* 0x020fe200000000ff */
[----:B------:R-:W-:Y:S01]  /*c400*/  LDSM.16.MT88.4 R144, [R152+0x3800] ;  /* 0x003800009890783b */ /* 0x000fe20000004200 */
[--C-:B------:R-:W-:Y:S01]  /*c410*/  FFMA.FTZ R112, R208, c[0x0][0x2d0], -R141.reuse ;  /* 0x0000b400d0707a23 */ /* 0x100fe2000001088d */
[C---:B------:R-:W-:Y:S01]  /*c420*/  HMMA.16816.F32 R72, R104.reuse, R114, R72 ;  /* 0x000000726848723c */ /* 0x040fe20000001848 */
[----:B------:R2:W3:Y:S07]  /*c430*/  MUFU.EX2 R158, R116 ;  /* 0x00000074009e7308 */ /* 0x0004ee0000000800 */
[C---:B----4-:R-:W-:Y:S03]  /*c440*/  HMMA.16816.F32 R76, R104.reuse, R120, R76 ;  /* 0x00000078684c723c */ /* 0x050fe6000000184c */
[----:B------:R4:W5:Y:S01]  /*c450*/  MUFU.EX2 R155, R112 ;  /* 0x00000070009b7308 */ /* 0x0009620000000800 */
[----:B-1----:R-:W-:Y:S03]  /*c460*/  LDSM.16.MT88.4 R108, [R103+0x5000] ;  /* 0x00500000676c783b */ /* 0x002fe60000004200 */
[--C-:B------:R-:W-:Y:S01]  /*c470*/  FFMA.FTZ R120, R206, c[0x0][0x2d0], -R141.reuse ;  /* 0x0000b400ce787a23 */ /* 0x100fe2000001088d */
[C---:B------:R-:W-:Y:S05]  /*c480*/  HMMA.16816.F32 R80, R104.reuse, R122, R80 ;  /* 0x0000007a6850723c */ /* 0x040fea0000001850 */
[----:B------:R1:W-:Y:S01]  /*c490*/  MUFU.EX2 R153, R120 ;  /* 0x0000007800997308 */ /* 0x0003e20000000800 */
[----:B--2---:R-:W2:Y:S01]  /*c4a0*/  LDSM.16.MT88.4 R116, [R102+0x5000] ;  /* 0x005000006674783b */ /* 0x004ea20000004200 */
[----:B---3--:R-:W-:Y:S01]  /*c4b0*/  F2FP.PACK_AB R138, R157, R158 ;  /* 0x0000009e9d8a723e */ /* 0x008fe200000000ff */
[----:B----4-:R-:W-:Y:S01]  /*c4c0*/  FFMA.FTZ R112, R205, c[0x0][0x2d0], -R141 ;  /* 0x0000b400cd707a23 */ /* 0x010fe2000001088d */
[----:B-----5:R-:W-:Y:S05]  /*c4d0*/  F2FP.PACK_AB R137, R155, R156 ;  /* 0x0000009c9b89723e */ /* 0x020fea00000000ff */
[----:B------:R-:W-:Y:S01]  /*c4e0*/  LDSM.16.MT88.4 R140, [R3+0x3800] ;  /* 0x00380000038c783b */ /* 0x000fe20000004200 */
[----:B------:R3:W4:Y:S07]  /*c4f0*/  MUFU.EX2 R154, R112 ;  /* 0x00000070009a7308 */ /* 0x00072e0000000800 */
[----:B-1----:R-:W-:Y:S08]  /*c500*/  LDSM.16.MT88.4 R120, [R152+0x1800] ;  /* 0x001800009878783b */ /* 0x002ff00000004200 */
[----:B---3--:R-:W1:Y:S01]  /*c510*/  LDSM.16.MT88.4 R112, [R3+0x1800] ;  /* 0x001800000370783b */ /* 0x008e620000004200 */
[----:B----4-:R-:W-:Y:S01]  /*c520*/  F2FP.PACK_AB R139, R153, R154 ;  /* 0x0000009a998b723e */ /* 0x010fe200000000ff */
[C---:B--2---:R-:W-:Y:S08]  /*c530*/  HMMA.16816.F32 R84, R104.reuse, R116, R84 ;  /* 0x000000746854723c */ /* 0x044ff00000001854 */
[C---:B------:R-:W-:Y:S08]  /*c540*/  HMMA.16816.F32 R88, R104.reuse, R118, R88 ;  /* 0x000000766858723c */ /* 0x040ff00000001858 */
[C---:B------:R-:W-:Y:S08]  /*c550*/  HMMA.16816.F32 R92, R104.reuse, R108, R92 ;  /* 0x0000006c685c723c */ /* 0x040ff0000000185c */
[----:B------:R-:W-:Y:S08]  /*c560*/  HMMA.16816.F32 R96, R104, R110, R96 ;  /* 0x0000006e6860723c */ /* 0x000ff00000001860 */
[C---:B-1----:R-:W-:Y:S01]  /*c570*/  HMMA.16816.F32 R104, R136.reuse, R112, R4 ;  /* 0x000000708868723c */ /* 0x042fe20000001804 */
[----:B------:R-:W1:Y:S07]  /*c580*/  LDSM.16.MT88.4 R4, [R103+0x3800] ;  /* 0x003800006704783b */ /* 0x000e6e0000004200 */
[C---:B------:R-:W-:Y:S01]  /*c590*/  HMMA.16816.F32 R108, R136.reuse, R114, R8 ;  /* 0x00000072886c723c */ /* 0x040fe20000001808 */
[----:B------:R2:W3:Y:S07]  /*c5a0*/  LDSM.16.MT88.4 R8, [R3+0x5800] ;  /* 0x005800000308783b */ /* 0x0004ee0000004200 */
[C---:B------:R-:W-:Y:S01]  /*c5b0*/  HMMA.16816.F32 R112, R136.reuse, R120, R12 ;  /* 0x000000788870723c */ /* 0x040fe2000000180c */
[----:B------:R-:W4:Y:S07]  /*c5c0*/  LDSM.16.MT88.4 R12, [R152+0x5800] ;  /* 0x00580000980c783b */ /* 0x000f2e0000004200 */
[C---:B------:R-:W-:Y:S07]  /*c5d0*/  HMMA.16816.F32 R116, R136.reuse, R122, R16 ;  /* 0x0000007a8874723c */ /* 0x040fee0000001810 */
[----:B------:R-:W-:Y:S01]  /*c5e0*/  FFMA.FTZ R16, R2, R212, R179 ;  /* 0x000000d402107223 */ /* 0x000fe200000100b3 */
[C---:B------:R-:W-:Y:S04]  /*c5f0*/  HMMA.16816.F32 R120, R136.reuse, R124, R20 ;  /* 0x0000007c8878723c */ /* 0x040fe80000001814 */
[----:B--2---:R-:W-:Y:S01]  /*c600*/  IADD3 R3, R197, -0x2, RZ ;  /* 0xfffffffec5037810 */ /* 0x004fe20007ffe0ff */
[----:B------:R-:W-:Y:S03]  /*c610*/  FADD.FTZ R16, R182, R16 ;  /* 0x00000010b6107221 */ /* 0x000fe60000010000 */
[C---:B------:R-:W-:Y:S03]  /*c620*/  HMMA.16816.F32 R124, R136.reuse, R126, R24 ;  /* 0x0000007e887c723c */ /* 0x040fe60000001818 */
[C---:B------:R-:W-:Y:S05]  /*c630*/  ISETP.GE.AND P6, PT, R3.reuse, R200, PT ;  /* 0x000000c80300720c */ /* 0x040fea0003fc6270 */
[C---:B------:R-:W-:Y:S08]  /*c640*/  HMMA.16816.F32 R128, R136.reuse, R132, R28 ;  /* 0x000000848880723c */ /* 0x040ff0000000181c */
[C---:B------:R-:W-:Y:S01]  /*c650*/  HMMA.16816.F32 R132, R136.reuse, R134, R32 ;  /* 0x000000868884723c */ /* 0x040fe20000001820 */
[----:B------:R-:W-:Y:S03]  /*c660*/  @P6 MOV R20, c[0x0][0x1e4] ;  /* 0x0000790000146a02 */ /* 0x000fe60000000f00 */
[----:B------:R-:W-:Y:S04]  /*c670*/  @P6 SHF.R.S32.HI R2, RZ, 0x1f, R3 ;  /* 0x0000001fff026819 */ /* 0x000fe80000011403 */
[C---:B------:R-:W-:Y:S04]  /*c680*/  HMMA.16816.F32 R36, R136.reuse, R140, R36 ;  /* 0x0000008c8824723c */ /* 0x040fe80000001824 */
[----:B------:R-:W-:Y:S04]  /*c690*/  @P6 IMAD R2, R2, c[0x0][0x1e0], RZ ;  /* 0x0000780002026a24 */ /* 0x000fe800078e02ff */
        /* <DEDUP_REMOVED lines=8> */
[C---:B---3--:R-:W-:Y:S07]  /*c720*/  HMMA.16816.F32 R68, R136.reuse, R8, R68 ;  /* 0x000000088844723c */ /* 0x048fee0000001844 */
[----:B------:R-:W-:Y:S01]  /*c730*/  FADD.FTZ R9, R178, R0 ;  /* 0x00000000b2097221 */ /* 0x000fe20000010000 */
[C---:B------:R-:W-:Y:S04]  /*c740*/  HMMA.16816.F32 R72, R136.reuse, R10, R72 ;  /* 0x0000000a8848723c */ /* 0x040fe80000001848 */
[C---:B------:R-:W-:Y:S02]  /*c750*/  @P6 IMAD R8, R3.reuse, c[0x0][0x1e4], R2 ;  /* 0x0000790003086a24 */ /* 0x040fe400078e0202 */
[----:B------:R-:W-:Y:S02]  /*c760*/  @P6 IMAD.WIDE.U32 R2, R3, c[0x0][0x1e0], RZ ;  /* 0x0000780003026a25 */ /* 0x000fe400078e00ff */
[C---:B----4-:R-:W-:Y:S04]  /*c770*/  HMMA.16816.F32 R76, R136.reuse, R12, R76 ;  /* 0x0000000c884c723c */ /* 0x050fe8000000184c */
[----:B------:R-:W-:Y:S02]  /*c780*/  FADD.FTZ R9, R180, R9 ;  /* 0x00000009b4097221 */ /* 0x000fe40000010000 */
[----:B------:R-:W-:Y:S01]  /*c790*/  FADD.FTZ R0, R183, R16 ;  /* 0x00000010b7007221 */ /* 0x000fe20000010000 */
[----:B------:R-:W-:Y:S01]  /*c7a0*/  @P6 MOV R13, c[0x0][0x1e0] ;  /* 0x00007800000d6a02 */ /* 0x000fe20000000f00 */
[----:B------:R-:W-:Y:S01]  /*c7b0*/  FADD.FTZ R9, R181, R9 ;  /* 0x00000009b5097221 */ /* 0x000fe20000010000 */
[C---:B------:R-:W-:Y:S03]  /*c7c0*/  HMMA.16816.F32 R80, R136.reuse, R14, R80 ;  /* 0x0000000e8850723c */ /* 0x040fe60000001850 */
[----:B------:R-:W-:Y:S01]  /*c7d0*/  FADD.FTZ R16, R199, R0 ;  /* 0x00000000c7107221 */ /* 0x000fe20000010000 */
[----:B------:R-:W-:Y:S02]  /*c7e0*/  @P6 IADD3 R0, R3, R8, RZ ;  /* 0x0000000803006210 */ /* 0x000fe40007ffe0ff */
[C---:B------:R-:W-:Y:S01]  /*c7f0*/  @P6 SHF.L.U32 R3, R2.reuse, 0x6, RZ ;  /* 0x0000000602036819 */ /* 0x040fe200000006ff */
[----:B------:R-:W-:Y:S01]  /*c800*/  FADD.FTZ R8, R175, R16 ;  /* 0x00000010af087221 */ /* 0x000fe20000010000 */
[----:B------:R-:W-:Y:S01]  /*c810*/  @P6 SHF.L.U64.HI R2, R2, 0x6, R0 ;  /* 0x0000000602026819 */ /* 0x000fe20000010200 */
[----:B------:R-:W-:Y:S01]  /*c820*/  FADD.FTZ R16, R170, R9 ;  /* 0x00000009aa107221 */ /* 0x000fe20000010000 */
[C---:B-1----:R-:W-:Y:S03]  /*c830*/  HMMA.16816.F32 R84, R136.reuse, R4, R84 ;  /* 0x000000048854723c */ /* 0x042fe60000001854 */
[----:B------:R-:W-:Y:S01]  /*c840*/  @P6 IADD3 R0, P5, R3, R218, RZ ;  /* 0x000000da03006210 */ /* 0x000fe20007fbe0ff */
[----:B------:R-:W-:Y:S01]  /*c850*/  FADD.FTZ R18, R171, R16 ;  /* 0x00000010ab127221 */ /* 0x000fe20000010000 */
[C---:B------:R-:W-:Y:S01]  /*c860*/  @P6 LEA R19, P0, R13.reuse, R3, 0x5 ;  /* 0x000000030d136211 */ /* 0x040fe200078028ff */
[----:B------:R-:W-:Y:S01]  /*c870*/  FADD.FTZ R17, R174, R8 ;  /* 0x00000008ae117221 */ /* 0x000fe20000010000 */
[----:B------:R-:W-:Y:S01]  /*c880*/  @P6 LEA R12, P4, R0, c[0x0][0x1c8], 0x1 ;  /* 0x00007200000c6a11 */ /* 0x000fe200078808ff */
[----:B------:R-:W1:Y:S01]  /*c890*/  LDSM.16.MT88.4 R8, [R103+0x5800] ;  /* 0x005800006708783b */ /* 0x000e620000004200 */
[-C--:B------:R-:W-:Y:S01]  /*c8a0*/  @P6 IADD3.X R16, R2, R217.reuse, RZ, P5, !PT ;  /* 0x000000d902106210 */ /* 0x080fe20002ffe4ff */
[C---:B------:R-:W-:Y:S03]  /*c8b0*/  HMMA.16816.F32 R88, R136.reuse, R6, R88 ;  /* 0x000000068858723c */ /* 0x040fe60000001858 */
[----:B------:R-:W-:Y:S01]  /*c8c0*/  @P6 LEA.HI.X R3, R13, R2, R20, 0x5, P0 ;  /* 0x000000020d036211 */ /* 0x000fe200000f2c14 */
[----:B------:R-:W-:Y:S01]  /*c8d0*/  FADD.FTZ R17, R176, R17 ;  /* 0x00000011b0117221 */ /* 0x000fe20000010000 */
[----:B------:R-:W-:Y:S01]  /*c8e0*/  @P6 LEA.HI.X R13, R0, c[0x0][0x1cc], R16, 0x1, P4 ;  /* 0x00007300000d6a11 */ /* 0x000fe200020f0c10 */
[----:B------:R-:W-:Y:S01]  /*c8f0*/  FADD.FTZ R0, R172, R18 ;  /* 0x00000012ac007221 */ /* 0x000fe20000010000 */
[C---:B------:R-:W-:Y:S01]  /*c900*/  ISETP.GE.AND P0, PT, R198.reuse, 0x1, PT ;  /* 0x00000001c600780c */ /* 0x040fe20003f06270 */
[----:B------:R-:W-:Y:S01]  /*c910*/  FADD.FTZ R15, R173, R17 ;  /* 0x00000011ad0f7221 */ /* 0x000fe20000010000 */
[----:B------:R-:W-:Y:S02]  /*c920*/  IADD3 R2, R198, 0x1, RZ ;  /* 0x00000001c6027810 */ /* 0x000fe40007ffe0ff */
[----:B------:R-:W-:Y:S01]  /*c930*/  @P6 ISETP.GE.AND P4, PT, R210, c[0x0][0x1d4], PT ;  /* 0x00007500d2006a0c */ /* 0x000fe20003f86270 */
[----:B------:R-:W-:Y:S01]  /*c940*/  FADD.FTZ R14, R169, R0 ;  /* 0x00000000a90e7221 */ /* 0x000fe20000010000 */
[----:B------:R-:W-:Y:S01]  /*c950*/  @P6 IADD3 R0, P5, R19, R218, RZ ;  /* 0x000000da13006210 */ /* 0x000fe20007fbe0ff */
[----:B------:R-:W-:Y:S01]  /*c960*/  FADD.FTZ R5, R168, R15 ;  /* 0x0000000fa8057221 */ /* 0x000fe20000010000 */
[----:B------:R-:W-:Y:S01]  /*c970*/  SEL R198, R2, RZ, !P0 ;  /* 0x000000ff02c67207 */ /* 0x000fe20004000000 */
[----:B------:R-:W-:Y:S01]  /*c980*/  FADD.FTZ R4, R164, R14 ;  /* 0x0000000ea4047221 */ /* 0x000fe20000010000 */
[----:B------:R-:W-:Y:S01]  /*c990*/  @P6 IADD3.X R3, R3, R217, RZ, P5, !PT ;  /* 0x000000d903036210 */ /* 0x000fe20002ffe4ff */
[----:B------:R-:W-:Y:S01]  /*c9a0*/  FADD.FTZ R14, R167, R5 ;  /* 0x00000005a70e7221 */ /* 0x000fe20000010000 */
[----:B------:R-:W-:Y:S01]  /*c9b0*/  @P6 LEA R2, P5, R0, c[0x0][0x1c8], 0x1 ;  /* 0x0000720000026a11 */ /* 0x000fe200078a08ff */
[----:B------:R-:W-:Y:S01]  /*c9c0*/  FADD.FTZ R5, R163, R4 ;  /* 0x00000004a3057221 */ /* 0x000fe20000010000 */
[----:B------:R-:W-:Y:S01]  /*c9d0*/  @P6 ISETP.GE.AND P0, PT, R209, c[0x0][0x1d4], PT ;  /* 0x00007500d1006a0c */ /* 0x000fe20003f06270 */
[----:B------:R-:W-:Y:S01]  /*c9e0*/  FADD.FTZ R4, R166, R14 ;  /* 0x0000000ea6047221 */ /* 0x000fe20000010000 */
[----:B------:R-:W-:Y:S01]  /*c9f0*/  @P6 LEA.HI.X R3, R0, c[0x0][0x1cc], R3, 0x1, P5 ;  /* 0x0000730000036a11 */ /* 0x000fe200028f0c03 */
[----:B------:R-:W-:Y:S02]  /*ca00*/  @P6 IMAD R0, R198, 0x6000, R224 ;  /* 0x00006000c6006824 */ /* 0x000fe400078e02e0 */
[----:B------:R-:W-:Y:S02]  /*ca10*/  FADD.FTZ R6, R162, R5 ;  /* 0x00000005a2067221 */ /* 0x000fe40000010000 */
[----:B------:R-:W-:Y:S01]  /*ca20*/  FADD.FTZ R5, R165, R4 ;  /* 0x00000004a5057221 */ /* 0x000fe20000010000 */
[----:B------:R-:W-:Y:S01]  /*ca30*/  @!PT LDS RZ, [RZ] ;  /* 0x00000000fffff984 */ /* 0x000fe20000000800 */
[----:B------:R-:W-:Y:S01]  /*ca40*/  @!PT LDS RZ, [RZ] ;  /* 0x00000000fffff984 */ /* 0x000fe20000000800 */
[----:B------:R-:W-:Y:S01]  /*ca50*/  @!PT LDS RZ, [RZ] ;  /* 0x00000000fffff984 */ /* 0x000fe20000000800 */
[----:B------:R2:W-:Y:S01]  /*ca60*/  @P6 LDGSTS.E.BYPASS.LTC128B.128 [R0], [R12.64], !P4 ;  /* 0x000000000c006fae */ /* 0x0005e2000e101d48 */
[----:B------:R-:W-:Y:S07]  /*ca70*/  FADD.FTZ R4, R161, R6 ;  /* 0x00000006a1047221 */ /* 0x000fee0000010000 */
[----:B------:R2:W-:Y:S01]  /*ca80*/  @P6 LDGSTS.E.BYPASS.LTC128B.128 [R0+0x2000], [R12.64+0x80], !P0 ;  /* 0x020000800c006fae */ /* 0x0005e2000c101d48 */
[C---:B-1----:R-:W-:Y:S07]  /*ca90*/  HMMA.16816.F32 R92, R136.reuse, R8, R92 ;  /* 0x00000008885c723c */ /* 0x042fee000000185c */
[----:B------:R2:W-:Y:S01]  /*caa0*/  @P6 LDGSTS.E.BYPASS.LTC128B.128 [R0+0x4000], [R12.64+0x100], !P3 ;  /* 0x040001000c006fae */ /* 0x0005e2000d901d48 */
[----:B------:R-:W-:Y:S07]  /*cab0*/  HMMA.16816.F32 R96, R136, R10, R96 ;  /* 0x0000000a8860723c */ /* 0x000fee0000001860 */
[----:B------:R1:W-:Y:S01]  /*cac0*/  @P6 LDGSTS.E.BYPASS.LTC128B.128 [R0+0x1000], [R2.64], !P4 ;  /* 0x0100000002006fae */ /* 0x0003e2000e101d48 */
[----:B------:R-:W-:Y:S07]  /*cad0*/  ISETP.GE.AND P4, PT, R185, 0x1, PT ;  /* 0x00000001b900780c */ /* 0x000fee0003f86270 */
[----:B------:R1:W-:Y:S01]  /*cae0*/  @P6 LDGSTS.E.BYPASS.LTC128B.128 [R0+0x3000], [R2.64+0x80], !P0 ;  /* 0x0300008002006fae */ /* 0x0003e2000c101d48 */
[----:B------:R-:W-:Y:S02]  /*caf0*/  ISETP.GT.AND P0, PT, R197, R223, PT ;  /* 0x000000dfc500720c */ /* 0x000fe40003f04270 */
[----:B------:R-:W-:Y:S05]  /*cb00*/  MOV R197, R196 ;  /* 0x000000c400c57202 */ /* 0x000fea0000000f00 */
[----:B------:R1:W-:Y:S08]  /*cb10*/  @P6 LDGSTS.E.BYPASS.LTC128B.128 [R0+0x5000], [R2.64+0x100], !P3 ;  /* 0x0500010002006fae */ /* 0x0003f0000d901d48 */
[----:B------:R-:W0:Y:S01]  /*cb20*/  LDGDEPBAR ;  /* 0x00000000000079af */ /* 0x000e220000000000 */
[----:B-1----:R-:W-:Y:S02]  /*cb30*/  FADD.FTZ R2, R160, R5 ;  /* 0x00000005a0027221 */ /* 0x002fe40000010000 */
[----:B--2---:R-:W-:Y:S02]  /*cb40*/  FADD.FTZ R0, R156, R4 ;  /* 0x000000049c007221 */ /* 0x004fe40000010000 */
        /* <DEDUP_REMOVED lines=11> */
.L_x_1687:
[----:B------:R-:W-:-:S13]  /*cc00*/  ISETP.GE.AND P0, PT, R196, R200, PT ;  /* 0x000000c8c400720c */ /* 0x000fda0003f06270 */
[----:B------:R-:W-:Y:S05]  /*cc10*/  @!P0 BRA `(.L_x_1689) ;  /* 0x0000375000008947 */ /* 0x000fea0003800000 */
[----:B------:R-:W-:Y:S02]  /*cc20*/  MOV R3, R100 ;  /* 0x0000006400037202 */ /* 0x000fe40000000f00 */
[----:B------:R-:W-:Y:S02]  /*cc30*/  MOV R2, R101 ;  /* 0x0000006500027202 */ /* 0x000fe40000000f00 */
.L_x_1698:
        /* <DEDUP_REMOVED lines=293> */
.L_x_1692:
[----:B------:R-:W-:Y:S04]  /*de90*/  MOV R10, c[0x0][0x32c] ;  /* 0x0000cb00000a7a02 */ /* 0x000fe80000000f00 */
[----:B------:R-:W-:Y:S11]  /*dea0*/  ISETP.NE.AND P0, PT, R10, 0x1, PT ;  /* 0x000000010a00780c */ /* 0x000ff60003f05270 */
[----:B------:R-:W-:Y:S02]  /*deb0*/  @!UPT UIADD3 URZ, URZ, URZ, URZ ;  /* 0x0000003f3f3ff290 */ /* 0x000fe4000fffe03f */
[----:B------:R-:W-:Y:S05]  /*dec0*/  @P0 IMAD.HI.U32 R10, R5, c[0x0][0x330], RZ ;  /* 0x0000cc00050a0a27 */ /* 0x000fea00078e00ff */
[----:B------:R-:W-:Y:S02]  /*ded0*/  @P0 SHF.R.U32.HI R5, RZ, c[0x0][0x334], R10 ;  /* 0x0000cd00ff050a19 */ /* 0x000fe4000001160a */
.L_x_1693:
[----:B------:R-:W-:Y:S05]  /*dee0*/  BSYNC B0 ;  /* 0x0000000000007941 */ /* 0x000fea0003800000 */
.L_x_1691:
[----:B------:R-:W-:Y:S04]  /*def0*/  IMAD R5, R5, c[0x0][0x32c], -R7 ;  /* 0x0000cb0005057a24 */ /* 0x000fe800078e0a07 */
[----:B------:R-:W-:Y:S05]  /*df00*/  IMAD.IADD R5, R5, 0x1, -R214 ;  /* 0x0000000105057824 */ /* 0x000fea00078e0ad6 */
[----:B------:R-:W-:Y:S02]  /*df10*/  IADD3 R10, R5, c[0x0][0x32c], RZ ;  /* 0x0000cb00050a7a10 */ /* 0x000fe40007ffe0ff */
[----:B------:R-:W-:Y:S02]  /*df20*/  IMNMX R0, R0, R5, !PT ;  /* 0x0000000500007217 */ /* 0x000fe40007800200 */
[----:B------:R-:W-:Y:S02]  /*df30*/  IMNMX R4, R4, R10, PT ;  /* 0x0000000a04047217 */ /* 0x000fe40003800200 */
.L_x_1690:
        /* <DEDUP_REMOVED lines=66> */
.L_x_1696:
[----:B------:R-:W-:Y:S04]  /*e360*/  MOV R6, c[0x0][0x32c] ;  /* 0x0000cb0000067a02 */ /* 0x000fe80000000f00 */
[----:B------:R-:W-:Y:S11]  /*e370*/  ISETP.NE.AND P4, PT, R6, 0x1, PT ;  /* 0x000000010600780c */ /* 0x000ff60003f85270 */
[----:B------:R-:W-:Y:S02]  /*e380*/  @!UPT UIADD3 URZ, URZ, URZ, URZ ;  /* 0x0000003f3f3ff290 */ /* 0x000fe4000fffe03f */
[----:B------:R-:W-:Y:S05]  /*e390*/  @P4 IMAD.HI.U32 R6, R5, c[0x0][0x330], RZ ;  /* 0x0000cc0005064a27 */ /* 0x000fea00078e00ff */
[----:B------:R-:W-:Y:S02]  /*e3a0*/  @P4 SHF.R.U32.HI R5, RZ, c[0x0][0x334], R6 ;  /* 0x0000cd00ff054a19 */ /* 0x000fe40000011606 */
.L_x_1697:
[----:B------:R-:W-:Y:S05]  /*e3b0*/  BSYNC B0 ;  /* 0x0000000000007941 */ /* 0x000fea0003800000 */
.L_x_1695:
[----:B------:R-:W-:Y:S04]  /*e3c0*/  IMAD R7, R5, c[0x0][0x32c], -R7 ;  /* 0x0000cb0005077a24 */ /* 0x000fe800078e0a07 */
[----:B------:R-:W-:Y:S05]  /*e3d0*/  IMAD.IADD R7, R7, 0x1, -R214 ;  /* 0x0000000107077824 */ /* 0x000fea00078e0ad6 */
[----:B------:R-:W-:Y:S02]  /*e3e0*/  IADD3 R5, R7, c[0x0][0x32c], RZ ;  /* 0x0000cb0007057a10 */ /* 0x000fe40007ffe0ff */
[----:B------:R-:W-:Y:S02]  /*e3f0*/  IMNMX R0, R0, R7, !PT ;  /* 0x0000000700007217 */ /* 0x000fe40007800200 */
[----:B------:R-:W-:Y:S02]  /*e400*/  IMNMX R4, R4, R5, PT ;  /* 0x0000000504047217 */ /* 0x000fe40003800200 */
.L_x_1694:
        /* <DEDUP_REMOVED lines=485> */
[----:B------:R-:W-:Y:S02]  /*10260*/  ISETP.GE.AND P0, PT, R200, R196, PT ;  /* 0x000000c4c800720c */ /* 0x000fe40003f06270 */
        /* <DEDUP_REMOVED lines=15> */
[----:B------:R-:W-:-:S05]  /*10360*/  @!P0 BRA `(.L_x_1698) ;  /* 0xffffc8d000008947 */ /* 0x000fca000383ffff */
.L_x_1689:
[----:B------:R-:W-:Y:S02]  /*10370*/  MOV R7, 0x1f ;  /* 0x0000001f00077802 */ /* 0x000fe40000000f00 */
[----:B------:R-:W-:Y:S01]  /*10380*/  MOV R6, 0xffffffff ;  /* 0xffffffff00067802 */ /* 0x000fe20000000f00 */
[----:B------:R-:W-:Y:S05]  /*10390*/  BRA.DIV ~URZ, `(.L_x_1699) ;  /* 0x000052427f007947 */ /* 0x000fea000b800000 */
[----:B------:R1:W2:Y:S02]  /*103a0*/  SHFL.BFLY PT, R0, R212, 0x2, 0x1f ;  /* 0x0c401f00d4007f89 */ /* 0x0002a400000e0000 */
.L_x_1772:
[----:B--2---:R-:W-:Y:S01]  /*103b0*/  FADD.FTZ R0, R0, R212 ;  /* 0x000000d400007221 */ /* 0x004fe20000010000 */
[----:B------:R-:W-:Y:S05]  /*103c0*/  BRA.DIV ~URZ, `(.L_x_1700) ;  /* 0x000052727f007947 */ /* 0x000fea000b800000 */
[----:B------:R-:W2:Y:S04]  /*103d0*/  SHFL.BFLY PT, R2, R213, 0x2, 0x1f ;  /* 0x0c401f00d5027f89 */ /* 0x000ea800000e0000 */
[----:B------:R-:W3:Y:S01]  /*103e0*/  SHFL.BFLY PT, R5, R0, 0x1, 0x1f ;  /* 0x0c201f0000057f89 */ /* 0x000ee200000e0000 */
[----:B--2---:R-:W-:-:S02]  /*103f0*/  FADD.FTZ R4, R2, R213 ;  /* 0x000000d502047221 */ /* 0x004fc40000010000 */
[----:B---3--:R-:W-:-:S03]  /*10400*/  FADD.FTZ R0, R0, R5 ;  /* 0x0000000500007221 */ /* 0x008fc60000010000 */
[----:B------:R2:W3:Y:S04]  /*10410*/  SHFL.BFLY PT, R3, R4, 0x1, 0x1f ;  /* 0x0c201f0004037f89 */ /* 0x0004e800000e0000 */
.L_x_1773:
        /* <DEDUP_REMOVED lines=117> */
.L_x_1642:
        /* <DEDUP_REMOVED lines=17> */
.L_x_1702:
[----:B------:R-:W-:Y:S05]  /*10c80*/  BSYNC B0 ;  /* 0x0000000000007941 */ /* 0x000fea0003800000 */
.L_x_1701:
        /* <DEDUP_REMOVED lines=11> */
[----:B------:R-:W4:Y:S04]  /*10d40*/  LDL R6, [R1+0x20] ;  /* 0x0000200001067983 */ /* 0x000f280000100800 */
[----:B------:R-:W4:Y:S01]  /*10d50*/  LDL R5, [R1+0x18] ;  /* 0x0000180001057983 */ /* 0x000f220000100800 */
[----:B------:R-:W-:Y:S01]  /*10d60*/  WARPSYNC 0xffffffff ;  /* 0xffffffff00007948 */ /* 0x000fe20003800000 */
[----:B------:R-:W-:Y:S01]  /*10d70*/  F2FP.PACK_AB R0, R153, R152 ;  /* 0x000000989900723e */ /* 0x000fe200000000ff */
[----:B------:R-:W-:Y:S01]  /*10d80*/  IMAD.MOV.U32 R16, RZ, RZ, c[0x0][0x388] ;  /* 0x0000e200ff107624 */ /* 0x000fe200078e00ff */
        /* <DEDUP_REMOVED lines=8> */
[----:B--2---:R2:W-:Y:S04]  /*10e10*/  STS [R12], R0 ;  /* 0x000000000c007388 */ /* 0x0045e80000000800 */
[----:B------:R1:W-:Y:S04]  /*10e20*/  STS [R12+0x400], R2 ;  /* 0x000400020c007388 */ /* 0x0003e80000000800 */
[----:B---3--:R3:W-:Y:S01]  /*10e30*/  STS [R11], R3 ;  /* 0x000000030b007388 */ /* 0x0087e20000000800 */
[----:B--2---:R-:W-:-:S02]  /*10e40*/  F2FP.PACK_AB R0, R161, R160 ;  /* 0x000000a0a100723e */ /* 0x004fc400000000ff */
        /* <DEDUP_REMOVED lines=80> */
[----:B------:R-:W-:Y:S04]  /*11350*/  STS [R7+0x8400], R3 ;  /* 0x0084000307007388 */ /* 0x000fe80000000800 */
[----:B------:R3:W-:Y:S01]  /*11360*/  STS [R6+0x8000], R2 ;  /* 0x0080000206007388 */ /* 0x0007e20000000800 */
[----:B-1----:R-:W-:-:S05]  /*11370*/  F2FP.PACK_AB R0, R69, R68 ;  /* 0x000000444500723e */ /* 0x002fca00000000ff */
[----:B------:R1:W-:Y:S01]  /*11380*/  STS [R6+0x8400], R0 ;  /* 0x0084000006007388 */ /* 0x0003e20000000800 */
[----:B--2---:R-:W-:-:S05]  /*11390*/  F2FP.PACK_AB R4, R65, R64 ;  /* 0x000000404104723e */ /* 0x004fca00000000ff */
[----:B------:R2:W-:Y:S01]  /*113a0*/  STS [R5+0x8000], R4 ;  /* 0x0080000405007388 */ /* 0x0005e20000000800 */
[----:B---3--:R-:W-:-:S04]  /*113b0*/  IMAD.MOV.U32 R2, RZ, RZ, 0x4 ;  /* 0x00000004ff027424 */ /* 0x008fc800078e00ff */
[----:B------:R-:W-:-:S04]  /*113c0*/  @P2 IMAD.WIDE R8, R231, R2, c[0x0][0x508] ;  /* 0x00014200e7082625 */ /* 0x000fc800078e0202 */
[----:B------:R-:W-:Y:S01]  /*113d0*/  IMAD.WIDE R2, R231, R2, c[0x0][0x500] ;  /* 0x00014000e7027625 */ /* 0x000fe200078e0202 */
[----:B-1----:R-:W-:-:S03]  /*113e0*/  F2FP.PACK_AB R0, R63, R62 ;  /* 0x0000003e3f00723e */ /* 0x002fc600000000ff */
[----:B------:R-:W-:Y:S02]  /*113f0*/  IMAD.MOV.U32 R6, RZ, RZ, RZ ;  /* 0x000000ffff067224 */ /* 0x000fe400078e00ff */
[----:B------:R1:W-:Y:S04]  /*11400*/  STS [R5+0x8400], R0 ;  /* 0x0084000005007388 */ /* 0x0003e80000000800 */
[----:B------:R-:W-:Y:S06]  /*11410*/  BAR.SYNC.DEFER_BLOCKING 0x1, 0x100 ;  /* 0x0044000000007b1d */ /* 0x000fec0000010000 */
[----:B------:R1:W5:Y:S04]  /*11420*/  @P2 LDG.E R16, [R8.64] ;  /* 0x0000000808102981 */ /* 0x000368000c1e1900 */
[----:B------:R1:W5:Y:S01]  /*11430*/  @P1 LDG.E R6, [R2.64] ;  /* 0x0000000802061981 */ /* 0x000362000c1e1900 */
[----:B------:R-:W-:-:S04]  /*11440*/  ISETP.NE.AND P0, PT, R252, RZ, PT ;  /* 0x000000fffc00720c */ /* 0x000fc80003f05270 */
[----:B--2---:R-:W-:Y:S01]  /*11450*/  SEL R4, R252, c[0x0][0x3d4], P0 ;  /* 0x0000f500fc047a07 */ /* 0x004fe20000000000 */
[----:B------:R-:W-:Y:S05]  /*11460*/  @P2 BRA `(.L_x_1705) ;  /* 0x0000004000002947 */ /* 0x000fea0003800000 */
[----:B------:R-:W-:Y:S05]  /*11470*/  @!P1 BRA `(.L_x_1705) ;  /* 0x0000003000009947 */ /* 0x000fea0003800000 */
[----:B-1----:R1:W2:Y:S04]  /*11480*/  LDG.E R0, [R2.64] ;  /* 0x0000000802007981 */ /* 0x0022a8000c1e1900 */
[----:B-1----:R-:W2:Y:S02]  /*11490*/  LDG.E R2, [R2.64+0x4] ;  /* 0x0000040802027981 */ /* 0x002ea4000c1e1900 */
[----:B--2--5:R-:W-:Y:S02]  /*114a0*/  IADD3 R16, -R0, R2, RZ ;  /* 0x0000000200107210 */ /* 0x024fe40007ffe1ff */
.L_x_1705:
[----:B-1----:R-:W-:Y:S01]  /*114b0*/  IMAD.MOV.U32 R9, RZ, RZ, 0x368 ;  /* 0x00000368ff097424 */ /* 0x002fe200078e00ff */
[----:B------:R-:W-:Y:S01]  /*114c0*/  ISETP.GT.AND P3, PT, R4, 0x1, PT ;  /* 0x000000010400780c */ /* 0x000fe20003f64270 */
[----:B------:R-:W2:Y:S01]  /*114d0*/  LDL R11, [R1] ;  /* 0x00000000010b7983 */ /* 0x000ea20000100800 */
[----:B------:R-:W-:Y:S01]  /*114e0*/  IMAD.MOV.U32 R0, RZ, RZ, c[0x0][0x4e8] ;  /* 0x00013a00ff007624 */ /* 0x000fe200078e00ff */
[----:B------:R-:W-:Y:S01]  /*114f0*/  ISETP.NE.U32.AND P0, PT, RZ, c[0x0][0x500], PT ;  /* 0x00014000ff007a0c */ /* 0x000fe20003f05070 */
[----:B------:R-:W-:Y:S01]  /*11500*/  IMAD.IADD R12, R233, 0x1, R226 ;  /* 0x00000001e90c7824 */ /* 0x000fe200078e02e2 */
[----:B------:R-:W-:-:S02]  /*11510*/  SEL R9, R9, 0x328, P3 ;  /* 0x0000032809097807 */ /* 0x000fc40001800000 */
[----:B------:R-:W-:Y:S02]  /*11520*/  ISETP.NE.AND P2, PT, R0, 0x1, PT ;  /* 0x000000010000780c */ /* 0x000fe40003f45270 */
[----:B------:R-:W1:Y:S01]  /*11530*/  LDC.64 R14, c[0x0][R9+0x168] ;  /* 0x00005a00090e7b82 */ /* 0x000e620000000a00 */
[----:B------:R-:W-:Y:S02]  /*11540*/  ISETP.NE.AND.EX P0, PT, RZ, c[0x0][0x504], PT, P0 ;  /* 0x00014100ff007a0c */ /* 0x000fe40003f05300 */
[----:B------:R-:W-:Y:S02]  /*11550*/  SHF.R.S32.HI R0, RZ, 0x1f, R231 ;  /* 0x0000001fff007819 */ /* 0x000fe400000114e7 */
[----:B------:R-:W-:Y:S02]  /*11560*/  SEL R7, R231, RZ, !P0 ;  /* 0x000000ffe7077207 */ /* 0x000fe40004000000 */
[----:B------:R-:W-:Y:S01]  /*11570*/  SEL R2, R0, RZ, !P0 ;  /* 0x000000ff00027207 */ /* 0x000fe20004000000 */
[----:B------:R1:W3:Y:S03]  /*11580*/  LDC.64 R4, c[0x0][R9+0x170] ;  /* 0x00005c0009047b82 */ /* 0x0002e60000000a00 */
[----:B------:R-:W-:-:S05]  /*11590*/  @P2 IMAD.HI.U32 R8, R12, c[0x0][0x4ec], RZ ;  /* 0x00013b000c082a27 */ /* 0x000fca00078e00ff */
[----:B------:R1:W4:Y:S08]  /*115a0*/  LDC.64 R18, c[0x0][R9+0x178] ;  /* 0x00005e0009127b82 */ /* 0x0003300000000a00 */
[----:B------:R1:W2:Y:S02]  /*115b0*/  LDC.64 R20, c[0x0][R9+0x160] ;  /* 0x0000580009147b82 */ /* 0x0002a40000000a00 */
[----:B-1----:R-:W-:-:S02]  /*115c0*/  IMAD R9, R15, R235, RZ ;  /* 0x000000eb0f097224 */ /* 0x002fc400078e02ff */
[----:B------:R-:W4:Y:S01]  /*115d0*/  LDL R15, [R1+0x30] ;  /* 0x00003000010f7983 */ /* 0x000f220000100800 */
[----:B---3--:R-:W-:-:S04]  /*115e0*/  IMAD R0, R5, R7, RZ ;  /* 0x0000000705007224 */ /* 0x008fc800078e02ff */
[C---:B------:R-:W-:Y:S02]  /*115f0*/  IMAD R10, R4.reuse, R2, R0 ;  /* 0x00000002040a7224 */ /* 0x040fe400078e0200 */
[----:B------:R-:W-:Y:S01]  /*11600*/  IMAD.WIDE.U32 R2, R4, R7, RZ ;  /* 0x0000000704027225 */ /* 0x000fe200078e00ff */
[----:B------:R-:W1:Y:S03]  /*11610*/  S2R R23, SR_TID.X ;  /* 0x0000000000177919 */ /* 0x000e660000002100 */
[----:B------:R-:W-:-:S04]  /*11620*/  IMAD.WIDE.U32 R4, R14, R235, RZ ;  /* 0x000000eb0e047225 */ /* 0x000fc800078e00ff */
[----:B------:R-:W-:Y:S01]  /*11630*/  IMAD.MOV.U32 R0, RZ, RZ, R12 ;  /* 0x000000ffff007224 */ /* 0x000fe200078e000c */
[----:B------:R-:W-:Y:S02]  /*11640*/  @P2 SHF.R.U32.HI R0, RZ, c[0x0][0x4f0], R8 ;  /* 0x00013c00ff002a19 */ /* 0x000fe40000011608 */
[--C-:B-----5:R-:W-:Y:S01]  /*11650*/  IADD3 R13, P1, P0, R2, R4, R6.reuse ;  /* 0x00000004020d7210 */ /* 0x120fe2000783e006 */
[----:B------:R-:W-:Y:S01]  /*11660*/  IMAD.IADD R2, R5, 0x1, R9 ;  /* 0x0000000105027824 */ /* 0x000fe200078e0209 */
[----:B------:R-:W-:Y:S02]  /*11670*/  SHF.R.S32.HI R9, RZ, 0x1f, R6 ;  /* 0x0000001fff097819 */ /* 0x000fe40000011406 */
[----:B-1----:R-:W-:-:S04]  /*11680*/  SHF.R.S32.HI R14, RZ, 0x1f, R23 ;  /* 0x0000001fff0e7819 */ /* 0x002fc80000011417 */
[----:B------:R-:W-:-:S04]  /*11690*/  LEA.HI R14, R14, R23, RZ, 0x5 ;  /* 0x000000170e0e7211 */ /* 0x000fc800078f28ff */
[----:B------:R-:W-:-:S05]  /*116a0*/  LOP3.LUT R14, R14, 0xffffffe0, RZ, 0xc0, !PT ;  /* 0xffffffe00e0e7812 */ /* 0x000fca00078ec0ff */
[----:B------:R-:W-:Y:S01]  /*116b0*/  IMAD.IADD R14, R23, 0x1, -R14 ;  /* 0x00000001170e7824 */ /* 0x000fe200078e0a0e */
[----:B--2---:R-:W-:Y:S01]  /*116c0*/  SEL R8, R11, RZ, P3 ;  /* 0x000000ff0b087207 */ /* 0x004fe20001800000 */
[----:B------:R-:W-:Y:S02]  /*116d0*/  IMAD.IADD R11, R3, 0x1, R10 ;  /* 0x00000001030b7824 */ /* 0x000fe400078e020a */
[----:B------:R-:W-:Y:S02]  /*116e0*/  IMAD.MOV R3, RZ, RZ, -R0 ;  /* 0x000000ffff037224 */ /* 0x000fe400078e0a00 */
[-C--:B----4-:R-:W-:Y:S02]  /*116f0*/  IMAD R10, R19, R8.reuse, RZ ;  /* 0x00000008130a7224 */ /* 0x090fe400078e02ff */
        /* <DEDUP_REMOVED lines=13> */
[----:B------:R-:W-:Y:S02]  /*117d0*/  IMAD.MOV.U32 R5, RZ, RZ, c[0x0][0x4ac] ;  /* 0x00012b00ff057624 */ /* 0x000fe400078e00ff */
[----:B------:R-:W-:Y:S01]  /*117e0*/  IMAD.IADD R3, R3, 0x1, R0 ;  /* 0x0000000103037824 */ /* 0x000fe200078e0200 */
[----:B------:R-:W-:Y:S02]  /*117f0*/  LEA R0, P0, R2, R4, 0x2 ;  /* 0x0000000402007211 */ /* 0x000fe400078010ff */
[----:B------:R-:W-:-:S04]  /*11800*/  SEL R5, R5, c[0x0][0x454], P3 ;  /* 0x0001150005057a07 */ /* 0x000fc80001800000 */
[----:B------:R-:W-:Y:S01]  /*11810*/  LEA.HI.X R3, R2, R5, R3, 0x2, P0 ;  /* 0x0000000502037211 */ /* 0x000fe200000f1403 */
[----:B------:R-:W-:Y:S04]  /*11820*/  SHFL.IDX PT, R4, R0, RZ, 0x1c1f ;  /* 0x001c1fff00047589 */ /* 0x000fe800000e0000 */
[----:B------:R-:W1:Y:S04]  /*11830*/  SHFL.IDX PT, R5, R3, RZ, 0x1c1f ;  /* 0x001c1fff03057589 */ /* 0x000e6800000e0000 */
[----:B------:R2:W-:Y:S04]  /*11840*/  SHFL.IDX PT, R2, R0, 0x1, 0x1c1f ;  /* 0x003c1f0000027f89 */ /* 0x0005e800000e0000 */
[----:B------:R-:W3:Y:S01]  /*11850*/  SHFL.IDX PT, R3, R3, 0x1, 0x1c1f ;  /* 0x003c1f0003037f89 */ /* 0x000ee200000e0000 */
[----:B------:R-:W-:Y:S01]  /*11860*/  IMAD R11, R16, c[0x0][0x4e8], RZ ;  /* 0x00013a00100b7a24 */ /* 0x000fe200078e02ff */
[----:B------:R-:W-:Y:S01]  /*11870*/  LOP3.LUT P0, RZ, R14, 0x3, RZ, 0xc0, !PT ;  /* 0x000000030eff7812 */ /* 0x000fe2000780c0ff */
[----:B--2---:R-:W-:-:S05]  /*11880*/  IMAD.IADD R0, R15, 0x1, R226 ;  /* 0x000000010f007824 */ /* 0x004fca00078e02e2 */
[C---:B------:R-:W-:Y:S02]  /*11890*/  IADD3 R8, R0.reuse, 0x8, RZ ;  /* 0x0000000800087810 */ /* 0x040fe40007ffe0ff */
[-C--:B------:R-:W-:Y:S02]  /*118a0*/  ISETP.GE.OR P1, PT, R0, R11.reuse, P0 ;  /* 0x0000000b0000720c */ /* 0x080fe40000726670 */
[----:B------:R-:W-:-:S11]  /*118b0*/  ISETP.GE.OR P0, PT, R8, R11, P0 ;  /* 0x0000000b0800720c */ /* 0x000fd60000706670 */
[----:B-1----:R1:W-:Y:S01]  /*118c0*/  @!P1 ST.E [R4.64], R22 ;  /* 0x0000001604009985 */ /* 0x0023e2000c101908 */
[----:B------:R-:W-:-:S03]  /*118d0*/  ISETP.GE.AND P1, PT, R0, R11, PT ;  /* 0x0000000b0000720c */ /* 0x000fc60003f26270 */
[----:B---3--:R1:W-:Y:S01]  /*118e0*/  @!P0 ST.E [R2.64], R17 ;  /* 0x0000001102008985 */ /* 0x0083e2000c101908 */
[----:B------:R-:W-:Y:S01]  /*118f0*/  ISETP.GE.AND P0, PT, R8, R11, PT ;  /* 0x0000000b0800720c */ /* 0x000fe20003f06270 */
[----:B------:R-:W-:Y:S05]  /*11900*/  @P3 BRA `(.L_x_1706) ;  /* 0x0000081000003947 */ /* 0x000fea0003800000 */
[----:B------:R-:W2:Y:S01]  /*11910*/  S2R R15, SR_TID.X ;  /* 0x00000000000f7919 */ /* 0x000ea20000002100 */
[----:B------:R-:W-:Y:S01]  /*11920*/  IMAD R0, R9, c[0x0][0x3a0], RZ ;  /* 0x0000e80009007a24 */ /* 0x000fe200078e02ff */
[----:B-1----:R-:W-:Y:S01]  /*11930*/  SHF.R.S32.HI R5, RZ, 0x1f, R7 ;  /* 0x0000001fff057819 */ /* 0x002fe20000011407 */
[C---:B------:R-:W-:Y:S01]  /*11940*/  IMAD.WIDE.U32 R2, R6.reuse, c[0x0][0x3a0], RZ ;  /* 0x0000e80006027a25 */ /* 0x040fe200078e00ff */
[----:B------:R1:W3:Y:S01]  /*11950*/  LDS.128 R24, [R227+0x80] ;  /* 0x00008000e3187984 */ /* 0x0002e20000000c00 */
[----:B------:R-:W-:Y:S02]  /*11960*/  IADD3 R10, R251, R226, RZ ;  /* 0x000000e2fb0a7210 */ /* 0x000fe40007ffe0ff */
[----:B------:R-:W-:Y:S01]  /*11970*/  IMAD R6, R6, c[0x0][0x3a4], R0 ;  /* 0x0000e90006067a24 */ /* 0x000fe200078e0200 */
[----:B------:R1:W4:Y:S01]  /*11980*/  LDS.128 R36, [R227+0x1080] ;  /* 0x00108000e3247984 */ /* 0x0003220000000c00 */
[----:B------:R-:W-:-:S03]  /*11990*/  IMAD R5, R5, c[0x0][0x3f0], RZ ;  /* 0x0000fc0005057a24 */ /* 0x000fc600078e02ff */
[----:B------:R-:W-:Y:S01]  /*119a0*/  IADD3 R3, R3, R6, RZ ;  /* 0x0000000603037210 */ /* 0x000fe20007ffe0ff */
[----:B------:R1:W1:Y:S01]  /*119b0*/  LDS.128 R48, [R227+0x2080] ;  /* 0x00208000e3307984 */ /* 0x0002620000000c00 */
[----:B------:R-:W-:-:S03]  /*119c0*/  IMAD R8, R7, c[0x0][0x3f4], R5 ;  /* 0x0000fd0007087a24 */ /* 0x000fc600078e0205 */
[C---:B------:R-:W-:Y:S01]  /*119d0*/  IMAD.WIDE.U32 R2, R235.reuse, c[0x0][0x3e8], R2 ;  /* 0x0000fa00eb027a25 */ /* 0x040fe200078e0002 */
[----:B------:R1:W1:Y:S03]  /*119e0*/  LDS.128 R56, [R227+0x3080] ;  /* 0x00308000e3387984 */ /* 0x0002660000000c00 */
[----:B------:R-:W-:Y:S01]  /*119f0*/  IMAD R3, R235, c[0x0][0x3ec], R3 ;  /* 0x0000fb00eb037a24 */ /* 0x000fe200078e0203 */
[----:B------:R1:W1:Y:S01]  /*11a00*/  LDS.128 R20, [R227+0x4080] ;  /* 0x00408000e3147984 */ /* 0x0002620000000c00 */
[----:B--2---:R-:W-:Y:S02]  /*11a10*/  SHF.R.S32.HI R14, RZ, 0x1f, R15 ;  /* 0x0000001fff0e7819 */ /* 0x004fe4000001140f */
[----:B------:R-:W-:Y:S01]  /*11a20*/  IMAD.WIDE.U32 R2, R7, c[0x0][0x3f0], R2 ;  /* 0x0000fc0007027a25 */ /* 0x000fe200078e0002 */
[----:B------:R2:W1:Y:S01]  /*11a30*/  LDS.128 R32, [R227+0x5080] ;  /* 0x00508000e3207984 */ /* 0x0004620000000c00 */
[----:B------:R-:W-:-:S03]  /*11a40*/  LEA.HI R14, R14, R15, RZ, 0x3 ;  /* 0x0000000f0e0e7211 */ /* 0x000fc600078f18ff */
[----:B------:R2:W1:Y:S01]  /*11a50*/  LDS.128 R44, [R227+0x6080] ;  /* 0x00608000e32c7984 */ /* 0x0004620000000c00 */
[----:B------:R-:W-:Y:S02]  /*11a60*/  IADD3 R3, R3, R8, RZ ;  /* 0x0000000803037210 */ /* 0x000fe40007ffe0ff */
[----:B------:R-:W-:Y:S01]  /*11a70*/  LOP3.LUT R14, R14, 0xfffffff8, RZ, 0xc0, !PT ;  /* 0xfffffff80e0e7812 */ /* 0x000fe200078ec0ff */
[----:B------:R2:W1:Y:S03]  /*11a80*/  LDS.128 R52, [R227+0x7080] ;  /* 0x00708000e3347984 */ /* 0x0004660000000c00 */
[----:B------:R-:W-:Y:S01]  /*11a90*/  IADD3 R14, -R14, R15, RZ ;  /* 0x0000000f0e0e7210 */ /* 0x000fe20007ffe1ff */
[----:B------:R2:W1:Y:S03]  /*11aa0*/  LDS.128 R16, [R227+0x8080] ;  /* 0x00808000e3107984 */ /* 0x0004660000000c00 */
[----:B------:R-:W-:Y:S01]  /*11ab0*/  LEA R4, R14, R251, 0x5 ;  /* 0x000000fb0e047211 */ /* 0x000fe200078e28ff */
[----:B------:R2:W1:Y:S03]  /*11ac0*/  LDS.128 R28, [R227+0x9080] ;  /* 0x00908000e31c7984 */ /* 0x0004660000000c00 */
[----:B------:R-:W-:Y:S01]  /*11ad0*/  IADD3 R4, R226, R4, RZ ;  /* 0x00000004e2047210 */ /* 0x000fe20007ffe0ff */
[----:B------:R2:W1:Y:S03]  /*11ae0*/  LDS.128 R40, [R227+0xa080] ;  /* 0x00a08000e3287984 */ /* 0x0004660000000c00 */
[----:B------:R-:W-:Y:S01]  /*11af0*/  MOV R0, R4 ;  /* 0x0000000400007202 */ /* 0x000fe20000000f00 */
[----:B------:R-:W-:Y:S01]  /*11b00*/  @P2 IMAD.HI.U32 R6, R4, c[0x0][0x4ec], RZ ;  /* 0x00013b0004062a27 */ /* 0x000fe200078e00ff */
[----:B------:R2:W1:Y:S04]  /*11b10*/  LDS.128 R60, [R227+0xb080] ;  /* 0x00b08000e33c7984 */ /* 0x0004680000000c00 */
[----:B------:R-:W-:-:S04]  /*11b20*/  @P2 SHF.R.U32.HI R0, RZ, c[0x0][0x4f0], R6 ;  /* 0x00013c00ff002a19 */ /* 0x000fc80000011606 */
[----:B------:R-:W-:Y:S01]  /*11b30*/  SHF.R.S32.HI R6, RZ, 0x1f, R0 ;  /* 0x0000001fff067819 */ /* 0x000fe20000011400 */
[C---:B------:R-:W-:Y:S01]  /*11b40*/  IMAD.WIDE.U32 R2, R0.reuse, c[0x0][0x3e0], R2 ;  /* 0x0000f80000027a25 */ /* 0x040fe200078e0002 */
[----:B------:R-:W-:-:S03]  /*11b50*/  IADD3 R5, -R0, RZ, RZ ;  /* 0x000000ff00057210 */ /* 0x000fc60007ffe1ff */
[----:B------:R-:W-:Y:S02]  /*11b60*/  IMAD R6, R6, c[0x0][0x3e0], RZ ;  /* 0x0000f80006067a24 */ /* 0x000fe400078e02ff */
[----:B------:R-:W-:Y:S02]  /*11b70*/  IMAD R4, R5, c[0x0][0x4e8], R4 ;  /* 0x00013a0005047a24 */ /* 0x000fe400078e0204 */
[----:B------:R-:W-:-:S03]  /*11b80*/  IMAD R5, R0, c[0x0][0x3e4], R6 ;  /* 0x0000f90000057a24 */ /* 0x000fc600078e0206 */
        /* <DEDUP_REMOVED lines=9> */
[----:B-1234-:R1:W2:Y:S02]  /*11c20*/  SHFL.IDX PT, R8, R9, RZ, 0x181f ;  /* 0x00181fff09087589 */ /* 0x01e2a400000e0000 */
.L_x_1774:
[----:B------:R-:W-:Y:S05]  /*11c30*/  BRA.DIV ~URZ, `(.L_x_1708) ;  /* 0x00003b727f007947 */ /* 0x000fea000b800000 */
[----:B------:R3:W4:Y:S02]  /*11c40*/  SHFL.IDX PT, R0, R12, RZ, 0x181f ;  /* 0x00181fff0c007589 */ /* 0x00072400000e0000 */
.L_x_1775:
[----:B------:R-:W-:Y:S01]  /*11c50*/  ISETP.GE.AND P0, PT, R10, R11, PT ;  /* 0x0000000b0a00720c */ /* 0x000fe20003f06270 */
[----:B------:R-:W-:-:S12]  /*11c60*/  BSSY B0, `(.L_x_1709) ;  /* 0x000000e000007945 */ /* 0x000fd80003800000 */
        /* <DEDUP_REMOVED lines=13> */
.L_x_1710:
[----:B------:R-:W-:Y:S05]  /*11d40*/  BSYNC B0 ;  /* 0x0000000000007941 */ /* 0x000fea0003800000 */
.L_x_1709:
[----:B------:R-:W-:Y:S05]  /*11d50*/  BRA.DIV ~URZ, `(.L_x_1711) ;  /* 0x00003ab27f007947 */ /* 0x000fea000b800000 */
[----:B--2---:R2:W1:Y:S04]  /*11d60*/  SHFL.IDX PT, R8, R9, 0x1, 0x181f ;  /* 0x00381f0009087f89 */ /* 0x00446800000e0000 */
[----:B----4-:R2:W4:Y:S02]  /*11d70*/  SHFL.IDX PT, R0, R12, 0x1, 0x181f ;  /* 0x00381f000c007f89 */ /* 0x01052400000e0000 */
.L_x_1776:
        /* <DEDUP_REMOVED lines=16> */
.L_x_1713:
[----:B------:R-:W-:Y:S05]  /*11e80*/  BSYNC B0 ;  /* 0x0000000000007941 */ /* 0x000fea0003800000 */
.L_x_1712:
[----:B------:R-:W-:Y:S05]  /*11e90*/  BRA.DIV ~URZ, `(.L_x_1714) ;  /* 0x00003a327f007947 */ /* 0x000fea000b800000 */
[----:B-1----:R1:W2:Y:S02]  /*11ea0*/  SHFL.IDX PT, R8, R9, 0x2, 0x181f ;  /* 0x00581f0009087f89 */ /* 0x0022a400000e0000 */
.L_x_1777:
[----:B------:R-:W-:Y:S05]  /*11eb0*/  BRA.DIV ~URZ, `(.L_x_1715) ;  /* 0x00003a827f007947 */ /* 0x000fea000b800000 */
[----:B----4-:R4:W1:Y:S02]  /*11ec0*/  SHFL.IDX PT, R0, R12, 0x2, 0x181f ;  /* 0x00581f000c007f89 */ /* 0x01086400000e0000 */
.L_x_1778:
        /* <DEDUP_REMOVED lines=16> */
.L_x_1717:
[----:B------:R-:W-:Y:S05]  /*11fd0*/  BSYNC B0 ;  /* 0x0000000000007941 */ /* 0x000fea0003800000 */
.L_x_1716:
[----:B------:R-:W-:Y:S05]  /*11fe0*/  BRA.DIV ~URZ, `(.L_x_1718) ;  /* 0x000039b27f007947 */ /* 0x000fea000b800000 */
[----:B-1----:R1:W3:Y:S04]  /*11ff0*/  SHFL.IDX PT, R6, R9, 0x3, 0x181f ;  /* 0x00781f0009067f89 */ /* 0x0022e800000e0000 */
[----:B------:R1:W4:Y:S02]  /*12000*/  SHFL.IDX PT, R0, R12, 0x3, 0x181f ;  /* 0x00781f000c007f89 */ /* 0x00032400000e0000 */
.L_x_1779:
[----:B------:R-:W-:-:S04]  /*12010*/  IADD3 R2, R10, 0x60, RZ ;  /* 0x000000600a027810 */ /* 0x000fc80007ffe0ff */
[----:B------:R-:W-:-:S13]  /*12020*/  ISETP.GE.AND P0, PT, R2, R11, PT ;  /* 0x0000000b0200720c */ /* 0x000fda0003f06270 */
[----:B------:R-:W-:Y:S05]  /*12030*/  @P0 BRA `(.L_x_1719) ;  /* 0x00001eb000000947 */ /* 0x000fea0003800000 */
[----:B------:R-:W-:Y:S02]  /*12040*/  ISETP.GE.AND P1, PT, R210, c[0x0][0x3c8], PT ;  /* 0x0000f200d2007a0c */ /* 0x000fe40003f26270 */
[----:B------:R-:W-:-:S11]  /*12050*/  ISETP.GE.AND P0, PT, R209, c[0x0][0x3c8], PT ;  /* 0x0000f200d1007a0c */ /* 0x000fd60003f06270 */
[CC--:B----4-:R-:W-:Y:S02]  /*12060*/  @!P1 LEA R4, P3, R210.reuse, R0.reuse, 0x1 ;  /* 0x00000000d2049211 */ /* 0x0d0fe400078608ff */
[C---:B------:R-:W-:Y:S02]  /*12070*/  @!P0 LEA R2, P2, R209.reuse, R0, 0x1 ;  /* 0x00000000d1028211 */ /* 0x040fe400078408ff */
[-C--:B---3--:R-:W-:Y:S02]  /*12080*/  @!P1 LEA.HI.X R5, R210, R6.reuse, R211, 0x1, P3 ;  /* 0x00000006d2059211 */ /* 0x088fe400018f0cd3 */
[----:B------:R-:W-:-:S03]  /*12090*/  @!P0 LEA.HI.X R3, R209, R6, R249, 0x1, P2 ;  /* 0x00000006d1038211 */ /* 0x000fc600010f0cf9 */
[----:B------:R3:W-:Y:S04]  /*120a0*/  @!P1 ST.E.128 [R4.64], R56 ;  /* 0x0000003804009985 */ /* 0x0007e8000c101d08 */
[----:B------:R3:W-:Y:S01]  /*120b0*/  @!P0 ST.E.128 [R2.64], R52 ;  /* 0x0000003402008985 */ /* 0x0007e2000c101d08 */
[----:B------:R-:W-:-:S13]  /*120c0*/  ISETP.GE.AND P0, PT, R232, c[0x0][0x3c8], PT ;  /* 0x0000f200e8007a0c */ /* 0x000fda0003f06270 */
[----:B------:R-:W-:Y:S05]  /*120d0*/  @P0 BRA `(.L_x_1719) ;  /* 0x00001e1000000947 */ /* 0x000fea0003800000 */
[----:B---3--:R-:W-:-:S04]  /*120e0*/  LEA R2, P0, R232, R0, 0x1 ;  /* 0x00000000e8027211 */ /* 0x008fc800078008ff */
[----:B------:R-:W-:-:S05]  /*120f0*/  LEA.HI.X R3, R232, R6, R248, 0x1, P0 ;  /* 0x00000006e8037211 */ /* 0x000fca00000f0cf8 */
[----:B------:R3:W-:Y:S01]  /*12100*/  ST.E.128 [R2.64], R60 ;  /* 0x0000003c02007985 */ /* 0x0007e2000c101d08 */
[----:B------:R-:W-:Y:S05]  /*12110*/  BRA `(.L_x_1719) ;  /* 0x00001dd000007947 */ /* 0x000fea0003800000 */
.L_x_1706:
[----:B------:R-:W2:Y:S01]  /*12120*/  LDL.LU R8, [R1] ;  /* 0x0000000001087983 */ /* 0x000ea20000300800 */
[----:B------:R-:W-:Y:S02]  /*12130*/  IMAD R0, R9, c[0x0][0x408], RZ ;  /* 0x0001020009007a24 */ /* 0x000fe400078e02ff */
[----:B-1----:R-:W-:-:S04]  /*12140*/  IMAD.WIDE.U32 R2, R6, c[0x0][0x408], RZ ;  /* 0x0001020006027a25 */ /* 0x002fc800078e00ff */
[----:B------:R-:W-:Y:S01]  /*12150*/  IMAD R6, R6, c[0x0][0x40c], R0 ;  /* 0x0001030006067a24 */ /* 0x000fe200078e0200 */
[----:B------:R-:W-:Y:S01]  /*12160*/  SHF.R.S32.HI R0, RZ, 0x1f, R7 ;  /* 0x0000001fff007819 */ /* 0x000fe20000011407 */
[----:B------:R-:W-:-:S03]  /*12170*/  @P2 IMAD.HI.U32 R5, R12, c[0x0][0x4ec], RZ ;  /* 0x00013b000c052a27 */ /* 0x000fc600078e00ff */
[----:B------:R-:W-:Y:S01]  /*12180*/  IADD3 R3, R3, R6, RZ ;  /* 0x0000000603037210 */ /* 0x000fe20007ffe0ff */
[----:B------:R-:W-:-:S04]  /*12190*/  IMAD R0, R0, c[0x0][0x440], RZ ;  /* 0x0001100000007a24 */ /* 0x000fc800078e02ff */
[----:B------:R-:W-:-:S04]  /*121a0*/  IMAD.WIDE.U32 R2, R235, c[0x0][0x438], R2 ;  /* 0x00010e00eb027a25 */ /* 0x000fc800078e0002 */
        /* <DEDUP_REMOVED lines=24> */
.L_x_1780:
[----:B------:R-:W-:Y:S05]  /*12330*/  BRA.DIV ~URZ, `(.L_x_1721) ;  /* 0x000037927f007947 */ /* 0x000fea000b800000 */
[----:B------:R3:W4:Y:S02]  /*12340*/  SHFL.IDX PT, R0, R37, RZ, 0x1c1f ;  /* 0x001c1fff25007589 */ /* 0x00072400000e0000 */
.L_x_1781:
        /* <DEDUP_REMOVED lines=52> */
[----:B------:R-:W-:-:S07]  /*12690*/  ISETP.GE.AND P1, PT, R15, c[0x0][0x3c8], PT ;  /* 0x0000f2000f007a0c */ /* 0x000fce0003f26270 */
[-C--:B----4-:R-:W-:Y:S02]  /*126a0*/  @!P6 LEA R2, P4, R214, R0.reuse, 0x2 ;  /* 0x00000000d602e211 */ /* 0x090fe400078810ff */
[----:B------:R-:W-:Y:S02]  /*126b0*/  @!P2 LEA R6, P3, R12, R0, 0x2 ;  /* 0x000000000c06a211 */ /* 0x000fe400078610ff */
[-C--:B--2---:R-:W-:Y:S02]  /*126c0*/  @!P6 LEA.HI.X R3, R214, R4.reuse, R39, 0x2, P4 ;  /* 0x00000004d603e211 */ /* 0x084fe400020f1427 */
        /* <DEDUP_REMOVED lines=40> */
[----:B------:R-:W-:-:S05]  /*12950*/  @!P1 LEA.HI.X R7, R22, R4, R48, 0x2, P3 ;  /* 0x0000000416079211 */ /* 0x000fca00018f1430 */
[----:B------:R-:W-:Y:S01]  /*12960*/  @!P2 LEA R8, P3, R23, R0, 0x2 ;  /* 0x000000001708a211 */ /* 0x000fe200078610ff */
[----:B------:R2:W-:Y:S01]  /*12970*/  @!P5 ST.E.64 [R2.64], R136 ;  /* 0x000000880200d985 */ /* 0x0005e2000c101b08 */
[----:B------:R-:W-:Y:S02]  /*12980*/  ISETP.GE.AND P5, PT, R25, c[0x0][0x3c8], PT ;  /* 0x0000f20019007a0c */ /* 0x000fe40003fa6270 */
[----:B------:R-:W-:Y:S01]  /*12990*/  @!P2 LEA.HI.X R9, R23, R4, R49, 0x2, P3 ;  /* 0x000000041709a211 */ /* 0x000fe200018f1431 */
[----:B------:R4:W-:Y:S01]  /*129a0*/  @!P1 ST.E.64 [R6.64], R138 ;  /* 0x0000008a06009985 */ /* 0x0009e2000c101b08 */
[----:B------:R-:W-:Y:S02]  /*129b0*/  ISETP.GE.AND P1, PT, R26, c[0x0][0x3c8], PT ;  /* 0x0000f2001a007a0c */ /* 0x000fe40003f26270 */
[----:B--2---:R-:W-:-:S04]  /*129c0*/  @!P6 LEA R2, P4, R24, R0, 0x2 ;  /* 0x000000001802e211 */ /* 0x004fc800078810ff */
[----:B------:R-:W-:-:S03]  /*129d0*/  @!P6 LEA.HI.X R3, R24, R4, R50, 0x2, P4 ;  /* 0x000000041803e211 */ /* 0x000fc600020f1432 */
[----:B----4-:R-:W-:Y:S02]  /*129e0*/  @!P5 LEA R6, P3, R25, R0, 0x2 ;  /* 0x000000001906d211 */ /* 0x010fe400078610ff */
[----:B------:R-:W-:Y:S01]  /*129f0*/  ISETP.GE.AND P4, PT, R28, c[0x0][0x3c8], PT ;  /* 0x0000f2001c007a0c */ /* 0x000fe20003f86270 */
[----:B------:R2:W-:Y:S01]  /*12a00*/  @!P6 ST.E.64 [R2.64], R140 ;  /* 0x0000008c0200e985 */ /* 0x0005e2000c101b08 */
[----:B------:R-:W-:Y:S02]  /*12a10*/  ISETP.GE.AND P6, PT, R27, c[0x0][0x3c8], PT ;  /* 0x0000f2001b007a0c */ /* 0x000fe40003fc6270 */
[----:B------:R-:W-:Y:S01]  /*12a20*/  @!P5 LEA.HI.X R7, R25, R4, R51, 0x2, P3 ;  /* 0x000000041907d211 */ /* 0x000fe200018f1433 */
[----:B------:R4:W-:Y:S01]  /*12a30*/  @!P2 ST.E.64 [R8.64], R142 ;  /* 0x0000008e0800a985 */ /* 0x0009e2000c101b08 */
[----:B------:R-:W-:-:S03]  /*12a40*/  ISETP.GE.AND P3, PT, R30, c[0x0][0x3c8], PT ;  /* 0x0000f2001e007a0c */ /* 0x000fc60003f66270 */
[----:B------:R5:W-:Y:S01]  /*12a50*/  @!P5 ST.E.64 [R6.64], R144 ;  /* 0x000000900600d985 */ /* 0x000be2000c101b08 */
[----:B--2---:R-:W-:-:S04]  /*12a60*/  @!P1 LEA R2, P2, R26, R0, 0x2 ;  /* 0x000000001a029211 */ /* 0x004fc800078410ff */
[----:B------:R-:W-:Y:S02]  /*12a70*/  @!P1 LEA.HI.X R3, R26, R4, R52, 0x2, P2 ;  /* 0x000000041a039211 */ /* 0x000fe400010f1434 */
[----:B----4-:R-:W-:-:S03]  /*12a80*/  @!P6 LEA R8, P2, R27, R0, 0x2 ;  /* 0x000000001b08e211 */ /* 0x010fc600078410ff */
[----:B------:R2:W-:Y:S01]  /*12a90*/  @!P1 ST.E.64 [R2.64], R146 ;  /* 0x0000009202009985 */ /* 0x0005e2000c101b08 */
[----:B------:R-:W-:Y:S02]  /*12aa0*/  ISETP.GE.AND P1, PT, R29, c[0x0][0x3c8], PT ;  /* 0x0000f2001d007a0c */ /* 0x000fe40003f26270 */
[----:B------:R-:W-:Y:S02]  /*12ab0*/  @!P6 LEA.HI.X R9, R27, R4, R53, 0x2, P2 ;  /* 0x000000041b09e211 */ /* 0x000fe400010f1435 */
[----:B-----5:R-:W-:-:S03]  /*12ac0*/  @!P3 LEA R6, P2, R30, R0, 0x2 ;  /* 0x000000001e06b211 */ /* 0x020fc600078410ff */
[----:B------:R-:W-:Y:S01]  /*12ad0*/  @!P6 ST.E.64 [R8.64], R154 ;  /* 0x0000009a0800e985 */ /* 0x000fe2000c101b08 */
[----:B------:R-:W-:Y:S02]  /*12ae0*/  ISETP.GE.AND P6, PT, R31, c[0x0][0x3c8], PT ;  /* 0x0000f2001f007a0c */ /* 0x000fe40003fc6270 */
[----:B------:R-:W-:Y:S02]  /*12af0*/  @!P3 LEA.HI.X R7, R30, R4, R56, 0x2, P2 ;  /* 0x000000041e07b211 */ /* 0x000fe400010f1438 */
[----:B--2---:R-:W-:-:S04]  /*12b00*/  @!P4 LEA R2, P5, R28, R0, 0x2 ;  /* 0x000000001c02c211 */ /* 0x004fc800078a10ff */
        /* <DEDUP_REMOVED lines=10> */
[C---:B------:R-:W-:Y:S02]  /*12bb0*/  @!P5 LEA R8, P1, R32.reuse, R0, 0x2 ;  /* 0x000000002008d211 */ /* 0x040fe400078210ff */
[----:B------:R-:W-:Y:S02]  /*12bc0*/  @!P6 LEA.HI.X R11, R31, R4, R57, 0x2, P2 ;  /* 0x000000041f0be211 */ /* 0x000fe400010f1439 */
        /* <DEDUP_REMOVED lines=9> */
.L_x_1723:
[----:B------:R-:W-:Y:S05]  /*12c60*/  BSYNC B0 ;  /* 0x0000000000007941 */ /* 0x000fea0003800000 */
.L_x_1722:
[----:B------:R-:W-:Y:S05]  /*12c70*/  BRA.DIV ~URZ, `(.L_x_1724) ;  /* 0x00002eb27f007947 */ /* 0x000fea000b800000 */
[----:B--2---:R2:W1:Y:S04]  /*12c80*/  SHFL.IDX PT, R4, R35, 0x1, 0x1c1f ;  /* 0x003c1f0023047f89 */ /* 0x00446800000e0000 */
[----:B----4-:R2:W4:Y:S02]  /*12c90*/  SHFL.IDX PT, R0, R37, 0x1, 0x1c1f ;  /* 0x003c1f0025007f89 */ /* 0x01052400000e0000 */
.L_x_1782:
[----:B------:R-:W-:Y:S05]  /*12ca0*/  @P0 BRA `(.L_x_1719) ;  /* 0x0000124000000947 */ /* 0x000fea0003800000 */
[----:B------:R-:W-:Y:S02]  /*12cb0*/  ISETP.GE.AND P3, PT, R12, c[0x0][0x3c8], PT ;  /* 0x0000f2000c007a0c */ /* 0x000fe40003f66270 */
[----:B------:R-:W-:Y:S02]  /*12cc0*/  ISETP.GE.AND P2, PT, R13, c[0x0][0x3c8], PT ;  /* 0x0000f2000d007a0c */ /* 0x000fe40003f46270 */
[----:B------:R-:W-:Y:S02]  /*12cd0*/  ISETP.GE.AND P4, PT, R214, c[0x0][0x3c8], PT ;  /* 0x0000f200d6007a0c */ /* 0x000fe40003f86270 */
[----:B------:R-:W-:-:S02]  /*12ce0*/  ISETP.GE.AND P0, PT, R14, c[0x0][0x3c8], PT ;  /* 0x0000f2000e007a0c */ /* 0x000fc40003f06270 */
[----:B------:R-:W-:-:S05]  /*12cf0*/  ISETP.GE.AND P1, PT, R15, c[0x0][0x3c8], PT ;  /* 0x0000f2000f007a0c */ /* 0x000fca0003f26270 */
[----:B----4-:R-:W-:-:S04]  /*12d00*/  @!P3 LEA R10, P5, R12, R0, 0x2 ;  /* 0x000000000c0ab211 */ /* 0x010fc800078a10ff */
[----:B-1----:R-:W-:Y:S02]  /*12d10*/  @!P3 LEA.HI.X R11, R12, R4, R36, 0x2, P5 ;  /* 0x000000040c0bb211 */ /* 0x002fe400028f1424 */
[CC--:B------:R-:W-:Y:S02]  /*12d20*/  @!P2 LEA R8, P5, R13.reuse, R0.reuse, 0x2 ;  /* 0x000000000d08a211 */ /* 0x0c0fe400078a10ff */
[----:B------:R-:W-:Y:S02]  /*12d30*/  @!P4 LEA R12, P6, R214, R0, 0x2 ;  /* 0x00000000d60cc211 */ /* 0x000fe400078c10ff */
[----:B------:R-:W-:Y:S02]  /*12d40*/  @!P2 LEA.HI.X R9, R13, R4, R38, 0x2, P5 ;  /* 0x000000040d09a211 */ /* 0x000fe400028f1426 */
[----:B------:R-:W-:Y:S02]  /*12d50*/  @!P0 LEA R2, P5, R14, R0, 0x2 ;  /* 0x000000000e028211 */ /* 0x000fe400078a10ff */
[----:B------:R-:W-:-:S02]  /*12d60*/  @!P4 LEA.HI.X R13, R214, R4, R39, 0x2, P6 ;  /* 0x00000004d60dc211 */ /* 0x000fc400030f1427 */
[----:B------:R-:W-:Y:S02]  /*12d70*/  @!P0 LEA.HI.X R3, R14, R4, R40, 0x2, P5 ;  /* 0x000000040e038211 */ /* 0x000fe400028f1428 */
[----:B------:R-:W-:Y:S01]  /*12d80*/  ISETP.GE.AND P5, PT, R16, c[0x0][0x3c8], PT ;  /* 0x0000f20010007a0c */ /* 0x000fe20003fa6270 */
[----:B------:R1:W-:Y:S01]  /*12d90*/  @!P4 ST.E.64 [R12.64], R162 ;  /* 0x000000a20c00c985 */ /* 0x0003e2000c101b08 */
[----:B------:R-:W-:Y:S02]  /*12da0*/  ISETP.GE.AND P4, PT, R18, c[0x0][0x3c8], PT ;  /* 0x0000f20012007a0c */ /* 0x000fe40003f86270 */
[----:B------:R-:W-:Y:S01]  /*12db0*/  @!P1 LEA R6, P6, R15, R0, 0x2 ;  /* 0x000000000f069211 */ /* 0x000fe200078c10ff */
[----:B------:R4:W-:Y:S01]  /*12dc0*/  @!P3 ST.E.64 [R10.64], R160 ;  /* 0x000000a00a00b985 */ /* 0x0009e2000c101b08 */
[----:B------:R-:W-:Y:S02]  /*12dd0*/  ISETP.GE.AND P3, PT, R17, c[0x0][0x3c8], PT ;  /* 0x0000f20011007a0c */ /* 0x000fe40003f66270 */
[----:B------:R-:W-:Y:S01]  /*12de0*/  @!P1 LEA.HI.X R7, R15, R4, R41, 0x2, P6 ;  /* 0x000000040f079211 */ /* 0x000fe200030f1429 */
[----:B------:R5:W-:Y:S01]  /*12df0*/  @!P2 ST.E.64 [R8.64], R106 ;  /* 0x0000006a0800a985 */ /* 0x000be2000c101b08 */
[----:B------:R-:W-:-:S03]  /*12e00*/  ISETP.GE.AND P2, PT, R19, c[0x0][0x3c8], PT ;  /* 0x0000f20013007a0c */ /* 0x000fc60003f46270 */
[----:B------:R2:W-:Y:S01]  /*12e10*/  @!P1 ST.E.64 [R6.64], R88 ;  /* 0x0000005806009985 */ /* 0x0005e2000c101b08 */
[----:B------:R-:W-:Y:S02]  /*12e20*/  @!P5 LEA R14, P6, R16, R0, 0x2 ;  /* 0x00000000100ed211 */ /* 0x000fe400078c10ff */
[----:B------:R-:W-:Y:S01]  /*12e30*/  ISETP.GE.AND P1, PT, R20, c[0x0][0x3c8], PT ;  /* 0x0000f20014007a0c */ /* 0x000fe20003f26270 */
[----:B------:R3:W-:Y:S01]  /*12e40*/  @!P0 ST.E.64 [R2.64], R72 ;  /* 0x0000004802008985 */ /* 0x0007e2000c101b08 */
[----:B------:R-:W-:-:S05]  /*12e50*/  @!P5 LEA.HI.X R15, R16, R4, R42, 0x2, P6 ;  /* 0x00000004100fd211 */ /* 0x000fca00030f142a */
[----:B------:R3:W-:Y:S01]  /*12e60*/  @!P5 ST.E.64 [R14.64], R166 ;  /* 0x000000a60e00d985 */ /* 0x0007e2000c101b08 */
[----:B------:R-:W-:Y:S02]  /*12e70*/  ISETP.GE.AND P5, PT, R22, c[0x0][0x3c8], PT ;  /* 0x0000f20016007a0c */ /* 0x000fe40003fa6270 */
[CC--:B-1----:R-:W-:Y:S02]  /*12e80*/  @!P4 LEA R12, P0, R18.reuse, R0.reuse, 0x2 ;  /* 0x00000000120cc211 */ /* 0x0c2fe400078010ff */
[----:B----4-:R-:W-:Y:S02]  /*12e90*/  @!P3 LEA R10, P6, R17, R0, 0x2 ;  /* 0x00000000110ab211 */ /* 0x010fe400078c10ff */
[-C--:B------:R-:W-:Y:S02]  /*12ea0*/  @!P4 LEA.HI.X R13, R18, R4.reuse, R44, 0x2, P0 ;  /* 0x00000004120dc211 */ /* 0x080fe400000f142c */
[----:B------:R-:W-:Y:S02]  /*12eb0*/  ISETP.GE.AND P0, PT, R21, c[0x0][0x3c8], PT ;  /* 0x0000f20015007a0c */ /* 0x000fe40003f06270 */
[----:B------:R-:W-:Y:S01]  /*12ec0*/  @!P3 LEA.HI.X R11, R17, R4, R43, 0x2, P6 ;  /* 0x00000004110bb211 */ /* 0x000fe200030f142b */
[----:B------:R1:W-:Y:S01]  /*12ed0*/  @!P4 ST.E.64 [R12.64], R130 ;  /* 0x000000820c00c985 */ /* 0x0003e2000c101b08 */
[----:B-----5:R-:W-:-:S02]  /*12ee0*/  @!P2 LEA R8, P6, R19, R0, 0x2 ;  /* 0x000000001308a211 */ /* 0x020fc400078c10ff */
[----:B------:R-:W-:Y:S01]  /*12ef0*/  ISETP.GE.AND P4, PT, R24, c[0x0][0x3c8], PT ;  /* 0x0000f20018007a0c */ /* 0x000fe20003f86270 */
[----:B------:R4:W-:Y:S01]  /*12f00*/  @!P3 ST.E.64 [R10.64], R118 ;  /* 0x000000760a00b985 */ /* 0x0009e2000c101b08 */
[----:B------:R-:W-:Y:S02]  /*12f10*/  @!P2 LEA.HI.X R9, R19, R4, R45, 0x2, P6 ;  /* 0x000000041309a211 */ /* 0x000fe400030f142d */
[C---:B--2---:R-:W-:Y:S02]  /*12f20*/  @!P1 LEA R6, P6, R20.reuse, R0, 0x2 ;  /* 0x0000000014069211 */ /* 0x044fe400078c10ff */
[----:B------:R-:W-:Y:S01]  /*12f30*/  ISETP.GE.AND P3, PT, R23, c[0x0][0x3c8], PT ;  /* 0x0000f20017007a0c */ /* 0x000fe20003f66270 */
[----:B------:R2:W-:Y:S01]  /*12f40*/  @!P2 ST.E.64 [R8.64], R110 ;  /* 0x0000006e0800a985 */ /* 0x0005e2000c101b08 */
[----:B------:R-:W-:Y:S02]  /*12f50*/  @!P1 LEA.HI.X R7, R20, R4, R46, 0x2, P6 ;  /* 0x0000000414079211 */ /* 0x000fe400030f142e */
[----:B---3--:R-:W-:-:S02]  /*12f60*/  @!P0 LEA R2, P6, R21, R0, 0x2 ;  /* 0x0000000015028211 */ /* 0x008fc400078c10ff */
[----:B------:R-:W-:Y:S01]  /*12f70*/  ISETP.GE.AND P2, PT, R25, c[0x0][0x3c8], PT ;  /* 0x0000f20019007a0c */ /* 0x000fe20003f46270 */
[----:B------:R3:W-:Y:S01]  /*12f80*/  @!P1 ST.E.64 [R6.64], R92 ;  /* 0x0000005c06009985 */ /* 0x0007e2000c101b08 */
[----:B------:R-:W-:Y:S02]  /*12f90*/  @!P0 LEA.HI.X R3, R21, R4, R47, 0x2, P6 ;  /* 0x0000000415038211 */ /* 0x000fe400030f142f */
[----:B------:R-:W-:Y:S02]  /*12fa0*/  @!P5 LEA R14, P6, R22, R0, 0x2 ;  /* 0x00000000160ed211 */ /* 0x000fe400078c10ff */
[----:B------:R-:W-:Y:S01]  /*12fb0*/  ISETP.GE.AND P1, PT, R26, c[0x0][0x3c8], PT ;  /* 0x0000f2001a007a0c */ /* 0x000fe20003f26270 */
[----:B------:R5:W-:Y:S01]  /*12fc0*/  @!P0 ST.E.64 [R2.64], R76 ;  /* 0x0000004c02008985 */ /* 0x000be2000c101b08 */
[----:B------:R-:W-:-:S05]  /*12fd0*/  @!P5 LEA.HI.X R15, R22, R4, R48, 0x2, P6 ;  /* 0x00000004160fd211 */ /* 0x000fca00030f1430 */
[----:B------:R5:W-:Y:S01]  /*12fe0*/  @!P5 ST.E.64 [R14.64], R168 ;  /* 0x000000a80e00d985 */ /* 0x000be2000c101b08 */
[-C--:B-1----:R-:W-:Y:S02]  /*12ff0*/  @!P4 LEA R12, P0, R24, R0.reuse, 0x2 ;  /* 0x00000000180cc211 */ /* 0x082fe400078010ff */
[----:B------:R-:W-:Y:S02]  /*13000*/  ISETP.GE.AND P5, PT, R28, c[0x0][0x3c8], PT ;  /* 0x0000f2001c007a0c */ /* 0x000fe40003fa6270 */
[----:B----4-:R-:W-:Y:S02]  /*13010*/  @!P3 LEA R10, P6, R23, R0, 0x2 ;  /* 0x00000000170ab211 */ /* 0x010fe400078c10ff */
[-C--:B------:R-:W-:Y:S02]  /*13020*/  @!P4 LEA.HI.X R13, R24, R4.reuse, R50, 0x2, P0 ;  /* 0x00000004180dc211 */ /* 0x080fe400000f1432 */
[----:B------:R-:W-:Y:S02]  /*13030*/  ISETP.GE.AND P0, PT, R27, c[0x0][0x3c8], PT ;  /* 0x0000f2001b007a0c */ /* 0x000fe40003f06270 */
[----:B------:R-:W-:Y:S01]  /*13040*/  @!P3 LEA.HI.X R11, R23, R4, R49, 0x2, P6 ;  /* 0x00000004170bb211 */ /* 0x000fe200030f1431 */
[----:B------:R1:W-:Y:S01]  /*13050*/  @!P4 ST.E.64 [R12.64], R134 ;  /* 0x000000860c00c985 */ /* 0x0003e2000c101b08 */
[----:B--2---:R-:W-:-:S02]  /*13060*/  @!P2 LEA R8, P6, R25, R0, 0x2 ;  /* 0x000000001908a211 */ /* 0x004fc400078c10ff */
[----:B------:R-:W-:Y:S01]  /*13070*/  ISETP.GE.AND P4, PT, R30, c[0x0][0x3c8], PT ;  /* 0x0000f2001e007a0c */ /* 0x000fe20003f86270 */
[----:B------:R2:W-:Y:S01]  /*13080*/  @!P3 ST.E.64 [R10.64], R122 ;  /* 0x0000007a0a00b985 */ /* 0x0005e2000c101b08 */
[----:B------:R-:W-:Y:S02]  /*13090*/  @!P2 LEA.HI.X R9, R25, R4, R51, 0x2, P6 ;  /* 0x000000041909a211 */ /* 0x000fe400030f1433 */
[C---:B---3--:R-:W-:Y:S02]  /*130a0*/  @!P1 LEA R6, P6, R26.reuse, R0, 0x2 ;  /* 0x000000001a069211 */ /* 0x048fe400078c10ff */
[----:B------:R-:W-:Y:S01]  /*130b0*/  ISETP.GE.AND P3, PT, R29, c[0x0][0x3c8], PT ;  /* 0x0000f2001d007a0c */ /* 0x000fe20003f66270 */
[----:B------:R3:W-:Y:S01]  /*130c0*/  @!P2 ST.E.64 [R8.64], R114 ;  /* 0x000000720800a985 */ /* 0x0007e2000c101b08 */
[----:B------:R-:W-:Y:S02]  /*130d0*/  @!P1 LEA.HI.X R7, R26, R4, R52, 0x2, P6 ;  /* 0x000000041a079211 */ /* 0x000fe400030f1434 */
[----:B-----5:R-:W-:-:S02]  /*130e0*/  @!P0 LEA R2, P6, R27, R0, 0x2 ;  /* 0x000000001b028211 */ /* 0x020fc400078c10ff */
        /* <DEDUP_REMOVED lines=8> */
[CC--:B-1----:R-:W-:Y:S02]  /*13170*/  @!P4 LEA R12, P0, R30.reuse, R0.reuse, 0x2 ;  /* 0x000000001e0cc211 */ /* 0x0c2fe400078010ff */
[----:B--2---:R-:W-:Y:S02]  /*13180*/  @!P3 LEA R10, P6, R29, R0, 0x2 ;  /* 0x000000001d0ab211 */ /* 0x004fe400078c10ff */
[-C--:B------:R-:W-:Y:S02]  /*13190*/  @!P4 LEA.HI.X R13, R30, R4.reuse, R56, 0x2, P0 ;  /* 0x000000041e0dc211 */ /* 0x080fe400000f1438 */
[----:B------:R-:W-:Y:S02]  /*131a0*/  ISETP.GE.AND P0, PT, R33, c[0x0][0x3c8], PT ;  /* 0x0000f20021007a0c */ /* 0x000fe40003f06270 */
[----:B------:R-:W-:Y:S01]  /*131b0*/  @!P3 LEA.HI.X R11, R29, R4, R55, 0x2, P6 ;  /* 0x000000041d0bb211 */ /* 0x000fe200030f1437 */
[----:B------:R1:W-:Y:S01]  /*131c0*/  @!P4 ST.E.64 [R12.64], R126 ;  /* 0x0000007e0c00c985 */ /* 0x0003e2000c101b08 */
[----:B---3--:R-:W-:-:S03]  /*131d0*/  @!P2 LEA R8, P6, R31, R0, 0x2 ;  /* 0x000000001f08a211 */ /* 0x008fc600078c10ff */
[----:B------:R1:W-:Y:S01]  /*131e0*/  @!P3 ST.E.64 [R10.64], R78 ;  /* 0x0000004e0a00b985 */ /* 0x0003e2000c101b08 */
[----:B------:R-:W-:Y:S02]  /*131f0*/  @!P2 LEA.HI.X R9, R31, R4, R57, 0x2, P6 ;  /* 0x000000041f09a211 */ /* 0x000fe400030f1439 */
[----:B----4-:R-:W-:-:S03]  /*13200*/  @!P1 LEA R6, P6, R32, R0, 0x2 ;  /* 0x0000000020069211 */ /* 0x010fc600078c10ff */
[----:B------:R1:W-:Y:S01]  /*13210*/  @!P2 ST.E.64 [R8.64], R74 ;  /* 0x0000004a0800a985 */ /* 0x0003e2000c101b08 */
[----:B------:R-:W-:Y:S02]  /*13220*/  @!P1 LEA.HI.X R7, R32, R4, R58, 0x2, P6 ;  /* 0x0000000420079211 */ /* 0x000fe400030f143a */
[----:B-----5:R-:W-:-:S03]  /*13230*/  @!P0 LEA R2, P6, R33, R0, 0x2 ;  /* 0x0000000021028211 */ /* 0x020fc600078c10ff */
[----:B------:R1:W-:Y:S01]  /*13240*/  @!P1 ST.E.64 [R6.64], R70 ;  /* 0x0000004606009985 */ /* 0x0003e2000c101b08 */
[----:B------:R-:W-:-:S05]  /*13250*/  @!P0 LEA.HI.X R3, R33, R4, R59, 0x2, P6 ;  /* 0x0000000421038211 */ /* 0x000fca00030f143b */
[----:B------:R1:W-:Y:S01]  /*13260*/  @!P0 ST.E.64 [R2.64], R68 ;  /* 0x0000004402008985 */ /* 0x0003e2000c101b08 */
[----:B------:R-:W-:-:S13]  /*13270*/  ISETP.GE.AND P0, PT, R34, c[0x0][0x3c8], PT ;  /* 0x0000f20022007a0c */ /* 0x000fda0003f06270 */
[----:B------:R-:W-:Y:S05]  /*13280*/  @P0 BRA `(.L_x_1719) ;  /* 0x00000c6000000947 */ /* 0x000fea0003800000 */
[----:B-1----:R-:W-:-:S04]  /*13290*/  LEA R2, P0, R34, R0, 0x2 ;  /* 0x0000000022027211 */ /* 0x002fc800078010ff */
[----:B------:R-:W-:-:S05]  /*132a0*/  LEA.HI.X R3, R34, R4, R60, 0x2, P0 ;  /* 0x0000000422037211 */ /* 0x000fca00000f143c */
[----:B------:R1:W-:Y:S01]  /*132b0*/  ST.E.64 [R2.64], R62 ;  /* 0x0000003e02007985 */ /* 0x0003e2000c101b08 */
[----:B------:R-:W-:Y:S05]  /*132c0*/  BRA `(.L_x_1719) ;  /* 0x00000c2000007947 */ /* 0x000fea0003800000 */
.L_x_1704:
[----:B------:R-:W-:Y:S01]  /*132d0*/  ISETP.NE.U32.AND P0, PT, RZ, c[0x0][0x508], PT ;  /* 0x00014200ff007a0c */ /* 0x000fe20003f05070 */
[----:B------:R-:W-:Y:S01]  /*132e0*/  IMAD.MOV.U32 R4, RZ, RZ, 0x4 ;  /* 0x00000004ff047424 */ /* 0x000fe200078e00ff */
[----:B------:R-:W-:Y:S01]  /*132f0*/  ISETP.NE.U32.AND P1, PT, RZ, c[0x0][0x500], PT ;  /* 0x00014000ff007a0c */ /* 0x000fe20003f25070 */
[----:B------:R-:W-:Y:S01]  /*13300*/  IMAD.MOV.U32 R19, RZ, RZ, c[0x0][0x388] ;  /* 0x0000e200ff137624 */ /* 0x000fe200078e00ff */
[----:B------:R-:W-:Y:S01]  /*13310*/  ISETP.NE.AND.EX P0, PT, RZ, c[0x0][0x50c], PT, P0 ;  /* 0x00014300ff007a0c */ /* 0x000fe20003f05300 */
[----:B------:R-:W-:Y:S01]  /*13320*/  IMAD.MOV.U32 R10, RZ, RZ, RZ ;  /* 0x000000ffff0a7224 */ /* 0x000fe200078e00ff */
[----:B------:R-:W-:Y:S01]  /*13330*/  ISETP.NE.AND.EX P1, PT, RZ, c[0x0][0x504], PT, P1 ;  /* 0x00014100ff007a0c */ /* 0x000fe20003f25310 */
[----:B------:R-:W-:-:S10]  /*13340*/  IMAD.WIDE R2, R231, R4, c[0x0][0x500] ;  /* 0x00014000e7027625 */ /* 0x000fd400078e0204 */
[----:B------:R-:W-:Y:S02]  /*13350*/  @P0 IMAD.WIDE R4, R231, R4, c[0x0][0x508] ;  /* 0x00014200e7040625 */ /* 0x000fe400078e0204 */
[----:B------:R2:W5:Y:S04]  /*13360*/  @P1 LDG.E R10, [R2.64] ;  /* 0x00000008020a1981 */ /* 0x000568000c1e1900 */
[----:B------:R2:W5:Y:S01]  /*13370*/  @P0 LDG.E R19, [R4.64] ;  /* 0x0000000804130981 */ /* 0x000562000c1e1900 */
[----:B------:R-:W-:-:S04]  /*13380*/  ISETP.NE.AND P2, PT, R252, RZ, PT ;  /* 0x000000fffc00720c */ /* 0x000fc80003f45270 */
[----:B------:R-:W-:Y:S01]  /*13390*/  SEL R18, R252, c[0x0][0x3d4], P2 ;  /* 0x0000f500fc127a07 */ /* 0x000fe20001000000 */
[----:B------:R-:W-:Y:S05]  /*133a0*/  @P0 BRA `(.L_x_1725) ;  /* 0x0000004000000947 */ /* 0x000fea0003800000 */
[----:B------:R-:W-:Y:S05]  /*133b0*/  @!P1 BRA `(.L_x_1725) ;  /* 0x0000003000009947 */ /* 0x000fea0003800000 */
[----:B------:R3:W4:Y:S04]  /*133c0*/  LDG.E R0, [R2.64] ;  /* 0x0000000802007981 */ /* 0x000728000c1e1900 */
[----:B--23--:R-:W4:Y:S02]  /*133d0*/  LDG.E R2, [R2.64+0x4] ;  /* 0x0000040802027981 */ /* 0x00cf24000c1e1900 */
[----:B----45:R-:W-:Y:S02]  /*133e0*/  IADD3 R19, -R0, R2, RZ ;  /* 0x0000000200137210 */ /* 0x030fe40007ffe1ff */
.L_x_1725:
[----:B--2---:R-:W2:Y:S01]  /*133f0*/  S2R R2, SR_TID.X ;  /* 0x0000000000027919 */ /* 0x004ea20000002100 */
        /* <DEDUP_REMOVED lines=11> */
[----:B------:R-:W2:Y:S01]  /*134b0*/  LDL.LU R21, [R1] ;  /* 0x0000000001157983 */ /* 0x000ea20000300800 */
[----:B------:R-:W-:Y:S01]  /*134c0*/  IMAD.MOV.U32 R0, RZ, RZ, 0x368 ;  /* 0x00000368ff007424 */ /* 0x000fe200078e00ff */
[----:B------:R-:W-:-:S04]  /*134d0*/  ISETP.GT.AND P2, PT, R18, 0x1, PT ;  /* 0x000000011200780c */ /* 0x000fc80003f44270 */
[----:B------:R-:W-:-:S04]  /*134e0*/  SEL R0, R0, 0x328, P2 ;  /* 0x0000032800007807 */ /* 0x000fc80001000000 */
[----:B------:R3:W4:Y:S08]  /*134f0*/  LDC.64 R6, c[0x0][R0+0x170] ;  /* 0x00005c0000067b82 */ /* 0x0007300000000a00 */
[----:B------:R3:W5:Y:S08]  /*13500*/  LDC.64 R4, c[0x0][R0+0x168] ;  /* 0x00005a0000047b82 */ /* 0x0007700000000a00 */
[----:B------:R3:W1:Y:S08]  /*13510*/  LDC.64 R8, c[0x0][R0+0x178] ;  /* 0x00005e0000087b82 */ /* 0x0006700000000a00 */
[----:B------:R3:W1:Y:S02]  /*13520*/  LDC.64 R12, c[0x0][R0+0x160] ;  /* 0x00005800000c7b82 */ /* 0x0006640000000a00 */
[----:B---3--:R-:W-:-:S02]  /*13530*/  IMAD.MOV.U32 R0, RZ, RZ, c[0x0][0x4e8] ;  /* 0x00013a00ff007624 */ /* 0x008fc400078e00ff */
[-C--:B----4-:R-:W-:Y:S02]  /*13540*/  IMAD R7, R7, R14.reuse, RZ ;  /* 0x0000000e07077224 */ /* 0x090fe400078e02ff */
[----:B------:R-:W-:Y:S01]  /*13550*/  IMAD.WIDE.U32 R2, R6, R14, RZ ;  /* 0x0000000e06027225 */ /* 0x000fe200078e00ff */
[----:B------:R-:W-:Y:S02]  /*13560*/  ISETP.NE.AND P0, PT, R0, 0x1, PT ;  /* 0x000000010000780c */ /* 0x000fe40003f05270 */
[----:B------:R-:W-:Y:S01]  /*13570*/  MOV R0, R11 ;  /* 0x0000000b00007202 */ /* 0x000fe20000000f00 */
[----:B------:R-:W-:Y:S02]  /*13580*/  IMAD R7, R6, R20, R7 ;  /* 0x0000001406077224 */ /* 0x000fe400078e0207 */
[-C--:B-1---5:R-:W-:Y:S02]  /*13590*/  IMAD R15, R5, R235.reuse, RZ ;  /* 0x000000eb050f7224 */ /* 0x0a2fe400078e02ff */
        /* <DEDUP_REMOVED lines=8> */
[----:B--2---:R-:W-:-:S05]  /*13620*/  SEL R6, R21, RZ, P2 ;  /* 0x000000ff15067207 */ /* 0x004fca0001000000 */
[-C--:B------:R-:W-:Y:S02]  /*13630*/  IMAD R7, R9, R6.reuse, RZ ;  /* 0x0000000609077224 */ /* 0x080fe400078e02ff */
[----:B------:R-:W-:Y:S01]  /*13640*/  IMAD.WIDE.U32 R4, R8, R6, RZ ;  /* 0x0000000608047225 */ /* 0x000fe200078e00ff */
[----:B------:R-:W-:Y:S02]  /*13650*/  IADD3.X R8, R3, R15, R17, P1, P0 ;  /* 0x0000000f03087210 */ /* 0x000fe40000fe0411 */
[----:B------:R-:W-:Y:S02]  /*13660*/  SHF.R.S32.HI R3, RZ, 0x1f, R0 ;  /* 0x0000001fff037819 */ /* 0x000fe40000011400 */
[----:B------:R-:W-:Y:S01]  /*13670*/  IADD3 R5, R5, R7, RZ ;  /* 0x0000000705057210 */ /* 0x000fe20007ffe0ff */
[----:B------:R-:W-:Y:S01]  /*13680*/  IMAD.MOV.U32 R7, RZ, RZ, c[0x0][0x4a8] ;  /* 0x00012a00ff077624 */ /* 0x000fe200078e00ff */
[----:B------:R-:W-:Y:S01]  /*13690*/  IADD3 R4, P1, P0, R0, R16, R4 ;  /* 0x0000001000047210 */ /* 0x000fe2000783e004 */
[----:B------:R-:W-:Y:S01]  /*136a0*/  IMAD R0, R13, R2, RZ ;  /* 0x000000020d007224 */ /* 0x000fe200078e02ff */
[----:B------:R-:W-:-:S02]  /*136b0*/  SHF.R.S32.HI R6, RZ, 0x1f, R2 ;  /* 0x0000001fff067819 */ /* 0x000fc40000011402 */
        /* <DEDUP_REMOVED lines=11> */
.L_x_1727:
[----:B------:R-:W-:Y:S05]  /*13770*/  BSYNC B0 ;  /* 0x0000000000007941 */ /* 0x000fea0003800000 */
.L_x_1726:
[----:B------:R-:W-:-:S13]  /*13780*/  ISETP.GT.AND P0, PT, R18, 0x1, PT ;  /* 0x000000011200780c */ /* 0x000fda0003f04270 */
[----:B------:R-:W-:Y:S05]  /*13790*/  @P0 BRA `(.L_x_1719) ;  /* 0x0000075000000947 */ /* 0x000fea0003800000 */
[----:B------:R-:W2:Y:S01]  /*137a0*/  S2R R3, SR_TID.X ;  /* 0x0000000000037919 */ /* 0x000ea20000002100 */
[----:B------:R-:W-:Y:S01]  /*137b0*/  MOV R2, c[0x0][0x4e8] ;  /* 0x00013a0000027a02 */ /* 0x000fe20000000f00 */
[----:B-1----:R-:W-:Y:S01]  /*137c0*/  IMAD R0, R17, c[0x0][0x3a0], RZ ;  /* 0x0000e80011007a24 */ /* 0x002fe200078e02ff */
[----:B------:R-:W-:Y:S01]  /*137d0*/  IADD3 R11, R251, R226, RZ ;  /* 0x000000e2fb0b7210 */ /* 0x000fe20007ffe0ff */
[----:B------:R-:W-:Y:S01]  /*137e0*/  IMAD R5, R20, c[0x0][0x3f0], RZ ;  /* 0x0000fc0014057a24 */ /* 0x000fe200078e02ff */
[----:B------:R-:W-:Y:S01]  /*137f0*/  ISETP.NE.AND P0, PT, R2, 0x1, PT ;  /* 0x000000010200780c */ /* 0x000fe20003f05270 */
[----:B------:R-:W-:Y:S02]  /*13800*/  IMAD R0, R10, c[0x0][0x3a4], R0 ;  /* 0x0000e9000a007a24 */ /* 0x000fe400078e0200 */
[----:B------:R-:W-:Y:S01]  /*13810*/  IMAD R7, R14, c[0x0][0x3f4], R5 ;  /* 0x0000fd000e077a24 */ /* 0x000fe200078e0205 */
[----:B--2---:R-:W-:-:S04]  /*13820*/  SHF.R.S32.HI R4, RZ, 0x1f, R3 ;  /* 0x0000001fff047819 */ /* 0x004fc80000011403 */
[----:B------:R-:W-:-:S04]  /*13830*/  LEA.HI R4, R4, R3, RZ, 0x3 ;  /* 0x0000000304047211 */ /* 0x000fc800078f18ff */
[----:B------:R-:W-:-:S04]  /*13840*/  LOP3.LUT R4, R4, 0xfffffff8, RZ, 0xc0, !PT ;  /* 0xfffffff804047812 */ /* 0x000fc800078ec0ff */
[----:B------:R-:W-:Y:S01]  /*13850*/  IADD3 R4, -R4, R3, RZ ;  /* 0x0000000304047210 */ /* 0x000fe20007ffe1ff */
[----:B------:R-:W-:-:S03]  /*13860*/  IMAD.WIDE.U32 R2, R10, c[0x0][0x3a0], RZ ;  /* 0x0000e8000a027a25 */ /* 0x000fc600078e00ff */
[----:B------:R-:W-:Y:S01]  /*13870*/  LEA R4, R4, R251, 0x5 ;  /* 0x000000fb04047211 */ /* 0x000fe200078e28ff */
[----:B------:R-:W-:-:S03]  /*13880*/  IMAD.IADD R3, R3, 0x1, R0 ;  /* 0x0000000103037824 */ /* 0x000fc600078e0200 */
[----:B------:R-:W-:Y:S01]  /*13890*/  IADD3 R4, R226, R4, RZ ;  /* 0x00000004e2047210 */ /* 0x000fe20007ffe0ff */
[----:B------:R-:W-:-:S03]  /*138a0*/  IMAD.WIDE.U32 R2, R235, c[0x0][0x3e8], R2 ;  /* 0x0000fa00eb027a25 */ /* 0x000fc600078e0002 */
[----:B------:R-:W-:Y:S01]  /*138b0*/  MOV R0, R4 ;  /* 0x0000000400007202 */ /* 0x000fe20000000f00 */
[----:B------:R-:W-:-:S04]  /*138c0*/  @P0 IMAD.HI.U32 R6, R4, c[0x0][0x4ec], RZ ;  /* 0x00013b0004060a27 */ /* 0x000fc800078e00ff */
[----:B------:R-:W-:Y:S01]  /*138d0*/  IMAD R3, R235, c[0x0][0x3ec], R3 ;  /* 0x0000fb00eb037a24 */ /* 0x000fe200078e0203 */
[----:B------:R-:W-:-:S03]  /*138e0*/  @P0 SHF.R.U32.HI R0, RZ, c[0x0][0x4f0], R6 ;  /* 0x00013c00ff000a19 */ /* 0x000fc60000011606 */
[----:B------:R-:W-:Y:S01]  /*138f0*/  IMAD.WIDE.U32 R2, R14, c[0x0][0x3f0], R2 ;  /* 0x0000fc000e027a25 */ /* 0x000fe200078e0002 */
[----:B------:R-:W-:Y:S02]  /*13900*/  SHF.R.S32.HI R6, RZ, 0x1f, R0 ;  /* 0x0000001fff067819 */ /* 0x000fe40000011400 */
[----:B------:R-:W-:Y:S01]  /*13910*/  IADD3 R5, -R0, RZ, RZ ;  /* 0x000000ff00057210 */ /* 0x000fe20007ffe1ff */
[----:B------:R-:W-:Y:S02]  /*13920*/  IMAD.IADD R3, R3, 0x1, R7 ;  /* 0x0000000103037824 */ /* 0x000fe400078e0207 */
[----:B------:R-:W-:Y:S02]  /*13930*/  IMAD R6, R6, c[0x0][0x3e0], RZ ;  /* 0x0000f80006067a24 */ /* 0x000fe400078e02ff */
[----:B------:R-:W-:Y:S02]  /*13940*/  IMAD R4, R5, c[0x0][0x4e8], R4 ;  /* 0x00013a0005047a24 */ /* 0x000fe400078e0204 */
[----:B------:R-:W-:-:S02]  /*13950*/  IMAD R6, R0, c[0x0][0x3e4], R6 ;  /* 0x0000f90000067a24 */ /* 0x000fc400078e0206 */
        /* <DEDUP_REMOVED lines=11> */
.L_x_1783:
[----:B------:R-:W-:Y:S05]  /*13a10*/  BRA.DIV ~URZ, `(.L_x_1729) ;  /* 0x000022427f007947 */ /* 0x000fea000b800000 */
[----:B------:R3:W4:Y:S02]  /*13a20*/  SHFL.IDX PT, R0, R12, RZ, 0x181f ;  /* 0x00181fff0c007589 */ /* 0x00072400000e0000 */
.L_x_1784:
[----:B------:R-:W-:Y:S01]  /*13a30*/  IMAD R10, R19, c[0x0][0x4e8], RZ ;  /* 0x00013a00130a7a24 */ /* 0x000fe200078e02ff */
[----:B------:R-:W-:Y:S04]  /*13a40*/  BSSY B0, `(.L_x_1730) ;  /* 0x000000f000007945 */ /* 0x000fe80003800000 */
        /* <DEDUP_REMOVED lines=14> */
.L_x_1731:
[----:B------:R-:W-:Y:S05]  /*13b30*/  BSYNC B0 ;  /* 0x0000000000007941 */ /* 0x000fea0003800000 */
.L_x_1730:
[----:B------:R-:W-:Y:S05]  /*13b40*/  BRA.DIV ~URZ, `(.L_x_1732) ;  /* 0x000021727f007947 */ /* 0x000fea000b800000 */
[----:B--2---:R2:W1:Y:S04]  /*13b50*/  SHFL.IDX PT, R8, R9, 0x1, 0x181f ;  /* 0x00381f0009087f89 */ /* 0x00446800000e0000 */
[----:B----4-:R2:W4:Y:S02]  /*13b60*/  SHFL.IDX PT, R0, R12, 0x1, 0x181f ;  /* 0x00381f000c007f89 */ /* 0x01052400000e0000 */
.L_x_1785:
        /* <DEDUP_REMOVED lines=16> */
.L_x_1734:
[----:B------:R-:W-:Y:S05]  /*13c70*/  BSYNC B0 ;  /* 0x0000000000007941 */ /* 0x000fea0003800000 */
.L_x_1733:
[----:B------:R-:W-:Y:S05]  /*13c80*/  BRA.DIV ~URZ, `(.L_x_1735) ;  /* 0x000020f27f007947 */ /* 0x000fea000b800000 */
[----:B-1----:R1:W2:Y:S02]  /*13c90*/  SHFL.IDX PT, R8, R9, 0x2, 0x181f ;  /* 0x00581f0009087f89 */ /* 0x0022a400000e0000 */
.L_x_1786:
[----:B------:R-:W-:Y:S05]  /*13ca0*/  BRA.DIV ~URZ, `(.L_x_1736) ;  /* 0x000021427f007947 */ /* 0x000fea000b800000 */
[----:B----4-:R4:W1:Y:S02]  /*13cb0*/  SHFL.IDX PT, R0, R12, 0x2, 0x181f ;  /* 0x00581f000c007f89 */ /* 0x01086400000e0000 */
.L_x_1787:
        /* <DEDUP_REMOVED lines=16> */
.L_x_1738:
[----:B------:R-:W-:Y:S05]  /*13dc0*/  BSYNC B0 ;  /* 0x0000000000007941 */ /* 0x000fea0003800000 */
.L_x_1737:
[----:B------:R-:W-:Y:S05]  /*13dd0*/  BRA.DIV ~URZ, `(.L_x_1739) ;  /* 0x000020727f007947 */ /* 0x000fea000b800000 */
[----:B--2---:R2:W3:Y:S04]  /*13de0*/  SHFL.IDX PT, R8, R9, 0x3, 0x181f ;  /* 0x00781f0009087f89 */ /* 0x0044e800000e0000 */
[----:B-1----:R2:W1:Y:S02]  /*13df0*/  SHFL.IDX PT, R0, R12, 0x3, 0x181f ;  /* 0x00781f000c007f89 */ /* 0x00246400000e0000 */
.L_x_1788:
        /* <DEDUP_REMOVED lines=15> */
.L_x_1719:
[----:B------:R-:W-:Y:S05]  /*13ef0*/  BSYNC B1 ;  /* 0x0000000000017941 */ /* 0x000fea0003800000 */
.L_x_1703:
        /* <DEDUP_REMOVED lines=9> */
[----:B----4-:R-:W-:-:S04]  /*13f90*/  LOP3.LUT R14, R0, 0x1f, RZ, 0xc0, !PT ;  /* 0x0000001f000e7812 */ /* 0x010fc800078ec0ff */
[----:B------:R-:W-:Y:S01]  /*13fa0*/  ISETP.NE.AND P5, PT, R14, 0x1f, PT ;  /* 0x0000001f0e00780c */ /* 0x000fe20003fa5270 */
[----:B------:R-:W-:Y:S10]  /*13fb0*/  BRA.DIV ~URZ, `(.L_x_1741) ;  /* 0x00001f527f007947 */ /* 0x000ff4000b800000 */
[----:B--2---:R2:W4:Y:S02]  /*13fc0*/  SHFL.IDX PT, R9, R82, RZ, 0x1f ;  /* 0x00001fff52097589 */ /* 0x00452400000e0000 */
.L_x_1789:
[----:B------:R-:W-:Y:S05]  /*13fd0*/  BRA.DIV ~URZ, `(.L_x_1742) ;  /* 0x00001fa27f007947 */ /* 0x000fea000b800000 */
[----:B---3--:R3:W2:Y:S02]  /*13fe0*/  SHFL.IDX PT, R8, R82, 0x1, 0x1f ;  /* 0x00201f0052087f89 */ /* 0x0086a400000e0000 */
.L_x_1790:
        /* <DEDUP_REMOVED lines=18> */
.L_x_1791:
        /* <DEDUP_REMOVED lines=16> */
.L_x_1792:
[----:B---3--:R-:W-:Y:S01]  /*14210*/  IMAD R0, R0, c[0x0][0x538], RZ ;  /* 0x00014e0000007a24 */ /* 0x008fe200078e02ff */
[----:B------:R-:W-:Y:S04]  /*14220*/  BSSY B1, `(.L_x_1745) ;  /* 0x00000c6000017945 */ /* 0x000fe80003800000 */
[----:B--2---:R-:W-:-:S04]  /*14230*/  IADD3 R8, R0, R8, RZ ;  /* 0x0000000800087210 */ /* 0x004fc80007ffe0ff */
[----:B----4-:R-:W-:-:S13]  /*14240*/  ISETP.GT.AND P6, PT, R8, R9, PT ;  /* 0x000000090800720c */ /* 0x010fda0003fc4270 */
[----:B------:R-:W-:Y:S05]  /*14250*/  @P6 BRA `(.L_x_1746) ;  /* 0x0000024000006947 */ /* 0x000fea0003800000 */
.L_x_1750:
        /* <DEDUP_REMOVED lines=16> */
.L_x_1793:
        /* <DEDUP_REMOVED lines=16> */
.L_x_1794:
[----:B--2---:R-:W-:-:S05]  /*14460*/  IMAD R0, R0, c[0x0][0x538], RZ ;  /* 0x00014e0000007a24 */ /* 0x004fca00078e02ff */
[----:B------:R-:W-:-:S04]  /*14470*/  IADD3 R8, R0, R8, RZ ;  /* 0x0000000800087210 */ /* 0x000fc80007ffe0ff */
[----:B------:R-:W-:-:S13]  /*14480*/  ISETP.GT.AND P6, PT, R8, R9, PT ;  /* 0x000000090800720c */ /* 0x000fda0003fc4270 */
[----:B-1----:R-:W-:Y:S05]  /*14490*/  @!P6 BRA `(.L_x_1750) ;  /* 0xfffffdc00000e947 */ /* 0x002fea000383ffff */
.L_x_1746:
[----:B------:R-:W-:-:S05]  /*144a0*/  IADD3 R11, -R0, R8, RZ ;  /* 0x00000008000b7210 */ /* 0x000fca0007ffe1ff */
[----:B------:R-:W-:-:S05]  /*144b0*/  IMAD R0, R4, c[0x0][0x538], R11 ;  /* 0x00014e0004007a24 */ /* 0x000fca00078e020b */
[----:B------:R-:W-:Y:S01]  /*144c0*/  ISETP.GT.AND P0, PT, R0, R9, PT ;  /* 0x000000090000720c */ /* 0x000fe20003f04270 */
[----:B------:R-:W-:-:S12]  /*144d0*/  BRA.DIV ~URZ, `(.L_x_1751) ;  /* 0x00001ee27f007947 */ /* 0x000fd8000b800000 */
[----:B------:R-:W-:-:S04]  /*144e0*/  VOTE.ANY R10, PT, !P0 ;  /* 0x00000000000a7806 */ /* 0x000fc800040e0100 */
.L_x_1795:
[----:B------:R-:W2:Y:S02]  /*144f0*/  POPC R8, R10 ;  /* 0x0000000a00087309 */ /* 0x000ea40000000000 */
[----:B--2---:R-:W-:Y:S01]  /*14500*/  IADD3 R231, R8, R231, RZ ;  /* 0x000000e708e77210 */ /* 0x004fe20007ffe0ff */
[----:B------:R-:W-:Y:S05]  /*14510*/  BRA.DIV ~URZ, `(.L_x_1752) ;  /* 0x00001ef27f007947 */ /* 0x000fea000b800000 */
[----:B------:R2:W3:Y:S04]  /*14520*/  SHFL.IDX PT, R12, R6, R8, 0x1f ;  /* 0x00001f08060c7589 */ /* 0x0004e800000e0000 */
[----:B------:R2:W4:Y:S02]  /*14530*/  SHFL.IDX PT, R7, R7, R8, 0x1f ;  /* 0x00001f0807077589 */ /* 0x00052400000e0000 */
.L_x_1796:
[----:B------:R-:W-:Y:S01]  /*14540*/  ISETP.NE.AND P0, PT, R10, RZ, PT ;  /* 0x000000ff0a00720c */ /* 0x000fe20003f05270 */
[----:B------:R-:W-:-:S12]  /*14550*/  BSSY B0, `(.L_x_1753) ;  /* 0x0000005000007945 */ /* 0x000fd80003800000 */
[----:B------:R-:W-:Y:S05]  /*14560*/  @!P0 BRA `(.L_x_1754) ;  /* 0x0000003000008947 */ /* 0x000fea0003800000 */
[----:B------:R-:W-:Y:S01]  /*14570*/  IADD3 R3, R8, -0x1, RZ ;  /* 0xffffffff08037810 */ /* 0x000fe20007ffe0ff */
[----:B------:R-:W-:Y:S05]  /*14580*/  BRA.DIV ~URZ, `(.L_x_1755) ;  /* 0x00001f527f007947 */ /* 0x000fea000b800000 */
[----:B------:R1:W2:Y:S02]  /*14590*/  SHFL.IDX PT, R13, R4, R3, 0x1f ;  /* 0x00001f03040d7589 */ /* 0x0002a400000e0000 */
.L_x_1754:
[----:B------:R-:W-:Y:S05]  /*145a0*/  BSYNC B0 ;  /* 0x0000000000007941 */ /* 0x000fea0003800000 */
.L_x_1753:
[----:B----4-:R-:W-:Y:S01]  /*145b0*/  ISETP.NE.AND P0, PT, R7, 0x1, PT ;  /* 0x000000010700780c */ /* 0x010fe20003f05270 */
[----:B--2---:R-:W-:Y:S01]  /*145c0*/  IMAD R228, R13, c[0x0][0x538], R11 ;  /* 0x00014e000de47a24 */ /* 0x004fe200078e020b */
[----:B------:R-:W-:Y:S04]  /*145d0*/  BSSY B0, `(.L_x_1756) ;  /* 0x0000083000007945 */ /* 0x000fe80003800000 */
[----:B------:R-:W-:-:S07]  /*145e0*/  IADD3 R9, -R228, R9, RZ ;  /* 0x00000009e4097210 */ /* 0x000fce0007ffe1ff */
[----:B------:R-:W-:Y:S05]  /*145f0*/  @!P0 BRA `(.L_x_1757) ;  /* 0x000003e000008947 */ /* 0x000fea0003800000 */
[-C--:B---3--:R-:W-:Y:S02]  /*14600*/  IABS R0, R12.reuse ;  /* 0x0000000c00007213 */ /* 0x088fe40000000000 */
        /* <DEDUP_REMOVED lines=15> */
[----:B------:R-:W-:-:S04]  /*14700*/  IMAD.MOV R0, RZ, RZ, -R8 ;  /* 0x000000ffff007224 */ /* 0x000fc800078e0a08 */
[----:B------:R-:W-:Y:S02]  /*14710*/  IMAD.MOV.U32 R3, RZ, RZ, R0 ;  /* 0x000000ffff037224 */ /* 0x000fe400078e0000 */
        /* <DEDUP_REMOVED lines=13> */
[----:B-1----:R-:W-:-:S04]  /*147f0*/  IADD3 R2, RZ, -R3, RZ ;  /* 0x80000003ff027210 */ /* 0x002fc80007ffe0ff */
[----:B------:R-:W-:Y:S01]  /*14800*/  @!P0 IMAD.MOV R0, RZ, RZ, -R0 ;  /* 0x000000ffff008224 */ /* 0x000fe200078e0a00 */
[----:B------:R-:W-:Y:S01]  /*14810*/  @!P1 LOP3.LUT R0, RZ, R12, RZ, 0x33, !PT ;  /* 0x0000000cff009212 */ /* 0x000fe200078e33ff */
[----:B------:R-:W-:Y:S01]  /*14820*/  IMAD.MOV.U32 R4, RZ, RZ, R2 ;  /* 0x000000ffff047224 */ /* 0x000fe200078e0002 */
[----:B------:R-:W-:Y:S02]  /*14830*/  IABS R2, R7 ;  /* 0x0000000700027213 */ /* 0x000fe40000000000 */
[----:B------:R-:W-:Y:S01]  /*14840*/  IABS R8, R0 ;  /* 0x0000000000087213 */ /* 0x000fe20000000000 */
[----:B------:R-:W-:Y:S02]  /*14850*/  IMAD R4, R4, R5, RZ ;  /* 0x0000000504047224 */ /* 0x000fe400078e02ff */
[----:B------:R-:W-:Y:S01]  /*14860*/  IMAD.MOV R6, RZ, RZ, -R2 ;  /* 0x000000ffff067224 */ /* 0x000fe200078e0a02 */
[----:B------:R-:W-:-:S05]  /*14870*/  MOV R2, RZ ;  /* 0x000000ff00027202 */ /* 0x000fca0000000f00 */
        /* <DEDUP_REMOVED lines=16> */
[----:B------:R-:W-:Y:S01]  /*14980*/  IMAD.MOV R3, RZ, RZ, -R2 ;  /* 0x000000ffff037224 */ /* 0x000fe200078e0a02 */
[----:B------:R-:W-:-:S03]  /*14990*/  LEA R2, R7, R2, 0x18 ;  /* 0x0000000207027211 */ /* 0x000fc600078ec0ff */
[----:B------:R-:W-:Y:S02]  /*149a0*/  IMAD R3, R7, R3, R0 ;  /* 0x0000000307037224 */ /* 0x000fe400078e0200 */
[----:B------:R-:W-:Y:S02]  /*149b0*/  IMAD R0, R12, R4, R9 ;  /* 0x000000040c007224 */ /* 0x000fe400078e0209 */
[----:B------:R-:W-:Y:S01]  /*149c0*/  IMAD R230, R3, 0x10000, R2 ;  /* 0x0001000003e67824 */ /* 0x000fe200078e0202 */
[----:B------:R-:W-:Y:S05]  /*149d0*/  BRA `(.L_x_1758) ;  /* 0x0000042000007947 */ /* 0x000fea0003800000 */
.L_x_1757:
        /* <DEDUP_REMOVED lines=31> */
[----:B------:R-:W-:Y:S02]  /*14bd0*/  IMAD R10, R4, R0, RZ ;  /* 0x00000000040a7224 */ /* 0x000fe400078e02ff */
[----:B------:R-:W-:-:S03]  /*14be0*/  IMAD.MOV R0, RZ, RZ, -R0 ;  /* 0x000000ffff007224 */ /* 0x000fc600078e0a00 */
[----:B------:R-:W-:Y:S01]  /*14bf0*/  IADD3 R2, -R10, c[0x0][0x538], RZ ;  /* 0x00014e000a027a10 */ /* 0x000fe20007ffe1ff */
[----:B------:R-:W-:-:S03]  /*14c00*/  IMAD R7, R11, R0, R9 ;  /* 0x000000000b077224 */ /* 0x000fc600078e0209 */
[----:B------:R-:W-:Y:S01]  /*14c10*/  IMNMX R2, R4, R2, PT ;  /* 0x0000000204027217 */ /* 0x000fe20003800200 */
[----:B------:R-:W-:-:S03]  /*14c20*/  IMAD.MOV.U32 R4, RZ, RZ, RZ ;  /* 0x000000ffff047224 */ /* 0x000fc600078e00ff */
[-C--:B------:R-:W-:Y:S02]  /*14c30*/  IABS R3, R2.reuse ;  /* 0x0000000200037213 */ /* 0x080fe40000000000 */
[----:B------:R-:W-:-:S03]  /*14c40*/  IABS R8, R2 ;  /* 0x0000000200087213 */ /* 0x000fc60000000000 */
[----:B------:R-:W-:-:S04]  /*14c50*/  IMAD.MOV.U32 R6, RZ, RZ, R3 ;  /* 0x000000ffff067224 */ /* 0x000fc800078e0003 */
[----:B------:R-:W1:Y:S08]  /*14c60*/  I2F.RP R3, R6 ;  /* 0x0000000600037306 */ /* 0x000e700000209400 */
[----:B-1----:R-:W1:Y:S02]  /*14c70*/  MUFU.RCP R3, R3 ;  /* 0x0000000300037308 */ /* 0x002e640000001000 */
[----:B-1----:R-:W-:-:S06]  /*14c80*/  IADD3 R3, R3, 0xffffffe, RZ ;  /* 0x0ffffffe03037810 */ /* 0x002fcc0007ffe0ff */
[----:B------:R-:W1:Y:S02]  /*14c90*/  F2I.FTZ.U32.TRUNC.NTZ R5, R3 ;  /* 0x0000000300057305 */ /* 0x000e64000021f000 */
[----:B-1----:R-:W-:-:S05]  /*14ca0*/  IMAD.MOV R3, RZ, RZ, -R5 ;  /* 0x000000ffff037224 */ /* 0x002fca00078e0a05 */
[----:B------:R-:W-:Y:S02]  /*14cb0*/  MOV R0, R3 ;  /* 0x0000000300007202 */ /* 0x000fe40000000f00 */
[----:B------:R-:W-:-:S03]  /*14cc0*/  IABS R3, R7 ;  /* 0x0000000700037213 */ /* 0x000fc60000000000 */
        /* <DEDUP_REMOVED lines=19> */
.L_x_1758:
[----:B------:R-:W-:Y:S05]  /*14e00*/  BSYNC B0 ;  /* 0x0000000000007941 */ /* 0x000fea0003800000 */
.L_x_1756:
[----:B------:R-:W-:-:S04]  /*14e10*/  LOP3.LUT R0, RZ, R0, RZ, 0x33, !PT ;  /* 0x00000000ff007212 */ /* 0x000fc800078e33ff */
[----:B------:R-:W-:Y:S01]  /*14e20*/  IADD3 R229, R0, R12, RZ ;  /* 0x0000000c00e57210 */ /* 0x000fe20007ffe0ff */
[----:B------:R-:W-:Y:S05]  /*14e30*/  BRA `(.L_x_1759) ;  /* 0x0000004000007947 */ /* 0x000fea0003800000 */
.L_x_1747:
[----:B------:R-:W-:Y:S01]  /*14e40*/  IMAD.MOV.U32 R228, RZ, RZ, R9 ;  /* 0x000000ffffe47224 */ /* 0x000fe200078e0009 */
[----:B------:R-:W-:Y:S01]  /*14e50*/  MOV R230, RZ ;  /* 0x000000ff00e67202 */ /* 0x000fe20000000f00 */
[----:B------:R-:W-:Y:S01]  /*14e60*/  IMAD.MOV.U32 R229, RZ, RZ, RZ ;  /* 0x000000ffffe57224 */ /* 0x000fe200078e00ff */
[----:B------:R-:W-:Y:S02]  /*14e70*/  MOV R231, c[0x0][0x53c] ;  /* 0x00014f0000e77a02 */ /* 0x000fe40000000f00 */
.L_x_1759:
[----:B------:R-:W-:Y:S05]  /*14e80*/  BSYNC B1 ;  /* 0x0000000000017941 */ /* 0x000fea0003800000 */
.L_x_1745:
[----:B------:R-:W-:Y:S01]  /*14e90*/  WARPSYNC 0xffffffff ;  /* 0xffffffff00007948 */ /* 0x000fe20003800000 */
[----:B------:R-:W-:Y:S01]  /*14ea0*/  BAR.SYNC.DEFER_BLOCKING 0x4, 0x100 ;  /* 0x0104000000007b1d */ /* 0x000fe20000010000 */
[----:B------:R-:W-:-:S13]  /*14eb0*/  ISETP.NE.AND P0, PT, R14, RZ, PT ;  /* 0x000000ff0e00720c */ /* 0x000fda0003f05270 */
[----:B------:R2:W-:Y:S04]  /*14ec0*/  @!P0 STS.128 [0x24100], R228 ;  /* 0x024100e4ff008388 */ /* 0x0005e80000000c00 */
[----:B------:R-:W-:Y:S06]  /*14ed0*/  BAR.ARV 0x5, 0x100 ;  /* 0x0144000000007b1d */ /* 0x000fec0000002000 */
.L_x_1740:
[----:B-1----:R-:W-:-:S13]  /*14ee0*/  ISETP.GE.AND P0, PT, R231, c[0x0][0x53c], PT ;  /* 0x00014f00e7007a0c */ /* 0x002fda0003f06270 */
[----:B--23--:R-:W-:Y:S01]  /*14ef0*/  @P0 CALL.REL.NOINC `(.L_x_1760) ;  /* 0x0000001000000944 */ /* 0x00cfe20003c00000 */
[----:B------:R-:W-:Y:S05]  /*14f00*/  BRA `(.L_x_1761) ;  /* 0xfffec88000007947 */ /* 0x000fea000383ffff */
.L_x_1760:
[----:B------:R-:W-:Y:S05]  /*14f10*/  EXIT ;  /* 0x000000000000794d */ /* 0x000fea0003800000 */
.L_x_1617:
[----:B------:R-:W-:Y:S01]  /*14f20*/  IMAD.MOV.U32 R0, RZ, RZ, R5 ;  /* 0x000000ffff007224 */ /* 0x000fe200078e0005 */
[----:B------:R-:W-:Y:S02]  /*14f30*/  MOV R2, 0x1 ;  /* 0x0000000100027802 */ /* 0x000fe40000000f00 */
[----:B------:R-:W-:Y:S02]  /*14f40*/  MOV R3, 0x14f60 ;  /* 0x00014f6000037802 */ /* 0x000fe40000000f00 */
[----:B--2---:R-:W-:Y:S05]  /*14f50*/  CALL.REL.NOINC `($__internal_36_$__cuda_sm70_shflsync_up_p) ;  /* 0x0000168000007944 */ /* 0x004fea0003c00000 */
[----:B------:R-:W-:Y:S01]  /*14f60*/  MOV R0, R4 ;  /* 0x0000000400007202 */ /* 0x000fe20000000f00 */
[----:B------:R-:W-:Y:S05]  /*14f70*/  BRA `(.L_x_1762) ;  /* 0xfffeb4c000007947 */ /* 0x000fea000383ffff */
.L_x_1618:
[----:B------:R-:W-:Y:S01]  /*14f80*/  IMAD.MOV.U32 R0, RZ, RZ, R5 ;  /* 0x000000ffff007224 */ /* 0x000fe200078e0005 */
[----:B------:R-:W-:Y:S02]  /*14f90*/  MOV R2, 0x2 ;  /* 0x0000000200027802 */ /* 0x000fe40000000f00 */
[----:B------:R-:W-:Y:S02]  /*14fa0*/  MOV R3, 0x14fc0 ;  /* 0x00014fc000037802 */ /* 0x000fe40000000f00 */
[----:B--2---:R-:W-:Y:S05]  /*14fb0*/  CALL.REL.NOINC `($__internal_36_$__cuda_sm70_shflsync_up_p) ;  /* 0x0000162000007944 */ /* 0x004fea0003c00000 */
[----:B------:R-:W-:Y:S01]  /*14fc0*/  SEL R0, R4, RZ, P4 ;  /* 0x000000ff04007207 */ /* 0x000fe20002000000 */
[----:B------:R-:W-:Y:S01]  /*14fd0*/  IMAD.MOV.U32 R2, RZ, RZ, 0x4 ;  /* 0x00000004ff027424 */ /* 0x000fe200078e00ff */
[----:B------:R-:W-:-:S03]  /*14fe0*/  MOV R3, 0x15010 ;  /* 0x0001501000037802 */ /* 0x000fc60000000f00 */
[----:B------:R-:W-:Y:S02]  /*14ff0*/  IMAD.IADD R0, R5, 0x1, R0 ;  /* 0x0000000105007824 */ /* 0x000fe400078e0200 */
[----:B------:R-:W-:Y:S05]  /*15000*/  CALL.REL.NOINC `($__internal_36_$__cuda_sm70_shflsync_up_p) ;  /* 0x000015d000007944 */ /* 0x000fea0003c00000 */
        /* <DEDUP_REMOVED lines=13> */
[----:B------:R-:W-:Y:S01]  /*150e0*/  IMAD.IADD R4, R0, 0x1, R4 ;  /* 0x0000000100047824 */ /* 0x000fe200078e0204 */
[----:B------:R-:W-:-:S03]  /*150f0*/  MOV R0, 0x1f ;  /* 0x0000001f00007802 */ /* 0x000fc60000000f00 */
[----:B------:R-:W-:Y:S02]  /*15100*/  IMAD.MOV.U32 R5, RZ, RZ, R4 ;  /* 0x000000ffff057224 */ /* 0x000fe400078e0004 */
[----:B------:R-:W-:Y:S05]  /*15110*/  CALL.REL.NOINC `($__internal_35_$__cuda_sm70_shflsync_idx_p) ;  /* 0x0000147000007944 */ /* 0x000fea0003c00000 */
[----:B------:R-:W-:Y:S05]  /*15120*/  BRA `(.L_x_1763) ;  /* 0xfffeb41000007947 */ /* 0x000fea000383ffff */
.L_x_1620:
[----:B------:R-:W-:Y:S02]  /*15130*/  SEL R0, RZ, 0x1, P0 ;  /* 0x00000001ff007807 */ /* 0x000fe40000000000 */
[----:B------:R-:W-:Y:S02]  /*15140*/  MOV R2, 0x15160 ;  /* 0x0001516000027802 */ /* 0x000fe40000000f00 */
[----:B--2---:R-:W-:Y:S05]  /*15150*/  CALL.REL.NOINC `($__internal_37_$__cuda_sm70_votesync_ballot) ;  /* 0x000014f000007944 */ /* 0x004fea0003c00000 */
[----:B------:R-:W-:Y:S01]  /*15160*/  MOV R10, R0 ;  /* 0x00000000000a7202 */ /* 0x000fe20000000f00 */
[----:B------:R-:W-:Y:S05]  /*15170*/  BRA `(.L_x_1764) ;  /* 0xfffeb45000007947 */ /* 0x000fea000383ffff */
.L_x_1621:
[----:B------:R-:W-:Y:S01]  /*15180*/  IMAD.MOV.U32 R5, RZ, RZ, R9 ;  /* 0x000000ffff057224 */ /* 0x000fe200078e0009 */
[----:B------:R-:W-:Y:S01]  /*15190*/  MOV R3, R6 ;  /* 0x0000000600037202 */ /* 0x000fe20000000f00 */
[----:B------:R-:W-:Y:S01]  /*151a0*/  IMAD.MOV.U32 R0, RZ, RZ, 0x1f ;  /* 0x0000001fff007424 */ /* 0x000fe200078e00ff */
[----:B------:R-:W-:Y:S02]  /*151b0*/  MOV R2, 0x151d0 ;  /* 0x000151d000027802 */ /* 0x000fe40000000f00 */
[----:B------:R-:W-:Y:S05]  /*151c0*/  CALL.REL.NOINC `($__internal_35_$__cuda_sm70_shflsync_idx_p) ;  /* 0x000013c000007944 */ /* 0x000fea0003c00000 */
[----:B------:R-:W-:Y:S01]  /*151d0*/  IMAD.MOV.U32 R229, RZ, RZ, R0 ;  /* 0x000000ffffe57224 */ /* 0x000fe200078e0000 */
[----:B------:R-:W-:Y:S01]  /*151e0*/  MOV R5, R8 ;  /* 0x0000000800057202 */ /* 0x000fe20000000f00 */
[----:B------:R-:W-:Y:S01]  /*151f0*/  IMAD.MOV.U32 R7, RZ, RZ, RZ ;  /* 0x000000ffff077224 */ /* 0x000fe200078e00ff */
[----:B------:R-:W-:Y:S01]  /*15200*/  MOV R3, R6 ;  /* 0x0000000600037202 */ /* 0x000fe20000000f00 */
[----:B------:R-:W-:Y:S01]  /*15210*/  IMAD.MOV.U32 R0, RZ, RZ, 0x1f ;  /* 0x0000001fff007424 */ /* 0x000fe200078e00ff */
[----:B------:R-:W-:-:S02]  /*15220*/  MOV R2, 0x15240 ;  /* 0x0001524000027802 */ /* 0x000fc40000000f00 */
[----:B------:R-:W-:Y:S05]  /*15230*/  CALL.REL.NOINC `($__internal_35_$__cuda_sm70_shflsync_idx_p) ;  /* 0x0000135000007944 */ /* 0x000fea0003c00000 */
[----:B------:R-:W-:Y:S01]  /*15240*/  MOV R9, R0 ;  /* 0x0000000000097202 */ /* 0x000fe20000000f00 */
[----:B------:R-:W-:Y:S05]  /*15250*/  BRA `(.L_x_1765) ;  /* 0xfffeb3d000007947 */ /* 0x000fea000383ffff */
.L_x_1624:
[----:B------:R-:W-:Y:S01]  /*15260*/  IMAD.MOV.U32 R5, RZ, RZ, R4 ;  /* 0x000000ffff057224 */ /* 0x000fe200078e0004 */
[----:B------:R-:W-:-:S02]  /*15270*/  MOV R0, 0x1f ;  /* 0x0000001f00007802 */ /* 0x000fc40000000f00 */
[----:B------:R-:W-:Y:S02]  /*15280*/  MOV R2, 0x152a0 ;  /* 0x000152a000027802 */ /* 0x000fe40000000f00 */
[----:B-123--:R-:W-:Y:S05]  /*15290*/  CALL.REL.NOINC `($__internal_35_$__cuda_sm70_shflsync_idx_p) ;  /* 0x000012f000007944 */ /* 0x00efea0003c00000 */
[----:B------:R-:W-:Y:S01]  /*152a0*/  MOV R7, R0 ;  /* 0x0000000000077202 */ /* 0x000fe20000000f00 */
[----:B------:R-:W-:Y:S05]  /*152b0*/  BRA `(.L_x_1623) ;  /* 0xfffeb3d000007947 */ /* 0x000fea000383ffff */
.L_x_1643:
[----:B------:R-:W-:Y:S01]  /*152c0*/  IMAD.MOV.U32 R5, RZ, RZ, R9 ;  /* 0x000000ffff057224 */ /* 0x000fe200078e0009 */
[----:B------:R-:W-:Y:S01]  /*152d0*/  MOV R3, RZ ;  /* 0x000000ff00037202 */ /* 0x000fe20000000f00 */
[----:B------:R-:W-:Y:S01]  /*152e0*/  IMAD.MOV.U32 R0, RZ, RZ, 0x181f ;  /* 0x0000181fff007424 */ /* 0x000fe200078e00ff */
[----:B------:R-:W-:Y:S02]  /*152f0*/  MOV R2, 0x15310 ;  /* 0x0001531000027802 */ /* 0x000fe40000000f00 */
[----:B------:R-:W-:Y:S05]  /*15300*/  CALL.REL.NOINC `($__internal_35_$__cuda_sm70_shflsync_idx_p) ;  /* 0x0000128000007944 */ /* 0x000fea0003c00000 */
[----:B------:R-:W-:Y:S01]  /*15310*/  MOV R8, R0 ;  /* 0x0000000000087202 */ /* 0x000fe20000000f00 */
[----:B------:R-:W-:Y:S05]  /*15320*/  BRA `(.L_x_1766) ;  /* 0xfffed65000007947 */ /* 0x000fea000383ffff */
.L_x_1644:
[----:B------:R-:W-:Y:S01]  /*15330*/  IMAD.MOV.U32 R5, RZ, RZ, R13 ;  /* 0x000000ffff057224 */ /* 0x000fe200078e000d */
[----:B------:R-:W-:Y:S01]  /*15340*/  MOV R3, RZ ;  /* 0x000000ff00037202 */ /* 0x000fe20000000f00 */
[----:B------:R-:W-:Y:S01]  /*15350*/  IMAD.MOV.U32 R0, RZ, RZ, 0x181f ;  /* 0x0000181fff007424 */ /* 0x000fe200078e00ff */
[----:B------:R-:W-:Y:S02]  /*15360*/  MOV R2, 0x15380 ;  /* 0x0001538000027802 */ /* 0x000fe40000000f00 */
[----:B-12---:R-:W-:Y:S05]  /*15370*/  CALL.REL.NOINC `($__internal_35_$__cuda_sm70_shflsync_idx_p) ;  /* 0x0000121000007944 */ /* 0x006fea0003c00000 */
[----:B------:R-:W-:Y:S05]  /*15380*/  BRA `(.L_x_1767) ;  /* 0xfffed61000007947 */ /* 0x000fea000383ffff */
.L_x_1647:
[----:B--2---:R-:W-:Y:S01]  /*15390*/  IMAD.MOV.U32 R5, RZ, RZ, R9 ;  /* 0x000000ffff057224 */ /* 0x004fe200078e0009 */
[----:B------:R-:W-:Y:S01]  /*153a0*/  MOV R3, 0x1 ;  /* 0x0000000100037802 */ /* 0x000fe20000000f00 */
[----:B----4-:R-:W-:Y:S01]  /*153b0*/  IMAD.MOV.U32 R0, RZ, RZ, 0x181f ;  /* 0x0000181fff007424 */ /* 0x010fe200078e00ff */
[----:B------:R-:W-:-:S02]  /*153c0*/  MOV R2, 0x153e0 ;  /* 0x000153e000027802 */ /* 0x000fc40000000f00 */
[----:B-1-3--:R-:W-:Y:S05]  /*153d0*/  CALL.REL.NOINC `($__internal_35_$__cuda_sm70_shflsync_idx_p) ;  /* 0x000011b000007944 */ /* 0x00afea0003c00000 */
[----:B------:R-:W-:Y:S01]  /*153e0*/  IMAD.MOV.U32 R8, RZ, RZ, R0 ;  /* 0x000000ffff087224 */ /* 0x000fe200078e0000 */
[----:B------:R-:W-:Y:S01]  /*153f0*/  MOV R3, 0x1 ;  /* 0x0000000100037802 */ /* 0x000fe20000000f00 */
[----:B------:R-:W-:Y:S01]  /*15400*/  IMAD.MOV.U32 R5, RZ, RZ, R13 ;  /* 0x000000ffff057224 */ /* 0x000fe200078e000d */
[----:B------:R-:W-:-:S02]  /*15410*/  MOV R0, 0x181f ;  /* 0x0000181f00007802 */ /* 0x000fc40000000f00 */
[----:B------:R-:W-:Y:S02]  /*15420*/  MOV R2, 0x15440 ;  /* 0x0001544000027802 */ /* 0x000fe40000000f00 */
[----:B------:R-:W-:Y:S05]  /*15430*/  CALL.REL.NOINC `($__internal_35_$__cuda_sm70_shflsync_idx_p) ;  /* 0x0000115000007944 */ /* 0x000fea0003c00000 */
[----:B------:R-:W-:Y:S05]  /*15440*/  BRA `(.L_x_1768) ;  /* 0xfffed6a000007947 */ /* 0x000fea000383ffff */
.L_x_1650:
[----:B-1----:R-:W-:Y:S01]  /*15450*/  IMAD.MOV.U32 R5, RZ, RZ, R9 ;  /* 0x000000ffff057224 */ /* 0x002fe200078e0009 */
[----:B------:R-:W-:Y:S01]  /*15460*/  MOV R3, 0x2 ;  /* 0x0000000200037802 */ /* 0x000fe20000000f00 */
[----:B----4-:R-:W-:Y:S01]  /*15470*/  IMAD.MOV.U32 R0, RZ, RZ, 0x181f ;  /* 0x0000181fff007424 */ /* 0x010fe200078e00ff */
[----:B------:R-:W-:Y:S02]  /*15480*/  MOV R2, 0x154a0 ;  /* 0x000154a000027802 */ /* 0x000fe40000000f00 */
[----:B--23--:R-:W-:Y:S05]  /*15490*/  CALL.REL.NOINC `($__internal_35_$__cuda_sm70_shflsync_idx_p) ;  /* 0x000010f000007944 */ /* 0x00cfea0003c00000 */
[----:B------:R-:W-:Y:S01]  /*154a0*/  MOV R8, R0 ;  /* 0x0000000000087202 */ /* 0x000fe20000000f00 */
[----:B------:R-:W-:Y:S05]  /*154b0*/  BRA `(.L_x_1769) ;  /* 0xfffed77000007947 */ /* 0x000fea000383ffff */
.L_x_1651:
[----:B------:R-:W-:Y:S01]  /*154c0*/  IMAD.MOV.U32 R5, RZ, RZ, R13 ;  /* 0x000000ffff057224 */ /* 0x000fe200078e000d */
[----:B------:R-:W-:Y:S01]  /*154d0*/  MOV R3, 0x2 ;  /* 0x0000000200037802 */ /* 0x000fe20000000f00 */
[----:B----4-:R-:W-:Y:S01]  /*154e0*/  IMAD.MOV.U32 R0, RZ, RZ, 0x181f ;  /* 0x0000181fff007424 */ /* 0x010fe200078e00ff */
[----:B------:R-:W-:Y:S02]  /*154f0*/  MOV R2, 0x15510 ;  /* 0x0001551000027802 */ /* 0x000fe40000000f00 */
[----:B-123--:R-:W-:Y:S05]  /*15500*/  CALL.REL.NOINC `($__internal_35_$__cuda_sm70_shflsync_idx_p) ;  /* 0x0000108000007944 */ /* 0x00efea0003c00000 */
[----:B------:R-:W-:Y:S05]  /*15510*/  BRA `(.L_x_1770) ;  /* 0xfffed73000007947 */ /* 0x000fea000383ffff */
.L_x_1654:
[----:B-1----:R-:W-:Y:S01]  /*15520*/  IMAD.MOV.U32 R5, RZ, RZ, R9 ;  /* 0x000000ffff057224 */ /* 0x002fe200078e0009 */
[----:B------:R-:W-:Y:S01]  /*15530*/  MOV R3, 0x3 ;  /* 0x0000000300037802 */ /* 0x000fe20000000f00 */
[----:B------:R-:W-:Y:S01]  /*15540*/  IMAD.MOV.U32 R0, RZ, RZ, 0x181f ;  /* 0x0000181fff007424 */ /* 0x000fe200078e00ff */
[----:B------:R-:W-:-:S02]  /*15550*/  MOV R2, 0x15570 ;  /* 0x0001557000027802 */ /* 0x000fc40000000f00 */
[----:B--234-:R-:W-:Y:S05]  /*15560*/  CALL.REL.NOINC `($__internal_35_$__cuda_sm70_shflsync_idx_p) ;  /* 0x0000102000007944 */ /* 0x01cfea0003c00000 */
[----:B------:R-:W-:Y:S01]  /*15570*/  IMAD.MOV.U32 R8, RZ, RZ, R0 ;  /* 0x000000ffff087224 */ /* 0x000fe200078e0000 */
[----:B------:R-:W-:Y:S01]  /*15580*/  MOV R3, 0x3 ;  /* 0x0000000300037802 */ /* 0x000fe20000000f00 */
[----:B------:R-:W-:Y:S01]  /*15590*/  IMAD.MOV.U32 R5, RZ, RZ, R13 ;  /* 0x000000ffff057224 */ /* 0x000fe200078e000d */
[----:B------:R-:W-:-:S02]  /*155a0*/  MOV R0, 0x181f ;  /* 0x0000181f00007802 */ /* 0x000fc40000000f00 */
[----:B------:R-:W-:Y:S02]  /*155b0*/  MOV R2, 0x155d0 ;  /* 0x000155d000027802 */ /* 0x000fe40000000f00 */
[----:B------:R-:W-:Y:S05]  /*155c0*/  CALL.REL.NOINC `($__internal_35_$__cuda_sm70_shflsync_idx_p) ;  /* 0x00000fc000007944 */ /* 0x000fea0003c00000 */
[----:B------:R-:W-:Y:S05]  /*155d0*/  BRA `(.L_x_1771) ;  /* 0xfffed7c000007947 */ /* 0x000fea000383ffff */
.L_x_1699:
[----:B------:R-:W-:Y:S01]  /*155e0*/  IMAD.MOV.U32 R2, RZ, RZ, R212 ;  /* 0x000000ffff027224 */ /* 0x000fe200078e00d4 */
[----:B------:R-:W-:Y:S02]  /*155f0*/  MOV R5, 0x2 ;  /* 0x0000000200057802 */ /* 0x000fe40000000f00 */
[----:B------:R-:W-:Y:S02]  /*15600*/  MOV R3, 0x15620 ;  /* 0x0001562000037802 */ /* 0x000fe40000000f00 */
[----:B------:R-:W-:Y:S05]  /*15610*/  CALL.REL.NOINC `($__internal_34_$__cuda_sm70_shflsync_bfly_p) ;  /* 0x00000f2000007944 */ /* 0x000fea0003c00000 */
[----:B------:R-:W-:Y:S01]  /*15620*/  MOV R0, R5 ;  /* 0x0000000500007202 */ /* 0x000fe20000000f00 */
[----:B------:R-:W-:Y:S05]  /*15630*/  BRA `(.L_x_1772) ;  /* 0xffffad7000007947 */ /* 0x000fea000383ffff */
.L_x_1700:
[----:B------:R-:W-:Y:S01]  /*15640*/  IMAD.MOV.U32 R2, RZ, RZ, R0 ;  /* 0x000000ffff027224 */ /* 0x000fe200078e0000 */
[----:B------:R-:W-:Y:S02]  /*15650*/  MOV R5, 0x1 ;  /* 0x0000000100057802 */ /* 0x000fe40000000f00 */
[----:B------:R-:W-:Y:S02]  /*15660*/  MOV R3, 0x15680 ;  /* 0x0001568000037802 */ /* 0x000fe40000000f00 */
[----:B-1----:R-:W-:Y:S05]  /*15670*/  CALL.REL.NOINC `($__internal_34_$__cuda_sm70_shflsync_bfly_p) ;  /* 0x00000ec000007944 */ /* 0x002fea0003c00000 */
[----:B------:R-:W-:Y:S01]  /*15680*/  FADD.FTZ R0, R0, R5 ;  /* 0x0000000500007221 */ /* 0x000fe20000010000 */
[----:B------:R-:W-:Y:S02]  /*15690*/  MOV R2, R213 ;  /* 0x000000d500027202 */ /* 0x000fe40000000f00 */
[----:B------:R-:W-:-:S02]  /*156a0*/  MOV R5, 0x2 ;  /* 0x0000000200057802 */ /* 0x000fc40000000f00 */
[----:B------:R-:W-:Y:S02]  /*156b0*/  MOV R3, 0x156d0 ;  /* 0x000156d000037802 */ /* 0x000fe40000000f00 */
[----:B------:R-:W-:Y:S05]  /*156c0*/  CALL.REL.NOINC `($__internal_34_$__cuda_sm70_shflsync_bfly_p) ;  /* 0x00000e7000007944 */ /* 0x000fea0003c00000 */
[----:B------:R-:W-:Y:S01]  /*156d0*/  FADD.FTZ R4, R213, R5 ;  /* 0x00000005d5047221 */ /* 0x000fe20000010000 */
[----:B------:R-:W-:Y:S02]  /*156e0*/  MOV R5, 0x1 ;  /* 0x0000000100057802 */ /* 0x000fe40000000f00 */
[----:B------:R-:W-:Y:S02]  /*156f0*/  MOV R3, 0x15720 ;  /* 0x0001572000037802 */ /* 0x000fe40000000f00 */
[----:B------:R-:W-:Y:S02]  /*15700*/  MOV R2, R4 ;  /* 0x0000000400027202 */ /* 0x000fe40000000f00 */
[----:B------:R-:W-:Y:S05]  /*15710*/  CALL.REL.NOINC `($__internal_34_$__cuda_sm70_shflsync_bfly_p) ;  /* 0x00000e2000007944 */ /* 0x000fea0003c00000 */
[----:B------:R-:W-:Y:S01]  /*15720*/  MOV R3, R5 ;  /* 0x0000000500037202 */ /* 0x000fe20000000f00 */
[----:B------:R-:W-:Y:S05]  /*15730*/  BRA `(.L_x_1773) ;  /* 0xfffface000007947 */ /* 0x000fea000383ffff */
.L_x_1707:
[----:B-1234-:R-:W-:Y:S01]  /*15740*/  IMAD.MOV.U32 R5, RZ, RZ, R9 ;  /* 0x000000ffff057224 */ /* 0x01efe200078e0009 */
[----:B------:R-:W-:Y:S01]  /*15750*/  MOV R3, RZ ;  /* 0x000000ff00037202 */ /* 0x000fe20000000f00 */
[----:B------:R-:W-:Y:S01]  /*15760*/  IMAD.MOV.U32 R0, RZ, RZ, 0x181f ;  /* 0x0000181fff007424 */ /* 0x000fe200078e00ff */
[----:B------:R-:W-:Y:S02]  /*15770*/  MOV R2, 0x15790 ;  /* 0x0001579000027802 */ /* 0x000fe40000000f00 */
[----:B------:R-:W-:Y:S05]  /*15780*/  CALL.REL.NOINC `($__internal_35_$__cuda_sm70_shflsync_idx_p) ;  /* 0x00000e0000007944 */ /* 0x000fea0003c00000 */
[----:B------:R-:W-:Y:S01]  /*15790*/  MOV R8, R0 ;  /* 0x0000000000087202 */ /* 0x000fe20000000f00 */
[----:B------:R-:W-:Y:S05]  /*157a0*/  BRA `(.L_x_1774) ;  /* 0xffffc48000007947 */ /* 0x000fea000383ffff */
.L_x_1708:
[----:B------:R-:W-:Y:S01]  /*157b0*/  IMAD.MOV.U32 R5, RZ, RZ, R12 ;  /* 0x000000ffff057224 */ /* 0x000fe200078e000c */
[----:B------:R-:W-:Y:S01]  /*157c0*/  MOV R3, RZ ;  /* 0x000000ff00037202 */ /* 0x000fe20000000f00 */
[----:B------:R-:W-:Y:S01]  /*157d0*/  IMAD.MOV.U32 R0, RZ, RZ, 0x181f ;  /* 0x0000181fff007424 */ /* 0x000fe200078e00ff */
[----:B------:R-:W-:-:S02]  /*157e0*/  MOV R2, 0x15800 ;  /* 0x0001580000027802 */ /* 0x000fc40000000f00 */
[----:B-12---:R-:W-:Y:S05]  /*157f0*/  CALL.REL.NOINC `($__internal_35_$__cuda_sm70_shflsync_idx_p) ;  /* 0x00000d9000007944 */ /* 0x006fea0003c00000 */
[----:B------:R-:W-:Y:S05]  /*15800*/  BRA `(.L_x_1775) ;  /* 0xffffc44000007947 */ /* 0x000fea000383ffff */
.L_x_1711:
        /* <DEDUP_REMOVED lines=12> */
.L_x_1714:
[----:B-1----:R-:W-:Y:S01]  /*158d0*/  IMAD.MOV.U32 R5, RZ, RZ, R9 ;  /* 0x000000ffff057224 */ /* 0x002fe200078e0009 */
[----:B------:R-:W-:Y:S01]  /*158e0*/  MOV R3, 0x2 ;  /* 0x0000000200037802 */ /* 0x000fe20000000f00 */
[----:B----4-:R-:W-:Y:S01]  /*158f0*/  IMAD.MOV.U32 R0, RZ, RZ, 0x181f ;  /* 0x0000181fff007424 */ /* 0x010fe200078e00ff */
[----:B------:R-:W-:Y:S02]  /*15900*/  MOV R2, 0x15920 ;  /* 0x0001592000027802 */ /* 0x000fe40000000f00 */
[----:B--23--:R-:W-:Y:S05]  /*15910*/  CALL.REL.NOINC `($__internal_35_$__cuda_sm70_shflsync_idx_p) ;  /* 0x00000c7000007944 */ /* 0x00cfea0003c00000 */
[----:B------:R-:W-:Y:S01]  /*15920*/  MOV R8, R0 ;  /* 0x0000000000087202 */ /* 0x000fe20000000f00 */
[----:B------:R-:W-:Y:S05]  /*15930*/  BRA `(.L_x_1777) ;  /* 0xffffc57000007947 */ /* 0x000fea000383ffff */
.L_x_1715:
[----:B------:R-:W-:Y:S01]  /*15940*/  IMAD.MOV.U32 R5, RZ, RZ, R12 ;  /* 0x000000ffff057224 */ /* 0x000fe200078e000c */
[----:B------:R-:W-:Y:S01]  /*15950*/  MOV R3, 0x2 ;  /* 0x0000000200037802 */ /* 0x000fe20000000f00 */
[----:B----4-:R-:W-:Y:S01]  /*15960*/  IMAD.MOV.U32 R0, RZ, RZ, 0x181f ;  /* 0x0000181fff007424 */ /* 0x010fe200078e00ff */
[----:B------:R-:W-:Y:S02]  /*15970*/  MOV R2, 0x15990 ;  /* 0x0001599000027802 */ /* 0x000fe40000000f00 */
[----:B-123--:R-:W-:Y:S05]  /*15980*/  CALL.REL.NOINC `($__internal_35_$__cuda_sm70_shflsync_idx_p) ;  /* 0x00000c0000007944 */ /* 0x00efea0003c00000 */
[----:B------:R-:W-:Y:S05]  /*15990*/  BRA `(.L_x_1778) ;  /* 0xffffc53000007947 */ /* 0x000fea000383ffff */
.L_x_1718:
        /* <DEDUP_REMOVED lines=12> */
.L_x_1720:
[----:B------:R-:W-:Y:S01]  /*15a60*/  IMAD.MOV.U32 R5, RZ, RZ, R35 ;  /* 0x000000ffff057224 */ /* 0x000fe200078e0023 */
[----:B------:R-:W-:Y:S01]  /*15a70*/  MOV R3, RZ ;  /* 0x000000ff00037202 */ /* 0x000fe20000000f00 */
[----:B------:R-:W-:Y:S01]  /*15a80*/  IMAD.MOV.U32 R0, RZ, RZ, 0x1c1f ;  /* 0x00001c1fff007424 */ /* 0x000fe200078e00ff */
[----:B------:R-:W-:Y:S02]  /*15a90*/  MOV R2, 0x15ab0 ;  /* 0x00015ab000027802 */ /* 0x000fe40000000f00 */
[----:B------:R-:W-:Y:S05]  /*15aa0*/  CALL.REL.NOINC `($__internal_35_$__cuda_sm70_shflsync_idx_p) ;  /* 0x00000ae000007944 */ /* 0x000fea0003c00000 */
[----:B------:R-:W-:Y:S01]  /*15ab0*/  MOV R4, R0 ;  /* 0x0000000000047202 */ /* 0x000fe20000000f00 */
[----:B------:R-:W-:Y:S05]  /*15ac0*/  BRA `(.L_x_1780) ;  /* 0xffffc86000007947 */ /* 0x000fea000383ffff */
.L_x_1721:
[----:B------:R-:W-:Y:S01]  /*15ad0*/  IMAD.MOV.U32 R5, RZ, RZ, R37 ;  /* 0x000000ffff057224 */ /* 0x000fe200078e0025 */
[----:B------:R-:W-:Y:S01]  /*15ae0*/  MOV R3, RZ ;  /* 0x000000ff00037202 */ /* 0x000fe20000000f00 */
[----:B------:R-:W-:Y:S01]  /*15af0*/  IMAD.MOV.U32 R0, RZ, RZ, 0x1c1f ;  /* 0x00001c1fff007424 */ /* 0x000fe200078e00ff */
[----:B------:R-:W-:Y:S02]  /*15b00*/  MOV R2, 0x15b20 ;  /* 0x00015b2000027802 */ /* 0x000fe40000000f00 */
[----:B-12---:R-:W-:Y:S05]  /*15b10*/  CALL.REL.NOINC `($__internal_35_$__cuda_sm70_shflsync_idx_p) ;  /* 0x00000a7000007944 */ /* 0x006fea0003c00000 */
[----:B------:R-:W-:Y:S05]  /*15b20*/  BRA `(.L_x_1781) ;  /* 0xffffc82000007947 */ /* 0x000fea000383ffff */
.L_x_1724:
[----:B------:R-:W-:Y:S01]  /*15b30*/  IMAD.MOV.U32 R5, RZ, RZ, R35 ;  /* 0x000000ffff057224 */ /* 0x000fe200078e0023 */
[----:B----4-:R-:W-:Y:S01]  /*15b40*/  MOV R3, 0x1 ;  /* 0x0000000100037802 */ /* 0x010fe20000000f00 */
[----:B------:R-:W-:Y:S01]  /*15b50*/  IMAD.MOV.U32 R0, RZ, RZ, 0x1c1f ;  /* 0x00001c1fff007424 */ /* 0x000fe200078e00ff */
[----:B------:R-:W-:-:S02]  /*15b60*/  MOV R2, 0x15b80 ;  /* 0x00015b8000027802 */ /* 0x000fc40000000f00 */
[----:B-123--:R-:W-:Y:S05]  /*15b70*/  CALL.REL.NOINC `($__internal_35_$__cuda_sm70_shflsync_idx_p) ;  /* 0x00000a1000007944 */ /* 0x00efea0003c00000 */
[----:B------:R-:W-:Y:S01]  /*15b80*/  IMAD.MOV.U32 R4, RZ, RZ, R0 ;  /* 0x000000ffff047224 */ /* 0x000fe200078e0000 */
[----:B------:R-:W-:Y:S01]  /*15b90*/  MOV R3, 0x1 ;  /* 0x0000000100037802 */ /* 0x000fe20000000f00 */
[----:B------:R-:W-:Y:S01]  /*15ba0*/  IMAD.MOV.U32 R5, RZ, RZ, R37 ;  /* 0x000000ffff057224 */ /* 0x000fe200078e0025 */
[----:B------:R-:W-:-:S02]  /*15bb0*/  MOV R0, 0x1c1f ;  /* 0x00001c1f00007802 */ /* 0x000fc40000000f00 */
[----:B------:R-:W-:Y:S02]  /*15bc0*/  MOV R2, 0x15be0 ;  /* 0x00015be000027802 */ /* 0x000fe40000000f00 */
[----:B------:R-:W-:Y:S05]  /*15bd0*/  CALL.REL.NOINC `($__internal_35_$__cuda_sm70_shflsync_idx_p) ;  /* 0x000009b000007944 */ /* 0x000fea0003c00000 */
[----:B------:R-:W-:Y:S05]  /*15be0*/  BRA `(.L_x_1782) ;  /* 0xffffd0b000007947 */ /* 0x000fea000383ffff */
.L_x_1728:
[----:B------:R-:W-:Y:S01]  /*15bf0*/  IMAD.MOV.U32 R5, RZ, RZ, R9 ;  /* 0x000000ffff057224 */ /* 0x000fe200078e0009 */
[----:B------:R-:W-:Y:S01]  /*15c00*/  MOV R3, RZ ;  /* 0x000000ff00037202 */ /* 0x000fe20000000f00 */
[----:B------:R-:W-:Y:S01]  /*15c10*/  IMAD.MOV.U32 R0, RZ, RZ, 0x181f ;  /* 0x0000181fff007424 */ /* 0x000fe200078e00ff */
[----:B------:R-:W-:Y:S02]  /*15c20*/  MOV R2, 0x15c40 ;  /* 0x00015c4000027802 */ /* 0x000fe40000000f00 */
[----:B------:R-:W-:Y:S05]  /*15c30*/  CALL.REL.NOINC `($__internal_35_$__cuda_sm70_shflsync_idx_p) ;  /* 0x0000095000007944 */ /* 0x000fea0003c00000 */
[----:B------:R-:W-:Y:S01]  /*15c40*/  MOV R8, R0 ;  /* 0x0000000000087202 */ /* 0x000fe20000000f00 */
[----:B------:R-:W-:Y:S05]  /*15c50*/  BRA `(.L_x_1783) ;  /* 0xffffddb000007947 */ /* 0x000fea000383ffff */
.L_x_1729:
[----:B------:R-:W-:Y:S01]  /*15c60*/  IMAD.MOV.U32 R5, RZ, RZ, R12 ;  /* 0x000000ffff057224 */ /* 0x000fe200078e000c */
[----:B------:R-:W-:Y:S01]  /*15c70*/  MOV R3, RZ ;  /* 0x000000ff00037202 */ /* 0x000fe20000000f00 */
[----:B------:R-:W-:Y:S01]  /*15c80*/  IMAD.MOV.U32 R0, RZ, RZ, 0x181f ;  /* 0x0000181fff007424 */ /* 0x000fe200078e00ff */
[----:B------:R-:W-:Y:S02]  /*15c90*/  MOV R2, 0x15cb0 ;  /* 0x00015cb000027802 */ /* 0x000fe40000000f00 */
[----:B-12---:R-:W-:Y:S05]  /*15ca0*/  CALL.REL.NOINC `($__internal_35_$__cuda_sm70_shflsync_idx_p) ;  /* 0x000008e000007944 */ /* 0x006fea0003c00000 */
[----:B------:R-:W-:Y:S05]  /*15cb0*/  BRA `(.L_x_1784) ;  /* 0xffffdd7000007947 */ /* 0x000fea000383ffff */
.L_x_1732:
        /* <DEDUP_REMOVED lines=12> */
.L_x_1735:
[----:B-1----:R-:W-:Y:S01]  /*15d80*/  IMAD.MOV.U32 R5, RZ, RZ, R9 ;  /* 0x000000ffff057224 */ /* 0x002fe200078e0009 */
[----:B------:R-:W-:Y:S01]  /*15d90*/  MOV R3, 0x2 ;  /* 0x0000000200037802 */ /* 0x000fe20000000f00 */
[----:B----4-:R-:W-:Y:S01]  /*15da0*/  IMAD.MOV.U32 R0, RZ, RZ, 0x181f ;  /* 0x0000181fff007424 */ /* 0x010fe200078e00ff */
[----:B------:R-:W-:Y:S02]  /*15db0*/  MOV R2, 0x15dd0 ;  /* 0x00015dd000027802 */ /* 0x000fe40000000f00 */
[----:B--23--:R-:W-:Y:S05]  /*15dc0*/  CALL.REL.NOINC `($__internal_35_$__cuda_sm70_shflsync_idx_p) ;  /* 0x000007c000007944 */ /* 0x00cfea0003c00000 */
[----:B------:R-:W-:Y:S01]  /*15dd0*/  MOV R8, R0 ;  /* 0x0000000000087202 */ /* 0x000fe20000000f00 */
[----:B------:R-:W-:Y:S05]  /*15de0*/  BRA `(.L_x_1786) ;  /* 0xffffdeb000007947 */ /* 0x000fea000383ffff */
.L_x_1736:
[----:B------:R-:W-:Y:S01]  /*15df0*/  IMAD.MOV.U32 R5, RZ, RZ, R12 ;  /* 0x000000ffff057224 */ /* 0x000fe200078e000c */
[----:B------:R-:W-:Y:S01]  /*15e00*/  MOV R3, 0x2 ;  /* 0x0000000200037802 */ /* 0x000fe20000000f00 */
[----:B----4-:R-:W-:Y:S01]  /*15e10*/  IMAD.MOV.U32 R0, RZ, RZ, 0x181f ;  /* 0x0000181fff007424 */ /* 0x010fe200078e00ff */
[----:B------:R-:W-:Y:S02]  /*15e20*/  MOV R2, 0x15e40 ;  /* 0x00015e4000027802 */ /* 0x000fe40000000f00 */
[----:B-123--:R-:W-:Y:S05]  /*15e30*/  CALL.REL.NOINC `($__internal_35_$__cuda_sm70_shflsync_idx_p) ;  /* 0x0000075000007944 */ /* 0x00efea0003c00000 */
[----:B------:R-:W-:Y:S05]  /*15e40*/  BRA `(.L_x_1787) ;  /* 0xffffde7000007947 */ /* 0x000fea000383ffff */
.L_x_1739:
        /* <DEDUP_REMOVED lines=12> */
.L_x_1741:
[----:B---3--:R-:W-:Y:S01]  /*15f10*/  IMAD.MOV.U32 R5, RZ, RZ, R82 ;  /* 0x000000ffff057224 */ /* 0x008fe200078e0052 */
[----:B------:R-:W-:Y:S01]  /*15f20*/  MOV R3, RZ ;  /* 0x000000ff00037202 */ /* 0x000fe20000000f00 */
[----:B------:R-:W-:Y:S01]  /*15f30*/  IMAD.MOV.U32 R0, RZ, RZ, 0x1f ;  /* 0x0000001fff007424 */ /* 0x000fe200078e00ff */
[----:B------:R-:W-:Y:S02]  /*15f40*/  MOV R2, 0x15f60 ;  /* 0x00015f6000027802 */ /* 0x000fe40000000f00 */
[----:B-12---:R-:W-:Y:S05]  /*15f50*/  CALL.REL.NOINC `($__internal_35_$__cuda_sm70_shflsync_idx_p) ;  /* 0x0000063000007944 */ /* 0x006fea0003c00000 */
[----:B------:R-:W-:Y:S01]  /*15f60*/  MOV R9, R0 ;  /* 0x0000000000097202 */ /* 0x000fe20000000f00 */
[----:B------:R-:W-:Y:S05]  /*15f70*/  BRA `(.L_x_1789) ;  /* 0xffffe05000007947 */ /* 0x000fea000383ffff */
.L_x_1742:
[----:B---3--:R-:W-:Y:S01]  /*15f80*/  IMAD.MOV.U32 R5, RZ, RZ, R82 ;  /* 0x000000ffff057224 */ /* 0x008fe200078e0052 */
[----:B------:R-:W-:Y:S01]  /*15f90*/  MOV R3, 0x1 ;  /* 0x0000000100037802 */ /* 0x000fe20000000f00 */
[----:B------:R-:W-:Y:S01]  /*15fa0*/  IMAD.MOV.U32 R0, RZ, RZ, 0x1f ;  /* 0x0000001fff007424 */ /* 0x000fe200078e00ff */
[----:B------:R-:W-:Y:S02]  /*15fb0*/  MOV R2, 0x15fd0 ;  /* 0x00015fd000027802 */ /* 0x000fe40000000f00 */
[----:B-12-4-:R-:W-:Y:S05]  /*15fc0*/  CALL.REL.NOINC `($__internal_35_$__cuda_sm70_shflsync_idx_p) ;  /* 0x000005c000007944 */ /* 0x016fea0003c00000 */
[----:B------:R-:W-:Y:S01]  /*15fd0*/  MOV R8, R0 ;  /* 0x0000000000087202 */ /* 0x000fe20000000f00 */
[----:B------:R-:W-:Y:S05]  /*15fe0*/  BRA `(.L_x_1790) ;  /* 0xffffe00000007947 */ /* 0x000fea000383ffff */
.L_x_1743:
[----:B------:R-:W-:Y:S02]  /*15ff0*/  MOV R2, 0x1 ;  /* 0x0000000100027802 */ /* 0x000fe40000000f00 */
[----:B------:R-:W-:-:S02]  /*16000*/  MOV R3, 0x16020 ;  /* 0x0001602000037802 */ /* 0x000fc40000000f00 */
[----:B--234-:R-:W-:Y:S05]  /*16010*/  CALL.REL.NOINC `($__internal_36_$__cuda_sm70_shflsync_up_p) ;  /* 0x000005c000007944 */ /* 0x01cfea0003c00000 */
[----:B------:R-:W-:Y:S05]  /*16020*/  BRA `(.L_x_1791) ;  /* 0xffffe0e000007947 */ /* 0x000fea000383ffff */
.L_x_1744:
[----:B------:R-:W-:Y:S02]  /*16030*/  MOV R2, 0x2 ;  /* 0x0000000200027802 */ /* 0x000fe40000000f00 */
[----:B------:R-:W-:-:S02]  /*16040*/  MOV R3, 0x16060 ;  /* 0x0001606000037802 */ /* 0x000fc40000000f00 */
[----:B--2-4-:R-:W-:Y:S05]  /*16050*/  CALL.REL.NOINC `($__internal_36_$__cuda_sm70_shflsync_up_p) ;  /* 0x0000058000007944 */ /* 0x014fea0003c00000 */
[----:B------:R-:W-:Y:S01]  /*16060*/  SEL R3, R4, RZ, P1 ;  /* 0x000000ff04037207 */ /* 0x000fe20000800000 */
[----:B------:R-:W-:-:S04]  /*16070*/  IMAD.MOV.U32 R2, RZ, RZ, 0x4 ;  /* 0x00000004ff027424 */ /* 0x000fc800078e00ff */
[----:B------:R-:W-:Y:S01]  /*16080*/  IMAD.IADD R0, R0, 0x1, R3 ;  /* 0x0000000100007824 */ /* 0x000fe200078e0203 */
[----:B------:R-:W-:Y:S02]  /*16090*/  MOV R3, 0x160b0 ;  /* 0x000160b000037802 */ /* 0x000fe40000000f00 */
        /* <DEDUP_REMOVED lines=19> */
.L_x_1748:
[----:B------:R-:W-:Y:S02]  /*161d0*/  MOV R2, 0x1 ;  /* 0x0000000100027802 */ /* 0x000fe40000000f00 */
[----:B------:R-:W-:Y:S02]  /*161e0*/  MOV R3, 0x16200 ;  /* 0x0001620000037802 */ /* 0x000fe40000000f00 */
[----:B------:R-:W-:Y:S05]  /*161f0*/  CALL.REL.NOINC `($__internal_36_$__cuda_sm70_shflsync_up_p) ;  /* 0x000003e000007944 */ /* 0x000fea0003c00000 */
[----:B------:R-:W-:Y:S01]  /*16200*/  MOV R2, R4 ;  /* 0x0000000400027202 */ /* 0x000fe20000000f00 */
[----:B------:R-:W-:Y:S05]  /*16210*/  BRA `(.L_x_1793) ;  /* 0xffffe14000007947 */ /* 0x000fea000383ffff */
.L_x_1749:
[----:B------:R-:W-:Y:S02]  /*16220*/  MOV R2, 0x2 ;  /* 0x0000000200027802 */ /* 0x000fe40000000f00 */
        /* <DEDUP_REMOVED lines=25> */
.L_x_1751:
[----:B------:R-:W-:Y:S02]  /*163c0*/  SEL R0, RZ, 0x1, P0 ;  /* 0x00000001ff007807 */ /* 0x000fe40000000000 */
[----:B------:R-:W-:Y:S02]  /*163d0*/  MOV R2, 0x163f0 ;  /* 0x000163f000027802 */ /* 0x000fe40000000f00 */
[----:B-1----:R-:W-:Y:S05]  /*163e0*/  CALL.REL.NOINC `($__internal_37_$__cuda_sm70_votesync_ballot) ;  /* 0x0000026000007944 */ /* 0x002fea0003c00000 */
[----:B------:R-:W-:Y:S01]  /*163f0*/  MOV R10, R0 ;  /* 0x00000000000a7202 */ /* 0x000fe20000000f00 */
[----:B------:R-:W-:Y:S05]  /*16400*/  BRA `(.L_x_1795) ;  /* 0xffffe0e000007947 */ /* 0x000fea000383ffff */
.L_x_1752:
[----:B------:R-:W-:Y:S01]  /*16410*/  IMAD.MOV.U32 R5, RZ, RZ, R6 ;  /* 0x000000ffff057224 */ /* 0x000fe200078e0006 */
[----:B------:R-:W-:Y:S01]  /*16420*/  MOV R3, R8 ;  /* 0x0000000800037202 */ /* 0x000fe20000000f00 */
[----:B------:R-:W-:Y:S01]  /*16430*/  IMAD.MOV.U32 R0, RZ, RZ, 0x1f ;  /* 0x0000001fff007424 */ /* 0x000fe200078e00ff */
[----:B------:R-:W-:Y:S02]  /*16440*/  MOV R2, 0x16460 ;  /* 0x0001646000027802 */ /* 0x000fe40000000f00 */
[----:B-1----:R-:W-:Y:S05]  /*16450*/  CALL.REL.NOINC `($__internal_35_$__cuda_sm70_shflsync_idx_p) ;  /* 0x0000013000007944 */ /* 0x002fea0003c00000 */
[----:B------:R-:W-:Y:S01]  /*16460*/  IMAD.MOV.U32 R12, RZ, RZ, R0 ;  /* 0x000000ffff0c7224 */ /* 0x000fe200078e0000 */
[----:B------:R-:W-:Y:S01]  /*16470*/  MOV R3, R8 ;  /* 0x0000000800037202 */ /* 0x000fe20000000f00 */
[----:B------:R-:W-:Y:S01]  /*16480*/  IMAD.MOV.U32 R5, RZ, RZ, R7 ;  /* 0x000000ffff057224 */ /* 0x000fe200078e0007 */
[----:B------:R-:W-:Y:S02]  /*16490*/  MOV R0, 0x1f ;  /* 0x0000001f00007802 */ /* 0x000fe40000000f00 */
[----:B------:R-:W-:-:S02]  /*164a0*/  MOV R2, 0x164c0 ;  /* 0x000164c000027802 */ /* 0x000fc40000000f00 */
[----:B------:R-:W-:Y:S05]  /*164b0*/  CALL.REL.NOINC `($__internal_35_$__cuda_sm70_shflsync_idx_p) ;  /* 0x000000d000007944 */ /* 0x000fea0003c00000 */
[----:B------:R-:W-:Y:S01]  /*164c0*/  MOV R7, R0 ;  /* 0x0000000000077202 */ /* 0x000fe20000000f00 */
[----:B------:R-:W-:Y:S05]  /*164d0*/  BRA `(.L_x_1796) ;  /* 0xffffe06000007947 */ /* 0x000fea000383ffff */
.L_x_1755:
[----:B------:R-:W-:Y:S01]  /*164e0*/  IMAD.MOV.U32 R5, RZ, RZ, R4 ;  /* 0x000000ffff057224 */ /* 0x000fe200078e0004 */
[----:B------:R-:W-:-:S02]  /*164f0*/  MOV R0, 0x1f ;  /* 0x0000001f00007802 */ /* 0x000fc40000000f00 */
[----:B------:R-:W-:Y:S02]  /*16500*/  MOV R2, 0x16520 ;  /* 0x0001652000027802 */ /* 0x000fe40000000f00 */
[----:B-1234-:R-:W-:Y:S05]  /*16510*/  CALL.REL.NOINC `($__internal_35_$__cuda_sm70_shflsync_idx_p) ;  /* 0x0000007000007944 */ /* 0x01efea0003c00000 */
[----:B------:R-:W-:Y:S01]  /*16520*/  MOV R13, R0 ;  /* 0x00000000000d7202 */ /* 0x000fe20000000f00 */
[----:B------:R-:W-:Y:S05]  /*16530*/  BRA `(.L_x_1754) ;  /* 0xffffe06000007947 */ /* 0x000fea000383ffff */
        .weak           $__internal_34_$__cuda_sm70_shflsync_bfly_p
        .type           $__internal_34_$__cuda_sm70_shflsync_bfly_p,@function
        .size           $__internal_34_$__cuda_sm70_shflsync_bfly_p,($__internal_35_$__cuda_sm70_shflsync_idx_p - $__internal_34_$__cuda_sm70_shflsync_bfly_p)
$__internal_34_$__cuda_sm70_shflsync_bfly_p:
[----:B------:R-:W-:Y:S04]  /*16540*/  WARPSYNC R6 ;  /* 0x0000000600007348 */ /* 0x000fe80003800000 */
[----:B------:R1:W2:Y:S02]  /*16550*/  SHFL.BFLY PT, R5, R2, R5, R7 ;  /* 0x0c00000502057389 */ /* 0x0002a400000e0007 */
[----:B-1----:R-:W-:Y:S02]  /*16560*/  MOV R2, R3 ;  /* 0x0000000300027202 */ /* 0x002fe40000000f00 */
[----:B------:R-:W-:-:S04]  /*16570*/  MOV R3, 0x0 ;  /* 0x0000000000037802 */ /* 0x000fc80000000f00 */
[----:B--2---:R-:W-:Y:S05]  /*16580*/  RET.REL.NODEC R2 `(_ZN7cutlass13device_kernelIN5flash19enable_sm80_to_sm89INS1_16FlashAttnFwdSm80INS1_25CollectiveMainloopFwdSm80ILi8ELi2ELb0EN4cute5tupleIJNS5_1CILi128EEENS7_ILi64EEENS7_ILi192EEEEEELi192ENS_6half_tEfNS_4arch4Sm80ELb0ELb1ELb1ELb1ELb0ELb0ELb1ELb1EEENS1_21CollectiveEpilogueFwdINS6_IJS8_SA_S9_EEENS6_IJNS7_ILi1EEESI_SI_EEESC_SE_Li256ELb1ELb1ELb1ELb0EEENS1_36VarlenDynamicPersistentTileSchedulerILi128ELi64ELi256ELi256ELb1ELb1ELb0ELb1ELb0ELb1EEEEEEEEEvNT_6ParamsE) ;  /* 0xfffe9a7002007950 */ /* 0x004fea0003c3ffff */
        .weak           $__internal_35_$__cuda_sm70_shflsync_idx_p
        .type           $__internal_35_$__cuda_sm70_shflsync_idx_p,@function
        .size           $__internal_35_$__cuda_sm70_shflsync_idx_p,($__internal_36_$__cuda_sm70_shflsync_up_p - $__internal_35_$__cuda_sm70_shflsync_idx_p)
$__internal_35_$__cuda_sm70_shflsync_idx_p:
[----:B------:R-:W-:-:S04]  /*16590*/  MOV R83, 0xffffffff ;  /* 0xffffffff00537802 */ /* 0x000fc80000000f00 */
[----:B------:R-:W-:Y:S04]  /*165a0*/  WARPSYNC R83 ;  /* 0x0000005300007348 */ /* 0x000fe80003800000 */
[----:B------:R1:W2:Y:S02]  /*165b0*/  SHFL.IDX PT, R0, R5, R3, R0 ;  /* 0x0000000305007389 */ /* 0x0002a400000e0000 */
[----:B-1----:R-:W-:-:S04]  /*165c0*/  MOV R3, 0x0 ;  /* 0x0000000000037802 */ /* 0x002fc80000000f00 */
[----:B--2---:R-:W-:Y:S05]  /*165d0*/  RET.REL.NODEC R2 `(_ZN7cutlass13device_kernelIN5flash19enable_sm80_to_sm89INS1_16FlashAttnFwdSm80INS1_25CollectiveMainloopFwdSm80ILi8ELi2ELb0EN4cute5tupleIJNS5_1CILi128EEENS7_ILi64EEENS7_ILi192EEEEEELi192ENS_6half_tEfNS_4arch4Sm80ELb0ELb1ELb1ELb1ELb0ELb0ELb1ELb1EEENS1_21CollectiveEpilogueFwdINS6_IJS8_SA_S9_EEENS6_IJNS7_ILi1EEESI_SI_EEESC_SE_Li256ELb1ELb1ELb1ELb0EEENS1_36VarlenDynamicPersistentTileSchedulerILi128ELi64ELi256ELi256ELb1ELb1ELb0ELb1ELb0ELb1EEEEEEEEEvNT_6ParamsE) ;  /* 0xfffe9a2002007950 */ /* 0x004fea0003c3ffff */
        .weak           $__internal_36_$__cuda_sm70_shflsync_up_p
        .type           $__internal_36_$__cuda_sm70_shflsync_up_p,@function
        .size           $__internal_36_$__cuda_sm70_shflsync_up_p,($__internal_37_$__cuda_sm70_votesync_ballot - $__internal_36_$__cuda_sm70_shflsync_up_p)
$__internal_36_$__cuda_sm70_shflsync_up_p:
[----:B------:R-:W-:Y:S02]  /*165e0*/  IMAD.MOV.U32 R4, RZ, RZ, RZ ;  /* 0x000000ffff047224 */ /* 0x000fe400078e00ff */
[----:B------:R-:W-:-:S04]  /*165f0*/  IMAD.MOV.U32 R10, RZ, RZ, -0x1 ;  /* 0xffffffffff0a7424 */ /* 0x000fc800078e00ff */
[----:B------:R-:W-:Y:S04]  /*16600*/  WARPSYNC R10 ;  /* 0x0000000a00007348 */ /* 0x000fe80003800000 */
[----:B------:R1:W2:Y:S02]  /*16610*/  SHFL.UP PT, R4, R0, R2, R4 ;  /* 0x0400000200047389 */ /* 0x0002a400000e0004 */
[----:B-1----:R-:W-:Y:S02]  /*16620*/  MOV R2, R3 ;  /* 0x0000000300027202 */ /* 0x002fe40000000f00 */
[----:B------:R-:W-:-:S04]  /*16630*/  MOV R3, 0x0 ;  /* 0x0000000000037802 */ /* 0x000fc80000000f00 */
[----:B--2---:R-:W-:Y:S05]  /*16640*/  RET.REL.NODEC R2 `(_ZN7cutlass13device_kernelIN5flash19enable_sm80_to_sm89INS1_16FlashAttnFwdSm80INS1_25CollectiveMainloopFwdSm80ILi8ELi2ELb0EN4cute5tupleIJNS5_1CILi128EEENS7_ILi64EEENS7_ILi192EEEEEELi192ENS_6half_tEfNS_4arch4Sm80ELb0ELb1ELb1ELb1ELb0ELb0ELb1ELb1EEENS1_21CollectiveEpilogueFwdINS6_IJS8_SA_S9_EEENS6_IJNS7_ILi1EEESI_SI_EEESC_SE_Li256ELb1ELb1ELb1ELb0EEENS1_36VarlenDynamicPersistentTileSchedulerILi128ELi64ELi256ELi256ELb1ELb1ELb0ELb1ELb0ELb1EEEEEEEEEvNT_6ParamsE) ;  /* 0xfffe99b002007950 */ /* 0x004fea0003c3ffff */
        .weak           $__internal_37_$__cuda_sm70_votesync_ballot
        .type           $__internal_37_$__cuda_sm70_votesync_ballot,@function
        .size           $__internal_37_$__cuda_sm70_votesync_ballot,(.L_x_4951 - $__internal_37_$__cuda_sm70_votesync_ballot)
$__internal_37_$__cuda_sm70_votesync_ballot:
[----:B------:R-:W-:Y:S01]  /*16650*/  ISETP.NE.U32.AND P0, PT, R0, 0x1, PT ;  /* 0x000000010000780c */ /* 0x000fe20003f05070 */
[----:B------:R-:W-:-:S04]  /*16660*/  IMAD.MOV.U32 R3, RZ, RZ, -0x1 ;  /* 0xffffffffff037424 */ /* 0x000fc800078e00ff */
[----:B------:R-:W-:Y:S08]  /*16670*/  WARPSYNC R3 ;  /* 0x0000000300007348 */ /* 0x000ff00003800000 */
[----:B------:R-:W-:-:S04]  /*16680*/  VOTE.ANY R0, PT, !P0 ;  /* 0x0000000000007806 */ /* 0x000fc800040e0100 */
[----:B------:R-:W-:Y:S01]  /*16690*/  LOP3.LUT R0, R0, R3, RZ, 0xc0, !PT ;  /* 0x0000000300007212 */ /* 0x000fe200078ec0ff */
[----:B------:R-:W-:-:S04]  /*166a0*/  IMAD.MOV.U32 R3, RZ, RZ, 0x0 ;  /* 0x00000000ff037424 */ /* 0x000fc800078e00ff */
[----:B------:R-:W-:Y:S05]  /*166b0*/  RET.REL.NODEC R2 `(_ZN7cutlass13device_kernelIN5flash19enable_sm80_to_sm89INS1_16FlashAttnFwdSm80INS1_25CollectiveMainloopFwdSm80ILi8ELi2ELb0EN4cute5tupleIJNS5_1CILi128EEENS7_ILi64EEENS7_ILi192EEEEEELi192ENS_6half_tEfNS_4arch4Sm80ELb0ELb1ELb1ELb1ELb0ELb0ELb1ELb1EEENS1_21CollectiveEpilogueFwdINS6_IJS8_SA_S9_EEENS6_IJNS7_ILi1EEESI_SI_EEESC_SE_Li256ELb1ELb1ELb1ELb0EEENS1_36VarlenDynamicPersistentTileSchedulerILi128ELi64ELi256ELi256ELb1ELb1ELb0ELb1ELb0ELb1EEEEEEEEEvNT_6ParamsE) ;  /* 0xfffe994002007950 */ /* 0x000fea0003c3ffff */
.L_x_1797:
        /* <DEDUP_REMOVED lines=12> */
.L_x_4951:


//--------------------- .text._ZN7cutlass13device_kernelIN5flash19enable_sm80_to_sm89INS1_16FlashAttnFwdSm80INS1_25CollectiveMainloopFwdSm80ILi8ELi2ELb0EN4cute5tupleIJNS5_1CILi128EEENS7_ILi64EEENS7_ILi192EEEEEELi192ENS_6half_tEfNS_4arch4Sm80ELb0ELb1ELb1ELb1ELb0ELb1ELb1ELb1EEENS1_21CollectiveEpilogueFwdINS6_IJS8_SA_S9_EEENS6_IJNS7_ILi1EEESI_SI_EEESC_SE_Li256ELb1ELb1ELb1ELb0EEENS1_36VarlenDynamicPersistentTileSchedulerILi128ELi64ELi256ELi256ELb1ELb1ELb0ELb1ELb0ELb1EEEEEEEEEvNT_6ParamsE --------------------------
	.section	.text._ZN7cutlass13device_kernelIN5flash19enable_sm80_to_sm89INS1_16FlashAttnFwdSm80INS1_25CollectiveMainloopFwdSm80ILi8ELi2ELb0EN4cute5tupleIJNS5_1CILi128EEENS7_ILi64EEENS7_ILi192EEEEEELi192ENS_6half_tEfNS_4arch4Sm80ELb0ELb1ELb1ELb1ELb0ELb1ELb1ELb1EEENS1_21CollectiveEpilogueFwdINS6_IJS8_SA_S9_EEENS6_IJNS7_ILi1EEESI_SI_EEESC_SE_Li256ELb1ELb1ELb1ELb0EEENS1_36VarlenDynamicPersistentTileSchedulerILi128ELi64ELi256ELi256ELb1ELb1ELb0ELb1ELb0ELb1EEEEEEEEEvNT_6ParamsE,"ax",@progbits
	.sectioninfo	@"SHI_REGISTERS=255"
	.align	128
.text._ZN7cutlass13device_kernelIN5flash19enable_sm80_to_sm89INS1_16FlashAttnFwdSm80INS1_25CollectiveMainloopFwdSm80ILi8ELi2ELb0EN4cute5tupleIJNS5_1CILi128EEENS7_ILi64EEENS7_ILi192EEEEEELi192ENS_6half_tEfNS_4arch4Sm80ELb0ELb1ELb1ELb1ELb0ELb1ELb1ELb1EEENS1_21CollectiveEpilogueFwdINS6_IJS8_SA_S9_EEENS6_IJNS7_ILi1EEESI_SI_EEESC_SE_Li256ELb1ELb1ELb1ELb0EEENS1_36VarlenDynamicPersistentTileSchedulerILi128ELi64ELi256ELi256ELb1ELb1ELb0ELb1ELb0ELb1EEEEEEEEEvNT_6ParamsE:
        .type           _ZN7cutlass13device_kernelIN5flash19enable_sm80_to_sm89INS1_16FlashAttnFwdSm80INS1_25CollectiveMainloopFwdSm80ILi8ELi2ELb0EN4cute5tupleIJNS5_1CILi128EEENS7_ILi64EEENS7_ILi192EEEEEELi192ENS_6half_tEfNS_4arch4Sm80ELb0ELb1ELb1ELb1ELb0ELb1ELb1ELb1EEENS1_21CollectiveEpilogueFwdINS6_IJS8_SA_S9_EEENS6_IJNS7_ILi1EEESI_SI_EEESC_SE_Li256ELb1ELb1ELb1ELb0EEENS1_36VarlenDynamicPersistentTileSchedulerILi128ELi64ELi256ELi256ELb1ELb1ELb0ELb1ELb0ELb1EEEEEEEEEvNT_6ParamsE,@function
        .size           _ZN7cutlass13device_kernelIN5flash19enable_sm80_to_sm89INS1_16FlashAttnFwdSm80INS1_25CollectiveMainloopFwdSm80ILi8ELi2ELb0EN4cute5tupleIJNS5_1CILi128EEENS7_ILi64EEENS7_ILi192EEEEEELi192ENS_6half_tEfNS_4arch4Sm80ELb0ELb1ELb1ELb1ELb0ELb1ELb1ELb1EEENS1_21CollectiveEpilogueFwdINS6_IJS8_SA_S9_EEENS6_IJNS7_ILi1EEESI_SI_EEESC_SE_Li256ELb1ELb1ELb1ELb0EEENS1_36VarlenDynamicPersistentTileSchedulerILi128ELi64ELi256ELi256ELb1ELb1ELb0ELb1ELb0ELb1EEEEEEEEEvNT_6ParamsE,(.L_x_4956 - _ZN7cutlass13device_kernelIN5flash19enable_sm80_to_sm89INS1_16FlashAttnFwdSm80INS1_25CollectiveMainloopFwdSm80ILi8ELi2ELb0EN4cute5tupleIJNS5_1CILi128EEENS7_ILi64EEENS7_ILi192EEEEEELi192ENS_6half_tEfNS_4arch4Sm80ELb0ELb1ELb1ELb1ELb0ELb1ELb1ELb1EEENS1_21CollectiveEpilogueFwdINS6_IJS8_SA_S9_EEENS6_IJNS7_ILi1EEESI_SI_EEESC_SE_Li256ELb1ELb1ELb1ELb0EEENS1_36VarlenDynamicPersistentTileSchedulerILi128ELi64ELi256ELi256ELb1ELb1ELb0ELb1ELb0ELb1EEEEEEEEEvNT_6ParamsE)
        .other          _ZN7cutlass13device_kernelIN5flash19enable_sm80_to_sm89INS1_16FlashAttnFwdSm80INS1_25CollectiveMainloopFwdSm80ILi8ELi2ELb0EN4cute5tupleIJNS5_1CILi128EEENS7_ILi64EEENS7_ILi192EEEEEELi192ENS_6half_tEfNS_4arch4Sm80ELb0ELb1ELb1ELb1ELb0ELb1ELb1ELb1EEENS1_21CollectiveEpilogueFwdINS6_IJS8_SA_S9_EEENS6_IJNS7_ILi1EEESI_SI_EEESC_SE_Li256ELb1ELb1ELb1ELb0EEENS1_36VarlenDynamicPersistentTileSchedulerILi128ELi64ELi256ELi256ELb1ELb1ELb0ELb1ELb0ELb1EEEEEEEEEvNT_6ParamsE,@"STO_CUDA_ENTRY STV_DEFAULT"
_ZN7cutlass13device_kernelIN5flash19enable_sm80_to_sm89INS1_16FlashAttnFwdSm80INS1_25CollectiveMainloopFwdSm80ILi8ELi2ELb0EN4cute5tupleIJNS5_1CILi128EEENS7_ILi64EEENS7_ILi192EEEEEELi192ENS_6half_tEfNS_4arch4Sm80ELb0ELb1ELb1ELb1ELb0ELb1ELb1ELb1EEENS1_21CollectiveEpilogueFwdINS6_IJS8_SA_S9_EEENS6_IJNS7_ILi1EEESI_SI_EEESC_SE_Li256ELb1ELb1ELb1ELb0EEENS1_36VarlenDynamicPersistentTileSchedulerILi128ELi64ELi256ELi256ELb1ELb1ELb0ELb1ELb0ELb1EEEEEEEEEvNT_6ParamsE:
        /* <DEDUP_REMOVED lines=55> */
.L_x_1803:
        /* <DEDUP_REMOVED lines=16> */
.L_x_2026:
        /* <DEDUP_REMOVED lines=16> */
.L_x_2027:
[----:B--2---:R-:W-:-:S05]  /*0570*/  IMAD R15, R15, c[0x0][0x538], RZ ;  /* 0x00014e000f0f7a24 */ /* 0x004fca00078e02ff */
[----:B------:R-:W-:-:S04]  /*0580*/  IADD3 R6, R15, R6, RZ ;  /* 0x000000060f067210 */ /* 0x000fc80007ffe0ff */
[----:B------:R-:W-:-:S13]  /*0590*/  ISETP.GT.AND P0, PT, R6, UR4, PT ;  /* 0x0000000406007c0c */ /* 0x000fda000bf04270 */
[----:B-1----:R-:W-:Y:S05]  /*05a0*/  @!P0 BRA `(.L_x_1803) ;  /* 0xfffffdc000008947 */ /* 0x002fea000383ffff */
.L_x_1799:
[----:B------:R-:W-:-:S05]  /*05b0*/  IADD3 R208, -R15, R6, RZ ;  /* 0x000000060fd07210 */ /* 0x000fca0007ffe1ff */
[----:B------:R-:W-:-:S05]  /*05c0*/  IMAD R0, R7, c[0x0][0x538], R208 ;  /* 0x00014e0007007a24 */ /* 0x000fca00078e02d0 */
[----:B------:R-:W-:Y:S01]  /*05d0*/  ISETP.GT.AND P0, PT, R0, UR4, PT ;  /* 0x0000000400007c0c */ /* 0x000fe2000bf04270 */
[----:B------:R-:W-:-:S12]  /*05e0*/  BRA.DIV ~URZ, `(.L_x_1804) ;  /* 0x00020c327f007947 */ /* 0x000fd8000b800000 */
[----:B------:R-:W-:-:S04]  /*05f0*/  VOTE.ANY R5, PT, !P0 ;  /* 0x0000000000057806 */ /* 0x000fc800040e0100 */
.L_x_2028:
[----:B------:R-:W1:Y:S02]  /*0600*/  POPC R14, R5 ;  /* 0x00000005000e7309 */ /* 0x000e640000000000 */
[----:B-1----:R-:W-:Y:S01]  /*0610*/  IADD3 R211, R14, R211, RZ ;  /* 0x000000d30ed37210 */ /* 0x002fe20007ffe0ff */
[----:B------:R-:W-:Y:S05]  /*0620*/  BRA.DIV ~URZ, `(.L_x_1805) ;  /* 0x00020c327f007947 */ /* 0x000fea000b800000 */
[----:B------:R1:W2:Y:S01]  /*0630*/  SHFL.IDX PT, R4, R4, R14, 0x1f ;  /* 0x00001f0e04047589 */ /* 0x0002a200000e0000 */
[----:B------:R-:W-:-:S03]  /*0640*/  MOV R9, RZ ;  /* 0x000000ff00097202 */ /* 0x000fc60000000f00 */
[----:B------:R1:W3:Y:S04]  /*0650*/  SHFL.IDX PT, R3, R3, R14, 0x1f ;  /* 0x00001f0e03037589 */ /* 0x0002e800000e0000 */
.L_x_2029:
[----:B------:R-:W-:Y:S01]  /*0660*/  ISETP.NE.AND P0, PT, R5, RZ, PT ;  /* 0x000000ff0500720c */ /* 0x000fe20003f05270 */
[----:B------:R-:W-:-:S12]  /*0670*/  BSSY B0, `(.L_x_1806) ;  /* 0x0000005000007945 */ /* 0x000fd80003800000 */
[----:B------:R-:W-:Y:S05]  /*0680*/  @!P0 BRA `(.L_x_1807) ;  /* 0x0000003000008947 */ /* 0x000fea0003800000 */
[----:B-1----:R-:W-:Y:S01]  /*0690*/  IADD3 R14, R14, -0x1, RZ ;  /* 0xffffffff0e0e7810 */ /* 0x002fe20007ffe0ff */
[----:B------:R-:W-:Y:S05]  /*06a0*/  BRA.DIV ~URZ, `(.L_x_1808) ;  /* 0x00020c727f007947 */ /* 0x000fea000b800000 */
[----:B------:R1:W4:Y:S02]  /*06b0*/  SHFL.IDX PT, R9, R7, R14, 0x1f ;  /* 0x00001f0e07097589 */ /* 0x00032400000e0000 */
.L_x_1807:
[----:B------:R-:W-:Y:S05]  /*06c0*/  BSYNC B0 ;  /* 0x0000000000007941 */ /* 0x000fea0003800000 */
.L_x_1806:
[----:B---3--:R-:W-:Y:S01]  /*06d0*/  ISETP.NE.AND P0, PT, R3, 0x1, PT ;  /* 0x000000010300780c */ /* 0x008fe20003f05270 */
[----:B----4-:R-:W-:Y:S01]  /*06e0*/  IMAD R208, R9, c[0x0][0x538], R208 ;  /* 0x00014e0009d07a24 */ /* 0x010fe200078e02d0 */
[----:B------:R-:W-:Y:S04]  /*06f0*/  BSSY B0, `(.L_x_1809) ;  /* 0x0000076000007945 */ /* 0x000fe80003800000 */
[----:B-1----:R-:W-:-:S07]  /*0700*/  IADD3 R7, -R208, UR4, RZ ;  /* 0x00000004d0077c10 */ /* 0x002fce000fffe1ff */
[----:B------:R-:W-:Y:S05]  /*0710*/  @!P0 BRA `(.L_x_1810) ;  /* 0x0000037000008947 */ /* 0x000fea0003800000 */
[-C--:B--2---:R-:W-:Y:S02]  /*0720*/  IABS R8, R4.reuse ;  /* 0x0000000400087213 */ /* 0x084fe40000000000 */
[----:B------:R-:W-:Y:S02]  /*0730*/  IABS R9, R3 ;  /* 0x0000000300097213 */ /* 0x000fe40000000000 */
[----:B------:R-:W1:Y:S01]  /*0740*/  I2F.RP R14, R8 ;  /* 0x00000008000e7306 */ /* 0x000e620000209400 */
[----:B------:R-:W-:Y:S02]  /*0750*/  IABS R5, R7 ;  /* 0x0000000700057213 */ /* 0x000fe40000000000 */
[----:B------:R-:W-:-:S05]  /*0760*/  IABS R0, R4 ;  /* 0x0000000400007213 */ /* 0x000fca0000000000 */
[----:B------:R-:W-:Y:S01]  /*0770*/  I2F.RP R12, R9 ;  /* 0x00000009000c7306 */ /* 0x000fe20000209400 */
[----:B------:R-:W-:-:S07]  /*0780*/  IMAD.MOV R0, RZ, RZ, -R0 ;  /* 0x000000ffff007224 */ /* 0x000fce00078e0a00 */
[----:B-1----:R-:W1:Y:S02]  /*0790*/  MUFU.RCP R10, R14 ;  /* 0x0000000e000a7308 */ /* 0x002e640000001000 */
[----:B-1----:R-:W-:-:S06]  /*07a0*/  IADD3 R10, R10, 0xffffffe, RZ ;  /* 0x0ffffffe0a0a7810 */ /* 0x002fcc0007ffe0ff */
[----:B------:R-:W1:Y:S02]  /*07b0*/  F2I.FTZ.U32.TRUNC.NTZ R11, R10 ;  /* 0x0000000a000b7305 */ /* 0x000e64000021f000 */
[----:B-1----:R-:W-:Y:S02]  /*07c0*/  IMAD.MOV R13, RZ, RZ, -R11 ;  /* 0x000000ffff0d7224 */ /* 0x002fe400078e0a0b */
[----:B------:R-:W-:Y:S02]  /*07d0*/  IMAD.MOV.U32 R10, RZ, RZ, RZ ;  /* 0x000000ffff0a7224 */ /* 0x000fe400078e00ff */
[----:B------:R-:W-:-:S04]  /*07e0*/  IMAD R6, R13, R8, RZ ;  /* 0x000000080d067224 */ /* 0x000fc800078e02ff */
[----:B------:R-:W-:Y:S02]  /*07f0*/  IMAD.HI.U32 R6, R11, R6, R10 ;  /* 0x000000060b067227 */ /* 0x000fe400078e000a */
[----:B------:R-:W1:Y:S04]  /*0800*/  MUFU.RCP R10, R12 ;  /* 0x0000000c000a7308 */ /* 0x000e680000001000 */
[----:B------:R-:W-:-:S04]  /*0810*/  IMAD.HI.U32 R6, R6, R5, RZ ;  /* 0x0000000506067227 */ /* 0x000fc800078e00ff */
[----:B------:R-:W-:Y:S01]  /*0820*/  IMAD R5, R6, R0, R5 ;  /* 0x0000000006057224 */ /* 0x000fe200078e0205 */
[----:B------:R-:W-:-:S04]  /*0830*/  LOP3.LUT R0, R7, R4, RZ, 0x3c, !PT ;  /* 0x0000000407007212 */ /* 0x000fc800078e3cff */
[----:B------:R-:W-:Y:S02]  /*0840*/  ISETP.GT.U32.AND P0, PT, R8, R5, PT ;  /* 0x000000050800720c */ /* 0x000fe40003f04070 */
[----:B------:R-:W-:Y:S02]  /*0850*/  ISETP.GE.AND P1, PT, R0, RZ, PT ;  /* 0x000000ff0000720c */ /* 0x000fe40003f26270 */
[----:B-1----:R-:W-:Y:S02]  /*0860*/  IADD3 R10, R10, 0xffffffe, RZ ;  /* 0x0ffffffe0a0a7810 */ /* 0x002fe40007ffe0ff */
[----:B------:R-:W-:Y:S02]  /*0870*/  IABS R0, R3 ;  /* 0x0000000300007213 */ /* 0x000fe40000000000 */
[----:B------:R-:W1:Y:S03]  /*0880*/  F2I.FTZ.U32.TRUNC.NTZ R11, R10 ;  /* 0x0000000a000b7305 */ /* 0x000e66000021f000 */
[----:B------:R-:W-:-:S02]  /*0890*/  IMAD.MOV R0, RZ, RZ, -R0 ;  /* 0x000000ffff007224 */ /* 0x000fc400078e0a00 */
[----:B------:R-:W-:Y:S01]  /*08a0*/  @!P0 IMAD.IADD R5, R5, 0x1, -R8 ;  /* 0x0000000105058824 */ /* 0x000fe200078e0a08 */
[----:B------:R-:W-:Y:S02]  /*08b0*/  @!P0 IADD3 R6, R6, 0x1, RZ ;  /* 0x0000000106068810 */ /* 0x000fe40007ffe0ff */
[----:B------:R-:W-:Y:S02]  /*08c0*/  ISETP.NE.AND P0, PT, R4, RZ, PT ;  /* 0x000000ff0400720c */ /* 0x000fe40003f05270 */
[----:B------:R-:W-:Y:S01]  /*08d0*/  ISETP.GE.U32.AND P2, PT, R5, R8, PT ;  /* 0x000000080500720c */ /* 0x000fe20003f46070 */
[----:B-1----:R-:W-:Y:S02]  /*08e0*/  IMAD.MOV R8, RZ, RZ, -R11 ;  /* 0x000000ffff087224 */ /* 0x002fe400078e0a0b */
[----:B------:R-:W-:Y:S02]  /*08f0*/  IMAD.MOV.U32 R10, RZ, RZ, RZ ;  /* 0x000000ffff0a7224 */ /* 0x000fe400078e00ff */
[----:B------:R-:W-:-:S08]  /*0900*/  IMAD R8, R8, R9, RZ ;  /* 0x0000000908087224 */ /* 0x000fd000078e02ff */
[----:B------:R-:W-:Y:S01]  /*0910*/  @P2 IADD3 R6, R6, 0x1, RZ ;  /* 0x0000000106062810 */ /* 0x000fe20007ffe0ff */
[----:B------:R-:W-:-:S04]  /*0920*/  IMAD.HI.U32 R8, R11, R8, R10 ;  /* 0x000000080b087227 */ /* 0x000fc800078e000a */
[----:B------:R-:W-:Y:S01]  /*0930*/  @!P1 IMAD.MOV R6, RZ, RZ, -R6 ;  /* 0x000000ffff069224 */ /* 0x000fe200078e0a06 */
[----:B------:R-:W-:-:S04]  /*0940*/  @!P0 LOP3.LUT R6, RZ, R4, RZ, 0x33, !PT ;  /* 0x00000004ff068212 */ /* 0x000fc800078e33ff */
[----:B------:R-:W-:-:S05]  /*0950*/  IABS R5, R6 ;  /* 0x0000000600057213 */ /* 0x000fca0000000000 */
[----:B------:R-:W-:-:S04]  /*0960*/  IMAD.HI.U32 R8, R8, R5, RZ ;  /* 0x0000000508087227 */ /* 0x000fc800078e00ff */
[----:B------:R-:W-:Y:S02]  /*0970*/  IMAD R0, R8, R0, R5 ;  /* 0x0000000008007224 */ /* 0x000fe400078e0205 */
[----:B------:R-:W-:-:S03]  /*0980*/  IMAD.MOV R5, RZ, RZ, -R6 ;  /* 0x000000ffff057224 */ /* 0x000fc600078e0a06 */
[----:B------:R-:W-:Y:S01]  /*0990*/  ISETP.GT.U32.AND P0, PT, R9, R0, PT ;  /* 0x000000000900720c */ /* 0x000fe20003f04070 */
[----:B------:R-:W-:-:S12]  /*09a0*/  IMAD R10, R4, R5, R7 ;  /* 0x00000005040a7224 */ /* 0x000fd800078e0207 */
        /* <DEDUP_REMOVED lines=14> */
.L_x_1810:
[----:B------:R-:W-:-:S04]  /*0a90*/  IMAD.MOV.U32 R0, RZ, RZ, 0x4 ;  /* 0x00000004ff007424 */ /* 0x000fc800078e00ff */
[----:B------:R-:W-:-:S05]  /*0aa0*/  IMAD.WIDE R14, R211, R0, c[0x0][0x590] ;  /* 0x00016400d30e7625 */ /* 0x000fca00078e0200 */
[----:B------:R-:W3:Y:S01]  /*0ab0*/  LDG.E R5, [R14.64] ;  /* 0x000000080e057981 */ /* 0x000ee2000c1e1900 */
[----:B------:R-:W-:Y:S01]  /*0ac0*/  IABS R3, R7 ;  /* 0x0000000700037213 */ /* 0x000fe20000000000 */
[----:B--23--:R-:W-:-:S05]  /*0ad0*/  IMAD R6, R5, R4, RZ ;  /* 0x0000000405067224 */ /* 0x00cfca00078e02ff */
[-C--:B------:R-:W-:Y:S02]  /*0ae0*/  IABS R9, R6.reuse ;  /* 0x0000000600097213 */ /* 0x080fe40000000000 */
[----:B------:R-:W-:Y:S02]  /*0af0*/  IABS R0, R6 ;  /* 0x0000000600007213 */ /* 0x000fe40000000000 */
[----:B------:R-:W1:Y:S03]  /*0b00*/  I2F.RP R12, R9 ;  /* 0x00000009000c7306 */ /* 0x000e660000209400 */
[----:B------:R-:W-:-:S05]  /*0b10*/  IMAD.MOV R0, RZ, RZ, -R0 ;  /* 0x000000ffff007224 */ /* 0x000fca00078e0a00 */
        /* <DEDUP_REMOVED lines=19> */
[----:B------:R-:W-:Y:S02]  /*0c50*/  IMAD R0, R5, R10, RZ ;  /* 0x0000000a05007224 */ /* 0x000fe400078e02ff */
[----:B------:R-:W-:Y:S02]  /*0c60*/  IMAD.MOV R9, RZ, RZ, -R10 ;  /* 0x000000ffff097224 */ /* 0x000fe400078e0a0a */
[----:B------:R-:W-:Y:S01]  /*0c70*/  IMAD.MOV.U32 R10, RZ, RZ, RZ ;  /* 0x000000ffff0a7224 */ /* 0x000fe200078e00ff */
[----:B------:R-:W-:Y:S01]  /*0c80*/  IADD3 R8, -R0, c[0x0][0x538], RZ ;  /* 0x00014e0000087a10 */ /* 0x000fe20007ffe1ff */
[----:B------:R-:W-:-:S03]  /*0c90*/  IMAD R6, R6, R9, R7 ;  /* 0x0000000906067224 */ /* 0x000fc600078e0207 */
[----:B------:R-:W-:Y:S02]  /*0ca0*/  IMNMX R5, R5, R8, PT ;  /* 0x0000000805057217 */ /* 0x000fe40003800200 */
[----:B------:R-:W-:Y:S02]  /*0cb0*/  IABS R7, R6 ;  /* 0x0000000600077213 */ /* 0x000fe40000000000 */
[----:B------:R-:W-:Y:S02]  /*0cc0*/  IABS R8, R5 ;  /* 0x0000000500087213 */ /* 0x000fe40000000000 */
[----:B------:R-:W-:Y:S02]  /*0cd0*/  IADD3 R0, R0, 0x1000000, R6 ;  /* 0x0100000000007810 */ /* 0x000fe40007ffe006 */
[----:B------:R-:W1:Y:S08]  /*0ce0*/  I2F.RP R12, R8 ;  /* 0x00000008000c7306 */ /* 0x000e700000209400 */
[----:B-1----:R-:W1:Y:S02]  /*0cf0*/  MUFU.RCP R11, R12 ;  /* 0x0000000c000b7308 */ /* 0x002e640000001000 */
[----:B-1----:R-:W-:-:S06]  /*0d00*/  IADD3 R11, R11, 0xffffffe, RZ ;  /* 0x0ffffffe0b0b7810 */ /* 0x002fcc0007ffe0ff */
[----:B------:R-:W1:Y:S02]  /*0d10*/  F2I.FTZ.U32.TRUNC.NTZ R11, R11 ;  /* 0x0000000b000b7305 */ /* 0x000e64000021f000 */
[----:B-1----:R-:W-:-:S04]  /*0d20*/  IMAD.MOV R3, RZ, RZ, -R11 ;  /* 0x000000ffff037224 */ /* 0x002fc800078e0a0b */
[----:B------:R-:W-:Y:S01]  /*0d30*/  IMAD R9, R3, R8, RZ ;  /* 0x0000000803097224 */ /* 0x000fe200078e02ff */
[----:B------:R-:W-:-:S03]  /*0d40*/  IABS R3, R5 ;  /* 0x0000000500037213 */ /* 0x000fc60000000000 */
        /* <DEDUP_REMOVED lines=13> */
[----:B------:R-:W-:Y:S01]  /*0e20*/  @!P1 IMAD.MOV R10, RZ, RZ, -R10 ;  /* 0x000000ffff0a9224 */ /* 0x000fe200078e0a0a */
[----:B------:R-:W-:-:S05]  /*0e30*/  @!P0 LOP3.LUT R10, RZ, R5, RZ, 0x33, !PT ;  /* 0x00000005ff0a8212 */ /* 0x000fca00078e33ff */
[----:B------:R-:W-:Y:S02]  /*0e40*/  IMAD R210, R10, R3, R0 ;  /* 0x000000030ad27224 */ /* 0x000fe400078e0200 */
.L_x_1811:
[----:B------:R-:W-:Y:S05]  /*0e50*/  BSYNC B0 ;  /* 0x0000000000007941 */ /* 0x000fea0003800000 */
.L_x_1809:
[----:B------:R-:W-:-:S04]  /*0e60*/  LOP3.LUT R209, RZ, R10, RZ, 0x33, !PT ;  /* 0x0000000affd17212 */ /* 0x000fc800078e33ff */
[----:B------:R-:W-:Y:S01]  /*0e70*/  IADD3 R209, R209, R4, RZ ;  /* 0x00000004d1d17210 */ /* 0x000fe20007ffe0ff */
[----:B------:R-:W-:Y:S05]  /*0e80*/  BRA `(.L_x_1812) ;  /* 0x0000004000007947 */ /* 0x000fea0003800000 */
.L_x_1800:
[----:B------:R-:W-:Y:S01]  /*0e90*/  IMAD.MOV.U32 R209, RZ, RZ, RZ ;  /* 0x000000ffffd17224 */ /* 0x000fe200078e00ff */
[----:B------:R-:W-:Y:S01]  /*0ea0*/  MOV R210, RZ ;  /* 0x000000ff00d27202 */ /* 0x000fe20000000f00 */
[----:B------:R-:W-:Y:S01]  /*0eb0*/  IMAD.U32 R208, RZ, RZ, UR4 ;  /* 0x00000004ffd07e24 */ /* 0x000fe2000f8e00ff */
[----:B------:R-:W-:Y:S02]  /*0ec0*/  MOV R211, c[0x0][0x53c] ;  /* 0x00014f0000d37a02 */ /* 0x000fe40000000f00 */
.L_x_1812:
[----:B------:R-:W-:Y:S01]  /*0ed0*/  ISETP.NE.AND P0, PT, R2, RZ, PT ;  /* 0x000000ff0200720c */ /* 0x000fe20003f05270 */
[----:B------:R-:W-:-:S12]  /*0ee0*/  WARPSYNC 0xffffffff ;  /* 0xffffffff00007948 */ /* 0x000fd80003800000 */
[----:B------:R1:W-:Y:S04]  /*0ef0*/  @!P0 STS.128 [0x24100], R208 ;  /* 0x024100d0ff008388 */ /* 0x0003e80000000c00 */
[----:B------:R-:W-:Y:S06]  /*0f00*/  BAR.ARV 0x5, 0x100 ;  /* 0x0144000000007b1d */ /* 0x000fec0000002000 */
.L_x_1798:
[----:B-1----:R-:W-:-:S13]  /*0f10*/  ISETP.GE.AND P0, PT, R211, c[0x0][0x53c], PT ;  /* 0x00014f00d3007a0c */ /* 0x002fda0003f06270 */
[----:B------:R-:W-:Y:S05]  /*0f20*/  @P0 EXIT ;  /* 0x000000000000094d */ /* 0x000fea0003800000 */
[----:B------:R-:W-:-:S04]  /*0f30*/  SHF.R.S32.HI R2, RZ, 0x1f, R215 ;  /* 0x0000001fff027819 */ /* 0x000fc800000114d7 */
[CC--:B------:R-:W-:Y:S02]  /*0f40*/  LEA.HI R9, R2.reuse, R215.reuse, RZ, 0x3 ;  /* 0x000000d702097211 */ /* 0x0c0fe400078f18ff */
[CC--:B------:R-:W-:Y:S02]  /*0f50*/  LEA.HI R7, R2.reuse, R215.reuse, RZ, 0x4 ;  /* 0x000000d702077211 */ /* 0x0c0fe400078f20ff */
[----:B------:R-:W-:Y:S02]  /*0f60*/  SHF.R.S32.HI R5, RZ, 0x3, R9 ;  /* 0x00000003ff057819 */ /* 0x000fe40000011409 */
[----:B------:R-:W-:Y:S02]  /*0f70*/  LOP3.LUT R0, R9, 0xfffffff8, RZ, 0xc0, !PT ;  /* 0xfffffff809007812 */ /* 0x000fe400078ec0ff */
[----:B------:R-:W-:Y:S01]  /*0f80*/  SHF.R.S32.HI R8, RZ, 0x4, R7 ;  /* 0x00000004ff087819 */ /* 0x000fe20000011407 */
[----:B------:R-:W-:Y:S01]  /*0f90*/  IMAD.SHL.U32 R5, R5, 0x40, RZ ;  /* 0x0000004005057824 */ /* 0x000fe200078e00ff */
[----:B------:R-:W-:Y:S01]  /*0fa0*/  LEA.HI R3, R2, R215, RZ, 0x6 ;  /* 0x000000d702037211 */ /* 0x000fe200078f30ff */
[----:B------:R-:W-:Y:S01]  /*0fb0*/  IMAD.IADD R0, R215, 0x1, -R0 ;  /* 0x00000001d7007824 */ /* 0x000fe200078e0a00 */
[----:B------:R-:W-:-:S02]  /*0fc0*/  LOP3.LUT R10, R7, 0xfffffff0, RZ, 0xc0, !PT ;  /* 0xfffffff0070a7812 */ /* 0x000fc400078ec0ff */
[----:B------:R-:W-:Y:S01]  /*0fd0*/  LEA.HI R7, R7, R8, RZ, 0x1 ;  /* 0x0000000807077211 */ /* 0x000fe200078f08ff */
[----:B------:R-:W-:Y:S01]  /*0fe0*/  IMAD.SHL.U32 R3, R3, 0x8, RZ ;  /* 0x0000000803037824 */ /* 0x000fe200078e00ff */
[----:B------:R-:W-:Y:S01]  /*0ff0*/  LOP3.LUT R5, R5, 0x1c0, RZ, 0xc0, !PT ;  /* 0x000001c005057812 */ /* 0x000fe200078ec0ff */
[C---:B------:R-:W-:Y:S01]  /*1000*/  IMAD.SHL.U32 R232, R0.reuse, 0x8, RZ ;  /* 0x0000000800e87824 */ /* 0x040fe200078e00ff */
[----:B------:R-:W-:Y:S01]  /*1010*/  LOP3.LUT R7, R7, 0xfffffffe, RZ, 0xc0, !PT ;  /* 0xfffffffe07077812 */ /* 0x000fe200078ec0ff */
[----:B------:R-:W-:Y:S01]  /*1020*/  IMAD.IADD R13, R215, 0x1, -R10 ;  /* 0x00000001d70d7824 */ /* 0x000fe200078e0a0a */
[----:B------:R-:W-:Y:S01]  /*1030*/  LOP3.LUT R3, R3, 0x7ffffe00, RZ, 0xc0, !PT ;  /* 0x7ffffe0003037812 */ /* 0x000fe200078ec0ff */
[----:B------:R-:W-:Y:S01]  /*1040*/  IMAD.SHL.U32 R0, R0, 0x40, RZ ;  /* 0x0000004000007824 */ /* 0x000fe200078e00ff */
[----:B------:R-:W-:Y:S01]  /*1050*/  SHF.R.U32.HI R140, RZ, 0x3, R5 ;  /* 0x00000003ff8c7819 */ /* 0x000fe20000011605 */
[----:B------:R-:W-:Y:S01]  /*1060*/  IMAD.IADD R7, R8, 0x1, -R7 ;  /* 0x0000000108077824 */ /* 0x000fe200078e0a07 */
[----:B------:R-:W-:-:S02]  /*1070*/  LOP3.LUT R4, R5, 0x38, R232, 0xf8, !PT ;  /* 0x0000003805047812 */ /* 0x000fc400078ef8e8 */
[----:B------:R-:W-:Y:S02]  /*1080*/  LEA.HI R6, R2, R215, RZ, 0x5 ;  /* 0x000000d702067211 */ /* 0x000fe400078f28ff */
[----:B------:R-:W-:Y:S02]  /*1090*/  SHF.R.S32.HI R8, RZ, 0x1f, R13 ;  /* 0x0000001fff087819 */ /* 0x000fe4000001140d */
[----:B------:R-:W-:Y:S02]  /*10a0*/  LOP3.LUT R140, R3, R4, R140, 0xf6, !PT ;  /* 0x00000004038c7212 */ /* 0x000fe400078ef68c */
[--C-:B------:R-:W-:Y:S02]  /*10b0*/  SHF.R.S32.HI R5, RZ, 0x5, R6.reuse ;  /* 0x00000005ff057819 */ /* 0x100fe40000011406 */
[----:B------:R-:W-:Y:S01]  /*10c0*/  SHF.R.S32.HI R4, RZ, 0x1f, R6 ;  /* 0x0000001fff047819 */ /* 0x000fe20000011406 */
[----:B------:R-:W-:Y:S01]  /*10d0*/  IMAD.SHL.U32 R140, R140, 0x2, RZ ;  /* 0x000000028c8c7824 */ /* 0x000fe200078e00ff */
[----:B------:R-:W-:-:S02]  /*10e0*/  LEA.HI R3, R8, R13, RZ, 0x3 ;  /* 0x0000000d08037211 */ /* 0x000fc400078f18ff */
[----:B------:R-:W-:Y:S02]  /*10f0*/  LOP3.LUT R6, R6, 0xffffffe0, RZ, 0xc0, !PT ;  /* 0xffffffe006067812 */ /* 0x000fe400078ec0ff */
[----:B------:R-:W-:Y:S02]  /*1100*/  LEA.HI R4, R4, R5, RZ, 0x3 ;  /* 0x0000000504047211 */ /* 0x000fe400078f18ff */
[----:B------:R-:W-:Y:S01]  /*1110*/  LEA.HI R2, R2, R215, RZ, 0x2 ;  /* 0x000000d702027211 */ /* 0x000fe200078f10ff */
[----:B------:R-:W-:Y:S01]  /*1120*/  IMAD.IADD R11, R215, 0x1, -R6 ;  /* 0x00000001d70b7824 */ /* 0x000fe200078e0a06 */
[C---:B------:R-:W-:Y:S01]  /*1130*/  LOP3.LUT R8, R3.reuse, 0xfffffff8, RZ, 0xc0, !PT ;  /* 0xfffffff803087812 */ /* 0x040fe200078ec0ff */
[----:B------:R-:W-:Y:S01]  /*1140*/  IMAD.SHL.U32 R3, R3, 0x40, RZ ;  /* 0x0000004003037824 */ /* 0x000fe200078e00ff */
[----:B------:R-:W-:Y:S02]  /*1150*/  LOP3.LUT R0, R0, 0x1c0, RZ, 0xc0, !PT ;  /* 0x000001c000007812 */ /* 0x000fe400078ec0ff */
[----:B------:R-:W-:Y:S01]  /*1160*/  LOP3.LUT R4, R4, 0xffffff8, RZ, 0xc0, !PT ;  /* 0x0ffffff804047812 */ /* 0x000fe200078ec0ff */
[----:B------:R-:W-:Y:S01]  /*1170*/  IMAD.IADD R8, R13, 0x1, -R8 ;  /* 0x000000010d087824 */ /* 0x000fe200078e0a08 */
[----:B------:R-:W-:-:S02]  /*1180*/  LOP3.LUT R218, R2, 0xfffffffc, RZ, 0xc0, !PT ;  /* 0xfffffffc02da7812 */ /* 0x000fc400078ec0ff */
[----:B------:R-:W-:Y:S01]  /*1190*/  LOP3.LUT R9, R0, 0x8, R9, 0xf8, !PT ;  /* 0x0000000800097812 */ /* 0x000fe200078ef809 */
[----:B------:R-:W-:Y:S01]  /*11a0*/  IMAD.IADD R13, R5, 0x1, -R4 ;  /* 0x00000001050d7824 */ /* 0x000fe200078e0a04 */
[----:B------:R-:W-:Y:S01]  /*11b0*/  SHF.R.U32.HI R0, RZ, 0x3, R0 ;  /* 0x00000003ff007819 */ /* 0x000fe20000011600 */
[----:B------:R-:W-:Y:S01]  /*11c0*/  IMAD.IADD R218, R215, 0x1, -R218 ;  /* 0x00000001d7da7824 */ /* 0x000fe200078e0ada */
[----:B------:R-:W-:Y:S01]  /*11d0*/  SHF.R.S32.HI R222, RZ, 0x1f, R11 ;  /* 0x0000001fffde7819 */ /* 0x000fe2000001140b */
[----:B------:R-:W-:Y:S01]  /*11e0*/  IMAD.SHL.U32 R4, R8, 0x40, RZ ;  /* 0x0000004008047824 */ /* 0x000fe200078e00ff */
[----:B------:R-:W-:Y:S01]  /*11f0*/  LOP3.LUT R0, R9, R0, RZ, 0x3c, !PT ;  /* 0x0000000009007212 */ /* 0x000fe200078e3cff */
[----:B------:R-:W-:Y:S01]  /*1200*/  IMAD.SHL.U32 R9, R7, 0x8, RZ ;  /* 0x0000000807097824 */ /* 0x000fe200078e00ff */
[----:B------:R-:W-:Y:S01]  /*1210*/  LEA.HI R222, R222, R11, RZ, 0x2 ;  /* 0x0000000bdede7211 */ /* 0x000fe200078f10ff */
[----:B------:R-:W-:Y:S01]  /*1220*/  IMAD.SHL.U32 R5, R5, 0x400, RZ ;  /* 0x0000040005057824 */ /* 0x000fe200078e00ff */
[C---:B------:R-:W-:Y:S01]  /*1230*/  LEA.HI R217, R218.reuse, R218, RZ, 0x1 ;  /* 0x000000dadad97211 */ /* 0x040fe200078f08ff */
[----:B------:R-:W-:Y:S01]  /*1240*/  IMAD.SHL.U32 R142, R218, 0x4, RZ ;  /* 0x00000004da8e7824 */ /* 0x000fe200078e00ff */
[----:B------:R-:W-:Y:S01]  /*1250*/  LOP3.LUT R4, R4, 0x1c0, RZ, 0xc0, !PT ;  /* 0x000001c004047812 */ /* 0x000fe200078ec0ff */
[----:B------:R-:W-:Y:S01]  /*1260*/  IMAD R0, R7, 0x200, R0 ;  /* 0x0000020007007824 */ /* 0x000fe200078e0200 */
[----:B------:R-:W-:Y:S01]  /*1270*/  SHF.R.S32.HI R6, RZ, 0x2, R222 ;  /* 0x00000002ff067819 */ /* 0x000fe200000114de */
[----:B------:R-:W-:Y:S01]  /*1280*/  IMAD.MOV.U32 R7, RZ, RZ, 0x40 ;  /* 0x00000040ff077424 */ /* 0x000fe200078e00ff */
[----:B------:R-:W-:Y:S01]  /*1290*/  LOP3.LUT R217, R217, 0x1ffffffe, RZ, 0xc0, !PT ;  /* 0x1ffffffed9d97812 */ /* 0x000fe200078ec0ff */
[----:B------:R-:W-:Y:S01]  /*12a0*/  IMAD.SHL.U32 R144, R218, 0x8, RZ ;  /* 0x00000008da907824 */ /* 0x000fe200078e00ff */
[----:B------:R-:W-:Y:S01]  /*12b0*/  LOP3.LUT R9, R4, 0x8, R9, 0xf8, !PT ;  /* 0x0000000804097812 */ /* 0x000fe200078ef809 */
[----:B------:R-:W-:Y:S01]  /*12c0*/  IMAD R6, R13, 0x10, R6 ;  /* 0x000000100d067824 */ /* 0x000fe200078e0206 */
[----:B------:R-:W-:Y:S01]  /*12d0*/  SHF.R.U32.HI R4, RZ, 0x3, R4 ;  /* 0x00000003ff047819 */ /* 0x000fe20000011604 */
[----:B------:R-:W-:Y:S01]  /*12e0*/  IMAD.IADD R217, R218, 0x1, -R217 ;  /* 0x00000001dad97824 */ /* 0x000fe200078e0ad9 */
[----:B------:R-:W-:-:S02]  /*12f0*/  SHF.R.S32.HI R221, RZ, 0x2, R2 ;  /* 0x00000002ffdd7819 */ /* 0x000fc40000011402 */
[----:B------:R-:W-:Y:S01]  /*1300*/  SHF.R.S32.HI R2, RZ, 0x1f, R2 ;  /* 0x0000001fff027819 */ /* 0x000fe20000011402 */
[----:B------:R-:W-:Y:S01]  /*1310*/  IMAD R217, R217, 0x8, R6 ;  /* 0x00000008d9d97824 */ /* 0x000fe200078e0206 */
[----:B------:R-:W-:Y:S01]  /*1320*/  LOP3.LUT R4, R9, R4, RZ, 0x3c, !PT ;  /* 0x0000000409047212 */ /* 0x000fe200078e3cff */
[----:B------:R-:W-:Y:S01]  /*1330*/  IMAD.MOV.U32 R6, RZ, RZ, 0x20 ;  /* 0x00000020ff067424 */ /* 0x000fe200078e00ff */
[----:B------:R-:W-:Y:S02]  /*1340*/  LOP3.LUT R3, R3, 0xfffffe00, RZ, 0xc0, !PT ;  /* 0xfffffe0003037812 */ /* 0x000fe400078ec0ff */
[----:B------:R-:W-:Y:S02]  /*1350*/  R2P PR, R8, 0x6 ;  /* 0x0000000608007804 */ /* 0x000fe40000000000 */
[----:B------:R-:W-:Y:S02]  /*1360*/  LEA.HI R8, R2, R221, RZ, 0x3 ;  /* 0x000000dd02087211 */ /* 0x000fe400078f18ff */
[----:B------:R-:W-:-:S02]  /*1370*/  IADD3 R2, R4, R3, R5 ;  /* 0x0000000304027210 */ /* 0x000fc40007ffe005 */
[----:B------:R-:W-:Y:S02]  /*1380*/  LOP3.LUT R4, R4, R3, RZ, 0xfc, !PT ;  /* 0x0000000304047212 */ /* 0x000fe400078efcff */
[----:B------:R-:W-:Y:S02]  /*1390*/  IADD3 R3, R142, 0x40, RZ ;  /* 0x000000408e037810 */ /* 0x000fe40007ffe0ff */
[----:B------:R-:W-:Y:S02]  /*13a0*/  LOP3.LUT R222, R222, 0x7ffffffc, RZ, 0xc0, !PT ;  /* 0x7ffffffcdede7812 */ /* 0x000fe400078ec0ff */
[----:B------:R-:W-:Y:S01]  /*13b0*/  SEL R199, R6, 0xffffffe0, !P1 ;  /* 0xffffffe006c77807 */ /* 0x000fe20004800000 */
[----:B------:R-:W-:Y:S01]  /*13c0*/  IMAD.IADD R138, R142, 0x1, R3 ;  /* 0x000000018e8a7824 */ /* 0x000fe200078e0203 */
[----:B------:R-:W-:Y:S01]  /*13d0*/  LEA R146, R4, 0x100, 0x1 ;  /* 0x0000010004927811 */ /* 0x000fe200078e08ff */
[----:B------:R-:W-:Y:S01]  /*13e0*/  IMAD.IADD R222, R11, 0x1, -R222 ;  /* 0x000000010bde7824 */ /* 0x000fe200078e0ade */
[----:B------:R-:W-:-:S02]  /*13f0*/  LEA R200, R2, 0x18100, 0x1 ;  /* 0x0001810002c87811 */ /* 0x000fc400078e08ff */
[----:B------:R-:W-:Y:S01]  /*1400*/  LOP3.LUT R8, R8, 0xfffffff8, RZ, 0xc0, !PT ;  /* 0xfffffff808087812 */ /* 0x000fe200078ec0ff */
[----:B------:R-:W-:Y:S01]  /*1410*/  IMAD.SHL.U32 R222, R222, 0x2, RZ ;  /* 0x00000002dede7824 */ /* 0x000fe200078e00ff */
[----:B------:R-:W-:Y:S01]  /*1420*/  IADD3 R5, R142, 0x20, RZ ;  /* 0x000000208e057810 */ /* 0x000fe20007ffe0ff */
[----:B------:R-:W-:Y:S01]  /*1430*/  IMAD.IADD R197, R200, 0x1, R199 ;  /* 0x00000001c8c57824 */ /* 0x000fe200078e02c7 */
[----:B------:R-:W-:Y:S01]  /*1440*/  SEL R3, R7, 0xffffffc0, !P2 ;  /* 0xffffffc007037807 */ /* 0x000fe20005000000 */
[----:B------:R-:W-:Y:S01]  /*1450*/  IMAD.IADD R219, R221, 0x1, -R8 ;  /* 0x00000001dddb7824 */ /* 0x000fe200078e0a08 */
[----:B------:R-:W-:Y:S01]  /*1460*/  LEA R198, R0, 0xc100, 0x1 ;  /* 0x0000c10000c67811 */ /* 0x000fe200078e08ff */
[--C-:B------:R-:W-:Y:S01]  /*1470*/  IMAD.IADD R0, R199, 0x1, R146.reuse ;  /* 0x00000001c7007824 */ /* 0x100fe200078e0292 */
[C---:B------:R-:W-:Y:S01]  /*1480*/  IADD3 R137, R142.reuse, 0x30, RZ ;  /* 0x000000308e897810 */ /* 0x040fe20007ffe0ff */
[C---:B------:R-:W-:Y:S01]  /*1490*/  IMAD.IADD R139, R142.reuse, 0x1, R5 ;  /* 0x000000018e8b7824 */ /* 0x040fe200078e0205 */
[----:B------:R-:W-:Y:S01]  /*14a0*/  IADD3 R136, R142, 0x50, RZ ;  /* 0x000000508e887810 */ /* 0x000fe20007ffe0ff */
[--C-:B------:R-:W-:Y:S01]  /*14b0*/  IMAD.IADD R196, R200, 0x1, R3.reuse ;  /* 0x00000001c8c47824 */ /* 0x100fe200078e0203 */
[----:B------:R-:W-:Y:S01]  /*14c0*/  IADD3 R216, R232, 0x40, RZ ;  /* 0x00000040e8d87810 */ /* 0x000fe20007ffe0ff */
[C---:B------:R-:W-:Y:S01]  /*14d0*/  IMAD.IADD R141, R3.reuse, 0x1, R146 ;  /* 0x00000001038d7824 */ /* 0x040fe200078e0292 */
[C---:B------:R-:W-:Y:S01]  /*14e0*/  IADD3 R10, R140.reuse, 0x100, RZ ;  /* 0x000001008c0a7810 */ /* 0x040fe20007ffe0ff */
[----:B------:R-:W-:Y:S01]  /*14f0*/  IMAD.IADD R223, R3, 0x1, R0 ;  /* 0x0000000103df7824 */ /* 0x000fe200078e0200 */
[----:B------:R-:W-:Y:S01]  /*1500*/  IADD3 R11, R140, 0xc100, RZ ;  /* 0x0000c1008c0b7810 */ /* 0x000fe20007ffe0ff */
[----:B------:R-:W-:-:S02]  /*1510*/  IMAD.IADD R147, R197, 0x1, R3 ;  /* 0x00000001c5937824 */ /* 0x000fc400078e0203 */
.L_x_2025:
[----:B------:R-:W-:Y:S01]  /*1520*/  ISETP.NE.U32.AND P0, PT, RZ, c[0x0][0x370], PT ;  /* 0x0000dc00ff007a0c */ /* 0x000fe20003f05070 */
[----:B------:R-:W-:Y:S01]  /*1530*/  IMAD.MOV.U32 R4, RZ, RZ, 0x4 ;  /* 0x00000004ff047424 */ /* 0x000fe200078e00ff */
[----:B------:R-:W-:Y:S01]  /*1540*/  ISETP.NE.U32.AND P1, PT, RZ, c[0x0][0x360], PT ;  /* 0x0000d800ff007a0c */ /* 0x000fe20003f25070 */
[----:B------:R-:W-:Y:S01]  /*1550*/  CS2R R80, SRZ ;  /* 0x0000000000507805 */ /* 0x000fe2000001ff00 */
[----:B------:R-:W-:Y:S01]  /*1560*/  ISETP.NE.AND.EX P2, PT, RZ, c[0x0][0x374], PT, P0 ;  /* 0x0000dd00ff007a0c */ /* 0x000fe20003f45300 */
[----:B------:R-:W-:Y:S01]  /*1570*/  IMAD.MOV.U32 R79, RZ, RZ, RZ ;  /* 0x000000ffff4f7224 */ /* 0x000fe200078e00ff */
[----:B------:R-:W-:Y:S01]  /*1580*/  ISETP.NE.AND.EX P0, PT, RZ, c[0x0][0x364], PT, P1 ;  /* 0x0000d900ff007a0c */ /* 0x000fe20003f05310 */
[----:B------:R-:W-:Y:S01]  /*1590*/  IMAD.MOV.U32 R2, RZ, RZ, RZ ;  /* 0x000000ffff027224 */ /* 0x000fe200078e00ff */
[----:B------:R-:W-:Y:S01]  /*15a0*/  ISETP.NE.U32.AND P1, PT, RZ, c[0x0][0x348], PT ;  /* 0x0000d200ff007a0c */ /* 0x000fe20003f25070 */
[----:B------:R-:W-:Y:S01]  /*15b0*/  IMAD.WIDE R6, R211, R4, c[0x0][0x348] ;  /* 0x0000d200d3067625 */ /* 0x000fe200078e0204 */
[----:B------:R-:W-:-:S02]  /*15c0*/  ISETP.NE.U32.AND P5, PT, RZ, c[0x0][0x350], PT ;  /* 0x0000d400ff007a0c */ /* 0x000fc40003fa5070 */
[----:B------:R-:W-:Y:S01]  /*15d0*/  ISETP.NE.U32.AND P4, PT, RZ, c[0x0][0x358], PT ;  /* 0x0000d600ff007a0c */ /* 0x000fe20003f85070 */
[CC--:B------:R-:W-:Y:S01]  /*15e0*/  IMAD.WIDE R8, R211.reuse, R4.reuse, c[0x0][0x350] ;  /* 0x0000d400d3087625 */ /* 0x0c0fe200078e0204 */
[----:B------:R-:W-:Y:S02]  /*15f0*/  ISETP.NE.AND.EX P1, PT, RZ, c[0x0][0x34c], PT, P1 ;  /* 0x0000d300ff007a0c */ /* 0x000fe40003f25310 */
[----:B------:R-:W-:Y:S01]  /*1600*/  ISETP.NE.AND.EX P5, PT, RZ, c[0x0][0x354], PT, P5 ;  /* 0x0000d500ff007a0c */ /* 0x000fe20003fa5350 */
[----:B------:R-:W-:Y:S01]  /*1610*/  @P2 IMAD.WIDE R16, R211, R4, c[0x0][0x370] ;  /* 0x0000dc00d3102625 */ /* 0x000fe200078e0204 */
[----:B------:R-:W-:-:S03]  /*1620*/  ISETP.NE.AND.EX P4, PT, RZ, c[0x0][0x35c], PT, P4 ;  /* 0x0000d700ff007a0c */ /* 0x000fc60003f85340 */
[CC--:B------:R-:W-:Y:S01]  /*1630*/  @P0 IMAD.WIDE R14, R211.reuse, R4.reuse, c[0x0][0x360] ;  /* 0x0000d800d30e0625 */ /* 0x0c0fe200078e0204 */
[----:B------:R1:W5:Y:S03]  /*1640*/  @P2 LDG.E R81, [R16.64] ;  /* 0x0000000810512981 */ /* 0x000366000c1e1900 */
[----:B------:R-:W-:Y:S01]  /*1650*/  IMAD.WIDE R12, R211, R4, c[0x0][0x358] ;  /* 0x0000d600d30c7625 */ /* 0x000fe200078e0204 */
        /* <DEDUP_REMOVED lines=9> */
[----:B------:R-:W2:Y:S04]  /*16f0*/  LDG.E R227, [R6.64] ;  /* 0x0000000806e37981 */ /* 0x000ea8000c1e1900 */
[----:B------:R-:W2:Y:S02]  /*1700*/  LDG.E R0, [R6.64+0x4] ;  /* 0x0000040806007981 */ /* 0x000ea4000c1e1900 */
[----:B--2---:R-:W-:-:S02]  /*1710*/  IADD3 R227, -R227, R0, RZ ;  /* 0x00000000e3e37210 */ /* 0x004fc40007ffe1ff */
.L_x_1813:
[----:B------:R-:W-:-:S04]  /*1720*/  ISETP.NE.U32.AND P0, PT, RZ, c[0x0][0x368], PT ;  /* 0x0000da00ff007a0c */ /* 0x000fc80003f05070 */
[----:B------:R-:W-:-:S13]  /*1730*/  ISETP.NE.AND.EX P0, PT, RZ, c[0x0][0x36c], PT, P0 ;  /* 0x0000db00ff007a0c */ /* 0x000fda0003f05300 */
[----:B------:R-:W-:Y:S05]  /*1740*/  @!P0 BRA `(.L_x_1814) ;  /* 0x0000003000008947 */ /* 0x000fea0003800000 */
[----:B-1----:R-:W-:-:S06]  /*1750*/  IMAD.WIDE R6, R211, R4, c[0x0][0x368] ;  /* 0x0000da00d3067625 */ /* 0x002fcc00078e0204 */
[----:B------:R1:W5:Y:S01]  /*1760*/  LDG.E R6, [R6.64] ;  /* 0x0000000806067981 */ /* 0x000362000c1e1900 */
[----:B------:R-:W-:Y:S05]  /*1770*/  BRA `(.L_x_1815) ;  /* 0x0000005000007947 */ /* 0x000fea0003800000 */
.L_x_1814:
[----:B-1----:R-:W-:Y:S01]  /*1780*/  MOV R6, c[0x0][0x1d0] ;  /* 0x0000740000067a02 */ /* 0x002fe20000000f00 */
[----:B------:R-:W-:Y:S05]  /*1790*/  @!P5 BRA `(.L_x_1815) ;  /* 0x000000300000d947 */ /* 0x000fea0003800000 */
[----:B------:R-:W2:Y:S04]  /*17a0*/  LDG.E R6, [R8.64] ;  /* 0x0000000808067981 */ /* 0x000ea8000c1e1900 */
[----:B------:R-:W2:Y:S02]  /*17b0*/  LDG.E R3, [R8.64+0x4] ;  /* 0x0000040808037981 */ /* 0x000ea4000c1e1900 */
[----:B--2---:R-:W-:Y:S02]  /*17c0*/  IADD3 R6, -R6, R3, RZ ;  /* 0x0000000306067210 */ /* 0x004fe40007ffe1ff */
.L_x_1815:
[----:B------:R-:W2:Y:S04]  /*17d0*/  @P4 LDG.E R0, [R12.64] ;  /* 0x000000080c004981 */ /* 0x000ea8000c1e1900 */
[----:B------:R-:W2:Y:S01]  /*17e0*/  @P4 LDG.E R3, [R12.64+0x4] ;  /* 0x000004080c034981 */ /* 0x000ea2000c1e1900 */
[----:B------:R-:W-:Y:S01]  /*17f0*/  ISETP.NE.U32.AND P0, PT, RZ, c[0x0][0x378], PT ;  /* 0x0000de00ff007a0c */ /* 0x000fe20003f05070 */
[----:B-----5:R-:W-:-:S03]  /*1800*/  IMAD.MOV.U32 R76, RZ, RZ, R6 ;  /* 0x000000ffff4c7224 */ /* 0x020fc600078e0006 */
[----:B------:R-:W-:-:S13]  /*1810*/  ISETP.NE.AND.EX P0, PT, RZ, c[0x0][0x37c], PT, P0 ;  /* 0x0000df00ff007a0c */ /* 0x000fda0003f05300 */
[----:B------:R-:W-:-:S05]  /*1820*/  @P0 IMAD.WIDE R14, R211, R4, c[0x0][0x378] ;  /* 0x0000de00d30e0625 */ /* 0x000fca00078e0204 */
[----:B------:R3:W5:Y:S01]  /*1830*/  @P0 LDG.E R76, [R14.64] ;  /* 0x000000080e4c0981 */ /* 0x000762000c1e1900 */
[----:B------:R-:W-:Y:S01]  /*1840*/  IMAD.MOV.U32 R224, RZ, RZ, c[0x0][0x2c4] ;  /* 0x0000b100ffe07624 */ /* 0x000fe200078e00ff */
[----:B------:R-:W-:Y:S01]  /*1850*/  LOP3.LUT R226, R226, 0xfffffffb, RZ, 0xc0, !PT ;  /* 0xfffffffbe2e27812 */ /* 0x000fe200078ec0ff */
[----:B------:R-:W-:Y:S02]  /*1860*/  IMAD.SHL.U32 R228, R209, 0x80, RZ ;  /* 0x00000080d1e47824 */ /* 0x000fe400078e00ff */
[----:B------:R-:W-:Y:S01]  /*1870*/  IMAD.MOV.U32 R86, RZ, RZ, c[0x0][0x228] ;  /* 0x00008a00ff567624 */ /* 0x000fe200078e00ff */
[----:B------:R-:W-:Y:S01]  /*1880*/  ISETP.NE.AND P2, PT, R224, 0x1, PT ;  /* 0x00000001e000780c */ /* 0x000fe20003f45270 */
[----:B------:R-:W-:Y:S01]  /*1890*/  IMAD.MOV.U32 R209, RZ, RZ, c[0x0][0x32c] ;  /* 0x0000cb00ffd17624 */ /* 0x000fe200078e00ff */
[----:B------:R-:W-:-:S04]  /*18a0*/  IADD3 R8, R228, 0x7f, RZ ;  /* 0x0000007fe4087810 */ /* 0x000fc80007ffe0ff */
[----:B------:R-:W-:-:S07]  /*18b0*/  ISETP.GE.AND P1, PT, R209, 0x1, PT ;  /* 0x00000001d100780c */ /* 0x000fce0003f26270 */
[----:B------:R-:W-:-:S04]  /*18c0*/  @P2 LOP3.LUT R226, R226, 0x4, RZ, 0xfc, !PT ;  /* 0x00000004e2e22812 */ /* 0x000fc800078efcff */
[----:B------:R-:W-:-:S04]  /*18d0*/  LOP3.LUT R226, R226, 0xfffffff7, RZ, 0xc0, !PT ;  /* 0xfffffff7e2e27812 */ /* 0x000fc800078ec0ff */
[----:B------:R-:W-:Y:S01]  /*18e0*/  @P1 LOP3.LUT R226, R226, 0x8, RZ, 0xfc, !PT ;  /* 0x00000008e2e21812 */ /* 0x000fe200078efcff */
[----:B--2---:R-:W-:Y:S02]  /*18f0*/  @P4 IMAD.IADD R86, R3, 0x1, -R0 ;  /* 0x0000000103564824 */ /* 0x004fe400078e0a00 */
[----:B------:R-:W-:Y:S02]  /*1900*/  IMAD.IADD R3, R6, 0x1, -R81 ;  /* 0x0000000106037824 */ /* 0x000fe400078e0a51 */
[----:B------:R-:W-:-:S04]  /*1910*/  @P2 IMAD.HI.U32 R0, R8, c[0x0][0x2c8], RZ ;  /* 0x0000b20008002a27 */ /* 0x000fc800078e00ff */
[----:B------:R-:W-:Y:S01]  /*1920*/  IMAD.IADD R230, R3, 0x1, R86 ;  /* 0x0000000103e67824 */ /* 0x000fe200078e0256 */
[----:B------:R-:W-:-:S04]  /*1930*/  @P2 SHF.R.U32.HI R8, RZ, c[0x0][0x2cc], R0 ;  /* 0x0000b300ff082a19 */ /* 0x000fc80000011600 */
[C---:B-1----:R-:W-:Y:S02]  /*1940*/  IADD3 R7, R230.reuse, 0x3f, RZ ;  /* 0x0000003fe6077810 */ /* 0x042fe40007ffe0ff */
[----:B------:R-:W-:Y:S02]  /*1950*/  IADD3 R83, R230, 0x1, -R227 ;  /* 0x00000001e6537810 */ /* 0x000fe40007ffe8e3 */
[----:B------:R-:W-:-:S03]  /*1960*/  SHF.R.S32.HI R0, RZ, 0x1f, R7 ;  /* 0x0000001fff007819 */ /* 0x000fc60000011407 */
[----:B------:R-:W-:Y:S01]  /*1970*/  IMAD.IADD R5, R83, 0x1, R8 ;  /* 0x0000000153057824 */ /* 0x000fe200078e0208 */
[----:B------:R-:W-:-:S04]  /*1980*/  LEA.HI R0, R0, R7, RZ, 0x6 ;  /* 0x0000000700007211 */ /* 0x000fc800078f30ff */
[----:B------:R-:W-:Y:S02]  /*1990*/  IADD3 R8, R5, c[0x0][0x328], RZ ;  /* 0x0000ca0005087a10 */ /* 0x000fe40007ffe0ff */
[----:B------:R-:W-:Y:S01]  /*19a0*/  SHF.R.S32.HI R84, RZ, 0x6, R0 ;  /* 0x00000006ff547819 */ /* 0x000fe20000011400 */
[----:B------:R-:W-:Y:S05]  /*19b0*/  @!P1 BRA `(.L_x_1816) ;  /* 0x0000010000009947 */ /* 0x000fea0003800000 */
[C---:B---3--:R-:W-:Y:S01]  /*19c0*/  ISETP.GT.AND P0, PT, R5.reuse, RZ, PT ;  /* 0x000000ff0500720c */ /* 0x048fe20003f04270 */
        /* <DEDUP_REMOVED lines=9> */
.L_x_1818:
[----:B------:R-:W-:-:S13]  /*1a60*/  ISETP.NE.AND P0, PT, R209, 0x1, PT ;  /* 0x00000001d100780c */ /* 0x000fda0003f05270 */
[----:B------:R-:W-:-:S05]  /*1a70*/  @P0 IMAD.HI.U32 R5, R0, c[0x0][0x330], RZ ;  /* 0x0000cc0000050a27 */ /* 0x000fca00078e00ff */
[----:B------:R-:W-:Y:S02]  /*1a80*/  @P0 SHF.R.U32.HI R0, RZ, c[0x0][0x334], R5 ;  /* 0x0000cd00ff000a19 */ /* 0x000fe40000011605 */
.L_x_1819:
[----:B------:R-:W-:Y:S05]  /*1a90*/  BSYNC B0 ;  /* 0x0000000000007941 */ /* 0x000fea0003800000 */
.L_x_1817:
[----:B------:R-:W-:-:S05]  /*1aa0*/  IMAD R5, R0, R209, c[0x0][0x32c] ;  /* 0x0000cb0000057624 */ /* 0x000fca00078e02d1 */
[----:B------:R-:W-:-:S04]  /*1ab0*/  IMNMX R8, R8, R5, PT ;  /* 0x0000000508087217 */ /* 0x000fc80003800200 */
.L_x_1816:
[----:B---3--:R-:W-:Y:S01]  /*1ac0*/  IADD3 R8, R8, 0x3f, RZ ;  /* 0x0000003f08087810 */ /* 0x008fe20007ffe0ff */
        /* <DEDUP_REMOVED lines=20> */
.L_x_1822:
[----:B------:R-:W-:-:S13]  /*1c10*/  ISETP.NE.AND P0, PT, R209, 0x1, PT ;  /* 0x00000001d100780c */ /* 0x000fda0003f05270 */
[----:B------:R-:W-:-:S05]  /*1c20*/  @P0 IMAD.HI.U32 R5, R7, c[0x0][0x330], RZ ;  /* 0x0000cc0007050a27 */ /* 0x000fca00078e00ff */
[----:B------:R-:W-:Y:S02]  /*1c30*/  @P0 SHF.R.U32.HI R7, RZ, c[0x0][0x334], R5 ;  /* 0x0000cd00ff070a19 */ /* 0x000fe40000011605 */
.L_x_1823:
[----:B------:R-:W-:Y:S05]  /*1c40*/  BSYNC B0 ;  /* 0x0000000000007941 */ /* 0x000fea0003800000 */
.L_x_1821:
[----:B------:R-:W-:-:S05]  /*1c50*/  IMAD R7, R7, c[0x0][0x32c], RZ ;  /* 0x0000cb0007077a24 */ /* 0x000fca00078e02ff */
[----:B------:R-:W-:-:S04]  /*1c60*/  IMNMX R8, R8, R7, !PT ;  /* 0x0000000708087217 */ /* 0x000fc80007800200 */
.L_x_1820:
[----:B------:R-:W-:Y:S01]  /*1c70*/  SHF.R.S32.HI R5, RZ, 0x1f, R8 ;  /* 0x0000001fff057819 */ /* 0x000fe20000011408 */
[----:B------:R-:W-:Y:S01]  /*1c80*/  BSSY B0, `(.L_x_1824) ;  /* 0x000002a000007945 */ /* 0x000fe20003800000 */
[C---:B------:R-:W-:Y:S02]  /*1c90*/  LOP3.LUT R7, R210.reuse, 0xff000000, RZ, 0xc0, !PT ;  /* 0xff000000d2077812 */ /* 0x040fe400078ec0ff */
[----:B------:R-:W-:Y:S01]  /*1ca0*/  LEA.HI R8, R5, R8, RZ, 0x6 ;  /* 0x0000000805087211 */ /* 0x000fe200078f30ff */
[----:B------:R-:W-:Y:S01]  /*1cb0*/  IMAD.MOV.U32 R5, RZ, RZ, RZ ;  /* 0x000000ffff057224 */ /* 0x000fe200078e00ff */
[----:B------:R-:W-:Y:S02]  /*1cc0*/  LOP3.LUT R229, R210, 0xff0000, RZ, 0xc0, !PT ;  /* 0x00ff0000d2e57812 */ /* 0x000fe400078ec0ff */
[----:B------:R-:W-:Y:S02]  /*1cd0*/  SHF.R.S32.HI R8, RZ, 0x6, R8 ;  /* 0x00000006ff087819 */ /* 0x000fe40000011408 */
[----:B------:R-:W-:-:S02]  /*1ce0*/  SHF.R.U32.HI R12, RZ, 0x8, R7 ;  /* 0x00000008ff0c7819 */ /* 0x000fc40000011607 */
[----:B------:R-:W-:Y:S02]  /*1cf0*/  IMNMX R8, RZ, R8, !PT ;  /* 0x00000008ff087217 */ /* 0x000fe40007800200 */
[----:B------:R-:W-:Y:S02]  /*1d00*/  LEA.HI R229, R229, R12, RZ, 0x10 ;  /* 0x0000000ce5e57211 */ /* 0x000fe400078f80ff */
[----:B------:R-:W-:Y:S02]  /*1d10*/  ISETP.GT.AND P0, PT, R0, R8, PT ;  /* 0x000000080000720c */ /* 0x000fe40003f04270 */
[----:B------:R-:W-:Y:S02]  /*1d20*/  SHF.R.U32.HI R210, RZ, 0x10, R229 ;  /* 0x00000010ffd27819 */ /* 0x000fe400000116e5 */
[----:B------:R-:W-:Y:S02]  /*1d30*/  LOP3.LUT R229, R229, 0xff, RZ, 0xc0, !PT ;  /* 0x000000ffe5e57812 */ /* 0x000fe400078ec0ff */
[----:B------:R-:W-:-:S04]  /*1d40*/  ISETP.NE.AND P1, PT, R210, RZ, PT ;  /* 0x000000ffd200720c */ /* 0x000fc80003f25270 */
[----:B------:R-:W-:-:S03]  /*1d50*/  SEL R85, R210, c[0x0][0x338], P1 ;  /* 0x0000ce00d2557a07 */ /* 0x000fc60000800000 */
[----:B------:R-:W-:Y:S05]  /*1d60*/  @!P0 BRA `(.L_x_1825) ;  /* 0x000001b000008947 */ /* 0x000fea0003800000 */
[-C--:B------:R-:W-:Y:S02]  /*1d70*/  IABS R12, R85.reuse ;  /* 0x00000055000c7213 */ /* 0x080fe40000000000 */
[----:B------:R-:W-:Y:S02]  /*1d80*/  IADD3 R5, R85, -0x1, R0 ;  /* 0xffffffff55057810 */ /* 0x000fe40007ffe000 */
[----:B------:R-:W1:Y:S03]  /*1d90*/  I2F.RP R13, R12 ;  /* 0x0000000c000d7306 */ /* 0x000e660000209400 */
[----:B------:R-:W-:Y:S01]  /*1da0*/  IMAD.IADD R14, R5, 0x1, -R8 ;  /* 0x00000001050e7824 */ /* 0x000fe200078e0a08 */
[----:B------:R-:W-:-:S04]  /*1db0*/  IABS R5, R85 ;  /* 0x0000005500057213 */ /* 0x000fc80000000000 */
[----:B------:R-:W-:Y:S01]  /*1dc0*/  IABS R7, R14 ;  /* 0x0000000e00077213 */ /* 0x000fe20000000000 */
[----:B------:R-:W-:Y:S01]  /*1dd0*/  IMAD.MOV R5, RZ, RZ, -R5 ;  /* 0x000000ffff057224 */ /* 0x000fe200078e0a05 */
[----:B------:R-:W-:-:S04]  /*1de0*/  LOP3.LUT R14, R14, R85, RZ, 0x3c, !PT ;  /* 0x000000550e0e7212 */ /* 0x000fc800078e3cff */
        /* <DEDUP_REMOVED lines=19> */
.L_x_1825:
[----:B------:R-:W-:Y:S05]  /*1f20*/  BSYNC B0 ;  /* 0x0000000000007941 */ /* 0x000fea0003800000 */
.L_x_1824:
[----:B------:R-:W-:Y:S01]  /*1f30*/  IMAD R8, R229, R5, R8 ;  /* 0x00000005e5087224 */ /* 0x000fe200078e0208 */
[----:B------:R-:W-:Y:S01]  /*1f40*/  SHF.R.S32.HI R88, RZ, 0x1f, R215 ;  /* 0x0000001fff587819 */ /* 0x000fe200000114d7 */
[----:B------:R-:W-:Y:S01]  /*1f50*/  IMAD.SHL.U32 R77, R219, 0x40, RZ ;  /* 0x00000040db4d7824 */ /* 0x000fe200078e00ff */
[----:B------:R-:W-:Y:S01]  /*1f60*/  IADD3 R78, R232, 0x80, RZ ;  /* 0x00000080e84e7810 */ /* 0x000fe20007ffe0ff */
[----:B------:R-:W-:Y:S01]  /*1f70*/  IMAD.IADD R5, R8, 0x1, R5 ;  /* 0x0000000108057824 */ /* 0x000fe200078e0205 */
[----:B------:R-:W-:Y:S01]  /*1f80*/  LEA.HI R12, R88, R215, RZ, 0x5 ;  /* 0x000000d7580c7211 */ /* 0x000fe200078f28ff */
[----:B------:R-:W-:Y:S01]  /*1f90*/  IMAD R8, R8, 0x40, -R3 ;  /* 0x0000004008087824 */ /* 0x000fe200078e0a03 */
[----:B------:R-:W-:Y:S02]  /*1fa0*/  LOP3.LUT R77, R77, 0x1c0, RZ, 0xc0, !PT ;  /* 0x000001c04d4d7812 */ /* 0x000fe400078ec0ff */
[----:B------:R-:W-:-:S02]  /*1fb0*/  IMNMX R0, R0, R5, PT ;  /* 0x0000000500007217 */ /* 0x000fc40003800200 */
[----:B------:R-:W-:Y:S02]  /*1fc0*/  SHF.R.S32.HI R12, RZ, 0x5, R12 ;  /* 0x00000005ff0c7819 */ /* 0x000fe4000001140c */
[----:B------:R-:W-:Y:S01]  /*1fd0*/  SHF.R.U32.HI R13, RZ, 0x3, R77 ;  /* 0x00000003ff0d7819 */ /* 0x000fe2000001164d */
[----:B------:R-:W-:Y:S01]  /*1fe0*/  IMAD R3, R0, 0x40, -R3 ;  /* 0x0000004000037824 */ /* 0x000fe200078e0a03 */
[----:B------:R-:W-:Y:S01]  /*1ff0*/  IMNMX R0, RZ, R8, !PT ;  /* 0x00000008ff007217 */ /* 0x000fe20007800200 */
[----:B------:R-:W-:-:S03]  /*2000*/  IMAD.SHL.U32 R12, R12, 0x200, RZ ;  /* 0x000002000c0c7824 */ /* 0x000fc600078e00ff */
[----:B------:R-:W-:Y:S02]  /*2010*/  IMNMX R3, R3, R86, PT ;  /* 0x0000005603037217 */ /* 0x000fe40003800200 */
[----:B------:R-:W-:Y:S02]  /*2020*/  SHF.R.U32.HI R14, RZ, 0x6, R0 ;  /* 0x00000006ff0e7819 */ /* 0x000fe40000011600 */
[----:B------:R-:W-:-:S03]  /*2030*/  ISETP.GT.AND P0, PT, R3, R0, PT ;  /* 0x000000000300720c */ /* 0x000fc60003f04270 */
[----:B------:R-:W-:-:S10]  /*2040*/  IMAD.MOV.U32 R5, RZ, RZ, R14 ;  /* 0x000000ffff057224 */ /* 0x000fd400078e000e */
[----:B------:R-:W-:-:S04]  /*2050*/  @P0 IADD3 R3, R3, 0x3f, RZ ;  /* 0x0000003f03030810 */ /* 0x000fc80007ffe0ff */
        /* <DEDUP_REMOVED lines=9> */
[----:B------:R-:W-:Y:S01]  /*20f0*/  LEA.HI R17, R88, R215, RZ, 0x3 ;  /* 0x000000d758117211 */ /* 0x000fe200078f18ff */
[----:B------:R-:W-:Y:S01]  /*2100*/  IMAD.MOV.U32 R103, RZ, RZ, 0x5 ;  /* 0x00000005ff677424 */ /* 0x000fe200078e00ff */
[----:B------:R-:W-:Y:S01]  /*2110*/  SHF.R.S32.HI R0, RZ, 0x1f, R2 ;  /* 0x0000001fff007819 */ /* 0x000fe20000011402 */
[----:B------:R-:W-:Y:S01]  /*2120*/  IMAD.MOV.U32 R104, RZ, RZ, c[0x0][0x258] ;  /* 0x00009600ff687624 */ /* 0x000fe200078e00ff */
[----:B------:R-:W-:Y:S01]  /*2130*/  SHF.R.S32.HI R17, RZ, 0x3, R17 ;  /* 0x00000003ff117819 */ /* 0x000fe20000011411 */
[----:B------:R-:W-:Y:S01]  /*2140*/  IMAD.WIDE.U32 R160, R221, c[0x0][0x1e0], RZ ;  /* 0x00007800dda07a25 */ /* 0x000fe200078e00ff */
[--C-:B------:R-:W-:Y:S02]  /*2150*/  SHF.R.S32.HI R233, RZ, 0x1f, R232.reuse ;  /* 0x0000001fffe97819 */ /* 0x100fe400000114e8 */
[C---:B------:R-:W-:Y:S01]  /*2160*/  IADD3 R9, P0, R17.reuse, R2, RZ ;  /* 0x0000000211097210 */ /* 0x040fe20007f1e0ff */
[----:B------:R-:W-:Y:S01]  /*2170*/  IMAD.IADD R4, R86, 0x1, -R17 ;  /* 0x0000000156047824 */ /* 0x000fe200078e0a11 */
[----:B------:R-:W-:Y:S01]  /*2180*/  SHF.R.S32.HI R16, RZ, 0x1f, R211 ;  /* 0x0000001fff107819 */ /* 0x000fe200000114d3 */
[----:B------:R-:W-:Y:S01]  /*2190*/  IMAD.SHL.U32 R97, R104, 0x40, RZ ;  /* 0x0000004068617824 */ /* 0x000fe200078e00ff */
[----:B------:R-:W-:Y:S01]  /*21a0*/  LEA.HI.X.SX32 R7, R17, R0, 0x1, P0 ;  /* 0x0000000011077211 */ /* 0x000fe200000f0eff */
[----:B------:R-:W-:Y:S01]  /*21b0*/  IMAD.WIDE.U32 R2, R9, c[0x0][0x238], R232 ;  /* 0x00008e0009027a25 */ /* 0x000fe200078e00e8 */
[----:B------:R-:W-:-:S02]  /*21c0*/  IADD3 R15, R5, -0x1, RZ ;  /* 0xffffffff050f7810 */ /* 0x000fc40007ffe0ff */
[----:B------:R-:W-:Y:S01]  /*21d0*/  SEL R152, R211, RZ, !P4 ;  /* 0x000000ffd3987207 */ /* 0x000fe20006000000 */
[----:B------:R-:W-:Y:S01]  /*21e0*/  IMAD R0, R7, c[0x0][0x238], RZ ;  /* 0x00008e0007007a24 */ /* 0x000fe200078e02ff */
[----:B------:R-:W-:Y:S01]  /*21f0*/  MOV R20, c[0x0][0x238] ;  /* 0x00008e0000147a02 */ /* 0x000fe20000000f00 */
[----:B------:R-:W-:Y:S01]  /*2200*/  IMAD R4, R15, -0x40, R4 ;  /* 0xffffffc00f047824 */ /* 0x000fe200078e0204 */
[----:B------:R-:W-:Y:S01]  /*2210*/  IADD3 R156, R6, R80, RZ ;  /* 0x00000050069c7210 */ /* 0x000fe20007ffe0ff */
[----:B------:R-:W-:Y:S01]  /*2220*/  IMAD R0, R9, c[0x0][0x23c], R0 ;  /* 0x00008f0009007a24 */ /* 0x000fe200078e0200 */
[C---:B------:R-:W-:Y:S01]  /*2230*/  SHF.L.U64.HI R101, R20.reuse, R103, c[0x0][0x23c] ;  /* 0x00008f0014657619 */ /* 0x040fe20000010267 */
[----:B------:R-:W-:Y:S01]  /*2240*/  IMAD.SHL.U32 R100, R20, 0x40, RZ ;  /* 0x0000004014647824 */ /* 0x000fe200078e00ff */
[----:B------:R-:W-:Y:S01]  /*2250*/  ISETP.GE.AND P0, PT, R4, 0x1, PT ;  /* 0x000000010400780c */ /* 0x000fe20003f06270 */
[----:B------:R-:W-:Y:S01]  /*2260*/  IMAD.IADD R3, R3, 0x1, R0 ;  /* 0x0000000103037824 */ /* 0x000fe200078e0200 */
[----:B------:R-:W-:Y:S01]  /*2270*/  SHF.R.S32.HI R0, RZ, 0x1f, R15 ;  /* 0x0000001fff007819 */ /* 0x000fe2000001140f */
[----:B------:R-:W-:Y:S01]  /*2280*/  IMAD.SHL.U32 R102, R20, 0x20, RZ ;  /* 0x0000002014667824 */ /* 0x000fe200078e00ff */
[----:B------:R-:W-:Y:S01]  /*2290*/  ISETP.GE.AND P1, PT, R4, 0x21, PT ;  /* 0x000000210400780c */ /* 0x000fe20003f26270 */
[----:B------:R-:W-:Y:S01]  /*22a0*/  IMAD.WIDE.U32 R150, R225, c[0x0][0x240], R2 ;  /* 0x00009000e1967a25 */ /* 0x000fe200078e0002 */
[----:B------:R-:W-:-:S02]  /*22b0*/  SEL R2, R16, RZ, !P4 ;  /* 0x000000ff10027207 */ /* 0x000fc40006000000 */
[----:B------:R-:W-:Y:S01]  /*22c0*/  SHF.R.S32.HI R4, RZ, 0x1f, R156 ;  /* 0x0000001fff047819 */ /* 0x000fe2000001149c */
[----:B------:R-:W-:Y:S01]  /*22d0*/  IMAD R151, R225, c[0x0][0x244], R151 ;  /* 0x00009100e1977a24 */ /* 0x000fe200078e0297 */
[----:B------:R-:W-:Y:S01]  /*22e0*/  ISETP.GE.AND P4, PT, R216, c[0x0][0x1d4], PT ;  /* 0x00007500d8007a0c */ /* 0x000fe20003f86270 */
[----:B------:R-:W-:Y:S01]  /*22f0*/  IMAD.MOV.U32 R3, RZ, RZ, 0x6 ;  /* 0x00000006ff037424 */ /* 0x000fe200078e00ff */
[----:B------:R-:W-:Y:S01]  /*2300*/  MOV R96, c[0x0][0x1e0] ;  /* 0x0000780000607a02 */ /* 0x000fe20000000f00 */
[----:B------:R-:W-:Y:S01]  /*2310*/  IMAD R159, R2, c[0x0][0x248], RZ ;  /* 0x00009200029f7a24 */ /* 0x000fe200078e02ff */
[----:B------:R-:W-:Y:S01]  /*2320*/  SHF.L.U64.HI R103, R104, R103, c[0x0][0x25c] ;  /* 0x0000970068677619 */ /* 0x000fe20000010267 */
[----:B------:R-:W-:Y:S01]  /*2330*/  IMAD.WIDE.U32 R150, R152, c[0x0][0x248], R150 ;  /* 0x0000920098967a25 */ /* 0x000fe200078e0096 */
[-C--:B------:R-:W-:Y:S02]  /*2340*/  SHF.L.U64.HI R98, R20, R3.reuse, c[0x0][0x23c] ;  /* 0x00008f0014627619 */ /* 0x080fe40000010203 */
[----:B------:R-:W-:Y:S01]  /*2350*/  SHF.L.U64.HI R94, R96, R3, c[0x0][0x1e4] ;  /* 0x00007900605e7619 */ /* 0x000fe20000010203 */
[----:B------:R-:W-:Y:S01]  /*2360*/  IMAD R159, R152, c[0x0][0x24c], R159 ;  /* 0x00009300989f7a24 */ /* 0x000fe200078e029f */
[----:B------:R-:W-:Y:S01]  /*2370*/  MOV R158, R150 ;  /* 0x00000096009e7202 */ /* 0x000fe20000000f00 */
[----:B------:R-:W-:Y:S01]  /*2380*/  IMAD R17, R98, R15, RZ ;  /* 0x0000000f62117224 */ /* 0x000fe200078e02ff */
[----:B------:R-:W-:Y:S01]  /*2390*/  SHF.L.U64.HI R95, R104, R3, c[0x0][0x25c] ;  /* 0x00009700685f7619 */ /* 0x000fe20000010203 */
[----:B------:R-:W-:Y:S01]  /*23a0*/  IMAD R7, R7, c[0x0][0x258], RZ ;  /* 0x0000960007077a24 */ /* 0x000fe200078e02ff */
[----:B------:R-:W-:Y:S01]  /*23b0*/  IADD3 R159, R151, R159, RZ ;  /* 0x0000009f979f7210 */ /* 0x000fe20007ffe0ff */
[-C--:B------:R-:W-:Y:S01]  /*23c0*/  IMAD R6, R0, R100.reuse, R17 ;  /* 0x0000006400067224 */ /* 0x080fe200078e0211 */
[----:B------:R-:W-:Y:S01]  /*23d0*/  SHF.R.S32.HI R145, RZ, 0x1f, R144 ;  /* 0x0000001fff917819 */ /* 0x000fe20000011490 */
[----:B------:R-:W-:Y:S01]  /*23e0*/  IMAD R17, R4, c[0x0][0x1e0], RZ ;  /* 0x0000780004117a24 */ /* 0x000fe200078e02ff */
[----:B------:R-:W-:Y:S01]  /*23f0*/  SHF.R.S32.HI R143, RZ, 0x1f, R142 ;  /* 0x0000001fff8f7819 */ /* 0x000fe2000001148e */
[----:B------:R-:W-:Y:S01]  /*2400*/  IMAD.WIDE.U32 R28, R15, R100, R158 ;  /* 0x000000640f1c7225 */ /* 0x000fe200078e009e */
[----:B------:R-:W-:-:S02]  /*2410*/  SHF.L.U32 R96, R96, 0x6, RZ ;  /* 0x0000000660607819 */ /* 0x000fc400000006ff */
[----:B------:R-:W-:Y:S01]  /*2420*/  SHF.L.U32 R104, R104, 0x5, RZ ;  /* 0x0000000568687819 */ /* 0x000fe200000006ff */
[----:B------:R-:W-:Y:S01]  /*2430*/  IMAD.WIDE.U32 R24, R9, c[0x0][0x258], R232 ;  /* 0x0000960009187a25 */ /* 0x000fe200078e00e8 */
[----:B------:R-:W-:Y:S02]  /*2440*/  IADD3 R6, R29, R6, RZ ;  /* 0x000000061d067210 */ /* 0x000fe40007ffe0ff */
[----:B------:R-:W-:Y:S01]  /*2450*/  @P0 LEA R22, P2, R28, c[0x0][0x220], 0x1 ;  /* 0x000088001c160a11 */ /* 0x000fe200078408ff */
[----:B------:R-:W-:Y:S02]  /*2460*/  IMAD R7, R9, c[0x0][0x25c], R7 ;  /* 0x0000970009077a24 */ /* 0x000fe400078e0207 */
[----:B------:R-:W-:Y:S01]  /*2470*/  IMAD.WIDE.U32 R26, R156, c[0x0][0x1e0], RZ ;  /* 0x000078009c1a7a25 */ /* 0x000fe200078e00ff */
[----:B------:R-:W-:Y:S02]  /*2480*/  @P0 LEA.HI.X R23, R28, c[0x0][0x224], R6, 0x1, P2 ;  /* 0x000089001c170a11 */ /* 0x000fe400010f0c06 */
[----:B------:R-:W-:Y:S01]  /*2490*/  @P1 IADD3 R9, P2, R102, R28, RZ ;  /* 0x0000001c66091210 */ /* 0x000fe20007f5e0ff */
[----:B------:R-:W-:Y:S01]  /*24a0*/  IMAD R8, R156, c[0x0][0x1e4], R17 ;  /* 0x000079009c087a24 */ /* 0x000fe200078e0211 */
[----:B------:R-:W-:Y:S01]  /*24b0*/  IADD3 R25, R25, R7, RZ ;  /* 0x0000000719197210 */ /* 0x000fe20007ffe0ff */
[----:B------:R-:W-:-:S02]  /*24c0*/  IMAD R91, R2, c[0x0][0x268], RZ ;  /* 0x00009a00025b7a24 */ /* 0x000fc400078e02ff */
[----:B------:R-:W-:Y:S01]  /*24d0*/  @P1 IMAD.X R6, R6, 0x1, R101, P2 ;  /* 0x0000000106061824 */ /* 0x000fe200010e0665 */
[----:B------:R-:W-:Y:S01]  /*24e0*/  @P1 LEA R20, P2, R9, c[0x0][0x220], 0x1 ;  /* 0x0000880009141a11 */ /* 0x000fe200078408ff */
[----:B------:R-:W-:Y:S02]  /*24f0*/  IMAD.IADD R27, R27, 0x1, R8 ;  /* 0x000000011b1b7824 */ /* 0x000fe400078e0208 */
[----:B------:R-:W-:Y:S01]  /*2500*/  IMAD R91, R152, c[0x0][0x26c], R91 ;  /* 0x00009b00985b7a24 */ /* 0x000fe200078e025b */
[----:B------:R-:W-:Y:S01]  /*2510*/  @P1 LEA.HI.X R21, R9, c[0x0][0x224], R6, 0x1, P2 ;  /* 0x0000890009151a11 */ /* 0x000fe200010f0c06 */
[----:B------:R-:W-:Y:S01]  /*2520*/  IMAD.WIDE.U32 R154, R225, c[0x0][0x1e8], R26 ;  /* 0x00007a00e19a7a25 */ /* 0x000fe200078e001a */
[----:B------:R-:W-:-:S03]  /*2530*/  SHF.R.S32.HI R9, RZ, 0x1f, R221 ;  /* 0x0000001fff097819 */ /* 0x000fc600000114dd */
[----:B------:R-:W-:-:S04]  /*2540*/  IMAD.WIDE.U32 R6, R225, c[0x0][0x260], R24 ;  /* 0x00009800e1067a25 */ /* 0x000fc800078e0018 */
[C---:B------:R-:W-:Y:S02]  /*2550*/  IMAD R155, R225.reuse, c[0x0][0x1ec], R155 ;  /* 0x00007b00e19b7a24 */ /* 0x040fe400078e029b */
[----:B------:R-:W-:Y:S02]  /*2560*/  IMAD R7, R225, c[0x0][0x264], R7 ;  /* 0x00009900e1077a24 */ /* 0x000fe400078e0207 */
[----:B------:R-:W-:Y:S02]  /*2570*/  IMAD R2, R9, c[0x0][0x1e0], RZ ;  /* 0x0000780009027a24 */ /* 0x000fe400078e02ff */
[----:B------:R-:W-:-:S04]  /*2580*/  IMAD.WIDE.U32 R152, R152, c[0x0][0x268], R6 ;  /* 0x00009a0098987a25 */ /* 0x000fc800078e0006 */
[----:B------:R-:W-:Y:S02]  /*2590*/  IMAD R99, R221, c[0x0][0x1e4], R2 ;  /* 0x00007900dd637a24 */ /* 0x000fe400078e0202 */
[----:B------:R-:W-:Y:S02]  /*25a0*/  IMAD.IADD R91, R153, 0x1, R91 ;  /* 0x00000001995b7824 */ /* 0x000fe400078e025b */
[----:B------:R-:W-:Y:S01]  /*25b0*/  IMAD.IADD R99, R161, 0x1, R99 ;  /* 0x00000001a1637824 */ /* 0x000fe200078e0263 */
[----:B--2---:R-:W-:Y:S01]  /*25c0*/  @P3 SHF.R.S32.HI R19, RZ, 0x1f, R18 ;  /* 0x0000001fff133819 */ /* 0x004fe20000011412 */
[----:B------:R-:W-:Y:S01]  /*25d0*/  @!P3 IMAD.MOV.U32 R19, RZ, RZ, R16 ;  /* 0x000000ffff13b224 */ /* 0x000fe200078e0010 */
[----:B------:R-:W-:Y:S02]  /*25e0*/  @!P3 MOV R18, R211 ;  /* 0x000000d30012b202 */ /* 0x000fe40000000f00 */
[----:B------:R-:W-:Y:S02]  /*25f0*/  ISETP.GE.AND P3, PT, R78, c[0x0][0x1d4], PT ;  /* 0x000075004e007a0c */ /* 0x000fe40003f66270 */
[----:B------:R-:W-:-:S02]  /*2600*/  SEL R148, R18, RZ, !P5 ;  /* 0x000000ff12947207 */ /* 0x000fc40006800000 */
[----:B------:R-:W-:Y:S02]  /*2610*/  SEL R123, R19, RZ, !P5 ;  /* 0x000000ff137b7207 */ /* 0x000fe40006800000 */
[----:B------:R-:W-:Y:S01]  /*2620*/  ISETP.GE.AND P5, PT, R232, c[0x0][0x1d4], PT ;  /* 0x00007500e8007a0c */ /* 0x000fe20003fa6270 */
[----:B------:R-:W-:-:S04]  /*2630*/  IMAD.WIDE.U32 R154, R148, c[0x0][0x1f0], R154 ;  /* 0x00007c00949a7a25 */ /* 0x000fc800078e009a */
[----:B------:R-:W-:-:S04]  /*2640*/  IMAD R93, R123, c[0x0][0x1f0], RZ ;  /* 0x00007c007b5d7a24 */ /* 0x000fc800078e02ff */
[----:B------:R-:W-:-:S04]  /*2650*/  IMAD R93, R148, c[0x0][0x1f4], R93 ;  /* 0x00007d00945d7a24 */ /* 0x000fc800078e025d */
[----:B------:R-:W-:Y:S01]  /*2660*/  @!PT LDS RZ, [RZ] ;  /* 0x00000000fffff984 */ /* 0x000fe20000000800 */
[----:B------:R-:W-:Y:S01]  /*2670*/  @!PT LDS RZ, [RZ] ;  /* 0x00000000fffff984 */ /* 0x000fe20000000800 */
[----:B------:R-:W-:Y:S01]  /*2680*/  @!PT LDS RZ, [RZ] ;  /* 0x00000000fffff984 */ /* 0x000fe20000000800 */
[----:B------:R1:W-:Y:S01]  /*2690*/  @P0 LDGSTS.E.BYPASS.LTC128B.128 [R140+0xc100], [R22.64], !P5 ;  /* 0x0c100000168c0fae */ /* 0x0003e2000e901d48 */
[----:B------:R-:W-:-:S03]  /*26a0*/  IADD3 R93, R155, R93, RZ ;  /* 0x0000005d9b5d7210 */ /* 0x000fc60007ffe0ff */
[----:B------:R1:W-:Y:S04]  /*26b0*/  @P0 LDGSTS.E.BYPASS.LTC128B.128 [R140+0xe100], [R22.64+0x80], !P4 ;  /* 0x0e100080168c0fae */ /* 0x0003e8000e101d48 */
[----:B------:R1:W-:Y:S04]  /*26c0*/  @P0 LDGSTS.E.BYPASS.LTC128B.128 [R140+0x10100], [R22.64+0x100], !P3 ;  /* 0x10100100168c0fae */ /* 0x0003e8000d901d48 */
[----:B------:R1:W-:Y:S04]  /*26d0*/  @P1 LDGSTS.E.BYPASS.LTC128B.128 [R140+0xd100], [R20.64], !P5 ;  /* 0x0d100000148c1fae */ /* 0x0003e8000e901d48 */
[----:B------:R1:W-:Y:S04]  /*26e0*/  @P1 LDGSTS.E.BYPASS.LTC128B.128 [R140+0xf100], [R20.64+0x80], !P4 ;  /* 0x0f100080148c1fae */ /* 0x0003e8000e101d48 */
[----:B------:R1:W-:Y:S04]  /*26f0*/  @P1 LDGSTS.E.BYPASS.LTC128B.128 [R140+0x11100], [R20.64+0x100], !P3 ;  /* 0x11100100148c1fae */ /* 0x0003e8000d901d48 */
[----:B------:R-:W0:Y:S01]  /*2700*/  LDGDEPBAR ;  /* 0x00000000000079af */ /* 0x000e220000000000 */
[----:B------:R-:W-:Y:S02]  /*2710*/  WARPSYNC 0xffffffff ;  /* 0xffffffff00007948 */ /* 0x000fe40003800000 */
[----:B------:R-:W-:Y:S01]  /*2720*/  BAR.SYNC.DEFER_BLOCKING 0x0 ;  /* 0x0000000000007b1d */ /* 0x000fe20000010000 */
[----:B------:R-:W-:Y:S01]  /*2730*/  IMAD R2, R95, R15, RZ ;  /* 0x0000000f5f027224 */ /* 0x000fe200078e02ff */
[----:B------:R-:W-:Y:S01]  /*2740*/  IADD3 R89, P6, P2, R154, R160, R144 ;  /* 0x000000a09a597210 */ /* 0x000fe20007ade090 */
[----:B------:R-:W-:Y:S01]  /*2750*/  IMAD.MOV.U32 R90, RZ, RZ, R152 ;  /* 0x000000ffff5a7224 */ /* 0x000fe200078e0098 */
[----:B-----5:R-:W-:Y:S01]  /*2760*/  SHF.R.S32.HI R117, RZ, 0x1f, R76 ;  /* 0x0000001fff757819 */ /* 0x020fe2000001144c */
[----:B------:R-:W-:Y:S01]  /*2770*/  IMAD R2, R0, R97, R2 ;  /* 0x0000006100027224 */ /* 0x000fe200078e0202 */
[----:B------:R-:W-:Y:S01]  /*2780*/  IADD3.X R87, R93, R99, R145, P6, P2 ;  /* 0x000000635d577210 */ /* 0x000fe200037e4491 */
[----:B------:R-:W-:Y:S01]  /*2790*/  IMAD.WIDE.U32 R6, R15, R97, R90 ;  /* 0x000000610f067225 */ /* 0x000fe200078e005a */
[----:B------:R-:W-:Y:S01]  /*27a0*/  ULDC.U8 UR4, c[0x0][0x298] ;  /* 0x0000a60000047ab9 */ /* 0x000fe20000000000 */
[----:B------:R-:W-:-:S02]  /*27b0*/  LOP3.LUT P6, RZ, R219, 0x4, RZ, 0xc0, !PT ;  /* 0x00000004dbff7812 */ /* 0x000fc400078cc0ff */
[----:B------:R-:W-:Y:S01]  /*27c0*/  IMAD.IADD R2, R7, 0x1, R2 ;  /* 0x0000000107027824 */ /* 0x000fe200078e0202 */
[C---:B-1----:R-:W-:Y:S01]  /*27d0*/  @P0 LEA R20, P2, R6.reuse, c[0x0][0x250], 0x1 ;  /* 0x0000940006140a11 */ /* 0x042fe200078408ff */
[C---:B------:R-:W-:Y:S02]  /*27e0*/  IMAD R164, R9.reuse, c[0x0][0x290], RZ ;  /* 0x0000a40009a47a24 */ /* 0x040fe400078e02ff */
[----:B------:R-:W-:Y:S01]  /*27f0*/  IMAD R162, R9, c[0x0][0x280], RZ ;  /* 0x0000a00009a27a24 */ /* 0x000fe200078e02ff */
[----:B------:R-:W-:Y:S01]  /*2800*/  @P0 LEA.HI.X R21, R6, c[0x0][0x254], R2, 0x1, P2 ;  /* 0x0000950006150a11 */ /* 0x000fe200010f0c02 */
[----:B------:R-:W-:Y:S01]  /*2810*/  IMAD.MOV.U32 R92, RZ, RZ, 0x1 ;  /* 0x00000001ff5c7424 */ /* 0x000fe200078e00ff */
[----:B------:R-:W-:Y:S01]  /*2820*/  @P1 IADD3 R0, P2, R104, R6, RZ ;  /* 0x0000000668001210 */ /* 0x000fe20007f5e0ff */
[----:B------:R-:W-:Y:S02]  /*2830*/  IMAD R123, R123, c[0x0][0x218], RZ ;  /* 0x000086007b7b7a24 */ /* 0x000fe400078e02ff */
[C---:B------:R-:W-:Y:S01]  /*2840*/  IMAD.WIDE.U32 R166, R221.reuse, c[0x0][0x280], R144 ;  /* 0x0000a000dda67a25 */ /* 0x040fe200078e0090 */
[----:B------:R-:W-:Y:S01]  /*2850*/  @!PT LDS RZ, [RZ] ;  /* 0x00000000fffff984 */ /* 0x000fe20000000800 */
[----:B------:R-:W-:Y:S01]  /*2860*/  @!PT LDS RZ, [RZ] ;  /* 0x00000000fffff984 */ /* 0x000fe20000000800 */
[----:B------:R-:W-:Y:S01]  /*2870*/  @!PT LDS RZ, [RZ] ;  /* 0x00000000fffff984 */ /* 0x000fe20000000800 */
[----:B------:R1:W-:Y:S03]  /*2880*/  @P0 LDGSTS.E.BYPASS.LTC128B.128 [R140+0x100], [R20.64], !P5 ;  /* 0x00100000148c0fae */ /* 0x0003e6000e901d48 */
[----:B------:R-:W-:Y:S01]  /*2890*/  @P1 IMAD.X R7, R2, 0x1, R103, P2 ;  /* 0x0000000102071824 */ /* 0x000fe200010e0667 */
[----:B------:R-:W-:Y:S01]  /*28a0*/  @P1 LEA R16, P2, R0, c[0x0][0x250], 0x1 ;  /* 0x0000940000101a11 */ /* 0x000fe200078408ff */
[----:B------:R-:W-:Y:S01]  /*28b0*/  IMAD R123, R148, c[0x0][0x21c], R123 ;  /* 0x00008700947b7a24 */ /* 0x000fe200078e027b */
[----:B------:R1:W-:Y:S01]  /*28c0*/  @P0 LDGSTS.E.BYPASS.LTC128B.128 [R140+0x2100], [R20.64+0x80], !P4 ;  /* 0x02100080148c0fae */ /* 0x0003e2000e101d48 */
[C---:B------:R-:W-:Y:S01]  /*28d0*/  IMAD R162, R221.reuse, c[0x0][0x284], R162 ;  /* 0x0000a100dda27a24 */ /* 0x040fe200078e02a2 */
[----:B------:R-:W-:Y:S01]  /*28e0*/  @P1 LEA.HI.X R17, R0, c[0x0][0x254], R7, 0x1, P2 ;  /* 0x0000950000111a11 */ /* 0x000fe200010f0c07 */
[----:B------:R-:W-:Y:S01]  /*28f0*/  IMAD R164, R221, c[0x0][0x294], R164 ;  /* 0x0000a500dda47a24 */ /* 0x000fe200078e02a4 */
[----:B------:R1:W-:Y:S01]  /*2900*/  @P0 LDGSTS.E.BYPASS.LTC128B.128 [R140+0x4100], [R20.64+0x100], !P3 ;  /* 0x04100100148c0fae */ /* 0x0003e2000d901d48 */
[----:B------:R-:W-:Y:S01]  /*2910*/  ISETP.GT.AND P0, PT, R15, R14, PT ;  /* 0x0000000e0f00720c */ /* 0x000fe20003f04270 */
[----:B------:R-:W-:Y:S01]  /*2920*/  IMAD.IADD R167, R167, 0x1, R162 ;  /* 0x00000001a7a77824 */ /* 0x000fe200078e02a2 */
[----:B------:R-:W-:Y:S01]  /*2930*/  ISETP.GE.AND P2, PT, R144, c[0x0][0x27c], PT ;  /* 0x00009f0090007a0c */ /* 0x000fe20003f46270 */
[----:B------:R2:W-:Y:S01]  /*2940*/  @P1 LDGSTS.E.BYPASS.LTC128B.128 [R140+0x1100], [R16.64], !P5 ;  /* 0x01100000108c1fae */ /* 0x0005e2000e901d48 */
[----:B------:R-:W-:-:S03]  /*2950*/  IMAD.WIDE.U32 R168, R221, c[0x0][0x290], R144 ;  /* 0x0000a400dda87a25 */ /* 0x000fc600078e0090 */
[----:B------:R2:W-:Y:S01]  /*2960*/  @P1 LDGSTS.E.BYPASS.LTC128B.128 [R140+0x3100], [R16.64+0x80], !P4 ;  /* 0x03100080108c1fae */ /* 0x0005e2000e101d48 */
[----:B------:R-:W-:-:S03]  /*2970*/  IMAD.WIDE.U32 R22, R221, c[0x0][0x290], R142 ;  /* 0x0000a400dd167a25 */ /* 0x000fc600078e008e */
[----:B------:R2:W-:Y:S01]  /*2980*/  @P1 LDGSTS.E.BYPASS.LTC128B.128 [R140+0x5100], [R16.64+0x100], !P3 ;  /* 0x05100100108c1fae */ /* 0x0005e2000d901d48 */
[----:B------:R-:W-:Y:S01]  /*2990*/  IMAD.IADD R169, R169, 0x1, R164 ;  /* 0x00000001a9a97824 */ /* 0x000fe200078e02a4 */
[----:B------:R-:W-:Y:S01]  /*29a0*/  @P0 IADD3 R7, R5, -0x2, RZ ;  /* 0xfffffffe05070810 */ /* 0x000fe20007ffe0ff */
[----:B------:R-:W-:Y:S01]  /*29b0*/  IMAD.IADD R165, R164, 0x1, R23 ;  /* 0x00000001a4a57824 */ /* 0x000fe200078e0217 */
[----:B------:R-:W0:Y:S01]  /*29c0*/  LDGDEPBAR ;  /* 0x00000000000079af */ /* 0x000e220000000000 */
[----:B------:R-:W-:Y:S01]  /*29d0*/  IMAD.MOV.U32 R164, RZ, RZ, R22 ;  /* 0x000000ffffa47224 */ /* 0x000fe200078e0016 */
[----:B------:R-:W-:Y:S01]  /*29e0*/  @P0 SHF.R.S32.HI R0, RZ, 0x1f, R7 ;  /* 0x0000001fff000819 */ /* 0x000fe20000011407 */
[----:B------:R-:W-:Y:S02]  /*29f0*/  @P0 IMAD R5, R98, R7, RZ ;  /* 0x0000000762050224 */ /* 0x000fe400078e02ff */
[----:B------:R-:W-:-:S04]  /*2a00*/  @P0 IMAD.WIDE.U32 R6, R7, R100, R158 ;  /* 0x0000006407060225 */ /* 0x000fc800078e009e */
[----:B------:R-:W-:Y:S01]  /*2a10*/  @P0 IMAD R0, R0, R100, R5 ;  /* 0x0000006400000224 */ /* 0x000fe200078e0205 */
[C---:B------:R-:W-:Y:S01]  /*2a20*/  @P0 LEA R18, P1, R6.reuse, c[0x0][0x220], 0x1 ;  /* 0x0000880006120a11 */ /* 0x040fe200078208ff */
[----:B------:R-:W-:Y:S02]  /*2a30*/  IMAD R119, R117, c[0x0][0x290], RZ ;  /* 0x0000a40075777a24 */ /* 0x000fe400078e02ff */
[----:B------:R-:W-:Y:S01]  /*2a40*/  @P0 IMAD.IADD R0, R7, 0x1, R0 ;  /* 0x0000000107000824 */ /* 0x000fe200078e0200 */
[----:B------:R-:W-:Y:S01]  /*2a50*/  SEL R7, RZ, c[0x0][0x27c], !P2 ;  /* 0x00009f00ff077a07 */ /* 0x000fe20005000000 */
[----:B------:R-:W-:Y:S02]  /*2a60*/  IMAD R117, R117, c[0x0][0x280], RZ ;  /* 0x0000a00075757a24 */ /* 0x000fe400078e02ff */
[----:B------:R-:W-:Y:S01]  /*2a70*/  IMAD.MOV.U32 R108, RZ, RZ, c[0x0][0x290] ;  /* 0x0000a400ff6c7624 */ /* 0x000fe200078e00ff */
[----:B------:R-:W-:Y:S01]  /*2a80*/  @P0 LEA.HI.X R19, R6, c[0x0][0x224], R0, 0x1, P1 ;  /* 0x0000890006130a11 */ /* 0x000fe200008f0c00 */
[----:B------:R-:W-:Y:S01]  /*2a90*/  IMAD.MOV.U32 R6, RZ, RZ, c[0x0][0x27c] ;  /* 0x00009f00ff067624 */ /* 0x000fe200078e00ff */
[----:B-1----:R-:W-:Y:S01]  /*2aa0*/  @P0 LEA R20, P1, R102, R18, 0x1 ;  /* 0x0000001266140211 */ /* 0x002fe200078208ff */
[----:B------:R-:W-:Y:S01]  /*2ab0*/  IMAD.IADD R7, R144, 0x1, R7 ;  /* 0x0000000190077824 */ /* 0x000fe200078e0207 */
[----:B------:R-:W-:Y:S01]  /*2ac0*/  SHF.L.U64.HI R106, R108, R3, c[0x0][0x294] ;  /* 0x0000a5006c6a7619 */ /* 0x000fe20000010203 */
[----:B------:R-:W-:Y:S01]  /*2ad0*/  IMAD.SHL.U32 R6, R6, 0x2, RZ ;  /* 0x0000000206067824 */ /* 0x000fe200078e00ff */
[----:B------:R-:W-:Y:S01]  /*2ae0*/  @P0 LEA.HI.X R21, R102, R19, R101, 0x1, P1 ;  /* 0x0000001366150211 */ /* 0x000fe200008f0c65 */
[----:B------:R1:W-:Y:S01]  /*2af0*/  @P0 LDGSTS.E.BYPASS.LTC128B.128 [R140+0x12100], [R18.64], !P5 ;  /* 0x12100000128c0fae */ /* 0x0003e2000e901d48 */
[C---:B------:R-:W-:Y:S01]  /*2b00*/  ISETP.GE.AND P1, PT, R139.reuse, c[0x0][0x27c], PT ;  /* 0x00009f008b007a0c */ /* 0x040fe20003f26270 */
[----:B------:R-:W-:Y:S01]  /*2b10*/  IMAD.MOV.U32 R112, RZ, RZ, c[0x0][0x280] ;  /* 0x0000a000ff707624 */ /* 0x000fe200078e00ff */
[----:B--2---:R-:W-:Y:S01]  /*2b20*/  IADD3 R17, -R6, c[0x0][0x1d4], RZ ;  /* 0x0000750006117a10 */ /* 0x004fe20007ffe1ff */
[----:B------:R1:W-:Y:S01]  /*2b30*/  @P0 LDGSTS.E.BYPASS.LTC128B.128 [R140+0x14100], [R18.64+0x80], !P4 ;  /* 0x14100080128c0fae */ /* 0x0003e2000e101d48 */
[----:B------:R-:W-:Y:S01]  /*2b40*/  SEL R2, RZ, c[0x0][0x27c], !P1 ;  /* 0x00009f00ff027a07 */ /* 0x000fe20004800000 */
[----:B------:R-:W-:Y:S01]  /*2b50*/  IMAD R119, R76, c[0x0][0x294], R119 ;  /* 0x0000a5004c777a24 */ /* 0x000fe200078e0277 */
[----:B------:R-:W-:Y:S01]  /*2b60*/  SEL R0, R6, R17, !P2 ;  /* 0x0000001106007207 */ /* 0x000fe20005000000 */
[----:B------:R1:W-:Y:S01]  /*2b70*/  @P0 LDGSTS.E.BYPASS.LTC128B.128 [R140+0x16100], [R18.64+0x100], !P3 ;  /* 0x16100100128c0fae */ /* 0x0003e2000d901d48 */
[----:B------:R-:W-:Y:S01]  /*2b80*/  SHF.R.S32.HI R16, RZ, 0x1f, R7 ;  /* 0x0000001fff107819 */ /* 0x000fe20000011407 */
[----:B------:R-:W-:Y:S01]  /*2b90*/  IMAD.IADD R2, R139, 0x1, R2 ;  /* 0x000000018b027824 */ /* 0x000fe200078e0202 */
[----:B------:R-:W-:Y:S01]  /*2ba0*/  SHF.L.U64.HI R110, R112, R3, c[0x0][0x284] ;  /* 0x0000a100706e7619 */ /* 0x000fe20000010203 */
[----:B------:R2:W-:Y:S01]  /*2bb0*/  @P0 LDGSTS.E.BYPASS.LTC128B.128 [R140+0x13100], [R20.64], !P5 ;  /* 0x13100000148c0fae */ /* 0x0005e2000e901d48 */
[----:B------:R-:W-:-:S02]  /*2bc0*/  IMAD R117, R76, c[0x0][0x284], R117 ;  /* 0x0000a1004c757a24 */ /* 0x000fc400078e0275 */
[C---:B------:R-:W-:Y:S01]  /*2bd0*/  IMAD.WIDE.U32 R168, R76.reuse, c[0x0][0x290], R168 ;  /* 0x0000a4004ca87a25 */ /* 0x040fe200078e00a8 */
[----:B------:R2:W-:Y:S03]  /*2be0*/  @P0 LDGSTS.E.BYPASS.LTC128B.128 [R140+0x15100], [R20.64+0x80], !P4 ;  /* 0x15100080148c0fae */ /* 0x0005e6000e101d48 */
[----:B------:R-:W-:Y:S01]  /*2bf0*/  IMAD.WIDE.U32 R166, R76, c[0x0][0x280], R166 ;  /* 0x0000a0004ca67a25 */ /* 0x000fe200078e00a6 */
[----:B------:R2:W-:Y:S01]  /*2c00*/  @P0 LDGSTS.E.BYPASS.LTC128B.128 [R140+0x17100], [R20.64+0x100], !P3 ;  /* 0x17100100148c0fae */ /* 0x0005e2000d901d48 */
[----:B------:R-:W-:Y:S02]  /*2c10*/  ISETP.GE.AND P0, PT, R138, c[0x0][0x27c], PT ;  /* 0x00009f008a007a0c */ /* 0x000fe40003f06270 */
[----:B------:R-:W-:Y:S01]  /*2c20*/  IMAD.WIDE.U32 R164, R76, c[0x0][0x290], R164 ;  /* 0x0000a4004ca47a25 */ /* 0x000fe200078e00a4 */
[----:B------:R-:W0:Y:S01]  /*2c30*/  LDGDEPBAR ;  /* 0x00000000000079af */ /* 0x000e220000000000 */
[----:B------:R-:W-:-:S02]  /*2c40*/  SEL R5, RZ, c[0x0][0x27c], !P0 ;  /* 0x00009f00ff057a07 */ /* 0x000fc40004000000 */
[----:B------:R-:W-:Y:S02]  /*2c50*/  IMAD.IADD R121, R169, 0x1, R119 ;  /* 0x00000001a9797824 */ /* 0x000fe400078e0277 */
[----:B------:R-:W-:Y:S02]  /*2c60*/  IMAD.IADD R120, R167, 0x1, R117 ;  /* 0x00000001a7787824 */ /* 0x000fe400078e0275 */
[----:B------:R-:W-:Y:S02]  /*2c70*/  IMAD.IADD R5, R138, 0x1, R5 ;  /* 0x000000018a057824 */ /* 0x000fe400078e0205 */
[----:B------:R-:W-:Y:S01]  /*2c80*/  IMAD.MOV.U32 R58, RZ, RZ, 0x1 ;  /* 0x00000001ff3a7424 */ /* 0x000fe200078e00ff */
[-C--:B-1----:R-:W-:Y:S01]  /*2c90*/  SEL R18, R6, R17.reuse, !P1 ;  /* 0x0000001106127207 */ /* 0x082fe20004800000 */
[----:B------:R-:W-:Y:S01]  /*2ca0*/  IMAD.MOV.U32 R43, RZ, RZ, RZ ;  /* 0x000000ffff2b7224 */ /* 0x000fe200078e00ff */
[----:B------:R-:W-:Y:S01]  /*2cb0*/  IADD3 R156, P1, R221, R156, RZ ;  /* 0x0000009cdd9c7210 */ /* 0x000fe20007f3e0ff */
[----:B------:R-:W-:Y:S01]  /*2cc0*/  IMAD.SHL.U32 R108, R108, 0x40, RZ ;  /* 0x000000406c6c7824 */ /* 0x000fe200078e00ff */
[----:B------:R-:W-:Y:S01]  /*2cd0*/  SEL R17, R6, R17, !P0 ;  /* 0x0000001106117207 */ /* 0x000fe20004000000 */
[----:B------:R-:W-:Y:S01]  /*2ce0*/  IMAD.SHL.U32 R112, R112, 0x40, RZ ;  /* 0x0000004070707824 */ /* 0x000fe200078e00ff */
[----:B------:R-:W-:Y:S01]  /*2cf0*/  ISETP.LE.AND P0, PT, R92, c[0x0][0x27c], PT ;  /* 0x00009f005c007a0c */ /* 0x000fe20003f03270 */
[----:B------:R-:W-:Y:S01]  /*2d00*/  IMAD.X R157, R4, 0x1, R9, P1 ;  /* 0x00000001049d7824 */ /* 0x000fe200008e0609 */
[----:B------:R-:W-:Y:S01]  /*2d10*/  LEA.HI R6, R16, R7, RZ, 0x3 ;  /* 0x0000000710067211 */ /* 0x000fe200078f18ff */
[----:B------:R-:W-:Y:S01]  /*2d20*/  IMAD.WIDE.U32 R8, R225, c[0x0][0x210], R144 ;  /* 0x00008400e1087a25 */ /* 0x000fe200078e0090 */
[----:B------:R-:W-:-:S02]  /*2d30*/  P2R R4, PR, RZ, 0x1 ;  /* 0x00000001ff047803 */ /* 0x000fc40000000000 */
[----:B------:R-:W-:Y:S01]  /*2d40*/  LEA.HI R16, R16, R7, RZ, 0x6 ;  /* 0x0000000710107211 */ /* 0x000fe200078f30ff */
[----:B------:R-:W-:Y:S01]  /*2d50*/  IMAD R9, R225, c[0x0][0x214], R9 ;  /* 0x00008500e1097a24 */ /* 0x000fe200078e0209 */
[----:B------:R-:W-:Y:S01]  /*2d60*/  SHF.R.S32.HI R7, RZ, 0x1f, R0 ;  /* 0x0000001fff077819 */ /* 0x000fe20000011400 */
[----:B--2---:R-:W-:Y:S01]  /*2d70*/  IMAD.WIDE.U32 R20, R221, c[0x0][0x280], R142 ;  /* 0x0000a000dd147a25 */ /* 0x004fe200078e008e */
[----:B------:R-:W-:Y:S02]  /*2d80*/  LOP3.LUT R22, R77, 0x38, R6, 0xf8, !PT ;  /* 0x000000384d167812 */ /* 0x000fe400078ef806 */
[----:B------:R-:W-:Y:S01]  /*2d90*/  LEA.HI R7, R7, R0, RZ, 0x4 ;  /* 0x0000000007077211 */ /* 0x000fe200078f20ff */
[----:B------:R-:W-:Y:S01]  /*2da0*/  IMAD.WIDE.U32 R148, R148, c[0x0][0x218], R8 ;  /* 0x0000860094947a25 */ /* 0x000fe200078e0008 */
[----:B------:R-:W-:Y:S02]  /*2db0*/  SHF.R.S32.HI R9, RZ, 0x1f, R2 ;  /* 0x0000001fff097819 */ /* 0x000fe40000011402 */
[----:B------:R-:W-:Y:S01]  /*2dc0*/  SHF.R.S32.HI R8, RZ, 0x1f, R5 ;  /* 0x0000001fff087819 */ /* 0x000fe20000011405 */
[----:B------:R-:W-:Y:S01]  /*2dd0*/  IMAD.IADD R163, R162, 0x1, R21 ;  /* 0x00000001a2a37824 */ /* 0x000fe200078e0215 */
[CC--:B------:R-:W-:Y:S01]  /*2de0*/  LEA.HI R4, R9.reuse, R2.reuse, RZ, 0x3 ;  /* 0x0000000209047211 */ /* 0x0c0fe200078f18ff */
[----:B------:R-:W-:Y:S01]  /*2df0*/  IMAD.MOV.U32 R162, RZ, RZ, R20 ;  /* 0x000000ffffa27224 */ /* 0x000fe200078e0014 */
[----:B------:R-:W-:Y:S01]  /*2e00*/  LEA.HI R9, R9, R2, RZ, 0x6 ;  /* 0x0000000209097211 */ /* 0x000fe200078f30ff */
[----:B------:R-:W-:Y:S01]  /*2e10*/  IMAD.SHL.U32 R16, R16, 0x40, RZ ;  /* 0x0000004010107824 */ /* 0x000fe200078e00ff */
[----:B------:R-:W-:Y:S01]  /*2e20*/  LEA.HI R2, R8, R5, RZ, 0x3 ;  /* 0x0000000508027211 */ /* 0x000fe200078f18ff */
[----:B------:R-:W-:Y:S01]  /*2e30*/  IMAD.WIDE.U32 R162, R76, c[0x0][0x280], R162 ;  /* 0x0000a0004ca27a25 */ /* 0x000fe200078e00a2 */
[----:B------:R-:W-:-:S02]  /*2e40*/  LOP3.LUT R20, R77, 0x38, R4, 0xf8, !PT ;  /* 0x000000384d147812 */ /* 0x000fc400078ef804 */
[----:B------:R-:W-:Y:S01]  /*2e50*/  LEA.HI R8, R8, R5, RZ, 0x6 ;  /* 0x0000000508087211 */ /* 0x000fe200078f30ff */
[----:B------:R-:W-:Y:S01]  /*2e60*/  IMAD.SHL.U32 R9, R9, 0x40, RZ ;  /* 0x0000004009097824 */ /* 0x000fe200078e00ff */
[----:B------:R-:W-:Y:S01]  /*2e70*/  SHF.R.S32.HI R5, RZ, 0x1f, R18 ;  /* 0x0000001fff057819 */ /* 0x000fe20000011412 */
[----:B------:R-:W-:Y:S01]  /*2e80*/  IMAD.IADD R123, R149, 0x1, R123 ;  /* 0x00000001957b7824 */ /* 0x000fe200078e027b */
[----:B------:R-:W-:Y:S01]  /*2e90*/  SHF.R.S32.HI R0, RZ, 0x1f, R17 ;  /* 0x0000001fff007819 */ /* 0x000fe20000011411 */
[----:B------:R-:W-:Y:S01]  /*2ea0*/  IMAD.SHL.U32 R8, R8, 0x40, RZ ;  /* 0x0000004008087824 */ /* 0x000fe200078e00ff */
[----:B------:R-:W-:Y:S01]  /*2eb0*/  LOP3.LUT R9, R9, 0xfffff000, RZ, 0xc0, !PT ;  /* 0xfffff00009097812 */ /* 0x000fe200078ec0ff */
[----:B------:R-:W-:Y:S01]  /*2ec0*/  IMAD.IADD R119, R119, 0x1, R165 ;  /* 0x0000000177777824 */ /* 0x000fe200078e02a5 */
[----:B------:R-:W-:Y:S01]  /*2ed0*/  LOP3.LUT R113, R20, R13, RZ, 0x3c, !PT ;  /* 0x0000000d14717212 */ /* 0x000fe200078e3cff */
[----:B------:R-:W-:Y:S01]  /*2ee0*/  IMAD.IADD R117, R117, 0x1, R163 ;  /* 0x0000000175757824 */ /* 0x000fe200078e02a3 */
[----:B------:R-:W-:-:S02]  /*2ef0*/  LEA.HI R5, R5, R18, RZ, 0x4 ;  /* 0x0000001205057211 */ /* 0x000fc400078f20ff */
[----:B------:R-:W-:Y:S02]  /*2f00*/  LEA.HI R0, R0, R17, RZ, 0x4 ;  /* 0x0000001100007211 */ /* 0x000fe400078f20ff */
[----:B------:R-:W-:Y:S02]  /*2f10*/  IADD3 R113, R113, R9, R12 ;  /* 0x0000000971717210 */ /* 0x000fe40007ffe00c */
[----:B------:R-:W-:Y:S02]  /*2f20*/  SHF.R.S32.HI R9, RZ, 0x4, R7 ;  /* 0x00000004ff097819 */ /* 0x000fe40000011407 */
[----:B------:R-:W-:Y:S02]  /*2f30*/  SHF.R.S32.HI R7, RZ, 0x4, R5 ;  /* 0x00000004ff077819 */ /* 0x000fe40000011405 */
[----:B------:R-:W-:Y:S02]  /*2f40*/  SHF.R.S32.HI R5, RZ, 0x4, R0 ;  /* 0x00000004ff057819 */ /* 0x000fe40000011400 */
[----:B------:R-:W-:-:S02]  /*2f50*/  LEA.HI.SX32 R118, R6, R9, 0x1d ;  /* 0x0000000906767211 */ /* 0x000fc400078feaff */
[----:B------:R-:W-:Y:S02]  /*2f60*/  LEA.HI.SX32 R114, R2, R5, 0x1d ;  /* 0x0000000502727211 */ /* 0x000fe400078feaff */
[----:B------:R-:W-:Y:S02]  /*2f70*/  LOP3.LUT R16, R16, 0xfffff000, RZ, 0xc0, !PT ;  /* 0xfffff00010107812 */ /* 0x000fe400078ec0ff */
[----:B------:R-:W-:Y:S02]  /*2f80*/  LOP3.LUT R115, R22, R13, RZ, 0x3c, !PT ;  /* 0x0000000d16737212 */ /* 0x000fe400078e3cff */
[----:B------:R-:W-:Y:S02]  /*2f90*/  SHF.R.S32.HI R9, RZ, 0x1f, R114 ;  /* 0x0000001fff097819 */ /* 0x000fe40000011472 */
[----:B------:R-:W-:Y:S02]  /*2fa0*/  LEA.HI.SX32 R116, R4, R7, 0x1d ;  /* 0x0000000704747211 */ /* 0x000fe400078feaff */
[----:B------:R-:W-:-:S02]  /*2fb0*/  IADD3 R115, R115, R16, R12 ;  /* 0x0000001073737210 */ /* 0x000fc40007ffe00c */
[----:B------:R-:W-:Y:S01]  /*2fc0*/  LEA.HI R0, R9, R114, RZ, 0x3 ;  /* 0x0000007209007211 */ /* 0x000fe200078f18ff */
[----:B------:R-:W-:Y:S01]  /*2fd0*/  IMAD.SHL.U32 R114, R114, 0x8, RZ ;  /* 0x0000000872727824 */ /* 0x000fe200078e00ff */
[----:B------:R-:W-:Y:S02]  /*2fe0*/  LOP3.LUT R16, R77, 0x38, R2, 0xf8, !PT ;  /* 0x000000384d107812 */ /* 0x000fe400078ef802 */
[----:B------:R-:W-:Y:S01]  /*2ff0*/  SHF.R.S32.HI R7, RZ, 0x1f, R118 ;  /* 0x0000001fff077819 */ /* 0x000fe20000011476 */
[----:B------:R-:W-:Y:S01]  /*3000*/  IMAD.SHL.U32 R0, R0, 0x200, RZ ;  /* 0x0000020000007824 */ /* 0x000fe200078e00ff */
[----:B------:R-:W-:Y:S02]  /*3010*/  SHF.R.S32.HI R5, RZ, 0x1f, R116 ;  /* 0x0000001fff057819 */ /* 0x000fe40000011474 */
[----:B------:R-:W-:Y:S01]  /*3020*/  LEA.HI R7, R7, R118, RZ, 0x3 ;  /* 0x0000007607077211 */ /* 0x000fe200078f18ff */
[----:B------:R-:W-:Y:S01]  /*3030*/  IMAD.SHL.U32 R118, R118, 0x8, RZ ;  /* 0x0000000876767824 */ /* 0x000fe200078e00ff */
[----:B------:R-:W-:Y:S01]  /*3040*/  LEA.HI R5, R5, R116, RZ, 0x3 ;  /* 0x0000007405057211 */ /* 0x000fe200078f18ff */
[----:B------:R-:W-:Y:S01]  /*3050*/  IMAD.SHL.U32 R116, R116, 0x8, RZ ;  /* 0x0000000874747824 */ /* 0x000fe200078e00ff */
[----:B------:R-:W-:Y:S01]  /*3060*/  LOP3.LUT R111, R16, R13, RZ, 0x3c, !PT ;  /* 0x0000000d106f7212 */ /* 0x000fe200078e3cff */
[----:B------:R-:W-:Y:S01]  /*3070*/  IMAD.SHL.U32 R7, R7, 0x200, RZ ;  /* 0x0000020007077824 */ /* 0x000fe200078e00ff */
[----:B------:R-:W-:Y:S01]  /*3080*/  LOP3.LUT R16, R77, 0x38, R114, 0xf8, !PT ;  /* 0x000000384d107812 */ /* 0x000fe200078ef872 */
[----:B------:R-:W-:Y:S01]  /*3090*/  IMAD.SHL.U32 R5, R5, 0x200, RZ ;  /* 0x0000020005057824 */ /* 0x000fe200078e00ff */
[----:B------:R-:W-:-:S02]  /*30a0*/  LOP3.LUT R0, R0, 0xfffff000, RZ, 0xc0, !PT ;  /* 0xfffff00000007812 */ /* 0x000fc400078ec0ff */
[-C--:B------:R-:W-:Y:S02]  /*30b0*/  LOP3.LUT R105, R16, R13.reuse, RZ, 0x3c, !PT ;  /* 0x0000000d10697212 */ /* 0x080fe400078e3cff */
[C---:B------:R-:W-:Y:S02]  /*30c0*/  LOP3.LUT R20, R77.reuse, 0x38, R118, 0xf8, !PT ;  /* 0x000000384d147812 */ /* 0x040fe400078ef876 */
[----:B------:R-:W-:Y:S02]  /*30d0*/  LOP3.LUT R18, R77, 0x38, R116, 0xf8, !PT ;  /* 0x000000384d127812 */ /* 0x000fe400078ef874 */
[----:B------:R-:W-:Y:S02]  /*30e0*/  IADD3 R105, R105, R0, R12 ;  /* 0x0000000069697210 */ /* 0x000fe40007ffe00c */
[----:B------:R-:W-:Y:S02]  /*30f0*/  LOP3.LUT R8, R8, 0xfffff000, RZ, 0xc0, !PT ;  /* 0xfffff00008087812 */ /* 0x000fe400078ec0ff */
[----:B------:R-:W-:-:S02]  /*3100*/  LOP3.LUT R109, R20, R13, RZ, 0x3c, !PT ;  /* 0x0000000d146d7212 */ /* 0x000fc400078e3cff */
[----:B------:R-:W-:Y:S02]  /*3110*/  LOP3.LUT R107, R18, R13, RZ, 0x3c, !PT ;  /* 0x0000000d126b7212 */ /* 0x000fe400078e3cff */
[----:B------:R-:W-:Y:S02]  /*3120*/  LOP3.LUT R7, R7, 0xfffff000, RZ, 0xc0, !PT ;  /* 0xfffff00007077812 */ /* 0x000fe400078ec0ff */
[----:B------:R-:W-:Y:S02]  /*3130*/  LOP3.LUT R5, R5, 0xfffff000, RZ, 0xc0, !PT ;  /* 0xfffff00005057812 */ /* 0x000fe400078ec0ff */
[----:B------:R-:W-:Y:S02]  /*3140*/  LOP3.LUT R0, R77, 0x18, R144, 0xf8, !PT ;  /* 0x000000184d007812 */ /* 0x000fe400078ef890 */
[----:B------:R-:W-:Y:S02]  /*3150*/  LOP3.LUT R129, R6, 0xfffffff8, RZ, 0xc0, !PT ;  /* 0xfffffff806817812 */ /* 0x000fe400078ec0ff */
[----:B------:R-:W-:-:S02]  /*3160*/  LOP3.LUT R127, R4, 0xfffffff8, RZ, 0xc0, !PT ;  /* 0xfffffff8047f7812 */ /* 0x000fc400078ec0ff */
[----:B------:R-:W-:Y:S02]  /*3170*/  LOP3.LUT R125, R2, 0xfffffff8, RZ, 0xc0, !PT ;  /* 0xfffffff8027d7812 */ /* 0x000fe400078ec0ff */
[----:B------:R-:W-:Y:S02]  /*3180*/  ISETP.NE.AND P0, PT, RZ, UR4, PT ;  /* 0x00000004ff007c0c */ /* 0x000fe4000bf05270 */
[--C-:B------:R-:W-:Y:S02]  /*3190*/  IADD3 R111, R111, R8, R12.reuse ;  /* 0x000000086f6f7210 */ /* 0x100fe40007ffe00c */
[--C-:B------:R-:W-:Y:S02]  /*31a0*/  IADD3 R109, R109, R7, R12.reuse ;  /* 0x000000076d6d7210 */ /* 0x100fe40007ffe00c */
[----:B------:R-:W-:Y:S02]  /*31b0*/  IADD3 R107, R107, R5, R12 ;  /* 0x000000056b6b7210 */ /* 0x000fe40007ffe00c */
[----:B------:R-:W-:-:S02]  /*31c0*/  LOP3.LUT R0, R12, R0, R13, 0xf6, !PT ;  /* 0x000000000c007212 */ /* 0x000fc400078ef60d */
[----:B------:R-:W-:Y:S02]  /*31d0*/  SHF.R.S32.HI R134, RZ, 0x1f, R129 ;  /* 0x0000001fff867819 */ /* 0x000fe40000011481 */
[----:B------:R-:W-:Y:S02]  /*31e0*/  SHF.R.S32.HI R132, RZ, 0x1f, R127 ;  /* 0x0000001fff847819 */ /* 0x000fe4000001147f */
[----:B------:R-:W-:Y:S02]  /*31f0*/  SHF.R.S32.HI R130, RZ, 0x1f, R125 ;  /* 0x0000001fff827819 */ /* 0x000fe4000001147d */
[----:B------:R-:W-:Y:S02]  /*3200*/  SHF.R.S32.HI R128, RZ, 0x1f, R118 ;  /* 0x0000001fff807819 */ /* 0x000fe40000011476 */
[----:B------:R-:W-:Y:S02]  /*3210*/  SHF.R.S32.HI R126, RZ, 0x1f, R116 ;  /* 0x0000001fff7e7819 */ /* 0x000fe40000011474 */
[----:B------:R-:W-:-:S02]  /*3220*/  SHF.R.S32.HI R124, RZ, 0x1f, R114 ;  /* 0x0000001fff7c7819 */ /* 0x000fc40000011472 */
[----:B------:R-:W-:Y:S02]  /*3230*/  P2R R131, PR, RZ, 0x1 ;  /* 0x00000001ff837803 */ /* 0x000fe40000000000 */
.L_x_1851:
        /* <DEDUP_REMOVED lines=88> */
.L_x_1831:
[----:B------:R-:W-:Y:S05]  /*37c0*/  BSYNC B0 ;  /* 0x0000000000007941 */ /* 0x000fea0003800000 */
.L_x_1830:
        /* <DEDUP_REMOVED lines=40> */
[----:B------:R-:W-:Y:S01]  /*3a50*/  @!P0 SHF.R.U64 R39, R32, 0x10, R33 ;  /* 0x0000001020278819 */ /* 0x000fe20000001221 */
[----:B------:R-:W-:Y:S01]  /*3a60*/  @!P0 HADD2.F32 R41, -RZ, R34.H0_H0 ;  /* 0x20000022ff298230 */ /* 0x000fe20000004100 */
[--C-:B------:R-:W-:Y:S01]  /*3a70*/  @!P0 SHF.R.U64 R42, R64, 0x10, R65.reuse ;  /* 0x00000010402a8819 */ /* 0x100fe20000001241 */
[----:B------:R-:W-:Y:S01]  /*3a80*/  @!P0 HADD2.F32 R45, -RZ, R40.H0_H0 ;  /* 0x20000028ff2d8230 */ /* 0x000fe20000004100 */
[----:B------:R-:W-:Y:S01]  /*3a90*/  @!P0 SHF.R.U32.HI R49, RZ, 0x10, R65 ;  /* 0x00000010ff318819 */ /* 0x000fe20000011641 */
[----:B------:R-:W-:Y:S01]  /*3aa0*/  @!P0 HADD2.F32 R39, -RZ, R39.H0_H0 ;  /* 0x20000027ff278230 */ /* 0x000fe20000004100 */
[----:B------:R-:W-:Y:S01]  /*3ab0*/  @!P0 SHF.R.U32.HI R33, RZ, 0x10, R33 ;  /* 0x00000010ff218819 */ /* 0x000fe20000011621 */
[----:B------:R-:W-:Y:S02]  /*3ac0*/  @!P0 HADD2.F32 R47, -RZ, R42.H0_H0 ;  /* 0x2000002aff2f8230 */ /* 0x000fe40000004100 */
        /* <DEDUP_REMOVED lines=16> */
[----:B------:R-:W-:Y:S01]  /*3bd0*/  @!P0 FMUL.FTZ R3, R32, R39 ;  /* 0x0000002720038220 */ /* 0x000fe20000410000 */
[----:B------:R-:W-:Y:S01]  /*3be0*/  @!P0 F2FP.PACK_AB R69, R2, R69 ;  /* 0x000000450245823e */ /* 0x000fe200000000ff */
[----:B------:R-:W-:Y:S01]  /*3bf0*/  @!P0 FFMA.FTZ R68, R32, R47, -R68 ;  /* 0x0000002f20448223 */ /* 0x000fe20000010844 */
[----:B------:R-:W-:Y:S01]  /*3c00*/  @!P0 MOV R32, R19 ;  /* 0x0000001300208202 */ /* 0x000fe20000000f00 */
[----:B------:R-:W-:Y:S01]  /*3c10*/  @!P0 FFMA.FTZ R3, R40, R47, R3 ;  /* 0x0000002f28038223 */ /* 0x000fe20000010003 */
[--C-:B------:R-:W-:Y:S01]  /*3c20*/  @!P0 HADD2.F32 R38, -RZ, R34.reuse.H1_H1 ;  /* 0x30000022ff268230 */ /* 0x100fe20000004100 */
[----:B------:R-:W-:Y:S01]  /*3c30*/  @!P0 IMAD.MOV.U32 R16, RZ, RZ, R69 ;  /* 0x000000ffff108224 */ /* 0x000fe200078e0045 */
[----:B------:R-:W-:Y:S02]  /*3c40*/  @!P0 HADD2.F32 R34, -RZ, R34.H0_H0 ;  /* 0x20000022ff228230 */ /* 0x000fe40000004100 */
[--C-:B------:R-:W-:Y:S01]  /*3c50*/  @!P0 HADD2.F32 R42, -RZ, R32.reuse.H1_H1 ;  /* 0x30000020ff2a8230 */ /* 0x100fe20000004100 */
[-C--:B------:R-:W-:Y:S01]  /*3c60*/  @!P0 FMUL.FTZ R71, R38, R35.reuse ;  /* 0x0000002326478220 */ /* 0x080fe20000410000 */
[----:B------:R-:W-:Y:S01]  /*3c70*/  @!P0 HADD2.F32 R32, -RZ, R32.H0_H0 ;  /* 0x20000020ff208230 */ /* 0x000fe20000004100 */
[----:B------:R-:W-:Y:S01]  /*3c80*/  @!P0 FMUL.FTZ R4, R34, R35 ;  /* 0x0000002322048220 */ /* 0x000fe20000410000 */
[----:B------:R-:W-:Y:S01]  /*3c90*/  @!P0 F2FP.PACK_AB R68, R3, R68 ;  /* 0x000000440344823e */ /* 0x000fe200000000ff */
[-C--:B------:R-:W-:Y:S02]  /*3ca0*/  @!P0 FMUL.FTZ R70, R42, R33.reuse ;  /* 0x000000212a468220 */ /* 0x080fe40000410000 */
[----:B------:R-:W-:Y:S01]  /*3cb0*/  @!P0 FMUL.FTZ R5, R32, R33 ;  /* 0x0000002120058220 */ /* 0x000fe20000410000 */
[----:B------:R-:W-:Y:S01]  /*3cc0*/  @!P0 MOV R17, R68 ;  /* 0x0000004400118202 */ /* 0x000fe20000000f00 */
        /* <DEDUP_REMOVED lines=9> */
.L_x_1834:
[----:B------:R-:W-:Y:S05]  /*3d60*/  BSYNC B0 ;  /* 0x0000000000007941 */ /* 0x000fea0003800000 */
.L_x_1833:
        /* <DEDUP_REMOVED lines=43> */
[----:B------:R-:W-:Y:S01]  /*4020*/  @!P0 FMUL.FTZ R5, R29, R28 ;  /* 0x0000001c1d058220 */ /* 0x000fe20000410000 */
[----:B------:R-:W-:Y:S01]  /*4030*/  @!P0 HADD2.F32 R44, -RZ, R45.H0_H0 ;  /* 0x2000002dff2c8230 */ /* 0x000fe20000004100 */
        /* <DEDUP_REMOVED lines=9> */
.L_x_1836:
[----:B------:R-:W-:Y:S05]  /*40d0*/  BSYNC B0 ;  /* 0x0000000000007941 */ /* 0x000fea0003800000 */
.L_x_1835:
        /* <DEDUP_REMOVED lines=54> */
.L_x_1838:
[----:B------:R-:W-:Y:S05]  /*4440*/  BSYNC B0 ;  /* 0x0000000000007941 */ /* 0x000fea0003800000 */
.L_x_1837:
        /* <DEDUP_REMOVED lines=55> */
.L_x_1840:
[----:B------:R-:W-:Y:S05]  /*47c0*/  BSYNC B0 ;  /* 0x0000000000007941 */ /* 0x000fea0003800000 */
.L_x_1839:
        /* <DEDUP_REMOVED lines=55> */
.L_x_1842:
[----:B------:R-:W-:Y:S05]  /*4b40*/  BSYNC B0 ;  /* 0x0000000000007941 */ /* 0x000fea0003800000 */
.L_x_1841:
        /* <DEDUP_REMOVED lines=55> */
.L_x_1829:
        /* <DEDUP_REMOVED lines=44> */
.L_x_1844:
[----:B------:R-:W-:Y:S05]  /*5180*/  BSYNC B0 ;  /* 0x0000000000007941 */ /* 0x000fea0003800000 */
.L_x_1843:
        /* <DEDUP_REMOVED lines=34> */
[CC--:B------:R-:W-:Y:S01]  /*53b0*/  IADD3 R175, P1, P0, R154.reuse, R171.reuse, R129 ;  /* 0x000000ab9aaf7210 */ /* 0x0c0fe2000783e081 */
        /* <DEDUP_REMOVED lines=118> */
.L_x_1846:
[----:B------:R-:W-:Y:S05]  /*5b20*/  BSYNC B0 ;  /* 0x0000000000007941 */ /* 0x000fea0003800000 */
.L_x_1845:
[----:B------:R-:W-:Y:S01]  /*5b30*/  ISETP.GE.AND P0, PT, R139, c[0x0][0x1d4], PT ;  /* 0x000075008b007a0c */ /* 0x000fe20003f06270 */
[----:B------:R-:W-:-:S12]  /*5b40*/  BSSY B0, `(.L_x_1847) ;  /* 0x0000074000007945 */ /* 0x000fd80003800000 */
[----:B------:R-:W-:-:S05]  /*5b50*/  @P0 BRA `(.L_x_1848) ;  /* 0x0000072000000947 */ /* 0x000fca0003800000 */
[----:B------:R-:W-:Y:S02]  /*5b60*/  ISETP.GE.AND P2, PT, R116, c[0x0][0x1d4], PT ;  /* 0x0000750074007a0c */ /* 0x000fe40003f46270 */
[CC--:B------:R-:W-:Y:S02]  /*5b70*/  IADD3 R59, P1, P0, R154.reuse, R171.reuse, R127 ;  /* 0x000000ab9a3b7210 */ /* 0x0c0fe4000783e07f */
[----:B-1----:R-:W-:Y:S02]  /*5b80*/  IADD3 R74, R107, R170, RZ ;  /* 0x000000aa6b4a7210 */ /* 0x002fe40007ffe0ff */
[CC--:B------:R-:W-:Y:S07]  /*5b90*/  IADD3.X R48, R93.reuse, R90.reuse, R132, P1, P0 ;  /* 0x0000005a5d307210 */ /* 0x0c0fee0000fe0484 */
        /* <DEDUP_REMOVED lines=14> */
[--C-:B------:R-:W-:Y:S01]  /*5c80*/  @!P0 SHF.R.U64 R24, R26, 0x10, R27.reuse ;  /* 0x000000101a188819 */ /* 0x100fe2000000121b */
[--C-:B------:R-:W-:Y:S01]  /*5c90*/  @!P0 HADD2.F32 R36, -RZ, R71.reuse.H1_H1 ;  /* 0x30000047ff248230 */ /* 0x100fe20000004100 */
[----:B------:R-:W-:Y:S01]  /*5ca0*/  @!P0 SHF.R.U32.HI R26, RZ, 0x10, R27 ;  /* 0x00000010ff1a8819 */ /* 0x000fe2000001161b */
[----:B------:R-:W-:Y:S01]  /*5cb0*/  @!P0 HADD2.F32 R39, -RZ, R71.H0_H0 ;  /* 0x20000047ff278230 */ /* 0x000fe20000004100 */
[----:B------:R-:W-:Y:S01]  /*5cc0*/  @!P0 SHF.R.U32.HI R25, RZ, 0x10, R25 ;  /* 0x00000010ff198819 */ /* 0x000fe20000011619 */
[--C-:B------:R-:W-:Y:S01]  /*5cd0*/  @!P0 HADD2.F32 R45, -RZ, R70.reuse.H1_H1 ;  /* 0x30000046ff2d8230 */ /* 0x100fe20000004100 */
        /* <DEDUP_REMOVED lines=11> */
[----:B------:R-:W-:Y:S02]  /*5d90*/  @!P0 MOV R37, R52 ;  /* 0x0000003400258202 */ /* 0x000fe40000000f00 */
[----:B------:R-:W-:Y:S02]  /*5da0*/  @!P0 MOV R46, R55 ;  /* 0x00000037002e8202 */ /* 0x000fe40000000f00 */
[--C-:B------:R-:W-:Y:S02]  /*5db0*/  @!P0 HADD2.F32 R41, -RZ, R42.reuse.H0_H0 ;  /* 0x2000002aff298230 */ /* 0x100fe40000004100 */
[--C-:B------:R-:W-:Y:S01]  /*5dc0*/  @!P0 HADD2.F32 R35, -RZ, R37.reuse.H0_H0 ;  /* 0x20000025ff238230 */ /* 0x100fe20000004100 */
[----:B--2---:R-:W-:Y:S01]  /*5dd0*/  @!P0 IMAD.MOV.U32 R27, RZ, RZ, R20 ;  /* 0x000000ffff1b8224 */ /* 0x004fe200078e0014 */
[----:B------:R-:W-:Y:S02]  /*5de0*/  @!P0 HADD2.F32 R37, -RZ, R37.H1_H1 ;  /* 0x30000025ff258230 */ /* 0x000fe40000004100 */
[----:B------:R-:W-:Y:S01]  /*5df0*/  @!P0 HADD2.F32 R42, -RZ, R42.H1_H1 ;  /* 0x3000002aff2a8230 */ /* 0x000fe20000004100 */
[----:B------:R-:W-:Y:S01]  /*5e00*/  @!P0 FMUL.FTZ R48, R35, R34 ;  /* 0x0000002223308220 */ /* 0x000fe20000410000 */
[--C-:B------:R-:W-:Y:S01]  /*5e10*/  @!P0 HADD2.F32 R33, -RZ, R27.reuse.H0_H0 ;  /* 0x2000001bff218230 */ /* 0x100fe20000004100 */
[----:B------:R-:W-:Y:S01]  /*5e20*/  @!P0 FMUL.FTZ R59, R37, R32 ;  /* 0x00000020253b8220 */ /* 0x000fe20000410000 */
[----:B------:R-:W-:Y:S02]  /*5e30*/  @!P0 HADD2.F32 R27, -RZ, R27.H1_H1 ;  /* 0x3000001bff1b8230 */ /* 0x000fe40000004100 */
        /* <DEDUP_REMOVED lines=48> */
[----:B------:R-:W-:Y:S02]  /*6140*/  @!P0 FFMA.FTZ R172, R26, R49, -R172 ;  /* 0x000000311aac8223 */ /* 0x000fe400000108ac */
[----:B------:R-:W-:Y:S02]  /*6150*/  @!P0 FFMA.FTZ R175, R24, R51, -R175 ;  /* 0x0000003318af8223 */ /* 0x000fe400000108af */
        /* <DEDUP_REMOVED lines=18> */
.L_x_1848:
[----:B------:R-:W-:Y:S05]  /*6280*/  BSYNC B0 ;  /* 0x0000000000007941 */ /* 0x000fea0003800000 */
.L_x_1847:
[----:B------:R-:W-:-:S13]  /*6290*/  ISETP.GE.AND P0, PT, R138, c[0x0][0x1d4], PT ;  /* 0x000075008a007a0c */ /* 0x000fda0003f06270 */
[----:B------:R-:W-:-:S05]  /*62a0*/  @P0 BRA `(.L_x_1832) ;  /* 0x000008d000000947 */ /* 0x000fca0003800000 */
[----:B------:R-:W-:Y:S04]  /*62b0*/  IADD3 R47, P1, P0, R154, R171, R125 ;  /* 0x000000ab9a2f7210 */ /* 0x000fe8000783e07d */
[----:B------:R-:W-:Y:S02]  /*62c0*/  IADD3.X R44, R93, R90, R130, P1, P0 ;  /* 0x0000005a5d2c7210 */ /* 0x000fe40000fe0482 */
[C---:B------:R-:W-:Y:S04]  /*62d0*/  LEA R46, P0, R47.reuse, c[0x0][0x1c8], 0x1 ;  /* 0x000072002f2e7a11 */ /* 0x040fe800078008ff */
[----:B------:R-:W-:Y:S02]  /*62e0*/  LEA.HI.X R47, R47, c[0x0][0x1cc], R44, 0x1, P0 ;  /* 0x000073002f2f7a11 */ /* 0x000fe400000f0c2c */
[-C--:B------:R-:W-:Y:S02]  /*62f0*/  IADD3 R44, R105, R170.reuse, RZ ;  /* 0x000000aa692c7210 */ /* 0x080fe40007ffe0ff */
[----:B------:R-:W-:Y:S02]  /*6300*/  IADD3 R170, R111, R170, RZ ;  /* 0x000000aa6faa7210 */ /* 0x000fe40007ffe0ff */
[----:B-1----:R-:W-:Y:S02]  /*6310*/  SHF.L.U32 R52, R44, 0x1, RZ ;  /* 0x000000012c347819 */ /* 0x002fe400000006ff */
[----:B------:R-:W-:Y:S01]  /*6320*/  ISETP.GE.AND P0, PT, R138, c[0x0][0x27c], PT ;  /* 0x00009f008a007a0c */ /* 0x000fe20003f06270 */
[----:B------:R-:W-:Y:S02]  /*6330*/  IMAD.SHL.U32 R42, R170, 0x2, RZ ;  /* 0x00000002aa2a7824 */ /* 0x000fe400078e00ff */
[----:B------:R-:W-:Y:S08]  /*6340*/  LDS.128 R48, [R52+0xc100] ;  /* 0x00c1000034307984 */ /* 0x000ff00000000c00 */
[----:B------:R-:W1:Y:S02]  /*6350*/  LDS.128 R20, [R42+0xc100] ;  /* 0x00c100002a147984 */ /* 0x000e640000000c00 */
[----:B------:R-:W-:Y:S01]  /*6360*/  @!P0 SHF.R.U64 R18, R18, 0x10, R19 ;  /* 0x0000001012128819 */ /* 0x000fe20000001213 */
[----:B------:R-:W-:Y:S01]  /*6370*/  @!P0 HADD2.F32 R26, -RZ, R29.H1_H1 ;  /* 0x3000001dff1a8230 */ /* 0x000fe20000004100 */
[----:B------:R-:W-:Y:S01]  /*6380*/  @!P0 SHF.R.U64 R24, R16, 0x10, R17 ;  /* 0x0000001010188819 */ /* 0x000fe20000001211 */
        /* <DEDUP_REMOVED lines=15> */
[----:B-1----:R-:W-:Y:S02]  /*6480*/  @!P0 MOV R19, R20 ;  /* 0x0000001400138202 */ /* 0x002fe40000000f00 */
[----:B------:R-:W-:Y:S02]  /*6490*/  @!P0 MOV R31, R48 ;  /* 0x00000030001f8202 */ /* 0x000fe40000000f00 */
[----:B------:R-:W-:Y:S01]  /*64a0*/  @!P0 MOV R36, R51 ;  /* 0x0000003300248202 */ /* 0x000fe20000000f00 */
[----:B------:R-:W-:Y:S02]  /*64b0*/  @!P0 HADD2.F32 R25, -RZ, R19.H0_H0 ;  /* 0x20000013ff198230 */ /* 0x000fe40000004100 */
[----:B------:R-:W-:Y:S02]  /*64c0*/  @!P0 HADD2.F32 R27, -RZ, R31.H0_H0 ;  /* 0x2000001fff1b8230 */ /* 0x000fe40000004100 */
[----:B------:R-:W-:Y:S01]  /*64d0*/  @!P0 HADD2.F32 R19, -RZ, R19.H1_H1 ;  /* 0x30000013ff138230 */ /* 0x000fe20000004100 */
[-C--:B------:R-:W-:Y:S01]  /*64e0*/  @!P0 FMUL.FTZ R2, R25, R26.reuse ;  /* 0x0000001a19028220 */ /* 0x080fe20000410000 */
[----:B------:R-:W-:Y:S01]  /*64f0*/  @!P0 HADD2.F32 R31, -RZ, R31.H1_H1 ;  /* 0x3000001fff1f8230 */ /* 0x000fe20000004100 */
[C---:B------:R-:W-:Y:S01]  /*6500*/  @!P0 FMUL.FTZ R42, R27.reuse, R26 ;  /* 0x0000001a1b2a8220 */ /* 0x040fe20000410000 */
[--C-:B------:R-:W-:Y:S01]  /*6510*/  @!P0 HADD2.F32 R40, -RZ, R36.reuse.H1_H1 ;  /* 0x30000024ff288230 */ /* 0x100fe20000004100 */
[-C--:B------:R-:W-:Y:S01]  /*6520*/  @!P0 FFMA.FTZ R2, R27, R30.reuse, R2 ;  /* 0x0000001e1b028223 */ /* 0x080fe20000010002 */
[----:B------:R-:W-:Y:S01]  /*6530*/  @!P0 HADD2.F32 R38, -RZ, R36.H0_H0 ;  /* 0x20000024ff268230 */ /* 0x000fe20000004100 */
[----:B------:R-:W-:Y:S01]  /*6540*/  @!P0 FFMA.FTZ R42, R25, R30, -R42 ;  /* 0x0000001e192a8223 */ /* 0x000fe2000001082a */
[----:B------:R-:W-:Y:S01]  /*6550*/  @!P0 MOV R25, R21 ;  /* 0x0000001500198202 */ /* 0x000fe20000000f00 */
[----:B------:R-:W-:Y:S01]  /*6560*/  @!P0 IMAD.MOV.U32 R30, RZ, RZ, R49 ;  /* 0x000000ffff1e8224 */ /* 0x000fe200078e0031 */
[----:B------:R-:W-:Y:S01]  /*6570*/  @!P0 MOV R36, R50 ;  /* 0x0000003200248202 */ /* 0x000fe20000000f00 */
[-C--:B------:R-:W-:Y:S02]  /*6580*/  @!P0 FMUL.FTZ R53, R31, R24.reuse ;  /* 0x000000181f358220 */ /* 0x080fe40000410000 */
[C---:B------:R-:W-:Y:S01]  /*6590*/  @!P0 FMUL.FTZ R3, R19.reuse, R24 ;  /* 0x0000001813038220 */ /* 0x040fe20000410000 */
[----:B------:R-:W-:Y:S01]  /*65a0*/  @!P0 HADD2.F32 R24, -RZ, R17.H0_H0 ;  /* 0x20000011ff188230 */ /* 0x000fe20000004100 */
[-C--:B------:R-:W-:Y:S01]  /*65b0*/  @!P0 FFMA.FTZ R53, R19, R32.reuse, -R53 ;  /* 0x0000002013358223 */ /* 0x080fe20000010835 */
[--C-:B------:R-:W-:Y:S01]  /*65c0*/  @!P0 HADD2.F32 R27, -RZ, R30.reuse.H0_H0 ;  /* 0x2000001eff1b8230 */ /* 0x100fe20000004100 */
[----:B------:R-:W-:Y:S01]  /*65d0*/  @!P0 FFMA.FTZ R3, R31, R32, R3 ;  /* 0x000000201f038223 */ /* 0x000fe20000010003 */
[----:B------:R-:W-:Y:S02]  /*65e0*/  @!P0 HADD2.F32 R30, -RZ, R30.H1_H1 ;  /* 0x3000001eff1e8230 */ /* 0x000fe40000004100 */
[--C-:B------:R-:W-:Y:S01]  /*65f0*/  @!P0 HADD2.F32 R17, -RZ, R25.reuse.H1_H1 ;  /* 0x30000019ff118230 */ /* 0x100fe20000004100 */
[----:B------:R-:W-:Y:S01]  /*6600*/  @!P0 F2FP.PACK_AB R42, R53, R42 ;  /* 0x0000002a352a823e */ /* 0x000fe200000000ff */
[----:B------:R-:W-:Y:S01]  /*6610*/  @!P0 HADD2.F32 R26, -RZ, R25.H0_H0 ;  /* 0x20000019ff1a8230 */ /* 0x000fe20000004100 */
[-C--:B------:R-:W-:Y:S01]  /*6620*/  @!P0 FMUL.FTZ R55, R30, R24.reuse ;  /* 0x000000181e378220 */ /* 0x080fe20000410000 */
[----:B------:R-:W-:Y:S01]  /*6630*/  @!P0 HADD2.F32 R19, -RZ, R29.H0_H0 ;  /* 0x2000001dff138230 */ /* 0x000fe20000004100 */
[----:B------:R-:W-:Y:S01]  /*6640*/  @!P0 IMAD.MOV.U32 R25, RZ, RZ, R23 ;  /* 0x000000ffff198224 */ /* 0x000fe200078e0017 */
[--C-:B------:R-:W-:Y:S01]  /*6650*/  @!P0 HADD2.F32 R35, -RZ, R36.reuse.H0_H0 ;  /* 0x20000024ff238230 */ /* 0x100fe20000004100 */
[C---:B------:R-:W-:Y:S01]  /*6660*/  @!P0 FMUL.FTZ R5, R17.reuse, R24 ;  /* 0x0000001811058220 */ /* 0x040fe20000410000 */
[----:B------:R-:W-:Y:S01]  /*6670*/  @!P0 HADD2.F32 R36, -RZ, R36.H1_H1 ;  /* 0x30000024ff248230 */ /* 0x000fe20000004100 */
[----:B------:R-:W-:Y:S01]  /*6680*/  @!P0 FFMA.FTZ R55, R17, R34, -R55 ;  /* 0x0000002211378223 */ /* 0x000fe20000010837 */
[----:B------:R-:W-:Y:S01]  /*6690*/  @!P0 HADD2.F32 R17, -RZ, R16.H0_H0 ;  /* 0x20000010ff118230 */ /* 0x000fe20000004100 */
[-C--:B------:R-:W-:Y:S01]  /*66a0*/  @!P0 FMUL.FTZ R44, R27, R19.reuse ;  /* 0x000000131b2c8220 */ /* 0x080fe20000410000 */
[--C-:B------:R-:W-:Y:S01]  /*66b0*/  @!P0 HADD2.F32 R16, -RZ, R25.reuse.H1_H1 ;  /* 0x30000019ff108230 */ /* 0x100fe20000004100 */
[----:B------:R-:W-:Y:S01]  /*66c0*/  @!P0 FMUL.FTZ R4, R26, R19 ;  /* 0x000000131a048220 */ /* 0x000fe20000410000 */
[----:B------:R-:W-:Y:S01]  /*66d0*/  @!P0 HADD2.F32 R24, -RZ, R25.H0_H0 ;  /* 0x20000019ff188230 */ /* 0x000fe20000004100 */
[-C--:B------:R-:W-:Y:S01]  /*66e0*/  @!P0 FMUL.FTZ R57, R40, R17.reuse ;  /* 0x0000001128398220 */ /* 0x080fe20000410000 */
[----:B------:R-:W-:Y:S01]  /*66f0*/  @!P0 HADD2.F32 R19, -RZ, R28.H1_H1 ;  /* 0x3000001cff138230 */ /* 0x000fe20000004100 */
[C---:B------:R-:W-:Y:S01]  /*6700*/  @!P0 FMUL.FTZ R9, R16.reuse, R17 ;  /* 0x0000001110098220 */ /* 0x040fe20000410000 */
[----:B------:R-:W-:Y:S01]  /*6710*/  @!P0 HADD2.F32 R17, -RZ, R18.H0_H0 ;  /* 0x20000012ff118230 */ /* 0x000fe20000004100 */
[----:B------:R-:W-:Y:S01]  /*6720*/  @!P0 FFMA.FTZ R57, R16, R45, -R57 ;  /* 0x0000002d10398223 */ /* 0x000fe20000010839 */
[----:B------:R-:W-:Y:S01]  /*6730*/  @!P0 MOV R16, R22 ;  /* 0x0000001600108202 */ /* 0x000fe20000000f00 */
[-C--:B------:R-:W-:Y:S02]  /*6740*/  @!P0 FMUL.FTZ R52, R38, R19.reuse ;  /* 0x0000001326348220 */ /* 0x080fe40000410000 */
[----:B------:R-:W-:Y:S01]  /*6750*/  @!P0 FMUL.FTZ R8, R24, R19 ;  /* 0x0000001318088220 */ /* 0x000fe20000410000 */
[----:B------:R-:W-:Y:S01]  /*6760*/  @!P0 HADD2.F32 R19, -RZ, R28.H0_H0 ;  /* 0x2000001cff138230 */ /* 0x000fe20000004100 */
[----:B------:R-:W-:Y:S01]  /*6770*/  @!P0 FMUL.FTZ R59, R36, R17 ;  /* 0x00000011243b8220 */ /* 0x000fe20000410000 */
[--C-:B------:R-:W-:Y:S01]  /*6780*/  @!P0 HADD2.F32 R18, -RZ, R16.reuse.H0_H0 ;  /* 0x20000010ff128230 */ /* 0x100fe20000004100 */
[----:B------:R-:W-:Y:S01]  /*6790*/  @!P0 FFMA.FTZ R44, R26, R33, -R44 ;  /* 0x000000211a2c8223 */ /* 0x000fe2000001082c */
[----:B------:R-:W-:Y:S01]  /*67a0*/  @!P0 HADD2.F32 R16, -RZ, R16.H1_H1 ;  /* 0x30000010ff108230 */ /* 0x000fe20000004100 */
[----:B------:R-:W-:Y:S02]  /*67b0*/  @!P0 FMUL.FTZ R54, R35, R19 ;  /* 0x0000001323368220 */ /* 0x000fe40000410000 */
[----:B------:R-:W-:Y:S01]  /*67c0*/  @!P0 FFMA.FTZ R52, R24, R41, -R52 ;  /* 0x0000002918348223 */ /* 0x000fe20000010834 */
[----:B------:R-:W-:Y:S01]  /*67d0*/  @!P0 F2FP.PACK_AB R55, R55, R44 ;  /* 0x0000002c3737823e */ /* 0x000fe200000000ff */
[----:B------:R-:W-:Y:S01]  /*67e0*/  @!P0 FFMA.FTZ R54, R18, R37, -R54 ;  /* 0x0000002512368223 */ /* 0x000fe20000010836 */
[----:B------:R-:W-:Y:S01]  /*67f0*/  @!P0 F2FP.PACK_AB R44, R3, R2 ;  /* 0x00000002032c823e */ /* 0x000fe200000000ff */
[----:B------:R-:W-:Y:S01]  /*6800*/  @!P0 FFMA.FTZ R59, R16, R39, -R59 ;  /* 0x00000027103b8223 */ /* 0x000fe2000001083b */
[----:B------:R-:W-:Y:S01]  /*6810*/  @!P0 F2FP.PACK_AB R52, R57, R52 ;  /* 0x000000343934823e */ /* 0x000fe200000000ff */
[----:B------:R-:W-:Y:S01]  /*6820*/  @!P0 FMUL.FTZ R6, R18, R19 ;  /* 0x0000001312068220 */ /* 0x000fe20000410000 */
[----:B------:R-:W-:Y:S01]  /*6830*/  @!P0 MOV R21, R55 ;  /* 0x0000003700158202 */ /* 0x000fe20000000f00 */
[----:B------:R-:W-:Y:S01]  /*6840*/  @!P0 FFMA.FTZ R4, R27, R33, R4 ;  /* 0x000000211b048223 */ /* 0x000fe20000010004 */
[----:B------:R-:W-:Y:S01]  /*6850*/  @!P0 F2FP.PACK_AB R59, R59, R54 ;  /* 0x000000363b3b823e */ /* 0x000fe200000000ff */
[----:B------:R-:W-:Y:S01]  /*6860*/  @!P0 FMUL.FTZ R7, R16, R17 ;  /* 0x0000001110078220 */ /* 0x000fe20000410000 */
[----:B------:R-:W-:Y:S01]  /*6870*/  @!P0 MOV R23, R52 ;  /* 0x0000003400178202 */ /* 0x000fe20000000f00 */
[----:B------:R-:W-:Y:S01]  /*6880*/  @!P0 FFMA.FTZ R5, R30, R34, R5 ;  /* 0x000000221e058223 */ /* 0x000fe20000010005 */
[----:B------:R-:W-:Y:S01]  /*6890*/  @!P0 MOV R22, R59 ;  /* 0x0000003b00168202 */ /* 0x000fe20000000f00 */
[----:B------:R-:W-:Y:S02]  /*68a0*/  @!P0 FFMA.FTZ R6, R35, R37, R6 ;  /* 0x0000002523068223 */ /* 0x000fe40000010006 */
[----:B------:R-:W-:Y:S01]  /*68b0*/  @!P0 FFMA.FTZ R7, R36, R39, R7 ;  /* 0x0000002724078223 */ /* 0x000fe20000010007 */
[----:B------:R-:W-:Y:S01]  /*68c0*/  @!P0 F2FP.PACK_AB R53, R5, R4 ;  /* 0x000000040535823e */ /* 0x000fe200000000ff */
[----:B------:R-:W-:Y:S02]  /*68d0*/  @!P0 FFMA.FTZ R8, R38, R41, R8 ;  /* 0x0000002926088223 */ /* 0x000fe40000010008 */
[----:B------:R-:W-:Y:S01]  /*68e0*/  @!P0 IMAD.MOV.U32 R20, RZ, RZ, R42 ;  /* 0x000000ffff148224 */ /* 0x000fe200078e002a */
[----:B------:R-:W-:Y:S01]  /*68f0*/  @!P0 F2FP.PACK_AB R54, R7, R6 ;  /* 0x000000060736823e */ /* 0x000fe200000000ff */
[----:B------:R-:W-:Y:S01]  /*6900*/  @!P0 FFMA.FTZ R9, R40, R45, R9 ;  /* 0x0000002d28098223 */ /* 0x000fe20000010009 */
[----:B------:R-:W-:Y:S01]  /*6910*/  @!P0 MOV R49, R53 ;  /* 0x0000003500318202 */ /* 0x000fe20000000f00 */
[----:B------:R-:W-:Y:S01]  /*6920*/  @!P0 IMAD.MOV.U32 R48, RZ, RZ, R44 ;  /* 0x000000ffff308224 */ /* 0x000fe200078e002c */
[----:B------:R1:W-:Y:S01]  /*6930*/  STG.E.128 [R46.64], R20 ;  /* 0x000000142e007986 */ /* 0x0003e2000c101d08 */
[----:B------:R-:W-:Y:S02]  /*6940*/  @!P0 MOV R50, R54 ;  /* 0x0000003600328202 */ /* 0x000fe40000000f00 */
[----:B------:R-:W-:Y:S04]  /*6950*/  @!P0 F2FP.PACK_AB R57, R9, R8 ;  /* 0x000000080939823e */ /* 0x000fe800000000ff */
        /* <DEDUP_REMOVED lines=9> */
.L_x_1828:
        /* <DEDUP_REMOVED lines=25> */
.L_x_1832:
[----:B------:R-:W-:Y:S05]  /*6b80*/  BSYNC B1 ;  /* 0x0000000000017941 */ /* 0x000fea0003800000 */
.L_x_1827:
[----:B------:R-:W-:Y:S01]  /*6b90*/  ISETP.GT.AND P0, PT, R15, R14, PT ;  /* 0x0000000e0f00720c */ /* 0x000fe20003f04270 */
[----:B------:R-:W-:-:S12]  /*6ba0*/  BSSY B0, `(.L_x_1849) ;  /* 0x000003c000007945 */ /* 0x000fd80003800000 */
[----:B-1----:R-:W-:Y:S01]  /*6bb0*/  @P0 IADD3 R6, R15, -0x1, RZ ;  /* 0xffffffff0f060810 */ /* 0x002fe20007ffe0ff */
[----:B------:R-:W-:Y:S02]  /*6bc0*/  @P0 IMAD.MOV.U32 R90, RZ, RZ, R152 ;  /* 0x000000ffff5a0224 */ /* 0x000fe400078e0098 */
[----:B--2---:R-:W-:Y:S01]  /*6bd0*/  @P0 IMAD R2, R58, 0x6000, R10 ;  /* 0x000060003a020824 */ /* 0x004fe200078e020a */
[----:B------:R-:W-:Y:S01]  /*6be0*/  @P0 SHF.R.S32.HI R3, RZ, 0x1f, R6 ;  /* 0x0000001fff030819 */ /* 0x000fe20000011406 */
[----:B------:R-:W-:Y:S02]  /*6bf0*/  @P0 IMAD R4, R95, R6, RZ ;  /* 0x000000065f040224 */ /* 0x000fe400078e02ff */
[-C--:B------:R-:W-:Y:S04]  /*6c00*/  @P0 IMAD.WIDE.U32 R6, R6, R97.reuse, R90 ;  /* 0x0000006106060225 */ /* 0x080fe800078e005a */
[----:B------:R-:W-:Y:S01]  /*6c10*/  @P0 IMAD R4, R3, R97, R4 ;  /* 0x0000006103040224 */ /* 0x000fe200078e0204 */
[----:B------:R-:W-:Y:S02]  /*6c20*/  @P0 LEA R8, P1, R6, c[0x0][0x250], 0x1 ;  /* 0x0000940006080a11 */ /* 0x000fe400078208ff */
        /* <DEDUP_REMOVED lines=8> */
[----:B------:R-:W-:Y:S02]  /*6cb0*/  @P0 LEA.HI.X R5, R104, R9, R103, 0x1, P1 ;  /* 0x0000000968050211 */ /* 0x000fe400008f0c67 */
[----:B------:R-:W-:Y:S01]  /*6cc0*/  ISETP.GE.AND P1, PT, R58, 0x1, PT ;  /* 0x000000013a00780c */ /* 0x000fe20003f26270 */
[----:B------:R1:W-:Y:S03]  /*6cd0*/  @P0 LDGSTS.E.BYPASS.LTC128B.128 [R2+0x2000], [R8.64+0x80], !P4 ;  /* 0x0200008008020fae */ /* 0x0003e6000e101d48 */
[----:B------:R-:W-:Y:S01]  /*6ce0*/  SEL R58, R3, RZ, !P1 ;  /* 0x000000ff033a7207 */ /* 0x000fe20004800000 */
[----:B------:R1:W-:Y:S04]  /*6cf0*/  @P0 LDGSTS.E.BYPASS.LTC128B.128 [R2+0x4000], [R8.64+0x100], !P3 ;  /* 0x0400010008020fae */ /* 0x0003e8000d901d48 */
[----:B------:R1:W-:Y:S04]  /*6d00*/  @P0 LDGSTS.E.BYPASS.LTC128B.128 [R2+0x1000], [R4.64], !P5 ;  /* 0x0100000004020fae */ /* 0x0003e8000e901d48 */
[----:B------:R1:W-:Y:S04]  /*6d10*/  @P0 LDGSTS.E.BYPASS.LTC128B.128 [R2+0x3000], [R4.64+0x80], !P4 ;  /* 0x0300008004020fae */ /* 0x0003e8000e101d48 */
[----:B------:R1:W-:Y:S01]  /*6d20*/  @P0 LDGSTS.E.BYPASS.LTC128B.128 [R2+0x5000], [R4.64+0x100], !P3 ;  /* 0x0500010004020fae */ /* 0x0003e2000d901d48 */
[----:B------:R-:W-:Y:S03]  /*6d30*/  ISETP.GE.AND P0, PT, R221, R122, PT ;  /* 0x0000007add00720c */ /* 0x000fe60003f06270 */
[----:B------:R-:W0:Y:S01]  /*6d40*/  LDGDEPBAR ;  /* 0x00000000000079af */ /* 0x000e220000000000 */
[----:B------:R-:W-:Y:S04]  /*6d50*/  DEPBAR.LE SB0, 0x2 ;  /* 0x000080800000791a */ /* 0x000fe80000000000 */
[----:B------:R-:W-:Y:S06]  /*6d60*/  BAR.SYNC.DEFER_BLOCKING 0x0 ;  /* 0x0000000000007b1d */ /* 0x000fec0000010000 */
[----:B------:R-:W-:-:S05]  /*6d70*/  @P0 BRA `(.L_x_1850) ;  /* 0x000001e000000947 */ /* 0x000fca0003800000 */
[C---:B-1----:R-:W-:Y:S01]  /*6d80*/  LEA R4, P0, R15.reuse, R156, 0x6 ;  /* 0x0000009c0f047211 */ /* 0x042fe200078030ff */
[----:B------:R-:W-:Y:S03]  /*6d90*/  IMAD.MOV.U32 R122, RZ, RZ, R148 ;  /* 0x000000ffff7a7224 */ /* 0x000fe600078e0094 */
[----:B------:R-:W-:Y:S01]  /*6da0*/  LEA.HI.X.SX32 R5, R15, R157, 0x6, P0 ;  /* 0x0000009d0f057211 */ /* 0x000fe200000f36ff */
[----:B-----5:R-:W-:Y:S04]  /*6db0*/  IMAD.WIDE.U32 R20, R4, c[0x0][0x208], R122 ;  /* 0x0000820004147a25 */ /* 0x020fe800078e007a */
[----:B------:R-:W-:Y:S01]  /*6dc0*/  IMAD R2, R5, c[0x0][0x208], RZ ;  /* 0x0000820005027a24 */ /* 0x000fe200078e02ff */
[----:B------:R-:W-:Y:S03]  /*6dd0*/  LEA R8, P0, R20, c[0x0][0x1f8], 0x1 ;  /* 0x00007e0014087a11 */ /* 0x000fe600078008ff */
[----:B------:R-:W-:Y:S04]  /*6de0*/  IMAD R2, R4, c[0x0][0x20c], R2 ;  /* 0x0000830004027a24 */ /* 0x000fe800078e0202 */
[----:B------:R-:W-:Y:S05]  /*6df0*/  IMAD.IADD R2, R21, 0x1, R2 ;  /* 0x0000000115027824 */ /* 0x000fea00078e0202 */
[----:B------:R-:W-:Y:S02]  /*6e00*/  LEA.HI.X R9, R20, c[0x0][0x1fc], R2, 0x1, P0 ;  /* 0x00007f0014097a11 */ /* 0x000fe400000f0c02 */
[C---:B------:R-:W-:Y:S02]  /*6e10*/  ISETP.GE.AND P0, PT, R144.reuse, c[0x0][0x1d4], PT ;  /* 0x0000750090007a0c */ /* 0x040fe40003f06270 */
[----:B------:R-:W-:Y:S11]  /*6e20*/  IADD3 R2, R144, 0x80, RZ ;  /* 0x0000008090027810 */ /* 0x000ff60007ffe0ff */
[----:B------:R-:W1:Y:S04]  /*6e30*/  @!P0 LDS.128 R16, [R135] ;  /* 0x0000000087108984 */ /* 0x000e680000000c00 */
        /* <DEDUP_REMOVED lines=18> */
.L_x_1850:
[----:B-1----:R-:W-:Y:S05]  /*6f60*/  BSYNC B0 ;  /* 0x0000000000007941 */ /* 0x002fea0003800000 */
.L_x_1849:
[----:B------:R-:W-:Y:S02]  /*6f70*/  ISETP.GE.AND P0, PT, R43, 0x1, PT ;  /* 0x000000012b00780c */ /* 0x000fe40003f06270 */
[----:B------:R-:W-:Y:S02]  /*6f80*/  IADD3 R3, R15, -0x2, RZ ;  /* 0xfffffffe0f037810 */ /* 0x000fe40007ffe0ff */
[----:B------:R-:W-:Y:S04]  /*6f90*/  IADD3 R4, R43, 0x1, RZ ;  /* 0x000000012b047810 */ /* 0x000fe80007ffe0ff */
[----:B------:R-:W-:Y:S02]  /*6fa0*/  SEL R43, R4, RZ, !P0 ;  /* 0x000000ff042b7207 */ /* 0x000fe40004000000 */
        /* <DEDUP_REMOVED lines=8> */
[----:B------:R-:W-:Y:S02]  /*7030*/  @P0 IMAD R2, R58, 0x6000, R11 ;  /* 0x000060003a020824 */ /* 0x000fe400078e020b */
        /* <DEDUP_REMOVED lines=13> */
[C---:B------:R-:W-:Y:S02]  /*7110*/  ISETP.GT.AND P0, PT, R15.reuse, R14, PT ;  /* 0x0000000e0f00720c */ /* 0x040fe40003f04270 */
[----:B------:R-:W-:Y:S01]  /*7120*/  IADD3 R15, R15, -0x1, RZ ;  /* 0xffffffff0f0f7810 */ /* 0x000fe20007ffe0ff */
[----:B------:R-:W0:Y:S10]  /*7130*/  LDGDEPBAR ;  /* 0x00000000000079af */ /* 0x000e340000000000 */
[----:B------:R-:W-:-:S05]  /*7140*/  @P0 BRA `(.L_x_1851) ;  /* 0xffffc0f000000947 */ /* 0x000fca000383ffff */
[----:B------:R-:W-:Y:S01]  /*7150*/  WARPSYNC 0xffffffff ;  /* 0xffffffff00007948 */ /* 0x000fe20003800000 */
[----:B------:R-:W-:Y:S06]  /*7160*/  BAR.SYNC.DEFER_BLOCKING 0x0 ;  /* 0x0000000000007b1d */ /* 0x000fec0000010000 */
.L_x_1826:
[----:B------:R-:W-:Y:S02]  /*7170*/  ISETP.NE.AND P3, PT, R224, 0x1, PT ;  /* 0x00000001e000780c */ /* 0x000fe40003f65270 */
[----:B-1----:R-:W-:-:S02]  /*7180*/  IADD3 R2, R228, 0x7f, RZ ;  /* 0x0000007fe4027810 */ /* 0x002fc40007ffe0ff */
[----:B------:R-:W-:-:S09]  /*7190*/  ISETP.GE.AND P1, PT, R209, 0x1, PT ;  /* 0x00000001d100780c */ /* 0x000fd20003f26270 */
[----:B------:R-:W-:-:S05]  /*71a0*/  @P3 IMAD.HI.U32 R0, R2, c[0x0][0x2c8], RZ ;  /* 0x0000b20002003a27 */ /* 0x000fca00078e00ff */
[----:B------:R-:W-:Y:S01]  /*71b0*/  @P3 SHF.R.U32.HI R2, RZ, c[0x0][0x2cc], R0 ;  /* 0x0000b300ff023a19 */ /* 0x000fe20000011600 */
[----:B------:R-:W-:-:S04]  /*71c0*/  IMAD.IADD R0, R80, 0x1, R81 ;  /* 0x0000000150007824 */ /* 0x000fc800078e0251 */
[----:B------:R-:W-:-:S05]  /*71d0*/  IMAD.IADD R2, R83, 0x1, R2 ;  /* 0x0000000153027824 */ /* 0x000fca00078e0202 */
[----:B------:R-:W-:Y:S01]  /*71e0*/  IADD3 R5, R2, c[0x0][0x328], RZ ;  /* 0x0000ca0002057a10 */ /* 0x000fe20007ffe0ff */
[----:B------:R-:W-:Y:S05]  /*71f0*/  @!P1 BRA `(.L_x_1852) ;  /* 0x0000013000009947 */ /* 0x000fea0003800000 */
[C---:B------:R-:W-:Y:S01]  /*7200*/  ISETP.GT.AND P0, PT, R2.reuse, RZ, PT ;  /* 0x000000ff0200720c */ /* 0x040fe20003f04270 */
[----:B------:R-:W-:Y:S01]  /*7210*/  BSSY B0, `(.L_x_1853) ;  /* 0x000000e000007945 */ /* 0x000fe20003800000 */
[----:B------:R-:W-:-:S11]  /*7220*/  IADD3 R3, R2, -0x1, RZ ;  /* 0xffffffff02037810 */ /* 0x000fd60007ffe0ff */
[----:B------:R-:W-:Y:S05]  /*7230*/  @P0 BRA `(.L_x_1854) ;  /* 0x0000007000000947 */ /* 0x000fea0003800000 */
[----:B------:R-:W-:-:S05]  /*7240*/  IMAD.MOV.U32 R3, RZ, RZ, 0x1 ;  /* 0x00000001ff037424 */ /* 0x000fca00078e00ff */
[----:B------:R-:W-:Y:S01]  /*7250*/  ISETP.NE.AND P0, PT, R3, c[0x0][0x32c], PT ;  /* 0x0000cb0003007a0c */ /* 0x000fe20003f05270 */
[----:B------:R-:W-:-:S12]  /*7260*/  IMAD.MOV R3, RZ, RZ, -R2 ;  /* 0x000000ffff037224 */ /* 0x000fd800078e0a02 */
[----:B------:R-:W-:-:S05]  /*7270*/  @P0 IMAD.HI.U32 R2, R3, c[0x0][0x330], RZ ;  /* 0x0000cc0003020a27 */ /* 0x000fca00078e00ff */
[----:B------:R-:W-:-:S04]  /*7280*/  @P0 SHF.R.U32.HI R3, RZ, c[0x0][0x334], R2 ;  /* 0x0000cd00ff030a19 */ /* 0x000fc80000011602 */
[----:B------:R-:W-:Y:S01]  /*7290*/  LOP3.LUT R3, RZ, R3, RZ, 0x33, !PT ;  /* 0x00000003ff037212 */ /* 0x000fe200078e33ff */
[----:B------:R-:W-:Y:S05]  /*72a0*/  BRA `(.L_x_1855) ;  /* 0x0000004000007947 */ /* 0x000fea0003800000 */
.L_x_1854:
[----:B------:R-:W-:-:S04]  /*72b0*/  MOV R2, 0x1 ;  /* 0x0000000100027802 */ /* 0x000fc80000000f00 */
[----:B------:R-:W-:-:S13]  /*72c0*/  ISETP.NE.AND P0, PT, R2, c[0x0][0x32c], PT ;  /* 0x0000cb0002007a0c */ /* 0x000fda0003f05270 */
[----:B------:R-:W-:-:S05]  /*72d0*/  @P0 IMAD.HI.U32 R2, R3, c[0x0][0x330], RZ ;  /* 0x0000cc0003020a27 */ /* 0x000fca00078e00ff */
[----:B------:R-:W-:Y:S02]  /*72e0*/  @P0 SHF.R.U32.HI R3, RZ, c[0x0][0x334], R2 ;  /* 0x0000cd00ff030a19 */ /* 0x000fe40000011602 */
.L_x_1855:
[----:B------:R-:W-:Y:S05]  /*72f0*/  BSYNC B0 ;  /* 0x0000000000007941 */ /* 0x000fea0003800000 */
.L_x_1853:
[----:B------:R-:W-:-:S05]  /*7300*/  MOV R2, c[0x0][0x32c] ;  /* 0x0000cb0000027a02 */ /* 0x000fca0000000f00 */
[----:B------:R-:W-:-:S05]  /*7310*/  IMAD R2, R3, R2, c[0x0][0x32c] ;  /* 0x0000cb0003027624 */ /* 0x000fca00078e0202 */
[----:B------:R-:W-:-:S04]  /*7320*/  IMNMX R5, R5, R2, PT ;  /* 0x0000000205057217 */ /* 0x000fc80003800200 */
.L_x_1852:
        /* <DEDUP_REMOVED lines=21> */
.L_x_1858:
[----:B------:R-:W-:-:S04]  /*7480*/  MOV R3, c[0x0][0x32c] ;  /* 0x0000cb0000037a02 */ /* 0x000fc80000000f00 */
[----:B------:R-:W-:-:S13]  /*7490*/  ISETP.NE.AND P0, PT, R3, 0x1, PT ;  /* 0x000000010300780c */ /* 0x000fda0003f05270 */
[----:B------:R-:W-:-:S05]  /*74a0*/  @P0 IMAD.HI.U32 R3, R82, c[0x0][0x330], RZ ;  /* 0x0000cc0052030a27 */ /* 0x000fca00078e00ff */
[----:B------:R-:W-:Y:S02]  /*74b0*/  @P0 SHF.R.U32.HI R82, RZ, c[0x0][0x334], R3 ;  /* 0x0000cd00ff520a19 */ /* 0x000fe40000011603 */
.L_x_1859:
[----:B------:R-:W-:Y:S05]  /*74c0*/  BSYNC B0 ;  /* 0x0000000000007941 */ /* 0x000fea0003800000 */
.L_x_1857:
[----:B------:R-:W-:-:S05]  /*74d0*/  IMAD R3, R82, c[0x0][0x32c], RZ ;  /* 0x0000cb0052037a24 */ /* 0x000fca00078e02ff */
[----:B------:R-:W-:-:S04]  /*74e0*/  IMNMX R2, R2, R3, !PT ;  /* 0x0000000302027217 */ /* 0x000fc80007800200 */
.L_x_1856:
[----:B------:R-:W-:Y:S01]  /*74f0*/  SHF.R.S32.HI R3, RZ, 0x1f, R2 ;  /* 0x0000001fff037819 */ /* 0x000fe20000011402 */
[----:B------:R-:W-:Y:S03]  /*7500*/  BSSY B0, `(.L_x_1860) ;  /* 0x0000022000007945 */ /* 0x000fe60003800000 */
[----:B------:R-:W-:Y:S01]  /*7510*/  LEA.HI R3, R3, R2, RZ, 0x6 ;  /* 0x0000000203037211 */ /* 0x000fe200078f30ff */
[----:B------:R-:W-:-:S03]  /*7520*/  IMAD.MOV.U32 R2, RZ, RZ, RZ ;  /* 0x000000ffff027224 */ /* 0x000fc600078e00ff */
[----:B------:R-:W-:-:S04]  /*7530*/  SHF.R.S32.HI R235, RZ, 0x6, R3 ;  /* 0x00000006ffeb7819 */ /* 0x000fc80000011403 */
[----:B------:R-:W-:-:S04]  /*7540*/  IMNMX R235, RZ, R235, !PT ;  /* 0x000000ebffeb7217 */ /* 0x000fc80007800200 */
[----:B------:R-:W-:-:S13]  /*7550*/  ISETP.GT.AND P0, PT, R8, R235, PT ;  /* 0x000000eb0800720c */ /* 0x000fda0003f04270 */
[----:B------:R-:W-:Y:S05]  /*7560*/  @!P0 BRA `(.L_x_1861) ;  /* 0x000001b000008947 */ /* 0x000fea0003800000 */
[-C--:B------:R-:W-:Y:S02]  /*7570*/  IABS R5, R85.reuse ;  /* 0x0000005500057213 */ /* 0x080fe40000000000 */
[----:B------:R-:W-:Y:S02]  /*7580*/  IADD3 R6, R85, -0x1, R8 ;  /* 0xffffffff55067810 */ /* 0x000fe40007ffe008 */
[----:B------:R-:W1:Y:S01]  /*7590*/  I2F.RP R7, R5 ;  /* 0x0000000500077306 */ /* 0x000e620000209400 */
[----:B------:R-:W-:Y:S02]  /*75a0*/  IABS R2, R85 ;  /* 0x0000005500027213 */ /* 0x000fe40000000000 */
[----:B------:R-:W-:-:S03]  /*75b0*/  IMAD.IADD R6, R6, 0x1, -R235 ;  /* 0x0000000106067824 */ /* 0x000fc600078e0aeb */
[----:B------:R-:W-:Y:S02]  /*75c0*/  IMAD.MOV R2, RZ, RZ, -R2 ;  /* 0x000000ffff027224 */ /* 0x000fe400078e0a02 */
[----:B------:R-:W-:Y:S02]  /*75d0*/  IABS R3, R6 ;  /* 0x0000000600037213 */ /* 0x000fe40000000000 */
        /* <DEDUP_REMOVED lines=20> */
.L_x_1861:
[----:B------:R-:W-:Y:S05]  /*7720*/  BSYNC B0 ;  /* 0x0000000000007941 */ /* 0x000fea0003800000 */
.L_x_1860:
        /* <DEDUP_REMOVED lines=58> */
[----:B------:R-:W-:-:S05]  /*7ad0*/  @P1 MOV R2, 0x4 ;  /* 0x0000000400021802 */ /* 0x000fca0000000f00 */
[----:B------:R-:W-:-:S06]  /*7ae0*/  @P1 IMAD.WIDE R2, R211, R2, c[0x0][0x340] ;  /* 0x0000d000d3021625 */ /* 0x000fcc00078e0202 */
[----:B------:R1:W2:Y:S01]  /*7af0*/  @P1 LDG.E R2, [R2.64] ;  /* 0x0000000802021981 */ /* 0x0002a2000c1e1900 */
[-C--:B------:R-:W-:Y:S01]  /*7b00*/  LEA.HI R6, R88, R215.reuse, RZ, 0x3 ;  /* 0x000000d758067211 */ /* 0x080fe200078f18ff */
[C---:B------:R-:W-:Y:S01]  /*7b10*/  IMAD.WIDE.U32 R18, R79.reuse, c[0x0][0x178], RZ ;  /* 0x00005e004f127a25 */ /* 0x040fe200078e00ff */
[----:B------:R-:W-:Y:S02]  /*7b20*/  SHF.R.S32.HI R4, RZ, 0x1f, R79 ;  /* 0x0000001fff047819 */ /* 0x000fe4000001144f */
[----:B------:R-:W-:Y:S01]  /*7b30*/  SHF.R.S32.HI R7, RZ, 0x3, R6 ;  /* 0x00000003ff077819 */ /* 0x000fe20000011406 */
[----:B------:R-:W-:Y:S01]  /*7b40*/  IMAD.MOV.U32 R24, RZ, RZ, R232 ;  /* 0x000000ffff187224 */ /* 0x000fe200078e00e8 */
[----:B------:R-:W-:Y:S01]  /*7b50*/  LOP3.LUT R6, R6, 0xfffffff8, RZ, 0xc0, !PT ;  /* 0xfffffff806067812 */ /* 0x000fe200078ec0ff */
[----:B------:R-:W-:Y:S01]  /*7b60*/  IMAD R4, R4, c[0x0][0x178], RZ ;  /* 0x00005e0004047a24 */ /* 0x000fe200078e02ff */
[----:B------:R-:W-:Y:S02]  /*7b70*/  ISETP.NE.U32.AND P2, PT, RZ, c[0x0][0x348], PT ;  /* 0x0000d200ff007a0c */ /* 0x000fe40003f45070 */
[----:B------:R-:W-:Y:S01]  /*7b80*/  IADD3 R9, -R6, R215, RZ ;  /* 0x000000d706097210 */ /* 0x000fe20007ffe1ff */
[----:B------:R-:W-:Y:S01]  /*7b90*/  IMAD R4, R79, c[0x0][0x17c], R4 ;  /* 0x00005f004f047a24 */ /* 0x000fe200078e0204 */
[----:B------:R-:W-:-:S02]  /*7ba0*/  SHF.R.S32.HI R14, RZ, 0x1f, R0 ;  /* 0x0000001fff0e7819 */ /* 0x000fc40000011400 */
[----:B------:R-:W-:Y:S01]  /*7bb0*/  LEA R17, R9, R7, 0x5 ;  /* 0x0000000709117211 */ /* 0x000fe200078e28ff */
[----:B------:R-:W-:Y:S01]  /*7bc0*/  IMAD.IADD R19, R19, 0x1, R4 ;  /* 0x0000000113137824 */ /* 0x000fe200078e0204 */
[----:B------:R-:W-:Y:S02]  /*7bd0*/  IADD3 R15, P0, R7, R0, RZ ;  /* 0x00000000070f7210 */ /* 0x000fe40007f1e0ff */
[----:B------:R-:W-:Y:S01]  /*7be0*/  SHF.R.S32.HI R4, RZ, 0x1f, R211 ;  /* 0x0000001fff047819 */ /* 0x000fe200000114d3 */
[----:B------:R-:W-:Y:S01]  /*7bf0*/  IMAD.IADD R0, R228, 0x1, R17 ;  /* 0x00000001e4007824 */ /* 0x000fe200078e0211 */
[----:B------:R-:W-:Y:S01]  /*7c00*/  ISETP.NE.AND.EX P2, PT, RZ, c[0x0][0x34c], PT, P2 ;  /* 0x0000d300ff007a0c */ /* 0x000fe20003f45320 */
[----:B------:R-:W-:Y:S01]  /*7c10*/  IMAD.WIDE.U32 R18, R225, c[0x0][0x1b8], R18 ;  /* 0x00006e00e1127a25 */ /* 0x000fe200078e0012 */
[----:B------:R-:W-:Y:S02]  /*7c20*/  LEA.HI.X.SX32 R5, R7, R14, 0x1, P0 ;  /* 0x0000000e07057211 */ /* 0x000fe400000f0eff */
[----:B------:R-:W-:Y:S01]  /*7c30*/  SEL R6, R4, RZ, !P2 ;  /* 0x000000ff04067207 */ /* 0x000fe20005000000 */
[----:B------:R-:W-:Y:S01]  /*7c40*/  @P3 IMAD.HI.U32 R16, R0, c[0x0][0x2c8], RZ ;  /* 0x0000b20000103a27 */ /* 0x000fe200078e00ff */
[----:B------:R-:W-:-:S02]  /*7c50*/  SHF.R.S32.HI R25, RZ, 0x1f, R232 ;  /* 0x0000001fff197819 */ /* 0x000fc400000114e8 */
[----:B-1----:R-:W-:Y:S01]  /*7c60*/  SEL R3, R211, RZ, !P2 ;  /* 0x000000ffd3037207 */ /* 0x002fe20005000000 */
[C---:B------:R-:W-:Y:S01]  /*7c70*/  IMAD R14, R5.reuse, c[0x0][0x1e0], RZ ;  /* 0x00007800050e7a24 */ /* 0x040fe200078e02ff */
[----:B------:R-:W-:Y:S01]  /*7c80*/  MOV R17, R0 ;  /* 0x0000000000117202 */ /* 0x000fe20000000f00 */
[----:B------:R-:W-:Y:S01]  /*7c90*/  IMAD R5, R5, c[0x0][0x208], RZ ;  /* 0x0000820005057a24 */ /* 0x000fe200078e02ff */
[----:B------:R-:W-:Y:S01]  /*7ca0*/  @P3 SHF.R.U32.HI R17, RZ, c[0x0][0x2cc], R16 ;  /* 0x0000b300ff113a19 */ /* 0x000fe20000011610 */
[----:B------:R-:W-:Y:S01]  /*7cb0*/  IMAD R6, R6, c[0x0][0x1c0], RZ ;  /* 0x0000700006067a24 */ /* 0x000fe200078e02ff */
[----:B------:R-:W-:Y:S01]  /*7cc0*/  ISETP.NE.U32.AND P0, PT, RZ, c[0x0][0x350], PT ;  /* 0x0000d400ff007a0c */ /* 0x000fe20003f05070 */
[----:B------:R-:W-:Y:S01]  /*7cd0*/  IMAD R19, R225, c[0x0][0x1bc], R19 ;  /* 0x00006f00e1137a24 */ /* 0x000fe200078e0213 */
[----:B------:R-:W-:Y:S01]  /*7ce0*/  ISETP.GE.AND P6, PT, R78, c[0x0][0x1d4], PT ;  /* 0x000075004e007a0c */ /* 0x000fe20003fc6270 */
[----:B------:R-:W-:Y:S01]  /*7cf0*/  IMAD.WIDE.U32 R20, R15, c[0x0][0x208], R24 ;  /* 0x000082000f147a25 */ /* 0x000fe200078e0018 */
[----:B------:R-:W-:-:S02]  /*7d00*/  ISETP.NE.AND.EX P0, PT, RZ, c[0x0][0x354], PT, P0 ;  /* 0x0000d500ff007a0c */ /* 0x000fc40003f05300 */
[----:B------:R-:W-:Y:S01]  /*7d10*/  ISETP.GE.AND P4, PT, R232, c[0x0][0x198], PT ;  /* 0x00006600e8007a0c */ /* 0x000fe20003f86270 */
[----:B------:R-:W-:Y:S01]  /*7d20*/  IMAD R5, R15, c[0x0][0x20c], R5 ;  /* 0x000083000f057a24 */ /* 0x000fe200078e0205 */
[----:B------:R-:W-:Y:S01]  /*7d30*/  ISETP.GE.AND P3, PT, R216, c[0x0][0x198], PT ;  /* 0x00006600d8007a0c */ /* 0x000fe20003f66270 */
[C---:B------:R-:W-:Y:S01]  /*7d40*/  IMAD R6, R3.reuse, c[0x0][0x1c4], R6 ;  /* 0x0000710003067a24 */ /* 0x040fe200078e0206 */
[----:B------:R-:W-:Y:S01]  /*7d50*/  ISETP.GE.AND P2, PT, R78, c[0x0][0x198], PT ;  /* 0x000066004e007a0c */ /* 0x000fe20003f46270 */
[----:B------:R-:W-:Y:S01]  /*7d60*/  IMAD.WIDE.U32 R18, R3, c[0x0][0x1c0], R18 ;  /* 0x0000700003127a25 */ /* 0x000fe200078e0012 */
[----:B------:R-:W-:Y:S02]  /*7d70*/  SHF.R.S32.HI R3, RZ, 0x1f, R17 ;  /* 0x0000001fff037819 */ /* 0x000fe40000011411 */
[----:B------:R-:W-:Y:S01]  /*7d80*/  IADD3 R21, R21, R5, RZ ;  /* 0x0000000515157210 */ /* 0x000fe20007ffe0ff */
[----:B------:R-:W-:Y:S01]  /*7d90*/  IMAD.IADD R19, R19, 0x1, R6 ;  /* 0x0000000113137824 */ /* 0x000fe200078e0206 */
[----:B------:R-:W-:Y:S01]  /*7da0*/  IADD3 R5, -R17, RZ, RZ ;  /* 0x000000ff11057210 */ /* 0x000fe20007ffe1ff */
[----:B------:R-:W-:-:S02]  /*7db0*/  IMAD R6, R3, c[0x0][0x1b0], RZ ;  /* 0x00006c0003067a24 */ /* 0x000fc400078e02ff */
[----:B------:R-:W-:-:S04]  /*7dc0*/  IMAD.WIDE.U32 R18, R17, c[0x0][0x1b0], R18 ;  /* 0x00006c0011127a25 */ /* 0x000fc800078e0012 */
[----:B------:R-:W-:Y:S02]  /*7dd0*/  IMAD R3, R17, c[0x0][0x1b4], R6 ;  /* 0x00006d0011037a24 */ /* 0x000fe400078e0206 */
[----:B------:R-:W-:Y:S02]  /*7de0*/  IMAD R0, R5, c[0x0][0x2c4], R0 ;  /* 0x0000b10005007a24 */ /* 0x000fe400078e0200 */
[----:B------:R-:W-:-:S04]  /*7df0*/  IMAD.WIDE.U32 R22, R15, c[0x0][0x1e0], R24 ;  /* 0x000078000f167a25 */ /* 0x000fc800078e0018 */
[----:B------:R-:W-:Y:S02]  /*7e00*/  IMAD R14, R15, c[0x0][0x1e4], R14 ;  /* 0x000079000f0e7a24 */ /* 0x000fe400078e020e */
[----:B------:R-:W-:Y:S01]  /*7e10*/  IMAD.IADD R19, R19, 0x1, R3 ;  /* 0x0000000113137824 */ /* 0x000fe200078e0203 */
[----:B------:R-:W-:Y:S01]  /*7e20*/  SHF.R.S32.HI R3, RZ, 0x1f, R0 ;  /* 0x0000001fff037819 */ /* 0x000fe20000011400 */
[----:B------:R-:W-:Y:S02]  /*7e30*/  IMAD.IADD R23, R23, 0x1, R14 ;  /* 0x0000000117177824 */ /* 0x000fe400078e020e */
[----:B------:R-:W-:-:S04]  /*7e40*/  IMAD.WIDE.U32 R14, R225, c[0x0][0x210], R20 ;  /* 0x00008400e10e7a25 */ /* 0x000fc800078e0014 */
[----:B------:R-:W-:Y:S02]  /*7e50*/  IMAD R3, R3, c[0x0][0x1a8], RZ ;  /* 0x00006a0003037a24 */ /* 0x000fe400078e02ff */
[----:B------:R-:W-:-:S04]  /*7e60*/  IMAD.WIDE.U32 R240, R225, c[0x0][0x1e8], R22 ;  /* 0x00007a00e1f07a25 */ /* 0x000fc800078e0016 */
[C---:B------:R-:W-:Y:S02]  /*7e70*/  IMAD R6, R0.reuse, c[0x0][0x1ac], R3 ;  /* 0x00006b0000067a24 */ /* 0x040fe400078e0203 */
[C---:B------:R-:W-:Y:S02]  /*7e80*/  IMAD R241, R225.reuse, c[0x0][0x1ec], R241 ;  /* 0x00007b00e1f17a24 */ /* 0x040fe400078e02f1 */
[----:B------:R-:W-:Y:S01]  /*7e90*/  IMAD R15, R225, c[0x0][0x214], R15 ;  /* 0x00008500e10f7a24 */ /* 0x000fe200078e020f */
[----:B--2---:R-:W-:Y:S02]  /*7ea0*/  @P1 SHF.R.S32.HI R237, RZ, 0x1f, R2 ;  /* 0x0000001fffed1819 */ /* 0x004fe40000011402 */
[----:B------:R-:W-:Y:S01]  /*7eb0*/  @!P1 MOV R237, R4 ;  /* 0x0000000400ed9202 */ /* 0x000fe20000000f00 */
[----:B------:R-:W-:Y:S01]  /*7ec0*/  IMAD.WIDE.U32 R4, R0, c[0x0][0x1a8], R18 ;  /* 0x00006a0000047a25 */ /* 0x000fe200078e0012 */
[----:B------:R-:W-:Y:S02]  /*7ed0*/  @P1 MOV R236, R2 ;  /* 0x0000000200ec1202 */ /* 0x000fe40000000f00 */
[----:B------:R-:W-:Y:S01]  /*7ee0*/  SEL R231, R237, RZ, !P0 ;  /* 0x000000ffede77207 */ /* 0x000fe20004000000 */
[----:B------:R-:W-:Y:S01]  /*7ef0*/  @!P1 IMAD.MOV.U32 R236, RZ, RZ, R211 ;  /* 0x000000ffffec9224 */ /* 0x000fe200078e00d3 */
[----:B------:R-:W-:Y:S01]  /*7f00*/  IADD3 R6, R5, R6, RZ ;  /* 0x0000000605067210 */ /* 0x000fe20007ffe0ff */
[----:B------:R-:W-:-:S02]  /*7f10*/  IMAD.IADD R2, R7, 0x1, R228 ;  /* 0x0000000107027824 */ /* 0x000fc400078e02e4 */
[C---:B------:R-:W-:Y:S01]  /*7f20*/  IMAD R3, R231.reuse, c[0x0][0x1f0], RZ ;  /* 0x00007c00e7037a24 */ /* 0x040fe200078e02ff */
[----:B------:R-:W-:Y:S01]  /*7f30*/  SEL R236, R236, RZ, !P0 ;  /* 0x000000ffecec7207 */ /* 0x000fe20004000000 */
[----:B------:R-:W-:Y:S01]  /*7f40*/  IMAD R231, R231, c[0x0][0x218], RZ ;  /* 0x00008600e7e77a24 */ /* 0x000fe200078e02ff */
[----:B------:R-:W-:-:S03]  /*7f50*/  LEA R20, P0, R4, c[0x0][0x160], 0x1 ;  /* 0x0000580004147a11 */ /* 0x000fc600078008ff */
[----:B------:R-:W-:Y:S01]  /*7f60*/  IMAD R3, R236, c[0x0][0x1f4], R3 ;  /* 0x00007d00ec037a24 */ /* 0x000fe200078e0203 */
[----:B------:R-:W-:Y:S01]  /*7f70*/  LEA.HI.X R6, R4, c[0x0][0x164], R6, 0x1, P0 ;  /* 0x0000590004067a11 */ /* 0x000fe200000f0c06 */
[----:B------:R-:W-:Y:S01]  /*7f80*/  IMAD R231, R236, c[0x0][0x21c], R231 ;  /* 0x00008700ece77a24 */ /* 0x000fe200078e02e7 */
[----:B------:R-:W-:Y:S01]  /*7f90*/  IADD3 R4, R8, -0x1, RZ ;  /* 0xffffffff08047810 */ /* 0x000fe20007ffe0ff */
[----:B------:R-:W-:-:S04]  /*7fa0*/  IMAD.WIDE.U32 R240, R236, c[0x0][0x1f0], R240 ;  /* 0x00007c00ecf07a25 */ /* 0x000fc800078e00f0 */
[----:B------:R-:W-:Y:S01]  /*7fb0*/  IMAD.WIDE.U32 R236, R236, c[0x0][0x218], R14 ;  /* 0x00008600ecec7a25 */ /* 0x000fe200078e000e */
[----:B------:R-:W-:-:S04]  /*7fc0*/  IADD3 R234, R241, R3, RZ ;  /* 0x00000003f1ea7210 */ /* 0x000fc80007ffe0ff */
[----:B------:R-:W-:Y:S01]  /*7fd0*/  IADD3 R231, R237, R231, RZ ;  /* 0x000000e7ede77210 */ /* 0x000fe20007ffe0ff */
[----:B------:R-:W-:Y:S05]  /*7fe0*/  BRA.DIV ~URZ, `(.L_x_1863) ;  /* 0x000193927f007947 */ /* 0x000fea000b800000 */
[----:B------:R1:W2:Y:S02]  /*7ff0*/  SHFL.IDX PT, R23, R6, RZ, 0x181f ;  /* 0x00181fff06177589 */ /* 0x0002a400000e0000 */
.L_x_2030:
[----:B------:R-:W-:Y:S05]  /*8000*/  BRA.DIV ~URZ, `(.L_x_1864) ;  /* 0x000193e27f007947 */ /* 0x000fea000b800000 */
[----:B------:R3:W4:Y:S02]  /*8010*/  SHFL.IDX PT, R15, R20, RZ, 0x181f ;  /* 0x00181fff140f7589 */ /* 0x00072400000e0000 */
.L_x_2031:
[----:B------:R-:W-:Y:S01]  /*8020*/  IMAD R5, R227, c[0x0][0x2c4], RZ ;  /* 0x0000b100e3057a24 */ /* 0x000fe200078e02ff */
[----:B------:R-:W-:Y:S01]  /*8030*/  BSSY B0, `(.L_x_1865) ;  /* 0x0000011000007945 */ /* 0x000fe20003800000 */
[----:B------:R-:W-:Y:S02]  /*8040*/  SHF.R.S32.HI R21, RZ, 0x1f, R216 ;  /* 0x0000001fff157819 */ /* 0x000fe400000114d8 */
        /* <DEDUP_REMOVED lines=15> */
.L_x_1866:
[----:B------:R-:W-:Y:S05]  /*8140*/  BSYNC B0 ;  /* 0x0000000000007941 */ /* 0x000fea0003800000 */
.L_x_1865:
[----:B------:R-:W-:Y:S05]  /*8150*/  BRA.DIV ~URZ, `(.L_x_1867) ;  /* 0x000192f27f007947 */ /* 0x000fea000b800000 */
[----:B--2---:R2:W1:Y:S04]  /*8160*/  SHFL.IDX PT, R23, R6, 0x1, 0x181f ;  /* 0x00381f0006177f89 */ /* 0x00446800000e0000 */
[----:B----4-:R2:W4:Y:S02]  /*8170*/  SHFL.IDX PT, R15, R20, 0x1, 0x181f ;  /* 0x00381f00140f7f89 */ /* 0x01052400000e0000 */
.L_x_2032:
        /* <DEDUP_REMOVED lines=16> */
.L_x_1869:
[----:B------:R-:W-:Y:S05]  /*8280*/  BSYNC B0 ;  /* 0x0000000000007941 */ /* 0x000fea0003800000 */
.L_x_1868:
[----:B------:R-:W-:Y:S05]  /*8290*/  BRA.DIV ~URZ, `(.L_x_1870) ;  /* 0x000192727f007947 */ /* 0x000fea000b800000 */
[----:B-1----:R1:W2:Y:S02]  /*82a0*/  SHFL.IDX PT, R23, R6, 0x2, 0x181f ;  /* 0x00581f0006177f89 */ /* 0x0022a400000e0000 */
.L_x_2033:
[----:B------:R-:W-:Y:S05]  /*82b0*/  BRA.DIV ~URZ, `(.L_x_1871) ;  /* 0x000192c27f007947 */ /* 0x000fea000b800000 */
[----:B----4-:R4:W1:Y:S02]  /*82c0*/  SHFL.IDX PT, R15, R20, 0x2, 0x181f ;  /* 0x00581f00140f7f89 */ /* 0x01086400000e0000 */
.L_x_2034:
        /* <DEDUP_REMOVED lines=16> */
.L_x_1873:
[----:B------:R-:W-:Y:S05]  /*83d0*/  BSYNC B0 ;  /* 0x0000000000007941 */ /* 0x000fea0003800000 */
.L_x_1872:
[----:B------:R-:W-:Y:S05]  /*83e0*/  BRA.DIV ~URZ, `(.L_x_1874) ;  /* 0x000191f27f007947 */ /* 0x000fea000b800000 */
[----:B--2---:R2:W3:Y:S04]  /*83f0*/  SHFL.IDX PT, R23, R6, 0x3, 0x181f ;  /* 0x00781f0006177f89 */ /* 0x0044e800000e0000 */
[----:B-1----:R2:W1:Y:S02]  /*8400*/  SHFL.IDX PT, R15, R20, 0x3, 0x181f ;  /* 0x00781f00140f7f89 */ /* 0x00246400000e0000 */
.L_x_2035:
        /* <DEDUP_REMOVED lines=16> */
[C---:B-1----:R-:W-:Y:S01]  /*8510*/  IMAD.SHL.U32 R3, R4.reuse, 0x40, RZ ;  /* 0x0000004004037824 */ /* 0x042fe200078e00ff */
[----:B------:R-:W-:Y:S01]  /*8520*/  SHF.R.S32.HI R0, RZ, 0x1f, R4 ;  /* 0x0000001fff007819 */ /* 0x000fe20000011404 */
[----:B------:R-:W-:Y:S01]  /*8530*/  IMAD.WIDE.U32 R16, R4, c[0x0][0x1e0], RZ ;  /* 0x0000780004107a25 */ /* 0x000fe200078e00ff */
[----:B------:R-:W-:Y:S02]  /*8540*/  BAR.SYNC.DEFER_BLOCKING 0x0 ;  /* 0x0000000000007b1d */ /* 0x000fe40000010000 */
[----:B------:R-:W-:Y:S01]  /*8550*/  IADD3 R14, -R3, R230, -R7 ;  /* 0x000000e6030e7210 */ /* 0x000fe20007ffe907 */
[----:B------:R-:W-:-:S03]  /*8560*/  IMAD R7, R0, c[0x0][0x1e0], RZ ;  /* 0x0000780000077a24 */ /* 0x000fc600078e02ff */
[----:B------:R-:W-:Y:S01]  /*8570*/  ISETP.GE.AND P1, PT, R14, 0x1, PT ;  /* 0x000000010e00780c */ /* 0x000fe20003f26270 */
[----:B------:R-:W-:Y:S01]  /*8580*/  IMAD R2, R4, c[0x0][0x1e4], R7 ;  /* 0x0000790004027a24 */ /* 0x000fe200078e0207 */
[----:B------:R-:W-:Y:S01]  /*8590*/  LEA R7, P2, R16, R240, 0x6 ;  /* 0x000000f010077211 */ /* 0x000fe200078430ff */
[----:B------:R-:W-:Y:S01]  /*85a0*/  ULDC.64 UR4, c[0x0][0x208] ;  /* 0x0000820000047ab9 */ /* 0x000fe20000000a00 */
[----:B------:R-:W-:Y:S01]  /*85b0*/  ISETP.GE.AND P0, PT, R14, 0x21, PT ;  /* 0x000000210e00780c */ /* 0x000fe20003f06270 */
[----:B------:R-:W-:Y:S01]  /*85c0*/  IMAD.IADD R15, R17, 0x1, R2 ;  /* 0x00000001110f7824 */ /* 0x000fe200078e0202 */
[----:B------:R-:W-:Y:S01]  /*85d0*/  USHF.L.U32 UR7, UR4, 0x6, URZ ;  /* 0x0000000604077899 */ /* 0x000fe2000800063f */
[----:B------:R-:W-:Y:S01]  /*85e0*/  IMAD.MOV.U32 R2, RZ, RZ, 0x20 ;  /* 0x00000020ff027424 */ /* 0x000fe200078e00ff */
[----:B------:R-:W-:Y:S01]  /*85f0*/  UMOV UR6, 0x6 ;  /* 0x0000000600067882 */ /* 0x000fe20000000000 */
[----:B------:R-:W-:Y:S01]  /*8600*/  BSSY B0, `(.L_x_1875) ;  /* 0x000004c000007945 */ /* 0x000fe20003800000 */
[----:B--2---:R-:W-:Y:S01]  /*8610*/  LEA.HI.X R6, R16, R234, R15, 0x6, P2 ;  /* 0x000000ea10067211 */ /* 0x004fe200010f340f */
[----:B------:R-:W-:Y:S01]  /*8620*/  IMAD.WIDE.U32 R16, R2, c[0x0][0x1e0], RZ ;  /* 0x0000780002107a25 */ /* 0x000fe200078e00ff */
[----:B------:R-:W-:Y:S01]  /*8630*/  USHF.L.U64.HI UR5, UR4, UR6, UR5 ;  /* 0x0000000604057299 */ /* 0x000fe20008010205 */
[----:B----4-:R-:W-:-:S02]  /*8640*/  @P1 LEA R20, P2, R7, c[0x0][0x1c8], 0x1 ;  /* 0x0000720007141a11 */ /* 0x010fc400078408ff */
[----:B------:R-:W-:Y:S01]  /*8650*/  @P1 ISETP.GE.AND P3, PT, R232, c[0x0][0x1d4], PT ;  /* 0x00007500e8001a0c */ /* 0x000fe20003f66270 */
[----:B------:R-:W-:Y:S01]  /*8660*/  IMAD R15, R2, c[0x0][0x1e4], RZ ;  /* 0x00007900020f7a24 */ /* 0x000fe200078e02ff */
[----:B------:R-:W-:Y:S02]  /*8670*/  @P1 LEA.HI.X R21, R7, c[0x0][0x1cc], R6, 0x1, P2 ;  /* 0x0000730007151a11 */ /* 0x000fe400010f0c06 */
[C---:B------:R-:W-:Y:S02]  /*8680*/  @P1 ISETP.GE.AND P2, PT, R216.reuse, c[0x0][0x1d4], PT ;  /* 0x00007500d8001a0c */ /* 0x040fe40003f46270 */
[----:B------:R-:W-:-:S07]  /*8690*/  @P0 ISETP.GE.AND P4, PT, R216, c[0x0][0x1d4], PT ;  /* 0x00007500d8000a0c */ /* 0x000fce0003f86270 */
[----:B------:R-:W-:Y:S01]  /*86a0*/  @!PT LDS RZ, [RZ] ;  /* 0x00000000fffff984 */ /* 0x000fe20000000800 */
[----:B------:R-:W-:Y:S01]  /*86b0*/  @!PT LDS RZ, [RZ] ;  /* 0x00000000fffff984 */ /* 0x000fe20000000800 */
[----:B------:R-:W-:Y:S01]  /*86c0*/  @!PT LDS RZ, [RZ] ;  /* 0x00000000fffff984 */ /* 0x000fe20000000800 */
[----:B------:R1:W-:Y:S01]  /*86d0*/  @P1 LDGSTS.E.BYPASS.LTC128B.128 [R140+0xc100], [R20.64], !P3 ;  /* 0x0c100000148c1fae */ /* 0x0003e2000d901d48 */
[----:B------:R-:W-:-:S03]  /*86e0*/  @P0 IADD3 R7, P3, R7, R16, RZ ;  /* 0x0000001007070210 */ /* 0x000fc60007f7e0ff */
[----:B------:R1:W-:Y:S01]  /*86f0*/  @P1 LDGSTS.E.BYPASS.LTC128B.128 [R140+0xe100], [R20.64+0x80], !P2 ;  /* 0x0e100080148c1fae */ /* 0x0003e2000d101d48 */
[----:B------:R-:W-:Y:S02]  /*8700*/  @P0 ISETP.GE.AND P2, PT, R232, c[0x0][0x1d4], PT ;  /* 0x00007500e8000a0c */ /* 0x000fe40003f46270 */
[----:B------:R-:W-:Y:S01]  /*8710*/  @P0 IADD3.X R6, R6, R17, R15, P3, !PT ;  /* 0x0000001106060210 */ /* 0x000fe20001ffe40f */
[----:B------:R1:W-:Y:S01]  /*8720*/  @P1 LDGSTS.E.BYPASS.LTC128B.128 [R140+0x10100], [R20.64+0x100], !P6 ;  /* 0x10100100148c1fae */ /* 0x0003e2000f101d48 */
[C---:B------:R-:W-:Y:S01]  /*8730*/  @P0 LEA R18, P1, R7.reuse, c[0x0][0x1c8], 0x1 ;  /* 0x0000720007120a11 */ /* 0x040fe200078208ff */
[----:B------:R-:W-:Y:S01]  /*8740*/  IMAD R15, R0, c[0x0][0x208], RZ ;  /* 0x00008200000f7a24 */ /* 0x000fe200078e02ff */
[----:B------:R-:W-:Y:S01]  /*8750*/  ISETP.GE.AND P3, PT, R232, c[0x0][0x1d4], PT ;  /* 0x00007500e8007a0c */ /* 0x000fe20003f66270 */
[----:B------:R-:W-:Y:S01]  /*8760*/  IMAD.WIDE.U32 R16, R4, c[0x0][0x208], RZ ;  /* 0x0000820004107a25 */ /* 0x000fe200078e00ff */
[----:B------:R-:W-:-:S03]  /*8770*/  @P0 LEA.HI.X R19, R7, c[0x0][0x1cc], R6, 0x1, P1 ;  /* 0x0000730007130a11 */ /* 0x000fc600008f0c06 */
[----:B------:R-:W-:Y:S01]  /*8780*/  IMAD R0, R4, c[0x0][0x20c], R15 ;  /* 0x0000830004007a24 */ /* 0x000fe200078e020f */
[----:B------:R-:W-:Y:S01]  /*8790*/  LEA R6, P1, R16, R236, 0x6 ;  /* 0x000000ec10067211 */ /* 0x000fe200078230ff */
[----:B------:R1:W-:Y:S01]  /*87a0*/  @P0 LDGSTS.E.BYPASS.LTC128B.128 [R140+0xd100], [R18.64], !P2 ;  /* 0x0d100000128c0fae */ /* 0x0003e2000d101d48 */
[----:B------:R-:W-:Y:S01]  /*87b0*/  ISETP.GE.AND P2, PT, R216, c[0x0][0x1d4], PT ;  /* 0x00007500d8007a0c */ /* 0x000fe20003f46270 */
[----:B------:R-:W-:Y:S02]  /*87c0*/  IMAD.IADD R0, R17, 0x1, R0 ;  /* 0x0000000111007824 */ /* 0x000fe400078e0200 */
[----:B------:R1:W-:Y:S01]  /*87d0*/  @P0 LDGSTS.E.BYPASS.LTC128B.128 [R140+0xf100], [R18.64+0x80], !P4 ;  /* 0x0f100080128c0fae */ /* 0x0003e2000e101d48 */
[----:B------:R-:W-:Y:S02]  /*87e0*/  ISETP.LT.OR P4, PT, R14, 0x1, P3 ;  /* 0x000000010e00780c */ /* 0x000fe40001f81670 */
[----:B------:R-:W-:Y:S01]  /*87f0*/  LEA.HI.X R17, R16, R231, R0, 0x6, P1 ;  /* 0x000000e710117211 */ /* 0x000fe200008f3400 */
[----:B------:R1:W-:Y:S01]  /*8800*/  @P0 LDGSTS.E.BYPASS.LTC128B.128 [R140+0x11100], [R18.64+0x100], !P6 ;  /* 0x11100100128c0fae */ /* 0x0003e2000f101d48 */
[----:B------:R-:W-:Y:S01]  /*8810*/  LEA R16, P0, R6, c[0x0][0x1f8], 0x1 ;  /* 0x00007e0006107a11 */ /* 0x000fe200078008ff */
[----:B------:R-:W-:Y:S01]  /*8820*/  IMAD.MOV.U32 R0, RZ, RZ, 0x40 ;  /* 0x00000040ff007424 */ /* 0x000fe200078e00ff */
[----:B------:R-:W-:Y:S01]  /*8830*/  ISETP.LT.OR P1, PT, R14, 0x1, P2 ;  /* 0x000000010e00780c */ /* 0x000fe20001721670 */
[----:B------:R-:W0:Y:S01]  /*8840*/  LDGDEPBAR ;  /* 0x00000000000079af */ /* 0x000e220000000000 */
[----:B------:R-:W-:-:S02]  /*8850*/  LEA.HI.X R17, R6, c[0x0][0x1fc], R17, 0x1, P0 ;  /* 0x00007f0006117a11 */ /* 0x000fc400000f0c11 */
[----:B------:R-:W-:Y:S02]  /*8860*/  ISETP.GE.AND P0, PT, R78, c[0x0][0x1d4], PT ;  /* 0x000075004e007a0c */ /* 0x000fe40003f06270 */
[C---:B------:R-:W-:Y:S01]  /*8870*/  ISETP.LT.OR P3, PT, R14.reuse, 0x21, P3 ;  /* 0x000000210e00780c */ /* 0x040fe20001f61670 */
[----:B------:R1:W-:Y:S01]  /*8880*/  LDGSTS.E.BYPASS.LTC128B.128 [R140+0x100], [R16.64], !P4 ;  /* 0x00100000108c7fae */ /* 0x0003e2000e101d48 */
[C---:B------:R-:W-:Y:S02]  /*8890*/  ISETP.LT.OR P4, PT, R14.reuse, 0x1, P0 ;  /* 0x000000010e00780c */ /* 0x040fe40000781670 */
[----:B------:R-:W-:-:S03]  /*88a0*/  ISETP.LT.OR P2, PT, R14, 0x21, P2 ;  /* 0x000000210e00780c */ /* 0x000fc60001741670 */
[----:B------:R1:W-:Y:S01]  /*88b0*/  LDGSTS.E.BYPASS.LTC128B.128 [R140+0x2100], [R16.64+0x80], !P1 ;  /* 0x02100080108c7fae */ /* 0x0003e2000c901d48 */
[----:B------:R-:W-:Y:S02]  /*88c0*/  ISETP.LT.OR P1, PT, R14, 0x21, P0 ;  /* 0x000000210e00780c */ /* 0x000fe40000721670 */
[----:B------:R-:W-:-:S04]  /*88d0*/  IADD3 R6, P0, R16, UR7, RZ ;  /* 0x0000000710067c10 */ /* 0x000fc8000ff1e0ff */
[----:B------:R-:W-:Y:S01]  /*88e0*/  IADD3.X R7, R17, UR5, RZ, P0, !PT ;  /* 0x0000000511077c10 */ /* 0x000fe200087fe4ff */
[----:B------:R1:W-:Y:S01]  /*88f0*/  LDGSTS.E.BYPASS.LTC128B.128 [R140+0x4100], [R16.64+0x100], !P4 ;  /* 0x04100100108c7fae */ /* 0x0003e2000e101d48 */
[----:B------:R-:W-:-:S03]  /*8900*/  ISETP.GT.AND P4, PT, R4, R235, PT ;  /* 0x000000eb0400720c */ /* 0x000fc60003f84270 */
[----:B------:R1:W-:Y:S04]  /*8910*/  LDGSTS.E.BYPASS.LTC128B.128 [R140+0x1100], [R6.64], !P3 ;  /* 0x01100000068c7fae */ /* 0x0003e8000d901d48 */
[----:B------:R1:W-:Y:S04]  /*8920*/  LDGSTS.E.BYPASS.LTC128B.128 [R140+0x3100], [R6.64+0x80], !P2 ;  /* 0x03100080068c7fae */ /* 0x0003e8000d101d48 */
[----:B------:R1:W-:Y:S04]  /*8930*/  LDGSTS.E.BYPASS.LTC128B.128 [R140+0x5100], [R6.64+0x100], !P1 ;  /* 0x05100100068c7fae */ /* 0x0003e8000c901d48 */
[----:B------:R-:W0:Y:S01]  /*8940*/  LDGDEPBAR ;  /* 0x00000000000079af */ /* 0x000e220000000000 */
[----:B------:R-:W-:Y:S05]  /*8950*/  @!P4 BRA `(.L_x_1876) ;  /* 0x000001600000c947 */ /* 0x000fea0003800000 */
[----:B-1----:R-:W-:Y:S02]  /*8960*/  IADD3 R7, R8, -0x2, RZ ;  /* 0xfffffffe08077810 */ /* 0x002fe40007ffe0ff */
[----:B------:R-:W-:-:S02]  /*8970*/  ISETP.GE.AND P1, PT, R232, c[0x0][0x1d4], PT ;  /* 0x00007500e8007a0c */ /* 0x000fc40003f26270 */
[----:B------:R-:W-:Y:S01]  /*8980*/  SHF.R.S32.HI R4, RZ, 0x1f, R7 ;  /* 0x0000001fff047819 */ /* 0x000fe20000011407 */
[----:B------:R-:W-:-:S04]  /*8990*/  IMAD.WIDE.U32 R14, R7, c[0x0][0x1e0], RZ ;  /* 0x00007800070e7a25 */ /* 0x000fc800078e00ff */
[----:B------:R-:W-:Y:S01]  /*89a0*/  IMAD R4, R4, c[0x0][0x1e0], RZ ;  /* 0x0000780004047a24 */ /* 0x000fe200078e02ff */
[----:B------:R-:W-:-:S03]  /*89b0*/  LEA R6, P0, R14, R240, 0x6 ;  /* 0x000000f00e067211 */ /* 0x000fc600078030ff */
[----:B------:R-:W-:Y:S01]  /*89c0*/  IMAD R4, R7, c[0x0][0x1e4], R4 ;  /* 0x0000790007047a24 */ /* 0x000fe200078e0204 */
[----:B------:R-:W-:-:S03]  /*89d0*/  LEA R16, P2, R6, c[0x0][0x1c8], 0x1 ;  /* 0x0000720006107a11 */ /* 0x000fc600078408ff */
[----:B------:R-:W-:Y:S02]  /*89e0*/  IMAD.IADD R7, R15, 0x1, R4 ;  /* 0x000000010f077824 */ /* 0x000fe400078e0204 */
[----:B------:R-:W-:-:S03]  /*89f0*/  IMAD R4, R0, c[0x0][0x1e4], RZ ;  /* 0x0000790000047a24 */ /* 0x000fc600078e02ff */
[----:B------:R-:W-:Y:S01]  /*8a00*/  LEA.HI.X R7, R14, R234, R7, 0x6, P0 ;  /* 0x000000ea0e077211 */ /* 0x000fe200000f3407 */
[----:B------:R-:W-:Y:S01]  /*8a10*/  IMAD.WIDE.U32 R14, R0, c[0x0][0x1e0], RZ ;  /* 0x00007800000e7a25 */ /* 0x000fe200078e00ff */
[----:B------:R-:W-:Y:S02]  /*8a20*/  ISETP.GE.AND P0, PT, R216, c[0x0][0x1d4], PT ;  /* 0x00007500d8007a0c */ /* 0x000fe40003f06270 */
[----:B------:R-:W-:Y:S02]  /*8a30*/  LEA.HI.X R17, R6, c[0x0][0x1cc], R7, 0x1, P2 ;  /* 0x0000730006117a11 */ /* 0x000fe400010f0c07 */
        /* <DEDUP_REMOVED lines=8> */
.L_x_1876:
[----:B------:R-:W-:Y:S05]  /*8ac0*/  BSYNC B0 ;  /* 0x0000000000007941 */ /* 0x000fea0003800000 */
.L_x_1875:
[----:B------:R-:W-:Y:S01]  /*8ad0*/  ISETP.LT.AND P0, PT, RZ, c[0x0][0x27c], PT ;  /* 0x00009f00ff007a0c */ /* 0x000fe20003f01270 */
[----:B------:R-:W0:Y:S01]  /*8ae0*/  LDGDEPBAR ;  /* 0x00000000000079af */ /* 0x000e220000000000 */
[----:B------:R-:W-:-:S11]  /*8af0*/  ISETP.NE.AND P5, PT, R224, 0x1, PT ;  /* 0x00000001e000780c */ /* 0x000fd60003fa5270 */
[----:B------:R-:W-:Y:S05]  /*8b00*/  @P0 BRA `(.L_x_1877) ;  /* 0x0000002000000947 */ /* 0x000fea0003800000 */
[----:B------:R-:W-:-:S04]  /*8b10*/  DEPBAR.LE SB0, 0x3 ;  /* 0x000080c00000791a */ /* 0x000fc80000000000 */
[----:B------:R-:W-:Y:S05]  /*8b20*/  BRA `(.L_x_1878) ;  /* 0x00006a7000007947 */ /* 0x000fea0003800000 */
.L_x_1877:
[----:B------:R-:W-:Y:S01]  /*8b30*/  ULDC.U8 UR4, c[0x0][0x298] ;  /* 0x0000a60000047ab9 */ /* 0x000fe20000000000 */
[----:B-1---5:R-:W-:Y:S01]  /*8b40*/  SHF.R.S32.HI R7, RZ, 0x1f, R76 ;  /* 0x0000001fff077819 */ /* 0x022fe2000001144c */
[----:B------:R-:W-:Y:S01]  /*8b50*/  IMAD.WIDE.U32 R16, R76, c[0x0][0x280], RZ ;  /* 0x0000a0004c107a25 */ /* 0x000fe200078e00ff */
[----:B------:R-:W-:Y:S01]  /*8b60*/  ISETP.NE.AND P0, PT, RZ, UR4, PT ;  /* 0x00000004ff007c0c */ /* 0x000fe2000bf05270 */
[----:B------:R-:W-:Y:S01]  /*8b70*/  BSSY B2, `(.L_x_1878) ;  /* 0x00006a2000027945 */ /* 0x000fe20003800000 */
[----:B------:R-:W-:Y:S01]  /*8b80*/  IADD3 R14, R221, R228, RZ ;  /* 0x000000e4dd0e7210 */ /* 0x000fe20007ffe0ff */
[----:B------:R-:W-:Y:S01]  /*8b90*/  IMAD R15, R7, c[0x0][0x280], RZ ;  /* 0x0000a000070f7a24 */ /* 0x000fe200078e02ff */
[----:B------:R-:W-:Y:S01]  /*8ba0*/  IADD3 R60, R221, 0x40, RZ ;  /* 0x00000040dd3c7810 */ /* 0x000fe20007ffe0ff */
[----:B------:R-:W-:Y:S01]  /*8bb0*/  IMAD R7, R7, c[0x0][0x290], RZ ;  /* 0x0000a40007077a24 */ /* 0x000fe200078e02ff */
[----:B------:R-:W-:Y:S01]  /*8bc0*/  LEA R6, R218, R14, 0x6 ;  /* 0x0000000eda067211 */ /* 0x000fe200078e30ff */
[----:B------:R-:W-:-:S02]  /*8bd0*/  IMAD R15, R76, c[0x0][0x284], R15 ;  /* 0x0000a1004c0f7a24 */ /* 0x000fc400078e020f */
[C---:B------:R-:W-:Y:S02]  /*8be0*/  IMAD R7, R76.reuse, c[0x0][0x294], R7 ;  /* 0x0000a5004c077a24 */ /* 0x040fe400078e0207 */
[----:B------:R-:W-:Y:S01]  /*8bf0*/  IMAD.WIDE.U32 R18, R76, c[0x0][0x290], RZ ;  /* 0x0000a4004c127a25 */ /* 0x000fe200078e00ff */
[----:B------:R-:W-:-:S04]  /*8c00*/  IADD3 R15, R15, R17, RZ ;  /* 0x000000110f0f7210 */ /* 0x000fc80007ffe0ff */
[----:B------:R-:W-:Y:S01]  /*8c10*/  IADD3 R7, R7, R19, RZ ;  /* 0x0000001307077210 */ /* 0x000fe20007ffe0ff */
[----:B------:R-:W-:Y:S05]  /*8c20*/  @!P0 BRA `(.L_x_1879) ;  /* 0x0000344000008947 */ /* 0x000fea0003800000 */
[----:B------:R-:W-:Y:S01]  /*8c30*/  @P5 IMAD.HI.U32 R4, R6, c[0x0][0x2c8], RZ ;  /* 0x0000b20006045a27 */ /* 0x000fe200078e00ff */
[C---:B------:R-:W-:Y:S01]  /*8c40*/  IADD3 R22, R142.reuse, 0x40, RZ ;  /* 0x000000408e167810 */ /* 0x040fe20007ffe0ff */
[----:B------:R-:W-:Y:S01]  /*8c50*/  BSSY B0, `(.L_x_1880) ;  /* 0x000006b000007945 */ /* 0x000fe20003800000 */
[C---:B------:R-:W-:Y:S01]  /*8c60*/  IADD3 R33, R142.reuse, 0x20, RZ ;  /* 0x000000208e217810 */ /* 0x040fe20007ffe0ff */
[----:B------:R-:W-:Y:S01]  /*8c70*/  IMAD.MOV.U32 R21, RZ, RZ, R15 ;  /* 0x000000ffff157224 */ /* 0x000fe200078e000f */
[----:B------:R-:W-:Y:S01]  /*8c80*/  @P5 SHF.R.U32.HI R6, RZ, c[0x0][0x2cc], R4 ;  /* 0x0000b300ff065a19 */ /* 0x000fe20000011604 */
[----:B------:R-:W-:Y:S01]  /*8c90*/  IMAD.MOV.U32 R20, RZ, RZ, R16 ;  /* 0x000000ffff147224 */ /* 0x000fe200078e0010 */
[----:B------:R-:W-:Y:S01]  /*8ca0*/  IADD3 R38, R142, 0x10, RZ ;  /* 0x000000108e267810 */ /* 0x000fe20007ffe0ff */
[----:B------:R-:W-:Y:S01]  /*8cb0*/  IMAD.MOV.U32 R16, RZ, RZ, R18 ;  /* 0x000000ffff107224 */ /* 0x000fe200078e0012 */
[----:B------:R-:W-:Y:S01]  /*8cc0*/  SHF.R.S32.HI R4, RZ, 0x1f, R6 ;  /* 0x0000001fff047819 */ /* 0x000fe20000011406 */
[----:B------:R-:W-:Y:S01]  /*8cd0*/  IMAD.WIDE.U32 R18, R6, c[0x0][0x280], R20 ;  /* 0x0000a00006127a25 */ /* 0x000fe200078e0014 */
[----:B------:R-:W-:Y:S01]  /*8ce0*/  SHF.R.S32.HI R21, RZ, 0x1f, R136 ;  /* 0x0000001fff157819 */ /* 0x000fe20000011488 */
[----:B------:R-:W-:Y:S01]  /*8cf0*/  CS2R R64, SRZ ;  /* 0x0000000000407805 */ /* 0x000fe2000001ff00 */
[----:B------:R-:W-:Y:S01]  /*8d00*/  CS2R R70, SRZ ;  /* 0x0000000000467805 */ /* 0x000fe2000001ff00 */
[----:B------:R-:W-:Y:S01]  /*8d10*/  IMAD R15, R4, c[0x0][0x280], RZ ;  /* 0x0000a000040f7a24 */ /* 0x000fe200078e02ff */
[----:B------:R-:W-:Y:S01]  /*8d20*/  LEA R25, P0, R18, c[0x0][0x270], 0x1 ;  /* 0x00009c0012197a11 */ /* 0x000fe200078008ff */
[----:B------:R-:W-:Y:S01]  /*8d30*/  IMAD.MOV.U32 R17, RZ, RZ, R7 ;  /* 0x000000ffff117224 */ /* 0x000fe200078e0007 */
[----:B------:R-:W-:Y:S01]  /*8d40*/  CS2R R78, SRZ ;  /* 0x00000000004e7805 */ /* 0x000fe2000001ff00 */
[----:B------:R-:W-:Y:S01]  /*8d50*/  IMAD R15, R6, c[0x0][0x284], R15 ;  /* 0x0000a100060f7a24 */ /* 0x000fe200078e020f */
[----:B------:R-:W-:Y:S01]  /*8d60*/  CS2R R90, SRZ ;  /* 0x00000000005a7805 */ /* 0x000fe2000001ff00 */
[----:B------:R-:W-:Y:S01]  /*8d70*/  IMAD R7, R4, c[0x0][0x290], RZ ;  /* 0x0000a40004077a24 */ /* 0x000fe200078e02ff */
[----:B------:R1:W2:Y:S01]  /*8d80*/  SHFL.IDX PT, R30, R25, RZ, 0x1c1f ;  /* 0x001c1fff191e7589 */ /* 0x0002a200000e0000 */
[----:B------:R-:W-:Y:S01]  /*8d90*/  IMAD.IADD R26, R19, 0x1, R15 ;  /* 0x00000001131a7824 */ /* 0x000fe200078e020f */
[----:B------:R-:W-:Y:S01]  /*8da0*/  CS2R R100, SRZ ;  /* 0x0000000000647805 */ /* 0x000fe2000001ff00 */
[----:B------:R-:W-:Y:S01]  /*8db0*/  IMAD.WIDE.U32 R16, R6, c[0x0][0x290], R16 ;  /* 0x0000a40006107a25 */ /* 0x000fe200078e0010 */
[----:B------:R-:W-:Y:S01]  /*8dc0*/  CS2R R80, SRZ ;  /* 0x0000000000507805 */ /* 0x000fe2000001ff00 */
[----:B------:R-:W-:Y:S01]  /*8dd0*/  CS2R R62, SRZ ;  /* 0x00000000003e7805 */ /* 0x000fe2000001ff00 */
[----:B------:R-:W-:Y:S01]  /*8de0*/  LEA.HI.X R26, R18, c[0x0][0x274], R26, 0x1, P0 ;  /* 0x00009d00121a7a11 */ /* 0x000fe200000f0c1a */
[----:B------:R-:W-:Y:S01]  /*8df0*/  IMAD R24, R6, c[0x0][0x294], R7 ;  /* 0x0000a50006187a24 */ /* 0x000fe200078e0207 */
[----:B------:R-:W-:Y:S01]  /*8e00*/  ISETP.GE.AND P0, PT, R14, R5, PT ;  /* 0x000000050e00720c */ /* 0x000fe20003f06270 */
[----:B------:R-:W-:Y:S01]  /*8e10*/  CS2R R18, SRZ ;  /* 0x0000000000127805 */ /* 0x000fe2000001ff00 */
[C---:B------:R-:W-:Y:S01]  /*8e20*/  LEA R23, P1, R16.reuse, c[0x0][0x288], 0x1 ;  /* 0x0000a20010177a11 */ /* 0x040fe200078208ff */
[----:B------:R-:W-:Y:S01]  /*8e30*/  IMAD.IADD R24, R17, 0x1, R24 ;  /* 0x0000000111187824 */ /* 0x000fe200078e0218 */
[----:B------:R1:W3:Y:S01]  /*8e40*/  SHFL.IDX PT, R31, R26, RZ, 0x1c1f ;  /* 0x001c1fff1a1f7589 */ /* 0x0002e200000e0000 */
[----:B------:R-:W-:Y:S01]  /*8e50*/  SHF.R.S32.HI R6, RZ, 0x1f, R137 ;  /* 0x0000001fff067819 */ /* 0x000fe20000011489 */
[----:B------:R-:W-:Y:S01]  /*8e60*/  CS2R R68, SRZ ;  /* 0x0000000000447805 */ /* 0x000fe2000001ff00 */
[----:B------:R-:W-:Y:S01]  /*8e70*/  CS2R R74, SRZ ;  /* 0x00000000004a7805 */ /* 0x000fe2000001ff00 */
[----:B------:R-:W-:Y:S01]  /*8e80*/  LEA.HI.X R24, R16, c[0x0][0x28c], R24, 0x1, P1 ;  /* 0x0000a30010187a11 */ /* 0x000fe200008f0c18 */
[----:B------:R1:W4:Y:S01]  /*8e90*/  SHFL.IDX PT, R28, R23, RZ, 0x1c1f ;  /* 0x001c1fff171c7589 */ /* 0x00032200000e0000 */
[----:B------:R-:W-:Y:S01]  /*8ea0*/  CS2R R88, SRZ ;  /* 0x0000000000587805 */ /* 0x000fe2000001ff00 */
[----:B------:R-:W-:Y:S01]  /*8eb0*/  CS2R R98, SRZ ;  /* 0x0000000000627805 */ /* 0x000fe2000001ff00 */
[----:B------:R-:W-:Y:S01]  /*8ec0*/  CS2R R82, SRZ ;  /* 0x0000000000527805 */ /* 0x000fe2000001ff00 */
[----:B------:R1:W1:Y:S01]  /*8ed0*/  SHFL.IDX PT, R29, R24, RZ, 0x1c1f ;  /* 0x001c1fff181d7589 */ /* 0x00026200000e0000 */
[----:B------:R-:W-:-:S02]  /*8ee0*/  SHF.R.S32.HI R15, RZ, 0x1f, R22 ;  /* 0x0000001fff0f7819 */ /* 0x000fc40000011416 */
[----:B------:R-:W-:Y:S02]  /*8ef0*/  SHF.R.S32.HI R4, RZ, 0x1f, R33 ;  /* 0x0000001fff047819 */ /* 0x000fe40000011421 */
[----:B------:R-:W-:Y:S01]  /*8f00*/  SHF.R.S32.HI R7, RZ, 0x1f, R38 ;  /* 0x0000001fff077819 */ /* 0x000fe20000011426 */
[----:B------:R-:W-:Y:S05]  /*8f10*/  @P0 BRA `(.L_x_1881) ;  /* 0x000003e000000947 */ /* 0x000fea0003800000 */
[----:B--2---:R-:W-:Y:S01]  /*8f20*/  ISETP.GE.AND P0, PT, R38, c[0x0][0x27c], PT ;  /* 0x00009f0026007a0c */ /* 0x004fe20003f06270 */
[----:B------:R-:W-:Y:S01]  /*8f30*/  CS2R R100, SRZ ;  /* 0x0000000000647805 */ /* 0x000fe2000001ff00 */
[----:B------:R-:W-:Y:S01]  /*8f40*/  ISETP.GE.AND P1, PT, R33, c[0x0][0x27c], PT ;  /* 0x00009f0021007a0c */ /* 0x000fe20003f26270 */
[----:B------:R-:W-:-:S10]  /*8f50*/  CS2R R98, SRZ ;  /* 0x0000000000627805 */ /* 0x000fd4000001ff00 */
[C---:B------:R-:W-:Y:S01]  /*8f60*/  @!P0 IMAD.SHL.U32 R27, R38.reuse, 0x2, RZ ;  /* 0x00000002261b8824 */ /* 0x040fe200078e00ff */
[----:B------:R-:W-:-:S04]  /*8f70*/  @!P0 SHF.L.U64.HI R17, R38, 0x1, R7 ;  /* 0x0000000126118819 */ /* 0x000fc80000010207 */
[----:B------:R-:W-:-:S05]  /*8f80*/  @!P0 IADD3 R42, P2, R30, R27, RZ ;  /* 0x0000001b1e2a8210 */ /* 0x000fca0007f5e0ff */
[----:B---3--:R-:W-:Y:S01]  /*8f90*/  @!P0 IMAD.X R43, R31, 0x1, R17, P2 ;  /* 0x000000011f2b8824 */ /* 0x008fe200010e0611 */
[----:B----4-:R-:W-:Y:S01]  /*8fa0*/  @!P0 IADD3 R40, P2, R28, R27, RZ ;  /* 0x0000001b1c288210 */ /* 0x010fe20007f5e0ff */
[----:B------:R-:W-:-:S03]  /*8fb0*/  @!P1 IMAD.SHL.U32 R27, R33, 0x2, RZ ;  /* 0x00000002211b9824 */ /* 0x000fc600078e00ff */
[----:B------:R2:W5:Y:S01]  /*8fc0*/  @!P0 LD.E.64 R100, [R42.64] ;  /* 0x000000082a648980 */ /* 0x000562000c101b00 */
[----:B-1----:R-:W-:Y:S01]  /*8fd0*/  @!P0 IMAD.X R41, R29, 0x1, R17, P2 ;  /* 0x000000011d298824 */ /* 0x002fe200010e0611 */
[----:B------:R-:W-:Y:S02]  /*8fe0*/  @!P1 SHF.L.U64.HI R17, R33, 0x1, R4 ;  /* 0x0000000121119819 */ /* 0x000fe40000010204 */
[-C--:B------:R-:W-:Y:S02]  /*8ff0*/  @!P1 IADD3 R36, P2, R30, R27.reuse, RZ ;  /* 0x0000001b1e249210 */ /* 0x080fe40007f5e0ff */
[----:B------:R1:W5:Y:S01]  /*9000*/  @!P0 LD.E.64 R98, [R40.64] ;  /* 0x0000000828628980 */ /* 0x000362000c101b00 */
[----:B------:R-:W-:Y:S02]  /*9010*/  ISETP.GE.AND P0, PT, R137, c[0x0][0x27c], PT ;  /* 0x00009f0089007a0c */ /* 0x000fe40003f06270 */
[----:B------:R-:W-:Y:S01]  /*9020*/  @!P1 IMAD.X R37, R31, 0x1, R17, P2 ;  /* 0x000000011f259824 */ /* 0x000fe200010e0611 */
[----:B------:R-:W-:Y:S01]  /*9030*/  @!P1 IADD3 R34, P2, R28, R27, RZ ;  /* 0x0000001b1c229210 */ /* 0x000fe20007f5e0ff */
[----:B------:R-:W-:Y:S01]  /*9040*/  CS2R R90, SRZ ;  /* 0x00000000005a7805 */ /* 0x000fe2000001ff00 */
[----:B------:R-:W-:-:S03]  /*9050*/  CS2R R88, SRZ ;  /* 0x0000000000587805 */ /* 0x000fc6000001ff00 */
[----:B------:R-:W-:Y:S01]  /*9060*/  @!P1 IMAD.X R35, R29, 0x1, R17, P2 ;  /* 0x000000011d239824 */ /* 0x000fe200010e0611 */
[----:B------:R-:W-:Y:S01]  /*9070*/  ISETP.GE.AND P2, PT, R22, c[0x0][0x27c], PT ;  /* 0x00009f0016007a0c */ /* 0x000fe20003f46270 */
[----:B------:R3:W5:Y:S03]  /*9080*/  @!P1 LD.E.64 R90, [R36.64] ;  /* 0x00000008245a9980 */ /* 0x000766000c101b00 */
[C---:B------:R-:W-:Y:S01]  /*9090*/  @!P0 IMAD.SHL.U32 R17, R137.reuse, 0x2, RZ ;  /* 0x0000000289118824 */ /* 0x040fe200078e00ff */
[----:B------:R4:W5:Y:S01]  /*90a0*/  @!P1 LD.E.64 R88, [R34.64] ;  /* 0x0000000822589980 */ /* 0x000962000c101b00 */
[----:B------:R-:W-:-:S03]  /*90b0*/  @!P0 SHF.L.U64.HI R16, R137, 0x1, R6 ;  /* 0x0000000189108819 */ /* 0x000fc60000010206 */
[----:B-1----:R-:W-:-:S05]  /*90c0*/  @!P0 IADD3 R40, P1, R30, R17, RZ ;  /* 0x000000111e288210 */ /* 0x002fca0007f3e0ff */
[--C-:B------:R-:W-:Y:S01]  /*90d0*/  @!P0 IMAD.X R41, R31, 0x1, R16.reuse, P1 ;  /* 0x000000011f298824 */ /* 0x100fe200008e0610 */
[----:B------:R-:W-:Y:S01]  /*90e0*/  @!P0 IADD3 R44, P1, R28, R17, RZ ;  /* 0x000000111c2c8210 */ /* 0x000fe20007f3e0ff */
[----:B------:R-:W-:Y:S01]  /*90f0*/  CS2R R78, SRZ ;  /* 0x00000000004e7805 */ /* 0x000fe2000001ff00 */
[----:B------:R-:W-:Y:S01]  /*9100*/  CS2R R74, SRZ ;  /* 0x00000000004a7805 */ /* 0x000fe2000001ff00 */
[C---:B------:R-:W-:Y:S02]  /*9110*/  @!P2 IMAD.SHL.U32 R17, R22.reuse, 0x2, RZ ;  /* 0x000000021611a824 */ /* 0x040fe400078e00ff */
[----:B------:R-:W-:Y:S01]  /*9120*/  @!P0 IMAD.X R45, R29, 0x1, R16, P1 ;  /* 0x000000011d2d8824 */ /* 0x000fe200008e0610 */
[----:B------:R-:W-:Y:S01]  /*9130*/  @!P2 SHF.L.U64.HI R16, R22, 0x1, R15 ;  /* 0x000000011610a819 */ /* 0x000fe2000001020f */
[----:B------:R1:W5:Y:S04]  /*9140*/  @!P0 LD.E.64 R78, [R40.64] ;  /* 0x00000008284e8980 */ /* 0x000368000c101b00 */
[----:B------:R1:W5:Y:S01]  /*9150*/  @!P0 LD.E.64 R74, [R44.64] ;  /* 0x000000082c4a8980 */ /* 0x000362000c101b00 */
[----:B----4-:R-:W-:-:S02]  /*9160*/  @!P2 IADD3 R34, P0, R28, R17, RZ ;  /* 0x000000111c22a210 */ /* 0x010fc40007f1e0ff */
[----:B------:R-:W-:-:S03]  /*9170*/  ISETP.GE.AND P1, PT, R142, c[0x0][0x27c], PT ;  /* 0x00009f008e007a0c */ /* 0x000fc60003f26270 */
[----:B------:R-:W-:Y:S01]  /*9180*/  @!P2 IMAD.X R35, R29, 0x1, R16, P0 ;  /* 0x000000011d23a824 */ /* 0x000fe200000e0610 */
[----:B------:R-:W-:Y:S01]  /*9190*/  ISETP.GE.AND P0, PT, R136, c[0x0][0x27c], PT ;  /* 0x00009f0088007a0c */ /* 0x000fe20003f06270 */
[----:B------:R-:W-:Y:S01]  /*91a0*/  CS2R R80, SRZ ;  /* 0x0000000000507805 */ /* 0x000fe2000001ff00 */
[----:B------:R-:W-:Y:S01]  /*91b0*/  CS2R R82, SRZ ;  /* 0x0000000000527805 */ /* 0x000fe2000001ff00 */
[----:B---3--:R-:W-:-:S06]  /*91c0*/  @!P2 IADD3 R36, P3, R30, R17, RZ ;  /* 0x000000111e24a210 */ /* 0x008fcc0007f7e0ff */
[----:B--2---:R-:W-:-:S04]  /*91d0*/  @!P1 IMAD.WIDE R42, R142, 0x2, R30 ;  /* 0x000000028e2a9825 */ /* 0x004fc800078e021e */
[----:B------:R-:W-:Y:S01]  /*91e0*/  @!P0 IMAD.SHL.U32 R17, R136, 0x2, RZ ;  /* 0x0000000288118824 */ /* 0x000fe200078e00ff */
[----:B------:R2:W5:Y:S01]  /*91f0*/  @!P1 LD.E.64 R80, [R42.64] ;  /* 0x000000082a509980 */ /* 0x000562000c101b00 */
[----:B-1----:R-:W-:-:S04]  /*9200*/  @!P1 IMAD.WIDE R40, R142, 0x2, R28 ;  /* 0x000000028e289825 */ /* 0x002fc800078e021c */
[----:B------:R-:W-:Y:S01]  /*9210*/  @!P2 IMAD.X R37, R31, 0x1, R16, P3 ;  /* 0x000000011f25a824 */ /* 0x000fe200018e0610 */
[----:B------:R2:W5:Y:S01]  /*9220*/  @!P1 LD.E.64 R82, [R40.64] ;  /* 0x0000000828529980 */ /* 0x000562000c101b00 */
[----:B------:R-:W-:Y:S02]  /*9230*/  @!P0 SHF.L.U64.HI R16, R136, 0x1, R21 ;  /* 0x0000000188108819 */ /* 0x000fe40000010215 */
[----:B------:R-:W-:-:S05]  /*9240*/  @!P0 IADD3 R30, P1, R30, R17, RZ ;  /* 0x000000111e1e8210 */ /* 0x000fca0007f3e0ff */
[--C-:B------:R-:W-:Y:S01]  /*9250*/  @!P0 IMAD.X R31, R31, 0x1, R16.reuse, P1 ;  /* 0x000000011f1f8824 */ /* 0x100fe200008e0610 */
[----:B------:R-:W-:Y:S01]  /*9260*/  @!P0 IADD3 R28, P1, R28, R17, RZ ;  /* 0x000000111c1c8210 */ /* 0x000fe20007f3e0ff */
[----:B------:R-:W-:Y:S01]  /*9270*/  CS2R R70, SRZ ;  /* 0x0000000000467805 */ /* 0x000fe2000001ff00 */
[----:B------:R-:W-:Y:S01]  /*9280*/  CS2R R68, SRZ ;  /* 0x0000000000447805 */ /* 0x000fe2000001ff00 */
[----:B------:R-:W-:Y:S01]  /*9290*/  CS2R R64, SRZ ;  /* 0x0000000000407805 */ /* 0x000fe2000001ff00 */
[----:B------:R-:W-:Y:S01]  /*92a0*/  CS2R R62, SRZ ;  /* 0x00000000003e7805 */ /* 0x000fe2000001ff00 */
[----:B------:R-:W-:Y:S02]  /*92b0*/  @!P0 IMAD.X R29, R29, 0x1, R16, P1 ;  /* 0x000000011d1d8824 */ /* 0x000fe400008e0610 */
[----:B------:R2:W5:Y:S04]  /*92c0*/  @!P2 LD.E.64 R70, [R36.64] ;  /* 0x000000082446a980 */ /* 0x000568000c101b00 */
[----:B------:R2:W5:Y:S04]  /*92d0*/  @!P2 LD.E.64 R68, [R34.64] ;  /* 0x000000082244a980 */ /* 0x000568000c101b00 */
[----:B------:R2:W5:Y:S04]  /*92e0*/  @!P0 LD.E.64 R64, [R30.64] ;  /* 0x000000081e408980 */ /* 0x000568000c101b00 */
[----:B------:R2:W5:Y:S02]  /*92f0*/  @!P0 LD.E.64 R62, [R28.64] ;  /* 0x000000081c3e8980 */ /* 0x000564000c101b00 */
.L_x_1881:
[----:B--2---:R-:W-:Y:S05]  /*9300*/  BSYNC B0 ;  /* 0x0000000000007941 */ /* 0x004fea0003800000 */
.L_x_1880:
[----:B------:R-:W-:Y:S01]  /*9310*/  IADD3 R14, R14, 0x40, RZ ;  /* 0x000000400e0e7810 */ /* 0x000fe20007ffe0ff */
[----:B-----5:R-:W-:Y:S01]  /*9320*/  IMAD.MOV.U32 R20, RZ, RZ, R64 ;  /* 0x000000ffff147224 */ /* 0x020fe200078e0040 */
[----:B------:R2:W4:Y:S01]  /*9330*/  SHFL.IDX PT, R37, R26, 0x1, 0x1c1f ;  /* 0x003c1f001a257f89 */ /* 0x00052200000e0000 */
[----:B------:R-:W-:Y:S01]  /*9340*/  IMAD.MOV.U32 R17, RZ, RZ, R65 ;  /* 0x000000ffff117224 */ /* 0x000fe200078e0041 */
[----:B------:R-:W-:Y:S01]  /*9350*/  ISETP.GE.AND P0, PT, R14, R5, PT ;  /* 0x000000050e00720c */ /* 0x000fe20003f06270 */
[----:B------:R-:W-:Y:S01]  /*9360*/  IMAD.MOV.U32 R16, RZ, RZ, R70 ;  /* 0x000000ffff107224 */ /* 0x000fe200078e0046 */
[----:B------:R-:W3:Y:S01]  /*9370*/  SHFL.IDX PT, R36, R25, 0x1, 0x1c1f ;  /* 0x003c1f0019247f89 */ /* 0x000ee200000e0000 */
[----:B------:R-:W-:Y:S01]  /*9380*/  IMAD.MOV.U32 R14, RZ, RZ, R71 ;  /* 0x000000ffff0e7224 */ /* 0x000fe200078e0047 */
[----:B------:R-:W-:Y:S01]  /*9390*/  PRMT R50, R17, 0x5410, R20 ;  /* 0x0000541011327816 */ /* 0x000fe20000000014 */
[----:B------:R-:W-:Y:S01]  /*93a0*/  IMAD.MOV.U32 R17, RZ, RZ, R79 ;  /* 0x000000ffff117224 */ /* 0x000fe200078e004f */
[----:B------:R-:W-:Y:S01]  /*93b0*/  MOV R20, R78 ;  /* 0x0000004e00147202 */ /* 0x000fe20000000f00 */
[----:B-1----:R1:W1:Y:S01]  /*93c0*/  SHFL.IDX PT, R29, R24, 0x1, 0x1c1f ;  /* 0x003c1f00181d7f89 */ /* 0x00226200000e0000 */
[----:B------:R-:W-:Y:S01]  /*93d0*/  PRMT R53, R14, 0x5410, R16 ;  /* 0x000054100e357816 */ /* 0x000fe20000000010 */
[----:B------:R-:W-:Y:S01]  /*93e0*/  IMAD.MOV.U32 R16, RZ, RZ, R90 ;  /* 0x000000ffff107224 */ /* 0x000fe200078e005a */
[----:B------:R-:W-:Y:S01]  /*93f0*/  PRMT R59, R17, 0x5410, R20 ;  /* 0x00005410113b7816 */ /* 0x000fe20000000014 */
[----:B------:R-:W-:Y:S01]  /*9400*/  IMAD.MOV.U32 R14, RZ, RZ, R91 ;  /* 0x000000ffff0e7224 */ /* 0x000fe200078e005b */
[----:B------:R-:W-:Y:S01]  /*9410*/  MOV R20, R100 ;  /* 0x0000006400147202 */ /* 0x000fe20000000f00 */
[----:B------:R-:W-:Y:S01]  /*9420*/  IMAD.MOV.U32 R17, RZ, RZ, R101 ;  /* 0x000000ffff117224 */ /* 0x000fe200078e0065 */
[----:B----4-:R4:W1:Y:S01]  /*9430*/  SHFL.IDX PT, R28, R23, 0x1, 0x1c1f ;  /* 0x003c1f00171c7f89 */ /* 0x01086200000e0000 */
[----:B------:R-:W-:Y:S01]  /*9440*/  BSSY B0, `(.L_x_1882) ;  /* 0x0000062000007945 */ /* 0x000fe20003800000 */
[----:B------:R-:W-:Y:S01]  /*9450*/  PRMT R66, R14, 0x5410, R16 ;  /* 0x000054100e427816 */ /* 0x000fe20000000010 */
[----:B------:R-:W-:Y:S01]  /*9460*/  IMAD.MOV.U32 R16, RZ, RZ, R80 ;  /* 0x000000ffff107224 */ /* 0x000fe200078e0050 */
[----:B------:R-:W-:Y:S01]  /*9470*/  PRMT R72, R17, 0x5410, R20 ;  /* 0x0000541011487816 */ /* 0x000fe20000000014 */
[----:B------:R-:W-:Y:S01]  /*9480*/  IMAD.MOV.U32 R14, RZ, RZ, R81 ;  /* 0x000000ffff0e7224 */ /* 0x000fe200078e0051 */
[----:B------:R-:W-:Y:S01]  /*9490*/  MOV R20, R62 ;  /* 0x0000003e00147202 */ /* 0x000fe20000000f00 */
[----:B------:R-:W-:Y:S01]  /*94a0*/  IMAD.MOV.U32 R17, RZ, RZ, R63 ;  /* 0x000000ffff117224 */ /* 0x000fe200078e003f */
[----:B--2---:R-:W-:Y:S01]  /*94b0*/  CS2R R26, SRZ ;  /* 0x00000000001a7805 */ /* 0x004fe2000001ff00 */
        /* <DEDUP_REMOVED lines=11> */
[----:B------:R-:W-:Y:S01]  /*9570*/  MOV R14, R89 ;  /* 0x00000059000e7202 */ /* 0x000fe20000000f00 */
[----:B------:R-:W-:Y:S01]  /*9580*/  CS2R R56, SRZ ;  /* 0x0000000000387805 */ /* 0x000fe2000001ff00 */
[----:B------:R-:W-:Y:S01]  /*9590*/  PRMT R58, R17, 0x5410, R20 ;  /* 0x00005410113a7816 */ /* 0x000fe20000000014 */
[----:B------:R-:W-:Y:S01]  /*95a0*/  IMAD.MOV.U32 R20, RZ, RZ, R98 ;  /* 0x000000ffff147224 */ /* 0x000fe200078e0062 */
[----:B------:R-:W-:Y:S01]  /*95b0*/  PRMT R61, R14, 0x5410, R16 ;  /* 0x000054100e3d7816 */ /* 0x000fe20000000010 */
[----:B------:R-:W-:Y:S01]  /*95c0*/  IMAD.MOV.U32 R17, RZ, RZ, R99 ;  /* 0x000000ffff117224 */ /* 0x000fe200078e0063 */
[----:B------:R-:W-:Y:S01]  /*95d0*/  MOV R16, R82 ;  /* 0x0000005200107202 */ /* 0x000fe20000000f00 */
[----:B------:R-:W-:Y:S01]  /*95e0*/  IMAD.MOV.U32 R14, RZ, RZ, R83 ;  /* 0x000000ffff0e7224 */ /* 0x000fe200078e0053 */
[----:B-1----:R-:W-:Y:S01]  /*95f0*/  CS2R R24, SRZ ;  /* 0x0000000000187805 */ /* 0x002fe2000001ff00 */
[----:B---3--:R-:W-:Y:S01]  /*9600*/  CS2R R30, SRZ ;  /* 0x00000000001e7805 */ /* 0x008fe2000001ff00 */
[----:B------:R-:W-:Y:S01]  /*9610*/  PRMT R67, R17, 0x5410, R20 ;  /* 0x0000541011437816 */ /* 0x000fe20000000014 */
[----:B------:R-:W-:Y:S01]  /*9620*/  CS2R R40, SRZ ;  /* 0x0000000000287805 */ /* 0x000fe2000001ff00 */
[----:B------:R-:W-:Y:S01]  /*9630*/  PRMT R73, R14, 0x5410, R16 ;  /* 0x000054100e497816 */ /* 0x000fe20000000010 */
[----:B------:R-:W-:Y:S01]  /*9640*/  CS2R R46, SRZ ;  /* 0x00000000002e7805 */ /* 0x000fe2000001ff00 */
[----:B------:R-:W-:Y:S01]  /*9650*/  CS2R R16, SRZ ;  /* 0x0000000000107805 */ /* 0x000fe2000001ff00 */
[----:B------:R-:W-:Y:S01]  /*9660*/  CS2R R54, SRZ ;  /* 0x0000000000367805 */ /* 0x000fe2000001ff00 */
        /* <DEDUP_REMOVED lines=8> */
[--C-:B------:R-:W-:Y:S01]  /*96f0*/  @!P0 IMAD.X R19, R37, 0x1, R7.reuse, P2 ;  /* 0x0000000125138824 */ /* 0x100fe200010e0607 */
[----:B------:R-:W-:Y:S02]  /*9700*/  @!P0 IADD3 R16, P2, R28, R17, RZ ;  /* 0x000000111c108210 */ /* 0x000fe40007f5e0ff */
[----:B------:R-:W-:Y:S02]  /*9710*/  @!P1 SHF.L.U64.HI R4, R33, 0x1, R4 ;  /* 0x0000000121049819 */ /* 0x000fe40000010204 */
[----:B------:R1:W5:Y:S01]  /*9720*/  @!P0 LD.E.64 R48, [R18.64] ;  /* 0x0000000812308980 */ /* 0x000362000c101b00 */
[----:B------:R-:W-:Y:S02]  /*9730*/  @!P0 IMAD.X R17, R29, 0x1, R7, P2 ;  /* 0x000000011d118824 */ /* 0x000fe400010e0607 */
[----:B------:R-:W-:-:S03]  /*9740*/  @!P1 IMAD.SHL.U32 R7, R33, 0x2, RZ ;  /* 0x0000000221079824 */ /* 0x000fc600078e00ff */
[----:B------:R2:W5:Y:S01]  /*9750*/  @!P0 LD.E.64 R46, [R16.64] ;  /* 0x00000008102e8980 */ /* 0x000562000c101b00 */
[----:B------:R-:W-:Y:S02]  /*9760*/  ISETP.GE.AND P0, PT, R137, c[0x0][0x27c], PT ;  /* 0x00009f0089007a0c */ /* 0x000fe40003f06270 */
[----:B------:R-:W-:-:S05]  /*9770*/  @!P1 IADD3 R26, P2, R36, R7, RZ ;  /* 0x00000007241a9210 */ /* 0x000fca0007f5e0ff */
[----:B------:R-:W-:Y:S01]  /*9780*/  @!P1 IMAD.X R27, R37, 0x1, R4, P2 ;  /* 0x00000001251b9824 */ /* 0x000fe200010e0604 */
[----:B------:R-:W-:Y:S01]  /*9790*/  @!P1 IADD3 R24, P2, R28, R7, RZ ;  /* 0x000000071c189210 */ /* 0x000fe20007f5e0ff */
[----:B------:R-:W-:Y:S01]  /*97a0*/  CS2R R42, SRZ ;  /* 0x00000000002a7805 */ /* 0x000fe2000001ff00 */
[----:B------:R-:W-:-:S03]  /*97b0*/  CS2R R40, SRZ ;  /* 0x0000000000287805 */ /* 0x000fc6000001ff00 */
[----:B------:R-:W-:Y:S02]  /*97c0*/  @!P1 IMAD.X R25, R29, 0x1, R4, P2 ;  /* 0x000000011d199824 */ /* 0x000fe400010e0604 */
[C---:B------:R-:W-:Y:S01]  /*97d0*/  @!P0 IMAD.SHL.U32 R4, R137.reuse, 0x2, RZ ;  /* 0x0000000289048824 */ /* 0x040fe200078e00ff */
[----:B------:R3:W5:Y:S01]  /*97e0*/  @!P1 LD.E.64 R42, [R26.64] ;  /* 0x000000081a2a9980 */ /* 0x000762000c101b00 */
[----:B------:R-:W-:Y:S02]  /*97f0*/  ISETP.GE.AND P2, PT, R22, c[0x0][0x27c], PT ;  /* 0x00009f0016007a0c */ /* 0x000fe40003f46270 */
[----:B------:R-:W-:Y:S01]  /*9800*/  @!P0 SHF.L.U64.HI R6, R137, 0x1, R6 ;  /* 0x0000000189068819 */ /* 0x000fe20000010206 */
[----:B------:R4:W5:Y:S01]  /*9810*/  @!P1 LD.E.64 R40, [R24.64] ;  /* 0x0000000818289980 */ /* 0x000962000c101b00 */
[----:B--2---:R-:W-:-:S05]  /*9820*/  @!P0 IADD3 R16, P1, R36, R4, RZ ;  /* 0x0000000424108210 */ /* 0x004fca0007f3e0ff */
[--C-:B------:R-:W-:Y:S01]  /*9830*/  @!P0 IMAD.X R17, R37, 0x1, R6.reuse, P1 ;  /* 0x0000000125118824 */ /* 0x100fe200008e0606 */
[----:B-1----:R-:W-:Y:S01]  /*9840*/  @!P0 IADD3 R18, P1, R28, R4, RZ ;  /* 0x000000041c128210 */ /* 0x002fe20007f3e0ff */
[----:B------:R-:W-:Y:S01]  /*9850*/  CS2R R34, SRZ ;  /* 0x0000000000227805 */ /* 0x000fe2000001ff00 */
[----:B------:R-:W-:Y:S01]  /*9860*/  CS2R R30, SRZ ;  /* 0x00000000001e7805 */ /* 0x000fe2000001ff00 */
[C---:B------:R-:W-:Y:S02]  /*9870*/  @!P2 IMAD.SHL.U32 R4, R22.reuse, 0x2, RZ ;  /* 0x000000021604a824 */ /* 0x040fe400078e00ff */
[----:B------:R-:W-:Y:S01]  /*9880*/  @!P0 IMAD.X R19, R29, 0x1, R6, P1 ;  /* 0x000000011d138824 */ /* 0x000fe200008e0606 */
[----:B------:R-:W-:Y:S01]  /*9890*/  @!P2 SHF.L.U64.HI R15, R22, 0x1, R15 ;  /* 0x00000001160fa819 */ /* 0x000fe2000001020f */
[----:B------:R1:W5:Y:S04]  /*98a0*/  @!P0 LD.E.64 R34, [R16.64] ;  /* 0x0000000810228980 */ /* 0x000368000c101b00 */
[----:B------:R2:W5:Y:S01]  /*98b0*/  @!P0 LD.E.64 R30, [R18.64] ;  /* 0x00000008121e8980 */ /* 0x000562000c101b00 */
[----:B------:R-:W-:-:S02]  /*98c0*/  @!P2 IADD3 R6, P0, R28, R4, RZ ;  /* 0x000000041c06a210 */ /* 0x000fc40007f1e0ff */
[----:B------:R-:W-:-:S03]  /*98d0*/  ISETP.GE.AND P1, PT, R142, c[0x0][0x27c], PT ;  /* 0x00009f008e007a0c */ /* 0x000fc60003f26270 */
[----:B------:R-:W-:Y:S01]  /*98e0*/  @!P2 IMAD.X R7, R29, 0x1, R15, P0 ;  /* 0x000000011d07a824 */ /* 0x000fe200000e060f */
[----:B------:R-:W-:Y:S01]  /*98f0*/  ISETP.GE.AND P0, PT, R136, c[0x0][0x27c], PT ;  /* 0x00009f0088007a0c */ /* 0x000fe20003f06270 */
[----:B------:R-:W-:Y:S01]  /*9900*/  CS2R R56, SRZ ;  /* 0x0000000000387805 */ /* 0x000fe2000001ff00 */
[----:B------:R-:W-:Y:S01]  /*9910*/  CS2R R54, SRZ ;  /* 0x0000000000367805 */ /* 0x000fe2000001ff00 */
[----:B------:R-:W-:-:S06]  /*9920*/  @!P2 IADD3 R84, P3, R36, R4, RZ ;  /* 0x000000042454a210 */ /* 0x000fcc0007f7e0ff */
[----:B------:R-:W-:-:S04]  /*9930*/  @!P1 IMAD.WIDE R86, R142, 0x2, R28 ;  /* 0x000000028e569825 */ /* 0x000fc800078e021c */
[----:B------:R-:W-:Y:S01]  /*9940*/  @!P0 IMAD.SHL.U32 R4, R136, 0x2, RZ ;  /* 0x0000000288048824 */ /* 0x000fe200078e00ff */
[----:B------:R2:W5:Y:S01]  /*9950*/  @!P1 LD.E.64 R54, [R86.64] ;  /* 0x0000000856369980 */ /* 0x000562000c101b00 */
[----:B-1----:R-:W-:Y:S01]  /*9960*/  @!P1 IMAD.WIDE R16, R142, 0x2, R36 ;  /* 0x000000028e109825 */ /* 0x002fe200078e0224 */
[----:B------:R-:W-:-:S04]  /*9970*/  @!P0 SHF.L.U64.HI R21, R136, 0x1, R21 ;  /* 0x0000000188158819 */ /* 0x000fc80000010215 */
[----:B------:R1:W5:Y:S01]  /*9980*/  @!P1 LD.E.64 R56, [R16.64] ;  /* 0x0000000810389980 */ /* 0x000362000c101b00 */
[----:B------:R-:W-:Y:S01]  /*9990*/  @!P0 IADD3 R14, P1, R36, R4, RZ ;  /* 0x00000004240e8210 */ /* 0x000fe20007f3e0ff */
[----:B------:R-:W-:-:S04]  /*99a0*/  @!P2 IMAD.X R85, R37, 0x1, R15, P3 ;  /* 0x000000012555a824 */ /* 0x000fc800018e060f */
[--C-:B------:R-:W-:Y:S01]  /*99b0*/  @!P0 IMAD.X R15, R37, 0x1, R21.reuse, P1 ;  /* 0x00000001250f8824 */ /* 0x100fe200008e0615 */
[----:B------:R-:W-:Y:S01]  /*99c0*/  @!P0 IADD3 R20, P1, R28, R4, RZ ;  /* 0x000000041c148210 */ /* 0x000fe20007f3e0ff */
[----:B---3--:R-:W-:Y:S01]  /*99d0*/  CS2R R26, SRZ ;  /* 0x00000000001a7805 */ /* 0x008fe2000001ff00 */
[----:B----4-:R-:W-:Y:S01]  /*99e0*/  CS2R R24, SRZ ;  /* 0x0000000000187805 */ /* 0x010fe2000001ff00 */
[----:B--2---:R-:W-:Y:S02]  /*99f0*/  CS2R R18, SRZ ;  /* 0x0000000000127805 */ /* 0x004fe4000001ff00 */
[----:B------:R-:W-:Y:S02]  /*9a00*/  @!P0 IMAD.X R21, R29, 0x1, R21, P1 ;  /* 0x000000011d158824 */ /* 0x000fe400008e0615 */
[----:B------:R2:W5:Y:S04]  /*9a10*/  @!P2 LD.E.64 R26, [R84.64] ;  /* 0x00000008541aa980 */ /* 0x000568000c101b00 */
[----:B------:R2:W5:Y:S04]  /*9a20*/  @!P2 LD.E.64 R24, [R6.64] ;  /* 0x000000080618a980 */ /* 0x000568000c101b00 */
[----:B------:R2:W5:Y:S01]  /*9a30*/  @!P0 LD.E.64 R18, [R14.64] ;  /* 0x000000080e128980 */ /* 0x000562000c101b00 */
[----:B-1----:R-:W-:-:S06]  /*9a40*/  CS2R R16, SRZ ;  /* 0x0000000000107805 */ /* 0x002fcc000001ff00 */
[----:B------:R2:W5:Y:S02]  /*9a50*/  @!P0 LD.E.64 R16, [R20.64] ;  /* 0x0000000814108980 */ /* 0x000564000c101b00 */
.L_x_1883:
[----:B----4-:R-:W-:Y:S05]  /*9a60*/  BSYNC B0 ;  /* 0x0000000000007941 */ /* 0x010fea0003800000 */
.L_x_1882:
[----:B--2--5:R-:W-:Y:S01]  /*9a70*/  IMAD.MOV.U32 R7, RZ, RZ, R18 ;  /* 0x000000ffff077224 */ /* 0x024fe200078e0012 */
[----:B------:R-:W-:Y:S01]  /*9a80*/  LOP3.LUT R15, R77, 0x18, R144, 0xf8, !PT ;  /* 0x000000184d0f7812 */ /* 0x000fe200078ef890 */
[----:B------:R-:W-:Y:S01]  /*9a90*/  IMAD.MOV.U32 R6, RZ, RZ, R19 ;  /* 0x000000ffff067224 */ /* 0x000fe200078e0013 */
[----:B------:R-:W-:Y:S01]  /*9aa0*/  LOP3.LUT P0, RZ, R219, 0x4, RZ, 0xc0, !PT ;  /* 0x00000004dbff7812 */ /* 0x000fe2000780c0ff */
[----:B------:R-:W-:Y:S01]  /*9ab0*/  IMAD.MOV.U32 R4, RZ, RZ, R26 ;  /* 0x000000ffff047224 */ /* 0x000fe200078e001a */
[----:B------:R-:W-:Y:S01]  /*9ac0*/  LOP3.LUT R15, R12, R15, R13, 0xf6, !PT ;  /* 0x0000000f0c0f7212 */ /* 0x000fe200078ef60d */
[----:B------:R-:W-:Y:S01]  /*9ad0*/  IMAD.MOV.U32 R12, RZ, RZ, R27 ;  /* 0x000000ffff0c7224 */ /* 0x000fe200078e001b */
[----:B------:R-:W-:Y:S01]  /*9ae0*/  PRMT R14, R6, 0x5410, R7 ;  /* 0x00005410060e7816 */ /* 0x000fe20000000007 */
[----:B------:R-:W-:Y:S01]  /*9af0*/  IMAD.MOV.U32 R7, RZ, RZ, R34 ;  /* 0x000000ffff077224 */ /* 0x000fe200078e0022 */
[----:B------:R-:W-:Y:S01]  /*9b00*/  PRMT R21, R21, 0x5410, R4 ;  /* 0x0000541015157816 */ /* 0x000fe20000000004 */
[----:B------:R-:W-:Y:S01]  /*9b10*/  IMAD.MOV.U32 R6, RZ, RZ, R35 ;  /* 0x000000ffff067224 */ /* 0x000fe200078e0023 */
[----:B------:R-:W-:-:S04]  /*9b20*/  DEPBAR.LE SB0, 0x3 ;  /* 0x000080c00000791a */ /* 0x000fc80000000000 */
        /* <DEDUP_REMOVED lines=8> */
[----:B------:R-:W-:Y:S01]  /*9bb0*/  IMAD.IADD R51, R5, 0x1, -R228 ;  /* 0x0000000105337824 */ /* 0x000fe200078e0ae4 */
[----:B------:R-:W-:Y:S01]  /*9bc0*/  PRMT R36, R6, 0x5410, R7 ;  /* 0x0000541006247816 */ /* 0x000fe20000000007 */
[----:B------:R-:W-:Y:S01]  /*9bd0*/  IMAD.MOV.U32 R7, RZ, RZ, R16 ;  /* 0x000000ffff077224 */ /* 0x000fe200078e0010 */
[----:B------:R-:W-:Y:S01]  /*9be0*/  PRMT R39, R39, 0x5410, R4 ;  /* 0x0000541027277816 */ /* 0x000fe20000000004 */
[----:B------:R-:W-:Y:S01]  /*9bf0*/  IMAD.MOV.U32 R6, RZ, RZ, R17 ;  /* 0x000000ffff067224 */ /* 0x000fe200078e0011 */
[----:B------:R-:W-:Y:S01]  /*9c00*/  IMNMX R51, R51, 0x80, PT ;  /* 0x0000008033337817 */ /* 0x000fe20003800200 */
[----:B------:R-:W-:-:S02]  /*9c10*/  IMAD.MOV.U32 R4, RZ, RZ, R24 ;  /* 0x000000ffff047224 */ /* 0x000fc400078e0018 */
[----:B------:R-:W-:Y:S01]  /*9c20*/  IMAD.MOV.U32 R12, RZ, RZ, R43 ;  /* 0x000000ffff0c7224 */ /* 0x000fe200078e002b */
[----:B------:R-:W-:Y:S01]  /*9c30*/  PRMT R13, R6, 0x5410, R7 ;  /* 0x00005410060d7816 */ /* 0x000fe20000000007 */
[----:B------:R-:W-:Y:S01]  /*9c40*/  IMAD.MOV.U32 R7, RZ, RZ, R30 ;  /* 0x000000ffff077224 */ /* 0x000fe200078e001e */
[----:B------:R-:W-:Y:S01]  /*9c50*/  PRMT R20, R20, 0x5410, R4 ;  /* 0x0000541014147816 */ /* 0x000fe20000000004 */
[----:B------:R-:W-:Y:S01]  /*9c60*/  IMAD.MOV.U32 R6, RZ, RZ, R31 ;  /* 0x000000ffff067224 */ /* 0x000fe200078e001f */
[----:B------:R-:W-:Y:S01]  /*9c70*/  BAR.SYNC.DEFER_BLOCKING 0x0 ;  /* 0x0000000000007b1d */ /* 0x000fe20000010000 */
[----:B------:R-:W-:Y:S01]  /*9c80*/  IMAD.MOV.U32 R4, RZ, RZ, R40 ;  /* 0x000000ffff047224 */ /* 0x000fe200078e0028 */
[----:B------:R-:W-:Y:S01]  /*9c90*/  ISETP.GE.AND P1, PT, R221, R51, PT ;  /* 0x00000033dd00720c */ /* 0x000fe20003f26270 */
[----:B------:R-:W-:Y:S01]  /*9ca0*/  IMAD.SHL.U32 R15, R15, 0x2, RZ ;  /* 0x000000020f0f7824 */ /* 0x000fe200078e00ff */
        /* <DEDUP_REMOVED lines=12> */
[----:B------:R-:W-:Y:S01]  /*9d70*/  IADD3 R4, R15, 0x18100, RZ ;  /* 0x000181000f047810 */ /* 0x000fe20007ffe0ff */
[----:B------:R-:W-:Y:S01]  /*9d80*/  IMAD.MOV.U32 R5, RZ, RZ, R55 ;  /* 0x000000ffff057224 */ /* 0x000fe200078e0037 */
[----:B------:R-:W-:-:S02]  /*9d90*/  PRMT R20, R12, 0x7610, R20 ;  /* 0x000076100c147816 */ /* 0x000fc40000000014 */
[----:B------:R-:W-:Y:S02]  /*9da0*/  IADD3 R12, R15, 0x18140, RZ ;  /* 0x000181400f0c7810 */ /* 0x000fe40007ffe0ff */
[----:B------:R-:W-:Y:S02]  /*9db0*/  PRMT R37, R7, 0x7610, R37 ;  /* 0x0000761007257816 */ /* 0x000fe40000000025 */
[----:B------:R-:W-:Y:S02]  /*9dc0*/  PRMT R44, R5, 0x5410, R6 ;  /* 0x00005410052c7816 */ /* 0x000fe40000000006 */
[----:B------:R-:W-:Y:S01]  /*9dd0*/  @P0 IADD3 R12, R4, -0x40, RZ ;  /* 0xffffffc0040c0810 */ /* 0x000fe20007ffe0ff */
[----:B------:R-:W-:Y:S05]  /*9de0*/  @P1 BRA `(.L_x_1885) ;  /* 0x0000112000001947 */ /* 0x000fea0003800000 */
[----:B------:R-:W-:Y:S01]  /*9df0*/  ISETP.GE.AND P0, PT, R142, c[0x0][0x27c], PT ;  /* 0x00009f008e007a0c */ /* 0x000fe20003f06270 */
[----:B------:R-:W-:-:S12]  /*9e00*/  BSSY B0, `(.L_x_1886) ;  /* 0x000002c000007945 */ /* 0x000fd80003800000 */
[----:B------:R-:W-:Y:S05]  /*9e10*/  @P0 BRA `(.L_x_1887) ;  /* 0x000002a000000947 */ /* 0x000fea0003800000 */
[----:B------:R-:W1:Y:S01]  /*9e20*/  LDS.128 R4, [R15+0x18100] ;  /* 0x018100000f047984 */ /* 0x000e620000000c00 */
[--C-:B------:R-:W-:Y:S01]  /*9e30*/  SHF.R.U64 R77, R80, 0x10, R81.reuse ;  /* 0x00000010504d7819 */ /* 0x100fe20000001251 */
[--C-:B------:R-:W-:Y:S01]  /*9e40*/  HADD2.F32 R87, -RZ, R73.reuse.H1_H1 ;  /* 0x30000049ff577230 */ /* 0x100fe20000004100 */
[----:B------:R-:W-:Y:S01]  /*9e50*/  SHF.R.U32.HI R80, RZ, 0x10, R81 ;  /* 0x00000010ff507819 */ /* 0x000fe20000011651 */
[----:B------:R-:W-:Y:S01]  /*9e60*/  HADD2.F32 R93, -RZ, R76.H1_H1 ;  /* 0x3000004cff5d7230 */ /* 0x000fe20000004100 */
[--C-:B------:R-:W-:Y:S01]  /*9e70*/  SHF.R.U64 R81, R82, 0x10, R83.reuse ;  /* 0x0000001052517819 */ /* 0x100fe20000001253 */
[----:B------:R-:W-:Y:S01]  /*9e80*/  HADD2.F32 R73, -RZ, R73.H0_H0 ;  /* 0x20000049ff497230 */ /* 0x000fe20000004100 */
[----:B------:R-:W-:Y:S01]  /*9e90*/  SHF.R.U32.HI R82, RZ, 0x10, R83 ;  /* 0x00000010ff527819 */ /* 0x000fe20000011653 */
[----:B------:R-:W-:Y:S02]  /*9ea0*/  HADD2.F32 R92, -RZ, R80.H0_H0 ;  /* 0x20000050ff5c7230 */ /* 0x000fe40000004100 */
[----:B------:R-:W-:-:S02]  /*9eb0*/  HADD2.F32 R81, -RZ, R81.H0_H0 ;  /* 0x20000051ff517230 */ /* 0x000fc40000004100 */
[----:B------:R-:W-:Y:S02]  /*9ec0*/  HADD2.F32 R82, -RZ, R82.H0_H0 ;  /* 0x20000052ff527230 */ /* 0x000fe40000004100 */
[----:B------:R-:W-:Y:S02]  /*9ed0*/  HADD2.F32 R77, -RZ, R77.H0_H0 ;  /* 0x2000004dff4d7230 */ /* 0x000fe40000004100 */
[--C-:B-1----:R-:W-:Y:S02]  /*9ee0*/  HADD2.F32 R83, -RZ, R7.reuse.H0_H0 ;  /* 0x20000007ff537230 */ /* 0x102fe40000004100 */
[----:B------:R-:W-:Y:S02]  /*9ef0*/  HADD2.F32 R7, -RZ, R7.H1_H1 ;  /* 0x30000007ff077230 */ /* 0x000fe40000004100 */
[--C-:B------:R-:W-:Y:S02]  /*9f00*/  HADD2.F32 R85, -RZ, R4.reuse.H1_H1 ;  /* 0x30000004ff557230 */ /* 0x100fe40000004100 */
[----:B------:R-:W-:Y:S01]  /*9f10*/  HADD2.F32 R84, -RZ, R4.H0_H0 ;  /* 0x20000004ff547230 */ /* 0x000fe20000004100 */
[-C--:B------:R-:W-:Y:S01]  /*9f20*/  FMUL.FTZ R80, R7, R82.reuse ;  /* 0x0000005207507220 */ /* 0x080fe20000410000 */
[--C-:B------:R-:W-:Y:S01]  /*9f30*/  HADD2.F32 R4, -RZ, R6.reuse.H0_H0 ;  /* 0x20000006ff047230 */ /* 0x100fe20000004100 */
[----:B------:R-:W-:Y:S01]  /*9f40*/  FMUL.FTZ R82, R83, R82 ;  /* 0x0000005253527220 */ /* 0x000fe20000410000 */
[----:B------:R-:W-:Y:S01]  /*9f50*/  HADD2.F32 R6, -RZ, R6.H1_H1 ;  /* 0x30000006ff067230 */ /* 0x000fe20000004100 */
[-C--:B------:R-:W-:Y:S01]  /*9f60*/  FMUL.FTZ R94, R85, R87.reuse ;  /* 0x00000057555e7220 */ /* 0x080fe20000410000 */
[--C-:B------:R-:W-:Y:S01]  /*9f70*/  HADD2.F32 R86, -RZ, R5.reuse.H0_H0 ;  /* 0x20000005ff567230 */ /* 0x100fe20000004100 */
[-C--:B------:R-:W-:Y:S01]  /*9f80*/  FFMA.FTZ R80, R83, R92.reuse, -R80 ;  /* 0x0000005c53507223 */ /* 0x080fe20000010850 */
[----:B------:R-:W-:Y:S01]  /*9f90*/  HADD2.F32 R5, -RZ, R5.H1_H1 ;  /* 0x30000005ff057230 */ /* 0x000fe20000004100 */
[----:B------:R-:W-:Y:S01]  /*9fa0*/  FMUL.FTZ R96, R84, R87 ;  /* 0x0000005754607220 */ /* 0x000fe20000410000 */
[----:B------:R-:W-:Y:S01]  /*9fb0*/  HADD2.F32 R83, -RZ, R76.H0_H0 ;  /* 0x2000004cff537230 */ /* 0x000fe20000004100 */
[----:B------:R-:W-:-:S02]  /*9fc0*/  FFMA.FTZ R7, R7, R92, R82 ;  /* 0x0000005c07077223 */ /* 0x000fc40000010052 */
[----:B------:R-:W-:Y:S02]  /*9fd0*/  FFMA.FTZ R94, R84, R93, -R94 ;  /* 0x0000005d545e7223 */ /* 0x000fe4000001085e */
[-C--:B------:R-:W-:Y:S01]  /*9fe0*/  FMUL.FTZ R76, R6, R73.reuse ;  /* 0x00000049064c7220 */ /* 0x080fe20000410000 */
[----:B------:R-:W-:Y:S01]  /*9ff0*/  F2FP.PACK_AB R7, R7, R80 ;  /* 0x000000500707723e */ /* 0x000fe200000000ff */
[----:B------:R-:W-:Y:S02]  /*a000*/  FMUL.FTZ R73, R4, R73 ;  /* 0x0000004904497220 */ /* 0x000fe40000410000 */
[-C--:B------:R-:W-:Y:S02]  /*a010*/  FMUL.FTZ R82, R5, R81.reuse ;  /* 0x0000005105527220 */ /* 0x080fe40000410000 */
[----:B------:R-:W-:Y:S02]  /*a020*/  FMUL.FTZ R84, R86, R81 ;  /* 0x0000005156547220 */ /* 0x000fe40000410000 */
[----:B------:R-:W-:-:S02]  /*a030*/  FFMA.FTZ R85, R85, R93, R96 ;  /* 0x0000005d55557223 */ /* 0x000fc40000010060 */
[-C--:B------:R-:W-:Y:S02]  /*a040*/  FFMA.FTZ R76, R4, R83.reuse, -R76 ;  /* 0x00000053044c7223 */ /* 0x080fe4000001084c */
[----:B------:R-:W-:Y:S01]  /*a050*/  FFMA.FTZ R73, R6, R83, R73 ;  /* 0x0000005306497223 */ /* 0x000fe20000010049 */
[----:B------:R-:W-:Y:S01]  /*a060*/  F2FP.PACK_AB R4, R85, R94 ;  /* 0x0000005e5504723e */ /* 0x000fe200000000ff */
[-C--:B------:R-:W-:Y:S02]  /*a070*/  FFMA.FTZ R82, R86, R77.reuse, -R82 ;  /* 0x0000004d56527223 */ /* 0x080fe40000010852 */
[----:B------:R-:W-:Y:S01]  /*a080*/  FFMA.FTZ R5, R5, R77, R84 ;  /* 0x0000004d05057223 */ /* 0x000fe20000010054 */
[----:B------:R-:W-:-:S04]  /*a090*/  F2FP.PACK_AB R6, R73, R76 ;  /* 0x0000004c4906723e */ /* 0x000fc800000000ff */
[----:B------:R-:W-:-:S05]  /*a0a0*/  F2FP.PACK_AB R5, R5, R82 ;  /* 0x000000520505723e */ /* 0x000fca00000000ff */
[----:B------:R1:W-:Y:S02]  /*a0b0*/  STS.128 [R15+0x18100], R4 ;  /* 0x018100040f007388 */ /* 0x0003e40000000c00 */
.L_x_1887:
[----:B------:R-:W-:Y:S05]  /*a0c0*/  BSYNC B0 ;  /* 0x0000000000007941 */ /* 0x000fea0003800000 */
.L_x_1886:
[----:B------:R-:W-:Y:S01]  /*a0d0*/  ISETP.GE.AND P0, PT, R38, c[0x0][0x27c], PT ;  /* 0x00009f0026007a0c */ /* 0x000fe20003f06270 */
[----:B------:R-:W-:-:S12]  /*a0e0*/  BSSY B0, `(.L_x_1888) ;  /* 0x000002c000007945 */ /* 0x000fd80003800000 */
[----:B------:R-:W-:Y:S05]  /*a0f0*/  @P0 BRA `(.L_x_1889) ;  /* 0x000002a000000947 */ /* 0x000fea0003800000 */
[----:B-1----:R-:W1:Y:S01]  /*a100*/  LDS.128 R4, [R12] ;  /* 0x000000000c047984 */ /* 0x002e620000000c00 */
        /* <DEDUP_REMOVED lines=17> */
[-C--:B------:R-:W-:Y:S01]  /*a220*/  FMUL.FTZ R86, R81, R83.reuse ;  /* 0x0000005351567220 */ /* 0x080fe20000410000 */
[--C-:B------:R-:W-:Y:S01]  /*a230*/  HADD2.F32 R82, -RZ, R5.reuse.H0_H0 ;  /* 0x20000005ff527230 */ /* 0x100fe20000004100 */
[C---:B------:R-:W-:Y:S01]  /*a240*/  FMUL.FTZ R98, R77.reuse, R98 ;  /* 0x000000624d627220 */ /* 0x040fe20000410000 */
[----:B------:R-:W-:Y:S01]  /*a250*/  HADD2.F32 R6, -RZ, R6.H1_H1 ;  /* 0x30000006ff067230 */ /* 0x000fe20000004100 */
[----:B------:R-:W-:Y:S01]  /*a260*/  FFMA.FTZ R84, R77, R100, -R84 ;  /* 0x000000644d547223 */ /* 0x000fe20000010854 */
[----:B------:R-:W-:Y:S01]  /*a270*/  HADD2.F32 R5, -RZ, R5.H1_H1 ;  /* 0x30000005ff057230 */ /* 0x000fe20000004100 */
[C---:B------:R-:W-:Y:S01]  /*a280*/  FMUL.FTZ R92, R80.reuse, R83 ;  /* 0x00000053505c7220 */ /* 0x040fe20000410000 */
[----:B------:R-:W-:Y:S01]  /*a290*/  HADD2.F32 R77, -RZ, R72.H0_H0 ;  /* 0x20000048ff4d7230 */ /* 0x000fe20000004100 */
[----:B------:R-:W-:-:S02]  /*a2a0*/  FFMA.FTZ R86, R80, R85, -R86 ;  /* 0x0000005550567223 */ /* 0x000fc40000010856 */
[-C--:B------:R-:W-:Y:S02]  /*a2b0*/  FMUL.FTZ R72, R6, R67.reuse ;  /* 0x0000004306487220 */ /* 0x080fe40000410000 */
[-C--:B------:R-:W-:Y:S02]  /*a2c0*/  FMUL.FTZ R80, R5, R76.reuse ;  /* 0x0000004c05507220 */ /* 0x080fe40000410000 */
[----:B------:R-:W-:Y:S02]  /*a2d0*/  FMUL.FTZ R67, R4, R67 ;  /* 0x0000004304437220 */ /* 0x000fe40000410000 */
[----:B------:R-:W-:Y:S02]  /*a2e0*/  FMUL.FTZ R76, R82, R76 ;  /* 0x0000004c524c7220 */ /* 0x000fe40000410000 */
[----:B------:R-:W-:Y:S02]  /*a2f0*/  FFMA.FTZ R7, R7, R100, R98 ;  /* 0x0000006407077223 */ /* 0x000fe40000010062 */
[----:B------:R-:W-:-:S02]  /*a300*/  FFMA.FTZ R81, R81, R85, R92 ;  /* 0x0000005551517223 */ /* 0x000fc4000001005c */
[-C--:B------:R-:W-:Y:S01]  /*a310*/  FFMA.FTZ R72, R4, R77.reuse, -R72 ;  /* 0x0000004d04487223 */ /* 0x080fe20000010848 */
[----:B------:R-:W-:Y:S01]  /*a320*/  F2FP.PACK_AB R7, R7, R84 ;  /* 0x000000540707723e */ /* 0x000fe200000000ff */
[----:B------:R-:W-:Y:S01]  /*a330*/  FFMA.FTZ R67, R6, R77, R67 ;  /* 0x0000004d06437223 */ /* 0x000fe20000010043 */
[----:B------:R-:W-:Y:S01]  /*a340*/  F2FP.PACK_AB R4, R81, R86 ;  /* 0x000000565104723e */ /* 0x000fe200000000ff */
[-C--:B------:R-:W-:Y:S02]  /*a350*/  FFMA.FTZ R80, R82, R73.reuse, -R80 ;  /* 0x0000004952507223 */ /* 0x080fe40000010850 */
[----:B------:R-:W-:Y:S01]  /*a360*/  FFMA.FTZ R5, R5, R73, R76 ;  /* 0x0000004905057223 */ /* 0x000fe2000001004c */
[----:B------:R-:W-:-:S04]  /*a370*/  F2FP.PACK_AB R6, R67, R72 ;  /* 0x000000484306723e */ /* 0x000fc800000000ff */
[----:B------:R-:W-:-:S05]  /*a380*/  F2FP.PACK_AB R5, R5, R80 ;  /* 0x000000500505723e */ /* 0x000fca00000000ff */
[----:B------:R1:W-:Y:S02]  /*a390*/  STS.128 [R12], R4 ;  /* 0x000000040c007388 */ /* 0x0003e40000000c00 */
.L_x_1889:
[----:B------:R-:W-:Y:S05]  /*a3a0*/  BSYNC B0 ;  /* 0x0000000000007941 */ /* 0x000fea0003800000 */
.L_x_1888:
[----:B------:R-:W-:Y:S01]  /*a3b0*/  ISETP.GE.AND P0, PT, R33, c[0x0][0x27c], PT ;  /* 0x00009f0021007a0c */ /* 0x000fe20003f06270 */
[----:B------:R-:W-:-:S12]  /*a3c0*/  BSSY B0, `(.L_x_1890) ;  /* 0x000002c000007945 */ /* 0x000fd80003800000 */
[----:B------:R-:W-:Y:S05]  /*a3d0*/  @P0 BRA `(.L_x_1891) ;  /* 0x000002a000000947 */ /* 0x000fea0003800000 */
[----:B-1----:R-:W1:Y:S01]  /*a3e0*/  LDS.128 R4, [R15+0x1c100] ;  /* 0x01c100000f047984 */ /* 0x002e620000000c00 */
        /* <DEDUP_REMOVED lines=40> */
[----:B------:R1:W-:Y:S02]  /*a670*/  STS.128 [R15+0x1c100], R4 ;  /* 0x01c100040f007388 */ /* 0x0003e40000000c00 */
.L_x_1891:
[----:B------:R-:W-:Y:S05]  /*a680*/  BSYNC B0 ;  /* 0x0000000000007941 */ /* 0x000fea0003800000 */
.L_x_1890:
[----:B------:R-:W-:Y:S01]  /*a690*/  ISETP.GE.AND P0, PT, R137, c[0x0][0x27c], PT ;  /* 0x00009f0089007a0c */ /* 0x000fe20003f06270 */
[----:B------:R-:W-:-:S12]  /*a6a0*/  BSSY B0, `(.L_x_1892) ;  /* 0x000002c000007945 */ /* 0x000fd80003800000 */
[----:B------:R-:W-:Y:S05]  /*a6b0*/  @P0 BRA `(.L_x_1893) ;  /* 0x000002a000000947 */ /* 0x000fea0003800000 */
[----:B-1----:R-:W1:Y:S01]  /*a6c0*/  LDS.128 R4, [R12+0x4000] ;  /* 0x004000000c047984 */ /* 0x002e620000000c00 */
[--C-:B------:R-:W-:Y:S01]  /*a6d0*/  SHF.R.U64 R66, R74, 0x10, R75.reuse ;  /* 0x000000104a427819 */ /* 0x100fe2000000124b */
[----:B------:R-:W-:Y:S01]  /*a6e0*/  HADD2.F32 R76, -RZ, R58.H1_H1 ;  /* 0x3000003aff4c7230 */ /* 0x000fe20000004100 */
[----:B------:R-:W-:Y:S01]  /*a6f0*/  SHF.R.U32.HI R74, RZ, 0x10, R75 ;  /* 0x00000010ff4a7819 */ /* 0x000fe2000001164b */
[--C-:B------:R-:W-:Y:S01]  /*a700*/  HADD2.F32 R77, -RZ, R59.reuse.H1_H1 ;  /* 0x3000003bff4d7230 */ /* 0x100fe20000004100 */
[--C-:B------:R-:W-:Y:S01]  /*a710*/  SHF.R.U64 R61, R78, 0x10, R79.reuse ;  /* 0x000000104e3d7819 */ /* 0x100fe2000000124f */
[----:B------:R-:W-:Y:S01]  /*a720*/  HADD2.F32 R66, -RZ, R66.H0_H0 ;  /* 0x20000042ff427230 */ /* 0x000fe20000004100 */
[----:B------:R-:W-:Y:S01]  /*a730*/  SHF.R.U32.HI R78, RZ, 0x10, R79 ;  /* 0x00000010ff4e7819 */ /* 0x000fe2000001164f */
[----:B------:R-:W-:Y:S02]  /*a740*/  HADD2.F32 R74, -RZ, R74.H0_H0 ;  /* 0x2000004aff4a7230 */ /* 0x000fe40000004100 */
[----:B------:R-:W-:-:S02]  /*a750*/  HADD2.F32 R59, -RZ, R59.H0_H0 ;  /* 0x2000003bff3b7230 */ /* 0x000fc40000004100 */
        /* <DEDUP_REMOVED lines=8> */
[--C-:B------:R-:W-:Y:S01]  /*a7e0*/  HADD2.F32 R75, -RZ, R5.reuse.H0_H0 ;  /* 0x20000005ff4b7230 */ /* 0x100fe20000004100 */
[----:B------:R-:W-:Y:S01]  /*a7f0*/  FMUL.FTZ R79, R73, R76 ;  /* 0x0000004c494f7220 */ /* 0x000fe20000410000 */
[----:B------:R-:W-:Y:S01]  /*a800*/  HADD2.F32 R6, -RZ, R6.H1_H1 ;  /* 0x30000006ff067230 */ /* 0x000fe20000004100 */
[----:B------:R-:W-:Y:S01]  /*a810*/  FFMA.FTZ R78, R67, R80, -R78 ;  /* 0x00000050434e7223 */ /* 0x000fe2000001084e */
[----:B------:R-:W-:Y:S01]  /*a820*/  HADD2.F32 R5, -RZ, R5.H1_H1 ;  /* 0x30000005ff057230 */ /* 0x000fe20000004100 */
[C---:B------:R-:W-:Y:S01]  /*a830*/  FMUL.FTZ R76, R72.reuse, R76 ;  /* 0x0000004c484c7220 */ /* 0x040fe20000410000 */
[----:B------:R-:W-:Y:S01]  /*a840*/  HADD2.F32 R67, -RZ, R58.H0_H0 ;  /* 0x2000003aff437230 */ /* 0x000fe20000004100 */
[----:B------:R-:W-:Y:S01]  /*a850*/  FFMA.FTZ R79, R72, R77, -R79 ;  /* 0x0000004d484f7223 */ /* 0x000fe2000001084f */
[----:B------:R-:W-:Y:S01]  /*a860*/  HADD2.F32 R72, -RZ, R61.H0_H0 ;  /* 0x2000003dff487230 */ /* 0x000fe20000004100 */
[----:B------:R-:W-:-:S02]  /*a870*/  FMUL.FTZ R61, R5, R66 ;  /* 0x00000042053d7220 */ /* 0x000fc40000410000 */
[-C--:B------:R-:W-:Y:S02]  /*a880*/  FMUL.FTZ R58, R6, R67.reuse ;  /* 0x00000043063a7220 */ /* 0x080fe40000410000 */
[C---:B------:R-:W-:Y:S02]  /*a890*/  FMUL.FTZ R67, R4.reuse, R67 ;  /* 0x0000004304437220 */ /* 0x040fe40000410000 */
[----:B------:R-:W-:Y:S02]  /*a8a0*/  FMUL.FTZ R66, R75, R66 ;  /* 0x000000424b427220 */ /* 0x000fe40000410000 */
[----:B------:R-:W-:Y:S02]  /*a8b0*/  FFMA.FTZ R7, R7, R80, R74 ;  /* 0x0000005007077223 */ /* 0x000fe4000001004a */
[----:B------:R-:W-:Y:S02]  /*a8c0*/  FFMA.FTZ R76, R73, R77, R76 ;  /* 0x0000004d494c7223 */ /* 0x000fe4000001004c */
[-C--:B------:R-:W-:Y:S01]  /*a8d0*/  FFMA.FTZ R58, R4, R59.reuse, -R58 ;  /* 0x0000003b043a7223 */ /* 0x080fe2000001083a */
[----:B------:R-:W-:Y:S01]  /*a8e0*/  F2FP.PACK_AB R7, R7, R78 ;  /* 0x0000004e0707723e */ /* 0x000fe200000000ff */
[----:B------:R-:W-:Y:S01]  /*a8f0*/  FFMA.FTZ R67, R6, R59, R67 ;  /* 0x0000003b06437223 */ /* 0x000fe20000010043 */
[----:B------:R-:W-:Y:S01]  /*a900*/  F2FP.PACK_AB R4, R76, R79 ;  /* 0x0000004f4c04723e */ /* 0x000fe200000000ff */
[----:B------:R-:W-:-:S02]  /*a910*/  FFMA.FTZ R61, R75, R72, -R61 ;  /* 0x000000484b3d7223 */ /* 0x000fc4000001083d */
[----:B------:R-:W-:Y:S01]  /*a920*/  FFMA.FTZ R66, R5, R72, R66 ;  /* 0x0000004805427223 */ /* 0x000fe20000010042 */
[----:B------:R-:W-:-:S04]  /*a930*/  F2FP.PACK_AB R6, R67, R58 ;  /* 0x0000003a4306723e */ /* 0x000fc800000000ff */
[----:B------:R-:W-:-:S05]  /*a940*/  F2FP.PACK_AB R5, R66, R61 ;  /* 0x0000003d4205723e */ /* 0x000fca00000000ff */
[----:B------:R1:W-:Y:S02]  /*a950*/  STS.128 [R12+0x4000], R4 ;  /* 0x004000040c007388 */ /* 0x0003e40000000c00 */
.L_x_1893:
[----:B------:R-:W-:Y:S05]  /*a960*/  BSYNC B0 ;  /* 0x0000000000007941 */ /* 0x000fea0003800000 */
.L_x_1892:
[----:B------:R-:W-:Y:S01]  /*a970*/  ISETP.GE.AND P0, PT, R22, c[0x0][0x27c], PT ;  /* 0x00009f0016007a0c */ /* 0x000fe20003f06270 */
[----:B------:R-:W-:-:S12]  /*a980*/  BSSY B0, `(.L_x_1894) ;  /* 0x000002c000007945 */ /* 0x000fd80003800000 */
[----:B------:R-:W-:Y:S05]  /*a990*/  @P0 BRA `(.L_x_1895) ;  /* 0x000002a000000947 */ /* 0x000fea0003800000 */
[----:B-1----:R-:W1:Y:S01]  /*a9a0*/  LDS.128 R4, [R15+0x20100] ;  /* 0x020100000f047984 */ /* 0x002e620000000c00 */
[--C-:B------:R-:W-:Y:S01]  /*a9b0*/  SHF.R.U64 R59, R68, 0x10, R69.reuse ;  /* 0x00000010443b7819 */ /* 0x100fe20000001245 */
[--C-:B------:R-:W-:Y:S01]  /*a9c0*/  HADD2.F32 R73, -RZ, R53.reuse.H1_H1 ;  /* 0x30000035ff497230 */ /* 0x100fe20000004100 */
[----:B------:R-:W-:Y:S01]  /*a9d0*/  SHF.R.U32.HI R68, RZ, 0x10, R69 ;  /* 0x00000010ff447819 */ /* 0x000fe20000011645 */
[----:B------:R-:W-:Y:S01]  /*a9e0*/  HADD2.F32 R53, -RZ, R53.H0_H0 ;  /* 0x20000035ff357230 */ /* 0x000fe20000004100 */
[--C-:B------:R-:W-:Y:S02]  /*a9f0*/  SHF.R.U64 R58, R70, 0x10, R71.reuse ;  /* 0x00000010463a7819 */ /* 0x100fe40000001247 */
[----:B------:R-:W-:Y:S01]  /*aa00*/  SHF.R.U32.HI R70, RZ, 0x10, R71 ;  /* 0x00000010ff467819 */ /* 0x000fe20000011647 */
[----:B------:R-:W-:Y:S02]  /*aa10*/  HADD2.F32 R68, -RZ, R68.H0_H0 ;  /* 0x20000044ff447230 */ /* 0x000fe40000004100 */
[----:B------:R-:W-:-:S02]  /*aa20*/  HADD2.F32 R71, -RZ, R52.H1_H1 ;  /* 0x30000034ff477230 */ /* 0x000fc40000004100 */
[----:B------:R-:W-:Y:S02]  /*aa30*/  HADD2.F32 R72, -RZ, R70.H0_H0 ;  /* 0x20000046ff487230 */ /* 0x000fe40000004100 */
[--C-:B-1----:R-:W-:Y:S02]  /*aa40*/  HADD2.F32 R61, -RZ, R7.reuse.H0_H0 ;  /* 0x20000007ff3d7230 */ /* 0x102fe40000004100 */
[----:B------:R-:W-:Y:S02]  /*aa50*/  HADD2.F32 R7, -RZ, R7.H1_H1 ;  /* 0x30000007ff077230 */ /* 0x000fe40000004100 */
[--C-:B------:R-:W-:Y:S02]  /*aa60*/  HADD2.F32 R67, -RZ, R4.reuse.H1_H1 ;  /* 0x30000004ff437230 */ /* 0x100fe40000004100 */
[----:B------:R-:W-:Y:S01]  /*aa70*/  HADD2.F32 R66, -RZ, R4.H0_H0 ;  /* 0x20000004ff427230 */ /* 0x000fe20000004100 */
[-C--:B------:R-:W-:Y:S01]  /*aa80*/  FMUL.FTZ R70, R7, R68.reuse ;  /* 0x0000004407467220 */ /* 0x080fe20000410000 */
[----:B------:R-:W-:Y:S01]  /*aa90*/  HADD2.F32 R4, -RZ, R6.H0_H0 ;  /* 0x20000006ff047230 */ /* 0x000fe20000004100 */
[C---:B------:R-:W-:Y:S01]  /*aaa0*/  FMUL.FTZ R68, R61.reuse, R68 ;  /* 0x000000443d447220 */ /* 0x040fe20000410000 */
[--C-:B------:R-:W-:Y:S01]  /*aab0*/  HADD2.F32 R69, -RZ, R5.reuse.H0_H0 ;  /* 0x20000005ff457230 */ /* 0x100fe20000004100 */
[-C--:B------:R-:W-:Y:S01]  /*aac0*/  FFMA.FTZ R70, R61, R72.reuse, -R70 ;  /* 0x000000483d467223 */ /* 0x080fe20000010846 */
[----:B------:R-:W-:Y:S01]  /*aad0*/  HADD2.F32 R61, -RZ, R52.H0_H0 ;  /* 0x20000034ff3d7230 */ /* 0x000fe20000004100 */
[-C--:B------:R-:W-:Y:S01]  /*aae0*/  FMUL.FTZ R74, R67, R71.reuse ;  /* 0x00000047434a7220 */ /* 0x080fe20000410000 */
[----:B------:R-:W-:Y:S01]  /*aaf0*/  HADD2.F32 R6, -RZ, R6.H1_H1 ;  /* 0x30000006ff067230 */ /* 0x000fe20000004100 */
[C---:B------:R-:W-:Y:S01]  /*ab00*/  FMUL.FTZ R76, R66.reuse, R71 ;  /* 0x00000047424c7220 */ /* 0x040fe20000410000 */
[----:B------:R-:W-:Y:S01]  /*ab10*/  HADD2.F32 R5, -RZ, R5.H1_H1 ;  /* 0x30000005ff057230 */ /* 0x000fe20000004100 */
[----:B------:R-:W-:Y:S01]  /*ab20*/  FFMA.FTZ R74, R66, R73, -R74 ;  /* 0x00000049424a7223 */ /* 0x000fe2000001084a */
[----:B------:R-:W-:Y:S01]  /*ab30*/  HADD2.F32 R52, -RZ, R59.H0_H0 ;  /* 0x2000003bff347230 */ /* 0x000fe20000004100 */
[----:B------:R-:W-:Y:S01]  /*ab40*/  FFMA.FTZ R7, R7, R72, R68 ;  /* 0x0000004807077223 */ /* 0x000fe20000010044 */
[----:B------:R-:W-:Y:S01]  /*ab50*/  HADD2.F32 R66, -RZ, R58.H0_H0 ;  /* 0x2000003aff427230 */ /* 0x000fe20000004100 */
[----:B------:R-:W-:-:S02]  /*ab60*/  FMUL.FTZ R58, R6, R61 ;  /* 0x0000003d063a7220 */ /* 0x000fc40000410000 */
[----:B------:R-:W-:Y:S01]  /*ab70*/  FMUL.FTZ R59, R5, R52 ;  /* 0x00000034053b7220 */ /* 0x000fe20000410000 */
[----:B------:R-:W-:Y:S01]  /*ab80*/  F2FP.PACK_AB R7, R7, R70 ;  /* 0x000000460707723e */ /* 0x000fe200000000ff */
[C---:B------:R-:W-:Y:S02]  /*ab90*/  FMUL.FTZ R61, R4.reuse, R61 ;  /* 0x0000003d043d7220 */ /* 0x040fe40000410000 */
[----:B------:R-:W-:Y:S02]  /*aba0*/  FMUL.FTZ R52, R69, R52 ;  /* 0x0000003445347220 */ /* 0x000fe40000410000 */
[----:B------:R-:W-:Y:S02]  /*abb0*/  FFMA.FTZ R67, R67, R73, R76 ;  /* 0x0000004943437223 */ /* 0x000fe4000001004c */
[-C--:B------:R-:W-:Y:S02]  /*abc0*/  FFMA.FTZ R58, R4, R53.reuse, -R58 ;  /* 0x00000035043a7223 */ /* 0x080fe4000001083a */
[----:B------:R-:W-:Y:S01]  /*abd0*/  FFMA.FTZ R61, R6, R53, R61 ;  /* 0x00000035063d7223 */ /* 0x000fe2000001003d */
[----:B------:R-:W-:Y:S01]  /*abe0*/  F2FP.PACK_AB R4, R67, R74 ;  /* 0x0000004a4304723e */ /* 0x000fe200000000ff */
[----:B------:R-:W-:-:S02]  /*abf0*/  FFMA.FTZ R59, R69, R66, -R59 ;  /* 0x00000042453b7223 */ /* 0x000fc4000001083b */
[----:B------:R-:W-:Y:S01]  /*ac00*/  FFMA.FTZ R52, R5, R66, R52 ;  /* 0x0000004205347223 */ /* 0x000fe20000010034 */
[----:B------:R-:W-:-:S04]  /*ac10*/  F2FP.PACK_AB R6, R61, R58 ;  /* 0x0000003a3d06723e */ /* 0x000fc800000000ff */
[----:B------:R-:W-:-:S05]  /*ac20*/  F2FP.PACK_AB R5, R52, R59 ;  /* 0x0000003b3405723e */ /* 0x000fca00000000ff */
[----:B------:R1:W-:Y:S02]  /*ac30*/  STS.128 [R15+0x20100], R4 ;  /* 0x020100040f007388 */ /* 0x0003e40000000c00 */
.L_x_1895:
[----:B------:R-:W-:Y:S05]  /*ac40*/  BSYNC B0 ;  /* 0x0000000000007941 */ /* 0x000fea0003800000 */
.L_x_1894:
[----:B------:R-:W-:-:S13]  /*ac50*/  ISETP.GE.AND P0, PT, R136, c[0x0][0x27c], PT ;  /* 0x00009f0088007a0c */ /* 0x000fda0003f06270 */
[----:B------:R-:W-:Y:S05]  /*ac60*/  @P0 BRA `(.L_x_1885) ;  /* 0x000002a000000947 */ /* 0x000fea0003800000 */
[----:B-1----:R-:W1:Y:S01]  /*ac70*/  LDS.128 R4, [R12+0x8000] ;  /* 0x008000000c047984 */ /* 0x002e620000000c00 */
[--C-:B------:R-:W-:Y:S01]  /*ac80*/  SHF.R.U64 R53, R62, 0x10, R63.reuse ;  /* 0x000000103e357819 */ /* 0x100fe2000000123f */
[--C-:B------:R-:W-:Y:S01]  /*ac90*/  HADD2.F32 R66, -RZ, R45.reuse.H1_H1 ;  /* 0x3000002dff427230 */ /* 0x100fe20000004100 */
[----:B------:R-:W-:Y:S01]  /*aca0*/  SHF.R.U32.HI R62, RZ, 0x10, R63 ;  /* 0x00000010ff3e7819 */ /* 0x000fe2000001163f */
[----:B------:R-:W-:Y:S01]  /*acb0*/  HADD2.F32 R45, -RZ, R45.H0_H0 ;  /* 0x2000002dff2d7230 */ /* 0x000fe20000004100 */
[--C-:B------:R-:W-:Y:S01]  /*acc0*/  SHF.R.U64 R52, R64, 0x10, R65.reuse ;  /* 0x0000001040347819 */ /* 0x100fe20000001241 */
[----:B------:R-:W-:Y:S01]  /*acd0*/  HADD2.F32 R68, -RZ, R50.H1_H1 ;  /* 0x30000032ff447230 */ /* 0x000fe20000004100 */
[----:B------:R-:W-:Y:S01]  /*ace0*/  SHF.R.U32.HI R64, RZ, 0x10, R65 ;  /* 0x00000010ff407819 */ /* 0x000fe20000011641 */
[----:B------:R-:W-:Y:S02]  /*acf0*/  HADD2.F32 R62, -RZ, R62.H0_H0 ;  /* 0x2000003eff3e7230 */ /* 0x000fe40000004100 */
[----:B------:R-:W-:-:S02]  /*ad00*/  HADD2.F32 R52, -RZ, R52.H0_H0 ;  /* 0x20000034ff347230 */ /* 0x000fc40000004100 */
[----:B------:R-:W-:Y:S02]  /*ad10*/  HADD2.F32 R64, -RZ, R64.H0_H0 ;  /* 0x20000040ff407230 */ /* 0x000fe40000004100 */
[--C-:B-1----:R-:W-:Y:S02]  /*ad20*/  HADD2.F32 R58, -RZ, R7.reuse.H0_H0 ;  /* 0x20000007ff3a7230 */ /* 0x102fe40000004100 */
[----:B------:R-:W-:Y:S02]  /*ad30*/  HADD2.F32 R7, -RZ, R7.H1_H1 ;  /* 0x30000007ff077230 */ /* 0x000fe40000004100 */
[--C-:B------:R-:W-:Y:S02]  /*ad40*/  HADD2.F32 R59, -RZ, R4.reuse.H0_H0 ;  /* 0x20000004ff3b7230 */ /* 0x100fe40000004100 */
[----:B------:R-:W-:Y:S01]  /*ad50*/  HADD2.F32 R61, -RZ, R4.H1_H1 ;  /* 0x30000004ff3d7230 */ /* 0x000fe20000004100 */
[CC--:B------:R-:W-:Y:S01]  /*ad60*/  FMUL.FTZ R65, R7.reuse, R62.reuse ;  /* 0x0000003e07417220 */ /* 0x0c0fe20000410000 */
[--C-:B------:R-:W-:Y:S01]  /*ad70*/  HADD2.F32 R4, -RZ, R6.reuse.H0_H0 ;  /* 0x20000006ff047230 */ /* 0x100fe20000004100 */
[C---:B------:R-:W-:Y:S01]  /*ad80*/  FMUL.FTZ R62, R58.reuse, R62 ;  /* 0x0000003e3a3e7220 */ /* 0x040fe20000410000 */
[--C-:B------:R-:W-:Y:S01]  /*ad90*/  HADD2.F32 R63, -RZ, R5.reuse.H0_H0 ;  /* 0x20000005ff3f7230 */ /* 0x100fe20000004100 */
[-C--:B------:R-:W-:Y:S01]  /*ada0*/  FFMA.FTZ R65, R58, R64.reuse, -R65 ;  /* 0x000000403a417223 */ /* 0x080fe20000010841 */
[----:B------:R-:W-:Y:S01]  /*adb0*/  HADD2.F32 R6, -RZ, R6.H1_H1 ;  /* 0x30000006ff067230 */ /* 0x000fe20000004100 */
[----:B------:R-:W-:Y:S01]  /*adc0*/  FFMA.FTZ R62, R7, R64, R62 ;  /* 0x00000040073e7223 */ /* 0x000fe2000001003e */
[----:B------:R-:W-:Y:S01]  /*add0*/  HADD2.F32 R5, -RZ, R5.H1_H1 ;  /* 0x30000005ff057230 */ /* 0x000fe20000004100 */
[-C--:B------:R-:W-:Y:S01]  /*ade0*/  FMUL.FTZ R67, R61, R66.reuse ;  /* 0x000000423d437220 */ /* 0x080fe20000410000 */
[----:B------:R-:W-:Y:S01]  /*adf0*/  HADD2.F32 R58, -RZ, R53.H0_H0 ;  /* 0x20000035ff3a7230 */ /* 0x000fe20000004100 */
[----:B------:R-:W-:Y:S01]  /*ae00*/  FMUL.FTZ R66, R59, R66 ;  /* 0x000000423b427220 */ /* 0x000fe20000410000 */
[----:B------:R-:W-:Y:S01]  /*ae10*/  HADD2.F32 R7, -RZ, R50.H0_H0 ;  /* 0x20000032ff077230 */ /* 0x000fe20000004100 */
[----:B------:R-:W-:-:S02]  /*ae20*/  FMUL.FTZ R50, R6, R45 ;  /* 0x0000002d06327220 */ /* 0x000fc40000410000 */
[-C--:B------:R-:W-:Y:S02]  /*ae30*/  FMUL.FTZ R53, R5, R58.reuse ;  /* 0x0000003a05357220 */ /* 0x080fe40000410000 */
[C---:B------:R-:W-:Y:S02]  /*ae40*/  FMUL.FTZ R45, R4.reuse, R45 ;  /* 0x0000002d042d7220 */ /* 0x040fe40000410000 */
[----:B------:R-:W-:Y:S02]  /*ae50*/  FMUL.FTZ R58, R63, R58 ;  /* 0x0000003a3f3a7220 */ /* 0x000fe40000410000 */
[-C--:B------:R-:W-:Y:S02]  /*ae60*/  FFMA.FTZ R67, R59, R68.reuse, -R67 ;  /* 0x000000443b437223 */ /* 0x080fe40000010843 */
[----:B------:R-:W-:Y:S02]  /*ae70*/  FFMA.FTZ R66, R61, R68, R66 ;  /* 0x000000443d427223 */ /* 0x000fe40000010042 */
[----:B------:R-:W-:-:S02]  /*ae80*/  FFMA.FTZ R50, R4, R7, -R50 ;  /* 0x0000000704327223 */ /* 0x000fc40000010832 */
        /* <DEDUP_REMOVED lines=8> */
.L_x_1885:
[----:B------:R-:W-:Y:S05]  /*af10*/  BSYNC B1 ;  /* 0x0000000000017941 */ /* 0x000fea0003800000 */
.L_x_1884:
[----:B------:R-:W-:-:S13]  /*af20*/  ISETP.GE.AND P0, PT, R60, R51, PT ;  /* 0x000000333c00720c */ /* 0x000fda0003f06270 */
[----:B------:R-:W-:Y:S05]  /*af30*/  @P0 BRA `(.L_x_1896) ;  /* 0x0000465000000947 */ /* 0x000fea0003800000 */
        /* <DEDUP_REMOVED lines=8> */
[--C-:B------:R-:W-:Y:S01]  /*afc0*/  SHF.R.U64 R45, R56, 0x10, R57.reuse ;  /* 0x00000010382d7819 */ /* 0x100fe20000001239 */
[----:B------:R-:W-:Y:S01]  /*afd0*/  HADD2.F32 R50, -RZ, R50.H0_H0 ;  /* 0x20000032ff327230 */ /* 0x000fe20000004100 */
        /* <DEDUP_REMOVED lines=12> */
[-C--:B------:R-:W-:Y:S01]  /*b0a0*/  FMUL.FTZ R60, R53, R57.reuse ;  /* 0x00000039353c7220 */ /* 0x080fe20000410000 */
        /* <DEDUP_REMOVED lines=22> */
.L_x_1898:
[----:B------:R-:W-:Y:S05]  /*b210*/  BSYNC B0 ;  /* 0x0000000000007941 */ /* 0x000fea0003800000 */
.L_x_1897:
        /* <DEDUP_REMOVED lines=45> */
.L_x_1900:
[----:B------:R-:W-:Y:S05]  /*b4f0*/  BSYNC B0 ;  /* 0x0000000000007941 */ /* 0x000fea0003800000 */
.L_x_1899:
[----:B------:R-:W-:Y:S01]  /*b500*/  ISETP.GE.AND P0, PT, R33, c[0x0][0x27c], PT ;  /* 0x00009f0021007a0c */ /* 0x000fe20003f06270 */
[----:B------:R-:W-:-:S12]  /*b510*/  BSSY B0, `(.L_x_1901) ;  /* 0x000002c000007945 */ /* 0x000fd80003800000 */
[----:B------:R-:W-:Y:S05]  /*b520*/  @P0 BRA `(.L_x_1902) ;  /* 0x000002a000000947 */ /* 0x000fea0003800000 */
[----:B-1----:R-:W1:Y:S01]  /*b530*/  LDS.128 R4, [R15+0x1e100] ;  /* 0x01e100000f047984 */ /* 0x002e620000000c00 */
[--C-:B------:R-:W-:Y:S01]  /*b540*/  SHF.R.U64 R36, R40, 0x10, R41.reuse ;  /* 0x0000001028247819 */ /* 0x100fe20000001229 */
[----:B------:R-:W-:Y:S01]  /*b550*/  HADD2.F32 R45, -RZ, R32.H1_H1 ;  /* 0x30000020ff2d7230 */ /* 0x000fe20000004100 */
[----:B------:R-:W-:Y:S02]  /*b560*/  SHF.R.U32.HI R40, RZ, 0x10, R41 ;  /* 0x00000010ff287819 */ /* 0x000fe40000011629 */
[--C-:B------:R-:W-:Y:S01]  /*b570*/  SHF.R.U64 R33, R42, 0x10, R43.reuse ;  /* 0x000000102a217819 */ /* 0x100fe2000000122b */
[----:B------:R-:W-:Y:S01]  /*b580*/  HADD2.F32 R36, -RZ, R36.H0_H0 ;  /* 0x20000024ff247230 */ /* 0x000fe20000004100 */
[----:B------:R-:W-:Y:S01]  /*b590*/  SHF.R.U32.HI R42, RZ, 0x10, R43 ;  /* 0x00000010ff2a7819 */ /* 0x000fe2000001162b */
[----:B------:R-:W-:Y:S02]  /*b5a0*/  HADD2.F32 R40, -RZ, R40.H0_H0 ;  /* 0x20000028ff287230 */ /* 0x000fe40000004100 */
[----:B------:R-:W-:-:S02]  /*b5b0*/  HADD2.F32 R43, -RZ, R29.H1_H1 ;  /* 0x3000001dff2b7230 */ /* 0x000fc40000004100 */
        /* <DEDUP_REMOVED lines=33> */
.L_x_1902:
[----:B------:R-:W-:Y:S05]  /*b7d0*/  BSYNC B0 ;  /* 0x0000000000007941 */ /* 0x000fea0003800000 */
.L_x_1901:
        /* <DEDUP_REMOVED lines=27> */
[----:B------:R-:W-:Y:S01]  /*b990*/  FMUL.FTZ R39, R35, R38 ;  /* 0x0000002623277220 */ /* 0x000fe20000410000 */
[----:B------:R-:W-:Y:S01]  /*b9a0*/  HADD2.F32 R7, -RZ, R28.H0_H0 ;  /* 0x2000001cff077230 */ /* 0x000fe20000004100 */
[----:B------:R-:W-:-:S02]  /*b9b0*/  FMUL.FTZ R28, R6, R23 ;  /* 0x00000017061c7220 */ /* 0x000fc40000410000 */
[----:B------:R-:W-:Y:S02]  /*b9c0*/  FMUL.FTZ R31, R5, R30 ;  /* 0x0000001e051f7220 */ /* 0x000fe40000410000 */
[C---:B------:R-:W-:Y:S02]  /*b9d0*/  FMUL.FTZ R38, R33.reuse, R38 ;  /* 0x0000002621267220 */ /* 0x040fe40000410000 */
[----:B------:R-:W-:Y:S02]  /*b9e0*/  FMUL.FTZ R23, R4, R23 ;  /* 0x0000001704177220 */ /* 0x000fe40000410000 */
[----:B------:R-:W-:Y:S02]  /*b9f0*/  FMUL.FTZ R30, R36, R30 ;  /* 0x0000001e241e7220 */ /* 0x000fe40000410000 */
[-C--:B------:R-:W-:Y:S02]  /*ba00*/  FFMA.FTZ R39, R33, R40.reuse, -R39 ;  /* 0x0000002821277223 */ /* 0x080fe40000010827 */
[----:B------:R-:W-:-:S02]  /*ba10*/  FFMA.FTZ R38, R35, R40, R38 ;  /* 0x0000002823267223 */ /* 0x000fc40000010026 */
        /* <DEDUP_REMOVED lines=9> */
.L_x_1904:
[----:B------:R-:W-:Y:S05]  /*bab0*/  BSYNC B0 ;  /* 0x0000000000007941 */ /* 0x000fea0003800000 */
.L_x_1903:
        /* <DEDUP_REMOVED lines=11> */
[----:B------:R-:W-:-:S04]  /*bb70*/  HADD2.F32 R24, -RZ, R24.H0_H0 ;  /* 0x20000018ff187230 */ /* 0x000fc80000004100 */
[----:B------:R-:W-:Y:S02]  /*bb80*/  HADD2.F32 R32, -RZ, R26.H0_H0 ;  /* 0x2000001aff207230 */ /* 0x000fe40000004100 */
[--C-:B-1----:R-:W-:Y:S02]  /*bb90*/  HADD2.F32 R25, -RZ, R7.reuse.H0_H0 ;  /* 0x20000007ff197230 */ /* 0x102fe40000004100 */
[----:B------:R-:W-:Y:S02]  /*bba0*/  HADD2.F32 R7, -RZ, R7.H1_H1 ;  /* 0x30000007ff077230 */ /* 0x000fe40000004100 */
[--C-:B------:R-:W-:Y:S02]  /*bbb0*/  HADD2.F32 R27, -RZ, R4.reuse.H0_H0 ;  /* 0x20000004ff1b7230 */ /* 0x100fe40000004100 */
[----:B------:R-:W-:Y:S01]  /*bbc0*/  HADD2.F32 R28, -RZ, R4.H1_H1 ;  /* 0x30000004ff1c7230 */ /* 0x000fe20000004100 */
[-C--:B------:R-:W-:Y:S01]  /*bbd0*/  FMUL.FTZ R26, R7, R24.reuse ;  /* 0x00000018071a7220 */ /* 0x080fe20000410000 */
[----:B------:R-:W-:Y:S01]  /*bbe0*/  HADD2.F32 R4, -RZ, R6.H0_H0 ;  /* 0x20000006ff047230 */ /* 0x000fe20000004100 */
[C---:B------:R-:W-:Y:S01]  /*bbf0*/  FMUL.FTZ R24, R25.reuse, R24 ;  /* 0x0000001819187220 */ /* 0x040fe20000410000 */
[--C-:B------:R-:W-:Y:S01]  /*bc00*/  HADD2.F32 R29, -RZ, R5.reuse.H0_H0 ;  /* 0x20000005ff1d7230 */ /* 0x100fe20000004100 */
[-C--:B------:R-:W-:Y:S01]  /*bc10*/  FFMA.FTZ R26, R25, R32.reuse, -R26 ;  /* 0x00000020191a7223 */ /* 0x080fe2000001081a */
[----:B------:R-:W-:Y:S01]  /*bc20*/  HADD2.F32 R25, -RZ, R20.H0_H0 ;  /* 0x20000014ff197230 */ /* 0x000fe20000004100 */
[----:B------:R-:W-:Y:S01]  /*bc30*/  FFMA.FTZ R7, R7, R32, R24 ;  /* 0x0000002007077223 */ /* 0x000fe20000010018 */
[----:B------:R-:W-:Y:S01]  /*bc40*/  HADD2.F32 R6, -RZ, R6.H1_H1 ;  /* 0x30000006ff067230 */ /* 0x000fe20000004100 */
[-C--:B------:R-:W-:Y:S01]  /*bc50*/  FMUL.FTZ R34, R28, R30.reuse ;  /* 0x0000001e1c227220 */ /* 0x080fe20000410000 */
[----:B------:R-:W-:Y:S01]  /*bc60*/  HADD2.F32 R5, -RZ, R5.H1_H1 ;  /* 0x30000005ff057230 */ /* 0x000fe20000004100 */
[C---:B------:R-:W-:Y:S01]  /*bc70*/  FMUL.FTZ R30, R27.reuse, R30 ;  /* 0x0000001e1b1e7220 */ /* 0x040fe20000410000 */
[----:B------:R-:W-:Y:S01]  /*bc80*/  HADD2.F32 R20, -RZ, R23.H0_H0 ;  /* 0x20000017ff147230 */ /* 0x000fe20000004100 */
[----:B------:R-:W-:Y:S01]  /*bc90*/  FFMA.FTZ R34, R27, R31, -R34 ;  /* 0x0000001f1b227223 */ /* 0x000fe20000010822 */
[----:B------:R-:W-:Y:S01]  /*bca0*/  HADD2.F32 R24, -RZ, R22.H0_H0 ;  /* 0x20000016ff187230 */ /* 0x000fe20000004100 */
[----:B------:R-:W-:Y:S01]  /*bcb0*/  FMUL.FTZ R22, R6, R25 ;  /* 0x0000001906167220 */ /* 0x000fe20000410000 */
[----:B------:R-:W-:Y:S01]  /*bcc0*/  F2FP.PACK_AB R7, R7, R26 ;  /* 0x0000001a0707723e */ /* 0x000fe200000000ff */
[----:B------:R-:W-:-:S02]  /*bcd0*/  FMUL.FTZ R23, R5, R20 ;  /* 0x0000001405177220 */ /* 0x000fc40000410000 */
[----:B------:R-:W-:Y:S02]  /*bce0*/  FMUL.FTZ R25, R4, R25 ;  /* 0x0000001904197220 */ /* 0x000fe40000410000 */
        /* <DEDUP_REMOVED lines=10> */
.L_x_1906:
[----:B------:R-:W-:Y:S05]  /*bd90*/  BSYNC B0 ;  /* 0x0000000000007941 */ /* 0x000fea0003800000 */
.L_x_1905:
[----:B------:R-:W-:-:S13]  /*bda0*/  ISETP.GE.AND P0, PT, R136, c[0x0][0x27c], PT ;  /* 0x00009f0088007a0c */ /* 0x000fda0003f06270 */
        /* <DEDUP_REMOVED lines=42> */
[----:B------:R1:W-:Y:S01]  /*c050*/  STS.128 [R12+0xa000], R4 ;  /* 0x00a000040c007388 */ /* 0x0003e20000000c00 */
[----:B------:R-:W-:Y:S05]  /*c060*/  BRA `(.L_x_1896) ;  /* 0x0000352000007947 */ /* 0x000fea0003800000 */
.L_x_1879:
        /* <DEDUP_REMOVED lines=21> */
[----:B------:R-:W-:Y:S01]  /*c1c0*/  CS2R R56, SRZ ;  /* 0x0000000000387805 */ /* 0x000fe2000001ff00 */
        /* <DEDUP_REMOVED lines=8> */
[----:B------:R1:W2:Y:S01]  /*c250*/  SHFL.IDX PT, R24, R21, RZ, 0x1c1f ;  /* 0x001c1fff15187589 */ /* 0x0002a200000e0000 */
[C---:B------:R-:W-:Y:S01]  /*c260*/  LEA R18, P1, R16.reuse, c[0x0][0x288], 0x1 ;  /* 0x0000a20010127a11 */ /* 0x040fe200078208ff */
[----:B------:R-:W-:Y:S01]  /*c270*/  IMAD.IADD R20, R17, 0x1, R20 ;  /* 0x0000000111147824 */ /* 0x000fe200078e0214 */
[----:B------:R-:W-:Y:S01]  /*c280*/  SHF.R.S32.HI R7, RZ, 0x1f, R144 ;  /* 0x0000001fff077819 */ /* 0x000fe20000011490 */
[----:B------:R1:W3:Y:S01]  /*c290*/  SHFL.IDX PT, R25, R22, RZ, 0x1c1f ;  /* 0x001c1fff16197589 */ /* 0x0002e200000e0000 */
[----:B------:R-:W-:Y:S01]  /*c2a0*/  CS2R R44, SRZ ;  /* 0x00000000002c7805 */ /* 0x000fe2000001ff00 */
[----:B------:R-:W-:Y:S01]  /*c2b0*/  CS2R R54, SRZ ;  /* 0x0000000000367805 */ /* 0x000fe2000001ff00 */
[----:B------:R-:W-:Y:S01]  /*c2c0*/  LEA.HI.X R20, R16, c[0x0][0x28c], R20, 0x1, P1 ;  /* 0x0000a30010147a11 */ /* 0x000fe200008f0c14 */
        /* <DEDUP_REMOVED lines=20> */
[----:B----4-:R-:W-:Y:S01]  /*c410*/  @!P0 IADD3 R28, P3, R16, R29, RZ ;  /* 0x0000001d101c8210 */ /* 0x010fe20007f7e0ff */
[----:B---3--:R-:W-:Y:S01]  /*c420*/  @!P2 IMAD.WIDE R32, R6, 0x2, R24 ;  /* 0x000000020620a825 */ /* 0x008fe200078e0218 */
[----:B------:R-:W-:Y:S02]  /*c430*/  @!P0 IADD3.X R31, R25, R15, RZ, P1, !PT ;  /* 0x0000000f191f8210 */ /* 0x000fe40000ffe4ff */
[----:B------:R-:W-:Y:S01]  /*c440*/  ISETP.GE.AND P1, PT, R138, c[0x0][0x27c], PT ;  /* 0x00009f008a007a0c */ /* 0x000fe20003f26270 */
[----:B-1----:R-:W-:Y:S01]  /*c450*/  @!P0 IMAD.X R29, R17, 0x1, R15, P3 ;  /* 0x00000001111d8824 */ /* 0x002fe200018e060f */
        /* <DEDUP_REMOVED lines=16> */
.L_x_1908:
[----:B------:R-:W-:Y:S05]  /*c560*/  BSYNC B0 ;  /* 0x0000000000007941 */ /* 0x000fea0003800000 */
.L_x_1907:
[----:B------:R-:W-:Y:S01]  /*c570*/  IADD3 R4, R14, 0x40, RZ ;  /* 0x000000400e047810 */ /* 0x000fe20007ffe0ff */
[----:B-----5:R-:W-:Y:S01]  /*c580*/  IMAD.MOV.U32 R15, RZ, RZ, R50 ;  /* 0x000000ffff0f7224 */ /* 0x020fe200078e0032 */
[----:B------:R4:W3:Y:S01]  /*c590*/  SHFL.IDX PT, R63, R22, 0x1, 0x1c1f ;  /* 0x003c1f00163f7f89 */ /* 0x0008e200000e0000 */
[----:B------:R-:W-:Y:S01]  /*c5a0*/  IMAD.MOV.U32 R14, RZ, RZ, R51 ;  /* 0x000000ffff0e7224 */ /* 0x000fe200078e0033 */
[----:B------:R-:W-:Y:S01]  /*c5b0*/  ISETP.GE.AND P0, PT, R4, R5, PT ;  /* 0x000000050400720c */ /* 0x000fe20003f06270 */
[----:B------:R-:W-:Y:S01]  /*c5c0*/  IMAD.MOV.U32 R6, RZ, RZ, R48 ;  /* 0x000000ffff067224 */ /* 0x000fe200078e0030 */
[----:B------:R-:W2:Y:S01]  /*c5d0*/  SHFL.IDX PT, R62, R21, 0x1, 0x1c1f ;  /* 0x003c1f00153e7f89 */ /* 0x000ea200000e0000 */
[----:B------:R-:W-:Y:S01]  /*c5e0*/  IMAD.MOV.U32 R4, RZ, RZ, R49 ;  /* 0x000000ffff047224 */ /* 0x000fe200078e0031 */
[----:B------:R-:W-:Y:S01]  /*c5f0*/  PRMT R92, R14, 0x5410, R15 ;  /* 0x000054100e5c7816 */ /* 0x000fe2000000000f */
[----:B------:R-:W-:Y:S01]  /*c600*/  IMAD.MOV.U32 R14, RZ, RZ, R59 ;  /* 0x000000ffff0e7224 */ /* 0x000fe200078e003b */
[----:B------:R-:W-:Y:S01]  /*c610*/  MOV R15, R58 ;  /* 0x0000003a000f7202 */ /* 0x000fe20000000f00 */
[----:B-1----:R-:W-:Y:S01]  /*c620*/  IMAD.MOV.U32 R17, RZ, RZ, R70 ;  /* 0x000000ffff117224 */ /* 0x002fe200078e0046 */
[----:B------:R-:W-:Y:S01]  /*c630*/  PRMT R91, R4, 0x5410, R6 ;  /* 0x00005410045b7816 */ /* 0x000fe20000000006 */
[----:B------:R-:W-:Y:S01]  /*c640*/  IMAD.MOV.U32 R6, RZ, RZ, R56 ;  /* 0x000000ffff067224 */ /* 0x000fe200078e0038 */
[----:B------:R-:W-:Y:S01]  /*c650*/  PRMT R94, R14, 0x5410, R15 ;  /* 0x000054100e5e7816 */ /* 0x000fe2000000000f */
[----:B------:R-:W-:Y:S01]  /*c660*/  IMAD.MOV.U32 R4, RZ, RZ, R57 ;  /* 0x000000ffff047224 */ /* 0x000fe200078e0039 */
[----:B------:R-:W-:Y:S01]  /*c670*/  MOV R15, R74 ;  /* 0x0000004a000f7202 */ /* 0x000fe20000000f00 */
[----:B------:R-:W-:Y:S01]  /*c680*/  IMAD.MOV.U32 R14, RZ, RZ, R75 ;  /* 0x000000ffff0e7224 */ /* 0x000fe200078e004b */
[----:B------:R1:W1:Y:S01]  /*c690*/  SHFL.IDX PT, R19, R20, 0x1, 0x1c1f ;  /* 0x003c1f0014137f89 */ /* 0x00026200000e0000 */
[----:B----4-:R-:W-:Y:S01]  /*c6a0*/  IMAD.MOV.U32 R16, RZ, RZ, R71 ;  /* 0x000000ffff107224 */ /* 0x010fe200078e0047 */
[----:B------:R-:W-:Y:S01]  /*c6b0*/  PRMT R93, R4, 0x5410, R6 ;  /* 0x00005410045d7816 */ /* 0x000fe20000000006 */
[----:B------:R-:W-:Y:S01]  /*c6c0*/  IMAD.MOV.U32 R6, RZ, RZ, R72 ;  /* 0x000000ffff067224 */ /* 0x000fe200078e0048 */
[----:B------:R-:W-:Y:S01]  /*c6d0*/  PRMT R100, R14, 0x5410, R15 ;  /* 0x000054100e647816 */ /* 0x000fe2000000000f */
[----:B------:R-:W-:Y:S01]  /*c6e0*/  IMAD.MOV.U32 R4, RZ, RZ, R73 ;  /* 0x000000ffff047224 */ /* 0x000fe200078e0049 */
[----:B------:R-:W-:Y:S01]  /*c6f0*/  MOV R15, R46 ;  /* 0x0000002e000f7202 */ /* 0x000fe20000000f00 */
[----:B------:R-:W-:Y:S01]  /*c700*/  IMAD.MOV.U32 R14, RZ, RZ, R47 ;  /* 0x000000ffff0e7224 */ /* 0x000fe200078e002f */
[----:B------:R-:W4:Y:S01]  /*c710*/  SHFL.IDX PT, R18, R18, 0x1, 0x1c1f ;  /* 0x003c1f0012127f89 */ /* 0x000f2200000e0000 */
[----:B------:R-:W-:Y:S01]  /*c720*/  BSSY B0, `(.L_x_1909) ;  /* 0x000003d000007945 */ /* 0x000fe20003800000 */
[----:B------:R-:W-:Y:S01]  /*c730*/  PRMT R99, R4, 0x5410, R6 ;  /* 0x0000541004637816 */ /* 0x000fe20000000006 */
[----:B------:R-:W-:Y:S01]  /*c740*/  IMAD.MOV.U32 R6, RZ, RZ, R44 ;  /* 0x000000ffff067224 */ /* 0x000fe200078e002c */
[----:B------:R-:W-:Y:S01]  /*c750*/  PRMT R90, R14, 0x5410, R15 ;  /* 0x000054100e5a7816 */ /* 0x000fe2000000000f */
[----:B------:R-:W-:Y:S01]  /*c760*/  IMAD.MOV.U32 R4, RZ, RZ, R45 ;  /* 0x000000ffff047224 */ /* 0x000fe200078e002d */
[----:B------:R-:W-:Y:S01]  /*c770*/  MOV R15, R54 ;  /* 0x00000036000f7202 */ /* 0x000fe20000000f00 */
[----:B------:R-:W-:Y:S01]  /*c780*/  IMAD.MOV.U32 R14, RZ, RZ, R55 ;  /* 0x000000ffff0e7224 */ /* 0x000fe200078e0037 */
[----:B------:R-:W-:Y:S01]  /*c790*/  PRMT R98, R16, 0x5410, R17 ;  /* 0x0000541010627816 */ /* 0x000fe20000000011 */
[----:B--23--:R-:W-:Y:S01]  /*c7a0*/  CS2R R24, SRZ ;  /* 0x0000000000187805 */ /* 0x00cfe2000001ff00 */
[----:B------:R-:W-:Y:S01]  /*c7b0*/  PRMT R89, R4, 0x5410, R6 ;  /* 0x0000541004597816 */ /* 0x000fe20000000006 */
[----:B------:R-:W-:Y:S01]  /*c7c0*/  IMAD.MOV.U32 R6, RZ, RZ, R52 ;  /* 0x000000ffff067224 */ /* 0x000fe200078e0034 */
[----:B------:R-:W-:Y:S01]  /*c7d0*/  MOV R4, R53 ;  /* 0x0000003500047202 */ /* 0x000fe20000000f00 */
[----:B------:R-:W-:Y:S01]  /*c7e0*/  CS2R R34, SRZ ;  /* 0x0000000000227805 */ /* 0x000fe2000001ff00 */
[----:B------:R-:W-:Y:S01]  /*c7f0*/  PRMT R15, R14, 0x5410, R15 ;  /* 0x000054100e0f7816 */ /* 0x000fe2000000000f */
[----:B------:R-:W-:Y:S01]  /*c800*/  CS2R R32, SRZ ;  /* 0x0000000000207805 */ /* 0x000fe2000001ff00 */
[----:B------:R-:W-:Y:S01]  /*c810*/  PRMT R14, R4, 0x5410, R6 ;  /* 0x00005410040e7816 */ /* 0x000fe20000000006 */
[----:B------:R-:W-:Y:S01]  /*c820*/  IMAD.MOV.U32 R4, RZ, RZ, R69 ;  /* 0x000000ffff047224 */ /* 0x000fe200078e0045 */
[----:B------:R-:W-:Y:S01]  /*c830*/  MOV R6, R68 ;  /* 0x0000004400067202 */ /* 0x000fe20000000f00 */
[----:B------:R-:W-:Y:S01]  /*c840*/  CS2R R42, SRZ ;  /* 0x00000000002a7805 */ /* 0x000fe2000001ff00 */
[----:B------:R-:W-:Y:S01]  /*c850*/  CS2R R40, SRZ ;  /* 0x0000000000287805 */ /* 0x000fe2000001ff00 */
[----:B------:R-:W-:Y:S01]  /*c860*/  CS2R R22, SRZ ;  /* 0x0000000000167805 */ /* 0x000fe2000001ff00 */
[----:B------:R-:W-:Y:S01]  /*c870*/  PRMT R97, R4, 0x5410, R6 ;  /* 0x0000541004617816 */ /* 0x000fe20000000006 */
[----:B-1----:R-:W-:Y:S01]  /*c880*/  CS2R R20, SRZ ;  /* 0x0000000000147805 */ /* 0x002fe2000001ff00 */
[----:B------:R-:W-:Y:S01]  /*c890*/  CS2R R30, SRZ ;  /* 0x00000000001e7805 */ /* 0x000fe2000001ff00 */
[----:B------:R-:W-:Y:S01]  /*c8a0*/  CS2R R28, SRZ ;  /* 0x00000000001c7805 */ /* 0x000fe2000001ff00 */
[----:B------:R-:W-:Y:S01]  /*c8b0*/  CS2R R38, SRZ ;  /* 0x0000000000267805 */ /* 0x000fe2000001ff00 */
[----:B------:R-:W-:Y:S01]  /*c8c0*/  CS2R R36, SRZ ;  /* 0x0000000000247805 */ /* 0x000fe2000001ff00 */
[----:B------:R-:W-:Y:S05]  /*c8d0*/  @P0 BRA `(.L_x_1910) ;  /* 0x0000021000000947 */ /* 0x000fea0003800000 */
[----:B----4-:R-:W-:Y:S01]  /*c8e0*/  ISETP.GE.AND P0, PT, R144, c[0x0][0x27c], PT ;  /* 0x00009f0090007a0c */ /* 0x010fe20003f06270 */
        /* <DEDUP_REMOVED lines=10> */
[-C--:B------:R-:W-:Y:S02]  /*c990*/  @!P0 IADD3 R16, P1, R62, R4.reuse, RZ ;  /* 0x000000043e108210 */ /* 0x080fe40007f3e0ff */
[----:B------:R-:W-:Y:S01]  /*c9a0*/  @!P0 IADD3 R78, P3, R18, R4, RZ ;  /* 0x00000004124e8210 */ /* 0x000fe20007f7e0ff */
[----:B------:R-:W-:Y:S01]  /*c9b0*/  @!P2 IMAD.WIDE R86, R6, 0x2, R62 ;  /* 0x000000020656a825 */ /* 0x000fe200078e023e */
[----:B------:R-:W-:Y:S02]  /*c9c0*/  @!P0 IADD3.X R17, R63, R7, RZ, P1, !PT ;  /* 0x000000073f118210 */ /* 0x000fe40000ffe4ff */
[----:B------:R-:W-:Y:S01]  /*c9d0*/  ISETP.GE.AND P1, PT, R138, c[0x0][0x27c], PT ;  /* 0x00009f008a007a0c */ /* 0x000fe20003f26270 */
[----:B------:R-:W-:Y:S01]  /*c9e0*/  @!P0 IMAD.X R79, R19, 0x1, R7, P3 ;  /* 0x00000001134f8824 */ /* 0x000fe200018e0607 */
        /* <DEDUP_REMOVED lines=16> */
.L_x_1910:
[----:B----4-:R-:W-:Y:S05]  /*caf0*/  BSYNC B0 ;  /* 0x0000000000007941 */ /* 0x010fea0003800000 */
.L_x_1909:
        /* <DEDUP_REMOVED lines=8> */
[----:B------:R-:W-:Y:S01]  /*cb80*/  MOV R16, R35 ;  /* 0x0000002300107202 */ /* 0x000fe20000000f00 */
[----:B------:R-:W-:Y:S01]  /*cb90*/  IMAD.IADD R88, R5, 0x1, -R228 ;  /* 0x0000000105587824 */ /* 0x000fe200078e0ae4 */
[----:B------:R-:W-:Y:S01]  /*cba0*/  PRMT R63, R6, 0x5410, R7 ;  /* 0x00005410063f7816 */ /* 0x000fe20000000007 */
[----:B------:R-:W-:Y:S01]  /*cbb0*/  IMAD.MOV.U32 R7, RZ, RZ, R32 ;  /* 0x000000ffff077224 */ /* 0x000fe200078e0020 */
        /* <DEDUP_REMOVED lines=12> */
[----:B------:R-:W-:Y:S01]  /*cc80*/  BAR.SYNC.DEFER_BLOCKING 0x0 ;  /* 0x0000000000007b1d */ /* 0x000fe20000010000 */
[----:B------:R-:W-:-:S02]  /*cc90*/  ISETP.GE.AND P0, PT, R221, R88, PT ;  /* 0x00000058dd00720c */ /* 0x000fc40003f06270 */
[----:B------:R-:W-:Y:S01]  /*cca0*/  PRMT R86, R6, 0x5410, R7 ;  /* 0x0000541006567816 */ /* 0x000fe20000000007 */
[----:B------:R-:W-:Y:S01]  /*ccb0*/  IMAD.MOV.U32 R6, RZ, RZ, R21 ;  /* 0x000000ffff067224 */ /* 0x000fe200078e0015 */
[----:B------:R-:W-:Y:S01]  /*ccc0*/  PRMT R62, R62, 0x5410, R4 ;  /* 0x000054103e3e7816 */ /* 0x000fe20000000004 */
[----:B------:R-:W-:Y:S01]  /*ccd0*/  IMAD.MOV.U32 R4, RZ, RZ, R30 ;  /* 0x000000ffff047224 */ /* 0x000fe200078e001e */
[----:B------:R-:W-:Y:S02]  /*cce0*/  MOV R7, R20 ;  /* 0x0000001400077202 */ /* 0x000fe40000000f00 */
        /* <DEDUP_REMOVED lines=11> */
[----:B------:R-:W-:Y:S02]  /*cda0*/  MOV R6, R39 ;  /* 0x0000002700067202 */ /* 0x000fe40000000f00 */
[----:B------:R-:W-:Y:S02]  /*cdb0*/  PRMT R62, R16, 0x7610, R62 ;  /* 0x00007610103e7816 */ /* 0x000fe4000000003e */
[----:B------:R-:W-:Y:S02]  /*cdc0*/  PRMT R85, R6, 0x5410, R7 ;  /* 0x0000541006557816 */ /* 0x000fe40000000007 */
[----:B------:R-:W-:Y:S01]  /*cdd0*/  PRMT R83, R4, 0x5410, R5 ;  /* 0x0000541004537816 */ /* 0x000fe20000000005 */
[----:B------:R-:W-:Y:S05]  /*cde0*/  @P0 BRA `(.L_x_1912) ;  /* 0x0000138000000947 */ /* 0x000fea0003800000 */
[----:B------:R-:W-:Y:S01]  /*cdf0*/  ISETP.GE.AND P0, PT, R144, c[0x0][0x27c], PT ;  /* 0x00009f0090007a0c */ /* 0x000fe20003f06270 */
[----:B------:R-:W-:-:S12]  /*ce00*/  BSSY B0, `(.L_x_1913) ;  /* 0x0000064000007945 */ /* 0x000fd80003800000 */
[----:B------:R-:W-:Y:S05]  /*ce10*/  @P0 BRA `(.L_x_1914) ;  /* 0x0000062000000947 */ /* 0x000fea0003800000 */
[----:B------:R-:W-:Y:S01]  /*ce20*/  MOV R5, c[0x0][0x27c] ;  /* 0x00009f0000057a02 */ /* 0x000fe20000000f00 */
[--C-:B------:R-:W-:Y:S01]  /*ce30*/  HADD2.F32 R106, -RZ, R97.reuse.H0_H0 ;  /* 0x20000061ff6a7230 */ /* 0x100fe20000004100 */
[----:B------:R-:W-:Y:S01]  /*ce40*/  LOP3.LUT R96, R77, 0x38, R144, 0xf8, !PT ;  /* 0x000000384d607812 */ /* 0x000fe200078ef890 */
[----:B------:R-:W-:Y:S01]  /*ce50*/  HADD2.F32 R97, -RZ, R97.H1_H1 ;  /* 0x30000061ff617230 */ /* 0x000fe20000004100 */
[----:B------:R-:W-:Y:S01]  /*ce60*/  LEA.HI R5, R5, R218, RZ, 0x1d ;  /* 0x000000da05057211 */ /* 0x000fe200078fe8ff */
[--C-:B------:R-:W-:Y:S01]  /*ce70*/  HADD2.F32 R112, -RZ, R99.reuse.H0_H0 ;  /* 0x20000063ff707230 */ /* 0x100fe20000004100 */
[----:B------:R-:W-:Y:S01]  /*ce80*/  LOP3.LUT R96, R12, R96, R13, 0xf6, !PT ;  /* 0x000000600c607212 */ /* 0x000fe200078ef60d */
[----:B------:R-:W-:Y:S01]  /*ce90*/  HADD2.F32 R99, -RZ, R99.H1_H1 ;  /* 0x30000063ff637230 */ /* 0x000fe20000004100 */
[----:B------:R-:W-:Y:S02]  /*cea0*/  SHF.R.S32.HI R4, RZ, 0x1f, R5 ;  /* 0x0000001fff047819 */ /* 0x000fe40000011405 */
[----:B------:R-:W-:-:S02]  /*ceb0*/  SHF.L.U32 R6, R5, 0x3, RZ ;  /* 0x0000000305067819 */ /* 0x000fc400000006ff */
[----:B------:R-:W-:Y:S02]  /*cec0*/  LEA.HI R4, R4, R5, RZ, 0x3 ;  /* 0x0000000504047211 */ /* 0x000fe400078f18ff */
[----:B------:R-:W-:Y:S02]  /*ced0*/  LOP3.LUT R6, R77, 0x38, R6, 0xf8, !PT ;  /* 0x000000384d067812 */ /* 0x000fe400078ef806 */
[----:B------:R-:W-:Y:S02]  /*cee0*/  SHF.L.U32 R4, R4, 0xa, RZ ;  /* 0x0000000a04047819 */ /* 0x000fe400000006ff */
[----:B------:R-:W-:Y:S02]  /*cef0*/  LOP3.LUT R5, R6, R13, RZ, 0x3c, !PT ;  /* 0x0000000d06057212 */ /* 0x000fe400078e3cff */
[----:B------:R-:W-:Y:S02]  /*cf00*/  LOP3.LUT R4, R4, 0x7fffe000, RZ, 0xc0, !PT ;  /* 0x7fffe00004047812 */ /* 0x000fe400078ec0ff */
[----:B------:R-:W-:-:S02]  /*cf10*/  SHF.L.U32 R96, R96, 0x1, RZ ;  /* 0x0000000160607819 */ /* 0x000fc400000006ff */
[----:B------:R-:W-:Y:S02]  /*cf20*/  IADD3 R4, R5, R4, R12 ;  /* 0x0000000405047210 */ /* 0x000fe40007ffe00c */
[--C-:B------:R-:W-:Y:S01]  /*cf30*/  SHF.R.U32.HI R101, RZ, 0x10, R69.reuse ;  /* 0x00000010ff657819 */ /* 0x100fe20000011645 */
[----:B------:R-:W1:Y:S01]  /*cf40*/  LDS.128 R16, [R96+0x18100] ;  /* 0x0181000060107984 */ /* 0x000e620000000c00 */
[----:B------:R-:W-:Y:S02]  /*cf50*/  SHF.L.U32 R95, R4, 0x1, RZ ;  /* 0x00000001045f7819 */ /* 0x000fe400000006ff */
[----:B------:R-:W-:Y:S01]  /*cf60*/  SHF.R.U64 R68, R68, 0x10, R69 ;  /* 0x0000001044447819 */ /* 0x000fe20000001245 */
[----:B------:R-:W-:Y:S01]  /*cf70*/  HADD2.F32 R114, -RZ, R101.H0_H0 ;  /* 0x20000065ff727230 */ /* 0x000fe20000004100 */
[----:B------:R-:W-:Y:S01]  /*cf80*/  SHF.R.U64 R69, R74, 0x10, R75 ;  /* 0x000000104a457819 */ /* 0x000fe2000000124b */
[----:B------:R-:W2:Y:S01]  /*cf90*/  LDS.128 R4, [R95+0x18100] ;  /* 0x018100005f047984 */ /* 0x000ea20000000c00 */
[----:B------:R-:W-:Y:S01]  /*cfa0*/  SHF.R.U64 R72, R72, 0x10, R73 ;  /* 0x0000001048487819 */ /* 0x000fe20000001249 */
[----:B------:R-:W-:Y:S01]  /*cfb0*/  HADD2.F32 R68, -RZ, R68.H0_H0 ;  /* 0x20000044ff447230 */ /* 0x000fe20000004100 */
[----:B------:R-:W-:Y:S01]  /*cfc0*/  SHF.R.U32.HI R74, RZ, 0x10, R75 ;  /* 0x00000010ff4a7819 */ /* 0x000fe2000001164b */
[----:B------:R-:W-:Y:S01]  /*cfd0*/  HADD2.F32 R101, -RZ, R98.H0_H0 ;  /* 0x20000062ff657230 */ /* 0x000fe20000004100 */
[----:B------:R-:W-:Y:S01]  /*cfe0*/  SHF.R.U32.HI R73, RZ, 0x10, R73 ;  /* 0x00000010ff497819 */ /* 0x000fe20000011649 */
[----:B------:R-:W-:Y:S01]  /*cff0*/  HADD2.F32 R72, -RZ, R72.H0_H0 ;  /* 0x20000048ff487230 */ /* 0x000fe20000004100 */
[--C-:B------:R-:W-:Y:S01]  /*d000*/  SHF.R.U64 R70, R70, 0x10, R71.reuse ;  /* 0x0000001046467819 */ /* 0x100fe20000001247 */
[----:B------:R-:W-:Y:S01]  /*d010*/  HADD2.F32 R74, -RZ, R74.H0_H0 ;  /* 0x2000004aff4a7230 */ /* 0x000fe20000004100 */
[----:B------:R-:W-:Y:S01]  /*d020*/  SHF.R.U32.HI R71, RZ, 0x10, R71 ;  /* 0x00000010ff477819 */ /* 0x000fe20000011647 */
[----:B------:R-:W-:-:S02]  /*d030*/  HADD2.F32 R118, -RZ, R73.H0_H0 ;  /* 0x20000049ff767230 */ /* 0x000fc40000004100 */
[----:B------:R-:W-:Y:S02]  /*d040*/  HADD2.F32 R73, -RZ, R98.H1_H1 ;  /* 0x30000062ff497230 */ /* 0x000fe40000004100 */
[----:B------:R-:W-:Y:S02]  /*d050*/  HADD2.F32 R70, -RZ, R70.H0_H0 ;  /* 0x20000046ff467230 */ /* 0x000fe40000004100 */
[--C-:B-1----:R-:W-:Y:S02]  /*d060*/  HADD2.F32 R75, -RZ, R17.reuse.H0_H0 ;  /* 0x20000011ff4b7230 */ /* 0x102fe40000004100 */
[----:B------:R-:W-:Y:S02]  /*d070*/  HADD2.F32 R102, -RZ, R16.H0_H0 ;  /* 0x20000010ff667230 */ /* 0x000fe40000004100 */
[----:B------:R-:W-:Y:S01]  /*d080*/  HADD2.F32 R17, -RZ, R17.H1_H1 ;  /* 0x30000011ff117230 */ /* 0x000fe20000004100 */
[----:B------:R-:W-:Y:S01]  /*d090*/  FMUL.FTZ R110, R75, R106 ;  /* 0x0000006a4b6e7220 */ /* 0x000fe20000410000 */
[--C-:B--2---:R-:W-:Y:S01]  /*d0a0*/  HADD2.F32 R105, -RZ, R5.reuse.H0_H0 ;  /* 0x20000005ff697230 */ /* 0x104fe20000004100 */
[-C--:B------:R-:W-:Y:S01]  /*d0b0*/  FMUL.FTZ R120, R102, R97.reuse ;  /* 0x0000006166787220 */ /* 0x080fe20000410000 */
[----:B------:R-:W-:Y:S01]  /*d0c0*/  HADD2.F32 R5, -RZ, R5.H1_H1 ;  /* 0x30000005ff057230 */ /* 0x000fe20000004100 */
[----:B------:R-:W-:Y:S01]  /*d0d0*/  FMUL.FTZ R116, R17, R114 ;  /* 0x0000007211747220 */ /* 0x000fe20000410000 */
[----:B------:R-:W-:Y:S01]  /*d0e0*/  HADD2.F32 R107, -RZ, R4.H0_H0 ;  /* 0x20000004ff6b7230 */ /* 0x000fe20000004100 */
[C---:B------:R-:W-:Y:S01]  /*d0f0*/  FMUL.FTZ R106, R105.reuse, R106 ;  /* 0x0000006a696a7220 */ /* 0x040fe20000410000 */
[----:B------:R-:W-:Y:S01]  /*d100*/  HADD2.F32 R103, -RZ, R16.H1_H1 ;  /* 0x30000010ff677230 */ /* 0x000fe20000004100 */
[----:B------:R-:W-:Y:S01]  /*d110*/  FFMA.FTZ R110, R105, R112, R110 ;  /* 0x00000070696e7223 */ /* 0x000fe2000001006e */
[--C-:B------:R-:W-:Y:S01]  /*d120*/  HADD2.F32 R16, -RZ, R18.reuse.H0_H0 ;  /* 0x20000012ff107230 */ /* 0x100fe20000004100 */
[----:B------:R-:W-:Y:S01]  /*d130*/  FMUL.FTZ R114, R5, R114 ;  /* 0x0000007205727220 */ /* 0x000fe20000410000 */
[----:B------:R-:W-:Y:S01]  /*d140*/  HADD2.F32 R104, -RZ, R18.H1_H1 ;  /* 0x30000012ff687230 */ /* 0x000fe20000004100 */
[C---:B------:R-:W-:Y:S01]  /*d150*/  FMUL.FTZ R97, R107.reuse, R97 ;  /* 0x000000616b617220 */ /* 0x040fe20000410000 */
[----:B------:R-:W-:Y:S01]  /*d160*/  HADD2.F32 R108, -RZ, R4.H1_H1 ;  /* 0x30000004ff6c7230 */ /* 0x000fe20000004100 */
[----:B------:R-:W-:Y:S01]  /*d170*/  FFMA.FTZ R120, R107, R99, R120 ;  /* 0x000000636b787223 */ /* 0x000fe20000010078 */
[--C-:B------:R-:W-:Y:S01]  /*d180*/  HADD2.F32 R18, -RZ, R19.reuse.H0_H0 ;  /* 0x20000013ff127230 */ /* 0x100fe20000004100 */
[----:B------:R-:W-:Y:S01]  /*d190*/  FFMA.FTZ R5, R5, R118, R116 ;  /* 0x0000007605057223 */ /* 0x000fe20000010074 */
[----:B------:R-:W-:Y:S01]  /*d1a0*/  HADD2.F32 R4, -RZ, R6.H0_H0 ;  /* 0x20000006ff047230 */ /* 0x000fe20000004100 */
[-C--:B------:R-:W-:Y:S01]  /*d1b0*/  FMUL.FTZ R111, R103, R68.reuse ;  /* 0x00000044676f7220 */ /* 0x080fe20000410000 */
[--C-:B------:R-:W-:Y:S01]  /*d1c0*/  HADD2.F32 R105, -RZ, R100.reuse.H1_H1 ;  /* 0x30000064ff697230 */ /* 0x100fe20000004100 */
[----:B------:R-:W-:Y:S01]  /*d1d0*/  FMUL.FTZ R98, R18, R101 ;  /* 0x0000006512627220 */ /* 0x000fe20000410000 */
[----:B------:R-:W-:Y:S01]  /*d1e0*/  HADD2.F32 R107, -RZ, R100.H0_H0 ;  /* 0x20000064ff6b7230 */ /* 0x000fe20000004100 */
[-C--:B------:R-:W-:Y:S01]  /*d1f0*/  FMUL.FTZ R100, R16, R73.reuse ;  /* 0x0000004910647220 */ /* 0x080fe20000410000 */
[----:B------:R-:W-:Y:S01]  /*d200*/  HADD2.F32 R19, -RZ, R19.H1_H1 ;  /* 0x30000013ff137230 */ /* 0x000fe20000004100 */
[C---:B------:R-:W-:Y:S01]  /*d210*/  FMUL.FTZ R73, R4.reuse, R73 ;  /* 0x0000004904497220 */ /* 0x040fe20000410000 */
[----:B------:R-:W-:Y:S01]  /*d220*/  HADD2.F32 R116, -RZ, R71.H0_H0 ;  /* 0x20000047ff747230 */ /* 0x000fe20000004100 */
[-C--:B------:R-:W-:Y:S01]  /*d230*/  FFMA.FTZ R71, R4, R105.reuse, R100 ;  /* 0x0000006904477223 */ /* 0x080fe20000010064 */
[----:B------:R-:W-:Y:S01]  /*d240*/  HADD2.F32 R109, -RZ, R6.H1_H1 ;  /* 0x30000006ff6d7230 */ /* 0x000fe20000004100 */
[----:B------:R-:W-:Y:S01]  /*d250*/  FMUL.FTZ R68, R108, R68 ;  /* 0x000000446c447220 */ /* 0x000fe20000410000 */
[--C-:B------:R-:W-:Y:S01]  /*d260*/  HADD2.F32 R6, -RZ, R7.reuse.H0_H0 ;  /* 0x20000007ff067230 */ /* 0x100fe20000004100 */
[----:B------:R-:W-:Y:S01]  /*d270*/  FMUL.FTZ R4, R19, R116 ;  /* 0x0000007413047220 */ /* 0x000fe20000410000 */
[----:B------:R-:W-:Y:S01]  /*d280*/  HADD2.F32 R7, -RZ, R7.H1_H1 ;  /* 0x30000007ff077230 */ /* 0x000fe20000004100 */
[----:B------:R-:W-:Y:S01]  /*d290*/  FFMA.FTZ R73, R16, R105, -R73 ;  /* 0x0000006910497223 */ /* 0x000fe20000010849 */
[----:B------:R-:W-:Y:S01]  /*d2a0*/  F2FP.PACK_AB R5, R5, R110 ;  /* 0x0000006e0505723e */ /* 0x000fe200000000ff */
[----:B------:R-:W-:-:S02]  /*d2b0*/  FMUL.FTZ R101, R6, R101 ;  /* 0x0000006506657220 */ /* 0x000fc40000410000 */
[C---:B------:R-:W-:Y:S02]  /*d2c0*/  FMUL.FTZ R116, R7.reuse, R116 ;  /* 0x0000007407747220 */ /* 0x040fe40000410000 */
[----:B------:R-:W-:Y:S01]  /*d2d0*/  FFMA.FTZ R7, R7, R74, R4 ;  /* 0x0000004a07077223 */ /* 0x000fe20000010004 */
[----:B------:R-:W-:Y:S01]  /*d2e0*/  HADD2.F32 R4, -RZ, R69.H0_H0 ;  /* 0x20000045ff047230 */ /* 0x000fe20000004100 */
[----:B------:R-:W-:Y:S02]  /*d2f0*/  FFMA.FTZ R69, R108, R72, R111 ;  /* 0x000000486c457223 */ /* 0x000fe4000001006f */
[-C--:B------:R-:W-:Y:S02]  /*d300*/  FFMA.FTZ R98, R6, R107.reuse, R98 ;  /* 0x0000006b06627223 */ /* 0x080fe40000010062 */
[-C--:B------:R-:W-:Y:S02]  /*d310*/  FMUL.FTZ R111, R109, R70.reuse ;  /* 0x000000466d6f7220 */ /* 0x080fe40000410000 */
[----:B------:R-:W-:Y:S01]  /*d320*/  FMUL.FTZ R6, R104, R70 ;  /* 0x0000004668067220 */ /* 0x000fe20000410000 */
[----:B------:R-:W-:Y:S01]  /*d330*/  F2FP.PACK_AB R7, R7, R98 ;  /* 0x000000620707723e */ /* 0x000fe200000000ff */
[----:B------:R-:W-:-:S02]  /*d340*/  FFMA.FTZ R101, R18, R107, -R101 ;  /* 0x0000006b12657223 */ /* 0x000fc40000010865 */
[----:B------:R-:W-:Y:S02]  /*d350*/  FFMA.FTZ R106, R75, R112, -R106 ;  /* 0x000000704b6a7223 */ /* 0x000fe4000001086a */
[----:B------:R-:W-:Y:S02]  /*d360*/  FFMA.FTZ R17, R17, R118, -R114 ;  /* 0x0000007611117223 */ /* 0x000fe40000010872 */
[----:B------:R-:W-:Y:S02]  /*d370*/  FFMA.FTZ R97, R102, R99, -R97 ;  /* 0x0000006366617223 */ /* 0x000fe40000010861 */
[----:B------:R-:W-:Y:S01]  /*d380*/  FFMA.FTZ R116, R19, R74, -R116 ;  /* 0x0000004a13747223 */ /* 0x000fe20000010874 */
[----:B------:R-:W-:Y:S01]  /*d390*/  F2FP.PACK_AB R17, R17, R106 ;  /* 0x0000006a1111723e */ /* 0x000fe200000000ff */
[----:B------:R-:W-:Y:S02]  /*d3a0*/  FFMA.FTZ R16, R103, R72, -R68 ;  /* 0x0000004867107223 */ /* 0x000fe40000010844 */
[-C--:B------:R-:W-:Y:S01]  /*d3b0*/  FFMA.FTZ R18, R104, R4.reuse, -R111 ;  /* 0x0000000468127223 */ /* 0x080fe2000001086f */
[----:B------:R-:W-:Y:S01]  /*d3c0*/  F2FP.PACK_AB R19, R116, R101 ;  /* 0x000000657413723e */ /* 0x000fe200000000ff */
[----:B------:R-:W-:Y:S01]  /*d3d0*/  FFMA.FTZ R6, R109, R4, R6 ;  /* 0x000000046d067223 */ /* 0x000fe20000010006 */
[----:B------:R-:W-:-:S02]  /*d3e0*/  F2FP.PACK_AB R16, R16, R97 ;  /* 0x000000611010723e */ /* 0x000fc400000000ff */
[----:B------:R-:W-:Y:S02]  /*d3f0*/  F2FP.PACK_AB R18, R18, R73 ;  /* 0x000000491212723e */ /* 0x000fe400000000ff */
[----:B------:R-:W-:Y:S02]  /*d400*/  F2FP.PACK_AB R4, R69, R120 ;  /* 0x000000784504723e */ /* 0x000fe400000000ff */
[----:B------:R-:W-:Y:S01]  /*d410*/  F2FP.PACK_AB R6, R6, R71 ;  /* 0x000000470606723e */ /* 0x000fe200000000ff */
[----:B------:R1:W-:Y:S04]  /*d420*/  STS.128 [R96+0x18100], R16 ;  /* 0x0181001060007388 */ /* 0x0003e80000000c00 */
[----:B------:R1:W-:Y:S02]  /*d430*/  STS.128 [R95+0x18100], R4 ;  /* 0x018100045f007388 */ /* 0x0003e40000000c00 */
.L_x_1914:
[----:B------:R-:W-:Y:S05]  /*d440*/  BSYNC B0 ;  /* 0x0000000000007941 */ /* 0x000fea0003800000 */
.L_x_1913:
[----:B------:R-:W-:Y:S01]  /*d450*/  ISETP.GE.AND P0, PT, R139, c[0x0][0x27c], PT ;  /* 0x00009f008b007a0c */ /* 0x000fe20003f06270 */
[----:B------:R-:W-:-:S12]  /*d460*/  BSSY B0, `(.L_x_1915) ;  /* 0x0000068000007945 */ /* 0x000fd80003800000 */
[----:B------:R-:W-:Y:S05]  /*d470*/  @P0 BRA `(.L_x_1916) ;  /* 0x0000066000000947 */ /* 0x000fea0003800000 */
[----:B-1----:R-:W-:Y:S01]  /*d480*/  MOV R4, c[0x0][0x27c] ;  /* 0x00009f0000047a02 */ /* 0x002fe20000000f00 */
[--C-:B------:R-:W-:Y:S01]  /*d490*/  HADD2.F32 R74, -RZ, R14.reuse.H0_H0 ;  /* 0x2000000eff4a7230 */ /* 0x100fe20000004100 */
[----:B------:R-:W-:Y:S01]  /*d4a0*/  LEA.HI R68, R84, R139, RZ, 0x6 ;  /* 0x0000008b54447211 */ /* 0x000fe200078f30ff */
[----:B------:R-:W-:Y:S01]  /*d4b0*/  HADD2.F32 R14, -RZ, R14.H1_H1 ;  /* 0x3000000eff0e7230 */ /* 0x000fe20000004100 */
[----:B------:R-:W-:Y:S01]  /*d4c0*/  LEA.HI R7, R4, R81, RZ, 0x1d ;  /* 0x0000005104077211 */ /* 0x000fe200078fe8ff */
[--C-:B------:R-:W-:Y:S01]  /*d4d0*/  HADD2.F32 R100, -RZ, R93.reuse.H0_H0 ;  /* 0x2000005dff647230 */ /* 0x100fe20000004100 */
[----:B------:R-:W-:Y:S01]  /*d4e0*/  LOP3.LUT R6, R77, 0x38, R82, 0xf8, !PT ;  /* 0x000000384d067812 */ /* 0x000fe200078ef852 */
[----:B------:R-:W-:Y:S01]  /*d4f0*/  HADD2.F32 R108, -RZ, R93.H1_H1 ;  /* 0x3000005dff6c7230 */ /* 0x000fe20000004100 */
[----:B------:R-:W-:Y:S01]  /*d500*/  SHF.R.S32.HI R4, RZ, 0x1f, R7 ;  /* 0x0000001fff047819 */ /* 0x000fe20000011407 */
[----:B------:R-:W-:Y:S01]  /*d510*/  HADD2.F32 R93, -RZ, R94.H1_H1 ;  /* 0x3000005eff5d7230 */ /* 0x000fe20000004100 */
[----:B------:R-:W-:-:S02]  /*d520*/  SHF.L.U32 R68, R68, 0x7, RZ ;  /* 0x0000000744447819 */ /* 0x000fc400000006ff */
[----:B------:R-:W-:Y:S02]  /*d530*/  LOP3.LUT R5, R6, R13, RZ, 0x3c, !PT ;  /* 0x0000000d06057212 */ /* 0x000fe400078e3cff */
[----:B------:R-:W-:Y:S02]  /*d540*/  SHF.L.U32 R6, R7, 0x3, RZ ;  /* 0x0000000307067819 */ /* 0x000fe400000006ff */
[----:B------:R-:W-:Y:S02]  /*d550*/  LEA.HI R4, R4, R7, RZ, 0x3 ;  /* 0x0000000704047211 */ /* 0x000fe400078f18ff */
[----:B------:R-:W-:Y:S02]  /*d560*/  LOP3.LUT R68, R68, 0xffffe000, RZ, 0xc0, !PT ;  /* 0xffffe00044447812 */ /* 0x000fe400078ec0ff */
[----:B------:R-:W-:Y:S02]  /*d570*/  LOP3.LUT R6, R77, 0x38, R6, 0xf8, !PT ;  /* 0x000000384d067812 */ /* 0x000fe400078ef806 */
[----:B------:R-:W-:-:S02]  /*d580*/  SHF.L.U32 R4, R4, 0xa, RZ ;  /* 0x0000000a04047819 */ /* 0x000fc400000006ff */
[--C-:B------:R-:W-:Y:S02]  /*d590*/  IADD3 R68, R5, R68, R12.reuse ;  /* 0x0000004405447210 */ /* 0x100fe40007ffe00c */
[----:B------:R-:W-:Y:S02]  /*d5a0*/  LOP3.LUT R5, R6, R13, RZ, 0x3c, !PT ;  /* 0x0000000d06057212 */ /* 0x000fe400078e3cff */
[----:B------:R-:W-:Y:S02]  /*d5b0*/  LOP3.LUT R4, R4, 0x7fffe000, RZ, 0xc0, !PT ;  /* 0x7fffe00004047812 */ /* 0x000fe400078ec0ff */
[----:B------:R-:W-:Y:S02]  /*d5c0*/  LEA R68, R68, 0x18100, 0x1 ;  /* 0x0001810044447811 */ /* 0x000fe400078e08ff */
[----:B------:R-:W-:Y:S02]  /*d5d0*/  IADD3 R4, R5, R4, R12 ;  /* 0x0000000405047210 */ /* 0x000fe40007ffe00c */
[----:B------:R-:W-:Y:S01]  /*d5e0*/  SHF.R.U64 R52, R52, 0x10, R53 ;  /* 0x0000001034347819 */ /* 0x000fe20000001235 */
[----:B------:R-:W1:Y:S01]  /*d5f0*/  LDS.128 R16, [R68] ;  /* 0x0000000044107984 */ /* 0x000e620000000c00 */
[----:B------:R-:W-:-:S02]  /*d600*/  SHF.L.U32 R69, R4, 0x1, RZ ;  /* 0x0000000104457819 */ /* 0x000fc400000006ff */
[----:B------:R-:W-:Y:S01]  /*d610*/  SHF.R.U32.HI R70, RZ, 0x10, R53 ;  /* 0x00000010ff467819 */ /* 0x000fe20000011635 */
[----:B------:R-:W-:Y:S01]  /*d620*/  HADD2.F32 R99, -RZ, R52.H0_H0 ;  /* 0x20000034ff637230 */ /* 0x000fe20000004100 */
[----:B------:R-:W-:Y:S01]  /*d630*/  SHF.R.U64 R53, R58, 0x10, R59 ;  /* 0x000000103a357819 */ /* 0x000fe2000000123b */
[----:B------:R-:W2:Y:S01]  /*d640*/  LDS.128 R4, [R69+0x18100] ;  /* 0x0181000045047984 */ /* 0x000ea20000000c00 */
[----:B------:R-:W-:Y:S01]  /*d650*/  SHF.R.U64 R56, R56, 0x10, R57 ;  /* 0x0000001038387819 */ /* 0x000fe20000001239 */
[----:B------:R-:W-:Y:S01]  /*d660*/  HADD2.F32 R70, -RZ, R70.H0_H0 ;  /* 0x20000046ff467230 */ /* 0x000fe20000004100 */
[----:B------:R-:W-:Y:S01]  /*d670*/  SHF.R.U32.HI R58, RZ, 0x10, R59 ;  /* 0x00000010ff3a7819 */ /* 0x000fe2000001163b */
[----:B------:R-:W-:Y:S01]  /*d680*/  HADD2.F32 R52, -RZ, R53.H0_H0 ;  /* 0x20000035ff347230 */ /* 0x000fe20000004100 */
[----:B------:R-:W-:Y:S02]  /*d690*/  SHF.R.U32.HI R57, RZ, 0x10, R57 ;  /* 0x00000010ff397819 */ /* 0x000fe40000011639 */
[--C-:B------:R-:W-:Y:S01]  /*d6a0*/  SHF.R.U64 R54, R54, 0x10, R55.reuse ;  /* 0x0000001036367819 */ /* 0x100fe20000001237 */
[----:B------:R-:W-:Y:S01]  /*d6b0*/  HADD2.F32 R58, -RZ, R58.H0_H0 ;  /* 0x2000003aff3a7230 */ /* 0x000fe20000004100 */
[----:B------:R-:W-:Y:S01]  /*d6c0*/  SHF.R.U32.HI R55, RZ, 0x10, R55 ;  /* 0x00000010ff377819 */ /* 0x000fe20000011637 */
[----:B------:R-:W-:-:S02]  /*d6d0*/  HADD2.F32 R104, -RZ, R57.H0_H0 ;  /* 0x20000039ff687230 */ /* 0x000fc40000004100 */
[----:B------:R-:W-:Y:S02]  /*d6e0*/  HADD2.F32 R57, -RZ, R15.H1_H1 ;  /* 0x3000000fff397230 */ /* 0x000fe40000004100 */
[----:B------:R-:W-:Y:S02]  /*d6f0*/  HADD2.F32 R54, -RZ, R54.H0_H0 ;  /* 0x20000036ff367230 */ /* 0x000fe40000004100 */
[----:B-1----:R-:W-:Y:S02]  /*d700*/  HADD2.F32 R59, -RZ, R17.H0_H0 ;  /* 0x20000011ff3b7230 */ /* 0x002fe40000004100 */
[--C-:B------:R-:W-:Y:S02]  /*d710*/  HADD2.F32 R71, -RZ, R16.reuse.H0_H0 ;  /* 0x20000010ff477230 */ /* 0x100fe40000004100 */
[----:B------:R-:W-:Y:S01]  /*d720*/  HADD2.F32 R72, -RZ, R16.H1_H1 ;  /* 0x30000010ff487230 */ /* 0x000fe20000004100 */
[----:B------:R-:W-:Y:S01]  /*d730*/  FMUL.FTZ R98, R59, R74 ;  /* 0x0000004a3b627220 */ /* 0x000fe20000410000 */
[----:B--2---:R-:W-:Y:S01]  /*d740*/  HADD2.F32 R75, -RZ, R5.H0_H0 ;  /* 0x20000005ff4b7230 */ /* 0x004fe20000004100 */
[----:B------:R-:W-:Y:S01]  /*d750*/  FMUL.FTZ R106, R71, R14 ;  /* 0x0000000e476a7220 */ /* 0x000fe20000410000 */
[----:B------:R-:W-:-:S02]  /*d760*/  HADD2.F32 R95, -RZ, R4.H0_H0 ;  /* 0x20000004ff5f7230 */ /* 0x000fc40000004100 */
[--C-:B------:R-:W-:Y:S01]  /*d770*/  HADD2.F32 R16, -RZ, R18.reuse.H0_H0 ;  /* 0x20000012ff107230 */ /* 0x100fe20000004100 */
[C---:B------:R-:W-:Y:S01]  /*d780*/  FMUL.FTZ R74, R75.reuse, R74 ;  /* 0x0000004a4b4a7220 */ /* 0x040fe20000410000 */
[----:B------:R-:W-:Y:S01]  /*d790*/  HADD2.F32 R73, -RZ, R18.H1_H1 ;  /* 0x30000012ff497230 */ /* 0x000fe20000004100 */
[----:B------:R-:W-:Y:S01]  /*d7a0*/  FFMA.FTZ R98, R75, R100, R98 ;  /* 0x000000644b627223 */ /* 0x000fe20000010062 */
[----:B------:R-:W-:Y:S01]  /*d7b0*/  HADD2.F32 R96, -RZ, R4.H1_H1 ;  /* 0x30000004ff607230 */ /* 0x000fe20000004100 */
[C---:B------:R-:W-:Y:S01]  /*d7c0*/  FMUL.FTZ R14, R95.reuse, R14 ;  /* 0x0000000e5f0e7220 */ /* 0x040fe20000410000 */
[----:B------:R-:W-:Y:S01]  /*d7d0*/  HADD2.F32 R18, -RZ, R19.H0_H0 ;  /* 0x20000013ff127230 */ /* 0x000fe20000004100 */
[----:B------:R-:W-:Y:S01]  /*d7e0*/  FFMA.FTZ R106, R95, R108, R106 ;  /* 0x0000006c5f6a7223 */ /* 0x000fe2000001006a */
[----:B------:R-:W-:Y:S01]  /*d7f0*/  HADD2.F32 R4, -RZ, R6.H0_H0 ;  /* 0x20000006ff047230 */ /* 0x000fe20000004100 */
[----:B------:R-:W-:Y:S01]  /*d800*/  FFMA.FTZ R74, R59, R100, -R74 ;  /* 0x000000643b4a7223 */ /* 0x000fe2000001084a */
[----:B------:R-:W-:Y:S01]  /*d810*/  HADD2.F32 R75, -RZ, R15.H0_H0 ;  /* 0x2000000fff4b7230 */ /* 0x000fe20000004100 */
[-C--:B------:R-:W-:Y:S01]  /*d820*/  FMUL.FTZ R15, R16, R57.reuse ;  /* 0x00000039100f7220 */ /* 0x080fe20000410000 */
[----:B------:R-:W-:Y:S01]  /*d830*/  HADD2.F32 R95, -RZ, R94.H0_H0 ;  /* 0x2000005eff5f7230 */ /* 0x000fe20000004100 */
[C---:B------:R-:W-:Y:S01]  /*d840*/  FMUL.FTZ R57, R4.reuse, R57 ;  /* 0x0000003904397220 */ /* 0x040fe20000410000 */
[----:B------:R-:W-:Y:S01]  /*d850*/  HADD2.F32 R19, -RZ, R19.H1_H1 ;  /* 0x30000013ff137230 */ /* 0x000fe20000004100 */
[----:B------:R-:W-:Y:S01]  /*d860*/  FFMA.FTZ R15, R4, R93, R15 ;  /* 0x0000005d040f7223 */ /* 0x000fe2000001000f */
[----:B------:R-:W-:Y:S01]  /*d870*/  HADD2.F32 R94, -RZ, R55.H0_H0 ;  /* 0x20000037ff5e7230 */ /* 0x000fe20000004100 */
[----:B------:R-:W-:Y:S01]  /*d880*/  FMUL.FTZ R55, R18, R75 ;  /* 0x0000004b12377220 */ /* 0x000fe20000410000 */
[----:B------:R-:W-:Y:S01]  /*d890*/  HADD2.F32 R97, -RZ, R6.H1_H1 ;  /* 0x30000006ff617230 */ /* 0x000fe20000004100 */
[----:B------:R-:W-:Y:S01]  /*d8a0*/  FFMA.FTZ R14, R71, R108, -R14 ;  /* 0x0000006c470e7223 */ /* 0x000fe2000001080e */
[--C-:B------:R-:W-:Y:S01]  /*d8b0*/  HADD2.F32 R6, -RZ, R7.reuse.H0_H0 ;  /* 0x20000007ff067230 */ /* 0x100fe20000004100 */
[-C--:B------:R-:W-:Y:S01]  /*d8c0*/  FMUL.FTZ R4, R19, R94.reuse ;  /* 0x0000005e13047220 */ /* 0x080fe20000410000 */
[----:B------:R-:W-:Y:S01]  /*d8d0*/  HADD2.F32 R7, -RZ, R7.H1_H1 ;  /* 0x30000007ff077230 */ /* 0x000fe20000004100 */
[----:B------:R-:W-:Y:S01]  /*d8e0*/  FFMA.FTZ R57, R16, R93, -R57 ;  /* 0x0000005d10397223 */ /* 0x000fe20000010839 */
[----:B------:R-:W-:Y:S01]  /*d8f0*/  HADD2.F32 R17, -RZ, R17.H1_H1 ;  /* 0x30000011ff117230 */ /* 0x000fe20000004100 */
[----:B------:R-:W-:Y:S01]  /*d900*/  FMUL.FTZ R75, R6, R75 ;  /* 0x0000004b064b7220 */ /* 0x000fe20000410000 */
[----:B------:R-:W-:Y:S01]  /*d910*/  HADD2.F32 R5, -RZ, R5.H1_H1 ;  /* 0x30000005ff057230 */ /* 0x000fe20000004100 */
[----:B------:R-:W-:-:S02]  /*d920*/  FMUL.FTZ R94, R7, R94 ;  /* 0x0000005e075e7220 */ /* 0x000fc40000410000 */
[----:B------:R-:W-:Y:S01]  /*d930*/  FFMA.FTZ R4, R7, R58, R4 ;  /* 0x0000003a07047223 */ /* 0x000fe20000010004 */
[----:B------:R-:W-:Y:S01]  /*d940*/  HADD2.F32 R7, -RZ, R56.H0_H0 ;  /* 0x20000038ff077230 */ /* 0x000fe20000004100 */
[----:B------:R-:W-:Y:S02]  /*d950*/  FFMA.FTZ R55, R6, R95, R55 ;  /* 0x0000005f06377223 */ /* 0x000fe40000010037 */
[----:B------:R-:W-:Y:S02]  /*d960*/  FMUL.FTZ R102, R17, R70 ;  /* 0x0000004611667220 */ /* 0x000fe40000410000 */
[----:B------:R-:W-:Y:S02]  /*d970*/  FMUL.FTZ R56, R72, R99 ;  /* 0x0000006348387220 */ /* 0x000fe40000410000 */
[----:B------:R-:W-:Y:S02]  /*d980*/  FMUL.FTZ R6, R73, R54 ;  /* 0x0000003649067220 */ /* 0x000fe40000410000 */
[----:B------:R-:W-:-:S02]  /*d990*/  FMUL.FTZ R70, R5, R70 ;  /* 0x0000004605467220 */ /* 0x000fc40000410000 */
[----:B------:R-:W-:Y:S02]  /*d9a0*/  FMUL.FTZ R99, R96, R99 ;  /* 0x0000006360637220 */ /* 0x000fe40000410000 */
[----:B------:R-:W-:Y:S02]  /*d9b0*/  FMUL.FTZ R54, R97, R54 ;  /* 0x0000003661367220 */ /* 0x000fe40000410000 */
[----:B------:R-:W-:Y:S02]  /*d9c0*/  FFMA.FTZ R75, R18, R95, -R75 ;  /* 0x0000005f124b7223 */ /* 0x000fe4000001084b */
[----:B------:R-:W-:Y:S02]  /*d9d0*/  FFMA.FTZ R17, R17, R104, -R70 ;  /* 0x0000006811117223 */ /* 0x000fe40000010846 */
        /* <DEDUP_REMOVED lines=8> */
[----:B------:R-:W-:Y:S01]  /*da60*/  F2FP.PACK_AB R7, R4, R55 ;  /* 0x000000370407723e */ /* 0x000fe200000000ff */
[----:B------:R-:W-:Y:S01]  /*da70*/  FFMA.FTZ R6, R97, R52, R6 ;  /* 0x0000003461067223 */ /* 0x000fe20000010006 */
[----:B------:R-:W-:-:S02]  /*da80*/  F2FP.PACK_AB R18, R18, R57 ;  /* 0x000000391212723e */ /* 0x000fc400000000ff */
[----:B------:R-:W-:Y:S02]  /*da90*/  F2FP.PACK_AB R5, R5, R98 ;  /* 0x000000620505723e */ /* 0x000fe400000000ff */
[----:B------:R-:W-:Y:S01]  /*daa0*/  F2FP.PACK_AB R4, R53, R106 ;  /* 0x0000006a3504723e */ /* 0x000fe200000000ff */
[----:B------:R1:W-:Y:S01]  /*dab0*/  STS.128 [R68], R16 ;  /* 0x0000001044007388 */ /* 0x0003e20000000c00 */
[----:B------:R-:W-:-:S05]  /*dac0*/  F2FP.PACK_AB R6, R6, R15 ;  /* 0x0000000f0606723e */ /* 0x000fca00000000ff */
[----:B------:R1:W-:Y:S02]  /*dad0*/  STS.128 [R69+0x18100], R4 ;  /* 0x0181000445007388 */ /* 0x0003e40000000c00 */
.L_x_1916:
[----:B------:R-:W-:Y:S05]  /*dae0*/  BSYNC B0 ;  /* 0x0000000000007941 */ /* 0x000fea0003800000 */
.L_x_1915:
[----:B------:R-:W-:-:S13]  /*daf0*/  ISETP.GE.AND P0, PT, R138, c[0x0][0x27c], PT ;  /* 0x00009f008a007a0c */ /* 0x000fda0003f06270 */
[----:B------:R-:W-:Y:S05]  /*db00*/  @P0 BRA `(.L_x_1912) ;  /* 0x0000066000000947 */ /* 0x000fea0003800000 */
[----:B-1----:R-:W-:Y:S01]  /*db10*/  MOV R6, c[0x0][0x27c] ;  /* 0x00009f0000067a02 */ /* 0x002fe20000000f00 */
[----:B------:R-:W-:Y:S01]  /*db20*/  HADD2.F32 R54, -RZ, R89.H0_H0 ;  /* 0x20000059ff367230 */ /* 0x000fe20000004100 */
[----:B------:R-:W-:Y:S01]  /*db30*/  LOP3.LUT R14, R77, 0x38, R66, 0xf8, !PT ;  /* 0x000000384d0e7812 */ /* 0x000fe200078ef842 */
[----:B------:R-:W-:Y:S01]  /*db40*/  HADD2.F32 R70, -RZ, R91.H0_H0 ;  /* 0x2000005bff467230 */ /* 0x000fe20000004100 */
[----:B------:R-:W-:Y:S01]  /*db50*/  LEA.HI R7, R6, R65, RZ, 0x1d ;  /* 0x0000004106077211 */ /* 0x000fe200078fe8ff */
[----:B------:R-:W-:Y:S01]  /*db60*/  HADD2.F32 R72, -RZ, R90.H0_H0 ;  /* 0x2000005aff487230 */ /* 0x000fe20000004100 */
[----:B------:R-:W-:Y:S01]  /*db70*/  LEA.HI R4, R67, R138, RZ, 0x6 ;  /* 0x0000008a43047211 */ /* 0x000fe200078f30ff */
[----:B------:R-:W-:Y:S01]  /*db80*/  HADD2.F32 R94, -RZ, R92.H0_H0 ;  /* 0x2000005cff5e7230 */ /* 0x000fe20000004100 */
[----:B------:R-:W-:Y:S01]  /*db90*/  SHF.R.S32.HI R6, RZ, 0x1f, R7 ;  /* 0x0000001fff067819 */ /* 0x000fe20000011407 */
[----:B------:R-:W-:Y:S01]  /*dba0*/  HADD2.F32 R89, -RZ, R89.H1_H1 ;  /* 0x30000059ff597230 */ /* 0x000fe20000004100 */
[----:B------:R-:W-:Y:S01]  /*dbb0*/  LOP3.LUT R5, R14, R13, RZ, 0x3c, !PT ;  /* 0x0000000d0e057212 */ /* 0x000fe200078e3cff */
[----:B------:R-:W-:Y:S01]  /*dbc0*/  HADD2.F32 R91, -RZ, R91.H1_H1 ;  /* 0x3000005bff5b7230 */ /* 0x000fe20000004100 */
[----:B------:R-:W-:-:S02]  /*dbd0*/  SHF.L.U32 R14, R7, 0x3, RZ ;  /* 0x00000003070e7819 */ /* 0x000fc400000006ff */
[----:B------:R-:W-:Y:S02]  /*dbe0*/  SHF.L.U32 R4, R4, 0x7, RZ ;  /* 0x0000000704047819 */ /* 0x000fe400000006ff */
[----:B------:R-:W-:Y:S02]  /*dbf0*/  LEA.HI R6, R6, R7, RZ, 0x3 ;  /* 0x0000000706067211 */ /* 0x000fe400078f18ff */
[----:B------:R-:W-:Y:S02]  /*dc00*/  LOP3.LUT R14, R77, 0x38, R14, 0xf8, !PT ;  /* 0x000000384d0e7812 */ /* 0x000fe400078ef80e */
[----:B------:R-:W-:Y:S02]  /*dc10*/  LOP3.LUT R4, R4, 0xffffe000, RZ, 0xc0, !PT ;  /* 0xffffe00004047812 */ /* 0x000fe400078ec0ff */
[----:B------:R-:W-:Y:S02]  /*dc20*/  SHF.L.U32 R6, R6, 0xa, RZ ;  /* 0x0000000a06067819 */ /* 0x000fe400000006ff */
[----:B------:R-:W-:-:S02]  /*dc30*/  LOP3.LUT R13, R14, R13, RZ, 0x3c, !PT ;  /* 0x0000000d0e0d7212 */ /* 0x000fc400078e3cff */
[--C-:B------:R-:W-:Y:S02]  /*dc40*/  IADD3 R4, R5, R4, R12.reuse ;  /* 0x0000000405047210 */ /* 0x100fe40007ffe00c */
[----:B------:R-:W-:Y:S02]  /*dc50*/  LOP3.LUT R14, R6, 0x7fffe000, RZ, 0xc0, !PT ;  /* 0x7fffe000060e7812 */ /* 0x000fe400078ec0ff */
[----:B------:R-:W-:Y:S02]  /*dc60*/  LEA R16, R4, 0x18100, 0x1 ;  /* 0x0001810004107811 */ /* 0x000fe400078e08ff */
[----:B------:R-:W-:Y:S02]  /*dc70*/  IADD3 R13, R13, R14, R12 ;  /* 0x0000000e0d0d7210 */ /* 0x000fe40007ffe00c */
[----:B------:R-:W-:Y:S01]  /*dc80*/  SHF.R.U64 R18, R48, 0x10, R49 ;  /* 0x0000001030127819 */ /* 0x000fe20000001231 */
[----:B------:R-:W1:Y:S01]  /*dc90*/  LDS.128 R4, [R16] ;  /* 0x0000000010047984 */ /* 0x000e620000000c00 */
[----:B------:R-:W-:-:S02]  /*dca0*/  SHF.L.U32 R17, R13, 0x1, RZ ;  /* 0x000000010d117819 */ /* 0x000fc400000006ff */
[----:B------:R-:W-:Y:S02]  /*dcb0*/  SHF.R.U32.HI R48, RZ, 0x10, R49 ;  /* 0x00000010ff307819 */ /* 0x000fe40000011631 */
[--C-:B------:R-:W-:Y:S01]  /*dcc0*/  SHF.R.U64 R19, R44, 0x10, R45.reuse ;  /* 0x000000102c137819 */ /* 0x100fe2000000122d */
[----:B------:R-:W2:Y:S01]  /*dcd0*/  LDS.128 R12, [R17+0x18100] ;  /* 0x01810000110c7984 */ /* 0x000ea20000000c00 */
[----:B------:R-:W-:Y:S01]  /*dce0*/  SHF.R.U32.HI R45, RZ, 0x10, R45 ;  /* 0x00000010ff2d7819 */ /* 0x000fe2000001162d */
[----:B------:R-:W-:Y:S01]  /*dcf0*/  HADD2.F32 R48, -RZ, R48.H0_H0 ;  /* 0x20000030ff307230 */ /* 0x000fe20000004100 */
[--C-:B------:R-:W-:Y:S02]  /*dd00*/  SHF.R.U64 R44, R50, 0x10, R51.reuse ;  /* 0x00000010322c7819 */ /* 0x100fe40000001233 */
[----:B------:R-:W-:Y:S01]  /*dd10*/  SHF.R.U32.HI R50, RZ, 0x10, R51 ;  /* 0x00000010ff327819 */ /* 0x000fe20000011633 */
[----:B------:R-:W-:Y:S01]  /*dd20*/  HADD2.F32 R45, -RZ, R45.H0_H0 ;  /* 0x2000002dff2d7230 */ /* 0x000fe20000004100 */
[--C-:B------:R-:W-:Y:S01]  /*dd30*/  SHF.R.U64 R46, R46, 0x10, R47.reuse ;  /* 0x000000102e2e7819 */ /* 0x100fe2000000122f */
[----:B------:R-:W-:Y:S01]  /*dd40*/  HADD2.F32 R69, -RZ, R44.H0_H0 ;  /* 0x2000002cff457230 */ /* 0x000fe20000004100 */
[----:B------:R-:W-:Y:S01]  /*dd50*/  SHF.R.U32.HI R47, RZ, 0x10, R47 ;  /* 0x00000010ff2f7819 */ /* 0x000fe2000001162f */
[----:B------:R-:W-:-:S02]  /*dd60*/  HADD2.F32 R96, -RZ, R50.H0_H0 ;  /* 0x20000032ff607230 */ /* 0x000fc40000004100 */
[----:B------:R-:W-:Y:S02]  /*dd70*/  HADD2.F32 R59, -RZ, R46.H0_H0 ;  /* 0x2000002eff3b7230 */ /* 0x000fe40000004100 */
[--C-:B-1----:R-:W-:Y:S02]  /*dd80*/  HADD2.F32 R49, -RZ, R5.reuse.H0_H0 ;  /* 0x20000005ff317230 */ /* 0x102fe40000004100 */
[----:B------:R-:W-:Y:S02]  /*dd90*/  HADD2.F32 R51, -RZ, R5.H1_H1 ;  /* 0x30000005ff337230 */ /* 0x000fe40000004100 */
[----:B------:R-:W-:Y:S01]  /*dda0*/  HADD2.F32 R5, -RZ, R7.H0_H0 ;  /* 0x20000007ff057230 */ /* 0x000fe20000004100 */
[----:B------:R-:W-:Y:S01]  /*ddb0*/  FMUL.FTZ R68, R49, R54 ;  /* 0x0000003631447220 */ /* 0x000fe20000410000 */
[--C-:B--2---:R-:W-:Y:S02]  /*ddc0*/  HADD2.F32 R55, -RZ, R13.reuse.H0_H0 ;  /* 0x2000000dff377230 */ /* 0x104fe40000004100 */
[----:B------:R-:W-:Y:S01]  /*ddd0*/  HADD2.F32 R56, -RZ, R13.H1_H1 ;  /* 0x3000000dff387230 */ /* 0x000fe20000004100 */
[----:B------:R-:W-:Y:S01]  /*dde0*/  FMUL.FTZ R74, R5, R72 ;  /* 0x00000048054a7220 */ /* 0x000fe20000410000 */
[----:B------:R-:W-:Y:S01]  /*ddf0*/  HADD2.F32 R13, -RZ, R15.H0_H0 ;  /* 0x2000000fff0d7230 */ /* 0x000fe20000004100 */
[C---:B------:R-:W-:Y:S01]  /*de00*/  FMUL.FTZ R54, R55.reuse, R54 ;  /* 0x0000003637367220 */ /* 0x040fe20000410000 */
[----:B------:R-:W-:Y:S01]  /*de10*/  HADD2.F32 R7, -RZ, R7.H1_H1 ;  /* 0x30000007ff077230 */ /* 0x000fe20000004100 */
[----:B------:R-:W-:Y:S01]  /*de20*/  FFMA.FTZ R68, R55, R70, R68 ;  /* 0x0000004637447223 */ /* 0x000fe20000010044 */
[--C-:B------:R-:W-:Y:S01]  /*de30*/  HADD2.F32 R52, -RZ, R4.reuse.H0_H0 ;  /* 0x20000004ff347230 */ /* 0x100fe20000004100 */
[-C--:B------:R-:W-:Y:S01]  /*de40*/  FMUL.FTZ R55, R51, R45.reuse ;  /* 0x0000002d33377220 */ /* 0x080fe20000410000 */
[----:B------:R-:W-:Y:S01]  /*de50*/  HADD2.F32 R15, -RZ, R15.H1_H1 ;  /* 0x3000000fff0f7230 */ /* 0x000fe20000004100 */
[C---:B------:R-:W-:Y:S01]  /*de60*/  FMUL.FTZ R45, R56.reuse, R45 ;  /* 0x0000002d382d7220 */ /* 0x040fe20000410000 */
[----:B------:R-:W-:Y:S01]  /*de70*/  HADD2.F32 R53, -RZ, R4.H1_H1 ;  /* 0x30000004ff357230 */ /* 0x000fe20000004100 */
[----:B------:R-:W-:Y:S01]  /*de80*/  FFMA.FTZ R55, R56, R48, R55 ;  /* 0x0000003038377223 */ /* 0x000fe20000010037 */
[----:B------:R-:W-:Y:S01]  /*de90*/  HADD2.F32 R56, -RZ, R47.H0_H0 ;  /* 0x2000002fff387230 */ /* 0x000fe20000004100 */
[C---:B------:R-:W-:Y:S01]  /*dea0*/  FMUL.FTZ R72, R13.reuse, R72 ;  /* 0x000000480d487220 */ /* 0x040fe20000410000 */
[----:B------:R-:W-:Y:S01]  /*deb0*/  HADD2.F32 R4, -RZ, R6.H0_H0 ;  /* 0x20000006ff047230 */ /* 0x000fe20000004100 */
[----:B------:R-:W-:Y:S01]  /*dec0*/  FFMA.FTZ R74, R13, R94, R74 ;  /* 0x0000005e0d4a7223 */ /* 0x000fe2000001004a */
[----:B------:R-:W-:Y:S01]  /*ded0*/  HADD2.F32 R57, -RZ, R12.H0_H0 ;  /* 0x2000000cff397230 */ /* 0x000fe20000004100 */
[-C--:B------:R-:W-:Y:S01]  /*dee0*/  FMUL.FTZ R50, R7, R56.reuse ;  /* 0x0000003807327220 */ /* 0x080fe20000410000 */
[----:B------:R-:W-:Y:S01]  /*def0*/  HADD2.F32 R13, -RZ, R90.H1_H1 ;  /* 0x3000005aff0d7230 */ /* 0x000fe20000004100 */
[-C--:B------:R-:W-:Y:S01]  /*df00*/  FMUL.FTZ R90, R52, R89.reuse ;  /* 0x00000059345a7220 */ /* 0x080fe20000410000 */
[----:B------:R-:W-:Y:S01]  /*df10*/  HADD2.F32 R58, -RZ, R12.H1_H1 ;  /* 0x3000000cff3a7230 */ /* 0x000fe20000004100 */
[C---:B------:R-:W-:Y:S01]  /*df20*/  FMUL.FTZ R56, R15.reuse, R56 ;  /* 0x000000380f387220 */ /* 0x040fe20000410000 */
[----:B------:R-:W-:Y:S01]  /*df30*/  HADD2.F32 R12, -RZ, R14.H0_H0 ;  /* 0x2000000eff0c7230 */ /* 0x000fe20000004100 */
[----:B------:R-:W-:Y:S01]  /*df40*/  FFMA.FTZ R15, R15, R96, R50 ;  /* 0x000000600f0f7223 */ /* 0x000fe20000010032 */
[----:B------:R-:W-:Y:S01]  /*df50*/  HADD2.F32 R47, -RZ, R92.H1_H1 ;  /* 0x3000005cff2f7230 */ /* 0x000fe20000004100 */
[C---:B------:R-:W-:Y:S01]  /*df60*/  FMUL.FTZ R89, R57.reuse, R89 ;  /* 0x0000005939597220 */ /* 0x040fe20000410000 */
[----:B------:R-:W-:Y:S01]  /*df70*/  HADD2.F32 R6, -RZ, R6.H1_H1 ;  /* 0x30000006ff067230 */ /* 0x000fe20000004100 */
[----:B------:R-:W-:Y:S01]  /*df80*/  FFMA.FTZ R90, R57, R91, R90 ;  /* 0x0000005b395a7223 */ /* 0x000fe2000001005a */
[----:B------:R-:W-:Y:S01]  /*df90*/  HADD2.F32 R57, -RZ, R19.H0_H0 ;  /* 0x20000013ff397230 */ /* 0x000fe20000004100 */
[-C--:B------:R-:W-:Y:S01]  /*dfa0*/  FMUL.FTZ R50, R4, R13.reuse ;  /* 0x0000000d04327220 */ /* 0x080fe20000410000 */
[----:B------:R-:W-:Y:S01]  /*dfb0*/  HADD2.F32 R14, -RZ, R14.H1_H1 ;  /* 0x3000000eff0e7230 */ /* 0x000fe20000004100 */
[----:B------:R-:W-:-:S02]  /*dfc0*/  FMUL.FTZ R13, R12, R13 ;  /* 0x0000000d0c0d7220 */ /* 0x000fc40000410000 */
[----:B------:R-:W-:Y:S01]  /*dfd0*/  FFMA.FTZ R19, R12, R47, R50 ;  /* 0x0000002f0c137223 */ /* 0x000fe20000010032 */
[----:B------:R-:W-:Y:S01]  /*dfe0*/  HADD2.F32 R12, -RZ, R18.H0_H0 ;  /* 0x20000012ff0c7230 */ /* 0x000fe20000004100 */
[----:B------:R-:W-:Y:S02]  /*dff0*/  FMUL.FTZ R71, R53, R57 ;  /* 0x0000003935477220 */ /* 0x000fe40000410000 */
[----:B------:R-:W-:Y:S02]  /*e000*/  FMUL.FTZ R18, R6, R59 ;  /* 0x0000003b06127220 */ /* 0x000fe40000410000 */
[----:B------:R-:W-:Y:S02]  /*e010*/  FMUL.FTZ R44, R58, R57 ;  /* 0x000000393a2c7220 */ /* 0x000fe40000410000 */
[----:B------:R-:W-:Y:S02]  /*e020*/  FMUL.FTZ R59, R14, R59 ;  /* 0x0000003b0e3b7220 */ /* 0x000fe40000410000 */
[----:B------:R-:W-:-:S02]  /*e030*/  FFMA.FTZ R57, R58, R12, R71 ;  /* 0x0000000c3a397223 */ /* 0x000fc40000010047 */
[----:B------:R-:W-:Y:S02]  /*e040*/  FFMA.FTZ R18, R14, R69, R18 ;  /* 0x000000450e127223 */ /* 0x000fe40000010012 */
[----:B------:R-:W-:Y:S02]  /*e050*/  FFMA.FTZ R54, R49, R70, -R54 ;  /* 0x0000004631367223 */ /* 0x000fe40000010836 */
        /* <DEDUP_REMOVED lines=17> */
.L_x_1912:
[----:B------:R-:W-:Y:S05]  /*e170*/  BSYNC B1 ;  /* 0x0000000000017941 */ /* 0x000fea0003800000 */
.L_x_1911:
[----:B------:R-:W-:-:S13]  /*e180*/  ISETP.GE.AND P0, PT, R60, R88, PT ;  /* 0x000000583c00720c */ /* 0x000fda0003f06270 */
[----:B------:R-:W-:Y:S05]  /*e190*/  @P0 BRA `(.L_x_1896) ;  /* 0x000013f000000947 */ /* 0x000fea0003800000 */
[----:B------:R-:W-:Y:S01]  /*e1a0*/  ISETP.GE.AND P0, PT, R144, c[0x0][0x27c], PT ;  /* 0x00009f0090007a0c */ /* 0x000fe20003f06270 */
[----:B-1----:R-:W-:Y:S01]  /*e1b0*/  IMAD.SHL.U32 R19, R60, 0x40, RZ ;  /* 0x000000403c137824 */ /* 0x002fe200078e00ff */
        /* <DEDUP_REMOVED lines=9> */
[--C-:B------:R-:W-:Y:S01]  /*e250*/  HADD2.F32 R50, -RZ, R83.reuse.H0_H0 ;  /* 0x20000053ff327230 */ /* 0x100fe20000004100 */
[----:B------:R-:W-:Y:S01]  /*e260*/  LOP3.LUT R18, R19, 0x38, R144, 0xf8, !PT ;  /* 0x0000003813127812 */ /* 0x000fe200078ef890 */
[----:B------:R-:W-:Y:S01]  /*e270*/  HADD2.F32 R56, -RZ, R86.H0_H0 ;  /* 0x20000056ff387230 */ /* 0x000fe20000004100 */
[----:B------:R-:W-:Y:S01]  /*e280*/  LEA.HI R6, R5, R218, RZ, 0x1d ;  /* 0x000000da05067211 */ /* 0x000fe200078fe8ff */
[----:B------:R-:W-:Y:S01]  /*e290*/  HADD2.F32 R83, -RZ, R83.H1_H1 ;  /* 0x30000053ff537230 */ /* 0x000fe20000004100 */
[----:B------:R-:W-:Y:S02]  /*e2a0*/  LOP3.LUT R18, R16, R18, R17, 0xf6, !PT ;  /* 0x0000001210127212 */ /* 0x000fe400078ef611 */
[----:B------:R-:W-:Y:S02]  /*e2b0*/  SHF.R.S32.HI R5, RZ, 0x1f, R6 ;  /* 0x0000001fff057819 */ /* 0x000fe40000011406 */
[----:B------:R-:W-:-:S02]  /*e2c0*/  SHF.L.U32 R4, R6, 0x3, RZ ;  /* 0x0000000306047819 */ /* 0x000fc400000006ff */
[----:B------:R-:W-:Y:S02]  /*e2d0*/  LEA.HI R5, R5, R6, RZ, 0x3 ;  /* 0x0000000605057211 */ /* 0x000fe400078f18ff */
[----:B------:R-:W-:Y:S02]  /*e2e0*/  LOP3.LUT R4, R19, 0x38, R4, 0xf8, !PT ;  /* 0x0000003813047812 */ /* 0x000fe400078ef804 */
[----:B------:R-:W-:Y:S02]  /*e2f0*/  SHF.L.U32 R5, R5, 0xa, RZ ;  /* 0x0000000a05057819 */ /* 0x000fe400000006ff */
[----:B------:R-:W-:Y:S02]  /*e300*/  LOP3.LUT R4, R4, R17, RZ, 0x3c, !PT ;  /* 0x0000001104047212 */ /* 0x000fe400078e3cff */
[----:B------:R-:W-:Y:S02]  /*e310*/  LOP3.LUT R5, R5, 0x7fffe000, RZ, 0xc0, !PT ;  /* 0x7fffe00005057812 */ /* 0x000fe400078ec0ff */
[----:B------:R-:W-:-:S02]  /*e320*/  LEA R18, R18, 0x18100, 0x1 ;  /* 0x0001810012127811 */ /* 0x000fc400078e08ff */
[----:B------:R-:W-:Y:S02]  /*e330*/  IADD3 R4, R4, R5, R16 ;  /* 0x0000000504047210 */ /* 0x000fe40007ffe010 */
[--C-:B------:R-:W-:Y:S01]  /*e340*/  SHF.R.U32.HI R45, RZ, 0x10, R37.reuse ;  /* 0x00000010ff2d7819 */ /* 0x100fe20000011625 */
[----:B------:R-:W1:Y:S01]  /*e350*/  LDS.128 R12, [R18] ;  /* 0x00000000120c7984 */ /* 0x000e620000000c00 */
[----:B------:R-:W-:Y:S02]  /*e360*/  SHF.L.U32 R44, R4, 0x1, RZ ;  /* 0x00000001042c7819 */ /* 0x000fe400000006ff */
[----:B------:R-:W-:Y:S01]  /*e370*/  SHF.R.U64 R36, R36, 0x10, R37 ;  /* 0x0000001024247819 */ /* 0x000fe20000001225 */
[----:B------:R-:W-:Y:S01]  /*e380*/  HADD2.F32 R58, -RZ, R45.H0_H0 ;  /* 0x2000002dff3a7230 */ /* 0x000fe20000004100 */
[----:B------:R-:W-:Y:S01]  /*e390*/  SHF.R.U64 R37, R42, 0x10, R43 ;  /* 0x000000102a257819 */ /* 0x000fe2000000122b */
[----:B------:R-:W2:Y:S01]  /*e3a0*/  LDS.128 R4, [R44+0x18100] ;  /* 0x018100002c047984 */ /* 0x000ea20000000c00 */
[----:B------:R-:W-:Y:S01]  /*e3b0*/  SHF.R.U64 R40, R40, 0x10, R41 ;  /* 0x0000001028287819 */ /* 0x000fe20000001229 */
[--C-:B------:R-:W-:Y:S01]  /*e3c0*/  HADD2.F32 R45, -RZ, R85.reuse.H1_H1 ;  /* 0x30000055ff2d7230 */ /* 0x100fe20000004100 */
        /* <DEDUP_REMOVED lines=10> */
[----:B------:R-:W-:Y:S02]  /*e470*/  HADD2.F32 R40, -RZ, R40.H0_H0 ;  /* 0x20000028ff287230 */ /* 0x000fe40000004100 */
[--C-:B-1----:R-:W-:Y:S02]  /*e480*/  HADD2.F32 R43, -RZ, R13.reuse.H0_H0 ;  /* 0x2000000dff2b7230 */ /* 0x102fe40000004100 */
[----:B------:R-:W-:Y:S02]  /*e490*/  HADD2.F32 R13, -RZ, R13.H1_H1 ;  /* 0x3000000dff0d7230 */ /* 0x000fe40000004100 */
[--C-:B------:R-:W-:Y:S01]  /*e4a0*/  HADD2.F32 R46, -RZ, R12.reuse.H0_H0 ;  /* 0x2000000cff2e7230 */ /* 0x100fe20000004100 */
[----:B------:R-:W-:Y:S01]  /*e4b0*/  FMUL.FTZ R54, R43, R50 ;  /* 0x000000322b367220 */ /* 0x000fe20000410000 */
[--C-:B--2---:R-:W-:Y:S01]  /*e4c0*/  HADD2.F32 R49, -RZ, R5.reuse.H0_H0 ;  /* 0x20000005ff317230 */ /* 0x104fe20000004100 */
[----:B------:R-:W-:Y:S01]  /*e4d0*/  FMUL.FTZ R60, R13, R58 ;  /* 0x0000003a0d3c7220 */ /* 0x000fe20000410000 */
[----:B------:R-:W-:Y:S01]  /*e4e0*/  HADD2.F32 R5, -RZ, R5.H1_H1 ;  /* 0x30000005ff057230 */ /* 0x000fe20000004100 */
[----:B------:R-:W-:Y:S01]  /*e4f0*/  FMUL.FTZ R70, R46, R83 ;  /* 0x000000532e467220 */ /* 0x000fe20000410000 */
[----:B------:R-:W-:Y:S01]  /*e500*/  HADD2.F32 R47, -RZ, R12.H1_H1 ;  /* 0x3000000cff2f7230 */ /* 0x000fe20000004100 */
[C---:B------:R-:W-:Y:S01]  /*e510*/  FMUL.FTZ R50, R49.reuse, R50 ;  /* 0x0000003231327220 */ /* 0x040fe20000410000 */
[--C-:B------:R-:W-:Y:S01]  /*e520*/  HADD2.F32 R12, -RZ, R14.reuse.H0_H0 ;  /* 0x2000000eff0c7230 */ /* 0x100fe20000004100 */
[----:B------:R-:W-:Y:S01]  /*e530*/  FFMA.FTZ R54, R49, R56, R54 ;  /* 0x0000003831367223 */ /* 0x000fe20000010036 */
[----:B------:R-:W-:Y:S01]  /*e540*/  HADD2.F32 R48, -RZ, R14.H1_H1 ;  /* 0x3000000eff307230 */ /* 0x000fe20000004100 */
[C---:B------:R-:W-:Y:S01]  /*e550*/  FMUL.FTZ R58, R5.reuse, R58 ;  /* 0x0000003a053a7220 */ /* 0x040fe20000410000 */
[--C-:B------:R-:W-:Y:S01]  /*e560*/  HADD2.F32 R51, -RZ, R4.reuse.H0_H0 ;  /* 0x20000004ff337230 */ /* 0x100fe20000004100 */
[----:B------:R-:W-:Y:S01]  /*e570*/  FFMA.FTZ R5, R5, R68, R60 ;  /* 0x0000004405057223 */ /* 0x000fe2000001003c */
[----:B------:R-:W-:Y:S01]  /*e580*/  HADD2.F32 R52, -RZ, R4.H1_H1 ;  /* 0x30000004ff347230 */ /* 0x000fe20000004100 */
[----:B------:R-:W-:Y:S01]  /*e590*/  FMUL.FTZ R55, R12, R45 ;  /* 0x0000002d0c377220 */ /* 0x000fe20000410000 */
[----:B------:R-:W-:Y:S01]  /*e5a0*/  HADD2.F32 R14, -RZ, R15.H0_H0 ;  /* 0x2000000fff0e7230 */ /* 0x000fe20000004100 */
[C---:B------:R-:W-:Y:S01]  /*e5b0*/  FMUL.FTZ R83, R51.reuse, R83 ;  /* 0x0000005333537220 */ /* 0x040fe20000410000 */
[--C-:B------:R-:W-:Y:S01]  /*e5c0*/  HADD2.F32 R4, -RZ, R6.reuse.H0_H0 ;  /* 0x20000006ff047230 */ /* 0x100fe20000004100 */
[----:B------:R-:W-:Y:S01]  /*e5d0*/  FFMA.FTZ R70, R51, R41, R70 ;  /* 0x0000002933467223 */ /* 0x000fe20000010046 */
[----:B------:R-:W-:Y:S01]  /*e5e0*/  HADD2.F32 R49, -RZ, R87.H1_H1 ;  /* 0x30000057ff317230 */ /* 0x000fe20000004100 */
[----:B------:R-:W-:Y:S01]  /*e5f0*/  FMUL.FTZ R51, R14, R85 ;  /* 0x000000550e337220 */ /* 0x000fe20000410000 */
[----:B------:R-:W-:Y:S01]  /*e600*/  HADD2.F32 R15, -RZ, R15.H1_H1 ;  /* 0x3000000fff0f7230 */ /* 0x000fe20000004100 */
[C---:B------:R-:W-:Y:S01]  /*e610*/  FMUL.FTZ R45, R4.reuse, R45 ;  /* 0x0000002d042d7220 */ /* 0x040fe20000410000 */
[----:B------:R-:W-:Y:S01]  /*e620*/  HADD2.F32 R60, -RZ, R39.H0_H0 ;  /* 0x20000027ff3c7230 */ /* 0x000fe20000004100 */
[----:B------:R-:W-:Y:S01]  /*e630*/  FFMA.FTZ R39, R4, R49, R55 ;  /* 0x0000003104277223 */ /* 0x000fe20000010037 */
[----:B------:R-:W-:Y:S01]  /*e640*/  HADD2.F32 R53, -RZ, R6.H1_H1 ;  /* 0x30000006ff357230 */ /* 0x000fe20000004100 */
[----:B------:R-:W-:Y:S01]  /*e650*/  FMUL.FTZ R55, R47, R36 ;  /* 0x000000242f377220 */ /* 0x000fe20000410000 */
[--C-:B------:R-:W-:Y:S01]  /*e660*/  HADD2.F32 R6, -RZ, R7.reuse.H0_H0 ;  /* 0x20000007ff067230 */ /* 0x100fe20000004100 */
[----:B------:R-:W-:Y:S01]  /*e670*/  FMUL.FTZ R4, R15, R60 ;  /* 0x0000003c0f047220 */ /* 0x000fe20000410000 */
[----:B------:R-:W-:Y:S01]  /*e680*/  HADD2.F32 R7, -RZ, R7.H1_H1 ;  /* 0x30000007ff077230 */ /* 0x000fe20000004100 */
[----:B------:R-:W-:Y:S01]  /*e690*/  FMUL.FTZ R36, R52, R36 ;  /* 0x0000002434247220 */ /* 0x000fe20000410000 */
[----:B------:R-:W-:Y:S01]  /*e6a0*/  HADD2.F32 R87, -RZ, R87.H0_H0 ;  /* 0x20000057ff577230 */ /* 0x000fe20000004100 */
[----:B------:R-:W-:Y:S01]  /*e6b0*/  FMUL.FTZ R85, R6, R85 ;  /* 0x0000005506557220 */ /* 0x000fe20000410000 */
[----:B------:R-:W-:Y:S01]  /*e6c0*/  F2FP.PACK_AB R5, R5, R54 ;  /* 0x000000360505723e */ /* 0x000fe200000000ff */
[----:B------:R-:W-:-:S02]  /*e6d0*/  FMUL.FTZ R60, R7, R60 ;  /* 0x0000003c073c7220 */ /* 0x000fc40000410000 */
[----:B------:R-:W-:Y:S02]  /*e6e0*/  FFMA.FTZ R51, R6, R87, R51 ;  /* 0x0000005706337223 */ /* 0x000fe40000010033 */
[----:B------:R-:W-:Y:S01]  /*e6f0*/  FFMA.FTZ R4, R7, R42, R4 ;  /* 0x0000002a07047223 */ /* 0x000fe20000010004 */
[----:B------:R-:W-:Y:S01]  /*e700*/  HADD2.F32 R7, -RZ, R37.H0_H0 ;  /* 0x20000025ff077230 */ /* 0x000fe20000004100 */
[-C--:B------:R-:W-:Y:S02]  /*e710*/  FMUL.FTZ R6, R48, R38.reuse ;  /* 0x0000002630067220 */ /* 0x080fe40000410000 */
[----:B------:R-:W-:Y:S02]  /*e720*/  FMUL.FTZ R38, R53, R38 ;  /* 0x0000002635267220 */ /* 0x000fe40000410000 */
[----:B------:R-:W-:Y:S02]  /*e730*/  FFMA.FTZ R45, R12, R49, -R45 ;  /* 0x000000310c2d7223 */ /* 0x000fe4000001082d */
[----:B------:R-:W-:-:S02]  /*e740*/  FFMA.FTZ R85, R14, R87, -R85 ;  /* 0x000000570e557223 */ /* 0x000fc40000010855 */
[----:B------:R-:W-:Y:S02]  /*e750*/  FFMA.FTZ R50, R43, R56, -R50 ;  /* 0x000000382b327223 */ /* 0x000fe40000010832 */
[----:B------:R-:W-:Y:S02]  /*e760*/  FFMA.FTZ R13, R13, R68, -R58 ;  /* 0x000000440d0d7223 */ /* 0x000fe4000001083a */
[----:B------:R-:W-:Y:S02]  /*e770*/  FFMA.FTZ R83, R46, R41, -R83 ;  /* 0x000000292e537223 */ /* 0x000fe40000010853 */
[----:B------:R-:W-:Y:S01]  /*e780*/  FFMA.FTZ R60, R15, R42, -R60 ;  /* 0x0000002a0f3c7223 */ /* 0x000fe2000001083c */
[----:B------:R-:W-:Y:S01]  /*e790*/  F2FP.PACK_AB R13, R13, R50 ;  /* 0x000000320d0d723e */ /* 0x000fe200000000ff */
[-C--:B------:R-:W-:Y:S02]  /*e7a0*/  FFMA.FTZ R12, R47, R40.reuse, -R36 ;  /* 0x000000282f0c7223 */ /* 0x080fe40000010824 */
[----:B------:R-:W-:Y:S01]  /*e7b0*/  FFMA.FTZ R14, R48, R7, -R38 ;  /* 0x00000007300e7223 */ /* 0x000fe20000010826 */
[----:B------:R-:W-:Y:S01]  /*e7c0*/  F2FP.PACK_AB R15, R60, R85 ;  /* 0x000000553c0f723e */ /* 0x000fe200000000ff */
[----:B------:R-:W-:Y:S01]  /*e7d0*/  FFMA.FTZ R37, R52, R40, R55 ;  /* 0x0000002834257223 */ /* 0x000fe20000010037 */
[----:B------:R-:W-:Y:S01]  /*e7e0*/  F2FP.PACK_AB R12, R12, R83 ;  /* 0x000000530c0c723e */ /* 0x000fe200000000ff */
[----:B------:R-:W-:Y:S01]  /*e7f0*/  FFMA.FTZ R6, R53, R7, R6 ;  /* 0x0000000735067223 */ /* 0x000fe20000010006 */
[----:B------:R-:W-:-:S02]  /*e800*/  F2FP.PACK_AB R7, R4, R51 ;  /* 0x000000330407723e */ /* 0x000fc400000000ff */
[----:B------:R-:W-:Y:S02]  /*e810*/  F2FP.PACK_AB R14, R14, R45 ;  /* 0x0000002d0e0e723e */ /* 0x000fe400000000ff */
[----:B------:R-:W-:Y:S02]  /*e820*/  F2FP.PACK_AB R4, R37, R70 ;  /* 0x000000462504723e */ /* 0x000fe400000000ff */
[----:B------:R-:W-:Y:S01]  /*e830*/  F2FP.PACK_AB R6, R6, R39 ;  /* 0x000000270606723e */ /* 0x000fe200000000ff */
[----:B------:R1:W-:Y:S04]  /*e840*/  STS.128 [R18], R12 ;  /* 0x0000000c12007388 */ /* 0x0003e80000000c00 */
[----:B------:R1:W-:Y:S02]  /*e850*/  STS.128 [R44+0x18100], R4 ;  /* 0x018100042c007388 */ /* 0x0003e40000000c00 */
.L_x_1918:
[----:B------:R-:W-:Y:S05]  /*e860*/  BSYNC B0 ;  /* 0x0000000000007941 */ /* 0x000fea0003800000 */
.L_x_1917:
[----:B------:R-:W-:Y:S01]  /*e870*/  ISETP.GE.AND P0, PT, R139, c[0x0][0x27c], PT ;  /* 0x00009f008b007a0c */ /* 0x000fe20003f06270 */
[----:B------:R-:W-:-:S12]  /*e880*/  BSSY B0, `(.L_x_1919) ;  /* 0x0000068000007945 */ /* 0x000fd80003800000 */
[----:B------:R-:W-:Y:S05]  /*e890*/  @P0 BRA `(.L_x_1920) ;  /* 0x0000066000000947 */ /* 0x000fea0003800000 */
[----:B-1----:R-:W-:Y:S01]  /*e8a0*/  MOV R4, c[0x0][0x27c] ;  /* 0x00009f0000047a02 */ /* 0x002fe20000000f00 */
[--C-:B------:R-:W-:Y:S01]  /*e8b0*/  HADD2.F32 R42, -RZ, R76.reuse.H0_H0 ;  /* 0x2000004cff2a7230 */ /* 0x100fe20000004100 */
[----:B------:R-:W-:Y:S01]  /*e8c0*/  LEA.HI R84, R84, R139, RZ, 0x6 ;  /* 0x0000008b54547211 */ /* 0x000fe200078f30ff */
[--C-:B------:R-:W-:Y:S01]  /*e8d0*/  HADD2.F32 R48, -RZ, R79.reuse.H0_H0 ;  /* 0x2000004fff307230 */ /* 0x100fe20000004100 */
[----:B------:R-:W-:Y:S01]  /*e8e0*/  LEA.HI R81, R4, R81, RZ, 0x1d ;  /* 0x0000005104517211 */ /* 0x000fe200078fe8ff */
[----:B------:R-:W-:Y:S01]  /*e8f0*/  HADD2.F32 R76, -RZ, R76.H1_H1 ;  /* 0x3000004cff4c7230 */ /* 0x000fe20000004100 */
[----:B------:R-:W-:Y:S01]  /*e900*/  LOP3.LUT R82, R19, 0x38, R82, 0xf8, !PT ;  /* 0x0000003813527812 */ /* 0x000fe200078ef852 */
[----:B------:R-:W-:Y:S01]  /*e910*/  HADD2.F32 R79, -RZ, R79.H1_H1 ;  /* 0x3000004fff4f7230 */ /* 0x000fe20000004100 */
        /* <DEDUP_REMOVED lines=12> */
[----:B------:R-:W1:Y:S01]  /*e9e0*/  LDS.128 R12, [R18] ;  /* 0x00000000120c7984 */ /* 0x000e620000000c00 */
[----:B------:R-:W-:Y:S02]  /*e9f0*/  SHF.R.U32.HI R37, RZ, 0x10, R29 ;  /* 0x00000010ff257819 */ /* 0x000fe4000001161d */
[----:B------:R-:W-:-:S02]  /*ea00*/  IADD3 R4, R4, R5, R16 ;  /* 0x0000000504047210 */ /* 0x000fc40007ffe010 */
[----:B------:R-:W-:Y:S01]  /*ea10*/  SHF.R.U64 R28, R28, 0x10, R29 ;  /* 0x000000101c1c7819 */ /* 0x000fe2000000121d */
[----:B------:R-:W-:Y:S01]  /*ea20*/  HADD2.F32 R50, -RZ, R37.H0_H0 ;  /* 0x20000025ff327230 */ /* 0x000fe20000004100 */
[----:B------:R-:W-:Y:S01]  /*ea30*/  SHF.L.U32 R36, R4, 0x1, RZ ;  /* 0x0000000104247819 */ /* 0x000fe200000006ff */
[----:B------:R-:W-:Y:S01]  /*ea40*/  HADD2.F32 R37, -RZ, R78.H0_H0 ;  /* 0x2000004eff257230 */ /* 0x000fe20000004100 */
[----:B------:R-:W-:Y:S01]  /*ea50*/  SHF.R.U64 R29, R34, 0x10, R35 ;  /* 0x00000010221d7819 */ /* 0x000fe20000001223 */
[----:B------:R-:W-:Y:S01]  /*ea60*/  HADD2.F32 R28, -RZ, R28.H0_H0 ;  /* 0x2000001cff1c7230 */ /* 0x000fe20000004100 */
[----:B------:R-:W-:Y:S01]  /*ea70*/  SHF.R.U64 R32, R32, 0x10, R33 ;  /* 0x0000001020207819 */ /* 0x000fe20000001221 */
[----:B------:R-:W2:Y:S01]  /*ea80*/  LDS.128 R4, [R36+0x18100] ;  /* 0x0181000024047984 */ /* 0x000ea20000000c00 */
[----:B------:R-:W-:Y:S02]  /*ea90*/  SHF.R.U32.HI R34, RZ, 0x10, R35 ;  /* 0x00000010ff227819 */ /* 0x000fe40000011623 */
        /* <DEDUP_REMOVED lines=9> */
[----:B------:R-:W-:Y:S02]  /*eb30*/  HADD2.F32 R13, -RZ, R13.H1_H1 ;  /* 0x3000000dff0d7230 */ /* 0x000fe40000004100 */
[--C-:B------:R-:W-:Y:S01]  /*eb40*/  HADD2.F32 R38, -RZ, R12.reuse.H0_H0 ;  /* 0x2000000cff267230 */ /* 0x100fe20000004100 */
[----:B------:R-:W-:Y:S01]  /*eb50*/  FMUL.FTZ R46, R35, R42 ;  /* 0x0000002a232e7220 */ /* 0x000fe20000410000 */
[----:B------:R-:W-:Y:S01]  /*eb60*/  HADD2.F32 R39, -RZ, R12.H1_H1 ;  /* 0x3000000cff277230 */ /* 0x000fe20000004100 */
[----:B------:R-:W-:Y:S01]  /*eb70*/  FMUL.FTZ R52, R13, R50 ;  /* 0x000000320d347220 */ /* 0x000fe20000410000 */
[--C-:B------:R-:W-:Y:S01]  /*eb80*/  HADD2.F32 R12, -RZ, R14.reuse.H0_H0 ;  /* 0x2000000eff0c7230 */ /* 0x100fe20000004100 */
[----:B------:R-:W-:Y:S01]  /*eb90*/  FMUL.FTZ R56, R38, R76 ;  /* 0x0000004c26387220 */ /* 0x000fe20000410000 */
[----:B------:R-:W-:-:S02]  /*eba0*/  HADD2.F32 R40, -RZ, R14.H1_H1 ;  /* 0x3000000eff287230 */ /* 0x000fc40000004100 */
[--C-:B--2---:R-:W-:Y:S01]  /*ebb0*/  HADD2.F32 R41, -RZ, R5.reuse.H0_H0 ;  /* 0x20000005ff297230 */ /* 0x104fe20000004100 */
[----:B------:R-:W-:Y:S01]  /*ebc0*/  FMUL.FTZ R49, R12, R33 ;  /* 0x000000210c317220 */ /* 0x000fe20000410000 */
[----:B------:R-:W-:Y:S02]  /*ebd0*/  HADD2.F32 R5, -RZ, R5.H1_H1 ;  /* 0x30000005ff057230 */ /* 0x000fe40000004100 */
[--C-:B------:R-:W-:Y:S01]  /*ebe0*/  HADD2.F32 R43, -RZ, R4.reuse.H0_H0 ;  /* 0x20000004ff2b7230 */ /* 0x100fe20000004100 */
[C---:B------:R-:W-:Y:S01]  /*ebf0*/  FMUL.FTZ R42, R41.reuse, R42 ;  /* 0x0000002a292a7220 */ /* 0x040fe20000410000 */
[----:B------:R-:W-:Y:S01]  /*ec00*/  HADD2.F32 R44, -RZ, R4.H1_H1 ;  /* 0x30000004ff2c7230 */ /* 0x000fe20000004100 */
[----:B------:R-:W-:Y:S01]  /*ec10*/  FFMA.FTZ R46, R41, R48, R46 ;  /* 0x00000030292e7223 */ /* 0x000fe2000001002e */
[--C-:B------:R-:W-:Y:S01]  /*ec20*/  HADD2.F32 R14, -RZ, R15.reuse.H0_H0 ;  /* 0x2000000fff0e7230 */ /* 0x100fe20000004100 */
        /* <DEDUP_REMOVED lines=8> */
[C---:B------:R-:W-:Y:S01]  /*ecb0*/  FMUL.FTZ R33, R4.reuse, R33 ;  /* 0x0000002104217220 */ /* 0x040fe20000410000 */
[----:B------:R-:W-:Y:S01]  /*ecc0*/  HADD2.F32 R45, -RZ, R6.H1_H1 ;  /* 0x30000006ff2d7230 */ /* 0x000fe20000004100 */
[----:B------:R-:W-:Y:S01]  /*ecd0*/  FFMA.FTZ R31, R4, R41, R49 ;  /* 0x00000029041f7223 */ /* 0x000fe20000010031 */
[--C-:B------:R-:W-:Y:S01]  /*ece0*/  HADD2.F32 R6, -RZ, R7.reuse.H0_H0 ;  /* 0x20000007ff067230 */ /* 0x100fe20000004100 */
[-C--:B------:R-:W-:Y:S01]  /*ecf0*/  FMUL.FTZ R47, R14, R37.reuse ;  /* 0x000000250e2f7220 */ /* 0x080fe20000410000 */
        /* <DEDUP_REMOVED lines=9> */
[----:B------:R-:W-:Y:S02]  /*ed90*/  FMUL.FTZ R49, R39, R28 ;  /* 0x0000001c27317220 */ /* 0x000fe40000410000 */
[----:B------:R-:W-:Y:S02]  /*eda0*/  FMUL.FTZ R6, R40, R30 ;  /* 0x0000001e28067220 */ /* 0x000fe40000410000 */
[----:B------:R-:W-:Y:S02]  /*edb0*/  FMUL.FTZ R28, R44, R28 ;  /* 0x0000001c2c1c7220 */ /* 0x000fe40000410000 */
[----:B------:R-:W-:-:S02]  /*edc0*/  FMUL.FTZ R30, R45, R30 ;  /* 0x0000001e2d1e7220 */ /* 0x000fc40000410000 */
[----:B------:R-:W-:Y:S02]  /*edd0*/  FFMA.FTZ R37, R14, R43, -R37 ;  /* 0x0000002b0e257223 */ /* 0x000fe40000010825 */
[----:B------:R-:W-:Y:S02]  /*ede0*/  FFMA.FTZ R42, R35, R48, -R42 ;  /* 0x00000030232a7223 */ /* 0x000fe4000001082a */
[----:B------:R-:W-:Y:S02]  /*edf0*/  FFMA.FTZ R13, R13, R54, -R50 ;  /* 0x000000360d0d7223 */ /* 0x000fe40000010832 */
[----:B------:R-:W-:Y:S02]  /*ee00*/  FFMA.FTZ R76, R38, R79, -R76 ;  /* 0x0000004f264c7223 */ /* 0x000fe4000001084c */
[----:B------:R-:W-:Y:S01]  /*ee10*/  FFMA.FTZ R33, R12, R41, -R33 ;  /* 0x000000290c217223 */ /* 0x000fe20000010821 */
[----:B------:R-:W-:Y:S01]  /*ee20*/  F2FP.PACK_AB R13, R13, R42 ;  /* 0x0000002a0d0d723e */ /* 0x000fe200000000ff */
[----:B------:R-:W-:-:S02]  /*ee30*/  FFMA.FTZ R52, R15, R34, -R52 ;  /* 0x000000220f347223 */ /* 0x000fc40000010834 */
[-C--:B------:R-:W-:Y:S02]  /*ee40*/  FFMA.FTZ R39, R39, R32.reuse, -R28 ;  /* 0x0000002027277223 */ /* 0x080fe4000001081c */
[----:B------:R-:W-:Y:S01]  /*ee50*/  FFMA.FTZ R14, R40, R7, -R30 ;  /* 0x00000007280e7223 */ /* 0x000fe2000001081e */
[----:B------:R-:W-:Y:S01]  /*ee60*/  F2FP.PACK_AB R15, R52, R37 ;  /* 0x00000025340f723e */ /* 0x000fe200000000ff */
[----:B------:R-:W-:Y:S01]  /*ee70*/  FFMA.FTZ R29, R44, R32, R49 ;  /* 0x000000202c1d7223 */ /* 0x000fe20000010031 */
[----:B------:R-:W-:Y:S01]  /*ee80*/  F2FP.PACK_AB R12, R39, R76 ;  /* 0x0000004c270c723e */ /* 0x000fe200000000ff */
[----:B------:R-:W-:Y:S01]  /*ee90*/  FFMA.FTZ R6, R45, R7, R6 ;  /* 0x000000072d067223 */ /* 0x000fe20000010006 */
[----:B------:R-:W-:Y:S02]  /*eea0*/  F2FP.PACK_AB R7, R4, R47 ;  /* 0x0000002f0407723e */ /* 0x000fe400000000ff */
[----:B------:R-:W-:Y:S02]  /*eeb0*/  F2FP.PACK_AB R14, R14, R33 ;  /* 0x000000210e0e723e */ /* 0x000fe400000000ff */
[----:B------:R-:W-:-:S02]  /*eec0*/  F2FP.PACK_AB R4, R29, R56 ;  /* 0x000000381d04723e */ /* 0x000fc400000000ff */
[----:B------:R-:W-:Y:S01]  /*eed0*/  F2FP.PACK_AB R6, R6, R31 ;  /* 0x0000001f0606723e */ /* 0x000fe200000000ff */
[----:B------:R1:W-:Y:S04]  /*eee0*/  STS.128 [R18], R12 ;  /* 0x0000000c12007388 */ /* 0x0003e80000000c00 */
[----:B------:R1:W-:Y:S02]  /*eef0*/  STS.128 [R36+0x18100], R4 ;  /* 0x0181000424007388 */ /* 0x0003e40000000c00 */
.L_x_1920:
[----:B------:R-:W-:Y:S05]  /*ef00*/  BSYNC B0 ;  /* 0x0000000000007941 */ /* 0x000fea0003800000 */
.L_x_1919:
[----:B------:R-:W-:-:S13]  /*ef10*/  ISETP.GE.AND P0, PT, R138, c[0x0][0x27c], PT ;  /* 0x00009f008a007a0c */ /* 0x000fda0003f06270 */
[----:B------:R-:W-:Y:S05]  /*ef20*/  @P0 BRA `(.L_x_1896) ;  /* 0x0000066000000947 */ /* 0x000fea0003800000 */
[----:B-1----:R-:W-:Y:S01]  /*ef30*/  MOV R4, c[0x0][0x27c] ;  /* 0x00009f0000047a02 */ /* 0x002fe20000000f00 */
[----:B------:R-:W-:Y:S01]  /*ef40*/  HADD2.F32 R30, -RZ, R61.H0_H0 ;  /* 0x2000003dff1e7230 */ /* 0x000fe20000004100 */
[----:B------:R-:W-:Y:S01]  /*ef50*/  LEA.HI R67, R67, R138, RZ, 0x6 ;  /* 0x0000008a43437211 */ /* 0x000fe200078f30ff */
[----:B------:R-:W-:Y:S01]  /*ef60*/  HADD2.F32 R38, -RZ, R63.H0_H0 ;  /* 0x2000003fff267230 */ /* 0x000fe20000004100 */
[----:B------:R-:W-:Y:S01]  /*ef70*/  LEA.HI R65, R4, R65, RZ, 0x1d ;  /* 0x0000004104417211 */ /* 0x000fe200078fe8ff */
[----:B------:R-:W-:Y:S01]  /*ef80*/  HADD2.F32 R61, -RZ, R61.H1_H1 ;  /* 0x3000003dff3d7230 */ /* 0x000fe20000004100 */
[----:B------:R-:W-:Y:S01]  /*ef90*/  LOP3.LUT R66, R19, 0x38, R66, 0xf8, !PT ;  /* 0x0000003813427812 */ /* 0x000fe200078ef842 */
[----:B------:R-:W-:Y:S01]  /*efa0*/  HADD2.F32 R63, -RZ, R63.H1_H1 ;  /* 0x3000003fff3f7230 */ /* 0x000fe20000004100 */
[----:B------:R-:W-:Y:S01]  /*efb0*/  SHF.L.U32 R67, R67, 0x7, RZ ;  /* 0x0000000743437819 */ /* 0x000fe200000006ff */
[--C-:B------:R-:W-:Y:S01]  /*efc0*/  HADD2.F32 R35, -RZ, R64.reuse.H1_H1 ;  /* 0x30000040ff237230 */ /* 0x100fe20000004100 */
[----:B------:R-:W-:Y:S01]  /*efd0*/  SHF.R.S32.HI R4, RZ, 0x1f, R65 ;  /* 0x0000001fff047819 */ /* 0x000fe20000011441 */
[----:B------:R-:W-:Y:S01]  /*efe0*/  HADD2.F32 R39, -RZ, R64.H0_H0 ;  /* 0x20000040ff277230 */ /* 0x000fe20000004100 */
[----:B------:R-:W-:-:S02]  /*eff0*/  LOP3.LUT R5, R66, R17, RZ, 0x3c, !PT ;  /* 0x0000001142057212 */ /* 0x000fc400078e3cff */
[----:B------:R-:W-:Y:S02]  /*f000*/  LOP3.LUT R67, R67, 0xffffe000, RZ, 0xc0, !PT ;  /* 0xffffe00043437812 */ /* 0x000fe400078ec0ff */
[----:B------:R-:W-:Y:S02]  /*f010*/  SHF.L.U32 R6, R65, 0x3, RZ ;  /* 0x0000000341067819 */ /* 0x000fe400000006ff */
[----:B------:R-:W-:Y:S02]  /*f020*/  LEA.HI R4, R4, R65, RZ, 0x3 ;  /* 0x0000004104047211 */ /* 0x000fe400078f18ff */
[----:B------:R-:W-:Y:S02]  /*f030*/  IADD3 R5, R5, R67, R16 ;  /* 0x0000004305057210 */ /* 0x000fe40007ffe010 */
[----:B------:R-:W-:Y:S02]  /*f040*/  LOP3.LUT R6, R19, 0x38, R6, 0xf8, !PT ;  /* 0x0000003813067812 */ /* 0x000fe400078ef806 */
[----:B------:R-:W-:-:S02]  /*f050*/  SHF.L.U32 R4, R4, 0xa, RZ ;  /* 0x0000000a04047819 */ /* 0x000fc400000006ff */
[----:B------:R-:W-:Y:S02]  /*f060*/  LEA R18, R5, 0x18100, 0x1 ;  /* 0x0001810005127811 */ /* 0x000fe400078e08ff */
[----:B------:R-:W-:Y:S02]  /*f070*/  LOP3.LUT R17, R6, R17, RZ, 0x3c, !PT ;  /* 0x0000001106117212 */ /* 0x000fe400078e3cff */
[----:B------:R-:W-:Y:S01]  /*f080*/  LOP3.LUT R5, R4, 0x7fffe000, RZ, 0xc0, !PT ;  /* 0x7fffe00004057812 */ /* 0x000fe200078ec0ff */
[----:B------:R-:W1:Y:S01]  /*f090*/  LDS.128 R12, [R18] ;  /* 0x00000000120c7984 */ /* 0x000e620000000c00 */
[--C-:B------:R-:W-:Y:S02]  /*f0a0*/  SHF.R.U64 R19, R20, 0x10, R21.reuse ;  /* 0x0000001014137819 */ /* 0x100fe40000001215 */
[----:B------:R-:W-:Y:S02]  /*f0b0*/  IADD3 R16, R17, R5, R16 ;  /* 0x0000000511107210 */ /* 0x000fe40007ffe010 */
[----:B------:R-:W-:Y:S01]  /*f0c0*/  SHF.R.U32.HI R21, RZ, 0x10, R21 ;  /* 0x00000010ff157819 */ /* 0x000fe20000011615 */
[----:B------:R-:W-:Y:S01]  /*f0d0*/  HADD2.F32 R19, -RZ, R19.H0_H0 ;  /* 0x20000013ff137230 */ /* 0x000fe20000004100 */
[----:B------:R-:W-:-:S02]  /*f0e0*/  SHF.L.U32 R16, R16, 0x1, RZ ;  /* 0x0000000110107819 */ /* 0x000fc400000006ff */
[--C-:B------:R-:W-:Y:S01]  /*f0f0*/  SHF.R.U64 R17, R24, 0x10, R25.reuse ;  /* 0x0000001018117819 */ /* 0x100fe20000001219 */
[----:B------:R-:W-:Y:S01]  /*f100*/  HADD2.F32 R40, -RZ, R21.H0_H0 ;  /* 0x20000015ff287230 */ /* 0x000fe20000004100 */
[----:B------:R-:W-:Y:S01]  /*f110*/  SHF.R.U32.HI R24, RZ, 0x10, R25 ;  /* 0x00000010ff187819 */ /* 0x000fe20000011619 */
[----:B------:R-:W2:Y:S01]  /*f120*/  LDS.128 R4, [R16+0x18100] ;  /* 0x0181000010047984 */ /* 0x000ea20000000c00 */
[--C-:B------:R-:W-:Y:S01]  /*f130*/  SHF.R.U64 R20, R26, 0x10, R27.reuse ;  /* 0x000000101a147819 */ /* 0x100fe2000000121b */
[----:B------:R-:W-:Y:S01]  /*f140*/  HADD2.F32 R17, -RZ, R17.H0_H0 ;  /* 0x20000011ff117230 */ /* 0x000fe20000004100 */
[----:B------:R-:W-:Y:S01]  /*f150*/  SHF.R.U32.HI R26, RZ, 0x10, R27 ;  /* 0x00000010ff1a7819 */ /* 0x000fe2000001161b */
[----:B------:R-:W-:Y:S01]  /*f160*/  HADD2.F32 R24, -RZ, R24.H0_H0 ;  /* 0x20000018ff187230 */ /* 0x000fe20000004100 */
[--C-:B------:R-:W-:Y:S01]  /*f170*/  SHF.R.U64 R22, R22, 0x10, R23.reuse ;  /* 0x0000001016167819 */ /* 0x100fe20000001217 */
[----:B------:R-:W-:Y:S01]  /*f180*/  HADD2.F32 R20, -RZ, R20.H0_H0 ;  /* 0x20000014ff147230 */ /* 0x000fe20000004100 */
[----:B------:R-:W-:Y:S01]  /*f190*/  SHF.R.U32.HI R23, RZ, 0x10, R23 ;  /* 0x00000010ff177819 */ /* 0x000fe20000011617 */
[----:B------:R-:W-:-:S02]  /*f1a0*/  HADD2.F32 R26, -RZ, R26.H0_H0 ;  /* 0x2000001aff1a7230 */ /* 0x000fc40000004100 */
[----:B------:R-:W-:Y:S02]  /*f1b0*/  HADD2.F32 R22, -RZ, R22.H0_H0 ;  /* 0x20000016ff167230 */ /* 0x000fe40000004100 */
[----:B------:R-:W-:Y:S02]  /*f1c0*/  HADD2.F32 R44, -RZ, R23.H0_H0 ;  /* 0x20000017ff2c7230 */ /* 0x000fe40000004100 */
[--C-:B-1----:R-:W-:Y:S02]  /*f1d0*/  HADD2.F32 R25, -RZ, R13.reuse.H0_H0 ;  /* 0x2000000dff197230 */ /* 0x102fe40000004100 */
[----:B------:R-:W-:Y:S02]  /*f1e0*/  HADD2.F32 R13, -RZ, R13.H1_H1 ;  /* 0x3000000dff0d7230 */ /* 0x000fe40000004100 */
[--C-:B------:R-:W-:Y:S01]  /*f1f0*/  HADD2.F32 R27, -RZ, R12.reuse.H0_H0 ;  /* 0x2000000cff1b7230 */ /* 0x100fe20000004100 */
[----:B------:R-:W-:Y:S01]  /*f200*/  FMUL.FTZ R36, R25, R30 ;  /* 0x0000001e19247220 */ /* 0x000fe20000410000 */
[----:B------:R-:W-:Y:S01]  /*f210*/  HADD2.F32 R28, -RZ, R12.H1_H1 ;  /* 0x3000000cff1c7230 */ /* 0x000fe20000004100 */
[----:B------:R-:W-:Y:S01]  /*f220*/  FMUL.FTZ R21, R13, R40 ;  /* 0x000000280d157220 */ /* 0x000fe20000410000 */
[----:B------:R-:W-:-:S02]  /*f230*/  HADD2.F32 R12, -RZ, R14.H0_H0 ;  /* 0x2000000eff0c7230 */ /* 0x000fc40000004100 */
[----:B------:R-:W-:Y:S01]  /*f240*/  HADD2.F32 R29, -RZ, R14.H1_H1 ;  /* 0x3000000eff1d7230 */ /* 0x000fe20000004100 */
[----:B------:R-:W-:Y:S01]  /*f250*/  FMUL.FTZ R46, R28, R19 ;  /* 0x000000131c2e7220 */ /* 0x000fe20000410000 */
[--C-:B--2---:R-:W-:Y:S02]  /*f260*/  HADD2.F32 R31, -RZ, R5.reuse.H0_H0 ;  /* 0x20000005ff1f7230 */ /* 0x104fe40000004100 */
[----:B------:R-:W-:Y:S02]  /*f270*/  HADD2.F32 R5, -RZ, R5.H1_H1 ;  /* 0x30000005ff057230 */ /* 0x000fe40000004100 */
[--C-:B------:R-:W-:Y:S01]  /*f280*/  HADD2.F32 R32, -RZ, R4.reuse.H0_H0 ;  /* 0x20000004ff207230 */ /* 0x100fe20000004100 */
[----:B------:R-:W-:Y:S01]  /*f290*/  FMUL.FTZ R30, R31, R30 ;  /* 0x0000001e1f1e7220 */ /* 0x000fe20000410000 */
[----:B------:R-:W-:Y:S01]  /*f2a0*/  HADD2.F32 R33, -RZ, R4.H1_H1 ;  /* 0x30000004ff217230 */ /* 0x000fe20000004100 */
[C---:B------:R-:W-:Y:S01]  /*f2b0*/  FMUL.FTZ R40, R5.reuse, R40 ;  /* 0x0000002805287220 */ /* 0x040fe20000410000 */
[--C-:B------:R-:W-:Y:S01]  /*f2c0*/  HADD2.F32 R14, -RZ, R15.reuse.H0_H0 ;  /* 0x2000000fff0e7230 */ /* 0x100fe20000004100 */
[----:B------:R-:W-:Y:S01]  /*f2d0*/  FFMA.FTZ R5, R5, R24, R21 ;  /* 0x0000001805057223 */ /* 0x000fe20000010015 */
[----:B------:R-:W-:Y:S01]  /*f2e0*/  HADD2.F32 R21, -RZ, R62.H1_H1 ;  /* 0x3000003eff157230 */ /* 0x000fe20000004100 */
[----:B------:R-:W-:Y:S01]  /*f2f0*/  FFMA.FTZ R36, R31, R38, R36 ;  /* 0x000000261f247223 */ /* 0x000fe20000010024 */
[--C-:B------:R-:W-:Y:S01]  /*f300*/  HADD2.F32 R4, -RZ, R6.reuse.H0_H0 ;  /* 0x20000006ff047230 */ /* 0x100fe20000004100 */
        /* <DEDUP_REMOVED lines=9> */
[----:B------:R-:W-:Y:S01]  /*f3a0*/  HADD2.F32 R31, -RZ, R62.H0_H0 ;  /* 0x2000003eff1f7230 */ /* 0x000fe20000004100 */
[----:B------:R-:W-:Y:S01]  /*f3b0*/  FFMA.FTZ R37, R4, R35, R37 ;  /* 0x0000002304257223 */ /* 0x000fe20000010025 */
[----:B------:R-:W-:Y:S01]  /*f3c0*/  F2FP.PACK_AB R5, R5, R36 ;  /* 0x000000240505723e */ /* 0x000fe200000000ff */
[----:B------:R-:W-:-:S02]  /*f3d0*/  FMUL.FTZ R4, R15, R44 ;  /* 0x0000002c0f047220 */ /* 0x000fc40000410000 */
[-C--:B------:R-:W-:Y:S02]  /*f3e0*/  FMUL.FTZ R23, R14, R31.reuse ;  /* 0x0000001f0e177220 */ /* 0x080fe40000410000 */
[C---:B------:R-:W-:Y:S02]  /*f3f0*/  FMUL.FTZ R44, R7.reuse, R44 ;  /* 0x0000002c072c7220 */ /* 0x040fe40000410000 */
[----:B------:R-:W-:Y:S02]  /*f400*/  FFMA.FTZ R4, R7, R26, R4 ;  /* 0x0000001a07047223 */ /* 0x000fe40000010004 */
[----:B------:R-:W-:Y:S02]  /*f410*/  FMUL.FTZ R31, R6, R31 ;  /* 0x0000001f061f7220 */ /* 0x000fe40000410000 */
[-C--:B------:R-:W-:Y:S02]  /*f420*/  FMUL.FTZ R7, R29, R22.reuse ;  /* 0x000000161d077220 */ /* 0x080fe40000410000 */
[----:B------:R-:W-:-:S02]  /*f430*/  FMUL.FTZ R22, R34, R22 ;  /* 0x0000001622167220 */ /* 0x000fc40000410000 */
[----:B------:R-:W-:Y:S02]  /*f440*/  FMUL.FTZ R19, R33, R19 ;  /* 0x0000001321137220 */ /* 0x000fe40000410000 */
[-C--:B------:R-:W-:Y:S02]  /*f450*/  FFMA.FTZ R31, R14, R39.reuse, -R31 ;  /* 0x000000270e1f7223 */ /* 0x080fe4000001081f */
[----:B------:R-:W-:Y:S02]  /*f460*/  FFMA.FTZ R23, R6, R39, R23 ;  /* 0x0000002706177223 */ /* 0x000fe40000010017 */
[----:B------:R-:W-:Y:S02]  /*f470*/  FFMA.FTZ R30, R25, R38, -R30 ;  /* 0x00000026191e7223 */ /* 0x000fe4000001081e */
[----:B------:R-:W-:Y:S02]  /*f480*/  FFMA.FTZ R13, R13, R24, -R40 ;  /* 0x000000180d0d7223 */ /* 0x000fe40000010828 */
[----:B------:R-:W-:-:S02]  /*f490*/  FFMA.FTZ R42, R27, R63, -R42 ;  /* 0x0000003f1b2a7223 */ /* 0x000fc4000001082a */
[----:B------:R-:W-:Y:S01]  /*f4a0*/  FFMA.FTZ R21, R12, R35, -R21 ;  /* 0x000000230c157223 */ /* 0x000fe20000010815 */
[----:B------:R-:W-:Y:S01]  /*f4b0*/  F2FP.PACK_AB R13, R13, R30 ;  /* 0x0000001e0d0d723e */ /* 0x000fe200000000ff */
[----:B------:R-:W-:Y:S02]  /*f4c0*/  FFMA.FTZ R44, R15, R26, -R44 ;  /* 0x0000001a0f2c7223 */ /* 0x000fe4000001082c */
        /* <DEDUP_REMOVED lines=12> */
.L_x_1896:
[----:B------:R-:W-:Y:S05]  /*f590*/  BSYNC B2 ;  /* 0x0000000000027941 */ /* 0x000fea0003800000 */
.L_x_1878:
[----:B------:R-:W-:-:S04]  /*f5a0*/  DEPBAR.LE SB0, 0x2 ;  /* 0x000080800000791a */ /* 0x000fc80000000000 */
[----:B------:R-:W-:Y:S01]  /*f5b0*/  BAR.SYNC.DEFER_BLOCKING 0x0 ;  /* 0x0000000000007b1d */ /* 0x000fe20000010000 */
[----:B------:R-:W-:-:S04]  /*f5c0*/  LOP3.LUT P0, RZ, R9, 0x2, RZ, 0xc0, !PT ;  /* 0x0000000209ff7812 */ /* 0x000fc8000780c0ff */
[----:B------:R-:W-:Y:S01]  /*f5d0*/  SEL R202, R2, 0xffffffe0, !P0 ;  /* 0xffffffe002ca7807 */ /* 0x000fe20004000000 */
[----:B------:R-:W-:Y:S04]  /*f5e0*/  BSSY B0, `(.L_x_1921) ;  /* 0x0000024000007945 */ /* 0x000fe80003800000 */
[----:B------:R-:W-:Y:S01]  /*f5f0*/  IMAD.IADD R2, R198, 0x1, R202 ;  /* 0x00000001c6027824 */ /* 0x000fe200078e02ca */
        /* <DEDUP_REMOVED lines=34> */
.L_x_1922:
[----:B------:R-:W-:Y:S05]  /*f820*/  BSYNC B0 ;  /* 0x0000000000007941 */ /* 0x000fea0003800000 */
.L_x_1921:
[----:B------:R-:W-:Y:S01]  /*f830*/  LOP3.LUT P0, RZ, R9, 0x4, RZ, 0xc0, !PT ;  /* 0x0000000409ff7812 */ /* 0x000fe2000780c0ff */
[----:B--234-:R-:W-:Y:S01]  /*f840*/  HMMA.16816.F32 R20, R36, R16, RZ ;  /* 0x000000102414723c */ /* 0x01cfe200000018ff */
[----:B------:R-:W-:Y:S01]  /*f850*/  LDSM.16.M88.4 R4, [R196] ;  /* 0x00000000c404783b */ /* 0x000fe20000000200 */
[----:B------:R-:W-:Y:S01]  /*f860*/  ISETP.GE.AND P4, PT, R209, 0x1, PT ;  /* 0x00000001d100780c */ /* 0x000fe20003f86270 */
[----:B------:R-:W-:Y:S01]  /*f870*/  ULDC UR4, c[0x0][0x324] ;  /* 0x0000c90000047ab9 */ /* 0x000fe20000000800 */
[----:B------:R-:W-:Y:S01]  /*f880*/  SEL R203, R0, 0xffffffc0, !P0 ;  /* 0xffffffc000cb7807 */ /* 0x000fe20004000000 */
[----:B-----5:R-:W-:Y:S01]  /*f890*/  LDSM.16.M88.4 R76, [R2+0x2000] ;  /* 0x00200000024c783b */ /* 0x020fe20000000200 */
[----:B------:R-:W-:-:S02]  /*f8a0*/  ULOP3.LUT UR4, URZ, UR4, URZ, 0x33, !UPT ;  /* 0x000000043f047292 */ /* 0x000fc4000f8e333f */
[----:B------:R-:W-:Y:S01]  /*f8b0*/  HMMA.16816.F32 R16, R36, R18, RZ ;  /* 0x000000122410723c */ /* 0x000fe200000018ff */
[----:B------:R-:W-:Y:S01]  /*f8c0*/  IADD3 R9, R198, R203, RZ ;  /* 0x000000cbc6097210 */ /* 0x000fe20007ffe0ff */
[----:B------:R-:W-:Y:S01]  /*f8d0*/  LDSM.16.M88.4 R80, [R147+0x4000] ;  /* 0x004000009350783b */ /* 0x000fe20000000200 */
[----:B------:R-:W-:-:S03]  /*f8e0*/  IADD3 R0, R203, R198, R202 ;  /* 0x000000c6cb007210 */ /* 0x000fc60007ffe0ca */
[----:B------:R-:W2:Y:S02]  /*f8f0*/  LDSM.16.M88.4 R24, [R9] ;  /* 0x000000000918783b */ /* 0x000ea40000000200 */
[C---:B------:R-:W-:Y:S02]  /*f900*/  HMMA.16816.F32 R32, R36.reuse, R44, RZ ;  /* 0x0000002c2420723c */ /* 0x040fe400000018ff */
[----:B------:R-:W3:Y:S04]  /*f910*/  LDSM.16.M88.4 R28, [R9+0x800] ;  /* 0x00080000091c783b */ /* 0x000ee80000000200 */
[----:B------:R-:W-:Y:S02]  /*f920*/  LDSM.16.M88.4 R88, [R0+0x2800] ;  /* 0x002800000058783b */ /* 0x000fe40000000200 */
[C---:B------:R-:W-:Y:S02]  /*f930*/  HMMA.16816.F32 R44, R36.reuse, R46, RZ ;  /* 0x0000002e242c723c */ /* 0x040fe400000018ff */
[----:B------:R-:W-:Y:S04]  /*f940*/  LDSM.16.M88.4 R84, [R198+0x4800] ;  /* 0x00480000c654783b */ /* 0x000fe80000000200 */
[----:B------:R-:W0:Y:S02]  /*f950*/  LDGDEPBAR ;  /* 0x00000000000079af */ /* 0x000e240000000000 */
[C---:B-1----:R-:W-:Y:S08]  /*f960*/  HMMA.16816.F32 R68, R36.reuse, R64, RZ ;  /* 0x000000402444723c */ /* 0x042ff000000018ff */
[----:B------:R-:W-:Y:S08]  /*f970*/  HMMA.16816.F32 R64, R36, R66, RZ ;  /* 0x000000422440723c */ /* 0x000ff000000018ff */
[C---:B------:R-:W-:Y:S08]  /*f980*/  HMMA.16816.F32 R20, R56.reuse, R12, R20 ;  /* 0x0000000c3814723c */ /* 0x040ff00000001814 */
[----:B------:R-:W-:Y:S01]  /*f990*/  HMMA.16816.F32 R16, R56, R14, R16 ;  /* 0x0000000e3810723c */ /* 0x000fe20000001810 */
[----:B------:R-:W1:Y:S07]  /*f9a0*/  LDSM.16.M88.4 R12, [R9+0x1000] ;  /* 0x00100000090c783b */ /* 0x000e6e0000000200 */
[C---:B------:R-:W-:Y:S08]  /*f9b0*/  HMMA.16816.F32 R60, R36.reuse, R72, RZ ;  /* 0x00000048243c723c */ /* 0x040ff000000018ff */
[----:B------:R-:W-:Y:S01]  /*f9c0*/  HMMA.16816.F32 R36, R36, R74, RZ ;  /* 0x0000004a2424723c */ /* 0x000fe200000018ff */
[----:B------:R-:W-:Y:S07]  /*f9d0*/  LDSM.16.M88.4 R72, [R0] ;  /* 0x000000000048783b */ /* 0x000fee0000000200 */
[C---:B------:R-:W-:Y:S08]  /*f9e0*/  HMMA.16816.F32 R32, R56.reuse, R48, R32 ;  /* 0x000000303820723c */ /* 0x040ff00000001820 */
[C---:B------:R-:W-:Y:S01]  /*f9f0*/  HMMA.16816.F32 R44, R56.reuse, R50, R44 ;  /* 0x00000032382c723c */ /* 0x040fe2000000182c */
[----:B------:R-:W4:Y:S07]  /*fa00*/  LDSM.16.M88.4 R48, [R9+0x1800] ;  /* 0x001800000930783b */ /* 0x000f2e0000000200 */
[C---:B------:R-:W-:Y:S08]  /*fa10*/  HMMA.16816.F32 R68, R56.reuse, R52, R68 ;  /* 0x000000343844723c */ /* 0x040ff00000001844 */
[----:B------:R-:W-:Y:S01]  /*fa20*/  HMMA.16816.F32 R64, R56, R54, R64 ;  /* 0x000000363840723c */ /* 0x000fe20000001840 */
[----:B------:R-:W-:Y:S07]  /*fa30*/  LDSM.16.M88.4 R52, [R0+0x800] ;  /* 0x000800000034783b */ /* 0x000fee0000000200 */
[C---:B--2---:R-:W-:Y:S08]  /*fa40*/  HMMA.16816.F32 R20, R4.reuse, R24, R20 ;  /* 0x000000180414723c */ /* 0x044ff00000001814 */
[----:B------:R-:W-:Y:S01]  /*fa50*/  HMMA.16816.F32 R16, R4, R26, R16 ;  /* 0x0000001a0410723c */ /* 0x000fe20000001810 */
[----:B------:R-:W2:Y:S07]  /*fa60*/  LDSM.16.M88.4 R24, [R147] ;  /* 0x000000009318783b */ /* 0x000eae0000000200 */
[C---:B------:R-:W-:Y:S08]  /*fa70*/  HMMA.16816.F32 R60, R56.reuse, R40, R60 ;  /* 0x00000028383c723c */ /* 0x040ff0000000183c */
[----:B------:R-:W-:Y:S01]  /*fa80*/  HMMA.16816.F32 R56, R56, R42, R36 ;  /* 0x0000002a3838723c */ /* 0x000fe20000001824 */
[----:B------:R-:W2:Y:S04]  /*fa90*/  LDSM.16.M88.4 R40, [R0+0x1000] ;  /* 0x001000000028783b */ /* 0x000ea80000000200 */
[----:B------:R-:W-:Y:S03]  /*faa0*/  LDSM.16.M88.4 R36, [R200+0x4000] ;  /* 0x00400000c824783b */ /* 0x000fe60000000200 */
[C---:B---3--:R-:W-:Y:S08]  /*fab0*/  HMMA.16816.F32 R32, R4.reuse, R28, R32 ;  /* 0x0000001c0420723c */ /* 0x048ff00000001820 */
[C---:B------:R-:W-:Y:S01]  /*fac0*/  HMMA.16816.F32 R44, R4.reuse, R30, R44 ;  /* 0x0000001e042c723c */ /* 0x040fe2000000182c */
[----:B------:R-:W-:Y:S07]  /*fad0*/  LDSM.16.M88.4 R28, [R0+0x1800] ;  /* 0x00180000001c783b */ /* 0x000fee0000000200 */
[C---:B-1----:R-:W-:Y:S08]  /*fae0*/  HMMA.16816.F32 R68, R4.reuse, R12, R68 ;  /* 0x0000000c0444723c */ /* 0x042ff00000001844 */
[C---:B------:R-:W-:Y:S01]  /*faf0*/  HMMA.16816.F32 R64, R4.reuse, R14, R64 ;  /* 0x0000000e0440723c */ /* 0x040fe20000001840 */
[----:B------:R-:W1:Y:S07]  /*fb00*/  LDSM.16.M88.4 R12, [R198+0x2000] ;  /* 0x00200000c60c783b */ /* 0x000e6e0000000200 */
[C---:B----4-:R-:W-:Y:S08]  /*fb10*/  HMMA.16816.F32 R60, R4.reuse, R48, R60 ;  /* 0x00000030043c723c */ /* 0x050ff0000000183c */
[----:B------:R-:W-:Y:S01]  /*fb20*/  HMMA.16816.F32 R56, R4, R50, R56 ;  /* 0x000000320438723c */ /* 0x000fe20000001838 */
[----:B------:R-:W3:Y:S04]  /*fb30*/  LDSM.16.M88.4 R4, [R198+0x2800] ;  /* 0x00280000c604783b */ /* 0x000ee80000000200 */
[----:B------:R-:W-:Y:S03]  /*fb40*/  LDSM.16.M88.4 R48, [R198+0x3000] ;  /* 0x00300000c630783b */ /* 0x000fe60000000200 */
[C---:B--2---:R-:W-:Y:S08]  /*fb50*/  HMMA.16816.F32 R20, R24.reuse, R72, R20 ;  /* 0x000000481814723c */ /* 0x044ff00000001814 */
[C---:B------:R-:W-:Y:S01]  /*fb60*/  HMMA.16816.F32 R16, R24.reuse, R74, R16 ;  /* 0x0000004a1810723c */ /* 0x040fe20000001810 */
[----:B------:R-:W-:Y:S07]  /*fb70*/  LDSM.16.M88.4 R72, [R0+0x2000] ;  /* 0x002000000048783b */ /* 0x000fee0000000200 */
[C---:B------:R-:W-:Y:S08]  /*fb80*/  HMMA.16816.F32 R32, R24.reuse, R52, R32 ;  /* 0x000000341820723c */ /* 0x040ff00000001820 */
[C---:B------:R-:W-:Y:S01]  /*fb90*/  HMMA.16816.F32 R44, R24.reuse, R54, R44 ;  /* 0x00000036182c723c */ /* 0x040fe2000000182c */
[----:B------:R-:W-:Y:S07]  /*fba0*/  LDSM.16.M88.4 R52, [R198+0x3800] ;  /* 0x00380000c634783b */ /* 0x000fee0000000200 */
[C---:B------:R-:W-:Y:S08]  /*fbb0*/  HMMA.16816.F32 R68, R24.reuse, R40, R68 ;  /* 0x000000281844723c */ /* 0x040ff00000001844 */
[----:B------:R-:W-:Y:S01]  /*fbc0*/  HMMA.16816.F32 R64, R24, R42, R64 ;  /* 0x0000002a1840723c */ /* 0x000fe20000001840 */
[----:B------:R-:W2:Y:S07]  /*fbd0*/  LDSM.16.M88.4 R40, [R197+0x4000] ;  /* 0x00400000c528783b */ /* 0x000eae0000000200 */
[C---:B-1----:R-:W-:Y:S08]  /*fbe0*/  HMMA.16816.F32 R20, R36.reuse, R12, R20 ;  /* 0x0000000c2414723c */ /* 0x042ff00000001814 */
[C---:B------:R-:W-:Y:S01]  /*fbf0*/  HMMA.16816.F32 R16, R36.reuse, R14, R16 ;  /* 0x0000000e2410723c */ /* 0x040fe20000001810 */
[----:B------:R-:W-:Y:S07]  /*fc00*/  LDSM.16.M88.4 R12, [R9+0x2000] ;  /* 0x00200000090c783b */ /* 0x000fee0000000200 */
[C---:B---3--:R-:W-:Y:S08]  /*fc10*/  HMMA.16816.F32 R32, R36.reuse, R4, R32 ;  /* 0x000000042420723c */ /* 0x048ff00000001820 */
[----:B------:R-:W-:Y:S01]  /*fc20*/  HMMA.16816.F32 R44, R36, R6, R44 ;  /* 0x00000006242c723c */ /* 0x000fe2000000182c */
[----:B------:R-:W1:Y:S07]  /*fc30*/  LDSM.16.M88.4 R4, [R196+0x4000] ;  /* 0x00400000c404783b */ /* 0x000e6e0000000200 */
[C---:B------:R-:W-:Y:S08]  /*fc40*/  HMMA.16816.F32 R60, R24.reuse, R28, R60 ;  /* 0x0000001c183c723c */ /* 0x040ff0000000183c */
[----:B------:R-:W-:Y:S01]  /*fc50*/  HMMA.16816.F32 R56, R24, R30, R56 ;  /* 0x0000001e1838723c */ /* 0x000fe20000001838 */
[----:B------:R-:W3:Y:S04]  /*fc60*/  LDSM.16.M88.4 R28, [R2+0x2800] ;  /* 0x00280000021c783b */ /* 0x000ee80000000200 */
[----:B------:R-:W4:Y:S03]  /*fc70*/  LDSM.16.M88.4 R24, [R2+0x3000] ;  /* 0x003000000218783b */ /* 0x000f260000000200 */
[C---:B--2---:R-:W-:Y:S08]  /*fc80*/  HMMA.16816.F32 R20, R40.reuse, R76, R20 ;  /* 0x0000004c2814723c */ /* 0x044ff00000001814 */
[----:B------:R-:W-:Y:S01]  /*fc90*/  HMMA.16816.F32 R16, R40, R78, R16 ;  /* 0x0000004e2810723c */ /* 0x000fe20000001810 */
[----:B------:R-:W-:Y:S07]  /*fca0*/  LDSM.16.M88.4 R76, [R0+0x3000] ;  /* 0x00300000004c783b */ /* 0x000fee0000000200 */
[C---:B------:R-:W-:Y:S08]  /*fcb0*/  HMMA.16816.F32 R68, R36.reuse, R48, R68 ;  /* 0x000000302444723c */ /* 0x040ff00000001844 */
[----:B------:R-:W-:Y:S01]  /*fcc0*/  HMMA.16816.F32 R64, R36, R50, R64 ;  /* 0x000000322440723c */ /* 0x000fe20000001840 */
[----:B------:R-:W2:Y:S07]  /*fcd0*/  LDSM.16.M88.4 R48, [R2+0x3800] ;  /* 0x003800000230783b */ /* 0x000eae0000000200 */
[----:B-1----:R-:W-:Y:S08]  /*fce0*/  HMMA.16816.F32 R20, R4, R12, R20 ;  /* 0x0000000c0414723c */ /* 0x002ff00000001814 */
[C---:B---3--:R-:W-:Y:S08]  /*fcf0*/  HMMA.16816.F32 R32, R40.reuse, R28, R32 ;  /* 0x0000001c2820723c */ /* 0x048ff00000001820 */
[----:B------:R-:W-:Y:S01]  /*fd00*/  HMMA.16816.F32 R44, R40, R30, R44 ;  /* 0x0000001e282c723c */ /* 0x000fe2000000182c */
[----:B------:R-:W1:Y:S07]  /*fd10*/  LDSM.16.M88.4 R28, [R9+0x2800] ;  /* 0x00280000091c783b */ /* 0x000e6e0000000200 */
[----:B------:R-:W-:Y:S01]  /*fd20*/  HMMA.16816.F32 R16, R4, R14, R16 ;  /* 0x0000000e0410723c */ /* 0x000fe20000001810 */
[----:B------:R-:W-:Y:S07]  /*fd30*/  LDSM.16.M88.4 R12, [R9+0x3800] ;  /* 0x00380000090c783b */ /* 0x000fee0000000200 */
[C---:B------:R-:W-:Y:S08]  /*fd40*/  HMMA.16816.F32 R60, R36.reuse, R52, R60 ;  /* 0x00000034243c723c */ /* 0x040ff0000000183c */
[----:B------:R-:W-:Y:S01]  /*fd50*/  HMMA.16816.F32 R56, R36, R54, R56 ;  /* 0x000000362438723c */ /* 0x000fe20000001838 */
[----:B------:R-:W-:Y:S04]  /*fd60*/  LDSM.16.M88.4 R52, [R200+0x8000] ;  /* 0x00800000c834783b */ /* 0x000fe80000000200 */
[----:B------:R-:W3:Y:S03]  /*fd70*/  LDSM.16.M88.4 R36, [R198+0x4000] ;  /* 0x00400000c624783b */ /* 0x000ee60000000200 */
[C---:B----4-:R-:W-:Y:S08]  /*fd80*/  HMMA.16816.F32 R68, R40.reuse, R24, R68 ;  /* 0x000000182844723c */ /* 0x050ff00000001844 */
[----:B------:R-:W-:Y:S01]  /*fd90*/  HMMA.16816.F32 R64, R40, R26, R64 ;  /* 0x0000001a2840723c */ /* 0x000fe20000001840 */
[----:B------:R-:W4:Y:S07]  /*fda0*/  LDSM.16.M88.4 R24, [R9+0x3000] ;  /* 0x003000000918783b */ /* 0x000f2e0000000200 */
[C---:B------:R-:W-:Y:S08]  /*fdb0*/  HMMA.16816.F32 R20, R80.reuse, R72, R20 ;  /* 0x000000485014723c */ /* 0x040ff00000001814 */
[----:B------:R-:W-:Y:S01]  /*fdc0*/  HMMA.16816.F32 R16, R80, R74, R16 ;  /* 0x0000004a5010723c */ /* 0x000fe20000001810 */
[----:B------:R-:W-:Y:S07]  /*fdd0*/  LDSM.16.M88.4 R72, [R0+0x3800] ;  /* 0x003800000048783b */ /* 0x000fee0000000200 */
[C---:B--2---:R-:W-:Y:S08]  /*fde0*/  HMMA.16816.F32 R60, R40.reuse, R48, R60 ;  /* 0x00000030283c723c */ /* 0x044ff0000000183c */
[----:B------:R-:W-:Y:S01]  /*fdf0*/  HMMA.16816.F32 R56, R40, R50, R56 ;  /* 0x000000322838723c */ /* 0x000fe20000001838 */
[----:B------:R-:W-:Y:S04]  /*fe00*/  LDSM.16.M88.4 R40, [R197+0x8000] ;  /* 0x00800000c528783b */ /* 0x000fe80000000200 */
[----:B------:R-:W2:Y:S03]  /*fe10*/  LDSM.16.M88.4 R48, [R2+0x4000] ;  /* 0x004000000230783b */ /* 0x000ea60000000200 */
[----:B-1----:R-:W-:Y:S08]  /*fe20*/  HMMA.16816.F32 R32, R4, R28, R32 ;  /* 0x0000001c0420723c */ /* 0x002ff00000001820 */
[C---:B---3--:R-:W-:Y:S08]  /*fe30*/  HMMA.16816.F32 R20, R52.reuse, R36, R20 ;  /* 0x000000243414723c */ /* 0x048ff00000001814 */
[----:B------:R-:W-:Y:S01]  /*fe40*/  HMMA.16816.F32 R16, R52, R38, R16 ;  /* 0x000000263410723c */ /* 0x000fe20000001810 */
[----:B------:R-:W-:Y:S07]  /*fe50*/  LDSM.16.M88.4 R36, [R2+0x4800] ;  /* 0x004800000224783b */ /* 0x000fee0000000200 */
[C---:B------:R-:W-:Y:S01]  /*fe60*/  HMMA.16816.F32 R44, R4.reuse, R30, R44 ;  /* 0x0000001e042c723c */ /* 0x040fe2000000182c */
[----:B------:R-:W-:Y:S07]  /*fe70*/  LDSM.16.M88.4 R28, [R196+0x8000] ;  /* 0x00800000c41c783b */ /* 0x000fee0000000200 */
[C---:B----4-:R-:W-:Y:S08]  /*fe80*/  HMMA.16816.F32 R68, R4.reuse, R24, R68 ;  /* 0x000000180444723c */ /* 0x050ff00000001844 */
[----:B------:R-:W-:Y:S01]  /*fe90*/  HMMA.16816.F32 R64, R4, R26, R64 ;  /* 0x0000001a0440723c */ /* 0x000fe20000001840 */
[----:B------:R-:W1:Y:S07]  /*fea0*/  LDSM.16.M88.4 R24, [R9+0x4000] ;  /* 0x004000000918783b */ /* 0x000e6e0000000200 */
[----:B------:R-:W-:Y:S08]  /*feb0*/  HMMA.16816.F32 R32, R80, R88, R32 ;  /* 0x000000585020723c */ /* 0x000ff00000001820 */
[C---:B--2---:R-:W-:Y:S08]  /*fec0*/  HMMA.16816.F32 R20, R40.reuse, R48, R20 ;  /* 0x000000302814723c */ /* 0x044ff00000001814 */
[----:B------:R-:W-:Y:S01]  /*fed0*/  HMMA.16816.F32 R16, R40, R50, R16 ;  /* 0x000000322810723c */ /* 0x000fe20000001810 */
[----:B------:R-:W2:Y:S07]  /*fee0*/  LDSM.16.M88.4 R48, [R198+0x5000] ;  /* 0x00500000c630783b */ /* 0x000eae0000000200 */
[C---:B------:R-:W-:Y:S08]  /*fef0*/  HMMA.16816.F32 R60, R4.reuse, R12, R60 ;  /* 0x0000000c043c723c */ /* 0x040ff0000000183c */
[----:B------:R-:W-:Y:S01]  /*ff00*/  HMMA.16816.F32 R56, R4, R14, R56 ;  /* 0x0000000e0438723c */ /* 0x000fe20000001838 */
[----:B------:R-:W-:Y:S04]  /*ff10*/  LDSM.16.M88.4 R12, [R147+0x8000] ;  /* 0x00800000930c783b */ /* 0x000fe80000000200 */
[----:B------:R-:W3:Y:S03]  /*ff20*/  LDSM.16.M88.4 R4, [R0+0x4000] ;  /* 0x004000000004783b */ /* 0x000ee60000000200 */
[----:B------:R-:W-:Y:S08]  /*ff30*/  HMMA.16816.F32 R44, R80, R90, R44 ;  /* 0x0000005a502c723c */ /* 0x000ff0000000182c */
[----:B------:R-:W-:Y:S08]  /*ff40*/  HMMA.16816.F32 R32, R52, R84, R32 ;  /* 0x000000543420723c */ /* 0x000ff00000001820 */
[----:B------:R-:W-:Y:S01]  /*ff50*/  HMMA.16816.F32 R88, R80, R76, R68 ;  /* 0x0000004c5058723c */ /* 0x000fe20000001844 */
[----:B------:R-:W4:Y:S07]  /*ff60*/  LDSM.16.M88.4 R68, [R9+0x4800] ;  /* 0x004800000944783b */ /* 0x000f2e0000000200 */
[C---:B-1----:R-:W-:Y:S08]  /*ff70*/  HMMA.16816.F32 R20, R28.reuse, R24, R20 ;  /* 0x000000181c14723c */ /* 0x042ff00000001814 */
[----:B------:R-:W-:Y:S01]  /*ff80*/  HMMA.16816.F32 R16, R28, R26, R16 ;  /* 0x0000001a1c10723c */ /* 0x000fe20000001810 */
[----:B------:R-:W1:Y:S07]  /*ff90*/  LDSM.16.M88.4 R24, [R2+0x5000] ;  /* 0x005000000218783b */ /* 0x000e6e0000000200 */
[----:B------:R-:W-:Y:S01]  /*ffa0*/  HMMA.16816.F32 R64, R80, R78, R64 ;  /* 0x0000004e5040723c */ /* 0x000fe20000001840 */
[----:B------:R-:W1:Y:S07]  /*ffb0*/  LDSM.16.M88.4 R76, [R198+0x5800] ;  /* 0x00580000c64c783b */ /* 0x000e6e0000000200 */
[----:B------:R-:W-:Y:S08]  /*ffc0*/  HMMA.16816.F32 R32, R40, R36, R32 ;  /* 0x000000242820723c */ /* 0x000ff00000001820 */
[----:B--2---:R-:W-:Y:S08]  /*ffd0*/  HMMA.16816.F32 R88, R52, R48, R88 ;  /* 0x000000303458723c */ /* 0x004ff00000001858 */
[----:B---3--:R-:W-:Y:S08]  /*ffe0*/  HMMA.16816.F32 R20, R12, R4, R20 ;  /* 0x000000040c14723c */ /* 0x008ff00000001814 */
[C---:B------:R-:W-:Y:S08]  /*fff0*/  HMMA.16816.F32 R60, R80.reuse, R72, R60 ;  /* 0x00000048503c723c */ /* 0x040ff0000000183c */
[----:B------:R-:W-:Y:S01]  /*10000*/  HMMA.16816.F32 R72, R80, R74, R56 ;  /* 0x0000004a5048723c */ /* 0x000fe20000001838 */
[----:B------:R-:W2:Y:S07]  /*10010*/  LDSM.16.M88.4 R56, [R0+0x4800] ;  /* 0x004800000038783b */ /* 0x000eae0000000200 */
[----:B------:R-:W-:Y:S01]  /*10020*/  HMMA.16816.F32 R16, R12, R6, R16 ;  /* 0x000000060c10723c */ /* 0x000fe20000001810 */
[----:B------:R-:W-:Y:S01]  /*10030*/  FMUL.FTZ R48, R20, c[0x0][0x320] ;  /* 0x0000c80014307a20 */ /* 0x000fe20000410000 */
[----:B------:R-:W-:Y:S01]  /*10040*/  LDSM.16.M88.4 R4, [R9+0x5000] ;  /* 0x005000000904783b */ /* 0x000fe20000000200 */
[----:B------:R-:W-:-:S04]  /*10050*/  FMUL.FTZ R49, R21, c[0x0][0x320] ;  /* 0x0000c80015317a20 */ /* 0x000fc80000410000 */
[----:B------:R-:W3:Y:S01]  /*10060*/  MUFU.TANH R48, R48 ;  /* 0x0000003000307308 */ /* 0x000ee20000002400 */
[----:B----4-:R-:W-:Y:S07]  /*10070*/  HMMA.16816.F32 R32, R28, R68, R32 ;  /* 0x000000441c20723c */ /* 0x010fee0000001820 */
[----:B------:R-:W4:Y:S01]  /*10080*/  MUFU.TANH R49, R49 ;  /* 0x0000003100317308 */ /* 0x000f220000002400 */
[----:B------:R-:W-:Y:S08]  /*10090*/  HMMA.16816.F32 R64, R52, R50, R64 ;  /* 0x000000323440723c */ /* 0x000ff00000001840 */
[----:B-1----:R-:W-:Y:S01]  /*100a0*/  HMMA.16816.F32 R88, R40, R24, R88 ;  /* 0x000000182858723c */ /* 0x002fe20000001858 */
[----:B------:R-:W-:-:S02]  /*100b0*/  FMUL.FTZ R16, R16, c[0x0][0x320] ;  /* 0x0000c80010107a20 */ /* 0x000fc40000410000 */
[----:B------:R-:W-:Y:S02]  /*100c0*/  FMUL.FTZ R51, R17, c[0x0][0x320] ;  /* 0x0000c80011337a20 */ /* 0x000fe40000410000 */
[----:B------:R1:W1:Y:S02]  /*100d0*/  MUFU.TANH R50, R16 ;  /* 0x0000001000327308 */ /* 0x0002640000002400 */
[----:B------:R-:W-:Y:S01]  /*100e0*/  FMUL.FTZ R24, R22, c[0x0][0x320] ;  /* 0x0000c80016187a20 */ /* 0x000fe20000410000 */
[C---:B------:R-:W-:Y:S01]  /*100f0*/  HMMA.16816.F32 R60, R52.reuse, R76, R60 ;  /* 0x0000004c343c723c */ /* 0x040fe2000000183c */
[----:B------:R-:W-:Y:S02]  /*10100*/  FMUL.FTZ R25, R23, c[0x0][0x320] ;  /* 0x0000c80017197a20 */ /* 0x000fe40000410000 */
[----:B------:R1:W3:Y:S02]  /*10110*/  LDSM.16.M88.4 R20, [R2+0x5800] ;  /* 0x005800000214783b */ /* 0x0002e40000000200 */
[----:B------:R-:W1:Y:S03]  /*10120*/  MUFU.TANH R24, R24 ;  /* 0x0000001800187308 */ /* 0x000e660000002400 */
[C---:B------:R-:W-:Y:S05]  /*10130*/  HMMA.16816.F32 R44, R52.reuse, R86, R44 ;  /* 0x00000056342c723c */ /* 0x040fea000000182c */
[----:B------:R-:W1:Y:S03]  /*10140*/  MUFU.TANH R25, R25 ;  /* 0x0000001900197308 */ /* 0x000e660000002400 */
[----:B------:R-:W-:Y:S05]  /*10150*/  HMMA.16816.F32 R72, R52, R78, R72 ;  /* 0x0000004e3448723c */ /* 0x000fea0000001848 */
[----:B------:R-:W3:Y:S03]  /*10160*/  MUFU.TANH R51, R51 ;  /* 0x0000003300337308 */ /* 0x000ee60000002400 */
[----:B--2---:R-:W-:Y:S07]  /*10170*/  HMMA.16816.F32 R32, R12, R56, R32 ;  /* 0x000000380c20723c */ /* 0x004fee0000001820 */
[----:B------:R-:W-:Y:S01]  /*10180*/  FMUL.FTZ R56, R18, c[0x0][0x320] ;  /* 0x0000c80012387a20 */ /* 0x000fe20000410000 */
[C---:B------:R-:W-:Y:S03]  /*10190*/  HMMA.16816.F32 R64, R40.reuse, R26, R64 ;  /* 0x0000001a2840723c */ /* 0x040fe60000001840 */
[----:B-1----:R1:W2:Y:S04]  /*101a0*/  MUFU.TANH R2, R56 ;  /* 0x0000003800027308 */ /* 0x0022a80000002400 */
[----:B------:R-:W-:Y:S01]  /*101b0*/  FMUL.FTZ R26, R19, c[0x0][0x320] ;  /* 0x0000c800131a7a20 */ /* 0x000fe20000410000 */
[C---:B------:R-:W-:Y:S01]  /*101c0*/  HMMA.16816.F32 R44, R40.reuse, R38, R44 ;  /* 0x00000026282c723c */ /* 0x040fe2000000182c */
[----:B------:R-:W1:Y:S04]  /*101d0*/  LDSM.16.M88.4 R16, [R9+0x5800] ;  /* 0x005800000910783b */ /* 0x000e680000000200 */
[----:B------:R-:W1:Y:S01]  /*101e0*/  LDSM.16.M88.4 R36, [R0+0x5000] ;  /* 0x005000000024783b */ /* 0x000e620000000200 */
[----:B------:R-:W1:Y:S02]  /*101f0*/  MUFU.TANH R26, R26 ;  /* 0x0000001a001a7308 */ /* 0x000e640000002400 */
[----:B---3--:R-:W-:Y:S01]  /*10200*/  HMMA.16816.F32 R60, R40, R20, R60 ;  /* 0x00000014283c723c */ /* 0x008fe2000000183c */
[----:B------:R-:W-:-:S02]  /*10210*/  FMUL.FTZ R27, R32, c[0x0][0x320] ;  /* 0x0000c800201b7a20 */ /* 0x000fc40000410000 */
[----:B------:R-:W-:-:S04]  /*10220*/  FMUL.FTZ R32, R33, c[0x0][0x320] ;  /* 0x0000c80021207a20 */ /* 0x000fc80000410000 */
[----:B------:R-:W-:Y:S01]  /*10230*/  FMUL.FTZ R20, R34, c[0x0][0x320] ;  /* 0x0000c80022147a20 */ /* 0x000fe20000410000 */
[----:B------:R-:W-:Y:S01]  /*10240*/  HMMA.16816.F32 R72, R40, R22, R72 ;  /* 0x000000162848723c */ /* 0x000fe20000001848 */
[----:B------:R-:W-:Y:S01]  /*10250*/  FMUL.FTZ R21, R35, c[0x0][0x320] ;  /* 0x0000c80023157a20 */ /* 0x000fe20000410000 */
[----:B------:R-:W3:Y:S06]  /*10260*/  MUFU.TANH R27, R27 ;  /* 0x0000001b001b7308 */ /* 0x000eec0000002400 */
[C---:B------:R-:W-:Y:S02]  /*10270*/  HMMA.16816.F32 R88, R28.reuse, R4, R88 ;  /* 0x000000041c58723c */ /* 0x040fe40000001858 */
[----:B------:R-:W1:Y:S06]  /*10280*/  MUFU.TANH R32, R32 ;  /* 0x0000002000207308 */ /* 0x000e6c0000002400 */
[C---:B------:R-:W-:Y:S01]  /*10290*/  HMMA.16816.F32 R64, R28.reuse, R6, R64 ;  /* 0x000000061c40723c */ /* 0x040fe20000001840 */
[----:B------:R-:W2:Y:S01]  /*102a0*/  LDSM.16.M88.4 R4, [R0+0x5800] ;  /* 0x005800000004783b */ /* 0x000ea20000000200 */
[----:B------:R-:W2:Y:S06]  /*102b0*/  MUFU.TANH R20, R20 ;  /* 0x0000001400147308 */ /* 0x000eac0000002400 */
[C---:B------:R-:W-:Y:S02]  /*102c0*/  HMMA.16816.F32 R44, R28.reuse, R70, R44 ;  /* 0x000000461c2c723c */ /* 0x040fe4000000182c */
[----:B------:R-:W2:Y:S06]  /*102d0*/  MUFU.TANH R21, R21 ;  /* 0x0000001500157308 */ /* 0x000eac0000002400 */
[C---:B-1----:R-:W-:Y:S08]  /*102e0*/  HMMA.16816.F32 R60, R28.reuse, R16, R60 ;  /* 0x000000101c3c723c */ /* 0x042ff0000000183c */
[----:B------:R-:W-:Y:S07]  /*102f0*/  HMMA.16816.F32 R72, R28, R18, R72 ;  /* 0x000000121c48723c */ /* 0x000fee0000001848 */
[----:B------:R-:W-:Y:S01]  /*10300*/  IADD3 R19, R230, 0x1, -R3 ;  /* 0x00000001e6137810 */ /* 0x000fe20007ffe803 */
[----:B------:R-:W-:Y:S03]  /*10310*/  HMMA.16816.F32 R44, R12, R58, R44 ;  /* 0x0000003a0c2c723c */ /* 0x000fe6000000182c */
[----:B------:R-:W-:-:S04]  /*10320*/  IADD3 R19, -R227, R19, -R222 ;  /* 0x00000013e3137210 */ /* 0x000fc80007ffe9de */
[C---:B------:R-:W-:Y:S01]  /*10330*/  IADD3 R23, R19.reuse, c[0x0][0x328], RZ ;  /* 0x0000ca0013177a10 */ /* 0x040fe20007ffe0ff */
[----:B------:R-:W-:Y:S01]  /*10340*/  HMMA.16816.F32 R88, R12, R36, R88 ;  /* 0x000000240c58723c */ /* 0x000fe20000001858 */
[----:B------:R-:W-:-:S07]  /*10350*/  IADD3 R19, R19, UR4, RZ ;  /* 0x0000000413137c10 */ /* 0x000fce000fffe0ff */
[C---:B--2---:R-:W-:Y:S07]  /*10360*/  HMMA.16816.F32 R60, R12.reuse, R4, R60 ;  /* 0x000000040c3c723c */ /* 0x044fee000000183c */
[----:B------:R-:W-:Y:S01]  /*10370*/  IADD3 R4, R217, R228, RZ ;  /* 0x000000e4d9047210 */ /* 0x000fe20007ffe0ff */
[----:B------:R-:W-:Y:S01]  /*10380*/  HMMA.16816.F32 R64, R12, R38, R64 ;  /* 0x000000260c40723c */ /* 0x000fe20000001840 */
[----:B------:R-:W-:Y:S02]  /*10390*/  FMUL.FTZ R33, R44, c[0x0][0x320] ;  /* 0x0000c8002c217a20 */ /* 0x000fe40000410000 */
[----:B------:R-:W-:-:S02]  /*103a0*/  FMUL.FTZ R34, R45, c[0x0][0x320] ;  /* 0x0000c8002d227a20 */ /* 0x000fc40000410000 */
[----:B------:R-:W-:Y:S02]  /*103b0*/  @P5 IMAD.HI.U32 R0, R4, c[0x0][0x2c8], RZ ;  /* 0x0000b20004005a27 */ /* 0x000fe400078e00ff */
[----:B------:R-:W1:Y:S01]  /*103c0*/  MUFU.TANH R33, R33 ;  /* 0x0000002100217308 */ /* 0x000e620000002400 */
[----:B------:R-:W-:Y:S01]  /*103d0*/  HMMA.16816.F32 R72, R12, R6, R72 ;  /* 0x000000060c48723c */ /* 0x000fe20000001848 */
[----:B------:R-:W-:Y:S01]  /*103e0*/  FMUL.FTZ R22, R46, c[0x0][0x320] ;  /* 0x0000c8002e167a20 */ /* 0x000fe20000410000 */
[----:B------:R-:W-:Y:S01]  /*103f0*/  @P5 SHF.R.U32.HI R4, RZ, c[0x0][0x2cc], R0 ;  /* 0x0000b300ff045a19 */ /* 0x000fe20000011600 */
[----:B------:R-:W-:Y:S01]  /*10400*/  FMUL.FTZ R17, R47, c[0x0][0x320] ;  /* 0x0000c8002f117a20 */ /* 0x000fe20000410000 */
[----:B------:R-:W-:Y:S01]  /*10410*/  IADD3 R0, -R222, R230, -R3 ;  /* 0x000000e6de007210 */ /* 0x000fe20007ffe903 */
[----:B------:R-:W-:Y:S02]  /*10420*/  FMUL.FTZ R88, R88, c[0x0][0x320] ;  /* 0x0000c80058587a20 */ /* 0x000fe40000410000 */
[----:B------:R-:W2:Y:S01]  /*10430*/  SHFL.IDX PT, R14, R4, RZ, 0x1c1f ;  /* 0x001c1fff040e7589 */ /* 0x000ea200000e0000 */
[----:B------:R-:W-:Y:S01]  /*10440*/  FMUL.FTZ R89, R89, c[0x0][0x320] ;  /* 0x0000c80059597a20 */ /* 0x000fe20000410000 */
[----:B------:R-:W1:Y:S01]  /*10450*/  MUFU.TANH R34, R34 ;  /* 0x0000002200227308 */ /* 0x000e620000002400 */
[----:B------:R-:W-:-:S02]  /*10460*/  FMUL.FTZ R90, R90, c[0x0][0x320] ;  /* 0x0000c8005a5a7a20 */ /* 0x000fc40000410000 */
[----:B------:R-:W-:Y:S02]  /*10470*/  FMUL.FTZ R91, R91, c[0x0][0x320] ;  /* 0x0000c8005b5b7a20 */ /* 0x000fe40000410000 */
[----:B------:R-:W-:Y:S02]  /*10480*/  FMUL.FTZ R60, R60, c[0x0][0x320] ;  /* 0x0000c8003c3c7a20 */ /* 0x000fe40000410000 */
[----:B------:R-:W-:Y:S01]  /*10490*/  FMUL.FTZ R64, R64, c[0x0][0x320] ;  /* 0x0000c80040407a20 */ /* 0x000fe20000410000 */
[----:B------:R-:W1:Y:S01]  /*104a0*/  MUFU.TANH R22, R22 ;  /* 0x0000001600167308 */ /* 0x000e620000002400 */
[----:B------:R-:W-:Y:S02]  /*104b0*/  FMUL.FTZ R65, R65, c[0x0][0x320] ;  /* 0x0000c80041417a20 */ /* 0x000fe40000410000 */
[----:B------:R-:W-:Y:S02]  /*104c0*/  FMUL.FTZ R66, R66, c[0x0][0x320] ;  /* 0x0000c80042427a20 */ /* 0x000fe40000410000 */
[----:B------:R-:W-:-:S02]  /*104d0*/  FMUL.FTZ R67, R67, c[0x0][0x320] ;  /* 0x0000c80043437a20 */ /* 0x000fc40000410000 */
[----:B------:R-:W-:Y:S01]  /*104e0*/  FMUL.FTZ R61, R61, c[0x0][0x320] ;  /* 0x0000c8003d3d7a20 */ /* 0x000fe20000410000 */
[----:B------:R-:W1:Y:S01]  /*104f0*/  MUFU.TANH R17, R17 ;  /* 0x0000001100117308 */ /* 0x000e620000002400 */
[----:B------:R-:W-:Y:S02]  /*10500*/  FMUL.FTZ R62, R62, c[0x0][0x320] ;  /* 0x0000c8003e3e7a20 */ /* 0x000fe40000410000 */
[----:B------:R-:W-:Y:S02]  /*10510*/  FMUL.FTZ R63, R63, c[0x0][0x320] ;  /* 0x0000c8003f3f7a20 */ /* 0x000fe40000410000 */
[----:B------:R-:W-:Y:S01]  /*10520*/  FMUL.FTZ R72, R72, c[0x0][0x320] ;  /* 0x0000c80048487a20 */ /* 0x000fe20000410000 */
[-C--:B--2---:R-:W-:Y:S01]  /*10530*/  IADD3 R5, R23, R14.reuse, RZ ;  /* 0x0000000e17057210 */ /* 0x084fe20007ffe0ff */
[----:B------:R-:W-:Y:S01]  /*10540*/  FMUL.FTZ R73, R73, c[0x0][0x320] ;  /* 0x0000c80049497a20 */ /* 0x000fe20000410000 */
[----:B------:R2:W1:Y:S01]  /*10550*/  MUFU.TANH R171, R88 ;  /* 0x0000005800ab7308 */ /* 0x0004620000002400 */
[----:B------:R-:W-:Y:S01]  /*10560*/  FMUL.FTZ R74, R74, c[0x0][0x320] ;  /* 0x0000c8004a4a7a20 */ /* 0x000fe20000410000 */
[----:B------:R-:W-:Y:S01]  /*10570*/  IADD3 R6, R19, R14, RZ ;  /* 0x0000000e13067210 */ /* 0x000fe20007ffe0ff */
[----:B------:R-:W-:Y:S01]  /*10580*/  FMUL.FTZ R75, R75, c[0x0][0x320] ;  /* 0x0000c8004b4b7a20 */ /* 0x000fe20000410000 */
[----:B------:R-:W-:-:S04]  /*10590*/  IMNMX R12, R0, R5, PT ;  /* 0x00000005000c7217 */ /* 0x000fc80003800200 */
        /* <DEDUP_REMOVED lines=15> */
[----:B------:R-:W-:Y:S05]  /*10690*/  @!P4 BRA `(.L_x_1923) ;  /* 0x000001500000c947 */ /* 0x000fea0003800000 */
[----:B---34-:R-:W-:Y:S01]  /*106a0*/  IADD3 R14, -R227, R230, R14 ;  /* 0x000000e6e30e7210 */ /* 0x018fe20007ffe10e */
        /* <DEDUP_REMOVED lines=10> */
.L_x_1925:
[----:B------:R-:W-:-:S04]  /*10750*/  MOV R5, c[0x0][0x32c] ;  /* 0x0000cb0000057a02 */ /* 0x000fc80000000f00 */
[----:B------:R-:W-:-:S13]  /*10760*/  ISETP.NE.AND P0, PT, R5, 0x1, PT ;  /* 0x000000010500780c */ /* 0x000fda0003f05270 */
[----:B------:R-:W-:-:S05]  /*10770*/  @P0 IMAD.HI.U32 R5, R14, c[0x0][0x330], RZ ;  /* 0x0000cc000e050a27 */ /* 0x000fca00078e00ff */
[----:B------:R-:W-:Y:S02]  /*10780*/  @P0 SHF.R.U32.HI R14, RZ, c[0x0][0x334], R5 ;  /* 0x0000cd00ff0e0a19 */ /* 0x000fe40000011605 */
.L_x_1926:
[----:B------:R-:W-:Y:S05]  /*10790*/  BSYNC B0 ;  /* 0x0000000000007941 */ /* 0x000fea0003800000 */
.L_x_1924:
[----:B------:R-:W-:-:S04]  /*107a0*/  IMAD R7, R14, c[0x0][0x32c], -R3 ;  /* 0x0000cb000e077a24 */ /* 0x000fc800078e0a03 */
[----:B------:R-:W-:-:S05]  /*107b0*/  IMAD.IADD R7, R7, 0x1, -R222 ;  /* 0x0000000107077824 */ /* 0x000fca00078e0ade */
[----:B------:R-:W-:Y:S02]  /*107c0*/  IADD3 R5, R7, c[0x0][0x32c], RZ ;  /* 0x0000cb0007057a10 */ /* 0x000fe40007ffe0ff */
[----:B------:R-:W-:Y:S02]  /*107d0*/  IMNMX R6, R6, R7, !PT ;  /* 0x0000000706067217 */ /* 0x000fe40007800200 */
[----:B------:R-:W-:Y:S02]  /*107e0*/  IMNMX R12, R12, R5, PT ;  /* 0x000000050c0c7217 */ /* 0x000fe40003800200 */
.L_x_1923:
[----:B---34-:R-:W-:Y:S01]  /*107f0*/  ISETP.GT.AND P1, PT, R8, RZ, PT ;  /* 0x000000ff0800720c */ /* 0x018fe20003f24270 */
[----:B------:R-:W3:Y:S03]  /*10800*/  SHFL.IDX PT, R4, R4, 0x1, 0x1c1f ;  /* 0x003c1f0004047f89 */ /* 0x000ee600000e0000 */
[C---:B------:R-:W-:Y:S02]  /*10810*/  ISETP.GT.AND P0, PT, R6.reuse, RZ, P1 ;  /* 0x000000ff0600720c */ /* 0x040fe40000f04270 */
[----:B------:R-:W-:-:S02]  /*10820*/  ISETP.GT.AND P3, PT, R6, 0x1, P1 ;  /* 0x000000010600780c */ /* 0x000fc40000f64270 */
[----:B------:R-:W-:Y:S02]  /*10830*/  ISETP.LT.OR P0, PT, R12, 0x1, P0 ;  /* 0x000000010c00780c */ /* 0x000fe40000701670 */
[----:B------:R-:W-:Y:S02]  /*10840*/  ISETP.GT.AND P2, PT, R6, 0x8, P1 ;  /* 0x000000080600780c */ /* 0x000fe40000f44270 */
[----:B------:R-:W-:Y:S02]  /*10850*/  FSEL R48, R48, -INF , !P0 ;  /* 0xff80000030307808 */ /* 0x000fe40004000000 */
[----:B------:R-:W-:Y:S02]  /*10860*/  ISETP.GT.AND P0, PT, R6, 0x9, P1 ;  /* 0x000000090600780c */ /* 0x000fe40000f04270 */
[C---:B------:R-:W-:Y:S02]  /*10870*/  ISETP.LT.OR P3, PT, R12.reuse, 0x2, P3 ;  /* 0x000000020c00780c */ /* 0x040fe40001f61670 */
[----:B------:R-:W-:-:S02]  /*10880*/  ISETP.LT.OR P2, PT, R12, 0x9, P2 ;  /* 0x000000090c00780c */ /* 0x000fc40001741670 */
[----:B------:R-:W-:Y:S02]  /*10890*/  ISETP.LT.OR P0, PT, R12, 0xa, P0 ;  /* 0x0000000a0c00780c */ /* 0x000fe40000701670 */
[----:B------:R-:W-:Y:S02]  /*108a0*/  FSEL R49, R49, -INF , !P3 ;  /* 0xff80000031317808 */ /* 0x000fe40005800000 */
[----:B------:R-:W-:Y:S01]  /*108b0*/  FSEL R15, R50, -INF , !P2 ;  /* 0xff800000320f7808 */ /* 0x000fe20005000000 */
[--C-:B---3--:R-:W-:Y:S01]  /*108c0*/  IMAD.IADD R23, R23, 0x1, R4.reuse ;  /* 0x0000000117177824 */ /* 0x108fe200078e0204 */
[----:B------:R-:W-:Y:S01]  /*108d0*/  FSEL R51, R51, -INF , !P0 ;  /* 0xff80000033337808 */ /* 0x000fe20004000000 */
[----:B------:R-:W-:Y:S01]  /*108e0*/  IMAD.IADD R19, R19, 0x1, R4 ;  /* 0x0000000113137824 */ /* 0x000fe200078e0204 */
        /* <DEDUP_REMOVED lines=8> */
[----:B-1----:R-:W-:Y:S02]  /*10970*/  FSEL R7, R33, -INF , !P0 ;  /* 0xff80000021077808 */ /* 0x002fe40004000000 */
        /* <DEDUP_REMOVED lines=24> */
[----:B------:R-:W-:Y:S02]  /*10b00*/  IMNMX R0, R0, R23, PT ;  /* 0x0000001700007217 */ /* 0x000fe40003800200 */
        /* <DEDUP_REMOVED lines=15> */
.L_x_1929:
[----:B------:R-:W-:-:S04]  /*10c00*/  MOV R4, c[0x0][0x32c] ;  /* 0x0000cb0000047a02 */ /* 0x000fc80000000f00 */
[----:B------:R-:W-:-:S13]  /*10c10*/  ISETP.NE.AND P0, PT, R4, 0x1, PT ;  /* 0x000000010400780c */ /* 0x000fda0003f05270 */
[----:B------:R-:W-:-:S05]  /*10c20*/  @P0 IMAD.HI.U32 R4, R6, c[0x0][0x330], RZ ;  /* 0x0000cc0006040a27 */ /* 0x000fca00078e00ff */
[----:B------:R-:W-:Y:S02]  /*10c30*/  @P0 SHF.R.U32.HI R6, RZ, c[0x0][0x334], R4 ;  /* 0x0000cd00ff060a19 */ /* 0x000fe40000011604 */
.L_x_1930:
[----:B------:R-:W-:Y:S05]  /*10c40*/  BSYNC B0 ;  /* 0x0000000000007941 */ /* 0x000fea0003800000 */
.L_x_1928:
[----:B------:R-:W-:-:S04]  /*10c50*/  IMAD R3, R6, c[0x0][0x32c], -R3 ;  /* 0x0000cb0006037a24 */ /* 0x000fc800078e0a03 */
[----:B------:R-:W-:-:S05]  /*10c60*/  IMAD.IADD R4, R3, 0x1, -R222 ;  /* 0x0000000103047824 */ /* 0x000fca00078e0ade */
[----:B------:R-:W-:Y:S02]  /*10c70*/  IADD3 R3, R4, c[0x0][0x32c], RZ ;  /* 0x0000cb0004037a10 */ /* 0x000fe40007ffe0ff */
[----:B------:R-:W-:Y:S02]  /*10c80*/  IMNMX R19, R19, R4, !PT ;  /* 0x0000000413137217 */ /* 0x000fe40007800200 */
[----:B------:R-:W-:Y:S02]  /*10c90*/  IMNMX R0, R0, R3, PT ;  /* 0x0000000300007217 */ /* 0x000fe40003800200 */
.L_x_1927:
[----:B------:R-:W-:Y:S01]  /*10ca0*/  ISETP.GT.AND P0, PT, R19, RZ, P1 ;  /* 0x000000ff1300720c */ /* 0x000fe20000f04270 */
[----:B------:R-:W-:-:S04]  /*10cb0*/  DEPBAR.LE SB0, 0x2 ;  /* 0x000080800000791a */ /* 0x000fc80000000000 */
[----:B------:R-:W-:Y:S01]  /*10cc0*/  ISETP.GT.AND P3, PT, R19, 0x1, P1 ;  /* 0x000000011300780c */ /* 0x000fe20000f64270 */
[----:B------:R-:W-:Y:S01]  /*10cd0*/  BAR.SYNC.DEFER_BLOCKING 0x0 ;  /* 0x0000000000007b1d */ /* 0x000fe20000010000 */
[----:B------:R-:W-:Y:S01]  /*10ce0*/  FMNMX.FTZ R4, R48, R49, !PT ;  /* 0x0000003130047209 */ /* 0x000fe20007810000 */
[C---:B------:R-:W-:Y:S01]  /*10cf0*/  IMAD.IADD R177, R199.reuse, 0x1, R146 ;  /* 0x00000001c7b17824 */ /* 0x040fe200078e0292 */
[C---:B------:R-:W-:Y:S01]  /*10d00*/  ISETP.LT.OR P2, PT, R0.reuse, 0x1, P0 ;  /* 0x000000010000780c */ /* 0x040fe20000741670 */
[----:B------:R-:W-:Y:S01]  /*10d10*/  IMAD.IADD R169, R199, 0x1, R141 ;  /* 0x00000001c7a97824 */ /* 0x000fe200078e028d */
[----:B------:R-:W-:Y:S01]  /*10d20*/  ISETP.GT.AND P0, PT, R19, 0x8, P1 ;  /* 0x000000081300780c */ /* 0x000fe20000f04270 */
[----:B------:R-:W-:Y:S01]  /*10d30*/  BSSY B0, `(.L_x_1931) ;  /* 0x0000171000007945 */ /* 0x000fe20003800000 */
[----:B------:R-:W-:Y:S02]  /*10d40*/  ISETP.LT.OR P3, PT, R0, 0x2, P3 ;  /* 0x000000020000780c */ /* 0x000fe40001f61670 */
[----:B------:R-:W-:-:S02]  /*10d50*/  FMNMX.FTZ R4, R15, R4, !PT ;  /* 0x000000040f047209 */ /* 0x000fc40007810000 */
[----:B------:R-:W-:Y:S02]  /*10d60*/  FSEL R24, R24, -INF , !P2 ;  /* 0xff80000018187808 */ /* 0x000fe40005000000 */
[----:B------:R-:W-:Y:S02]  /*10d70*/  ISETP.GT.AND P2, PT, R19, 0x9, P1 ;  /* 0x000000091300780c */ /* 0x000fe40000f44270 */
[----:B------:R-:W-:Y:S02]  /*10d80*/  ISETP.LT.OR P0, PT, R0, 0x9, P0 ;  /* 0x000000090000780c */ /* 0x000fe40000701670 */
[----:B------:R-:W-:Y:S02]  /*10d90*/  FSEL R6, R25, -INF , !P3 ;  /* 0xff80000019067808 */ /* 0x000fe40005800000 */
[----:B------:R-:W-:Y:S02]  /*10da0*/  FMNMX.FTZ R12, R51, R4, !PT ;  /* 0x00000004330c7209 */ /* 0x000fe40007810000 */
[----:B------:R-:W-:-:S02]  /*10db0*/  ISETP.GT.AND P3, PT, R19, 0x10, P1 ;  /* 0x000000101300780c */ /* 0x000fc40000f64270 */
[----:B------:R-:W-:Y:S01]  /*10dc0*/  ISETP.LT.OR P2, PT, R0, 0xa, P2 ;  /* 0x0000000a0000780c */ /* 0x000fe20001741670 */
[----:B------:R-:W-:Y:S01]  /*10dd0*/  LDSM.16.MT88.4 R44, [R146+0x2000] ;  /* 0x00200000922c783b */ /* 0x000fe20000004200 */
[----:B------:R-:W-:Y:S02]  /*10de0*/  FSEL R4, R2, -INF , !P0 ;  /* 0xff80000002047808 */ /* 0x000fe40004000000 */
[----:B------:R-:W-:Y:S01]  /*10df0*/  FMNMX.FTZ R3, R24, R6, !PT ;  /* 0x0000000618037209 */ /* 0x000fe20007810000 */
[----:B--2---:R-:W-:Y:S01]  /*10e00*/  LDSM.16.MT88.4 R60, [R141+0x2000] ;  /* 0x002000008d3c783b */ /* 0x004fe20000004200 */
[----:B------:R-:W-:Y:S02]  /*10e10*/  ISETP.GT.AND P0, PT, R19, 0x11, P1 ;  /* 0x000000111300780c */ /* 0x000fe40000f04270 */
[----:B------:R-:W-:Y:S01]  /*10e20*/  ISETP.LT.OR P3, PT, R0, 0x11, P3 ;  /* 0x000000110000780c */ /* 0x000fe20001f61670 */
[----:B------:R-:W-:Y:S01]  /*10e30*/  LDSM.16.MT88.4 R128, [R146] ;  /* 0x000000009280783b */ /* 0x000fe20000004200 */
[----:B------:R-:W-:-:S02]  /*10e40*/  FSEL R26, R26, -INF , !P2 ;  /* 0xff8000001a1a7808 */ /* 0x000fc40005000000 */
[----:B------:R-:W-:Y:S01]  /*10e50*/  FMNMX.FTZ R3, R4, R3, !PT ;  /* 0x0000000304037209 */ /* 0x000fe20007810000 */
[----:B------:R-:W-:Y:S01]  /*10e60*/  LDSM.16.MT88.4 R120, [R177] ;  /* 0x00000000b178783b */ /* 0x000fe20000004200 */
[----:B------:R-:W-:Y:S02]  /*10e70*/  FMNMX.FTZ R2, R13, R12, !PT ;  /* 0x0000000c0d027209 */ /* 0x000fe40007810000 */
[----:B------:R-:W-:Y:S01]  /*10e80*/  ISETP.GT.AND P4, PT, R19, 0x18, P1 ;  /* 0x000000181300780c */ /* 0x000fe20000f84270 */
[----:B------:R-:W-:Y:S01]  /*10e90*/  LDSM.16.MT88.4 R112, [R141] ;  /* 0x000000008d70783b */ /* 0x000fe20000004200 */
[----:B------:R-:W-:Y:S02]  /*10ea0*/  ISETP.LT.OR P2, PT, R0, 0x12, P0 ;  /* 0x000000120000780c */ /* 0x000fe40000741670 */
[----:B------:R-:W-:Y:S01]  /*10eb0*/  FSEL R18, R20, -INF , !P3 ;  /* 0xff80000014127808 */ /* 0x000fe20005800000 */
[----:B------:R-:W-:Y:S01]  /*10ec0*/  LDSM.16.MT88.4 R104, [R223] ;  /* 0x00000000df68783b */ /* 0x000fe20000004200 */
[----:B------:R-:W-:-:S02]  /*10ed0*/  FMNMX.FTZ R3, R26, R3, !PT ;  /* 0x000000031a037209 */ /* 0x000fc40007810000 */
[----:B------:R-:W-:Y:S01]  /*10ee0*/  FMNMX.FTZ R2, R9, R2, !PT ;  /* 0x0000000209027209 */ /* 0x000fe20007810000 */
[----:B------:R-:W-:Y:S01]  /*10ef0*/  LDSM.16.MT88.4 R52, [R177+0x2000] ;  /* 0x00200000b134783b */ /* 0x000fe20000004200 */
[----:B------:R-:W-:Y:S02]  /*10f00*/  ISETP.GT.AND P0, PT, R19, 0x19, P1 ;  /* 0x000000191300780c */ /* 0x000fe40000f04270 */
[----:B------:R-:W-:Y:S01]  /*10f10*/  FSEL R16, R21, -INF , !P2 ;  /* 0xff80000015107808 */ /* 0x000fe20005000000 */
[----:B------:R-:W-:Y:S01]  /*10f20*/  LDSM.16.MT88.4 R68, [R169+0x2000] ;  /* 0x00200000a944783b */ /* 0x000fe20000004200 */
[----:B------:R-:W-:Y:S02]  /*10f30*/  ISETP.LT.OR P3, PT, R0, 0x19, P4 ;  /* 0x000000190000780c */ /* 0x000fe40002761670 */
[----:B------:R-:W-:Y:S01]  /*10f40*/  FMNMX.FTZ R3, R18, R3, !PT ;  /* 0x0000000312037209 */ /* 0x000fe20007810000 */
[----:B------:R-:W-:Y:S01]  /*10f50*/  LDSM.16.MT88.4 R76, [R146+0x4000] ;  /* 0x00400000924c783b */ /* 0x000fe20000004200 */
[----:B------:R-:W-:-:S02]  /*10f60*/  FMNMX.FTZ R2, R7, R2, !PT ;  /* 0x0000000207027209 */ /* 0x000fc40007810000 */
[----:B------:R-:W-:Y:S01]  /*10f70*/  ISETP.LT.OR P2, PT, R0, 0x1a, P0 ;  /* 0x0000001a0000780c */ /* 0x000fe20000741670 */
[----:B------:R-:W-:Y:S01]  /*10f80*/  LDSM.16.MT88.4 R84, [R177+0x4000] ;  /* 0x00400000b154783b */ /* 0x000fe20000004200 */
[----:B------:R-:W-:Y:S02]  /*10f90*/  ISETP.GT.AND P5, PT, R19, 0x20, P1 ;  /* 0x000000201300780c */ /* 0x000fe40000fa4270 */
[----:B------:R-:W-:Y:S01]  /*10fa0*/  FSEL R14, R22, -INF , !P3 ;  /* 0xff800000160e7808 */ /* 0x000fe20005800000 */
[----:B------:R-:W-:Y:S01]  /*10fb0*/  LDSM.16.MT88.4 R92, [R141+0x4000] ;  /* 0x004000008d5c783b */ /* 0x000fe20000004200 */
[----:B------:R-:W-:Y:S02]  /*10fc0*/  FMNMX.FTZ R3, R16, R3, !PT ;  /* 0x0000000310037209 */ /* 0x000fe40007810000 */
[----:B------:R-:W-:Y:S01]  /*10fd0*/  FMNMX.FTZ R2, R5, R2, !PT ;  /* 0x0000000205027209 */ /* 0x000fe20007810000 */
[----:B------:R-:W-:Y:S01]  /*10fe0*/  LDSM.16.MT88.4 R20, [R141+0x2800] ;  /* 0x002800008d14783b */ /* 0x000fe20000004200 */
[----:B------:R-:W-:-:S02]  /*10ff0*/  FSEL R12, R17, -INF , !P2 ;  /* 0xff800000110c7808 */ /* 0x000fc40005000000 */
[----:B------:R-:W-:Y:S01]  /*11000*/  ISETP.GT.AND P0, PT, R19, 0x21, P1 ;  /* 0x000000211300780c */ /* 0x000fe20000f04270 */
[----:B------:R-:W-:Y:S01]  /*11010*/  LDSM.16.MT88.4 R148, [R177+0x800] ;  /* 0x00080000b194783b */ /* 0x000fe20000004200 */
[----:B------:R-:W-:Y:S02]  /*11020*/  ISETP.LT.OR P2, PT, R0, 0x21, P5 ;  /* 0x000000210000780c */ /* 0x000fe40002f41670 */
[----:B------:R-:W-:Y:S01]  /*11030*/  FMNMX.FTZ R3, R14, R3, !PT ;  /* 0x000000030e037209 */ /* 0x000fe20007810000 */
[----:B------:R-:W-:Y:S01]  /*11040*/  LDSM.16.MT88.4 R36, [R141+0x800] ;  /* 0x000800008d24783b */ /* 0x000fe20000004200 */
[----:B------:R-:W-:Y:S02]  /*11050*/  FMNMX.FTZ R2, R171, R2, !PT ;  /* 0x00000002ab027209 */ /* 0x000fe40007810000 */
[----:B------:R-:W-:Y:S01]  /*11060*/  ISETP.GT.AND P4, PT, R19, 0x28, P1 ;  /* 0x000000281300780c */ /* 0x000fe20000f84270 */
[----:B------:R-:W-:Y:S01]  /*11070*/  LDSM.16.MT88.4 R32, [R169+0x800] ;  /* 0x00080000a920783b */ /* 0x000fe20000004200 */
[----:B------:R-:W-:-:S02]  /*11080*/  ISETP.LT.OR P0, PT, R0, 0x22, P0 ;  /* 0x000000220000780c */ /* 0x000fc40000701670 */
[----:B------:R-:W-:Y:S01]  /*11090*/  FSEL R178, R178, -INF , !P2 ;  /* 0xff800000b2b27808 */ /* 0x000fe20005000000 */
[----:B------:R-:W-:Y:S01]  /*110a0*/  LDSM.16.MT88.4 R28, [R177+0x2800] ;  /* 0x00280000b11c783b */ /* 0x000fe20000004200 */
[----:B------:R-:W-:Y:S02]  /*110b0*/  FMNMX.FTZ R3, R12, R3, !PT ;  /* 0x000000030c037209 */ /* 0x000fe40007810000 */
[----:B------:R-:W-:Y:S02]  /*110c0*/  FMNMX.FTZ R2, R181, R2, !PT ;  /* 0x00000002b5027209 */ /* 0x000fe40007810000 */
[----:B------:R-:W-:Y:S02]  /*110d0*/  ISETP.GT.AND P3, PT, R19, 0x29, P1 ;  /* 0x000000291300780c */ /* 0x000fe40000f64270 */
[----:B------:R-:W-:Y:S02]  /*110e0*/  FSEL R188, R188, -INF , !P0 ;  /* 0xff800000bcbc7808 */ /* 0x000fe40004000000 */
[----:B------:R-:W-:-:S02]  /*110f0*/  ISETP.LT.OR P2, PT, R0, 0x29, P4 ;  /* 0x000000290000780c */ /* 0x000fc40002741670 */
        /* <DEDUP_REMOVED lines=13> */
[----:B------:R-:W-:Y:S02]  /*111d0*/  ISETP.LT.OR P3, PT, R0, 0x32, P3 ;  /* 0x000000320000780c */ /* 0x000fe40001f61670 */
[----:B------:R-:W-:Y:S02]  /*111e0*/  FSEL R180, R180, -INF , !P0 ;  /* 0xff800000b4b47808 */ /* 0x000fe40004000000 */
[----:B------:R-:W-:Y:S02]  /*111f0*/  FMNMX.FTZ R17, R184, R17, !PT ;  /* 0x00000011b8117209 */ /* 0x000fe40007810000 */
[----:B------:R-:W-:Y:S02]  /*11200*/  FMNMX.FTZ R2, R183, R2, !PT ;  /* 0x00000002b7027209 */ /* 0x000fe40007810000 */
[----:B------:R-:W-:-:S02]  /*11210*/  ISETP.GT.AND P0, PT, R19, 0x39, P1 ;  /* 0x000000391300780c */ /* 0x000fc40000f04270 */
[----:B------:R-:W-:Y:S02]  /*11220*/  ISETP.LT.OR P1, PT, R0, 0x39, P2 ;  /* 0x000000390000780c */ /* 0x000fe40001721670 */
[----:B------:R-:W-:Y:S02]  /*11230*/  FSEL R154, R154, -INF , !P3 ;  /* 0xff8000009a9a7808 */ /* 0x000fe40005800000 */
[----:B------:R-:W-:Y:S02]  /*11240*/  FMNMX.FTZ R17, R180, R17, !PT ;  /* 0x00000011b4117209 */ /* 0x000fe40007810000 */
[----:B------:R-:W-:Y:S02]  /*11250*/  FMNMX.FTZ R2, R155, R2, !PT ;  /* 0x000000029b027209 */ /* 0x000fe40007810000 */
[----:B------:R-:W-:Y:S02]  /*11260*/  ISETP.LT.OR P0, PT, R0, 0x3a, P0 ;  /* 0x0000003a0000780c */ /* 0x000fe40000701670 */
[----:B------:R-:W-:-:S02]  /*11270*/  FSEL R152, R152, -INF , !P1 ;  /* 0xff80000098987808 */ /* 0x000fc40004800000 */
[----:B------:R-:W-:Y:S02]  /*11280*/  FMNMX.FTZ R17, R154, R17, !PT ;  /* 0x000000119a117209 */ /* 0x000fe40007810000 */
[----:B------:R-:W-:Y:S02]  /*11290*/  FMNMX.FTZ R2, R153, R2, !PT ;  /* 0x0000000299027209 */ /* 0x000fe40007810000 */
[----:B------:R-:W-:Y:S02]  /*112a0*/  FSEL R176, R176, -INF , !P0 ;  /* 0xff800000b0b07808 */ /* 0x000fe40004000000 */
[----:B------:R-:W-:Y:S01]  /*112b0*/  FMNMX.FTZ R17, R152, R17, !PT ;  /* 0x0000001198117209 */ /* 0x000fe20007810000 */
[----:B------:R-:W1:Y:S03]  /*112c0*/  SHFL.BFLY PT, R3, R2, 0x2, 0x1f ;  /* 0x0c401f0002037f89 */ /* 0x000e6600000e0000 */
        /* <DEDUP_REMOVED lines=8> */
[----:B------:R-:W-:Y:S01]  /*11350*/  FMUL.FTZ R182, R2, c[0x0][0x2d0] ;  /* 0x0000b40002b67a20 */ /* 0x000fe20000410000 */
[----:B--2---:R-:W-:-:S04]  /*11360*/  FMNMX.FTZ R0, R3, R0, !PT ;  /* 0x0000000003007209 */ /* 0x004fc80007810000 */
[----:B------:R-:W-:Y:S02]  /*11370*/  FSEL R182, R182, RZ, P0 ;  /* 0x000000ffb6b67208 */ /* 0x000fe40000000000 */
[C---:B------:R-:W-:Y:S01]  /*11380*/  FSETP.NEU.FTZ.AND P0, PT, R0.reuse, -INF , PT ;  /* 0xff8000000000780b */ /* 0x040fe20003f1d000 */
[----:B------:R-:W-:Y:S02]  /*11390*/  FMUL.FTZ R175, R0, c[0x0][0x2d0] ;  /* 0x0000b40000af7a20 */ /* 0x000fe40000410000 */
[--C-:B------:R-:W-:Y:S02]  /*113a0*/  FFMA.FTZ R170, R48, c[0x0][0x2d0], -R182.reuse ;  /* 0x0000b40030aa7a23 */ /* 0x100fe400000108b6 */
[--C-:B------:R-:W-:Y:S01]  /*113b0*/  FFMA.FTZ R167, R49, c[0x0][0x2d0], -R182.reuse ;  /* 0x0000b40031a77a23 */ /* 0x100fe200000108b6 */
[----:B------:R-:W-:Y:S01]  /*113c0*/  FSEL R175, R175, RZ, P0 ;  /* 0x000000ffafaf7208 */ /* 0x000fe20000000000 */
[--C-:B------:R-:W-:Y:S02]  /*113d0*/  FFMA.FTZ R168, R15, c[0x0][0x2d0], -R182.reuse ;  /* 0x0000b4000fa87a23 */ /* 0x100fe400000108b6 */
[----:B------:R-:W-:Y:S01]  /*113e0*/  FFMA.FTZ R163, R51, c[0x0][0x2d0], -R182 ;  /* 0x0000b40033a37a23 */ /* 0x000fe200000108b6 */
[----:B------:R-:W-:Y:S01]  /*113f0*/  MUFU.EX2 R170, R170 ;  /* 0x000000aa00aa7308 */ /* 0x000fe20000000800 */
[----:B------:R-:W-:-:S02]  /*11400*/  FFMA.FTZ R166, R24, c[0x0][0x2d0], -R175 ;  /* 0x0000b40018a67a23 */ /* 0x000fc400000108af */
[--C-:B------:R-:W-:Y:S02]  /*11410*/  FFMA.FTZ R165, R6, c[0x0][0x2d0], -R175.reuse ;  /* 0x0000b40006a57a23 */ /* 0x100fe400000108af */
[--C-:B------:R-:W-:Y:S02]  /*11420*/  FFMA.FTZ R164, R4, c[0x0][0x2d0], -R175.reuse ;  /* 0x0000b40004a47a23 */ /* 0x100fe400000108af */
[--C-:B------:R-:W-:Y:S01]  /*11430*/  FFMA.FTZ R161, R26, c[0x0][0x2d0], -R175.reuse ;  /* 0x0000b4001aa17a23 */ /* 0x100fe200000108af */
[----:B------:R-:W1:Y:S01]  /*11440*/  MUFU.EX2 R167, R167 ;  /* 0x000000a700a77308 */ /* 0x000e620000000800 */
[--C-:B------:R-:W-:Y:S01]  /*11450*/  FFMA.FTZ R158, R7, c[0x0][0x2d0], -R182.reuse ;  /* 0x0000b400079e7a23 */ /* 0x100fe200000108b6 */
[----:B------:R-:W-:Y:S01]  /*11460*/  LDSM.16.MT88.4 R24, [R146+0x800] ;  /* 0x000800009218783b */ /* 0x000fe20000004200 */
[--C-:B------:R-:W-:Y:S02]  /*11470*/  FFMA.FTZ R3, R5, c[0x0][0x2d0], -R182.reuse ;  /* 0x0000b40005037a23 */ /* 0x100fe400000108b6 */
[--C-:B------:R-:W-:Y:S01]  /*11480*/  FFMA.FTZ R157, R9, c[0x0][0x2d0], -R182.reuse ;  /* 0x0000b400099d7a23 */ /* 0x100fe200000108b6 */
[----:B------:R-:W2:Y:S01]  /*11490*/  LDSM.16.MT88.4 R4, [R223+0x4000] ;  /* 0x00400000df04783b */ /* 0x000ea20000004200 */
[----:B------:R-:W-:Y:S01]  /*114a0*/  FFMA.FTZ R162, R13, c[0x0][0x2d0], -R182 ;  /* 0x0000b4000da27a23 */ /* 0x000fe200000108b6 */
[----:B------:R-:W-:Y:S01]  /*114b0*/  MUFU.EX2 R168, R168 ;  /* 0x000000a800a87308 */ /* 0x000fe20000000800 */
[----:B------:R-:W-:-:S02]  /*114c0*/  FFMA.FTZ R160, R14, c[0x0][0x2d0], -R175 ;  /* 0x0000b4000ea07a23 */ /* 0x000fc400000108af */
[--C-:B------:R-:W-:Y:S02]  /*114d0*/  FFMA.FTZ R9, R12, c[0x0][0x2d0], -R175.reuse ;  /* 0x0000b4000c097a23 */ /* 0x100fe400000108af */
[----:B------:R-:W3:Y:S01]  /*114e0*/  LDSM.16.MT88.4 R12, [R146+0x2800] ;  /* 0x00280000920c783b */ /* 0x000ee20000004200 */
[--C-:B------:R-:W-:Y:S02]  /*114f0*/  FFMA.FTZ R159, R18, c[0x0][0x2d0], -R175.reuse ;  /* 0x0000b400129f7a23 */ /* 0x100fe400000108af */
[----:B------:R-:W4:Y:S01]  /*11500*/  MUFU.EX2 R163, R163 ;  /* 0x000000a300a37308 */ /* 0x000f220000000800 */
[----:B-1----:R-:W-:Y:S01]  /*11510*/  F2FP.PACK_AB R100, R167, R170 ;  /* 0x000000aaa764723e */ /* 0x002fe200000000ff */
[----:B------:R-:W-:Y:S02]  /*11520*/  FFMA.FTZ R156, R16, c[0x0][0x2d0], -R175 ;  /* 0x0000b400109c7a23 */ /* 0x000fe400000108af */
[----:B------:R-:W1:Y:S01]  /*11530*/  LDSM.16.MT88.4 R16, [R169+0x2800] ;  /* 0x00280000a910783b */ /* 0x000e620000004200 */
[----:B------:R-:W-:-:S02]  /*11540*/  FFMA.FTZ R174, R181, c[0x0][0x2d0], -R182 ;  /* 0x0000b400b5ae7a23 */ /* 0x000fc400000108b6 */
[--C-:B------:R-:W-:Y:S01]  /*11550*/  FFMA.FTZ R172, R179, c[0x0][0x2d0], -R182.reuse ;  /* 0x0000b400b3ac7a23 */ /* 0x100fe200000108b6 */
[----:B------:R-:W-:Y:S01]  /*11560*/  MUFU.EX2 R166, R166 ;  /* 0x000000a600a67308 */ /* 0x000fe20000000800 */
[--C-:B------:R-:W-:Y:S02]  /*11570*/  FFMA.FTZ R171, R171, c[0x0][0x2d0], -R182.reuse ;  /* 0x0000b400abab7a23 */ /* 0x100fe400000108b6 */
[----:B------:R-:W-:Y:S02]  /*11580*/  FFMA.FTZ R173, R173, c[0x0][0x2d0], -R182 ;  /* 0x0000b400adad7a23 */ /* 0x000fe400000108b6 */
[--C-:B------:R-:W-:Y:S02]  /*11590*/  FFMA.FTZ R178, R178, c[0x0][0x2d0], -R175.reuse ;  /* 0x0000b400b2b27a23 */ /* 0x100fe400000108af */
[--C-:B------:R-:W-:Y:S01]  /*115a0*/  FFMA.FTZ R179, R188, c[0x0][0x2d0], -R175.reuse ;  /* 0x0000b400bcb37a23 */ /* 0x100fe200000108af */
[----:B------:R-:W5:Y:S01]  /*115b0*/  MUFU.EX2 R165, R165 ;  /* 0x000000a500a57308 */ /* 0x000f620000000800 */
[----:B----4-:R-:W-:Y:S01]  /*115c0*/  F2FP.PACK_AB R102, R163, R168 ;  /* 0x000000a8a366723e */ /* 0x010fe200000000ff */
[----:B------:R-:W-:-:S02]  /*115d0*/  FFMA.FTZ R181, R186, c[0x0][0x2d0], -R175 ;  /* 0x0000b400bab57a23 */ /* 0x000fc400000108af */
[--C-:B------:R-:W-:Y:S02]  /*115e0*/  FFMA.FTZ R184, R184, c[0x0][0x2d0], -R175.reuse ;  /* 0x0000b400b8b87a23 */ /* 0x100fe400000108af */
[--C-:B------:R-:W-:Y:S02]  /*115f0*/  FFMA.FTZ R186, R183, c[0x0][0x2d0], -R182.reuse ;  /* 0x0000b400b7ba7a23 */ /* 0x100fe400000108b6 */
[----:B------:R-:W-:Y:S01]  /*11600*/  MUFU.EX2 R164, R164 ;  /* 0x000000a400a47308 */ /* 0x000fe20000000800 */
[--C-:B------:R-:W-:Y:S02]  /*11610*/  FFMA.FTZ R185, R185, c[0x0][0x2d0], -R182.reuse ;  /* 0x0000b400b9b97a23 */ /* 0x100fe400000108b6 */
[----:B------:R-:W-:Y:S02]  /*11620*/  FFMA.FTZ R183, R155, c[0x0][0x2d0], -R182 ;  /* 0x0000b4009bb77a23 */ /* 0x000fe400000108b6 */
[--C-:B------:R-:W-:Y:S02]  /*11630*/  FFMA.FTZ R180, R180, c[0x0][0x2d0], -R175.reuse ;  /* 0x0000b400b4b47a23 */ /* 0x100fe400000108af */
[--C-:B------:R-:W-:Y:S01]  /*11640*/  FFMA.FTZ R187, R154, c[0x0][0x2d0], -R175.reuse ;  /* 0x0000b4009abb7a23 */ /* 0x100fe200000108af */
[----:B------:R-:W4:Y:S01]  /*11650*/  MUFU.EX2 R161, R161 ;  /* 0x000000a100a17308 */ /* 0x000f220000000800 */
[----:B-----5:R-:W-:Y:S01]  /*11660*/  F2FP.PACK_AB R101, R165, R166 ;  /* 0x000000a6a565723e */ /* 0x020fe200000000ff */
        /* <DEDUP_REMOVED lines=8> */
[----:B----4-:R-:W-:-:S02]  /*116f0*/  F2FP.PACK_AB R103, R161, R164 ;  /* 0x000000a4a167723e */ /* 0x010fc400000000ff */
[----:B------:R-:W4:Y:S01]  /*11700*/  MUFU.EX2 R157, R157 ;  /* 0x0000009d009d7308 */ /* 0x000f220000000800 */
        /* <DEDUP_REMOVED lines=48> */
[----:B----4-:R-:W-:Y:S01]  /*11a10*/  F2FP.PACK_AB R4, R157, R162 ;  /* 0x000000a29d04723e */ /* 0x010fe200000000ff */
        /* <DEDUP_REMOVED lines=51> */
[C---:B------:R-:W-:Y:S01]  /*11d50*/  F2FP.PACK_AB R5, R179.reuse, R178 ;  /* 0x000000b2b305723e */ /* 0x040fe200000000ff */
        /* <DEDUP_REMOVED lines=88> */
[----:B------:R-:W-:-:S03]  /*122e0*/  ISETP.GE.AND P1, PT, R232, c[0x0][0x1d4], PT ;  /* 0x00007500e8007a0c */ /* 0x000fc60003f26270 */
[----:B------:R-:W-:Y:S01]  /*122f0*/  IMAD R3, R3, c[0x0][0x1e0], RZ ;  /* 0x0000780003037a24 */ /* 0x000fe200078e02ff */
[----:B------:R-:W-:-:S03]  /*12300*/  LEA R5, P0, R6, R240, 0x6 ;  /* 0x000000f006057211 */ /* 0x000fc600078030ff */
[----:B------:R-:W-:Y:S01]  /*12310*/  IMAD R4, R4, c[0x0][0x1e4], R3 ;  /* 0x0000790004047a24 */ /* 0x000fe200078e0203 */
[----:B------:R-:W-:-:S03]  /*12320*/  LEA R12, P2, R5, c[0x0][0x1c8], 0x1 ;  /* 0x00007200050c7a11 */ /* 0x000fc600078408ff */
[----:B------:R-:W-:-:S05]  /*12330*/  IMAD.IADD R3, R7, 0x1, R4 ;  /* 0x0000000107037824 */ /* 0x000fca00078e0204 */
        /* <DEDUP_REMOVED lines=16> */
.L_x_1932:
[----:B------:R-:W-:Y:S05]  /*12440*/  BSYNC B0 ;  /* 0x0000000000007941 */ /* 0x000fea0003800000 */
.L_x_1931:
[----:B------:R-:W-:Y:S01]  /*12450*/  ISETP.NE.AND P0, PT, R224, 0x1, PT ;  /* 0x00000001e000780c */ /* 0x000fe20003f05270 */
[----:B-1----:R-:W-:Y:S01]  /*12460*/  IMAD.MOV.U32 R6, RZ, RZ, R228 ;  /* 0x000000ffff067224 */ /* 0x002fe200078e00e4 */
[----:B------:R-:W0:Y:S01]  /*12470*/  LDGDEPBAR ;  /* 0x00000000000079af */ /* 0x000e220000000000 */
[----:B------:R-:W-:Y:S01]  /*12480*/  IMAD.IADD R3, R230, 0x1, -R227 ;  /* 0x00000001e6037824 */ /* 0x000fe200078e0ae3 */
[----:B------:R-:W-:-:S09]  /*12490*/  IADD3 R244, R8, -0x2, RZ ;  /* 0xfffffffe08f47810 */ /* 0x000fd20007ffe0ff */
[----:B------:R-:W-:-:S05]  /*124a0*/  @P0 IMAD.HI.U32 R4, R228, c[0x0][0x2c8], RZ ;  /* 0x0000b200e4040a27 */ /* 0x000fca00078e00ff */
[----:B------:R-:W-:Y:S02]  /*124b0*/  @P0 SHF.R.U32.HI R6, RZ, c[0x0][0x2cc], R4 ;  /* 0x0000b300ff060a19 */ /* 0x000fe40000011604 */
[----:B------:R-:W-:-:S03]  /*124c0*/  ISETP.GE.AND P0, PT, R209, 0x1, PT ;  /* 0x00000001d100780c */ /* 0x000fc60003f06270 */
[----:B------:R-:W-:-:S05]  /*124d0*/  IMAD.IADD R3, R3, 0x1, R6 ;  /* 0x0000000103037824 */ /* 0x000fca00078e0206 */
[----:B------:R-:W-:-:S05]  /*124e0*/  IADD3 R5, R3, c[0x0][0x328], RZ ;  /* 0x0000ca0003057a10 */ /* 0x000fca0007ffe0ff */
        /* <DEDUP_REMOVED lines=12> */
.L_x_1935:
[----:B------:R-:W-:-:S13]  /*125b0*/  ISETP.NE.AND P0, PT, R4, 0x1, PT ;  /* 0x000000010400780c */ /* 0x000fda0003f05270 */
[----:B------:R-:W-:-:S05]  /*125c0*/  @P0 IMAD.HI.U32 R3, R7, c[0x0][0x330], RZ ;  /* 0x0000cc0007030a27 */ /* 0x000fca00078e00ff */
[----:B------:R-:W-:Y:S02]  /*125d0*/  @P0 SHF.R.U32.HI R7, RZ, c[0x0][0x334], R3 ;  /* 0x0000cd00ff070a19 */ /* 0x000fe40000011603 */
.L_x_1936:
[----:B------:R-:W-:Y:S05]  /*125e0*/  BSYNC B0 ;  /* 0x0000000000007941 */ /* 0x000fea0003800000 */
.L_x_1934:
[----:B------:R-:W-:-:S05]  /*125f0*/  IMAD R4, R7, R4, c[0x0][0x32c] ;  /* 0x0000cb0007047624 */ /* 0x000fca00078e0204 */
[----:B------:R-:W-:-:S04]  /*12600*/  IMNMX R5, R5, R4, PT ;  /* 0x0000000405057217 */ /* 0x000fc80003800200 */
.L_x_1933:
        /* <DEDUP_REMOVED lines=12> */
.L_x_1946:
[----:B------:R-:W-:Y:S04]  /*126d0*/  DEPBAR.LE SB0, 0x2 ;  /* 0x000080800000791a */ /* 0x000fe80000000000 */
[----:B------:R-:W-:Y:S01]  /*126e0*/  WARPSYNC 0xffffffff ;  /* 0xffffffff00007948 */ /* 0x000fe20003800000 */
[----:B------:R-:W-:Y:S01]  /*126f0*/  BAR.SYNC.DEFER_BLOCKING 0x0 ;  /* 0x0000000000007b1d */ /* 0x000fe20000010000 */
[----:B------:R-:W-:Y:S01]  /*12700*/  IMAD R9, R201, 0x6000, RZ ;  /* 0x00006000c9097824 */ /* 0x000fe200078e02ff */
[----:B------:R-:W-:Y:S02]  /*12710*/  ISETP.GE.AND P0, PT, R235, R244, PT ;  /* 0x000000f4eb00720c */ /* 0x000fe40003f06270 */
[----:B------:R-:W-:Y:S02]  /*12720*/  ISETP.NE.AND P4, PT, R224, 0x1, PT ;  /* 0x00000001e000780c */ /* 0x000fe40003f85270 */
[----:B------:R-:W-:Y:S02]  /*12730*/  IADD3 R205, R198, R9, RZ ;  /* 0x00000009c6cd7210 */ /* 0x000fe40007ffe0ff */
[----:B------:R-:W-:Y:S02]  /*12740*/  IADD3 R245, R217, R228, RZ ;  /* 0x000000e4d9f57210 */ /* 0x000fe40007ffe0ff */
[CC--:B------:R-:W-:Y:S02]  /*12750*/  IADD3 R204, R202.reuse, R205.reuse, RZ ;  /* 0x000000cdcacc7210 */ /* 0x0c0fe40007ffe0ff */
[----:B------:R-:W-:Y:S03]  /*12760*/  IADD3 R206, R202, R205, R203 ;  /* 0x000000cdcace7210 */ /* 0x000fe60007ffe0cb */
[----:B------:R-:W-:Y:S02]  /*12770*/  @!P0 IADD3 R0, R244, -0x1, RZ ;  /* 0xfffffffff4008810 */ /* 0x000fe40007ffe0ff */
[----:B------:R-:W-:Y:S02]  /*12780*/  @!P0 MOV R33, c[0x0][0x20c] ;  /* 0x0000830000218a02 */ /* 0x000fe40000000f00 */
[----:B------:R-:W-:Y:S01]  /*12790*/  @!P0 SHF.R.S32.HI R2, RZ, 0x1f, R0 ;  /* 0x0000001fff028819 */ /* 0x000fe20000011400 */
[----:B------:R-:W-:Y:S01]  /*127a0*/  @!P0 IMAD.WIDE.U32 R28, R0, c[0x0][0x208], RZ ;  /* 0x00008200001c8a25 */ /* 0x000fe200078e00ff */
[----:B------:R-:W-:Y:S03]  /*127b0*/  LDSM.16.M88.4 R148, [R200] ;  /* 0x00000000c894783b */ /* 0x000fe60000000200 */
[----:B------:R-:W-:Y:S01]  /*127c0*/  @!P0 IMAD R2, R2, c[0x0][0x208], RZ ;  /* 0x0000820002028a24 */ /* 0x000fe200078e02ff */
[----:B------:R-:W-:Y:S01]  /*127d0*/  @!P0 SHF.L.U32 R37, R28, 0x6, RZ ;  /* 0x000000061c258819 */ /* 0x000fe200000006ff */
[----:B------:R-:W-:Y:S02]  /*127e0*/  ULDC UR4, c[0x0][0x324] ;  /* 0x0000c90000047ab9 */ /* 0x000fe40000000800 */
[----:B------:R-:W-:Y:S01]  /*127f0*/  @!P0 IMAD R2, R0, c[0x0][0x20c], R2 ;  /* 0x0000830000028a24 */ /* 0x000fe200078e0202 */
[----:B------:R-:W-:Y:S01]  /*12800*/  @!P0 IADD3 R35, P3, R37, R236, RZ ;  /* 0x000000ec25238210 */ /* 0x000fe20007f7e0ff */
[----:B------:R-:W1:Y:S01]  /*12810*/  LDSM.16.M88.4 R152, [R205] ;  /* 0x00000000cd98783b */ /* 0x000e620000000200 */
[----:B------:R-:W-:Y:S02]  /*12820*/  ULOP3.LUT UR4, URZ, UR4, URZ, 0x33, !UPT ;  /* 0x000000043f047292 */ /* 0x000fe4000f8e333f */
[----:B------:R-:W-:Y:S02]  /*12830*/  @!P0 LEA R176, P2, R35, c[0x0][0x1f8], 0x1 ;  /* 0x00007e0023b08a11 */ /* 0x000fe400078408ff */
[----:B------:R-:W-:Y:S02]  /*12840*/  @!P0 IADD3 R0, R29, R2, RZ ;  /* 0x000000021d008210 */ /* 0x000fe40007ffe0ff */
[----:B------:R-:W2:Y:S01]  /*12850*/  LDSM.16.M88.4 R156, [R205+0x800] ;  /* 0x00080000cd9c783b */ /* 0x000ea20000000200 */
[----:B------:R-:W-:Y:S02]  /*12860*/  @!P0 MOV R2, c[0x0][0x208] ;  /* 0x0000820000028a02 */ /* 0x000fe40000000f00 */
[----:B------:R-:W-:Y:S02]  /*12870*/  @!P0 SHF.L.U64.HI R0, R28, 0x6, R0 ;  /* 0x000000061c008819 */ /* 0x000fe40000010200 */
[----:B------:R-:W-:Y:S02]  /*12880*/  @!P0 LEA R37, P1, R2, R37, 0x5 ;  /* 0x0000002502258211 */ /* 0x000fe400078228ff */
[----:B------:R-:W3:Y:S01]  /*12890*/  LDSM.16.M88.4 R160, [R205+0x1000] ;  /* 0x00100000cda0783b */ /* 0x000ee20000000200 */
[-C--:B------:R-:W-:Y:S02]  /*128a0*/  @!P0 IADD3.X R32, R0, R231.reuse, RZ, P3, !PT ;  /* 0x000000e700208210 */ /* 0x080fe40001ffe4ff */
[----:B------:R-:W-:Y:S02]  /*128b0*/  @!P0 LEA.HI.X R2, R2, R0, R33, 0x5, P1 ;  /* 0x0000000002028211 */ /* 0x000fe400008f2c21 */
[----:B------:R-:W-:Y:S02]  /*128c0*/  @!P0 LEA.HI.X R177, R35, c[0x0][0x1fc], R32, 0x1, P2 ;  /* 0x00007f0023b18a11 */ /* 0x000fe400010f0c20 */
[----:B------:R-:W4:Y:S01]  /*128d0*/  LDSM.16.M88.4 R164, [R205+0x1800] ;  /* 0x00180000cda4783b */ /* 0x000f220000000200 */
[----:B------:R-:W-:Y:S02]  /*128e0*/  @!P0 ISETP.GE.AND P2, PT, R232, c[0x0][0x1d4], PT ;  /* 0x00007500e8008a0c */ /* 0x000fe40003f46270 */
[----:B------:R-:W-:Y:S02]  /*128f0*/  @!P0 ISETP.GE.AND P1, PT, R216, c[0x0][0x1d4], PT ;  /* 0x00007500d8008a0c */ /* 0x000fe40003f26270 */
[----:B------:R-:W-:Y:S02]  /*12900*/  @!P0 IADD3 R0, P3, R37, R236, RZ ;  /* 0x000000ec25008210 */ /* 0x000fe40007f7e0ff */
[----:B------:R-:W-:Y:S02]  /*12910*/  LDSM.16.M88.4 R168, [R204+0x800] ;  /* 0x00080000cca8783b */ /* 0x000fe40000000200 */
[----:B------:R-:W-:Y:S01]  /*12920*/  @!P0 IADD3.X R37, R2, R231, RZ, P3, !PT ;  /* 0x000000e702258210 */ /* 0x000fe20001ffe4ff */
[----:B------:R-:W-:Y:S01]  /*12930*/  @!P0 IMAD R2, R238, 0x6000, R10 ;  /* 0x00006000ee028824 */ /* 0x000fe200078e020a */
[C---:B------:R-:W-:Y:S04]  /*12940*/  @!P0 LEA R178, P3, R0.reuse, c[0x0][0x1f8], 0x1 ;  /* 0x00007e0000b28a11 */ /* 0x040fe800078608ff */
[----:B------:R-:W-:Y:S02]  /*12950*/  @!P0 LEA.HI.X R179, R0, c[0x0][0x1fc], R37, 0x1, P3 ;  /* 0x00007f0000b38a11 */ /* 0x000fe400018f0c25 */
[C---:B------:R-:W-:Y:S01]  /*12960*/  IADD3 R0, R203.reuse, R205, RZ ;  /* 0x000000cdcb007210 */ /* 0x040fe20007ffe0ff */
[C---:B-1----:R-:W-:Y:S08]  /*12970*/  HMMA.16816.F32 R4, R148.reuse, R152, RZ ;  /* 0x000000989404723c */ /* 0x042ff000000018ff */
[C---:B------:R-:W-:Y:S01]  /*12980*/  HMMA.16816.F32 R12, R148.reuse, R154, RZ ;  /* 0x0000009a940c723c */ /* 0x040fe200000018ff */
[----:B------:R-:W-:Y:S07]  /*12990*/  LDSM.16.M88.4 R152, [R197] ;  /* 0x00000000c598783b */ /* 0x000fee0000000200 */
[C---:B--2---:R-:W-:Y:S08]  /*129a0*/  HMMA.16816.F32 R16, R148.reuse, R156, RZ ;  /* 0x0000009c9410723c */ /* 0x044ff000000018ff */
[C---:B------:R-:W-:Y:S01]  /*129b0*/  HMMA.16816.F32 R20, R148.reuse, R158, RZ ;  /* 0x0000009e9414723c */ /* 0x040fe200000018ff */
[----:B------:R-:W1:Y:S07]  /*129c0*/  LDSM.16.M88.4 R156, [R204] ;  /* 0x00000000cc9c783b */ /* 0x000e6e0000000200 */
[C---:B---3--:R-:W-:Y:S08]  /*129d0*/  HMMA.16816.F32 R24, R148.reuse, R160, RZ ;  /* 0x000000a09418723c */ /* 0x048ff000000018ff */
[C---:B------:R-:W-:Y:S01]  /*129e0*/  HMMA.16816.F32 R28, R148.reuse, R162, RZ ;  /* 0x000000a2941c723c */ /* 0x040fe200000018ff */
[----:B------:R-:W2:Y:S07]  /*129f0*/  LDSM.16.M88.4 R160, [R204+0x1000] ;  /* 0x00100000cca0783b */ /* 0x000eae0000000200 */
[C---:B----4-:R-:W-:Y:S08]  /*12a00*/  HMMA.16816.F32 R32, R148.reuse, R164, RZ ;  /* 0x000000a49420723c */ /* 0x050ff000000018ff */
[----:B------:R-:W-:Y:S01]  /*12a10*/  HMMA.16816.F32 R36, R148, R166, RZ ;  /* 0x000000a69424723c */ /* 0x000fe200000018ff */
[----:B------:R-:W3:Y:S07]  /*12a20*/  LDSM.16.M88.4 R148, [R204+0x1800] ;  /* 0x00180000cc94783b */ /* 0x000eee0000000200 */
[----:B------:R-:W-:Y:S01]  /*12a30*/  @!PT LDS RZ, [RZ] ;  /* 0x00000000fffff984 */ /* 0x000fe20000000800 */
[----:B------:R-:W-:Y:S01]  /*12a40*/  @!PT LDS RZ, [RZ] ;  /* 0x00000000fffff984 */ /* 0x000fe20000000800 */
[----:B------:R-:W-:Y:S01]  /*12a50*/  @!PT LDS RZ, [RZ] ;  /* 0x00000000fffff984 */ /* 0x000fe20000000800 */
[----:B------:R4:W-:Y:S01]  /*12a60*/  @!P0 LDGSTS.E.BYPASS.LTC128B.128 [R2], [R176.64], !P2 ;  /* 0x00000000b0028fae */ /* 0x0009e2000d101d48 */
[C---:B-1----:R-:W-:Y:S06]  /*12a70*/  HMMA.16816.F32 R4, R152.reuse, R156, R4 ;  /* 0x0000009c9804723c */ /* 0x042fec0000001804 */
[----:B------:R4:W-:Y:S02]  /*12a80*/  @!P0 LDGSTS.E.BYPASS.LTC128B.128 [R2+0x2000], [R176.64+0x80], !P1 ;  /* 0x02000080b0028fae */ /* 0x0009e4000c901d48 */
[C---:B------:R-:W-:Y:S05]  /*12a90*/  HMMA.16816.F32 R12, R152.reuse, R158, R12 ;  /* 0x0000009e980c723c */ /* 0x040fea000000180c */
[----:B------:R4:W-:Y:S03]  /*12aa0*/  @!P0 LDGSTS.E.BYPASS.LTC128B.128 [R2+0x4000], [R176.64+0x100], !P6 ;  /* 0x04000100b0028fae */ /* 0x0009e6000f101d48 */
[C---:B------:R-:W-:Y:S04]  /*12ab0*/  HMMA.16816.F32 R16, R152.reuse, R168, R16 ;  /* 0x000000a89810723c */ /* 0x040fe80000001810 */
[----:B------:R4:W-:Y:S04]  /*12ac0*/  @!P0 LDGSTS.E.BYPASS.LTC128B.128 [R2+0x1000], [R178.64], !P2 ;  /* 0x01000000b2028fae */ /* 0x0009e8000d101d48 */
[C---:B------:R-:W-:Y:S03]  /*12ad0*/  HMMA.16816.F32 R20, R152.reuse, R170, R20 ;  /* 0x000000aa9814723c */ /* 0x040fe60000001814 */
[----:B------:R4:W-:Y:S05]  /*12ae0*/  @!P0 LDGSTS.E.BYPASS.LTC128B.128 [R2+0x3000], [R178.64+0x80], !P1 ;  /* 0x03000080b2028fae */ /* 0x0009ea000c901d48 */
[C---:B--2---:R-:W-:Y:S02]  /*12af0*/  HMMA.16816.F32 R24, R152.reuse, R160, R24 ;  /* 0x000000a09818723c */ /* 0x044fe40000001818 */
[----:B------:R4:W-:Y:S01]  /*12b00*/  @!P0 LDGSTS.E.BYPASS.LTC128B.128 [R2+0x5000], [R178.64+0x100], !P6 ;  /* 0x05000100b2028fae */ /* 0x0009e2000f101d48 */
[C---:B------:R-:W-:Y:S02]  /*12b10*/  ISETP.GE.AND P0, PT, R238.reuse, 0x1, PT ;  /* 0x00000001ee00780c */ /* 0x040fe40003f06270 */
[----:B------:R-:W-:Y:S03]  /*12b20*/  IADD3 R238, R238, 0x1, RZ ;  /* 0x00000001eeee7810 */ /* 0x000fe60007ffe0ff */
[C---:B------:R-:W-:Y:S01]  /*12b30*/  HMMA.16816.F32 R28, R152.reuse, R162, R28 ;  /* 0x000000a2981c723c */ /* 0x040fe2000000181c */
[----:B------:R-:W-:Y:S03]  /*12b40*/  LDSM.16.M88.4 R164, [R196] ;  /* 0x00000000c4a4783b */ /* 0x000fe60000000200 */
[----:B------:R-:W-:Y:S04]  /*12b50*/  SEL R238, R238, RZ, !P0 ;  /* 0x000000ffeeee7207 */ /* 0x000fe80004000000 */
[C---:B---3--:R-:W-:Y:S01]  /*12b60*/  HMMA.16816.F32 R32, R152.reuse, R148, R32 ;  /* 0x000000949820723c */ /* 0x048fe20000001820 */
[----:B------:R-:W1:Y:S07]  /*12b70*/  LDSM.16.M88.4 R172, [R0] ;  /* 0x0000000000ac783b */ /* 0x000e6e0000000200 */
[----:B------:R-:W-:Y:S01]  /*12b80*/  HMMA.16816.F32 R36, R152, R150, R36 ;  /* 0x000000969824723c */ /* 0x000fe20000001824 */
[----:B------:R-:W2:Y:S03]  /*12b90*/  LDSM.16.M88.4 R156, [R0+0x800] ;  /* 0x00080000009c783b */ /* 0x000ea60000000200 */
[----:B----4-:R-:W-:Y:S04]  /*12ba0*/  IADD3 R2, R203, R204, RZ ;  /* 0x000000cccb027210 */ /* 0x010fe80007ffe0ff */
[----:B------:R-:W3:Y:S07]  /*12bb0*/  LDSM.16.M88.4 R168, [R0+0x1000] ;  /* 0x0010000000a8783b */ /* 0x000eee0000000200 */
[----:B------:R-:W4:Y:S07]  /*12bc0*/  LDSM.16.M88.4 R160, [R0+0x1800] ;  /* 0x0018000000a0783b */ /* 0x000f2e0000000200 */
[----:B------:R-:W-:Y:S07]  /*12bd0*/  LDSM.16.M88.4 R176, [R147] ;  /* 0x0000000093b0783b */ /* 0x000fee0000000200 */
[----:B------:R-:W5:Y:S01]  /*12be0*/  LDSM.16.M88.4 R180, [R2] ;  /* 0x0000000002b4783b */ /* 0x000f620000000200 */
[C---:B-1----:R-:W-:Y:S06]  /*12bf0*/  HMMA.16816.F32 R4, R164.reuse, R172, R4 ;  /* 0x000000aca404723c */ /* 0x042fec0000001804 */
[----:B------:R-:W1:Y:S02]  /*12c00*/  LDSM.16.M88.4 R148, [R2+0x800] ;  /* 0x000800000294783b */ /* 0x000e640000000200 */
[C---:B------:R-:W-:Y:S05]  /*12c10*/  HMMA.16816.F32 R12, R164.reuse, R174, R12 ;  /* 0x000000aea40c723c */ /* 0x040fea000000180c */
[----:B------:R-:W1:Y:S03]  /*12c20*/  LDSM.16.M88.4 R152, [R2+0x1000] ;  /* 0x001000000298783b */ /* 0x000e660000000200 */
[C---:B--2---:R-:W-:Y:S04]  /*12c30*/  HMMA.16816.F32 R16, R164.reuse, R156, R16 ;  /* 0x0000009ca410723c */ /* 0x044fe80000001810 */
[----:B------:R-:W-:Y:S04]  /*12c40*/  LDSM.16.M88.4 R172, [R205+0x3800] ;  /* 0x00380000cdac783b */ /* 0x000fe80000000200 */
[C---:B------:R-:W-:Y:S03]  /*12c50*/  HMMA.16816.F32 R20, R164.reuse, R158, R20 ;  /* 0x0000009ea414723c */ /* 0x040fe60000001814 */
[----:B------:R-:W2:Y:S05]  /*12c60*/  LDSM.16.M88.4 R156, [R2+0x1800] ;  /* 0x00180000029c783b */ /* 0x000eaa0000000200 */
[C---:B---3--:R-:W-:Y:S02]  /*12c70*/  HMMA.16816.F32 R24, R164.reuse, R168, R24 ;  /* 0x000000a8a418723c */ /* 0x048fe40000001818 */
[----:B------:R-:W-:Y:S06]  /*12c80*/  LDSM.16.M88.4 R184, [R204+0x2800] ;  /* 0x00280000ccb8783b */ /* 0x000fec0000000200 */
[C---:B------:R-:W-:Y:S01]  /*12c90*/  HMMA.16816.F32 R28, R164.reuse, R170, R28 ;  /* 0x000000aaa41c723c */ /* 0x040fe2000000181c */
[----:B------:R-:W-:Y:S07]  /*12ca0*/  LDSM.16.M88.4 R168, [R205+0x2800] ;  /* 0x00280000cda8783b */ /* 0x000fee0000000200 */
[C---:B----4-:R-:W-:Y:S01]  /*12cb0*/  HMMA.16816.F32 R32, R164.reuse, R160, R32 ;  /* 0x000000a0a420723c */ /* 0x050fe20000001820 */
[----:B------:R-:W-:Y:S07]  /*12cc0*/  LDSM.16.M88.4 R188, [R0+0x2000] ;  /* 0x0020000000bc783b */ /* 0x000fee0000000200 */
[----:B------:R-:W-:Y:S01]  /*12cd0*/  HMMA.16816.F32 R36, R164, R162, R36 ;  /* 0x000000a2a424723c */ /* 0x000fe20000001824 */
[----:B------:R-:W-:Y:S07]  /*12ce0*/  LDSM.16.M88.4 R160, [R200+0x4000] ;  /* 0x00400000c8a0783b */ /* 0x000fee0000000200 */
[C---:B-----5:R-:W-:Y:S01]  /*12cf0*/  HMMA.16816.F32 R4, R176.reuse, R180, R4 ;  /* 0x000000b4b004723c */ /* 0x060fe20000001804 */
[----:B------:R-:W3:Y:S07]  /*12d00*/  LDSM.16.M88.4 R164, [R205+0x2000] ;  /* 0x00200000cda4783b */ /* 0x000eee0000000200 */
[C---:B------:R-:W-:Y:S01]  /*12d10*/  HMMA.16816.F32 R12, R176.reuse, R182, R12 ;  /* 0x000000b6b00c723c */ /* 0x040fe2000000180c */
[----:B------:R-:W-:Y:S07]  /*12d20*/  LDSM.16.M88.4 R180, [R204+0x2000] ;  /* 0x00200000ccb4783b */ /* 0x000fee0000000200 */
[C---:B-1----:R-:W-:Y:S01]  /*12d30*/  HMMA.16816.F32 R16, R176.reuse, R148, R16 ;  /* 0x00000094b010723c */ /* 0x042fe20000001810 */
[----:B------:R-:W-:Y:S07]  /*12d40*/  LDSM.16.M88.4 R192, [R205+0x4000] ;  /* 0x00400000cdc0783b */ /* 0x000fee0000000200 */
[C---:B------:R-:W-:Y:S01]  /*12d50*/  HMMA.16816.F32 R20, R176.reuse, R150, R20 ;  /* 0x00000096b014723c */ /* 0x040fe20000001814 */
[----:B------:R-:W1:Y:S07]  /*12d60*/  LDSM.16.M88.4 R148, [R205+0x3000] ;  /* 0x00300000cd94783b */ /* 0x000e6e0000000200 */
[C---:B------:R-:W-:Y:S01]  /*12d70*/  HMMA.16816.F32 R24, R176.reuse, R152, R24 ;  /* 0x00000098b018723c */ /* 0x040fe20000001818 */
[----:B------:R-:W0:Y:S07]  /*12d80*/  LDGDEPBAR ;  /* 0x00000000000079af */ /* 0x000e2e0000000000 */
[C---:B------:R-:W-:Y:S01]  /*12d90*/  HMMA.16816.F32 R28, R176.reuse, R154, R28 ;  /* 0x0000009ab01c723c */ /* 0x040fe2000000181c */
[----:B------:R-:W4:Y:S07]  /*12da0*/  LDSM.16.M88.4 R152, [R197+0x4000] ;  /* 0x00400000c598783b */ /* 0x000f2e0000000200 */
[C---:B--2---:R-:W-:Y:S08]  /*12db0*/  HMMA.16816.F32 R32, R176.reuse, R156, R32 ;  /* 0x0000009cb020723c */ /* 0x044ff00000001820 */
[----:B------:R-:W-:Y:S01]  /*12dc0*/  HMMA.16816.F32 R36, R176, R158, R36 ;  /* 0x0000009eb024723c */ /* 0x000fe20000001824 */
[----:B------:R-:W2:Y:S07]  /*12dd0*/  LDSM.16.M88.4 R156, [R204+0x3000] ;  /* 0x00300000cc9c783b */ /* 0x000eae0000000200 */
[C---:B---3--:R-:W-:Y:S01]  /*12de0*/  HMMA.16816.F32 R4, R160.reuse, R164, R4 ;  /* 0x000000a4a004723c */ /* 0x048fe20000001804 */
[----:B------:R-:W-:Y:S07]  /*12df0*/  LDSM.16.M88.4 R176, [R196+0x4000] ;  /* 0x00400000c4b0783b */ /* 0x000fee0000000200 */
        /* <DEDUP_REMOVED lines=10> */
[----:B------:R-:W5:Y:S07]  /*12ea0*/  LDSM.16.M88.4 R160, [R0+0x3000] ;  /* 0x0030000000a0783b */ /* 0x000f6e0000000200 */
[C---:B----4-:R-:W-:Y:S01]  /*12eb0*/  HMMA.16816.F32 R4, R152.reuse, R180, R4 ;  /* 0x000000b49804723c */ /* 0x050fe20000001804 */
[----:B------:R-:W-:Y:S07]  /*12ec0*/  LDSM.16.M88.4 R172, [R147+0x4000] ;  /* 0x0040000093ac783b */ /* 0x000fee0000000200 */
[C---:B------:R-:W-:Y:S01]  /*12ed0*/  HMMA.16816.F32 R12, R152.reuse, R182, R12 ;  /* 0x000000b6980c723c */ /* 0x040fe2000000180c */
[----:B------:R-:W4:Y:S07]  /*12ee0*/  LDSM.16.M88.4 R180, [R2+0x2000] ;  /* 0x0020000002b4783b */ /* 0x000f2e0000000200 */
[C---:B------:R-:W-:Y:S08]  /*12ef0*/  HMMA.16816.F32 R16, R152.reuse, R184, R16 ;  /* 0x000000b89810723c */ /* 0x040ff00000001810 */
[C---:B------:R-:W-:Y:S01]  /*12f00*/  HMMA.16816.F32 R20, R152.reuse, R186, R20 ;  /* 0x000000ba9814723c */ /* 0x040fe20000001814 */
[----:B------:R-:W-:Y:S07]  /*12f10*/  LDSM.16.M88.4 R184, [R200+0x8000] ;  /* 0x00800000c8b8783b */ /* 0x000fee0000000200 */
[C---:B--2---:R-:W-:Y:S08]  /*12f20*/  HMMA.16816.F32 R24, R152.reuse, R156, R24 ;  /* 0x0000009c9818723c */ /* 0x044ff00000001818 */
        /* <DEDUP_REMOVED lines=8> */
[----:B------:R-:W-:Y:S07]  /*12fb0*/  LDSM.16.M88.4 R188, [R204+0x4000] ;  /* 0x00400000ccbc783b */ /* 0x000fee0000000200 */
[C---:B-1----:R-:W-:Y:S08]  /*12fc0*/  HMMA.16816.F32 R16, R176.reuse, R148, R16 ;  /* 0x00000094b010723c */ /* 0x042ff00000001810 */
[C---:B------:R-:W-:Y:S01]  /*12fd0*/  HMMA.16816.F32 R20, R176.reuse, R150, R20 ;  /* 0x00000096b014723c */ /* 0x040fe20000001814 */
[----:B------:R-:W1:Y:S07]  /*12fe0*/  LDSM.16.M88.4 R148, [R205+0x4800] ;  /* 0x00480000cd94783b */ /* 0x000e6e0000000200 */
[C---:B-----5:R-:W-:Y:S08]  /*12ff0*/  HMMA.16816.F32 R24, R176.reuse, R160, R24 ;  /* 0x000000a0b018723c */ /* 0x060ff00000001818 */
[C---:B------:R-:W-:Y:S01]  /*13000*/  HMMA.16816.F32 R28, R176.reuse, R162, R28 ;  /* 0x000000a2b01c723c */ /* 0x040fe2000000181c */
[----:B------:R-:W5:Y:S07]  /*13010*/  LDSM.16.M88.4 R160, [R205+0x5000] ;  /* 0x00500000cda0783b */ /* 0x000f6e0000000200 */
        /* <DEDUP_REMOVED lines=15> */
[----:B------:R-:W3:Y:S07]  /*13110*/  LDSM.16.M88.4 R164, [R204+0x5800] ;  /* 0x00580000cca4783b */ /* 0x000eee0000000200 */
[C---:B------:R-:W-:Y:S01]  /*13120*/  HMMA.16816.F32 R4, R184.reuse, R192, R4 ;  /* 0x000000c0b804723c */ /* 0x040fe20000001804 */
[----:B------:R-:W2:Y:S07]  /*13130*/  LDSM.16.M88.4 R172, [R196+0x8000] ;  /* 0x00800000c4ac783b */ /* 0x000eae0000000200 */
        /* <DEDUP_REMOVED lines=11> */
[----:B------:R-:W1:Y:S01]  /*131f0*/  LDSM.16.M88.4 R184, [R147+0x8000] ;  /* 0x0080000093b8783b */ /* 0x000e620000000200 */
[C---:B----4-:R-:W-:Y:S08]  /*13200*/  HMMA.16816.F32 R4, R176.reuse, R188, R4 ;  /* 0x000000bcb004723c */ /* 0x050ff00000001804 */
[C---:B------:R-:W-:Y:S08]  /*13210*/  HMMA.16816.F32 R12, R176.reuse, R190, R12 ;  /* 0x000000beb00c723c */ /* 0x040ff0000000180c */
[C---:B--2---:R-:W-:Y:S08]  /*13220*/  HMMA.16816.F32 R16, R176.reuse, R152, R16 ;  /* 0x00000098b010723c */ /* 0x044ff00000001810 */
[C---:B------:R-:W-:Y:S01]  /*13230*/  HMMA.16816.F32 R20, R176.reuse, R154, R20 ;  /* 0x0000009ab014723c */ /* 0x040fe20000001814 */
[----:B------:R-:W-:Y:S07]  /*13240*/  LDSM.16.M88.4 R152, [R206+0x5000] ;  /* 0x00500000ce98783b */ /* 0x000fee0000000200 */
[C---:B------:R-:W-:Y:S08]  /*13250*/  HMMA.16816.F32 R24, R176.reuse, R156, R24 ;  /* 0x0000009cb018723c */ /* 0x040ff00000001818 */
[C---:B------:R-:W-:Y:S08]  /*13260*/  HMMA.16816.F32 R28, R176.reuse, R158, R28 ;  /* 0x0000009eb01c723c */ /* 0x040ff0000000181c */
[C---:B---3--:R-:W-:Y:S08]  /*13270*/  HMMA.16816.F32 R32, R176.reuse, R164, R32 ;  /* 0x000000a4b020723c */ /* 0x048ff00000001820 */
[----:B------:R-:W-:Y:S08]  /*13280*/  HMMA.16816.F32 R36, R176, R166, R36 ;  /* 0x000000a6b024723c */ /* 0x000ff00000001824 */
[C---:B------:R-:W-:Y:S08]  /*13290*/  HMMA.16816.F32 R4, R172.reuse, R180, R4 ;  /* 0x000000b4ac04723c */ /* 0x040ff00000001804 */
[C---:B------:R-:W-:Y:S08]  /*132a0*/  HMMA.16816.F32 R12, R172.reuse, R182, R12 ;  /* 0x000000b6ac0c723c */ /* 0x040ff0000000180c */
[C---:B-1----:R-:W-:Y:S08]  /*132b0*/  HMMA.16816.F32 R16, R172.reuse, R148, R16 ;  /* 0x00000094ac10723c */ /* 0x042ff00000001810 */
[C---:B------:R-:W-:Y:S01]  /*132c0*/  HMMA.16816.F32 R20, R172.reuse, R150, R20 ;  /* 0x00000096ac14723c */ /* 0x040fe20000001814 */
[----:B------:R-:W1:Y:S07]  /*132d0*/  LDSM.16.M88.4 R148, [R206+0x4800] ;  /* 0x00480000ce94783b */ /* 0x000e6e0000000200 */
[C---:B-----5:R-:W-:Y:S08]  /*132e0*/  HMMA.16816.F32 R24, R172.reuse, R160, R24 ;  /* 0x000000a0ac18723c */ /* 0x060ff00000001818 */
[C---:B------:R-:W-:Y:S08]  /*132f0*/  HMMA.16816.F32 R28, R172.reuse, R162, R28 ;  /* 0x000000a2ac1c723c */ /* 0x040ff0000000181c */
[C---:B------:R-:W-:Y:S08]  /*13300*/  HMMA.16816.F32 R32, R172.reuse, R168, R32 ;  /* 0x000000a8ac20723c */ /* 0x040ff00000001820 */
[----:B------:R-:W-:Y:S08]  /*13310*/  HMMA.16816.F32 R36, R172, R170, R36 ;  /* 0x000000aaac24723c */ /* 0x000ff00000001824 */
[C---:B------:R-:W-:Y:S08]  /*13320*/  HMMA.16816.F32 R4, R184.reuse, R192, R4 ;  /* 0x000000c0b804723c */ /* 0x040ff00000001804 */
[C---:B------:R-:W-:Y:S08]  /*13330*/  HMMA.16816.F32 R12, R184.reuse, R194, R12 ;  /* 0x000000c2b80c723c */ /* 0x040ff0000000180c */
[C---:B-1----:R-:W-:Y:S08]  /*13340*/  HMMA.16816.F32 R16, R184.reuse, R148, R16 ;  /* 0x00000094b810723c */ /* 0x042ff00000001810 */
[C---:B------:R-:W-:Y:S01]  /*13350*/  HMMA.16816.F32 R20, R184.reuse, R150, R20 ;  /* 0x00000096b814723c */ /* 0x040fe20000001814 */
[----:B------:R-:W1:Y:S03]  /*13360*/  LDSM.16.M88.4 R148, [R206+0x5800] ;  /* 0x00580000ce94783b */ /* 0x000e660000000200 */
[----:B------:R-:W-:Y:S02]  /*13370*/  FMUL.FTZ R173, R4, c[0x0][0x320] ;  /* 0x0000c80004ad7a20 */ /* 0x000fe40000410000 */
[----:B------:R-:W-:Y:S02]  /*13380*/  FMUL.FTZ R175, R5, c[0x0][0x320] ;  /* 0x0000c80005af7a20 */ /* 0x000fe40000410000 */
[C---:B------:R-:W-:Y:S02]  /*13390*/  HMMA.16816.F32 R24, R184.reuse, R152, R24 ;  /* 0x00000098b818723c */ /* 0x040fe40000001818 */
[----:B------:R-:W2:Y:S02]  /*133a0*/  MUFU.TANH R173, R173 ;  /* 0x000000ad00ad7308 */ /* 0x000ea40000002400 */
[----:B------:R-:W-:Y:S02]  /*133b0*/  FMUL.FTZ R0, R6, c[0x0][0x320] ;  /* 0x0000c80006007a20 */ /* 0x000fe40000410000 */
[----:B------:R-:W-:Y:S02]  /*133c0*/  FMUL.FTZ R2, R7, c[0x0][0x320] ;  /* 0x0000c80007027a20 */ /* 0x000fe40000410000 */
[C---:B------:R-:W-:Y:S04]  /*133d0*/  HMMA.16816.F32 R28, R184.reuse, R154, R28 ;  /* 0x0000009ab81c723c */ /* 0x040fe8000000181c */
[----:B------:R-:W3:Y:S01]  /*133e0*/  MUFU.TANH R175, R175 ;  /* 0x000000af00af7308 */ /* 0x000ee20000002400 */
[----:B------:R-:W-:Y:S02]  /*133f0*/  FMUL.FTZ R176, R12, c[0x0][0x320] ;  /* 0x0000c8000cb07a20 */ /* 0x000fe40000410000 */
[----:B------:R-:W-:Y:S02]  /*13400*/  FMUL.FTZ R177, R13, c[0x0][0x320] ;  /* 0x0000c8000db17a20 */ /* 0x000fe40000410000 */
[----:B------:R-:W-:Y:S03]  /*13410*/  FMUL.FTZ R172, R14, c[0x0][0x320] ;  /* 0x0000c8000eac7a20 */ /* 0x000fe60000410000 */
[----:B------:R-:W-:Y:S02]  /*13420*/  FMUL.FTZ R174, R15, c[0x0][0x320] ;  /* 0x0000c8000fae7a20 */ /* 0x000fe40000410000 */
[----:B------:R-:W4:Y:S01]  /*13430*/  MUFU.TANH R0, R0 ;  /* 0x0000000000007308 */ /* 0x000f220000002400 */
[----:B------:R-:W-:Y:S02]  /*13440*/  FMUL.FTZ R183, R16, c[0x0][0x320] ;  /* 0x0000c80010b77a20 */ /* 0x000fe40000410000 */
[----:B------:R-:W-:Y:S02]  /*13450*/  FMUL.FTZ R179, R17, c[0x0][0x320] ;  /* 0x0000c80011b37a20 */ /* 0x000fe40000410000 */
[----:B------:R-:W-:Y:S02]  /*13460*/  FMUL.FTZ R192, R18, c[0x0][0x320] ;  /* 0x0000c80012c07a20 */ /* 0x000fe40000410000 */
[----:B------:R-:W-:Y:S02]  /*13470*/  FMUL.FTZ R188, R19, c[0x0][0x320] ;  /* 0x0000c80013bc7a20 */ /* 0x000fe40000410000 */
[----:B------:R-:W-:Y:S01]  /*13480*/  FMUL.FTZ R180, R20, c[0x0][0x320] ;  /* 0x0000c80014b47a20 */ /* 0x000fe20000410000 */
[----:B------:R-:W2:Y:S01]  /*13490*/  MUFU.TANH R2, R2 ;  /* 0x0000000200027308 */ /* 0x000ea20000002400 */
[C---:B-1----:R-:W-:Y:S03]  /*134a0*/  HMMA.16816.F32 R32, R184.reuse, R148, R32 ;  /* 0x00000094b820723c */ /* 0x042fe60000001820 */
[----:B------:R-:W-:Y:S02]  /*134b0*/  FMUL.FTZ R189, R21, c[0x0][0x320] ;  /* 0x0000c80015bd7a20 */ /* 0x000fe40000410000 */
[----:B------:R-:W-:Y:S02]  /*134c0*/  FMUL.FTZ R190, R22, c[0x0][0x320] ;  /* 0x0000c80016be7a20 */ /* 0x000fe40000410000 */
[----:B------:R-:W-:Y:S01]  /*134d0*/  FMUL.FTZ R178, R23, c[0x0][0x320] ;  /* 0x0000c80017b27a20 */ /* 0x000fe20000410000 */
[----:B------:R-:W-:Y:S01]  /*134e0*/  HMMA.16816.F32 R36, R184, R150, R36 ;  /* 0x00000096b824723c */ /* 0x000fe20000001824 */
[----:B------:R-:W1:Y:S03]  /*134f0*/  MUFU.TANH R176, R176 ;  /* 0x000000b000b07308 */ /* 0x000e660000002400 */
        /* <DEDUP_REMOVED lines=8> */
[----:B------:R-:W-:Y:S01]  /*13580*/  @P4 IMAD.HI.U32 R32, R245, c[0x0][0x2c8], RZ ;  /* 0x0000b200f5204a27 */ /* 0x000fe200078e00ff */
[----:B------:R5:W1:Y:S03]  /*13590*/  MUFU.TANH R184, R33 ;  /* 0x0000002100b87308 */ /* 0x000a660000002400 */
[----:B------:R-:W-:Y:S01]  /*135a0*/  FMUL.FTZ R39, R39, c[0x0][0x320] ;  /* 0x0000c80027277a20 */ /* 0x000fe20000410000 */
[----:B------:R-:W-:Y:S01]  /*135b0*/  @P4 SHF.R.U32.HI R245, RZ, c[0x0][0x2cc], R32 ;  /* 0x0000b300fff54a19 */ /* 0x000fe20000011620 */
[----:B------:R-:W-:Y:S01]  /*135c0*/  FMUL.FTZ R195, R29, c[0x0][0x320] ;  /* 0x0000c8001dc37a20 */ /* 0x000fe20000410000 */
[----:B------:R-:W-:Y:S01]  /*135d0*/  ISETP.GE.AND P4, PT, R209, 0x1, PT ;  /* 0x00000001d100780c */ /* 0x000fe20003f86270 */
[----:B------:R-:W-:Y:S02]  /*135e0*/  FMUL.FTZ R29, R30, c[0x0][0x320] ;  /* 0x0000c8001e1d7a20 */ /* 0x000fe40000410000 */
[----:B------:R-:W1:Y:S01]  /*135f0*/  SHFL.IDX PT, R185, R245, RZ, 0x1c1f ;  /* 0x001c1ffff5b97589 */ /* 0x000e6200000e0000 */
[----:B------:R1:W1:Y:S01]  /*13600*/  MUFU.TANH R32, R39 ;  /* 0x0000002700207308 */ /* 0x0002620000002400 */
[----:B------:R-:W-:Y:S02]  /*13610*/  FMUL.FTZ R28, R31, c[0x0][0x320] ;  /* 0x0000c8001f1c7a20 */ /* 0x000fe40000410000 */
[----:B------:R-:W-:Y:S02]  /*13620*/  FMUL.FTZ R31, R34, c[0x0][0x320] ;  /* 0x0000c800221f7a20 */ /* 0x000fe40000410000 */
[----:B------:R-:W-:Y:S02]  /*13630*/  FMUL.FTZ R30, R35, c[0x0][0x320] ;  /* 0x0000c800231e7a20 */ /* 0x000fe40000410000 */
[----:B------:R-:W-:Y:S02]  /*13640*/  FMUL.FTZ R35, R36, c[0x0][0x320] ;  /* 0x0000c80024237a20 */ /* 0x000fe40000410000 */
[----:B------:R-:W-:Y:S01]  /*13650*/  FMUL.FTZ R34, R37, c[0x0][0x320] ;  /* 0x0000c80025227a20 */ /* 0x000fe20000410000 */
[----:B------:R-:W2:Y:S01]  /*13660*/  MUFU.TANH R172, R172 ;  /* 0x000000ac00ac7308 */ /* 0x000ea20000002400 */
[----:B------:R-:W-:Y:S01]  /*13670*/  SHF.L.U32 R37, R244, 0x6, RZ ;  /* 0x00000006f4257819 */ /* 0x000fe200000006ff */
[----:B-----5:R-:W-:Y:S03]  /*13680*/  FMUL.FTZ R33, R38, c[0x0][0x320] ;  /* 0x0000c80026217a20 */ /* 0x020fe60000410000 */
[----:B------:R-:W-:Y:S04]  /*13690*/  IADD3 R36, -R222, 0x1, -R37 ;  /* 0x00000001de247810 */ /* 0x000fe80007ffe925 */
[----:B------:R-:W-:Y:S01]  /*136a0*/  IADD3 R36, -R227, R36, R230 ;  /* 0x00000024e3247210 */ /* 0x000fe20007ffe1e6 */
[----:B------:R-:W2:Y:S03]  /*136b0*/  MUFU.TANH R174, R174 ;  /* 0x000000ae00ae7308 */ /* 0x000ea60000002400 */
[C---:B------:R-:W-:Y:S02]  /*136c0*/  IADD3 R38, R36.reuse, c[0x0][0x328], RZ ;  /* 0x0000ca0024267a10 */ /* 0x040fe40007ffe0ff */
[----:B------:R-:W-:Y:S02]  /*136d0*/  IADD3 R36, R36, UR4, RZ ;  /* 0x0000000424247c10 */ /* 0x000fe4000fffe0ff */
[-C--:B-1----:R-:W-:Y:S02]  /*136e0*/  IADD3 R206, R38, R185.reuse, RZ ;  /* 0x000000b926ce7210 */ /* 0x082fe40007ffe0ff */
[----:B------:R-:W-:Y:S01]  /*136f0*/  IADD3 R39, R36, R185, RZ ;  /* 0x000000b924277210 */ /* 0x000fe20007ffe0ff */
        /* <DEDUP_REMOVED lines=22> */
[----:B------:R-:W-:-:S05]  /*13860*/  @!P4 BRA `(.L_x_1938) ;  /* 0x000001500000c947 */ /* 0x000fca0003800000 */
[----:B--234-:R-:W-:Y:S01]  /*13870*/  IADD3 R6, -R227, R230, R185 ;  /* 0x000000e6e3067210 */ /* 0x01cfe20007ffe1b9 */
[----:B------:R-:W-:Y:S03]  /*13880*/  BSSY B0, `(.L_x_1939) ;  /* 0x000000e000007945 */ /* 0x000fe60003800000 */
[----:B------:R-:W-:-:S13]  /*13890*/  ISETP.GT.AND P0, PT, R6, -0x1, PT ;  /* 0xffffffff0600780c */ /* 0x000fda0003f04270 */
[----:B------:R-:W-:-:S05]  /*138a0*/  @P0 BRA `(.L_x_1940) ;  /* 0x0000007000000947 */ /* 0x000fca0003800000 */
[----:B------:R-:W-:Y:S01]  /*138b0*/  LOP3.LUT R6, RZ, R6, RZ, 0x33, !PT ;  /* 0x00000006ff067212 */ /* 0x000fe200078e33ff */
[----:B------:R-:W-:Y:S05]  /*138c0*/  IMAD.MOV.U32 R4, RZ, RZ, c[0x0][0x32c] ;  /* 0x0000cb00ff047624 */ /* 0x000fea00078e00ff */
[----:B------:R-:W-:-:S13]  /*138d0*/  ISETP.NE.AND P0, PT, R4, 0x1, PT ;  /* 0x000000010400780c */ /* 0x000fda0003f05270 */
[----:B------:R-:W-:Y:S05]  /*138e0*/  @P0 IMAD.HI.U32 R4, R6, c[0x0][0x330], RZ ;  /* 0x0000cc0006040a27 */ /* 0x000fea00078e00ff */
[----:B------:R-:W-:Y:S04]  /*138f0*/  @P0 SHF.R.U32.HI R6, RZ, c[0x0][0x334], R4 ;  /* 0x0000cd00ff060a19 */ /* 0x000fe80000011604 */
[----:B------:R-:W-:Y:S01]  /*13900*/  LOP3.LUT R6, RZ, R6, RZ, 0x33, !PT ;  /* 0x00000006ff067212 */ /* 0x000fe200078e33ff */
[----:B------:R-:W-:-:S05]  /*13910*/  BRA `(.L_x_1941) ;  /* 0x0000004000007947 */ /* 0x000fca0003800000 */
.L_x_1940:
[----:B------:R-:W-:Y:S04]  /*13920*/  MOV R4, c[0x0][0x32c] ;  /* 0x0000cb0000047a02 */ /* 0x000fe80000000f00 */
[----:B------:R-:W-:-:S13]  /*13930*/  ISETP.NE.AND P0, PT, R4, 0x1, PT ;  /* 0x000000010400780c */ /* 0x000fda0003f05270 */
[----:B------:R-:W-:Y:S05]  /*13940*/  @P0 IMAD.HI.U32 R4, R6, c[0x0][0x330], RZ ;  /* 0x0000cc0006040a27 */ /* 0x000fea00078e00ff */
[----:B------:R-:W-:Y:S02]  /*13950*/  @P0 SHF.R.U32.HI R6, RZ, c[0x0][0x334], R4 ;  /* 0x0000cd00ff060a19 */ /* 0x000fe40000011604 */
.L_x_1941:
[----:B------:R-:W-:Y:S05]  /*13960*/  BSYNC B0 ;  /* 0x0000000000007941 */ /* 0x000fea0003800000 */
.L_x_1939:
[----:B------:R-:W-:Y:S04]  /*13970*/  IMAD R5, R6, c[0x0][0x32c], -R37 ;  /* 0x0000cb0006057a24 */ /* 0x000fe800078e0a25 */
[----:B------:R-:W-:Y:S05]  /*13980*/  IMAD.IADD R4, R5, 0x1, -R222 ;  /* 0x0000000105047824 */ /* 0x000fea00078e0ade */
[----:B------:R-:W-:Y:S02]  /*13990*/  IADD3 R5, R4, c[0x0][0x32c], RZ ;  /* 0x0000cb0004057a10 */ /* 0x000fe40007ffe0ff */
[----:B------:R-:W-:Y:S02]  /*139a0*/  IMNMX R39, R39, R4, !PT ;  /* 0x0000000427277217 */ /* 0x000fe40007800200 */
[----:B------:R-:W-:Y:S02]  /*139b0*/  IMNMX R206, R206, R5, PT ;  /* 0x00000005cece7217 */ /* 0x000fe40003800200 */
.L_x_1938:
[----:B--234-:R-:W-:Y:S01]  /*139c0*/  ISETP.GT.AND P1, PT, R244, -0x1, PT ;  /* 0xfffffffff400780c */ /* 0x01cfe20003f24270 */
[----:B------:R-:W2:Y:S03]  /*139d0*/  SHFL.IDX PT, R13, R245, 0x1, 0x1c1f ;  /* 0x003c1f00f50d7f89 */ /* 0x000ea600000e0000 */
[C---:B------:R-:W-:Y:S02]  /*139e0*/  ISETP.GT.AND P0, PT, R39.reuse, RZ, P1 ;  /* 0x000000ff2700720c */ /* 0x040fe40000f04270 */
[C---:B------:R-:W-:Y:S02]  /*139f0*/  ISETP.GT.AND P3, PT, R39.reuse, 0x1, P1 ;  /* 0x000000012700780c */ /* 0x040fe40000f64270 */
[C---:B------:R-:W-:Y:S02]  /*13a00*/  ISETP.LT.OR P0, PT, R206.reuse, 0x1, P0 ;  /* 0x00000001ce00780c */ /* 0x040fe40000701670 */
[----:B------:R-:W-:Y:S02]  /*13a10*/  ISETP.GT.AND P2, PT, R39, 0x8, P1 ;  /* 0x000000082700780c */ /* 0x000fe40000f44270 */
[----:B------:R-:W-:Y:S02]  /*13a20*/  FSEL R173, R173, -INF , !P0 ;  /* 0xff800000adad7808 */ /* 0x000fe40004000000 */
[----:B------:R-:W-:Y:S02]  /*13a30*/  ISETP.GT.AND P0, PT, R39, 0x9, P1 ;  /* 0x000000092700780c */ /* 0x000fe40000f04270 */
[C---:B------:R-:W-:Y:S02]  /*13a40*/  ISETP.LT.OR P3, PT, R206.reuse, 0x2, P3 ;  /* 0x00000002ce00780c */ /* 0x040fe40001f61670 */
[C---:B------:R-:W-:Y:S02]  /*13a50*/  ISETP.LT.OR P2, PT, R206.reuse, 0x9, P2 ;  /* 0x00000009ce00780c */ /* 0x040fe40001741670 */
[----:B------:R-:W-:Y:S02]  /*13a60*/  ISETP.LT.OR P0, PT, R206, 0xa, P0 ;  /* 0x0000000ace00780c */ /* 0x000fe40000701670 */
[----:B------:R-:W-:Y:S02]  /*13a70*/  FSEL R175, R175, -INF , !P3 ;  /* 0xff800000afaf7808 */ /* 0x000fe40005800000 */
[C---:B------:R-:W-:Y:S01]  /*13a80*/  ISETP.GT.AND P3, PT, R39.reuse, 0x10, P1 ;  /* 0x000000102700780c */ /* 0x040fe20000f64270 */
[--C-:B--2---:R-:W-:Y:S01]  /*13a90*/  IMAD.IADD R4, R38, 0x1, R13.reuse ;  /* 0x0000000126047824 */ /* 0x104fe200078e020d */
[----:B------:R-:W-:Y:S01]  /*13aa0*/  FSEL R5, R176, -INF , !P2 ;  /* 0xff800000b0057808 */ /* 0x000fe20005000000 */
[----:B------:R-:W-:Y:S01]  /*13ab0*/  IMAD.IADD R7, R36, 0x1, R13 ;  /* 0x0000000124077824 */ /* 0x000fe200078e020d */
[----:B------:R-:W-:Y:S02]  /*13ac0*/  ISETP.GT.AND P2, PT, R39, 0x11, P1 ;  /* 0x000000112700780c */ /* 0x000fe40000f44270 */
[----:B------:R-:W-:Y:S02]  /*13ad0*/  FSEL R177, R177, -INF , !P0 ;  /* 0xff800000b1b17808 */ /* 0x000fe40004000000 */
[----:B------:R-:W-:Y:S02]  /*13ae0*/  ISETP.GT.AND P0, PT, R39, 0x18, P1 ;  /* 0x000000182700780c */ /* 0x000fe40000f04270 */
[C---:B------:R-:W-:Y:S02]  /*13af0*/  ISETP.LT.OR P3, PT, R206.reuse, 0x11, P3 ;  /* 0x00000011ce00780c */ /* 0x040fe40001f61670 */
[C---:B------:R-:W-:Y:S02]  /*13b00*/  ISETP.LT.OR P2, PT, R206.reuse, 0x12, P2 ;  /* 0x00000012ce00780c */ /* 0x040fe40001741670 */
[----:B------:R-:W-:Y:S02]  /*13b10*/  ISETP.LT.OR P0, PT, R206, 0x19, P0 ;  /* 0x00000019ce00780c */ /* 0x000fe40000701670 */
[----:B-1----:R-:W-:Y:S02]  /*13b20*/  FSEL R183, R183, -INF , !P3 ;  /* 0xff800000b7b77808 */ /* 0x002fe40005800000 */
[----:B------:R-:W-:Y:S02]  /*13b30*/  ISETP.GT.AND P3, PT, R39, 0x19, P1 ;  /* 0x000000192700780c */ /* 0x000fe40000f64270 */
[----:B------:R-:W-:Y:S02]  /*13b40*/  FSEL R187, R179, -INF , !P2 ;  /* 0xff800000b3bb7808 */ /* 0x000fe40005000000 */
[C---:B------:R-:W-:Y:S02]  /*13b50*/  ISETP.GT.AND P2, PT, R39.reuse, 0x20, P1 ;  /* 0x000000202700780c */ /* 0x040fe40000f44270 */
[----:B------:R-:W-:Y:S02]  /*13b60*/  FSEL R185, R180, -INF , !P0 ;  /* 0xff800000b4b97808 */ /* 0x000fe40004000000 */
[----:B------:R-:W-:Y:S02]  /*13b70*/  ISETP.GT.AND P0, PT, R39, 0x21, P1 ;  /* 0x000000212700780c */ /* 0x000fe40000f04270 */
[C---:B------:R-:W-:Y:S02]  /*13b80*/  ISETP.LT.OR P3, PT, R206.reuse, 0x1a, P3 ;  /* 0x0000001ace00780c */ /* 0x040fe40001f61670 */
[C---:B------:R-:W-:Y:S02]  /*13b90*/  ISETP.LT.OR P2, PT, R206.reuse, 0x21, P2 ;  /* 0x00000021ce00780c */ /* 0x040fe40001741670 */
[C---:B------:R-:W-:Y:S02]  /*13ba0*/  ISETP.LT.OR P0, PT, R206.reuse, 0x22, P0 ;  /* 0x00000022ce00780c */ /* 0x040fe40000701670 */
[----:B------:R-:W-:Y:S02]  /*13bb0*/  FSEL R171, R189, -INF , !P3 ;  /* 0xff800000bdab7808 */ /* 0x000fe40005800000 */
[----:B------:R-:W-:Y:S02]  /*13bc0*/  ISETP.GT.AND P3, PT, R39, 0x28, P1 ;  /* 0x000000282700780c */ /* 0x000fe40000f64270 */
        /* <DEDUP_REMOVED lines=17> */
[----:B------:R-:W-:Y:S02]  /*13ce0*/  FSEL R157, R35, -INF , !P2 ;  /* 0xff800000239d7808 */ /* 0x000fe40005000000 */
[----:B------:R-:W-:Y:S01]  /*13cf0*/  FSEL R155, R34, -INF , !P0 ;  /* 0xff800000229b7808 */ /* 0x000fe20004000000 */
[----:B------:R-:W-:-:S05]  /*13d00*/  @!P4 BRA `(.L_x_1942) ;  /* 0x000001500000c947 */ /* 0x000fca0003800000 */
[----:B------:R-:W-:Y:S01]  /*13d10*/  IADD3 R12, -R227, R230, R13 ;  /* 0x000000e6e30c7210 */ /* 0x000fe20007ffe10d */
        /* <DEDUP_REMOVED lines=10> */
.L_x_1944:
[----:B------:R-:W-:Y:S04]  /*13dc0*/  MOV R6, c[0x0][0x32c] ;  /* 0x0000cb0000067a02 */ /* 0x000fe80000000f00 */
[----:B------:R-:W-:-:S13]  /*13dd0*/  ISETP.NE.AND P0, PT, R6, 0x1, PT ;  /* 0x000000010600780c */ /* 0x000fda0003f05270 */
[----:B------:R-:W-:Y:S05]  /*13de0*/  @P0 IMAD.HI.U32 R6, R12, c[0x0][0x330], RZ ;  /* 0x0000cc000c060a27 */ /* 0x000fea00078e00ff */
[----:B------:R-:W-:Y:S02]  /*13df0*/  @P0 SHF.R.U32.HI R12, RZ, c[0x0][0x334], R6 ;  /* 0x0000cd00ff0c0a19 */ /* 0x000fe40000011606 */
.L_x_1945:
[----:B------:R-:W-:Y:S05]  /*13e00*/  BSYNC B0 ;  /* 0x0000000000007941 */ /* 0x000fea0003800000 */
.L_x_1943:
[----:B------:R-:W-:Y:S04]  /*13e10*/  IMAD R37, R12, c[0x0][0x32c], -R37 ;  /* 0x0000cb000c257a24 */ /* 0x000fe800078e0a25 */
[----:B------:R-:W-:Y:S05]  /*13e20*/  IMAD.IADD R6, R37, 0x1, -R222 ;  /* 0x0000000125067824 */ /* 0x000fea00078e0ade */
[----:B------:R-:W-:Y:S02]  /*13e30*/  IADD3 R13, R6, c[0x0][0x32c], RZ ;  /* 0x0000cb00060d7a10 */ /* 0x000fe40007ffe0ff */
[----:B------:R-:W-:Y:S02]  /*13e40*/  IMNMX R7, R7, R6, !PT ;  /* 0x0000000607077217 */ /* 0x000fe40007800200 */
[----:B------:R-:W-:Y:S02]  /*13e50*/  IMNMX R4, R4, R13, PT ;  /* 0x0000000d04047217 */ /* 0x000fe40003800200 */
.L_x_1942:
[----:B------:R-:W-:Y:S01]  /*13e60*/  FMNMX.FTZ R6, R173, R8, !PT ;  /* 0x00000008ad067209 */ /* 0x000fe20007810000 */
[----:B------:R-:W-:Y:S04]  /*13e70*/  DEPBAR.LE SB0, 0x2 ;  /* 0x000080800000791a */ /* 0x000fe80000000000 */
[----:B------:R-:W-:Y:S01]  /*13e80*/  FMNMX.FTZ R6, R175, R6, !PT ;  /* 0x00000006af067209 */ /* 0x000fe20007810000 */
[----:B------:R-:W-:Y:S01]  /*13e90*/  BAR.SYNC.DEFER_BLOCKING 0x0 ;  /* 0x0000000000007b1d */ /* 0x000fe20000010000 */
[----:B------:R-:W-:Y:S02]  /*13ea0*/  ISETP.GT.AND P0, PT, R7, RZ, P1 ;  /* 0x000000ff0700720c */ /* 0x000fe40000f04270 */
[----:B------:R-:W-:Y:S02]  /*13eb0*/  FMNMX.FTZ R6, R5, R6, !PT ;  /* 0x0000000605067209 */ /* 0x000fe40007810000 */
[----:B------:R-:W-:Y:S02]  /*13ec0*/  ISETP.GT.AND P2, PT, R7, 0x1, P1 ;  /* 0x000000010700780c */ /* 0x000fe40000f44270 */
[----:B------:R-:W-:Y:S02]  /*13ed0*/  FMNMX.FTZ R6, R177, R6, !PT ;  /* 0x00000006b1067209 */ /* 0x000fe40007810000 */
        /* <DEDUP_REMOVED lines=8> */
[----:B------:R-:W-:Y:S02]  /*13f60*/  FSEL R12, R2, -INF , !P2 ;  /* 0xff800000020c7808 */ /* 0x000fe40005000000 */
[----:B------:R-:W-:Y:S02]  /*13f70*/  FMNMX.FTZ R13, R14, R3, !PT ;  /* 0x000000030e0d7209 */ /* 0x000fe40007810000 */
        /* <DEDUP_REMOVED lines=18> */
[----:B------:R-:W-:Y:S02]  /*140a0*/  FMNMX.FTZ R15, R192, R15, !PT ;  /* 0x0000000fc00f7209 */ /* 0x000fe40007810000 */
[----:B------:R-:W-:Y:S02]  /*140b0*/  FSEL R188, R188, -INF , !P2 ;  /* 0xff800000bcbc7808 */ /* 0x000fe40005000000 */
[C---:B------:R-:W-:Y:S02]  /*140c0*/  ISETP.LT.OR P2, PT, R4.reuse, 0x19, P5 ;  /* 0x000000190400780c */ /* 0x040fe40002f41670 */
        /* <DEDUP_REMOVED lines=22> */
[----:B------:R-:W-:Y:S01]  /*14230*/  FMNMX.FTZ R15, R166, R15, !PT ;  /* 0x0000000fa60f7209 */ /* 0x000fe20007810000 */
[----:B------:R-:W1:Y:S01]  /*14240*/  SHFL.BFLY PT, R0, R13, 0x2, 0x1f ;  /* 0x0c401f000d007f89 */ /* 0x000e6200000e0000 */
[C---:B------:R-:W-:Y:S02]  /*14250*/  ISETP.GT.AND P0, PT, R7.reuse, 0x30, P1 ;  /* 0x000000300700780c */ /* 0x040fe40000f04270 */
[----:B------:R-:W-:Y:S02]  /*14260*/  ISETP.LT.OR P4, PT, R4, 0x2a, P3 ;  /* 0x0000002a0400780c */ /* 0x000fe40001f81670 */
[----:B------:R-:W-:Y:S02]  /*14270*/  FMNMX.FTZ R15, R164, R15, !PT ;  /* 0x0000000fa40f7209 */ /* 0x000fe40007810000 */
[----:B------:R-:W-:Y:S02]  /*14280*/  FSEL R162, R28, -INF , !P4 ;  /* 0xff8000001ca27808 */ /* 0x000fe40006000000 */
[----:B------:R-:W-:Y:S02]  /*14290*/  ISETP.GT.AND P3, PT, R7, 0x31, P1 ;  /* 0x000000310700780c */ /* 0x000fe40000f64270 */
[----:B------:R-:W-:Y:S02]  /*142a0*/  ISETP.LT.OR P0, PT, R4, 0x31, P0 ;  /* 0x000000310400780c */ /* 0x000fe40000701670 */
[----:B------:R-:W-:Y:S02]  /*142b0*/  FMNMX.FTZ R15, R162, R15, !PT ;  /* 0x0000000fa20f7209 */ /* 0x000fe40007810000 */
[----:B------:R-:W-:Y:S02]  /*142c0*/  FSEL R158, R31, -INF , !P0 ;  /* 0xff8000001f9e7808 */ /* 0x000fe40004000000 */
        /* <DEDUP_REMOVED lines=10> */
[----:B------:R-:W-:Y:S02]  /*14370*/  FSEL R152, R32, -INF , !P0 ;  /* 0xff80000020987808 */ /* 0x000fe40004000000 */
[----:B-1----:R-:W-:Y:S02]  /*14380*/  FMNMX.FTZ R4, R13, R0, !PT ;  /* 0x000000000d047209 */ /* 0x002fe40007810000 */
[----:B------:R-:W-:Y:S02]  /*14390*/  FMNMX.FTZ R7, R152, R17, !PT ;  /* 0x0000001198077209 */ /* 0x000fe40007810000 */
[----:B------:R-:W-:Y:S01]  /*143a0*/  IADD3 R174, R146, R9, RZ ;  /* 0x0000000992ae7210 */ /* 0x000fe20007ffe0ff */
[----:B------:R-:W1:Y:S08]  /*143b0*/  SHFL.BFLY PT, R15, R4, 0x1, 0x1f ;  /* 0x0c201f00040f7f89 */ /* 0x000e7000000e0000 */
[----:B------:R-:W2:Y:S08]  /*143c0*/  SHFL.BFLY PT, R0, R7, 0x2, 0x1f ;  /* 0x0c401f0007007f89 */ /* 0x000eb000000e0000 */
[----:B------:R-:W-:Y:S01]  /*143d0*/  LDSM.16.MT88.4 R16, [R174] ;  /* 0x00000000ae10783b */ /* 0x000fe20000004200 */
[----:B-1----:R-:W-:Y:S04]  /*143e0*/  FMNMX.FTZ R2, R4, R15, !PT ;  /* 0x0000000f04027209 */ /* 0x002fe80007810000 */
[C---:B------:R-:W-:Y:S01]  /*143f0*/  FSETP.NEU.FTZ.AND P0, PT, R2.reuse, -INF , PT ;  /* 0xff8000000200780b */ /* 0x040fe20003f1d000 */
[C---:B------:R-:W-:Y:S01]  /*14400*/  FMUL.FTZ R160, R2.reuse, c[0x0][0x2d0] ;  /* 0x0000b40002a07a20 */ /* 0x040fe20000410000 */
[----:B--2---:R-:W-:Y:S02]  /*14410*/  FMNMX.FTZ R13, R7, R0, !PT ;  /* 0x00000000070d7209 */ /* 0x004fe40007810000 */
[----:B------:R-:W-:Y:S02]  /*14420*/  FSEL R7, R2, RZ, P0 ;  /* 0x000000ff02077208 */ /* 0x000fe40000000000 */
[----:B------:R-:W-:Y:S01]  /*14430*/  FSEL R160, R160, RZ, P0 ;  /* 0x000000ffa0a07208 */ /* 0x000fe20000000000 */
[----:B------:R-:W1:Y:S02]  /*14440*/  SHFL.BFLY PT, R0, R13, 0x1, 0x1f ;  /* 0x0c201f000d007f89 */ /* 0x000e6400000e0000 */
[----:B------:R-:W-:Y:S02]  /*14450*/  FADD.FTZ R4, -R7, R8 ;  /* 0x0000000807047221 */ /* 0x000fe40000010100 */
[--C-:B------:R-:W-:Y:S02]  /*14460*/  FFMA.FTZ R176, R175, c[0x0][0x2d0], -R160.reuse ;  /* 0x0000b400afb07a23 */ /* 0x100fe400000108a0 */
[--C-:B------:R-:W-:Y:S02]  /*14470*/  FFMA.FTZ R175, R5, c[0x0][0x2d0], -R160.reuse ;  /* 0x0000b40005af7a23 */ /* 0x100fe400000108a0 */
[----:B------:R-:W-:Y:S02]  /*14480*/  FMUL.FTZ R5, R4, c[0x0][0x2d0] ;  /* 0x0000b40004057a20 */ /* 0x000fe40000410000 */
[--C-:B------:R-:W-:Y:S01]  /*14490*/  FFMA.FTZ R181, R173, c[0x0][0x2d0], -R160.reuse ;  /* 0x0000b400adb57a23 */ /* 0x100fe200000108a0 */
[----:B------:R-:W-:Y:S01]  /*144a0*/  MUFU.EX2 R176, R176 ;  /* 0x000000b000b07308 */ /* 0x000fe20000000800 */
[--C-:B------:R-:W-:Y:S01]  /*144b0*/  FFMA.FTZ R178, R177, c[0x0][0x2d0], -R160.reuse ;  /* 0x0000b400b1b27a23 */ /* 0x100fe200000108a0 */
[----:B------:R-:W-:Y:S01]  /*144c0*/  IADD3 R173, R199, R174, RZ ;  /* 0x000000aec7ad7210 */ /* 0x000fe20007ffe0ff */
[--C-:B------:R-:W-:Y:S02]  /*144d0*/  FFMA.FTZ R186, R171, c[0x0][0x2d0], -R160.reuse ;  /* 0x0000b400abba7a23 */ /* 0x100fe400000108a0 */
[--C-:B------:R-:W-:Y:S02]  /*144e0*/  FFMA.FTZ R191, R169, c[0x0][0x2d0], -R160.reuse ;  /* 0x0000b400a9bf7a23 */ /* 0x100fe400000108a0 */
[----:B------:R-:W2:Y:S01]  /*144f0*/  LDSM.16.MT88.4 R24, [R173] ;  /* 0x00000000ad18783b */ /* 0x000ea20000004200 */
[--C-:B------:R-:W-:Y:S02]  /*14500*/  FFMA.FTZ R193, R165, c[0x0][0x2d0], -R160.reuse ;  /* 0x0000b400a5c17a23 */ /* 0x100fe400000108a0 */
[----:B------:R-:W3:Y:S01]  /*14510*/  MUFU.EX2 R181, R181 ;  /* 0x000000b500b57308 */ /* 0x000ee20000000800 */
[--C-:B------:R-:W-:Y:S01]  /*14520*/  FFMA.FTZ R194, R163, c[0x0][0x2d0], -R160.reuse ;  /* 0x0000b400a3c27a23 */ /* 0x100fe200000108a0 */
[----:B-1----:R-:W-:Y:S01]  /*14530*/  FMNMX.FTZ R0, R13, R0, !PT ;  /* 0x000000000d007209 */ /* 0x002fe20007810000 */
[--C-:B------:R-:W-:Y:S02]  /*14540*/  FFMA.FTZ R245, R161, c[0x0][0x2d0], -R160.reuse ;  /* 0x0000b400a1f57a23 */ /* 0x100fe400000108a0 */
[--C-:B------:R-:W-:Y:S01]  /*14550*/  FFMA.FTZ R246, R159, c[0x0][0x2d0], -R160.reuse ;  /* 0x0000b4009ff67a23 */ /* 0x100fe200000108a0 */
[C---:B------:R-:W-:Y:S01]  /*14560*/  FSETP.NEU.FTZ.AND P0, PT, R0.reuse, -INF , PT ;  /* 0xff8000000000780b */ /* 0x040fe20003f1d000 */
[C---:B------:R-:W-:Y:S03]  /*14570*/  FMUL.FTZ R153, R0.reuse, c[0x0][0x2d0] ;  /* 0x0000b40000997a20 */ /* 0x040fe60000410000 */
[----:B------:R-:W-:Y:S01]  /*14580*/  MUFU.EX2 R175, R175 ;  /* 0x000000af00af7308 */ /* 0x000fe20000000800 */
[----:B------:R-:W-:Y:S01]  /*14590*/  FSEL R4, R0, RZ, P0 ;  /* 0x000000ff00047208 */ /* 0x000fe20000000000 */
[--C-:B------:R-:W-:Y:S01]  /*145a0*/  FFMA.FTZ R247, R157, c[0x0][0x2d0], -R160.reuse ;  /* 0x0000b4009df77a23 */ /* 0x100fe200000108a0 */
[----:B------:R-:W-:Y:S01]  /*145b0*/  FSEL R153, R153, RZ, P0 ;  /* 0x000000ff99997208 */ /* 0x000fe20000000000 */
[--C-:B------:R-:W-:Y:S02]  /*145c0*/  FFMA.FTZ R183, R183, c[0x0][0x2d0], -R160.reuse ;  /* 0x0000b400b7b77a23 */ /* 0x100fe400000108a0 */
[----:B------:R-:W-:Y:S02]  /*145d0*/  FADD.FTZ R4, -R4, R3 ;  /* 0x0000000304047221 */ /* 0x000fe40000010100 */
[--C-:B------:R-:W-:Y:S02]  /*145e0*/  FFMA.FTZ R180, R14, c[0x0][0x2d0], -R153.reuse ;  /* 0x0000b4000eb47a23 */ /* 0x100fe40000010899 */
[--C-:B------:R-:W-:Y:S01]  /*145f0*/  FFMA.FTZ R179, R12, c[0x0][0x2d0], -R153.reuse ;  /* 0x0000b4000cb37a23 */ /* 0x100fe20000010899 */
[----:B------:R-:W1:Y:S01]  /*14600*/  MUFU.EX2 R178, R178 ;  /* 0x000000b200b27308 */ /* 0x000e620000000800 */
[--C-:B------:R-:W-:Y:S01]  /*14610*/  FFMA.FTZ R177, R172, c[0x0][0x2d0], -R153.reuse ;  /* 0x0000b400acb17a23 */ /* 0x100fe20000010899 */
[----:B------:R-:W-:Y:S01]  /*14620*/  IADD3 R172, R141, R9, RZ ;  /* 0x000000098dac7210 */ /* 0x000fe20007ffe0ff */
[--C-:B------:R-:W-:Y:S01]  /*14630*/  FFMA.FTZ R182, R6, c[0x0][0x2d0], -R153.reuse ;  /* 0x0000b40006b67a23 */ /* 0x100fe20000010899 */
[----:B---3--:R-:W-:Y:S01]  /*14640*/  F2FP.PACK_AB R148, R176, R181 ;  /* 0x000000b5b094723e */ /* 0x008fe200000000ff */
[----:B------:R-:W-:Y:S01]  /*14650*/  FMUL.FTZ R3, R4, c[0x0][0x2d0] ;  /* 0x0000b40004037a20 */ /* 0x000fe20000410000 */
[----:B------:R-:W-:Y:S01]  /*14660*/  IADD3 R9, R199, R172, RZ ;  /* 0x000000acc7097210 */ /* 0x000fe20007ffe0ff */
[----:B------:R-:W3:Y:S01]  /*14670*/  LDSM.16.MT88.4 R32, [R172] ;  /* 0x00000000ac20783b */ /* 0x000ee20000004200 */
[--C-:B------:R-:W-:Y:S02]  /*14680*/  FFMA.FTZ R195, R168, c[0x0][0x2d0], -R153.reuse ;  /* 0x0000b400a8c37a23 */ /* 0x100fe40000010899 */
[----:B------:R-:W4:Y:S01]  /*14690*/  MUFU.EX2 R8, R5 ;  /* 0x0000000500087308 */ /* 0x000f220000000800 */
[--C-:B------:R-:W-:Y:S02]  /*146a0*/  FFMA.FTZ R204, R166, c[0x0][0x2d0], -R153.reuse ;  /* 0x0000b400a6cc7a23 */ /* 0x100fe40000010899 */
[--C-:B------:R-:W-:Y:S02]  /*146b0*/  FFMA.FTZ R205, R164, c[0x0][0x2d0], -R153.reuse ;  /* 0x0000b400a4cd7a23 */ /* 0x100fe40000010899 */
[--C-:B------:R-:W-:Y:S02]  /*146c0*/  FFMA.FTZ R206, R162, c[0x0][0x2d0], -R153.reuse ;  /* 0x0000b400a2ce7a23 */ /* 0x100fe40000010899 */
[--C-:B------:R-:W-:Y:S02]  /*146d0*/  FFMA.FTZ R249, R158, c[0x0][0x2d0], -R153.reuse ;  /* 0x0000b4009ef97a23 */ /* 0x100fe40000010899 */
[--C-:B------:R-:W-:Y:S01]  /*146e0*/  FFMA.FTZ R250, R156, c[0x0][0x2d0], -R153.reuse ;  /* 0x0000b4009cfa7a23 */ /* 0x100fe20000010899 */
[----:B------:R-:W-:Y:S01]  /*146f0*/  MUFU.EX2 R180, R180 ;  /* 0x000000b400b47308 */ /* 0x000fe20000000800 */
[----:B------:R-:W-:Y:S01]  /*14700*/  LDSM.16.MT88.4 R156, [R9+0x1800] ;  /* 0x00180000099c783b */ /* 0x000fe20000004200 */
[--C-:B------:R-:W-:Y:S01]  /*14710*/  FFMA.FTZ R251, R154, c[0x0][0x2d0], -R153.reuse ;  /* 0x0000b4009afb7a23 */ /* 0x100fe20000010899 */
[----:B-1----:R-:W-:Y:S01]  /*14720*/  F2FP.PACK_AB R150, R178, R175 ;  /* 0x000000afb296723e */ /* 0x002fe200000000ff */
[--C-:B------:R-:W-:Y:S02]  /*14730*/  FFMA.FTZ R184, R187, c[0x0][0x2d0], -R160.reuse ;  /* 0x0000b400bbb87a23 */ /* 0x100fe400000108a0 */
[--C-:B------:R-:W-:Y:S02]  /*14740*/  FFMA.FTZ R185, R185, c[0x0][0x2d0], -R160.reuse ;  /* 0x0000b400b9b97a23 */ /* 0x100fe400000108a0 */
[--C-:B------:R-:W-:Y:S02]  /*14750*/  FFMA.FTZ R187, R192, c[0x0][0x2d0], -R153.reuse ;  /* 0x0000b400c0bb7a23 */ /* 0x100fe40000010899 */
[----:B------:R-:W1:Y:S01]  /*14760*/  MUFU.EX2 R179, R179 ;  /* 0x000000b300b37308 */ /* 0x000e620000000800 */
[--C-:B------:R-:W-:Y:S02]  /*14770*/  FFMA.FTZ R192, R167, c[0x0][0x2d0], -R160.reuse ;  /* 0x0000b400a7c07a23 */ /* 0x100fe400000108a0 */
[----:B------:R-:W-:Y:S01]  /*14780*/  LDSM.16.MT88.4 R164, [R173+0x3800] ;  /* 0x00380000ada4783b */ /* 0x000fe20000004200 */
[C---:B----4-:R-:W-:Y:S02]  /*14790*/  FMUL.FTZ R4, R8.reuse, R132 ;  /* 0x0000008408047220 */ /* 0x050fe40000410000 */
[C---:B------:R-:W-:Y:S02]  /*147a0*/  FMUL.FTZ R5, R8.reuse, R133 ;  /* 0x0000008508057220 */ /* 0x040fe40000410000 */
[C---:B------:R-:W-:Y:S02]  /*147b0*/  FMUL.FTZ R12, R8.reuse, R128 ;  /* 0x00000080080c7220 */ /* 0x040fe40000410000 */
        /* <DEDUP_REMOVED lines=8> */
[C---:B------:R-:W-:Y:S01]  /*14840*/  FMUL.FTZ R37, R8.reuse, R105 ;  /* 0x0000006908257220 */ /* 0x040fe20000410000 */
[----:B-1----:R-:W-:Y:S01]  /*14850*/  F2FP.PACK_AB R149, R179, R180 ;  /* 0x000000b4b395723e */ /* 0x002fe200000000ff */
[C---:B------:R-:W-:Y:S02]  /*14860*/  FMUL.FTZ R40, R8.reuse, R40 ;  /* 0x0000002808287220 */ /* 0x040fe40000410000 */
[C---:B------:R-:W-:Y:S02]  /*14870*/  FMUL.FTZ R41, R8.reuse, R41 ;  /* 0x0000002908297220 */ /* 0x040fe40000410000 */
[----:B------:R-:W-:Y:S01]  /*14880*/  FFMA.FTZ R160, R155, c[0x0][0x2d0], -R160 ;  /* 0x0000b4009ba07a23 */ /* 0x000fe200000108a0 */
[----:B------:R-:W1:Y:S01]  /*14890*/  MUFU.EX2 R3, R3 ;  /* 0x0000000300037308 */ /* 0x000e620000000800 */
        /* <DEDUP_REMOVED lines=15> */
[C---:B-1----:R-:W-:Y:S02]  /*14990*/  FMUL.FTZ R6, R3.reuse, R134 ;  /* 0x0000008603067220 */ /* 0x042fe40000410000 */
[C---:B------:R-:W-:Y:S02]  /*149a0*/  FMUL.FTZ R7, R3.reuse, R135 ;  /* 0x0000008703077220 */ /* 0x040fe40000410000 */
[----:B------:R-:W-:Y:S01]  /*149b0*/  LDSM.16.MT88.4 R132, [R173+0x2800] ;  /* 0x00280000ad84783b */ /* 0x000fe20000004200 */
[C---:B------:R-:W-:Y:S01]  /*149c0*/  FMUL.FTZ R14, R3.reuse, R130 ;  /* 0x00000082030e7220 */ /* 0x040fe20000410000 */
[----:B------:R-:W1:Y:S01]  /*149d0*/  MUFU.EX2 R184, R184 ;  /* 0x000000b800b87308 */ /* 0x000e620000000800 */
[C---:B------:R-:W-:Y:S02]  /*149e0*/  FMUL.FTZ R15, R3.reuse, R131 ;  /* 0x00000083030f7220 */ /* 0x040fe40000410000 */
[C---:B------:R-:W-:Y:S03]  /*149f0*/  HMMA.16816.F32 R4, R148.reuse, R16, R4 ;  /* 0x000000109404723c */ /* 0x040fe60000001804 */
[----:B------:R-:W-:Y:S02]  /*14a00*/  LDSM.16.MT88.4 R128, [R174+0x2800] ;  /* 0x00280000ae80783b */ /* 0x000fe40000004200 */
[C---:B------:R-:W-:Y:S02]  /*14a10*/  FMUL.FTZ R22, R3.reuse, R122 ;  /* 0x0000007a03167220 */ /* 0x040fe40000410000 */
[C---:B------:R-:W-:Y:S01]  /*14a20*/  FMUL.FTZ R16, R8.reuse, R124 ;  /* 0x0000007c08107220 */ /* 0x040fe20000410000 */
[C---:B------:R-:W-:Y:S01]  /*14a30*/  HMMA.16816.F32 R12, R148.reuse, R18, R12 ;  /* 0x00000012940c723c */ /* 0x040fe2000000180c */
[----:B------:R-:W-:Y:S02]  /*14a40*/  MUFU.EX2 R185, R185 ;  /* 0x000000b900b97308 */ /* 0x000fe40000000800 */
[----:B-----5:R-:W-:Y:S01]  /*14a50*/  LDSM.16.MT88.4 R160, [R174+0x3800] ;  /* 0x00380000aea0783b */ /* 0x020fe20000004200 */
[C---:B------:R-:W-:Y:S02]  /*14a60*/  FMUL.FTZ R17, R8.reuse, R125 ;  /* 0x0000007d08117220 */ /* 0x040fe40000410000 */
[C---:B------:R-:W-:Y:S02]  /*14a70*/  FMUL.FTZ R23, R3.reuse, R123 ;  /* 0x0000007b03177220 */ /* 0x040fe40000410000 */
[C---:B------:R-:W-:Y:S03]  /*14a80*/  FMUL.FTZ R18, R3.reuse, R126 ;  /* 0x0000007e03127220 */ /* 0x040fe60000410000 */
[----:B------:R-:W-:Y:S01]  /*14a90*/  LDSM.16.MT88.4 R120, [R173+0x800] ;  /* 0x00080000ad78783b */ /* 0x000fe20000004200 */
[C---:B------:R-:W-:Y:S01]  /*14aa0*/  FMUL.FTZ R19, R3.reuse, R127 ;  /* 0x0000007f03137220 */ /* 0x040fe20000410000 */
[----:B------:R-:W4:Y:S01]  /*14ab0*/  MUFU.EX2 R186, R186 ;  /* 0x000000ba00ba7308 */ /* 0x000f220000000800 */
[C---:B------:R-:W-:Y:S02]  /*14ac0*/  FMUL.FTZ R30, R3.reuse, R114 ;  /* 0x00000072031e7220 */ /* 0x040fe40000410000 */
[C---:B------:R-:W-:Y:S02]  /*14ad0*/  FMUL.FTZ R31, R3.reuse, R115 ;  /* 0x00000073031f7220 */ /* 0x040fe40000410000 */
[C---:B------:R-:W-:Y:S01]  /*14ae0*/  FMUL.FTZ R38, R3.reuse, R106 ;  /* 0x0000006a03267220 */ /* 0x040fe20000410000 */
[C---:B--2---:R-:W-:Y:S01]  /*14af0*/  HMMA.16816.F32 R16, R148.reuse, R24, R16 ;  /* 0x000000189410723c */ /* 0x044fe20000001810 */
[----:B------:R-:W2:Y:S02]  /*14b00*/  LDSM.16.MT88.4 R124, [R9] ;  /* 0x00000000097c783b */ /* 0x000ea40000004200 */
        /* <DEDUP_REMOVED lines=14> */
[----:B------:R-:W5:Y:S01]  /*14bf0*/  LDSM.16.MT88.4 R116, [R174+0x2000] ;  /* 0x00200000ae74783b */ /* 0x000f620000004200 */
[C---:B------:R-:W-:Y:S01]  /*14c00*/  FMUL.FTZ R50, R3.reuse, R50 ;  /* 0x0000003203327220 */ /* 0x040fe20000410000 */
[C---:B---3--:R-:W-:Y:S01]  /*14c10*/  HMMA.16816.F32 R24, R148.reuse, R32, R24 ;  /* 0x000000209418723c */ /* 0x048fe20000001818 */
[----:B------:R-:W-:Y:S02]  /*14c20*/  MUFU.EX2 R192, R192 ;  /* 0x000000c000c07308 */ /* 0x000fe40000000800 */
[C---:B------:R-:W-:Y:S02]  /*14c30*/  FMUL.FTZ R51, R3.reuse, R51 ;  /* 0x0000003303337220 */ /* 0x040fe40000410000 */
        /* <DEDUP_REMOVED lines=9> */
[----:B------:R-:W3:Y:S01]  /*14cd0*/  LDSM.16.MT88.4 R108, [R173+0x2000] ;  /* 0x00200000ad6c783b */ /* 0x000ee20000004200 */
        /* <DEDUP_REMOVED lines=12> */
[C---:B-----5:R-:W-:Y:S04]  /*14da0*/  HMMA.16816.F32 R40, R148.reuse, R116, R40 ;  /* 0x000000749428723c */ /* 0x060fe80000001828 */
        /* <DEDUP_REMOVED lines=8> */
[C---:B---3--:R-:W-:Y:S03]  /*14e30*/  HMMA.16816.F32 R48, R148.reuse, R108, R48 ;  /* 0x0000006c9430723c */ /* 0x048fe60000001830 */
[----:B------:R-:W-:Y:S01]  /*14e40*/  MUFU.EX2 R206, R206 ;  /* 0x000000ce00ce7308 */ /* 0x000fe20000000800 */
[C---:B------:R-:W-:Y:S02]  /*14e50*/  FMUL.FTZ R74, R3.reuse, R74 ;  /* 0x0000004a034a7220 */ /* 0x040fe40000410000 */
[C---:B------:R-:W-:Y:S02]  /*14e60*/  FMUL.FTZ R75, R3.reuse, R75 ;  /* 0x0000004b034b7220 */ /* 0x040fe40000410000 */
[C---:B------:R-:W-:Y:S01]  /*14e70*/  FMUL.FTZ R76, R8.reuse, R76 ;  /* 0x0000004c084c7220 */ /* 0x040fe20000410000 */
[C---:B------:R-:W-:Y:S01]  /*14e80*/  HMMA.16816.F32 R52, R148.reuse, R110, R52 ;  /* 0x0000006e9434723c */ /* 0x040fe20000001834 */
[----:B------:R-:W2:Y:S03]  /*14e90*/  LDSM.16.MT88.4 R108, [R174+0x4000] ;  /* 0x00400000ae6c783b */ /* 0x000ea60000004200 */
        /* <DEDUP_REMOVED lines=8> */
[----:B------:R-:W3:Y:S03]  /*14f20*/  LDSM.16.MT88.4 R104, [R173+0x4000] ;  /* 0x00400000ad68783b */ /* 0x000ee60000004200 */
[C---:B------:R-:W-:Y:S02]  /*14f30*/  FMUL.FTZ R81, R8.reuse, R81 ;  /* 0x0000005108517220 */ /* 0x040fe40000410000 */
[C---:B------:R-:W-:Y:S02]  /*14f40*/  FMUL.FTZ R82, R3.reuse, R82 ;  /* 0x0000005203527220 */ /* 0x040fe40000410000 */
[----:B------:R-:W-:Y:S01]  /*14f50*/  MUFU.EX2 R247, R247 ;  /* 0x000000f700f77308 */ /* 0x000fe20000000800 */
[C---:B------:R-:W-:Y:S03]  /*14f60*/  HMMA.16816.F32 R64, R148.reuse, R112, R64 ;  /* 0x000000709440723c */ /* 0x040fe60000001840 */
[C---:B------:R-:W-:Y:S02]  /*14f70*/  FMUL.FTZ R83, R3.reuse, R83 ;  /* 0x0000005303537220 */ /* 0x040fe40000410000 */
[C---:B------:R-:W-:Y:S03]  /*14f80*/  FMUL.FTZ R84, R8.reuse, R84 ;  /* 0x0000005408547220 */ /* 0x040fe60000410000 */
[C---:B------:R-:W-:Y:S01]  /*14f90*/  HMMA.16816.F32 R68, R148.reuse, R114, R68 ;  /* 0x000000729444723c */ /* 0x040fe20000001844 */
[----:B------:R-:W5:Y:S01]  /*14fa0*/  LDSM.16.MT88.4 R112, [R172+0x4000] ;  /* 0x00400000ac70783b */ /* 0x000f620000004200 */
[----:B------:R-:W-:Y:S02]  /*14fb0*/  MUFU.EX2 R249, R249 ;  /* 0x000000f900f97308 */ /* 0x000fe40000000800 */
[C---:B------:R-:W-:Y:S02]  /*14fc0*/  FMUL.FTZ R85, R8.reuse, R85 ;  /* 0x0000005508557220 */ /* 0x040fe40000410000 */
[C---:B------:R-:W-:Y:S02]  /*14fd0*/  FMUL.FTZ R86, R3.reuse, R86 ;  /* 0x0000005603567220 */ /* 0x040fe40000410000 */
[C---:B------:R-:W-:Y:S01]  /*14fe0*/  FMUL.FTZ R87, R3.reuse, R87 ;  /* 0x0000005703577220 */ /* 0x040fe20000410000 */
[C---:B--2---:R-:W-:Y:S03]  /*14ff0*/  HMMA.16816.F32 R72, R148.reuse, R108, R72 ;  /* 0x0000006c9448723c */ /* 0x044fe60000001848 */
[C---:B------:R-:W-:Y:S01]  /*15000*/  FMUL.FTZ R88, R8.reuse, R88 ;  /* 0x0000005808587220 */ /* 0x040fe20000410000 */
[----:B------:R-:W-:Y:S01]  /*15010*/  MUFU.EX2 R250, R250 ;  /* 0x000000fa00fa7308 */ /* 0x000fe20000000800 */
[----:B------:R-:W-:Y:S02]  /*15020*/  FMUL.FTZ R89, R8, R89 ;  /* 0x0000005908597220 */ /* 0x000fe40000410000 */
[C---:B------:R-:W-:Y:S01]  /*15030*/  FMUL.FTZ R90, R3.reuse, R90 ;  /* 0x0000005a035a7220 */ /* 0x040fe20000410000 */
[C---:B------:R-:W-:Y:S01]  /*15040*/  HMMA.16816.F32 R76, R148.reuse, R110, R76 ;  /* 0x0000006e944c723c */ /* 0x040fe2000000184c */
[----:B------:R-:W2:Y:S03]  /*15050*/  LDSM.16.MT88.4 R108, [R9+0x4000] ;  /* 0x00400000096c783b */ /* 0x000ea60000004200 */
[C---:B------:R-:W-:Y:S02]  /*15060*/  FMUL.FTZ R91, R3.reuse, R91 ;  /* 0x0000005b035b7220 */ /* 0x040fe40000410000 */
[--C-:B------:R-:W-:Y:S01]  /*15070*/  FFMA.FTZ R188, R188, c[0x0][0x2d0], -R153.reuse ;  /* 0x0000b400bcbc7a23 */ /* 0x100fe20000010899 */
[----:B------:R-:W-:Y:S01]  /*15080*/  MUFU.EX2 R251, R251 ;  /* 0x000000fb00fb7308 */ /* 0x000fe20000000800 */
[C---:B---3--:R-:W-:Y:S04]  /*15090*/  HMMA.16816.F32 R80, R148.reuse, R104, R80 ;  /* 0x000000689450723c */ /* 0x048fe80000001850 */
[--C-:B------:R-:W-:Y:S02]  /*150a0*/  FFMA.FTZ R189, R190, c[0x0][0x2d0], -R153.reuse ;  /* 0x0000b400bebd7a23 */ /* 0x100fe40000010899 */
[--C-:B------:R-:W-:Y:S01]  /*150b0*/  FFMA.FTZ R190, R170, c[0x0][0x2d0], -R153.reuse ;  /* 0x0000b400aabe7a23 */ /* 0x100fe20000010899 */
[----:B-1----:R-:W-:Y:S01]  /*150c0*/  F2FP.PACK_AB R104, R184, R183 ;  /* 0x000000b7b868723e */ /* 0x002fe200000000ff */
[C---:B------:R-:W-:Y:S01]  /*150d0*/  HMMA.16816.F32 R84, R148.reuse, R106, R84 ;  /* 0x0000006a9454723c */ /* 0x040fe20000001854 */
[----:B------:R-:W-:Y:S01]  /*150e0*/  LDSM.16.MT88.4 R168, [R172+0x3800] ;  /* 0x00380000aca8783b */ /* 0x000fe20000004200 */
[----:B------:R-:W1:Y:S02]  /*150f0*/  MUFU.EX2 R188, R188 ;  /* 0x000000bc00bc7308 */ /* 0x000e640000000800 */
[----:B------:R-:W-:Y:S02]  /*15100*/  FFMA.FTZ R153, R152, c[0x0][0x2d0], -R153 ;  /* 0x0000b40098997a23 */ /* 0x000fe40000010899 */
[----:B------:R-:W-:Y:S01]  /*15110*/  FMUL.FTZ R92, R8, R92 ;  /* 0x0000005c085c7220 */ /* 0x000fe20000410000 */
[----:B----4-:R-:W-:Y:S01]  /*15120*/  F2FP.PACK_AB R106, R186, R185 ;  /* 0x000000b9ba6a723e */ /* 0x010fe200000000ff */
[C---:B-----5:R-:W-:Y:S04]  /*15130*/  HMMA.16816.F32 R88, R148.reuse, R112, R88 ;  /* 0x000000709458723c */ /* 0x060fe80000001858 */
[C---:B------:R-:W-:Y:S01]  /*15140*/  FMUL.FTZ R93, R8.reuse, R93 ;  /* 0x0000005d085d7220 */ /* 0x040fe20000410000 */
[----:B------:R-:W-:Y:S01]  /*15150*/  MUFU.EX2 R189, R189 ;  /* 0x000000bd00bd7308 */ /* 0x000fe20000000800 */
[C---:B------:R-:W-:Y:S02]  /*15160*/  FMUL.FTZ R94, R3.reuse, R94 ;  /* 0x0000005e035e7220 */ /* 0x040fe40000410000 */
[C---:B------:R-:W-:Y:S04]  /*15170*/  FMUL.FTZ R95, R3.reuse, R95 ;  /* 0x0000005f035f7220 */ /* 0x040fe80000410000 */
[C---:B------:R-:W-:Y:S02]  /*15180*/  FMUL.FTZ R96, R8.reuse, R96 ;  /* 0x0000006008607220 */ /* 0x040fe40000410000 */
[----:B------:R-:W-:Y:S01]  /*15190*/  FMUL.FTZ R97, R8, R97 ;  /* 0x0000006108617220 */ /* 0x000fe20000410000 */
[C---:B------:R-:W-:Y:S01]  /*151a0*/  HMMA.16816.F32 R92, R148.reuse, R114, R92 ;  /* 0x00000072945c723c */ /* 0x040fe2000000185c */
[----:B------:R-:W3:Y:S01]  /*151b0*/  MUFU.EX2 R190, R190 ;  /* 0x000000be00be7308 */ /* 0x000ee20000000800 */
[----:B------:R-:W4:Y:S01]  /*151c0*/  LDSM.16.MT88.4 R112, [R172+0x800] ;  /* 0x00080000ac70783b */ /* 0x000f220000004200 */
[C---:B------:R-:W-:Y:S01]  /*151d0*/  FMUL.FTZ R98, R3.reuse, R98 ;  /* 0x0000006203627220 */ /* 0x040fe20000410000 */
[----:B-1----:R-:W-:Y:S01]  /*151e0*/  F2FP.PACK_AB R105, R188, R187 ;  /* 0x000000bbbc69723e */ /* 0x002fe200000000ff */
[C---:B------:R-:W-:Y:S02]  /*151f0*/  FMUL.FTZ R99, R3.reuse, R99 ;  /* 0x0000006303637220 */ /* 0x040fe40000410000 */
[C---:B------:R-:W-:Y:S02]  /*15200*/  FMUL.FTZ R100, R8.reuse, R100 ;  /* 0x0000006408647220 */ /* 0x040fe40000410000 */
[C---:B------:R-:W-:Y:S02]  /*15210*/  FMUL.FTZ R101, R8.reuse, R101 ;  /* 0x0000006508657220 */ /* 0x040fe40000410000 */
[----:B------:R1:W5:Y:S01]  /*15220*/  MUFU.EX2 R252, R153 ;  /* 0x0000009900fc7308 */ /* 0x0003620000000800 */
[C---:B--2---:R-:W-:Y:S03]  /*15230*/  HMMA.16816.F32 R96, R148.reuse, R108, R96 ;  /* 0x0000006c9460723c */ /* 0x044fe60000001860 */
[C---:B------:R-:W-:Y:S02]  /*15240*/  FMUL.FTZ R102, R3.reuse, R102 ;  /* 0x0000006603667220 */ /* 0x040fe40000410000 */
[C---:B------:R-:W-:Y:S02]  /*15250*/  FMUL.FTZ R103, R3.reuse, R103 ;  /* 0x0000006703677220 */ /* 0x040fe40000410000 */
[----:B------:R-:W-:Y:S02]  /*15260*/  FFMA.FTZ R180, R3, R242, R180 ;  /* 0x000000f203b47223 */ /* 0x000fe400000100b4 */
[----:B------:R-:W-:Y:S03]  /*15270*/  FFMA.FTZ R181, R8, R239, R181 ;  /* 0x000000ef08b57223 */ /* 0x000fe600000100b5 */
[----:B------:R-:W-:Y:S01]  /*15280*/  HMMA.16816.F32 R100, R148, R110, R100 ;  /* 0x0000006e9464723c */ /* 0x000fe20000001864 */
[----:B------:R-:W2:Y:S02]  /*15290*/  LDSM.16.MT88.4 R108, [R172+0x2800] ;  /* 0x00280000ac6c783b */ /* 0x000ea40000004200 */
[----:B---3--:R-:W-:Y:S01]  /*152a0*/  F2FP.PACK_AB R107, R190, R189 ;  /* 0x000000bdbe6b723e */ /* 0x008fe200000000ff */
[----:B------:R-:W-:Y:S01]  /*152b0*/  FADD.FTZ R176, R176, R181 ;  /* 0x000000b5b0b07221 */ /* 0x000fe20000010000 */
[----:B------:R-:W-:Y:S01]  /*152c0*/  MOV R8, R2 ;  /* 0x0000000200087202 */ /* 0x000fe20000000f00 */
[----:B------:R-:W-:Y:S02]  /*152d0*/  FADD.FTZ R180, R179, R180 ;  /* 0x000000b4b3b47221 */ /* 0x000fe40000010000 */
[----:B------:R-:W-:Y:S01]  /*152e0*/  FADD.FTZ R175, R175, R176 ;  /* 0x000000b0afaf7221 */ /* 0x000fe20000010000 */
[----:B------:R-:W-:Y:S01]  /*152f0*/  LDSM.16.MT88.4 R148, [R173+0x3000] ;  /* 0x00300000ad94783b */ /* 0x000fe20000004200 */
[C---:B------:R-:W-:Y:S05]  /*15300*/  HMMA.16816.F32 R4, R104.reuse, R116, R4 ;  /* 0x000000746804723c */ /* 0x040fea0000001804 */
[----:B------:R-:W-:Y:S02]  /*15310*/  FADD.FTZ R177, R177, R180 ;  /* 0x000000b4b1b17221 */ /* 0x000fe40000010000 */
[----:B-1----:R-:W-:Y:S01]  /*15320*/  LDSM.16.MT88.4 R152, [R172+0x1800] ;  /* 0x00180000ac98783b */ /* 0x002fe20000004200 */
[C---:B------:R-:W-:Y:S04]  /*15330*/  HMMA.16816.F32 R12, R104.reuse, R118, R12 ;  /* 0x00000076680c723c */ /* 0x040fe8000000180c */
[----:B------:R-:W-:Y:S02]  /*15340*/  FADD.FTZ R178, R178, R175 ;  /* 0x000000afb2b27221 */ /* 0x000fe40000010000 */
[----:B------:R-:W-:Y:S01]  /*15350*/  FADD.FTZ R182, R182, R177 ;  /* 0x000000b1b6b67221 */ /* 0x000fe20000010000 */
[----:B------:R-:W1:Y:S01]  /*15360*/  LDSM.16.MT88.4 R116, [R9+0x2800] ;  /* 0x002800000974783b */ /* 0x000e620000004200 */
[C---:B------:R-:W-:Y:S04]  /*15370*/  HMMA.16816.F32 R16, R104.reuse, R120, R16 ;  /* 0x000000786810723c */ /* 0x040fe80000001810 */
[----:B------:R-:W-:Y:S02]  /*15380*/  FADD.FTZ R183, R183, R178 ;  /* 0x000000b2b7b77221 */ /* 0x000fe40000010000 */
[----:B------:R-:W-:Y:S02]  /*15390*/  FADD.FTZ R187, R187, R182 ;  /* 0x000000b6bbbb7221 */ /* 0x000fe40000010000 */
[C---:B------:R-:W-:Y:S01]  /*153a0*/  HMMA.16816.F32 R20, R104.reuse, R122, R20 ;  /* 0x0000007a6814723c */ /* 0x040fe20000001814 */
[----:B------:R-:W-:Y:S03]  /*153b0*/  LDSM.16.MT88.4 R120, [R173+0x4800] ;  /* 0x00480000ad78783b */ /* 0x000fe60000004200 */
[----:B------:R-:W-:Y:S02]  /*153c0*/  FADD.FTZ R184, R184, R183 ;  /* 0x000000b7b8b87221 */ /* 0x000fe40000010000 */
[----:B------:R-:W-:Y:S02]  /*153d0*/  FADD.FTZ R188, R188, R187 ;  /* 0x000000bbbcbc7221 */ /* 0x000fe40000010000 */
[C---:B----4-:R-:W-:Y:S04]  /*153e0*/  HMMA.16816.F32 R24, R104.reuse, R112, R24 ;  /* 0x000000706818723c */ /* 0x050fe80000001818 */
[----:B------:R-:W-:Y:S02]  /*153f0*/  FADD.FTZ R185, R185, R184 ;  /* 0x000000b8b9b97221 */ /* 0x000fe40000010000 */
[----:B------:R-:W-:Y:S02]  /*15400*/  FADD.FTZ R189, R189, R188 ;  /* 0x000000bcbdbd7221 */ /* 0x000fe40000010000 */
[C---:B------:R-:W-:Y:S01]  /*15410*/  HMMA.16816.F32 R28, R104.reuse, R114, R28 ;  /* 0x00000072681c723c */ /* 0x040fe2000000181c */
[----:B------:R-:W3:Y:S03]  /*15420*/  LDSM.16.MT88.4 R112, [R174+0x4800] ;  /* 0x00480000ae70783b */ /* 0x000ee60000004200 */
        /* <DEDUP_REMOVED lines=25> */
[----:B------:R-:W2:Y:S07]  /*155c0*/  LDSM.16.MT88.4 R108, [R172+0x3000] ;  /* 0x00300000ac6c783b */ /* 0x000eae0000004200 */
[C---:B-1----:R-:W-:Y:S08]  /*155d0*/  HMMA.16816.F32 R96, R104.reuse, R116, R96 ;  /* 0x000000746860723c */ /* 0x042ff00000001860 */
[----:B------:R-:W-:Y:S01]  /*155e0*/  HMMA.16816.F32 R100, R104, R118, R100 ;  /* 0x000000766864723c */ /* 0x000fe20000001864 */
[----:B------:R-:W-:Y:S06]  /*155f0*/  LDSM.16.MT88.4 R116, [R174+0x5000] ;  /* 0x00500000ae74783b */ /* 0x000fec0000004200 */
        /* <DEDUP_REMOVED lines=9> */
[C---:B---3--:R-:W-:Y:S03]  /*15690*/  HMMA.16816.F32 R4, R104.reuse, R112, R4 ;  /* 0x000000706804723c */ /* 0x048fe60000001804 */
        /* <DEDUP_REMOVED lines=9> */
[----:B------:R-:W-:Y:S07]  /*15730*/  LDSM.16.MT88.4 R128, [R174+0x1800] ;  /* 0x00180000ae80783b */ /* 0x000fee0000004200 */
[C---:B----4-:R-:W-:Y:S08]  /*15740*/  HMMA.16816.F32 R32, R104.reuse, R120, R32 ;  /* 0x000000786820723c */ /* 0x050ff00000001820 */
        /* <DEDUP_REMOVED lines=34> */
[----:B------:R-:W1:Y:S07]  /*15970*/  LDSM.16.MT88.4 R4, [R9+0x3800] ;  /* 0x003800000904783b */ /* 0x000e6e0000004200 */
[C---:B------:R-:W-:Y:S01]  /*15980*/  HMMA.16816.F32 R128, R148.reuse, R130, R12 ;  /* 0x000000829480723c */ /* 0x040fe2000000180c */
[----:B------:R-:W2:Y:S07]  /*15990*/  LDSM.16.MT88.4 R12, [R174+0x5800] ;  /* 0x00580000ae0c783b */ /* 0x000eae0000004200 */
[C---:B---3--:R-:W-:Y:S01]  /*159a0*/  HMMA.16816.F32 R124, R148.reuse, R120, R16 ;  /* 0x00000078947c723c */ /* 0x048fe20000001810 */
[----:B------:R-:W3:Y:S07]  /*159b0*/  LDSM.16.MT88.4 R16, [R173+0x5800] ;  /* 0x00580000ad10783b */ /* 0x000eee0000004200 */
[C---:B------:R-:W-:Y:S07]  /*159c0*/  HMMA.16816.F32 R120, R148.reuse, R122, R20 ;  /* 0x0000007a9478723c */ /* 0x040fee0000001814 */
[----:B------:R-:W-:Y:S01]  /*159d0*/  IADD3 R20, R244, -0x2, RZ ;  /* 0xfffffffef4147810 */ /* 0x000fe20007ffe0ff */
[C---:B------:R-:W-:Y:S03]  /*159e0*/  HMMA.16816.F32 R116, R148.reuse, R152, R24 ;  /* 0x000000989474723c */ /* 0x040fe60000001818 */
[C---:B------:R-:W-:Y:S05]  /*159f0*/  ISETP.GE.AND P0, PT, R20.reuse, R235, PT ;  /* 0x000000eb1400720c */ /* 0x040fea0003f06270 */
[C---:B------:R-:W-:Y:S08]  /*15a00*/  HMMA.16816.F32 R112, R148.reuse, R154, R28 ;  /* 0x0000009a9470723c */ /* 0x040ff0000000181c */
[C---:B------:R-:W-:Y:S04]  /*15a10*/  HMMA.16816.F32 R108, R148.reuse, R156, R32 ;  /* 0x0000009c946c723c */ /* 0x040fe80000001820 */
[----:B------:R-:W-:Y:S04]  /*15a20*/  @P0 SHF.R.S32.HI R3, RZ, 0x1f, R20 ;  /* 0x0000001fff030819 */ /* 0x000fe80000011414 */
[C---:B------:R-:W-:Y:S04]  /*15a30*/  HMMA.16816.F32 R104, R148.reuse, R158, R36 ;  /* 0x0000009e9468723c */ /* 0x040fe80000001824 */
[----:B------:R-:W-:Y:S04]  /*15a40*/  @P0 IMAD R3, R3, c[0x0][0x1e0], RZ ;  /* 0x0000780003030a24 */ /* 0x000fe800078e02ff */
[C---:B------:R-:W-:Y:S04]  /*15a50*/  HMMA.16816.F32 R40, R148.reuse, R160, R40 ;  /* 0x000000a09428723c */ /* 0x040fe80000001828 */
[C---:B------:R-:W-:Y:S02]  /*15a60*/  @P0 IMAD R3, R20.reuse, c[0x0][0x1e4], R3 ;  /* 0x0000790014030a24 */ /* 0x040fe400078e0203 */
[----:B------:R-:W-:Y:S02]  /*15a70*/  @P0 IMAD.WIDE.U32 R20, R20, c[0x0][0x1e0], RZ ;  /* 0x0000780014140a25 */ /* 0x000fe400078e00ff */
        /* <DEDUP_REMOVED lines=8> */
[C---:B--2---:R-:W-:Y:S08]  /*15b00*/  HMMA.16816.F32 R72, R148.reuse, R12, R72 ;  /* 0x0000000c9448723c */ /* 0x044ff00000001848 */
[C---:B------:R-:W-:Y:S01]  /*15b10*/  HMMA.16816.F32 R76, R148.reuse, R14, R76 ;  /* 0x0000000e944c723c */ /* 0x040fe2000000184c */
[----:B------:R-:W2:Y:S07]  /*15b20*/  LDSM.16.MT88.4 R12, [R9+0x5800] ;  /* 0x00580000090c783b */ /* 0x000eae0000004200 */
[C---:B---3--:R-:W-:Y:S07]  /*15b30*/  HMMA.16816.F32 R80, R148.reuse, R16, R80 ;  /* 0x000000109450723c */ /* 0x048fee0000001850 */
[----:B------:R-:W-:Y:S01]  /*15b40*/  @P0 IADD3 R17, R21, R3, RZ ;  /* 0x0000000315110210 */ /* 0x000fe20007ffe0ff */
[C---:B------:R-:W-:Y:S01]  /*15b50*/  HMMA.16816.F32 R84, R148.reuse, R18, R84 ;  /* 0x000000129454723c */ /* 0x040fe20000001854 */
[----:B------:R-:W-:Y:S03]  /*15b60*/  @P0 MOV R16, c[0x0][0x1e0] ;  /* 0x0000780000100a02 */ /* 0x000fe60000000f00 */
[C---:B------:R-:W-:Y:S02]  /*15b70*/  @P0 SHF.L.U32 R3, R20.reuse, 0x6, RZ ;  /* 0x0000000614030819 */ /* 0x040fe400000006ff */
[----:B------:R-:W-:Y:S02]  /*15b80*/  @P0 SHF.L.U64.HI R17, R20, 0x6, R17 ;  /* 0x0000000614110819 */ /* 0x000fe40000010211 */
[----:B------:R-:W-:Y:S01]  /*15b90*/  @P0 IADD3 R20, P3, R3, R240, RZ ;  /* 0x000000f003140210 */ /* 0x000fe20007f7e0ff */
[C---:B-1----:R-:W-:Y:S03]  /*15ba0*/  HMMA.16816.F32 R88, R148.reuse, R4, R88 ;  /* 0x000000049458723c */ /* 0x042fe60000001858 */
[----:B------:R-:W-:Y:S02]  /*15bb0*/  @P0 LEA R18, P2, R20, c[0x0][0x1c8], 0x1 ;  /* 0x0000720014120a11 */ /* 0x000fe400078408ff */
[----:B------:R-:W-:Y:S02]  /*15bc0*/  @P0 MOV R19, c[0x0][0x1e4] ;  /* 0x0000790000130a02 */ /* 0x000fe40000000f00 */
[C---:B------:R-:W-:Y:S01]  /*15bd0*/  @P0 LEA R21, P1, R16.reuse, R3, 0x5 ;  /* 0x0000000310150211 */ /* 0x040fe200078228ff */
[C---:B------:R-:W-:Y:S04]  /*15be0*/  HMMA.16816.F32 R92, R148.reuse, R6, R92 ;  /* 0x00000006945c723c */ /* 0x040fe8000000185c */
[----:B------:R-:W-:Y:S02]  /*15bf0*/  @P0 IADD3.X R3, R17, R234, RZ, P3, !PT ;  /* 0x000000ea11030210 */ /* 0x000fe40001ffe4ff */
[----:B------:R-:W-:Y:S02]  /*15c00*/  @P0 LEA.HI.X R17, R16, R17, R19, 0x5, P1 ;  /* 0x0000001110110211 */ /* 0x000fe400008f2c13 */
[----:B------:R-:W-:Y:S01]  /*15c10*/  @P0 LEA.HI.X R19, R20, c[0x0][0x1cc], R3, 0x1, P2 ;  /* 0x0000730014130a11 */ /* 0x000fe200010f0c03 */
[----:B------:R-:W-:Y:S01]  /*15c20*/  @P0 IMAD R3, R238, 0x6000, R11 ;  /* 0x00006000ee030824 */ /* 0x000fe200078e020b */
[----:B------:R-:W-:Y:S01]  /*15c30*/  @P0 ISETP.GE.AND P2, PT, R232, c[0x0][0x1d4], PT ;  /* 0x00007500e8000a0c */ /* 0x000fe20003f46270 */
[C---:B--2---:R-:W-:Y:S03]  /*15c40*/  HMMA.16816.F32 R96, R148.reuse, R12, R96 ;  /* 0x0000000c9460723c */ /* 0x044fe60000001860 */
[----:B------:R-:W-:Y:S02]  /*15c50*/  @P0 ISETP.GE.AND P1, PT, R216, c[0x0][0x1d4], PT ;  /* 0x00007500d8000a0c */ /* 0x000fe40003f26270 */
[----:B------:R-:W-:Y:S03]  /*15c60*/  @P0 IADD3 R21, P3, R21, R240, RZ ;  /* 0x000000f015150210 */ /* 0x000fe60007f7e0ff */
[----:B------:R-:W-:Y:S04]  /*15c70*/  HMMA.16816.F32 R100, R148, R14, R100 ;  /* 0x0000000e9464723c */ /* 0x000fe80000001864 */
[----:B------:R-:W-:Y:S01]  /*15c80*/  @!PT LDS RZ, [RZ] ;  /* 0x00000000fffff984 */ /* 0x000fe20000000800 */
[----:B------:R-:W-:Y:S01]  /*15c90*/  @!PT LDS RZ, [RZ] ;  /* 0x00000000fffff984 */ /* 0x000fe20000000800 */
[----:B------:R-:W-:Y:S01]  /*15ca0*/  @!PT LDS RZ, [RZ] ;  /* 0x00000000fffff984 */ /* 0x000fe20000000800 */
[----:B------:R1:W-:Y:S01]  /*15cb0*/  @P0 LDGSTS.E.BYPASS.LTC128B.128 [R3], [R18.64], !P2 ;  /* 0x0000000012030fae */ /* 0x0003e2000d101d48 */
[----:B------:R-:W-:Y:S02]  /*15cc0*/  @P0 IADD3.X R16, R17, R234, RZ, P3, !PT ;  /* 0x000000ea11100210 */ /* 0x000fe40001ffe4ff */
[C---:B------:R-:W-:Y:S05]  /*15cd0*/  @P0 LEA R4, P3, R21.reuse, c[0x0][0x1c8], 0x1 ;  /* 0x0000720015040a11 */ /* 0x040fea00078608ff */
[----:B------:R1:W-:Y:S01]  /*15ce0*/  @P0 LDGSTS.E.BYPASS.LTC128B.128 [R3+0x2000], [R18.64+0x80], !P1 ;  /* 0x0200008012030fae */ /* 0x0003e2000c901d48 */
[----:B------:R-:W-:Y:S07]  /*15cf0*/  @P0 LEA.HI.X R5, R21, c[0x0][0x1cc], R16, 0x1, P3 ;  /* 0x0000730015050a11 */ /* 0x000fee00018f0c10 */
[----:B------:R1:W-:Y:S08]  /*15d00*/  @P0 LDGSTS.E.BYPASS.LTC128B.128 [R3+0x4000], [R18.64+0x100], !P6 ;  /* 0x0400010012030fae */ /* 0x0003f0000f101d48 */
[----:B------:R1:W-:Y:S08]  /*15d10*/  @P0 LDGSTS.E.BYPASS.LTC128B.128 [R3+0x1000], [R4.64], !P2 ;  /* 0x0100000004030fae */ /* 0x0003f0000d101d48 */
[----:B------:R1:W-:Y:S01]  /*15d20*/  @P0 LDGSTS.E.BYPASS.LTC128B.128 [R3+0x3000], [R4.64+0x80], !P1 ;  /* 0x0300008004030fae */ /* 0x0003e2000c901d48 */
[C---:B------:R-:W-:Y:S02]  /*15d30*/  ISETP.GE.AND P1, PT, R201.reuse, 0x1, PT ;  /* 0x00000001c900780c */ /* 0x040fe40003f26270 */
[----:B------:R-:W-:Y:S04]  /*15d40*/  IADD3 R201, R201, 0x1, RZ ;  /* 0x00000001c9c97810 */ /* 0x000fe80007ffe0ff */
[----:B------:R-:W-:Y:S01]  /*15d50*/  SEL R201, R201, RZ, !P1 ;  /* 0x000000ffc9c97207 */ /* 0x000fe20004800000 */
[----:B------:R1:W-:Y:S01]  /*15d60*/  @P0 LDGSTS.E.BYPASS.LTC128B.128 [R3+0x5000], [R4.64+0x100], !P6 ;  /* 0x0500010004030fae */ /* 0x0003e2000f101d48 */
[C---:B------:R-:W-:Y:S02]  /*15d70*/  ISETP.GT.AND P0, PT, R244.reuse, R243, PT ;  /* 0x000000f3f400720c */ /* 0x040fe40003f04270 */
[----:B------:R-:W-:Y:S05]  /*15d80*/  IADD3 R244, R244, -0x1, RZ ;  /* 0xfffffffff4f47810 */ /* 0x000fea0007ffe0ff */
[----:B------:R-:W0:Y:S01]  /*15d90*/  LDGDEPBAR ;  /* 0x00000000000079af */ /* 0x000e220000000000 */
[----:B-1----:R-:W-:Y:S05]  /*15da0*/  MOV R3, R0 ;  /* 0x0000000000037202 */ /* 0x002fea0000000f00 */
[----:B------:R-:W-:-:S05]  /*15db0*/  @P0 BRA `(.L_x_1946) ;  /* 0xffffc91000000947 */ /* 0x000fca000383ffff */
.L_x_1937:
[----:B------:R-:W-:Y:S02]  /*15dc0*/  ISETP.NE.AND P1, PT, R224, 0x1, PT ;  /* 0x00000001e000780c */ /* 0x000fe40003f25270 */
[----:B------:R-:W-:-:S02]  /*15dd0*/  IADD3 R6, R228, 0x7f, RZ ;  /* 0x0000007fe4067810 */ /* 0x000fc40007ffe0ff */
[----:B------:R-:W-:Y:S02]  /*15de0*/  ISETP.GE.AND P0, PT, R209, 0x1, PT ;  /* 0x00000001d100780c */ /* 0x000fe40003f06270 */
[----:B------:R-:W-:-:S07]  /*15df0*/  IADD3 R3, R230, 0x1, -R227 ;  /* 0x00000001e6037810 */ /* 0x000fce0007ffe8e3 */
        /* <DEDUP_REMOVED lines=15> */
.L_x_1949:
[----:B------:R-:W-:-:S04]  /*15ef0*/  MOV R3, c[0x0][0x32c] ;  /* 0x0000cb0000037a02 */ /* 0x000fc80000000f00 */
[----:B------:R-:W-:-:S13]  /*15f00*/  ISETP.NE.AND P0, PT, R3, 0x1, PT ;  /* 0x000000010300780c */ /* 0x000fda0003f05270 */
[----:B------:R-:W-:-:S05]  /*15f10*/  @P0 IMAD.HI.U32 R3, R5, c[0x0][0x330], RZ ;  /* 0x0000cc0005030a27 */ /* 0x000fca00078e00ff */
[----:B------:R-:W-:Y:S02]  /*15f20*/  @P0 SHF.R.U32.HI R5, RZ, c[0x0][0x334], R3 ;  /* 0x0000cd00ff050a19 */ /* 0x000fe40000011603 */
.L_x_1950:
[----:B------:R-:W-:Y:S05]  /*15f30*/  BSYNC B0 ;  /* 0x0000000000007941 */ /* 0x000fea0003800000 */
.L_x_1948:
[----:B------:R-:W-:-:S05]  /*15f40*/  IMAD R5, R5, c[0x0][0x32c], RZ ;  /* 0x0000cb0005057a24 */ /* 0x000fca00078e02ff */
[----:B------:R-:W-:-:S04]  /*15f50*/  IMNMX R4, R4, R5, !PT ;  /* 0x0000000504047217 */ /* 0x000fc80007800200 */
.L_x_1947:
        /* <DEDUP_REMOVED lines=10> */
.L_x_1952:
        /* <DEDUP_REMOVED lines=8> */
[----:B------:R-:W-:Y:S03]  /*16080*/  IADD3 R206, R202, R204, R203 ;  /* 0x000000cccace7210 */ /* 0x000fe60007ffe0cb */
[----:B------:R-:W-:Y:S01]  /*16090*/  @!P0 SHF.R.S32.HI R0, RZ, 0x1f, R244 ;  /* 0x0000001fff008819 */ /* 0x000fe200000114f4 */
[----:B------:R-:W-:Y:S01]  /*160a0*/  @!P0 IMAD.WIDE.U32 R24, R244, c[0x0][0x208], RZ ;  /* 0x00008200f4188a25 */ /* 0x000fe200078e00ff */
[----:B------:R-:W-:Y:S03]  /*160b0*/  @!P0 MOV R33, c[0x0][0x20c] ;  /* 0x0000830000218a02 */ /* 0x000fe60000000f00 */
[----:B------:R-:W-:Y:S01]  /*160c0*/  @!P0 IMAD R0, R0, c[0x0][0x208], RZ ;  /* 0x0000820000008a24 */ /* 0x000fe200078e02ff */
[----:B------:R-:W-:Y:S01]  /*160d0*/  @!P0 SHF.L.U32 R169, R24, 0x6, RZ ;  /* 0x0000000618a98819 */ /* 0x000fe200000006ff */
[----:B------:R-:W-:Y:S02]  /*160e0*/  LDSM.16.M88.4 R36, [R200] ;  /* 0x00000000c824783b */ /* 0x000fe40000000200 */
[----:B------:R-:W-:Y:S01]  /*160f0*/  @!P0 IMAD R0, R244, c[0x0][0x20c], R0 ;  /* 0x00008300f4008a24 */ /* 0x000fe200078e0200 */
[----:B------:R-:W-:Y:S04]  /*16100*/  @!P0 IADD3 R32, P3, R169, R236, RZ ;  /* 0x000000eca9208210 */ /* 0x000fe80007f7e0ff */
[----:B------:R-:W-:Y:S01]  /*16110*/  @!P0 IADD3 R0, R25, R0, RZ ;  /* 0x0000000019008210 */ /* 0x000fe20007ffe0ff */
[----:B------:R-:W1:Y:S01]  /*16120*/  LDSM.16.M88.4 R12, [R204] ;  /* 0x00000000cc0c783b */ /* 0x000e620000000200 */
[----:B------:R-:W-:Y:S02]  /*16130*/  @!P0 LEA R176, P2, R32, c[0x0][0x1f8], 0x1 ;  /* 0x00007e0020b08a11 */ /* 0x000fe400078408ff */
[----:B------:R-:W-:Y:S02]  /*16140*/  @!P0 SHF.L.U64.HI R2, R24, 0x6, R0 ;  /* 0x0000000618028819 */ /* 0x000fe40000010200 */
[----:B------:R-:W-:Y:S03]  /*16150*/  @!P0 MOV R0, c[0x0][0x208] ;  /* 0x0000820000008a02 */ /* 0x000fe60000000f00 */
[----:B------:R-:W2:Y:S01]  /*16160*/  LDSM.16.M88.4 R20, [R204+0x800] ;  /* 0x00080000cc14783b */ /* 0x000ea20000000200 */
[C---:B------:R-:W-:Y:S04]  /*16170*/  @!P0 LEA R169, P1, R0.reuse, R169, 0x5 ;  /* 0x000000a900a98211 */ /* 0x040fe800078228ff */
[----:B------:R-:W-:Y:S02]  /*16180*/  @!P0 LEA.HI.X R0, R0, R2, R33, 0x5, P1 ;  /* 0x0000000200008211 */ /* 0x000fe400008f2c21 */
[----:B------:R-:W-:Y:S01]  /*16190*/  @!P0 ISETP.GE.AND P1, PT, R216, c[0x0][0x1d4], PT ;  /* 0x00007500d8008a0c */ /* 0x000fe20003f26270 */
        /* <DEDUP_REMOVED lines=11> */
[-C--:B------:R-:W-:Y:S01]  /*16250*/  @!P0 IADD3.X R29, R2, R231.reuse, RZ, P3, !PT ;  /* 0x000000e7021d8210 */ /* 0x080fe20001ffe4ff */
[----:B------:R-:W-:Y:S01]  /*16260*/  @!P0 IMAD R2, R238, 0x6000, R10 ;  /* 0x00006000ee028824 */ /* 0x000fe200078e020a */
[----:B------:R-:W-:Y:S03]  /*16270*/  @!P0 IADD3 R169, P3, R169, R236, RZ ;  /* 0x000000eca9a98210 */ /* 0x000fe60007f7e0ff */
[----:B------:R-:W-:Y:S02]  /*16280*/  @!P0 LEA.HI.X R177, R32, c[0x0][0x1fc], R29, 0x1, P2 ;  /* 0x00007f0020b18a11 */ /* 0x000fe400010f0c1d */
[C---:B------:R-:W-:Y:S01]  /*16290*/  HMMA.16816.F32 R28, R36.reuse, R30, RZ ;  /* 0x0000001e241c723c */ /* 0x040fe200000018ff */
[----:B------:R-:W-:Y:S02]  /*162a0*/  @!P0 IADD3.X R0, R0, R231, RZ, P3, !PT ;  /* 0x000000e700008210 */ /* 0x000fe40001ffe4ff */
[C---:B------:R-:W-:Y:S02]  /*162b0*/  @!P0 LEA R178, P3, R169.reuse, c[0x0][0x1f8], 0x1 ;  /* 0x00007e00a9b28a11 */ /* 0x040fe400078608ff */
[----:B------:R-:W-:Y:S02]  /*162c0*/  @!P0 ISETP.GE.AND P2, PT, R232, c[0x0][0x1d4], PT ;  /* 0x00007500e8008a0c */ /* 0x000fe40003f46270 */
[----:B------:R-:W-:Y:S01]  /*162d0*/  @!P0 LEA.HI.X R179, R169, c[0x0][0x1fc], R0, 0x1, P3 ;  /* 0x00007f00a9b38a11 */ /* 0x000fe200018f0c00 */
[C---:B----4-:R-:W-:Y:S01]  /*162e0*/  HMMA.16816.F32 R32, R36.reuse, R148, RZ ;  /* 0x000000942420723c */ /* 0x050fe200000018ff */
[----:B------:R-:W3:Y:S03]  /*162f0*/  LDSM.16.M88.4 R168, [R8+0x1800] ;  /* 0x0018000008a8783b */ /* 0x000ee60000000200 */
[C---:B------:R-:W-:Y:S04]  /*16300*/  IADD3 R0, R203.reuse, R204, RZ ;  /* 0x000000cccb007210 */ /* 0x040fe80007ffe0ff */
[----:B------:R-:W-:Y:S02]  /*16310*/  HMMA.16816.F32 R36, R36, R150, RZ ;  /* 0x000000962424723c */ /* 0x000fe400000018ff */
[----:B------:R-:W-:Y:S01]  /*16320*/  @!PT LDS RZ, [RZ] ;  /* 0x00000000fffff984 */ /* 0x000fe20000000800 */
[----:B------:R-:W-:Y:S01]  /*16330*/  @!PT LDS RZ, [RZ] ;  /* 0x00000000fffff984 */ /* 0x000fe20000000800 */
[----:B------:R-:W-:Y:S01]  /*16340*/  @!PT LDS RZ, [RZ] ;  /* 0x00000000fffff984 */ /* 0x000fe20000000800 */
[----:B------:R4:W-:Y:S06]  /*16350*/  @!P0 LDGSTS.E.BYPASS.LTC128B.128 [R2], [R176.64], !P2 ;  /* 0x00000000b0028fae */ /* 0x0009ec000d101d48 */
[C---:B-1----:R-:W-:Y:S02]  /*16360*/  HMMA.16816.F32 R4, R152.reuse, R156, R4 ;  /* 0x0000009c9804723c */ /* 0x042fe40000001804 */
[----:B------:R4:W-:Y:S06]  /*16370*/  @!P0 LDGSTS.E.BYPASS.LTC128B.128 [R2+0x2000], [R176.64+0x80], !P1 ;  /* 0x02000080b0028fae */ /* 0x0009ec000c901d48 */
[C---:B------:R-:W-:Y:S02]  /*16380*/  HMMA.16816.F32 R12, R152.reuse, R158, R12 ;  /* 0x0000009e980c723c */ /* 0x040fe4000000180c */
[----:B------:R4:W-:Y:S06]  /*16390*/  @!P0 LDGSTS.E.BYPASS.LTC128B.128 [R2+0x4000], [R176.64+0x100], !P6 ;  /* 0x04000100b0028fae */ /* 0x0009ec000f101d48 */
[C---:B-----5:R-:W-:Y:S02]  /*163a0*/  HMMA.16816.F32 R16, R152.reuse, R160, R16 ;  /* 0x000000a09810723c */ /* 0x060fe40000001810 */
[----:B------:R4:W-:Y:S06]  /*163b0*/  @!P0 LDGSTS.E.BYPASS.LTC128B.128 [R2+0x1000], [R178.64], !P2 ;  /* 0x01000000b2028fae */ /* 0x0009ec000d101d48 */
[C---:B------:R-:W-:Y:S02]  /*163c0*/  HMMA.16816.F32 R20, R152.reuse, R162, R20 ;  /* 0x000000a29814723c */ /* 0x040fe40000001814 */
[----:B------:R4:W-:Y:S06]  /*163d0*/  @!P0 LDGSTS.E.BYPASS.LTC128B.128 [R2+0x3000], [R178.64+0x80], !P1 ;  /* 0x03000080b2028fae */ /* 0x0009ec000c901d48 */
[C---:B--2---:R-:W-:Y:S02]  /*163e0*/  HMMA.16816.F32 R24, R152.reuse, R164, R24 ;  /* 0x000000a49818723c */ /* 0x044fe40000001818 */
[----:B------:R4:W-:Y:S06]  /*163f0*/  @!P0 LDGSTS.E.BYPASS.LTC128B.128 [R2+0x5000], [R178.64+0x100], !P6 ;  /* 0x05000100b2028fae */ /* 0x0009ec000f101d48 */
[C---:B------:R-:W-:Y:S02]  /*16400*/  HMMA.16816.F32 R28, R152.reuse, R166, R28 ;  /* 0x000000a6981c723c */ /* 0x040fe4000000181c */
[----:B------:R-:W-:Y:S06]  /*16410*/  LDSM.16.M88.4 R148, [R196] ;  /* 0x00000000c494783b */ /* 0x000fec0000000200 */
[C---:B---3--:R-:W-:Y:S02]  /*16420*/  HMMA.16816.F32 R32, R152.reuse, R168, R32 ;  /* 0x000000a89820723c */ /* 0x048fe40000001820 */
[----:B------:R-:W1:Y:S06]  /*16430*/  LDSM.16.M88.4 R172, [R0] ;  /* 0x0000000000ac783b */ /* 0x000e6c0000000200 */
[----:B------:R-:W-:Y:S02]  /*16440*/  HMMA.16816.F32 R36, R152, R170, R36 ;  /* 0x000000aa9824723c */ /* 0x000fe40000001824 */
[----:B------:R-:W2:Y:S02]  /*16450*/  LDSM.16.M88.4 R156, [R0+0x800] ;  /* 0x00080000009c783b */ /* 0x000ea40000000200 */
[----:B----4-:R-:W-:Y:S06]  /*16460*/  IADD3 R2, R203, R8, RZ ;  /* 0x00000008cb027210 */ /* 0x010fec0007ffe0ff */
[----:B------:R-:W3:Y:S08]  /*16470*/  LDSM.16.M88.4 R160, [R0+0x1000] ;  /* 0x0010000000a0783b */ /* 0x000ef00000000200 */
[----:B------:R-:W0:Y:S08]  /*16480*/  LDGDEPBAR ;  /* 0x00000000000079af */ /* 0x000e300000000000 */
[----:B------:R-:W4:Y:S01]  /*16490*/  LDSM.16.M88.4 R164, [R0+0x1800] ;  /* 0x0018000000a4783b */ /* 0x000f220000000200 */
[C---:B-1----:R-:W-:Y:S07]  /*164a0*/  HMMA.16816.F32 R4, R148.reuse, R172, R4 ;  /* 0x000000ac9404723c */ /* 0x042fee0000001804 */
[----:B------:R-:W-:Y:S01]  /*164b0*/  LDSM.16.M88.4 R176, [R147] ;  /* 0x0000000093b0783b */ /* 0x000fe20000000200 */
[C---:B------:R-:W-:Y:S07]  /*164c0*/  HMMA.16816.F32 R12, R148.reuse, R174, R12 ;  /* 0x000000ae940c723c */ /* 0x040fee000000180c */
[----:B------:R-:W1:Y:S01]  /*164d0*/  LDSM.16.M88.4 R180, [R2] ;  /* 0x0000000002b4783b */ /* 0x000e620000000200 */
[C---:B--2---:R-:W-:Y:S07]  /*164e0*/  HMMA.16816.F32 R16, R148.reuse, R156, R16 ;  /* 0x0000009c9410723c */ /* 0x044fee0000001810 */
[----:B------:R-:W2:Y:S01]  /*164f0*/  LDSM.16.M88.4 R152, [R2+0x800] ;  /* 0x000800000298783b */ /* 0x000ea20000000200 */
[C---:B------:R-:W-:Y:S07]  /*16500*/  HMMA.16816.F32 R20, R148.reuse, R158, R20 ;  /* 0x0000009e9414723c */ /* 0x040fee0000001814 */
[----:B------:R-:W5:Y:S01]  /*16510*/  LDSM.16.M88.4 R168, [R2+0x1000] ;  /* 0x0010000002a8783b */ /* 0x000f620000000200 */
[C---:B---3--:R-:W-:Y:S07]  /*16520*/  HMMA.16816.F32 R24, R148.reuse, R160, R24 ;  /* 0x000000a09418723c */ /* 0x048fee0000001818 */
[----:B------:R-:W3:Y:S01]  /*16530*/  LDSM.16.M88.4 R156, [R2+0x1800] ;  /* 0x00180000029c783b */ /* 0x000ee20000000200 */
[C---:B------:R-:W-:Y:S07]  /*16540*/  HMMA.16816.F32 R28, R148.reuse, R162, R28 ;  /* 0x000000a2941c723c */ /* 0x040fee000000181c */
[----:B------:R-:W-:Y:S01]  /*16550*/  LDSM.16.M88.4 R160, [R204+0x2000] ;  /* 0x00200000cca0783b */ /* 0x000fe20000000200 */
[C---:B----4-:R-:W-:Y:S07]  /*16560*/  HMMA.16816.F32 R32, R148.reuse, R164, R32 ;  /* 0x000000a49420723c */ /* 0x050fee0000001820 */
[----:B------:R-:W-:Y:S01]  /*16570*/  LDSM.16.M88.4 R172, [R204+0x3800] ;  /* 0x00380000ccac783b */ /* 0x000fe20000000200 */
[----:B------:R-:W-:Y:S07]  /*16580*/  HMMA.16816.F32 R36, R148, R166, R36 ;  /* 0x000000a69424723c */ /* 0x000fee0000001824 */
[----:B------:R-:W4:Y:S01]  /*16590*/  LDSM.16.M88.4 R148, [R200+0x4000] ;  /* 0x00400000c894783b */ /* 0x000f220000000200 */
[C---:B-1----:R-:W-:Y:S07]  /*165a0*/  HMMA.16816.F32 R4, R176.reuse, R180, R4 ;  /* 0x000000b4b004723c */ /* 0x042fee0000001804 */
[----:B------:R-:W1:Y:S01]  /*165b0*/  LDSM.16.M88.4 R164, [R204+0x2800] ;  /* 0x00280000cca4783b */ /* 0x000e620000000200 */
[C---:B------:R-:W-:Y:S07]  /*165c0*/  HMMA.16816.F32 R12, R176.reuse, R182, R12 ;  /* 0x000000b6b00c723c */ /* 0x040fee000000180c */
[----:B------:R-:W-:Y:S01]  /*165d0*/  LDSM.16.M88.4 R180, [R8+0x2000] ;  /* 0x0020000008b4783b */ /* 0x000fe20000000200 */
[C---:B--2---:R-:W-:Y:S07]  /*165e0*/  HMMA.16816.F32 R16, R176.reuse, R152, R16 ;  /* 0x00000098b010723c */ /* 0x044fee0000001810 */
[----:B------:R-:W-:Y:S01]  /*165f0*/  LDSM.16.M88.4 R184, [R8+0x2800] ;  /* 0x0028000008b8783b */ /* 0x000fe20000000200 */
[C---:B------:R-:W-:Y:S07]  /*16600*/  HMMA.16816.F32 R20, R176.reuse, R154, R20 ;  /* 0x0000009ab014723c */ /* 0x040fee0000001814 */
[----:B------:R-:W2:Y:S01]  /*16610*/  LDSM.16.M88.4 R152, [R204+0x3000] ;  /* 0x00300000cc98783b */ /* 0x000ea20000000200 */
[C---:B-----5:R-:W-:Y:S07]  /*16620*/  HMMA.16816.F32 R24, R176.reuse, R168, R24 ;  /* 0x000000a8b018723c */ /* 0x060fee0000001818 */
[----:B------:R-:W-:Y:S01]  /*16630*/  LDSM.16.M88.4 R188, [R0+0x2000] ;  /* 0x0020000000bc783b */ /* 0x000fe20000000200 */
[C---:B------:R-:W-:Y:S07]  /*16640*/  HMMA.16816.F32 R28, R176.reuse, R170, R28 ;  /* 0x000000aab01c723c */ /* 0x040fee000000181c */
[----:B------:R-:W5:Y:S01]  /*16650*/  LDSM.16.M88.4 R168, [R197+0x4000] ;  /* 0x00400000c5a8783b */ /* 0x000f620000000200 */
[C---:B---3--:R-:W-:Y:S07]  /*16660*/  HMMA.16816.F32 R32, R176.reuse, R156, R32 ;  /* 0x0000009cb020723c */ /* 0x048fee0000001820 */
[----:B------:R-:W-:Y:S01]  /*16670*/  LDSM.16.M88.4 R192, [R204+0x4000] ;  /* 0x00400000ccc0783b */ /* 0x000fe20000000200 */
[----:B------:R-:W-:Y:S07]  /*16680*/  HMMA.16816.F32 R36, R176, R158, R36 ;  /* 0x0000009eb024723c */ /* 0x000fee0000001824 */
[----:B------:R-:W3:Y:S01]  /*16690*/  LDSM.16.M88.4 R156, [R8+0x3000] ;  /* 0x00300000089c783b */ /* 0x000ee20000000200 */
[C---:B----4-:R-:W-:Y:S07]  /*166a0*/  HMMA.16816.F32 R4, R148.reuse, R160, R4 ;  /* 0x000000a09404723c */ /* 0x050fee0000001804 */
[----:B------:R-:W-:Y:S01]  /*166b0*/  LDSM.16.M88.4 R176, [R196+0x4000] ;  /* 0x00400000c4b0783b */ /* 0x000fe20000000200 */
[C---:B------:R-:W-:Y:S07]  /*166c0*/  HMMA.16816.F32 R12, R148.reuse, R162, R12 ;  /* 0x000000a2940c723c */ /* 0x040fee000000180c */
[----:B------:R-:W4:Y:S01]  /*166d0*/  LDSM.16.M88.4 R160, [R8+0x3800] ;  /* 0x0038000008a0783b */ /* 0x000f220000000200 */
        /* <DEDUP_REMOVED lines=9> */
[C---:B-----5:R-:W-:Y:S01]  /*16770*/  HMMA.16816.F32 R4, R168.reuse, R180, R4 ;  /* 0x000000b4a804723c */ /* 0x060fe20000001804 */
[----:B------:R-:W-:Y:S07]  /*16780*/  LDSM.16.M88.4 R172, [R147+0x4000] ;  /* 0x0040000093ac783b */ /* 0x000fee0000000200 */
[C---:B------:R-:W-:Y:S01]  /*16790*/  HMMA.16816.F32 R12, R168.reuse, R182, R12 ;  /* 0x000000b6a80c723c */ /* 0x040fe2000000180c */
[----:B------:R-:W2:Y:S07]  /*167a0*/  LDSM.16.M88.4 R180, [R2+0x2000] ;  /* 0x0020000002b4783b */ /* 0x000eae0000000200 */
        /* <DEDUP_REMOVED lines=97> */
[----:B------:R-:W-:Y:S01]  /*16dc0*/  HMMA.16816.F32 R28, R184, R6, R28 ;  /* 0x00000006b81c723c */ /* 0x000fe2000000181c */
[----:B------:R-:W2:Y:S01]  /*16dd0*/  MUFU.TANH R170, R170 ;  /* 0x000000aa00aa7308 */ /* 0x000ea20000002400 */
[----:B------:R-:W-:-:S14]  /*16de0*/  BAR.SYNC.DEFER_BLOCKING 0x0 ;  /* 0x0000000000007b1d */ /* 0x000fdc0000010000 */
        /* <DEDUP_REMOVED lines=27> */
[----:B------:R-:W-:Y:S01]  /*16fa0*/  FMUL.FTZ R38, R38, c[0x0][0x320] ;  /* 0x0000c80026267a20 */ /* 0x000fe20000410000 */
[----:B------:R-:W-:Y:S01]  /*16fb0*/  FMNMX.FTZ R5, R192, R5, !PT ;  /* 0x00000005c0057209 */ /* 0x000fe20007810000 */
[----:B------:R-:W-:Y:S01]  /*16fc0*/  FMUL.FTZ R39, R39, c[0x0][0x320] ;  /* 0x0000c80027277a20 */ /* 0x000fe20000410000 */
[----:B------:R-:W-:Y:S02]  /*16fd0*/  FMNMX.FTZ R0, R173, R0, !PT ;  /* 0x00000000ad007209 */ /* 0x000fe40007810000 */
[----:B------:R-:W3:Y:S01]  /*16fe0*/  MUFU.TANH R151, R20 ;  /* 0x0000001400977308 */ /* 0x000ee20000002400 */
[----:B------:R-:W-:Y:S02]  /*16ff0*/  FMNMX.FTZ R5, R150, R5, !PT ;  /* 0x0000000596057209 */ /* 0x000fe40007810000 */
[----:B--2---:R-:W-:Y:S07]  /*17000*/  FMNMX.FTZ R0, R179, R0, !PT ;  /* 0x00000000b3007209 */ /* 0x004fee0007810000 */
        /* <DEDUP_REMOVED lines=50> */
[----:B------:R-:W-:Y:S02]  /*17330*/  FMUL.FTZ R5, R4, c[0x0][0x2d0] ;  /* 0x0000b40004057a20 */ /* 0x000fe40000410000 */
[--C-:B------:R-:W-:Y:S02]  /*17340*/  FFMA.FTZ R178, R169, c[0x0][0x2d0], -R160.reuse ;  /* 0x0000b400a9b27a23 */ /* 0x100fe400000108a0 */
[--C-:B------:R-:W-:Y:S01]  /*17350*/  FFMA.FTZ R176, R171, c[0x0][0x2d0], -R160.reuse ;  /* 0x0000b400abb07a23 */ /* 0x100fe200000108a0 */
[----:B------:R-:W1:Y:S01]  /*17360*/  MUFU.EX2 R8, R5 ;  /* 0x0000000500087308 */ /* 0x000e620000000800 */
[--C-:B------:R-:W-:Y:S02]  /*17370*/  FFMA.FTZ R175, R173, c[0x0][0x2d0], -R160.reuse ;  /* 0x0000b400adaf7a23 */ /* 0x100fe400000108a0 */
[--C-:B------:R-:W-:Y:S01]  /*17380*/  FFMA.FTZ R182, R149, c[0x0][0x2d0], -R160.reuse ;  /* 0x0000b40095b67a23 */ /* 0x100fe200000108a0 */
[----:B--2---:R-:W-:Y:S01]  /*17390*/  FMNMX.FTZ R0, R7, R0, !PT ;  /* 0x0000000007007209 */ /* 0x004fe20007810000 */
[--C-:B------:R-:W-:Y:S02]  /*173a0*/  FFMA.FTZ R195, R161, c[0x0][0x2d0], -R160.reuse ;  /* 0x0000b400a1c37a23 */ /* 0x100fe400000108a0 */
[--C-:B------:R-:W-:Y:S02]  /*173b0*/  FFMA.FTZ R204, R159, c[0x0][0x2d0], -R160.reuse ;  /* 0x0000b4009fcc7a23 */ /* 0x100fe400000108a0 */
[C---:B------:R-:W-:Y:S01]  /*173c0*/  FMUL.FTZ R153, R0.reuse, c[0x0][0x2d0] ;  /* 0x0000b40000997a20 */ /* 0x040fe20000410000 */
[----:B------:R-:W-:Y:S01]  /*173d0*/  MUFU.EX2 R178, R178 ;  /* 0x000000b200b27308 */ /* 0x000fe20000000800 */
[----:B------:R-:W-:Y:S02]  /*173e0*/  FADD.FTZ R4, -R0, R3 ;  /* 0x0000000300047221 */ /* 0x000fe40000010100 */
[--C-:B------:R-:W-:Y:S01]  /*173f0*/  FFMA.FTZ R174, R170, c[0x0][0x2d0], -R153.reuse ;  /* 0x0000b400aaae7a23 */ /* 0x100fe20000010899 */
[-C--:B------:R-:W-:Y:S01]  /*17400*/  IADD3 R170, R146, R205.reuse, RZ ;  /* 0x000000cd92aa7210 */ /* 0x080fe20007ffe0ff */
[--C-:B------:R-:W-:Y:S01]  /*17410*/  FFMA.FTZ R173, R168, c[0x0][0x2d0], -R153.reuse ;  /* 0x0000b400a8ad7a23 */ /* 0x100fe20000010899 */
[----:B------:R-:W-:Y:S01]  /*17420*/  IADD3 R168, R141, R205, RZ ;  /* 0x000000cd8da87210 */ /* 0x000fe20007ffe0ff */
[--C-:B------:R-:W-:Y:S01]  /*17430*/  FFMA.FTZ R172, R172, c[0x0][0x2d0], -R153.reuse ;  /* 0x0000b400acac7a23 */ /* 0x100fe20000010899 */
[C---:B------:R-:W-:Y:S01]  /*17440*/  IADD3 R9, R199.reuse, R170, RZ ;  /* 0x000000aac7097210 */ /* 0x040fe20007ffe0ff */
[----:B------:R-:W2:Y:S01]  /*17450*/  LDSM.16.MT88.4 R16, [R170] ;  /* 0x00000000aa10783b */ /* 0x000ea20000004200 */
[--C-:B------:R-:W-:Y:S01]  /*17460*/  FFMA.FTZ R171, R180, c[0x0][0x2d0], -R153.reuse ;  /* 0x0000b400b4ab7a23 */ /* 0x100fe20000010899 */
[----:B------:R-:W3:Y:S01]  /*17470*/  MUFU.EX2 R177, R177 ;  /* 0x000000b100b17308 */ /* 0x000ee20000000800 */
[----:B------:R-:W-:Y:S01]  /*17480*/  FMUL.FTZ R3, R4, c[0x0][0x2d0] ;  /* 0x0000b40004037a20 */ /* 0x000fe20000410000 */
[----:B------:R-:W-:Y:S01]  /*17490*/  IADD3 R169, R199, R168, RZ ;  /* 0x000000a8c7a97210 */ /* 0x000fe20007ffe0ff */
[C---:B-1----:R-:W-:Y:S02]  /*174a0*/  FMUL.FTZ R4, R8.reuse, R132 ;  /* 0x0000008408047220 */ /* 0x042fe40000410000 */
[C---:B------:R-:W-:Y:S01]  /*174b0*/  FMUL.FTZ R5, R8.reuse, R133 ;  /* 0x0000008508057220 */ /* 0x040fe20000410000 */
[----:B------:R-:W1:Y:S01]  /*174c0*/  LDSM.16.MT88.4 R24, [R9] ;  /* 0x000000000918783b */ /* 0x000e620000004200 */
[C---:B------:R-:W-:Y:S02]  /*174d0*/  FMUL.FTZ R12, R8.reuse, R128 ;  /* 0x00000080080c7220 */ /* 0x040fe40000410000 */
[C---:B------:R-:W-:Y:S01]  /*174e0*/  FMUL.FTZ R13, R8.reuse, R129 ;  /* 0x00000081080d7220 */ /* 0x040fe20000410000 */
[----:B------:R-:W4:Y:S01]  /*174f0*/  MUFU.EX2 R3, R3 ;  /* 0x0000000300037308 */ /* 0x000f220000000800 */
[C---:B------:R-:W-:Y:S02]  /*17500*/  FMUL.FTZ R20, R8.reuse, R120 ;  /* 0x0000007808147220 */ /* 0x040fe40000410000 */
[C---:B------:R-:W-:Y:S01]  /*17510*/  FMUL.FTZ R21, R8.reuse, R121 ;  /* 0x0000007908157220 */ /* 0x040fe20000410000 */
[----:B------:R-:W5:Y:S01]  /*17520*/  LDSM.16.MT88.4 R32, [R168] ;  /* 0x00000000a820783b */ /* 0x000f620000004200 */
[C---:B------:R-:W-:Y:S02]  /*17530*/  FMUL.FTZ R28, R8.reuse, R112 ;  /* 0x00000070081c7220 */ /* 0x040fe40000410000 */
[C---:B------:R-:W-:Y:S02]  /*17540*/  FMUL.FTZ R29, R8.reuse, R113 ;  /* 0x00000071081d7220 */ /* 0x040fe40000410000 */
[C---:B------:R-:W-:Y:S01]  /*17550*/  FMUL.FTZ R36, R8.reuse, R104 ;  /* 0x0000006808247220 */ /* 0x040fe20000410000 */
[----:B------:R-:W-:Y:S01]  /*17560*/  MUFU.EX2 R176, R176 ;  /* 0x000000b000b07308 */ /* 0x000fe20000000800 */
[C---:B------:R-:W-:Y:S02]  /*17570*/  FMUL.FTZ R37, R8.reuse, R105 ;  /* 0x0000006908257220 */ /* 0x040fe40000410000 */
[C---:B------:R-:W-:Y:S01]  /*17580*/  FMUL.FTZ R40, R8.reuse, R40 ;  /* 0x0000002808287220 */ /* 0x040fe20000410000 */
[----:B---3--:R-:W-:Y:S01]  /*17590*/  F2FP.PACK_AB R132, R177, R178 ;  /* 0x000000b2b184723e */ /* 0x008fe200000000ff */
[----:B------:R-:W-:Y:S02]  /*175a0*/  FMUL.FTZ R41, R8, R41 ;  /* 0x0000002908297220 */ /* 0x000fe40000410000 */
[--C-:B------:R-:W-:Y:S02]  /*175b0*/  FFMA.FTZ R183, R150, c[0x0][0x2d0], -R153.reuse ;  /* 0x0000b40096b77a23 */ /* 0x100fe40000010899 */
[--C-:B------:R-:W-:Y:S01]  /*175c0*/  FFMA.FTZ R186, R148, c[0x0][0x2d0], -R153.reuse ;  /* 0x0000b40094ba7a23 */ /* 0x100fe20000010899 */
[----:B------:R-:W3:Y:S01]  /*175d0*/  MUFU.EX2 R175, R175 ;  /* 0x000000af00af7308 */ /* 0x000ee20000000800 */
[--C-:B------:R-:W-:Y:S02]  /*175e0*/  FFMA.FTZ R191, R164, c[0x0][0x2d0], -R153.reuse ;  /* 0x0000b400a4bf7a23 */ /* 0x100fe40000010899 */
[--C-:B------:R-:W-:Y:S02]  /*175f0*/  FFMA.FTZ R193, R166, c[0x0][0x2d0], -R153.reuse ;  /* 0x0000b400a6c17a23 */ /* 0x100fe40000010899 */
[C---:B----4-:R-:W-:Y:S02]  /*17600*/  FMUL.FTZ R6, R3.reuse, R134 ;  /* 0x0000008603067220 */ /* 0x050fe40000410000 */
        /* <DEDUP_REMOVED lines=9> */
[----:B------:R-:W4:Y:S01]  /*176a0*/  MUFU.EX2 R173, R173 ;  /* 0x000000ad00ad7308 */ /* 0x000f220000000800 */
[C---:B------:R-:W-:Y:S01]  /*176b0*/  FMUL.FTZ R38, R3.reuse, R106 ;  /* 0x0000006a03267220 */ /* 0x040fe20000410000 */
[----:B------:R-:W-:Y:S01]  /*176c0*/  LDSM.16.MT88.4 R112, [R169+0x2000] ;  /* 0x00200000a970783b */ /* 0x000fe20000004200 */
[----:B------:R-:W-:Y:S01]  /*176d0*/  FMUL.FTZ R39, R3, R107 ;  /* 0x0000006b03277220 */ /* 0x000fe20000410000 */
[----:B---3--:R-:W-:Y:S01]  /*176e0*/  F2FP.PACK_AB R134, R175, R176 ;  /* 0x000000b0af86723e */ /* 0x008fe200000000ff */
[C---:B------:R-:W-:Y:S02]  /*176f0*/  FMUL.FTZ R42, R3.reuse, R42 ;  /* 0x0000002a032a7220 */ /* 0x040fe40000410000 */
[----:B------:R-:W-:Y:S02]  /*17700*/  FMUL.FTZ R43, R3, R43 ;  /* 0x0000002b032b7220 */ /* 0x000fe40000410000 */
[--C-:B------:R-:W-:Y:S01]  /*17710*/  FFMA.FTZ R194, R162, c[0x0][0x2d0], -R153.reuse ;  /* 0x0000b400a2c27a23 */ /* 0x100fe20000010899 */
[----:B------:R-:W-:Y:S01]  /*17720*/  MUFU.EX2 R172, R172 ;  /* 0x000000ac00ac7308 */ /* 0x000fe20000000800 */
[----:B------:R-:W-:Y:S01]  /*17730*/  LDSM.16.MT88.4 R104, [R168+0x2000] ;  /* 0x00200000a868783b */ /* 0x000fe20000004200 */
[--C-:B------:R-:W-:Y:S02]  /*17740*/  FFMA.FTZ R206, R157, c[0x0][0x2d0], -R160.reuse ;  /* 0x0000b4009dce7a23 */ /* 0x100fe400000108a0 */
[--C-:B------:R-:W-:Y:S02]  /*17750*/  FFMA.FTZ R247, R158, c[0x0][0x2d0], -R153.reuse ;  /* 0x0000b4009ef77a23 */ /* 0x100fe40000010899 */
[--C-:B------:R-:W-:Y:S02]  /*17760*/  FFMA.FTZ R248, R156, c[0x0][0x2d0], -R153.reuse ;  /* 0x0000b4009cf87a23 */ /* 0x100fe40000010899 */
[--C-:B------:R-:W-:Y:S01]  /*17770*/  FFMA.FTZ R249, R154, c[0x0][0x2d0], -R153.reuse ;  /* 0x0000b4009af97a23 */ /* 0x100fe20000010899 */
[----:B------:R-:W-:Y:S01]  /*17780*/  LDSM.16.MT88.4 R120, [R9+0x800] ;  /* 0x000800000978783b */ /* 0x000fe20000004200 */
[----:B------:R-:W3:Y:S01]  /*17790*/  MUFU.EX2 R171, R171 ;  /* 0x000000ab00ab7308 */ /* 0x000ee20000000800 */
[C---:B------:R-:W-:Y:S02]  /*177a0*/  FMUL.FTZ R44, R8.reuse, R44 ;  /* 0x0000002c082c7220 */ /* 0x040fe40000410000 */
[C---:B------:R-:W-:Y:S01]  /*177b0*/  FMUL.FTZ R45, R8.reuse, R45 ;  /* 0x0000002d082d7220 */ /* 0x040fe20000410000 */
[----:B----4-:R-:W-:Y:S01]  /*177c0*/  F2FP.PACK_AB R133, R173, R174 ;  /* 0x000000aead85723e */ /* 0x010fe200000000ff */
[C---:B------:R-:W-:Y:S02]  /*177d0*/  FMUL.FTZ R46, R3.reuse, R46 ;  /* 0x0000002e032e7220 */ /* 0x040fe40000410000 */
[----:B------:R-:W-:Y:S01]  /*177e0*/  LDSM.16.MT88.4 R156, [R170+0x3800] ;  /* 0x00380000aa9c783b */ /* 0x000fe20000004200 */
        /* <DEDUP_REMOVED lines=8> */
[----:B------:R-:W-:Y:S01]  /*17870*/  MUFU.EX2 R182, R182 ;  /* 0x000000b600b67308 */ /* 0x000fe20000000800 */
[----:B------:R-:W-:Y:S01]  /*17880*/  FMUL.FTZ R54, R3, R54 ;  /* 0x0000003603367220 */ /* 0x000fe20000410000 */
[----:B---3--:R-:W-:Y:S01]  /*17890*/  F2FP.PACK_AB R135, R171, R172 ;  /* 0x000000acab87723e */ /* 0x008fe200000000ff */
[C---:B------:R-:W-:Y:S02]  /*178a0*/  FMUL.FTZ R55, R3.reuse, R55 ;  /* 0x0000003703377220 */ /* 0x040fe40000410000 */
[C---:B------:R-:W-:Y:S02]  /*178b0*/  FMUL.FTZ R56, R8.reuse, R56 ;  /* 0x0000003808387220 */ /* 0x040fe40000410000 */
[C---:B------:R-:W-:Y:S02]  /*178c0*/  FMUL.FTZ R57, R8.reuse, R57 ;  /* 0x0000003908397220 */ /* 0x040fe40000410000 */
[C---:B--2---:R-:W-:Y:S01]  /*178d0*/  HMMA.16816.F32 R4, R132.reuse, R16, R4 ;  /* 0x000000108404723c */ /* 0x044fe20000001804 */
        /* <DEDUP_REMOVED lines=10> */
[----:B------:R-:W2:Y:S01]  /*17980*/  LDSM.16.MT88.4 R124, [R169] ;  /* 0x00000000a97c783b */ /* 0x000ea20000004200 */
[C---:B------:R-:W-:Y:S02]  /*17990*/  FMUL.FTZ R60, R8.reuse, R60 ;  /* 0x0000003c083c7220 */ /* 0x040fe40000410000 */
[C---:B------:R-:W-:Y:S02]  /*179a0*/  FMUL.FTZ R61, R8.reuse, R61 ;  /* 0x0000003d083d7220 */ /* 0x040fe40000410000 */
[C---:B-1----:R-:W-:Y:S03]  /*179b0*/  HMMA.16816.F32 R16, R132.reuse, R24, R16 ;  /* 0x000000188410723c */ /* 0x042fe60000001810 */
[C---:B------:R-:W-:Y:S01]  /*179c0*/  FMUL.FTZ R62, R3.reuse, R62 ;  /* 0x0000003e033e7220 */ /* 0x040fe20000410000 */
[----:B------:R-:W-:Y:S01]  /*179d0*/  MUFU.EX2 R194, R194 ;  /* 0x000000c200c27308 */ /* 0x000fe20000000800 */
        /* <DEDUP_REMOVED lines=8> */
[----:B------:R-:W1:Y:S01]  /*17a60*/  LDSM.16.MT88.4 R116, [R170+0x2000] ;  /* 0x00200000aa74783b */ /* 0x000e620000004200 */
[C---:B------:R-:W-:Y:S02]  /*17a70*/  FMUL.FTZ R65, R8.reuse, R65 ;  /* 0x0000004108417220 */ /* 0x040fe40000410000 */
[C---:B------:R-:W-:Y:S01]  /*17a80*/  FMUL.FTZ R66, R3.reuse, R66 ;  /* 0x0000004203427220 */ /* 0x040fe20000410000 */
[----:B------:R-:W-:Y:S01]  /*17a90*/  MUFU.EX2 R204, R204 ;  /* 0x000000cc00cc7308 */ /* 0x000fe20000000800 */
[C---:B-----5:R-:W-:Y:S03]  /*17aa0*/  HMMA.16816.F32 R24, R132.reuse, R32, R24 ;  /* 0x000000208418723c */ /* 0x060fe60000001818 */
        /* <DEDUP_REMOVED lines=10> */
[----:B------:R-:W3:Y:S01]  /*17b50*/  LDSM.16.MT88.4 R108, [R9+0x2000] ;  /* 0x00200000096c783b */ /* 0x000ee20000004200 */
[C---:B------:R-:W-:Y:S02]  /*17b60*/  FMUL.FTZ R70, R3.reuse, R70 ;  /* 0x0000004603467220 */ /* 0x040fe40000410000 */
[C---:B------:R-:W-:Y:S02]  /*17b70*/  FMUL.FTZ R71, R3.reuse, R71 ;  /* 0x0000004703477220 */ /* 0x040fe40000410000 */
[C---:B--2---:R-:W-:Y:S02]  /*17b80*/  HMMA.16816.F32 R32, R132.reuse, R124, R32 ;  /* 0x0000007c8420723c */ /* 0x044fe40000001820 */
        /* <DEDUP_REMOVED lines=9> */
[C---:B-1----:R-:W-:Y:S04]  /*17c20*/  HMMA.16816.F32 R40, R132.reuse, R116, R40 ;  /* 0x000000748428723c */ /* 0x042fe80000001828 */
[C---:B------:R-:W-:Y:S02]  /*17c30*/  FMUL.FTZ R77, R8.reuse, R77 ;  /* 0x0000004d084d7220 */ /* 0x040fe40000410000 */
[C---:B------:R-:W-:Y:S02]  /*17c40*/  FMUL.FTZ R78, R3.reuse, R78 ;  /* 0x0000004e034e7220 */ /* 0x040fe40000410000 */
[C---:B------:R-:W-:Y:S01]  /*17c50*/  HMMA.16816.F32 R44, R132.reuse, R118, R44 ;  /* 0x00000076842c723c */ /* 0x040fe2000000182c */
[----:B------:R-:W-:Y:S03]  /*17c60*/  LDSM.16.MT88.4 R116, [R170+0x800] ;  /* 0x00080000aa74783b */ /* 0x000fe60000004200 */
[C---:B------:R-:W-:Y:S02]  /*17c70*/  FMUL.FTZ R79, R3.reuse, R79 ;  /* 0x0000004f034f7220 */ /* 0x040fe40000410000 */
[C---:B------:R-:W-:Y:S02]  /*17c80*/  FMUL.FTZ R80, R8.reuse, R80 ;  /* 0x0000005008507220 */ /* 0x040fe40000410000 */
[C---:B------:R-:W-:Y:S01]  /*17c90*/  FMUL.FTZ R81, R8.reuse, R81 ;  /* 0x0000005108517220 */ /* 0x040fe20000410000 */
[C---:B---3--:R-:W-:Y:S03]  /*17ca0*/  HMMA.16816.F32 R48, R132.reuse, R108, R48 ;  /* 0x0000006c8430723c */ /* 0x048fe60000001830 */
[C---:B------:R-:W-:Y:S02]  /*17cb0*/  FMUL.FTZ R82, R3.reuse, R82 ;  /* 0x0000005203527220 */ /* 0x040fe40000410000 */
[C---:B------:R-:W-:Y:S02]  /*17cc0*/  FMUL.FTZ R83, R3.reuse, R83 ;  /* 0x0000005303537220 */ /* 0x040fe40000410000 */
[C---:B------:R-:W-:Y:S01]  /*17cd0*/  FMUL.FTZ R84, R8.reuse, R84 ;  /* 0x0000005408547220 */ /* 0x040fe20000410000 */
[C---:B------:R-:W-:Y:S01]  /*17ce0*/  HMMA.16816.F32 R52, R132.reuse, R110, R52 ;  /* 0x0000006e8434723c */ /* 0x040fe20000001834 */
[----:B------:R-:W1:Y:S03]  /*17cf0*/  LDSM.16.MT88.4 R108, [R170+0x4000] ;  /* 0x00400000aa6c783b */ /* 0x000e660000004200 */
[C---:B------:R-:W-:Y:S02]  /*17d00*/  FMUL.FTZ R85, R8.reuse, R85 ;  /* 0x0000005508557220 */ /* 0x040fe40000410000 */
[C---:B------:R-:W-:Y:S02]  /*17d10*/  FMUL.FTZ R86, R3.reuse, R86 ;  /* 0x0000005603567220 */ /* 0x040fe40000410000 */
[C---:B------:R-:W-:Y:S04]  /*17d20*/  HMMA.16816.F32 R56, R132.reuse, R104, R56 ;  /* 0x000000688438723c */ /* 0x040fe80000001838 */
[C---:B------:R-:W-:Y:S02]  /*17d30*/  FMUL.FTZ R87, R3.reuse, R87 ;  /* 0x0000005703577220 */ /* 0x040fe40000410000 */
[C---:B------:R-:W-:Y:S02]  /*17d40*/  FMUL.FTZ R88, R8.reuse, R88 ;  /* 0x0000005808587220 */ /* 0x040fe40000410000 */
[C---:B------:R-:W-:Y:S01]  /*17d50*/  HMMA.16816.F32 R60, R132.reuse, R106, R60 ;  /* 0x0000006a843c723c */ /* 0x040fe2000000183c */
[----:B------:R-:W2:Y:S03]  /*17d60*/  LDSM.16.MT88.4 R104, [R9+0x4000] ;  /* 0x004000000968783b */ /* 0x000ea60000004200 */
[----:B------:R-:W-:Y:S02]  /*17d70*/  FMUL.FTZ R89, R8, R89 ;  /* 0x0000005908597220 */ /* 0x000fe40000410000 */
[C---:B------:R-:W-:Y:S02]  /*17d80*/  FMUL.FTZ R90, R3.reuse, R90 ;  /* 0x0000005a035a7220 */ /* 0x040fe40000410000 */
[C---:B------:R-:W-:Y:S04]  /*17d90*/  HMMA.16816.F32 R64, R132.reuse, R112, R64 ;  /* 0x000000708440723c */ /* 0x040fe80000001840 */
[----:B------:R-:W-:Y:S02]  /*17da0*/  FMUL.FTZ R91, R3, R91 ;  /* 0x0000005b035b7220 */ /* 0x000fe40000410000 */
[--C-:B------:R-:W-:Y:S02]  /*17db0*/  FFMA.FTZ R179, R179, c[0x0][0x2d0], -R160.reuse ;  /* 0x0000b400b3b37a23 */ /* 0x100fe400000108a0 */
[C---:B------:R-:W-:Y:S01]  /*17dc0*/  HMMA.16816.F32 R68, R132.reuse, R114, R68 ;  /* 0x000000728444723c */ /* 0x040fe20000001844 */
[----:B------:R-:W3:Y:S03]  /*17dd0*/  LDSM.16.MT88.4 R112, [R168+0x4000] ;  /* 0x00400000a870783b */ /* 0x000ee60000004200 */
[--C-:B------:R-:W-:Y:S01]  /*17de0*/  FFMA.FTZ R180, R181, c[0x0][0x2d0], -R160.reuse ;  /* 0x0000b400b5b47a23 */ /* 0x100fe200000108a0 */
[----:B------:R-:W-:Y:S01]  /*17df0*/  MUFU.EX2 R179, R179 ;  /* 0x000000b300b37308 */ /* 0x000fe20000000800 */
[--C-:B------:R-:W-:Y:S02]  /*17e00*/  FFMA.FTZ R181, R151, c[0x0][0x2d0], -R160.reuse ;  /* 0x0000b40097b57a23 */ /* 0x100fe400000108a0 */
[--C-:B------:R-:W-:Y:S01]  /*17e10*/  FFMA.FTZ R184, R192, c[0x0][0x2d0], -R153.reuse ;  /* 0x0000b400c0b87a23 */ /* 0x100fe20000010899 */
[C---:B-1----:R-:W-:Y:S01]  /*17e20*/  HMMA.16816.F32 R72, R132.reuse, R108, R72 ;  /* 0x0000006c8448723c */ /* 0x042fe20000001848 */
[----:B------:R-:W-:Y:S02]  /*17e30*/  LDSM.16.MT88.4 R148, [R9+0x2800] ;  /* 0x002800000994783b */ /* 0x000fe40000004200 */
[--C-:B------:R-:W-:Y:S02]  /*17e40*/  FFMA.FTZ R192, R165, c[0x0][0x2d0], -R160.reuse ;  /* 0x0000b400a5c07a23 */ /* 0x100fe400000108a0 */
[--C-:B------:R-:W-:Y:S01]  /*17e50*/  FFMA.FTZ R185, R190, c[0x0][0x2d0], -R153.reuse ;  /* 0x0000b400beb97a23 */ /* 0x100fe20000010899 */
[----:B------:R-:W1:Y:S01]  /*17e60*/  MUFU.EX2 R180, R180 ;  /* 0x000000b400b47308 */ /* 0x000e620000000800 */
[--C-:B------:R-:W-:Y:S01]  /*17e70*/  FFMA.FTZ R190, R163, c[0x0][0x2d0], -R160.reuse ;  /* 0x0000b400a3be7a23 */ /* 0x100fe200000108a0 */
[C---:B------:R-:W-:Y:S01]  /*17e80*/  HMMA.16816.F32 R76, R132.reuse, R110, R76 ;  /* 0x0000006e844c723c */ /* 0x040fe2000000184c */
[----:B------:R-:W4:Y:S03]  /*17e90*/  LDSM.16.MT88.4 R108, [R169+0x4000] ;  /* 0x00400000a96c783b */ /* 0x000f260000004200 */
[C---:B------:R-:W-:Y:S02]  /*17ea0*/  FMUL.FTZ R92, R8.reuse, R92 ;  /* 0x0000005c085c7220 */ /* 0x040fe40000410000 */
[C---:B------:R-:W-:Y:S02]  /*17eb0*/  FMUL.FTZ R93, R8.reuse, R93 ;  /* 0x0000005d085d7220 */ /* 0x040fe40000410000 */
[C---:B--2---:R-:W-:Y:S01]  /*17ec0*/  HMMA.16816.F32 R80, R132.reuse, R104, R80 ;  /* 0x000000688450723c */ /* 0x044fe20000001850 */
[----:B------:R-:W2:Y:S03]  /*17ed0*/  MUFU.EX2 R181, R181 ;  /* 0x000000b500b57308 */ /* 0x000ea60000000800 */
[C---:B------:R-:W-:Y:S02]  /*17ee0*/  FMUL.FTZ R94, R3.reuse, R94 ;  /* 0x0000005e035e7220 */ /* 0x040fe40000410000 */
[C---:B------:R-:W-:Y:S02]  /*17ef0*/  FMUL.FTZ R95, R3.reuse, R95 ;  /* 0x0000005f035f7220 */ /* 0x040fe40000410000 */
[C---:B------:R-:W-:Y:S03]  /*17f00*/  HMMA.16816.F32 R84, R132.reuse, R106, R84 ;  /* 0x0000006a8454723c */ /* 0x040fe60000001854 */
[----:B------:R-:W5:Y:S01]  /*17f10*/  MUFU.EX2 R184, R184 ;  /* 0x000000b800b87308 */ /* 0x000f620000000800 */
[C---:B------:R-:W-:Y:S02]  /*17f20*/  FMUL.FTZ R96, R8.reuse, R96 ;  /* 0x0000006008607220 */ /* 0x040fe40000410000 */
[----:B------:R-:W-:Y:S01]  /*17f30*/  FMUL.FTZ R97, R8, R97 ;  /* 0x0000006108617220 */ /* 0x000fe20000410000 */
[----:B-1----:R-:W-:Y:S01]  /*17f40*/  F2FP.PACK_AB R104, R180, R179 ;  /* 0x000000b3b468723e */ /* 0x002fe200000000ff */
[C---:B---3--:R-:W-:Y:S04]  /*17f50*/  HMMA.16816.F32 R88, R132.reuse, R112, R88 ;  /* 0x000000708458723c */ /* 0x048fe80000001858 */
[C---:B------:R-:W-:Y:S01]  /*17f60*/  FMUL.FTZ R98, R3.reuse, R98 ;  /* 0x0000006203627220 */ /* 0x040fe20000410000 */
[----:B------:R-:W1:Y:S01]  /*17f70*/  MUFU.EX2 R185, R185 ;  /* 0x000000b900b97308 */ /* 0x000e620000000800 */
[C---:B------:R-:W-:Y:S02]  /*17f80*/  FMUL.FTZ R99, R3.reuse, R99 ;  /* 0x0000006303637220 */ /* 0x040fe40000410000 */
[C---:B------:R-:W-:Y:S01]  /*17f90*/  HMMA.16816.F32 R92, R132.reuse, R114, R92 ;  /* 0x00000072845c723c */ /* 0x040fe2000000185c */
[----:B------:R-:W3:Y:S03]  /*17fa0*/  LDSM.16.MT88.4 R112, [R168+0x800] ;  /* 0x00080000a870783b */ /* 0x000ee60000004200 */
[----:B------:R-:W-:Y:S01]  /*17fb0*/  FMUL.FTZ R100, R8, R100 ;  /* 0x0000006408647220 */ /* 0x000fe20000410000 */
[----:B--2---:R-:W-:Y:S01]  /*17fc0*/  F2FP.PACK_AB R106, R182, R181 ;  /* 0x000000b5b66a723e */ /* 0x004fe200000000ff */
[----:B------:R-:W-:Y:S01]  /*17fd0*/  FMUL.FTZ R101, R8, R101 ;  /* 0x0000006508657220 */ /* 0x000fe20000410000 */
[----:B------:R-:W-:Y:S01]  /*17fe0*/  MUFU.EX2 R190, R190 ;  /* 0x000000be00be7308 */ /* 0x000fe20000000800 */
[C---:B------:R-:W-:Y:S01]  /*17ff0*/  FMUL.FTZ R102, R3.reuse, R102 ;  /* 0x0000006603667220 */ /* 0x040fe20000410000 */
[C---:B----4-:R-:W-:Y:S03]  /*18000*/  HMMA.16816.F32 R96, R132.reuse, R108, R96 ;  /* 0x0000006c8460723c */ /* 0x050fe60000001860 */
[----:B------:R-:W-:Y:S01]  /*18010*/  FMUL.FTZ R103, R3, R103 ;  /* 0x0000006703677220 */ /* 0x000fe20000410000 */
[----:B-----5:R-:W-:Y:S01]  /*18020*/  F2FP.PACK_AB R105, R183, R184 ;  /* 0x000000b8b769723e */ /* 0x020fe200000000ff */
[--C-:B------:R-:W-:Y:S02]  /*18030*/  FFMA.FTZ R187, R189, c[0x0][0x2d0], -R160.reuse ;  /* 0x0000b400bdbb7a23 */ /* 0x100fe400000108a0 */
[--C-:B------:R-:W-:Y:S01]  /*18040*/  FFMA.FTZ R189, R167, c[0x0][0x2d0], -R160.reuse ;  /* 0x0000b400a7bd7a23 */ /* 0x100fe200000108a0 */
[----:B------:R-:W-:Y:S01]  /*18050*/  MUFU.EX2 R192, R192 ;  /* 0x000000c000c07308 */ /* 0x000fe20000000800 */
[----:B------:R-:W-:Y:S01]  /*18060*/  LDSM.16.MT88.4 R164, [R168+0x3800] ;  /* 0x00380000a8a4783b */ /* 0x000fe20000004200 */
[----:B------:R-:W-:Y:S03]  /*18070*/  HMMA.16816.F32 R100, R132, R110, R100 ;  /* 0x0000006e8464723c */ /* 0x000fe60000001864 */
[----:B-1----:R-:W-:Y:S01]  /*18080*/  F2FP.PACK_AB R107, R186, R185 ;  /* 0x000000b9ba6b723e */ /* 0x002fe200000000ff */
[----:B------:R-:W-:Y:S02]  /*18090*/  FFMA.FTZ R160, R155, c[0x0][0x2d0], -R160 ;  /* 0x0000b4009ba07a23 */ /* 0x000fe400000108a0 */
[--C-:B------:R-:W-:Y:S01]  /*180a0*/  FFMA.FTZ R188, R188, c[0x0][0x2d0], -R153.reuse ;  /* 0x0000b400bcbc7a23 */ /* 0x100fe20000010899 */
[----:B------:R-:W1:Y:S01]  /*180b0*/  LDSM.16.MT88.4 R108, [R168+0x2800] ;  /* 0x00280000a86c783b */ /* 0x000e620000004200 */
[----:B------:R-:W-:Y:S01]  /*180c0*/  FFMA.FTZ R153, R152, c[0x0][0x2d0], -R153 ;  /* 0x0000b40098997a23 */ /* 0x000fe20000010899 */
[----:B------:R2:W-:Y:S01]  /*180d0*/  MUFU.EX2 R245, R160 ;  /* 0x000000a000f57308 */ /* 0x0005e20000000800 */
[C---:B------:R-:W-:Y:S05]  /*180e0*/  HMMA.16816.F32 R4, R104.reuse, R116, R4 ;  /* 0x000000746804723c */ /* 0x040fea0000001804 */
[----:B------:R-:W-:Y:S01]  /*180f0*/  LDSM.16.MT88.4 R132, [R170+0x3000] ;  /* 0x00300000aa84783b */ /* 0x000fe20000004200 */
[----:B------:R-:W-:Y:S02]  /*18100*/  FFMA.FTZ R178, R8, R239, R178 ;  /* 0x000000ef08b27223 */ /* 0x000fe400000100b2 */
[C---:B------:R-:W-:Y:S01]  /*18110*/  HMMA.16816.F32 R12, R104.reuse, R118, R12 ;  /* 0x00000076680c723c */ /* 0x040fe2000000180c */
[----:B------:R4:W-:Y:S03]  /*18120*/  MUFU.EX2 R250, R153 ;  /* 0x0000009900fa7308 */ /* 0x0009e60000000800 */
[----:B------:R-:W-:Y:S01]  /*18130*/  FFMA.FTZ R174, R3, R242, R174 ;  /* 0x000000f203ae7223 */ /* 0x000fe200000100ae */
[----:B------:R-:W5:Y:S01]  /*18140*/  LDSM.16.MT88.4 R116, [R169+0x2800] ;  /* 0x00280000a974783b */ /* 0x000f620000004200 */
[----:B------:R-:W-:Y:S02]  /*18150*/  FADD.FTZ R177, R177, R178 ;  /* 0x000000b2b1b17221 */ /* 0x000fe40000010000 */
[C---:B------:R-:W-:Y:S03]  /*18160*/  HMMA.16816.F32 R16, R104.reuse, R120, R16 ;  /* 0x000000786810723c */ /* 0x040fe60000001810 */
[----:B------:R-:W-:Y:S01]  /*18170*/  MUFU.EX2 R188, R188 ;  /* 0x000000bc00bc7308 */ /* 0x000fe20000000800 */
[----:B------:R-:W-:Y:S02]  /*18180*/  FADD.FTZ R173, R173, R174 ;  /* 0x000000aeadad7221 */ /* 0x000fe40000010000 */
[----:B------:R-:W-:Y:S01]  /*18190*/  FADD.FTZ R176, R176, R177 ;  /* 0x000000b1b0b07221 */ /* 0x000fe20000010000 */
[----:B--2---:R-:W-:Y:S01]  /*181a0*/  LDSM.16.MT88.4 R160, [R9+0x3800] ;  /* 0x0038000009a0783b */ /* 0x004fe20000004200 */
[C---:B------:R-:W-:Y:S04]  /*181b0*/  HMMA.16816.F32 R20, R104.reuse, R122, R20 ;  /* 0x0000007a6814723c */ /* 0x040fe80000001814 */
[----:B------:R-:W-:Y:S01]  /*181c0*/  FADD.FTZ R172, R172, R173 ;  /* 0x000000adacac7221 */ /* 0x000fe20000010000 */
[----:B------:R-:W2:Y:S01]  /*181d0*/  MUFU.EX2 R187, R187 ;  /* 0x000000bb00bb7308 */ /* 0x000ea20000000800 */
[----:B------:R-:W-:Y:S01]  /*181e0*/  FADD.FTZ R176, R175, R176 ;  /* 0x000000b0afb07221 */ /* 0x000fe20000010000 */
[----:B------:R-:W-:Y:S01]  /*181f0*/  LDSM.16.MT88.4 R120, [R9+0x4800] ;  /* 0x004800000978783b */ /* 0x000fe20000004200 */
[C---:B---3--:R-:W-:Y:S04]  /*18200*/  HMMA.16816.F32 R24, R104.reuse, R112, R24 ;  /* 0x000000706818723c */ /* 0x048fe80000001818 */
[----:B------:R-:W-:Y:S02]  /*18210*/  FADD.FTZ R171, R171, R172 ;  /* 0x000000acabab7221 */ /* 0x000fe40000010000 */
[----:B------:R-:W-:Y:S01]  /*18220*/  FADD.FTZ R179, R179, R176 ;  /* 0x000000b0b3b37221 */ /* 0x000fe20000010000 */
[----:B----4-:R-:W-:Y:S01]  /*18230*/  LDSM.16.MT88.4 R152, [R169+0x1800] ;  /* 0x00180000a998783b */ /* 0x010fe20000004200 */
[C---:B------:R-:W-:Y:S01]  /*18240*/  HMMA.16816.F32 R28, R104.reuse, R114, R28 ;  /* 0x00000072681c723c */ /* 0x040fe2000000181c */
[----:B------:R-:W3:Y:S03]  /*18250*/  MUFU.EX2 R189, R189 ;  /* 0x000000bd00bd7308 */ /* 0x000ee60000000800 */
[----:B------:R-:W-:Y:S02]  /*18260*/  FADD.FTZ R184, R184, R171 ;  /* 0x000000abb8b87221 */ /* 0x000fe40000010000 */
[----:B------:R-:W-:Y:S01]  /*18270*/  FADD.FTZ R180, R180, R179 ;  /* 0x000000b3b4b47221 */ /* 0x000fe20000010000 */
[----:B------:R-:W4:Y:S01]  /*18280*/  LDSM.16.MT88.4 R112, [R170+0x4800] ;  /* 0x00480000aa70783b */ /* 0x000f220000004200 */
[C---:B------:R-:W-:Y:S04]  /*18290*/  HMMA.16816.F32 R32, R104.reuse, R124, R32 ;  /* 0x0000007c6820723c */ /* 0x040fe80000001820 */
[----:B------:R-:W-:Y:S02]  /*182a0*/  FADD.FTZ R184, R183, R184 ;  /* 0x000000b8b7b87221 */ /* 0x000fe40000010000 */
[----:B------:R-:W-:Y:S02]  /*182b0*/  FADD.FTZ R181, R181, R180 ;  /* 0x000000b4b5b57221 */ /* 0x000fe40000010000 */
[C---:B------:R-:W-:Y:S01]  /*182c0*/  HMMA.16816.F32 R36, R104.reuse, R126, R36 ;  /* 0x0000007e6824723c */ /* 0x040fe20000001824 */
[----:B------:R-:W-:Y:S03]  /*182d0*/  LDSM.16.MT88.4 R124, [R9+0x1000] ;  /* 0x00100000097c783b */ /* 0x000fe60000004200 */
[----:B------:R-:W-:Y:S04]  /*182e0*/  FADD.FTZ R182, R182, R181 ;  /* 0x000000b5b6b67221 */ /* 0x000fe80000010000 */
[C---:B------:R-:W-:Y:S08]  /*182f0*/  HMMA.16816.F32 R40, R104.reuse, R128, R40 ;  /* 0x000000806828723c */ /* 0x040ff00000001828 */
[C---:B------:R-:W-:Y:S01]  /*18300*/  HMMA.16816.F32 R44, R104.reuse, R130, R44 ;  /* 0x00000082682c723c */ /* 0x040fe2000000182c */
[----:B------:R-:W-:Y:S07]  /*18310*/  LDSM.16.MT88.4 R128, [R169+0x1000] ;  /* 0x00100000a980783b */ /* 0x000fee0000004200 */
[C---:B------:R-:W-:Y:S08]  /*18320*/  HMMA.16816.F32 R48, R104.reuse, R148, R48 ;  /* 0x000000946830723c */ /* 0x040ff00000001830 */
[C---:B------:R-:W-:Y:S01]  /*18330*/  HMMA.16816.F32 R52, R104.reuse, R150, R52 ;  /* 0x000000966834723c */ /* 0x040fe20000001834 */
[----:B------:R-:W-:Y:S07]  /*18340*/  LDSM.16.MT88.4 R148, [R9+0x3000] ;  /* 0x003000000994783b */ /* 0x000fee0000004200 */
[C---:B-1----:R-:W-:Y:S08]  /*18350*/  HMMA.16816.F32 R56, R104.reuse, R108, R56 ;  /* 0x0000006c6838723c */ /* 0x042ff00000001838 */
[C---:B------:R-:W-:Y:S01]  /*18360*/  HMMA.16816.F32 R60, R104.reuse, R110, R60 ;  /* 0x0000006e683c723c */ /* 0x040fe2000000183c */
[----:B------:R-:W1:Y:S07]  /*18370*/  LDSM.16.MT88.4 R108, [R168+0x4800] ;  /* 0x00480000a86c783b */ /* 0x000e6e0000004200 */
[C---:B-----5:R-:W-:Y:S08]  /*18380*/  HMMA.16816.F32 R64, R104.reuse, R116, R64 ;  /* 0x000000746840723c */ /* 0x060ff00000001840 */
[C---:B------:R-:W-:Y:S01]  /*18390*/  HMMA.16816.F32 R68, R104.reuse, R118, R68 ;  /* 0x000000766844723c */ /* 0x040fe20000001844 */
[----:B------:R-:W5:Y:S07]  /*183a0*/  LDSM.16.MT88.4 R116, [R169+0x4800] ;  /* 0x00480000a974783b */ /* 0x000f6e0000004200 */
[C---:B----4-:R-:W-:Y:S08]  /*183b0*/  HMMA.16816.F32 R72, R104.reuse, R112, R72 ;  /* 0x000000706848723c */ /* 0x050ff00000001848 */
[C---:B------:R-:W-:Y:S01]  /*183c0*/  HMMA.16816.F32 R76, R104.reuse, R114, R76 ;  /* 0x00000072684c723c */ /* 0x040fe2000000184c */
[----:B------:R-:W4:Y:S07]  /*183d0*/  LDSM.16.MT88.4 R112, [R170+0x1000] ;  /* 0x00100000aa70783b */ /* 0x000f2e0000004200 */
[C---:B------:R-:W-:Y:S08]  /*183e0*/  HMMA.16816.F32 R80, R104.reuse, R120, R80 ;  /* 0x000000786850723c */ /* 0x040ff00000001850 */
[C---:B------:R-:W-:Y:S01]  /*183f0*/  HMMA.16816.F32 R84, R104.reuse, R122, R84 ;  /* 0x0000007a6854723c */ /* 0x040fe20000001854 */
[----:B------:R-:W3:Y:S07]  /*18400*/  LDSM.16.MT88.4 R120, [R168+0x1000] ;  /* 0x00100000a878783b */ /* 0x000eee0000004200 */
[C---:B-1----:R-:W-:Y:S08]  /*18410*/  HMMA.16816.F32 R88, R104.reuse, R108, R88 ;  /* 0x0000006c6858723c */ /* 0x042ff00000001858 */
[C---:B------:R-:W-:Y:S01]  /*18420*/  HMMA.16816.F32 R92, R104.reuse, R110, R92 ;  /* 0x0000006e685c723c */ /* 0x040fe2000000185c */
[----:B------:R-:W1:Y:S07]  /*18430*/  LDSM.16.MT88.4 R108, [R168+0x3000] ;  /* 0x00300000a86c783b */ /* 0x000e6e0000004200 */
[C---:B-----5:R-:W-:Y:S08]  /*18440*/  HMMA.16816.F32 R96, R104.reuse, R116, R96 ;  /* 0x000000746860723c */ /* 0x060ff00000001860 */
[----:B------:R-:W-:Y:S01]  /*18450*/  HMMA.16816.F32 R100, R104, R118, R100 ;  /* 0x000000766864723c */ /* 0x000fe20000001864 */
[----:B------:R-:W-:Y:S06]  /*18460*/  LDSM.16.MT88.4 R116, [R170+0x5000] ;  /* 0x00500000aa74783b */ /* 0x000fec0000004200 */
[----:B--2---:R-:W-:Y:S01]  /*18470*/  F2FP.PACK_AB R104, R190, R187 ;  /* 0x000000bbbe68723e */ /* 0x004fe200000000ff */
[----:B------:R-:W-:Y:S01]  /*18480*/  FADD.FTZ R187, R187, R182 ;  /* 0x000000b6bbbb7221 */ /* 0x000fe20000010000 */
[----:B---3--:R-:W-:Y:S03]  /*18490*/  F2FP.PACK_AB R106, R192, R189 ;  /* 0x000000bdc06a723e */ /* 0x008fe600000000ff */
[----:B------:R-:W-:Y:S01]  /*184a0*/  F2FP.PACK_AB R105, R191, R188 ;  /* 0x000000bcbf69723e */ /* 0x000fe200000000ff */
[----:B------:R-:W-:Y:S01]  /*184b0*/  FADD.FTZ R190, R190, R187 ;  /* 0x000000bbbebe7221 */ /* 0x000fe20000010000 */
[----:B------:R-:W-:Y:S03]  /*184c0*/  F2FP.PACK_AB R107, R194, R193 ;  /* 0x000000c1c26b723e */ /* 0x000fe600000000ff */
[----:B------:R-:W-:Y:S04]  /*184d0*/  FADD.FTZ R189, R189, R190 ;  /* 0x000000bebdbd7221 */ /* 0x000fe80000010000 */
[C---:B----4-:R-:W-:Y:S03]  /*184e0*/  HMMA.16816.F32 R4, R104.reuse, R112, R4 ;  /* 0x000000706804723c */ /* 0x050fe60000001804 */
[----:B------:R-:W-:Y:S05]  /*184f0*/  FADD.FTZ R192, R192, R189 ;  /* 0x000000bdc0c07221 */ /* 0x000fea0000010000 */
[C---:B------:R-:W-:Y:S01]  /*18500*/  HMMA.16816.F32 R12, R104.reuse, R114, R12 ;  /* 0x00000072680c723c */ /* 0x040fe2000000180c */
[----:B------:R-:W2:Y:S07]  /*18510*/  LDSM.16.MT88.4 R112, [R169+0x3000] ;  /* 0x00300000a970783b */ /* 0x000eae0000004200 */
[C---:B------:R-:W-:Y:S08]  /*18520*/  HMMA.16816.F32 R16, R104.reuse, R124, R16 ;  /* 0x0000007c6810723c */ /* 0x040ff00000001810 */
[C---:B------:R-:W-:Y:S08]  /*18530*/  HMMA.16816.F32 R20, R104.reuse, R126, R20 ;  /* 0x0000007e6814723c */ /* 0x040ff00000001814 */
[C---:B------:R-:W-:Y:S08]  /*18540*/  HMMA.16816.F32 R24, R104.reuse, R120, R24 ;  /* 0x000000786818723c */ /* 0x040ff00000001818 */
[C---:B------:R-:W-:Y:S01]  /*18550*/  HMMA.16816.F32 R28, R104.reuse, R122, R28 ;  /* 0x0000007a681c723c */ /* 0x040fe2000000181c */
[----:B------:R-:W3:Y:S07]  /*18560*/  LDSM.16.MT88.4 R120, [R9+0x5000] ;  /* 0x005000000978783b */ /* 0x000eee0000004200 */
[C---:B------:R-:W-:Y:S08]  /*18570*/  HMMA.16816.F32 R32, R104.reuse, R128, R32 ;  /* 0x000000806820723c */ /* 0x040ff00000001820 */
[C---:B------:R-:W-:Y:S01]  /*18580*/  HMMA.16816.F32 R36, R104.reuse, R130, R36 ;  /* 0x000000826824723c */ /* 0x040fe20000001824 */
[----:B------:R-:W-:Y:S07]  /*18590*/  LDSM.16.MT88.4 R128, [R170+0x1800] ;  /* 0x00180000aa80783b */ /* 0x000fee0000004200 */
[C---:B------:R-:W-:Y:S08]  /*185a0*/  HMMA.16816.F32 R40, R104.reuse, R132, R40 ;  /* 0x000000846828723c */ /* 0x040ff00000001828 */
[C---:B------:R-:W-:Y:S08]  /*185b0*/  HMMA.16816.F32 R44, R104.reuse, R134, R44 ;  /* 0x00000086682c723c */ /* 0x040ff0000000182c */
[C---:B------:R-:W-:Y:S07]  /*185c0*/  HMMA.16816.F32 R48, R104.reuse, R148, R48 ;  /* 0x000000946830723c */ /* 0x040fee0000001830 */
[----:B------:R-:W-:Y:S01]  /*185d0*/  F2FP.PACK_AB R148, R204, R195 ;  /* 0x000000c3cc94723e */ /* 0x000fe200000000ff */
[C---:B------:R-:W-:Y:S04]  /*185e0*/  HMMA.16816.F32 R52, R104.reuse, R150, R52 ;  /* 0x000000966834723c */ /* 0x040fe80000001834 */
[----:B------:R-:W-:Y:S01]  /*185f0*/  F2FP.PACK_AB R149, R248, R247 ;  /* 0x000000f7f895723e */ /* 0x000fe200000000ff */
[----:B------:R-:W-:Y:S02]  /*18600*/  FADD.FTZ R195, R195, R192 ;  /* 0x000000c0c3c37221 */ /* 0x000fe40000010000 */
[C---:B------:R-:W-:Y:S01]  /*18610*/  F2FP.PACK_AB R150, R245.reuse, R206 ;  /* 0x000000cef596723e */ /* 0x040fe200000000ff */
[C---:B-1----:R-:W-:Y:S04]  /*18620*/  HMMA.16816.F32 R56, R104.reuse, R108, R56 ;  /* 0x0000006c6838723c */ /* 0x042fe80000001838 */
[----:B------:R-:W-:Y:S01]  /*18630*/  F2FP.PACK_AB R151, R250, R249 ;  /* 0x000000f9fa97723e */ /* 0x000fe200000000ff */
[----:B------:R-:W-:Y:S03]  /*18640*/  FADD.FTZ R195, R204, R195 ;  /* 0x000000c3ccc37221 */ /* 0x000fe60000010000 */
[C---:B------:R-:W-:Y:S01]  /*18650*/  HMMA.16816.F32 R60, R104.reuse, R110, R60 ;  /* 0x0000006e683c723c */ /* 0x040fe2000000183c */
[----:B------:R-:W1:Y:S03]  /*18660*/  LDSM.16.MT88.4 R108, [R168+0x5000] ;  /* 0x00500000a86c783b */ /* 0x000e660000004200 */
[----:B------:R-:W-:Y:S04]  /*18670*/  FADD.FTZ R206, R206, R195 ;  /* 0x000000c3cece7221 */ /* 0x000fe80000010000 */
[C---:B--2---:R-:W-:Y:S04]  /*18680*/  HMMA.16816.F32 R64, R104.reuse, R112, R64 ;  /* 0x000000706840723c */ /* 0x044fe80000001840 */
[----:B------:R-:W-:Y:S04]  /*18690*/  FADD.FTZ R239, R245, R206 ;  /* 0x000000cef5ef7221 */ /* 0x000fe80000010000 */
[C---:B------:R-:W-:Y:S01]  /*186a0*/  HMMA.16816.F32 R68, R104.reuse, R114, R68 ;  /* 0x000000726844723c */ /* 0x040fe20000001844 */
[----:B------:R-:W2:Y:S07]  /*186b0*/  LDSM.16.MT88.4 R112, [R169+0x5000] ;  /* 0x00500000a970783b */ /* 0x000eae0000004200 */
[C---:B------:R-:W-:Y:S08]  /*186c0*/  HMMA.16816.F32 R72, R104.reuse, R116, R72 ;  /* 0x000000746848723c */ /* 0x040ff00000001848 */
[C---:B------:R-:W-:Y:S08]  /*186d0*/  HMMA.16816.F32 R76, R104.reuse, R118, R76 ;  /* 0x00000076684c723c */ /* 0x040ff0000000184c */
[C---:B---3--:R-:W-:Y:S08]  /*186e0*/  HMMA.16816.F32 R80, R104.reuse, R120, R80 ;  /* 0x000000786850723c */ /* 0x048ff00000001850 */
[C---:B------:R-:W-:Y:S01]  /*186f0*/  HMMA.16816.F32 R84, R104.reuse, R122, R84 ;  /* 0x0000007a6854723c */ /* 0x040fe20000001854 */
[----:B------:R-:W3:Y:S07]  /*18700*/  LDSM.16.MT88.4 R120, [R9+0x1800] ;  /* 0x001800000978783b */ /* 0x000eee0000004200 */
[C---:B-1----:R-:W-:Y:S08]  /*18710*/  HMMA.16816.F32 R88, R104.reuse, R108, R88 ;  /* 0x0000006c6858723c */ /* 0x042ff00000001858 */
[C---:B------:R-:W-:Y:S01]  /*18720*/  HMMA.16816.F32 R92, R104.reuse, R110, R92 ;  /* 0x0000006e685c723c */ /* 0x040fe2000000185c */
[----:B------:R-:W1:Y:S07]  /*18730*/  LDSM.16.MT88.4 R108, [R168+0x1800] ;  /* 0x00180000a86c783b */ /* 0x000e6e0000004200 */
[C---:B--2---:R-:W-:Y:S08]  /*18740*/  HMMA.16816.F32 R96, R104.reuse, R112, R96 ;  /* 0x000000706860723c */ /* 0x044ff00000001860 */
[----:B------:R-:W-:Y:S08]  /*18750*/  HMMA.16816.F32 R100, R104, R114, R100 ;  /* 0x000000726864723c */ /* 0x000ff00000001864 */
[C---:B------:R-:W-:Y:S01]  /*18760*/  HMMA.16816.F32 R132, R148.reuse, R128, R4 ;  /* 0x000000809484723c */ /* 0x040fe20000001804 */
[----:B------:R-:W2:Y:S07]  /*18770*/  LDSM.16.MT88.4 R4, [R169+0x3800] ;  /* 0x00380000a904783b */ /* 0x000eae0000004200 */
[C---:B------:R-:W-:Y:S01]  /*18780*/  HMMA.16816.F32 R128, R148.reuse, R130, R12 ;  /* 0x000000829480723c */ /* 0x040fe2000000180c */
[----:B------:R-:W4:Y:S07]  /*18790*/  LDSM.16.MT88.4 R12, [R170+0x5800] ;  /* 0x00580000aa0c783b */ /* 0x000f2e0000004200 */
[C---:B---3--:R-:W-:Y:S01]  /*187a0*/  HMMA.16816.F32 R124, R148.reuse, R120, R16 ;  /* 0x00000078947c723c */ /* 0x048fe20000001810 */
[----:B------:R3:W5:Y:S07]  /*187b0*/  LDSM.16.MT88.4 R16, [R9+0x5800] ;  /* 0x005800000910783b */ /* 0x00076e0000004200 */
[C---:B------:R-:W-:Y:S07]  /*187c0*/  HMMA.16816.F32 R120, R148.reuse, R122, R20 ;  /* 0x0000007a9478723c */ /* 0x040fee0000001814 */
[----:B------:R-:W-:Y:S01]  /*187d0*/  IADD3 R20, R246, -0x2, RZ ;  /* 0xfffffffef6147810 */ /* 0x000fe20007ffe0ff */
[C---:B-1----:R-:W-:Y:S03]  /*187e0*/  HMMA.16816.F32 R116, R148.reuse, R108, R24 ;  /* 0x0000006c9474723c */ /* 0x042fe60000001818 */
[----:B------:R-:W-:Y:S05]  /*187f0*/  ISETP.GE.AND P0, PT, R20, R235, PT ;  /* 0x000000eb1400720c */ /* 0x000fea0003f06270 */
[C---:B------:R-:W-:Y:S08]  /*18800*/  HMMA.16816.F32 R112, R148.reuse, R110, R28 ;  /* 0x0000006e9470723c */ /* 0x040ff0000000181c */
[C---:B------:R-:W-:Y:S04]  /*18810*/  HMMA.16816.F32 R108, R148.reuse, R152, R32 ;  /* 0x00000098946c723c */ /* 0x040fe80000001820 */
[----:B------:R-:W-:Y:S04]  /*18820*/  @P0 SHF.R.S32.HI R8, RZ, 0x1f, R20 ;  /* 0x0000001fff080819 */ /* 0x000fe80000011414 */
[C---:B------:R-:W-:Y:S04]  /*18830*/  HMMA.16816.F32 R104, R148.reuse, R154, R36 ;  /* 0x0000009a9468723c */ /* 0x040fe80000001824 */
[----:B------:R-:W-:Y:S01]  /*18840*/  @P0 IMAD R3, R8, c[0x0][0x1e0], RZ ;  /* 0x0000780008030a24 */ /* 0x000fe200078e02ff */
[----:B------:R-:W-:Y:S03]  /*18850*/  @P0 MOV R8, c[0x0][0x1e0] ;  /* 0x0000780000080a02 */ /* 0x000fe60000000f00 */
[C---:B------:R-:W-:Y:S04]  /*18860*/  HMMA.16816.F32 R40, R148.reuse, R156, R40 ;  /* 0x0000009c9428723c */ /* 0x040fe80000001828 */
[C---:B------:R-:W-:Y:S02]  /*18870*/  @P0 IMAD R3, R20.reuse, c[0x0][0x1e4], R3 ;  /* 0x0000790014030a24 */ /* 0x040fe400078e0203 */
[----:B------:R-:W-:Y:S02]  /*18880*/  @P0 IMAD.WIDE.U32 R20, R20, c[0x0][0x1e0], RZ ;  /* 0x0000780014140a25 */ /* 0x000fe400078e00ff */
[C---:B------:R-:W-:Y:S04]  /*18890*/  HMMA.16816.F32 R44, R148.reuse, R158, R44 ;  /* 0x0000009e942c723c */ /* 0x040fe8000000182c */
[C---:B---3--:R-:W-:Y:S02]  /*188a0*/  @P0 SHF.L.U32 R9, R20.reuse, 0x6, RZ ;  /* 0x0000000614090819 */ /* 0x048fe400000006ff */
[----:B------:R-:W-:Y:S02]  /*188b0*/  @P0 IADD3 R3, R21, R3, RZ ;  /* 0x0000000315030210 */ /* 0x000fe40007ffe0ff */
[C---:B------:R-:W-:Y:S04]  /*188c0*/  HMMA.16816.F32 R48, R148.reuse, R160, R48 ;  /* 0x000000a09430723c */ /* 0x040fe80000001830 */
[----:B------:R-:W-:Y:S04]  /*188d0*/  @P0 SHF.L.U64.HI R3, R20, 0x6, R3 ;  /* 0x0000000614030819 */ /* 0x000fe80000010203 */
[C---:B------:R-:W-:Y:S08]  /*188e0*/  HMMA.16816.F32 R52, R148.reuse, R162, R52 ;  /* 0x000000a29434723c */ /* 0x040ff00000001834 */
[C---:B------:R-:W-:Y:S08]  /*188f0*/  HMMA.16816.F32 R56, R148.reuse, R164, R56 ;  /* 0x000000a49438723c */ /* 0x040ff00000001838 */
[C---:B------:R-:W-:Y:S08]  /*18900*/  HMMA.16816.F32 R60, R148.reuse, R166, R60 ;  /* 0x000000a6943c723c */ /* 0x040ff0000000183c */
[C---:B--2---:R-:W-:Y:S08]  /*18910*/  HMMA.16816.F32 R64, R148.reuse, R4, R64 ;  /* 0x000000049440723c */ /* 0x044ff00000001840 */
[C---:B------:R-:W-:Y:S01]  /*18920*/  HMMA.16816.F32 R68, R148.reuse, R6, R68 ;  /* 0x000000069444723c */ /* 0x040fe20000001844 */
[----:B------:R-:W1:Y:S07]  /*18930*/  LDSM.16.MT88.4 R4, [R168+0x5800] ;  /* 0x00580000a804783b */ /* 0x000e6e0000004200 */
[C---:B----4-:R-:W-:Y:S08]  /*18940*/  HMMA.16816.F32 R72, R148.reuse, R12, R72 ;  /* 0x0000000c9448723c */ /* 0x050ff00000001848 */
[C---:B------:R-:W-:Y:S01]  /*18950*/  HMMA.16816.F32 R76, R148.reuse, R14, R76 ;  /* 0x0000000e944c723c */ /* 0x040fe2000000184c */
[----:B------:R-:W2:Y:S07]  /*18960*/  LDSM.16.MT88.4 R12, [R169+0x5800] ;  /* 0x00580000a90c783b */ /* 0x000eae0000004200 */
[C---:B-----5:R-:W-:Y:S07]  /*18970*/  HMMA.16816.F32 R80, R148.reuse, R16, R80 ;  /* 0x000000109450723c */ /* 0x060fee0000001850 */
[----:B------:R-:W-:Y:S01]  /*18980*/  @P0 IADD3 R16, P3, R9, R240, RZ ;  /* 0x000000f009100210 */ /* 0x000fe20007f7e0ff */
[C---:B------:R-:W-:Y:S01]  /*18990*/  HMMA.16816.F32 R84, R148.reuse, R18, R84 ;  /* 0x000000129454723c */ /* 0x040fe20000001854 */
[----:B------:R-:W-:Y:S03]  /*189a0*/  @P0 MOV R17, c[0x0][0x1e4] ;  /* 0x0000790000110a02 */ /* 0x000fe60000000f00 */
[----:B------:R-:W-:Y:S02]  /*189b0*/  @P0 LEA R9, P1, R8, R9, 0x5 ;  /* 0x0000000908090211 */ /* 0x000fe400078228ff */
[----:B------:R-:W-:Y:S02]  /*189c0*/  @P0 LEA R20, P2, R16, c[0x0][0x1c8], 0x1 ;  /* 0x0000720010140a11 */ /* 0x000fe400078408ff */
[----:B------:R-:W-:Y:S01]  /*189d0*/  @P0 IADD3.X R21, R3, R234, RZ, P3, !PT ;  /* 0x000000ea03150210 */ /* 0x000fe20001ffe4ff */
[C---:B-1----:R-:W-:Y:S03]  /*189e0*/  HMMA.16816.F32 R88, R148.reuse, R4, R88 ;  /* 0x000000049458723c */ /* 0x042fe60000001858 */
[----:B------:R-:W-:Y:S01]  /*189f0*/  @P0 LEA.HI.X R17, R8, R3, R17, 0x5, P1 ;  /* 0x0000000308110211 */ /* 0x000fe200008f2c11 */
[----:B------:R-:W-:Y:S01]  /*18a00*/  FADD.FTZ R3, R185, R184 ;  /* 0x000000b8b9037221 */ /* 0x000fe20000010000 */
[C---:B------:R-:W-:Y:S02]  /*18a10*/  ISETP.GE.AND P1, PT, R238.reuse, 0x1, PT ;  /* 0x00000001ee00780c */ /* 0x040fe40003f26270 */
[----:B------:R-:W-:Y:S01]  /*18a20*/  IADD3 R238, R238, 0x1, RZ ;  /* 0x00000001eeee7810 */ /* 0x000fe20007ffe0ff */
[----:B------:R-:W-:Y:S01]  /*18a30*/  FADD.FTZ R3, R186, R3 ;  /* 0x00000003ba037221 */ /* 0x000fe20000010000 */
[----:B------:R-:W-:Y:S01]  /*18a40*/  @P0 LEA.HI.X R21, R16, c[0x0][0x1cc], R21, 0x1, P2 ;  /* 0x0000730010150a11 */ /* 0x000fe200010f0c15 */
[C---:B------:R-:W-:Y:S03]  /*18a50*/  HMMA.16816.F32 R92, R148.reuse, R6, R92 ;  /* 0x00000006945c723c */ /* 0x040fe6000000185c */
[----:B------:R-:W-:Y:S01]  /*18a60*/  @P0 ISETP.GE.AND P2, PT, R232, c[0x0][0x1d4], PT ;  /* 0x00007500e8000a0c */ /* 0x000fe20003f46270 */
[----:B------:R-:W-:Y:S01]  /*18a70*/  FADD.FTZ R188, R188, R3 ;  /* 0x00000003bcbc7221 */ /* 0x000fe20000010000 */
[----:B------:R-:W-:Y:S02]  /*18a80*/  SEL R238, R238, RZ, !P1 ;  /* 0x000000ffeeee7207 */ /* 0x000fe40004800000 */
[----:B------:R-:W-:Y:S01]  /*18a90*/  @P0 ISETP.GE.AND P1, PT, R216, c[0x0][0x1d4], PT ;  /* 0x00007500d8000a0c */ /* 0x000fe20003f26270 */
[C---:B--2---:R-:W-:Y:S04]  /*18aa0*/  HMMA.16816.F32 R96, R148.reuse, R12, R96 ;  /* 0x0000000c9460723c */ /* 0x044fe80000001860 */
[----:B------:R-:W-:Y:S01]  /*18ab0*/  @P0 IMAD R3, R238, 0x6000, R11 ;  /* 0x00006000ee030824 */ /* 0x000fe200078e020b */
[----:B------:R-:W-:Y:S02]  /*18ac0*/  @P0 IADD3 R9, P3, R9, R240, RZ ;  /* 0x000000f009090210 */ /* 0x000fe40007f7e0ff */
[----:B------:R-:W-:Y:S01]  /*18ad0*/  IADD3 R6, R201, 0x1, RZ ;  /* 0x00000001c9067810 */ /* 0x000fe20007ffe0ff */
[----:B------:R-:W-:Y:S01]  /*18ae0*/  HMMA.16816.F32 R100, R148, R14, R100 ;  /* 0x0000000e9464723c */ /* 0x000fe20000001864 */
[----:B------:R-:W-:Y:S01]  /*18af0*/  @!PT LDS RZ, [RZ] ;  /* 0x00000000fffff984 */ /* 0x000fe20000000800 */
[----:B------:R-:W-:Y:S01]  /*18b00*/  @!PT LDS RZ, [RZ] ;  /* 0x00000000fffff984 */ /* 0x000fe20000000800 */
[----:B------:R-:W-:Y:S01]  /*18b10*/  @!PT LDS RZ, [RZ] ;  /* 0x00000000fffff984 */ /* 0x000fe20000000800 */
[----:B------:R1:W-:Y:S03]  /*18b20*/  @P0 LDGSTS.E.BYPASS.LTC128B.128 [R3], [R20.64], !P2 ;  /* 0x0000000014030fae */ /* 0x0003e6000d101d48 */
[----:B------:R-:W-:Y:S02]  /*18b30*/  @P0 IADD3.X R8, R17, R234, RZ, P3, !PT ;  /* 0x000000ea11080210 */ /* 0x000fe40001ffe4ff */
[C---:B------:R-:W-:Y:S03]  /*18b40*/  @P0 LEA R4, P3, R9.reuse, c[0x0][0x1c8], 0x1 ;  /* 0x0000720009040a11 */ /* 0x040fe600078608ff */
[----:B------:R1:W-:Y:S03]  /*18b50*/  @P0 LDGSTS.E.BYPASS.LTC128B.128 [R3+0x2000], [R20.64+0x80], !P1 ;  /* 0x0200008014030fae */ /* 0x0003e6000c901d48 */
[----:B------:R-:W-:Y:S01]  /*18b60*/  @P0 LEA.HI.X R5, R9, c[0x0][0x1cc], R8, 0x1, P3 ;  /* 0x0000730009050a11 */ /* 0x000fe200018f0c08 */
[----:B------:R-:W-:Y:S01]  /*18b70*/  FADD.FTZ R8, R191, R188 ;  /* 0x000000bcbf087221 */ /* 0x000fe20000010000 */
[----:B------:R-:W-:Y:S03]  /*18b80*/  MOV R9, R2 ;  /* 0x0000000200097202 */ /* 0x000fe60000000f00 */
[----:B------:R1:W-:Y:S01]  /*18b90*/  @P0 LDGSTS.E.BYPASS.LTC128B.128 [R3+0x4000], [R20.64+0x100], !P6 ;  /* 0x0400010014030fae */ /* 0x0003e2000f101d48 */
[----:B------:R-:W-:Y:S04]  /*18ba0*/  FADD.FTZ R193, R193, R8 ;  /* 0x00000008c1c17221 */ /* 0x000fe80000010000 */
[----:B------:R-:W-:Y:S03]  /*18bb0*/  FADD.FTZ R194, R194, R193 ;  /* 0x000000c1c2c27221 */ /* 0x000fe60000010000 */
[----:B------:R1:W-:Y:S01]  /*18bc0*/  @P0 LDGSTS.E.BYPASS.LTC128B.128 [R3+0x1000], [R4.64], !P2 ;  /* 0x0100000004030fae */ /* 0x0003e2000d101d48 */
[----:B------:R-:W-:Y:S04]  /*18bd0*/  FADD.FTZ R247, R247, R194 ;  /* 0x000000c2f7f77221 */ /* 0x000fe80000010000 */
[----:B------:R-:W-:Y:S03]  /*18be0*/  FADD.FTZ R248, R248, R247 ;  /* 0x000000f7f8f87221 */ /* 0x000fe60000010000 */
[----:B------:R1:W-:Y:S01]  /*18bf0*/  @P0 LDGSTS.E.BYPASS.LTC128B.128 [R3+0x3000], [R4.64+0x80], !P1 ;  /* 0x0300008004030fae */ /* 0x0003e2000c901d48 */
[----:B------:R-:W-:Y:S01]  /*18c00*/  FADD.FTZ R249, R249, R248 ;  /* 0x000000f8f9f97221 */ /* 0x000fe20000010000 */
[----:B------:R-:W-:Y:S03]  /*18c10*/  ISETP.GE.AND P1, PT, R201, 0x1, PT ;  /* 0x00000001c900780c */ /* 0x000fe60003f26270 */
[----:B------:R-:W-:Y:S01]  /*18c20*/  FADD.FTZ R242, R250, R249 ;  /* 0x000000f9faf27221 */ /* 0x000fe20000010000 */
[----:B------:R-:W-:Y:S02]  /*18c30*/  SEL R201, R6, RZ, !P1 ;  /* 0x000000ff06c97207 */ /* 0x000fe40004800000 */
[----:B------:R1:W-:Y:S01]  /*18c40*/  @P0 LDGSTS.E.BYPASS.LTC128B.128 [R3+0x5000], [R4.64+0x100], !P6 ;  /* 0x0500010004030fae */ /* 0x0003e2000f101d48 */
[----:B------:R-:W-:Y:S02]  /*18c50*/  ISETP.GT.AND P0, PT, R246, R243, PT ;  /* 0x000000f3f600720c */ /* 0x000fe40003f04270 */
[----:B------:R-:W-:Y:S05]  /*18c60*/  MOV R246, R244 ;  /* 0x000000f400f67202 */ /* 0x000fea0000000f00 */
[----:B------:R-:W0:Y:S01]  /*18c70*/  LDGDEPBAR ;  /* 0x00000000000079af */ /* 0x000e220000000000 */
[----:B-1----:R-:W-:Y:S05]  /*18c80*/  MOV R3, R0 ;  /* 0x0000000000037202 */ /* 0x002fea0000000f00 */
[----:B------:R-:W-:-:S05]  /*18c90*/  @P0 BRA `(.L_x_1952) ;  /* 0xffffd36000000947 */ /* 0x000fca000383ffff */
.L_x_1951:
[----:B------:R-:W-:-:S13]  /*18ca0*/  ISETP.GE.AND P0, PT, R244, R235, PT ;  /* 0x000000ebf400720c */ /* 0x000fda0003f06270 */
[----:B------:R-:W-:Y:S05]  /*18cb0*/  @!P0 BRA `(.L_x_1953) ;  /* 0x0000371000008947 */ /* 0x000fea0003800000 */
[----:B------:R-:W-:Y:S02]  /*18cc0*/  MOV R3, R0 ;  /* 0x0000000000037202 */ /* 0x000fe40000000f00 */
[----:B------:R-:W-:Y:S02]  /*18cd0*/  MOV R8, R2 ;  /* 0x0000000200087202 */ /* 0x000fe40000000f00 */
.L_x_1962:
[----:B------:R-:W-:Y:S04]  /*18ce0*/  DEPBAR.LE SB0, 0x2 ;  /* 0x000080800000791a */ /* 0x000fe80000000000 */
[----:B------:R-:W-:Y:S01]  /*18cf0*/  WARPSYNC 0xffffffff ;  /* 0xffffffff00007948 */ /* 0x000fe20003800000 */
[----:B------:R-:W-:Y:S01]  /*18d00*/  BAR.SYNC.DEFER_BLOCKING 0x0 ;  /* 0x0000000000007b1d */ /* 0x000fe20000010000 */
[----:B------:R-:W-:Y:S01]  /*18d10*/  IMAD R9, R201, 0x6000, RZ ;  /* 0x00006000c9097824 */ /* 0x000fe200078e02ff */
[----:B------:R-:W-:Y:S02]  /*18d20*/  ISETP.GE.AND P0, PT, R235, R244, PT ;  /* 0x000000f4eb00720c */ /* 0x000fe40003f06270 */
[----:B------:R-:W-:Y:S02]  /*18d30*/  ISETP.NE.AND P4, PT, R224, 0x1, PT ;  /* 0x00000001e000780c */ /* 0x000fe40003f85270 */
[----:B------:R-:W-:Y:S04]  /*18d40*/  IADD3 R205, R198, R9, RZ ;  /* 0x00000009c6cd7210 */ /* 0x000fe80007ffe0ff */
        /* <DEDUP_REMOVED lines=13> */
[----:B------:R-:W-:Y:S01]  /*18e20*/  @!P0 LEA R165, P1, R33, R165, 0x5 ;  /* 0x000000a521a58211 */ /* 0x000fe200078228ff */
[----:B------:R-:W-:Y:S01]  /*18e30*/  ULOP3.LUT UR4, URZ, UR4, URZ, 0x33, !UPT ;  /* 0x000000043f047292 */ /* 0x000fe2000f8e333f */
[----:B------:R-:W-:Y:S02]  /*18e40*/  @!P0 LEA R176, P2, R35, c[0x0][0x1f8], 0x1 ;  /* 0x00007e0023b08a11 */ /* 0x000fe400078408ff */
[----:B------:R-:W-:Y:S02]  /*18e50*/  @!P0 IADD3 R0, R25, R2, RZ ;  /* 0x0000000219008210 */ /* 0x000fe40007ffe0ff */
[----:B------:R-:W2:Y:S01]  /*18e60*/  LDSM.16.M88.4 R20, [R205+0x800] ;  /* 0x00080000cd14783b */ /* 0x000ea20000000200 */
[----:B------:R-:W-:Y:S02]  /*18e70*/  @!P0 MOV R2, c[0x0][0x20c] ;  /* 0x0000830000028a02 */ /* 0x000fe40000000f00 */
[----:B------:R-:W-:Y:S04]  /*18e80*/  @!P0 SHF.L.U64.HI R0, R24, 0x6, R0 ;  /* 0x0000000618008819 */ /* 0x000fe80000010200 */
[----:B------:R-:W3:Y:S01]  /*18e90*/  LDSM.16.M88.4 R28, [R205+0x1000] ;  /* 0x00100000cd1c783b */ /* 0x000ee20000000200 */
[-C--:B------:R-:W-:Y:S02]  /*18ea0*/  @!P0 IADD3.X R32, R0, R231.reuse, RZ, P3, !PT ;  /* 0x000000e700208210 */ /* 0x080fe40001ffe4ff */
[----:B------:R-:W-:Y:S02]  /*18eb0*/  @!P0 LEA.HI.X R2, R33, R0, R2, 0x5, P1 ;  /* 0x0000000021028211 */ /* 0x000fe400008f2c02 */
[----:B------:R-:W-:Y:S02]  /*18ec0*/  @!P0 IADD3 R0, P3, R165, R236, RZ ;  /* 0x000000eca5008210 */ /* 0x000fe40007f7e0ff */
[----:B------:R-:W4:Y:S01]  /*18ed0*/  LDSM.16.M88.4 R148, [R205+0x1800] ;  /* 0x00180000cd94783b */ /* 0x000f220000000200 */
[----:B------:R-:W-:Y:S02]  /*18ee0*/  @!P0 LEA.HI.X R177, R35, c[0x0][0x1fc], R32, 0x1, P2 ;  /* 0x00007f0023b18a11 */ /* 0x000fe400010f0c20 */
[----:B------:R-:W-:Y:S02]  /*18ef0*/  @!P0 ISETP.GE.AND P2, PT, R232, c[0x0][0x1d4], PT ;  /* 0x00007500e8008a0c */ /* 0x000fe40003f46270 */
[----:B------:R-:W-:Y:S02]  /*18f00*/  @!P0 ISETP.GE.AND P1, PT, R216, c[0x0][0x1d4], PT ;  /* 0x00007500d8008a0c */ /* 0x000fe40003f26270 */
[----:B------:R-:W-:Y:S07]  /*18f10*/  LDSM.16.M88.4 R152, [R197] ;  /* 0x00000000c598783b */ /* 0x000fee0000000200 */
        /* <DEDUP_REMOVED lines=12> */
[----:B------:R-:W-:Y:S03]  /*18fe0*/  @!P0 LEA R178, P3, R0, c[0x0][0x1f8], 0x1 ;  /* 0x00007e0000b28a11 */ /* 0x000fe600078608ff */
[----:B------:R-:W-:Y:S01]  /*18ff0*/  @!P0 IMAD R2, R238, 0x6000, R10 ;  /* 0x00006000ee028824 */ /* 0x000fe200078e020a */
[----:B------:R-:W-:Y:S02]  /*19000*/  @!P0 LEA.HI.X R179, R0, c[0x0][0x1fc], R149, 0x1, P3 ;  /* 0x00007f0000b38a11 */ /* 0x000fe400018f0c95 */
[----:B------:R-:W2:Y:S01]  /*19010*/  LDSM.16.M88.4 R148, [R204+0x1800] ;  /* 0x00180000cc94783b */ /* 0x000ea20000000200 */
[C---:B-----5:R-:W-:Y:S05]  /*19020*/  HMMA.16816.F32 R4, R152.reuse, R156, R4 ;  /* 0x0000009c9804723c */ /* 0x060fea0000001804 */
[C---:B------:R-:W-:Y:S01]  /*19030*/  IADD3 R0, R203.reuse, R205, RZ ;  /* 0x000000cdcb007210 */ /* 0x040fe20007ffe0ff */
        /* <DEDUP_REMOVED lines=11> */
[----:B------:R3:W-:Y:S06]  /*190f0*/  @!P0 LDGSTS.E.BYPASS.LTC128B.128 [R2+0x3000], [R178.64+0x80], !P1 ;  /* 0x03000080b2028fae */ /* 0x0007ec000c901d48 */
[C---:B------:R-:W-:Y:S01]  /*19100*/  HMMA.16816.F32 R28, R152.reuse, R166, R28 ;  /* 0x000000a6981c723c */ /* 0x040fe2000000181c */
[----:B------:R3:W-:Y:S02]  /*19110*/  @!P0 LDGSTS.E.BYPASS.LTC128B.128 [R2+0x5000], [R178.64+0x100], !P6 ;  /* 0x05000100b2028fae */ /* 0x0007e4000f101d48 */
[C---:B------:R-:W-:Y:S02]  /*19120*/  ISETP.GE.AND P0, PT, R238.reuse, 0x1, PT ;  /* 0x00000001ee00780c */ /* 0x040fe40003f06270 */
[----:B------:R-:W-:Y:S03]  /*19130*/  IADD3 R238, R238, 0x1, RZ ;  /* 0x00000001eeee7810 */ /* 0x000fe60007ffe0ff */
[C---:B--2---:R-:W-:Y:S01]  /*19140*/  HMMA.16816.F32 R32, R152.reuse, R148, R32 ;  /* 0x000000949820723c */ /* 0x044fe20000001820 */
[----:B------:R-:W-:Y:S03]  /*19150*/  LDSM.16.M88.4 R168, [R196] ;  /* 0x00000000c4a8783b */ /* 0x000fe60000000200 */
[----:B------:R-:W-:Y:S04]  /*19160*/  SEL R238, R238, RZ, !P0 ;  /* 0x000000ffeeee7207 */ /* 0x000fe80004000000 */
[----:B------:R-:W-:Y:S01]  /*19170*/  HMMA.16816.F32 R36, R152, R150, R36 ;  /* 0x000000969824723c */ /* 0x000fe20000001824 */
[----:B------:R-:W1:Y:S07]  /*19180*/  LDSM.16.M88.4 R172, [R0] ;  /* 0x0000000000ac783b */ /* 0x000e6e0000000200 */
[----:B------:R-:W2:Y:S01]  /*19190*/  LDSM.16.M88.4 R156, [R0+0x800] ;  /* 0x00080000009c783b */ /* 0x000ea20000000200 */
[----:B---3--:R-:W-:Y:S06]  /*191a0*/  IADD3 R2, R203, R204, RZ ;  /* 0x000000cccb027210 */ /* 0x008fec0007ffe0ff */
        /* <DEDUP_REMOVED lines=19> */
[----:B------:R-:W3:Y:S07]  /*192e0*/  LDSM.16.M88.4 R164, [R205+0x2000] ;  /* 0x00200000cda4783b */ /* 0x000eee0000000200 */
[C---:B-----5:R-:W-:Y:S01]  /*192f0*/  HMMA.16816.F32 R4, R176.reuse, R180, R4 ;  /* 0x000000b4b004723c */ /* 0x060fe20000001804 */
[----:B------:R-:W4:Y:S07]  /*19300*/  LDSM.16.M88.4 R168, [R205+0x2800] ;  /* 0x00280000cda8783b */ /* 0x000f2e0000000200 */
        /* <DEDUP_REMOVED lines=9> */
[----:B------:R-:W5:Y:S07]  /*193a0*/  LDSM.16.M88.4 R152, [R197+0x4000] ;  /* 0x00400000c598783b */ /* 0x000f6e0000000200 */
[C---:B--2---:R-:W-:Y:S08]  /*193b0*/  HMMA.16816.F32 R32, R176.reuse, R156, R32 ;  /* 0x0000009cb020723c */ /* 0x044ff00000001820 */
[----:B------:R-:W-:Y:S01]  /*193c0*/  HMMA.16816.F32 R36, R176, R158, R36 ;  /* 0x0000009eb024723c */ /* 0x000fe20000001824 */
[----:B------:R-:W2:Y:S07]  /*193d0*/  LDSM.16.M88.4 R156, [R204+0x3000] ;  /* 0x00300000cc9c783b */ /* 0x000eae0000000200 */
[C---:B---3--:R-:W-:Y:S01]  /*193e0*/  HMMA.16816.F32 R4, R160.reuse, R164, R4 ;  /* 0x000000a4a004723c */ /* 0x048fe20000001804 */
[----:B------:R-:W-:Y:S07]  /*193f0*/  LDSM.16.M88.4 R176, [R196+0x4000] ;  /* 0x00400000c4b0783b */ /* 0x000fee0000000200 */
[C---:B------:R-:W-:Y:S01]  /*19400*/  HMMA.16816.F32 R12, R160.reuse, R166, R12 ;  /* 0x000000a6a00c723c */ /* 0x040fe2000000180c */
[----:B------:R-:W3:Y:S07]  /*19410*/  LDSM.16.M88.4 R164, [R204+0x3800] ;  /* 0x00380000cca4783b */ /* 0x000eee0000000200 */
[C---:B----4-:R-:W-:Y:S08]  /*19420*/  HMMA.16816.F32 R16, R160.reuse, R168, R16 ;  /* 0x000000a8a010723c */ /* 0x050ff00000001810 */
[C---:B------:R-:W-:Y:S01]  /*19430*/  HMMA.16816.F32 R20, R160.reuse, R170, R20 ;  /* 0x000000aaa014723c */ /* 0x040fe20000001814 */
[----:B------:R-:W-:Y:S07]  /*19440*/  LDSM.16.M88.4 R168, [R0+0x3800] ;  /* 0x0038000000a8783b */ /* 0x000fee0000000200 */
[C---:B-1----:R-:W-:Y:S08]  /*19450*/  HMMA.16816.F32 R24, R160.reuse, R148, R24 ;  /* 0x00000094a018723c */ /* 0x042ff00000001818 */
[C---:B------:R-:W-:Y:S01]  /*19460*/  HMMA.16816.F32 R28, R160.reuse, R150, R28 ;  /* 0x00000096a01c723c */ /* 0x040fe2000000181c */
[----:B------:R-:W1:Y:S07]  /*19470*/  LDSM.16.M88.4 R148, [R0+0x2800] ;  /* 0x002800000094783b */ /* 0x000e6e0000000200 */
        /* <DEDUP_REMOVED lines=96> */
[----:B------:R5:W1:Y:S01]  /*19a80*/  MUFU.TANH R149, R15 ;  /* 0x0000000f00957308 */ /* 0x000a620000002400 */
[----:B------:R-:W-:Y:S09]  /*19a90*/  FMUL.FTZ R23, R23, c[0x0][0x320] ;  /* 0x0000c80017177a20 */ /* 0x000ff20000410000 */
[----:B------:R1:W1:Y:S10]  /*19aa0*/  MUFU.TANH R171, R21 ;  /* 0x0000001500ab7308 */ /* 0x0002740000002400 */
[----:B------:R2:W2:Y:S01]  /*19ab0*/  MUFU.TANH R190, R22 ;  /* 0x0000001600be7308 */ /* 0x0004a20000002400 */
[C---:B---3--:R-:W-:Y:S01]  /*19ac0*/  HMMA.16816.F32 R24, R184.reuse, R4, R24 ;  /* 0x00000004b818723c */ /* 0x048fe20000001818 */
[----:B-----5:R-:W3:Y:S08]  /*19ad0*/  LDSM.16.M88.4 R12, [R206+0x5800] ;  /* 0x00580000ce0c783b */ /* 0x020ef00000000200 */
[----:B------:R5:W3:Y:S01]  /*19ae0*/  MUFU.TANH R188, R19 ;  /* 0x0000001300bc7308 */ /* 0x000ae20000002400 */
[C---:B------:R-:W-:Y:S03]  /*19af0*/  HMMA.16816.F32 R28, R184.reuse, R6, R28 ;  /* 0x00000006b81c723c */ /* 0x040fe6000000181c */
[----:B-1----:R-:W-:Y:S06]  /*19b00*/  IADD3 R21, R217, R228, RZ ;  /* 0x000000e4d9157210 */ /* 0x002fec0007ffe0ff */
[----:B------:R1:W1:Y:S03]  /*19b10*/  MUFU.TANH R192, R18 ;  /* 0x0000001200c07308 */ /* 0x0002660000002400 */
[----:B------:R-:W-:Y:S04]  /*19b20*/  @P4 IMAD.HI.U32 R4, R21, c[0x0][0x2c8], RZ ;  /* 0x0000b20015044a27 */ /* 0x000fe800078e00ff */
[----:B------:R-:W-:Y:S01]  /*19b30*/  FMUL.FTZ R169, R24, c[0x0][0x320] ;  /* 0x0000c80018a97a20 */ /* 0x000fe20000410000 */
[----:B------:R-:W-:Y:S01]  /*19b40*/  @P4 SHF.R.U32.HI R21, RZ, c[0x0][0x2cc], R4 ;  /* 0x0000b300ff154a19 */ /* 0x000fe20000011604 */
[----:B------:R-:W-:Y:S01]  /*19b50*/  FMUL.FTZ R25, R25, c[0x0][0x320] ;  /* 0x0000c80019197a20 */ /* 0x000fe20000410000 */
[----:B------:R-:W1:Y:S01]  /*19b60*/  MUFU.TANH R153, R153 ;  /* 0x0000009900997308 */ /* 0x000e620000002400 */
[----:B------:R-:W-:Y:S01]  /*19b70*/  FMUL.FTZ R26, R26, c[0x0][0x320] ;  /* 0x0000c8001a1a7a20 */ /* 0x000fe20000410000 */
[----:B------:R-:W-:Y:S01]  /*19b80*/  ISETP.GE.AND P4, PT, R209, 0x1, PT ;  /* 0x00000001d100780c */ /* 0x000fe20003f86270 */
[----:B--2---:R-:W2:Y:S01]  /*19b90*/  SHFL.IDX PT, R22, R21, RZ, 0x1c1f ;  /* 0x001c1fff15167589 */ /* 0x004ea200000e0000 */
[----:B------:R-:W-:Y:S01]  /*19ba0*/  FMUL.FTZ R27, R27, c[0x0][0x320] ;  /* 0x0000c8001b1b7a20 */ /* 0x000fe20000410000 */
[----:B-----5:R-:W-:Y:S01]  /*19bb0*/  SHF.L.U32 R19, R244, 0x6, RZ ;  /* 0x00000006f4137819 */ /* 0x020fe200000006ff */
[----:B------:R-:W-:Y:S02]  /*19bc0*/  FMUL.FTZ R165, R28, c[0x0][0x320] ;  /* 0x0000c8001ca57a20 */ /* 0x000fe40000410000 */
[----:B------:R-:W-:Y:S02]  /*19bd0*/  FMUL.FTZ R29, R29, c[0x0][0x320] ;  /* 0x0000c8001d1d7a20 */ /* 0x000fe40000410000 */
[----:B------:R-:W1:Y:S01]  /*19be0*/  MUFU.TANH R0, R0 ;  /* 0x0000000000007308 */ /* 0x000e620000002400 */
[----:B------:R-:W-:Y:S02]  /*19bf0*/  FMUL.FTZ R30, R30, c[0x0][0x320] ;  /* 0x0000c8001e1e7a20 */ /* 0x000fe40000410000 */
[----:B------:R-:W-:Y:S01]  /*19c00*/  FMUL.FTZ R31, R31, c[0x0][0x320] ;  /* 0x0000c8001f1f7a20 */ /* 0x000fe20000410000 */
[C---:B---3--:R-:W-:Y:S06]  /*19c10*/  HMMA.16816.F32 R32, R184.reuse, R12, R32 ;  /* 0x0000000cb820723c */ /* 0x048fec0000001820 */
[----:B------:R-:W3:Y:S02]  /*19c20*/  MUFU.TANH R2, R2 ;  /* 0x0000000200027308 */ /* 0x000ee40000002400 */
[----:B------:R-:W-:Y:S07]  /*19c30*/  HMMA.16816.F32 R36, R184, R14, R36 ;  /* 0x0000000eb824723c */ /* 0x000fee0000001824 */
[----:B------:R-:W-:Y:S01]  /*19c40*/  IADD3 R14, -R222, 0x1, -R19 ;  /* 0x00000001de0e7810 */ /* 0x000fe20007ffe913 */
[----:B------:R-:W3:Y:S04]  /*19c50*/  MUFU.TANH R154, R154 ;  /* 0x0000009a009a7308 */ /* 0x000ee80000002400 */
[----:B------:R-:W-:Y:S04]  /*19c60*/  IADD3 R14, -R227, R14, R230 ;  /* 0x0000000ee30e7210 */ /* 0x000fe80007ffe1e6 */
[----:B------:R-:W-:Y:S01]  /*19c70*/  FMUL.FTZ R161, R32, c[0x0][0x320] ;  /* 0x0000c80020a17a20 */ /* 0x000fe20000410000 */
[C---:B------:R-:W-:Y:S01]  /*19c80*/  IADD3 R15, R14.reuse, c[0x0][0x328], RZ ;  /* 0x0000ca000e0f7a10 */ /* 0x040fe20007ffe0ff */
[----:B------:R-:W3:Y:S01]  /*19c90*/  MUFU.TANH R183, R183 ;  /* 0x000000b700b77308 */ /* 0x000ee20000002400 */
[----:B------:R-:W-:Y:S01]  /*19ca0*/  FMUL.FTZ R33, R33, c[0x0][0x320] ;  /* 0x0000c80021217a20 */ /* 0x000fe20000410000 */
[----:B------:R-:W-:Y:S01]  /*19cb0*/  IADD3 R14, R14, UR4, RZ ;  /* 0x000000040e0e7c10 */ /* 0x000fe2000fffe0ff */
[----:B------:R-:W-:Y:S01]  /*19cc0*/  FMUL.FTZ R34, R34, c[0x0][0x320] ;  /* 0x0000c80022227a20 */ /* 0x000fe20000410000 */
[-C--:B--2---:R-:W-:Y:S01]  /*19cd0*/  IADD3 R20, R15, R22.reuse, RZ ;  /* 0x000000160f147210 */ /* 0x084fe20007ffe0ff */
[----:B------:R-:W-:Y:S01]  /*19ce0*/  FMUL.FTZ R35, R35, c[0x0][0x320] ;  /* 0x0000c80023237a20 */ /* 0x000fe20000410000 */
[----:B-1----:R-:W-:Y:S01]  /*19cf0*/  IADD3 R18, R14, R22, RZ ;  /* 0x000000160e127210 */ /* 0x002fe20007ffe0ff */
[----:B------:R-:W-:Y:S02]  /*19d00*/  FMUL.FTZ R157, R36, c[0x0][0x320] ;  /* 0x0000c800249d7a20 */ /* 0x000fe40000410000 */
[----:B------:R-:W-:Y:S01]  /*19d10*/  FMUL.FTZ R6, R37, c[0x0][0x320] ;  /* 0x0000c80025067a20 */ /* 0x000fe20000410000 */
[----:B------:R-:W1:Y:S01]  /*19d20*/  MUFU.TANH R16, R16 ;  /* 0x0000001000107308 */ /* 0x000e620000002400 */
[----:B------:R-:W-:Y:S02]  /*19d30*/  FMUL.FTZ R12, R38, c[0x0][0x320] ;  /* 0x0000c800260c7a20 */ /* 0x000fe40000410000 */
[----:B------:R-:W-:Y:S07]  /*19d40*/  FMUL.FTZ R39, R39, c[0x0][0x320] ;  /* 0x0000c80027277a20 */ /* 0x000fee0000410000 */
[----:B------:R-:W2:Y:S10]  /*19d50*/  MUFU.TANH R17, R17 ;  /* 0x0000001100117308 */ /* 0x000eb40000002400 */
        /* <DEDUP_REMOVED lines=16> */
[----:B------:R1:W1:Y:S01]  /*19e60*/  MUFU.TANH R4, R39 ;  /* 0x0000002700047308 */ /* 0x0002620000002400 */
        /* <DEDUP_REMOVED lines=12> */
.L_x_1956:
[----:B------:R-:W-:Y:S04]  /*19f30*/  MOV R5, c[0x0][0x32c] ;  /* 0x0000cb0000057a02 */ /* 0x000fe80000000f00 */
[----:B------:R-:W-:-:S13]  /*19f40*/  ISETP.NE.AND P0, PT, R5, 0x1, PT ;  /* 0x000000010500780c */ /* 0x000fda0003f05270 */
[----:B------:R-:W-:Y:S05]  /*19f50*/  @P0 IMAD.HI.U32 R5, R22, c[0x0][0x330], RZ ;  /* 0x0000cc0016050a27 */ /* 0x000fea00078e00ff */
[----:B------:R-:W-:Y:S02]  /*19f60*/  @P0 SHF.R.U32.HI R22, RZ, c[0x0][0x334], R5 ;  /* 0x0000cd00ff160a19 */ /* 0x000fe40000011605 */
.L_x_1957:
[----:B------:R-:W-:Y:S05]  /*19f70*/  BSYNC B0 ;  /* 0x0000000000007941 */ /* 0x000fea0003800000 */
.L_x_1955:
[----:B------:R-:W-:Y:S04]  /*19f80*/  IMAD R7, R22, c[0x0][0x32c], -R19 ;  /* 0x0000cb0016077a24 */ /* 0x000fe800078e0a13 */
[----:B------:R-:W-:Y:S05]  /*19f90*/  IMAD.IADD R7, R7, 0x1, -R222 ;  /* 0x0000000107077824 */ /* 0x000fea00078e0ade */
[----:B------:R-:W-:Y:S02]  /*19fa0*/  IADD3 R5, R7, c[0x0][0x32c], RZ ;  /* 0x0000cb0007057a10 */ /* 0x000fe40007ffe0ff */
[----:B------:R-:W-:Y:S02]  /*19fb0*/  IMNMX R18, R18, R7, !PT ;  /* 0x0000000712127217 */ /* 0x000fe40007800200 */
[----:B------:R-:W-:Y:S02]  /*19fc0*/  IMNMX R20, R20, R5, PT ;  /* 0x0000000514147217 */ /* 0x000fe40003800200 */
.L_x_1954:
[----:B--234-:R-:W-:Y:S04]  /*19fd0*/  ISETP.GT.AND P1, PT, R244, -0x1, PT ;  /* 0xfffffffff400780c */ /* 0x01cfe80003f24270 */
        /* <DEDUP_REMOVED lines=18> */
[----:B-1----:R-:W-:Y:S02]  /*1a100*/  FSEL R187, R16, -INF , !P2 ;  /* 0xff80000010bb7808 */ /* 0x002fe40005000000 */
[----:B------:R-:W-:Y:S01]  /*1a110*/  FSEL R183, R183, -INF , !P3 ;  /* 0xff800000b7b77808 */ /* 0x000fe20005800000 */
[----:B------:R-:W1:Y:S01]  /*1a120*/  SHFL.IDX PT, R16, R21, 0x1, 0x1c1f ;  /* 0x003c1f0015107f89 */ /* 0x000e6200000e0000 */
[C---:B------:R-:W-:Y:S02]  /*1a130*/  ISETP.GT.AND P3, PT, R18.reuse, 0x19, P1 ;  /* 0x000000191200780c */ /* 0x040fe40000f64270 */
        /* <DEDUP_REMOVED lines=10> */
[----:B------:R-:W-:Y:S01]  /*1a1e0*/  FSEL R167, R167, -INF , !P0 ;  /* 0xff800000a7a77808 */ /* 0x000fe20004000000 */
[--C-:B-1----:R-:W-:Y:S01]  /*1a1f0*/  IMAD.IADD R15, R15, 0x1, R16.reuse ;  /* 0x000000010f0f7824 */ /* 0x102fe200078e0210 */
        /* <DEDUP_REMOVED lines=29> */
.L_x_1960:
[----:B------:R-:W-:Y:S04]  /*1a3d0*/  MOV R6, c[0x0][0x32c] ;  /* 0x0000cb0000067a02 */ /* 0x000fe80000000f00 */
[----:B------:R-:W-:-:S13]  /*1a3e0*/  ISETP.NE.AND P0, PT, R6, 0x1, PT ;  /* 0x000000010600780c */ /* 0x000fda0003f05270 */
[----:B------:R-:W-:Y:S05]  /*1a3f0*/  @P0 IMAD.HI.U32 R6, R16, c[0x0][0x330], RZ ;  /* 0x0000cc0010060a27 */ /* 0x000fea00078e00ff */
[----:B------:R-:W-:Y:S02]  /*1a400*/  @P0 SHF.R.U32.HI R16, RZ, c[0x0][0x334], R6 ;  /* 0x0000cd00ff100a19 */ /* 0x000fe40000011606 */
.L_x_1961:
[----:B------:R-:W-:Y:S05]  /*1a410*/  BSYNC B0 ;  /* 0x0000000000007941 */ /* 0x000fea0003800000 */
.L_x_1959:
[----:B------:R-:W-:Y:S04]  /*1a420*/  IMAD R19, R16, c[0x0][0x32c], -R19 ;  /* 0x0000cb0010137a24 */ /* 0x000fe800078e0a13 */
[----:B------:R-:W-:Y:S05]  /*1a430*/  IMAD.IADD R14, R19, 0x1, -R222 ;  /* 0x00000001130e7824 */ /* 0x000fea00078e0ade */
[----:B------:R-:W-:Y:S02]  /*1a440*/  IADD3 R6, R14, c[0x0][0x32c], RZ ;  /* 0x0000cb000e067a10 */ /* 0x000fe40007ffe0ff */
[----:B------:R-:W-:Y:S02]  /*1a450*/  IMNMX R17, R17, R14, !PT ;  /* 0x0000000e11117217 */ /* 0x000fe40007800200 */
[----:B------:R-:W-:Y:S02]  /*1a460*/  IMNMX R15, R15, R6, PT ;  /* 0x000000060f0f7217 */ /* 0x000fe40003800200 */
.L_x_1958:
        /* <DEDUP_REMOVED lines=15> */
[----:B------:R-:W-:Y:S02]  /*1a560*/  FMNMX.FTZ R19, R16, R3, !PT ;  /* 0x0000000310137209 */ /* 0x000fe40007810000 */
[----:B------:R-:W-:Y:S02]  /*1a570*/  ISETP.GT.AND P0, PT, R17, 0x9, P1 ;  /* 0x000000091100780c */ /* 0x000fe40000f04270 */
[----:B------:R-:W-:Y:S02]  /*1a580*/  ISETP.LT.OR P3, PT, R15, 0x9, P3 ;  /* 0x000000090f00780c */ /* 0x000fe40001f61670 */
[----:B------:R-:W-:Y:S02]  /*1a590*/  FSEL R14, R2, -INF , !P2 ;  /* 0xff800000020e7808 */ /* 0x000fe40005000000 */
[----:B------:R-:W-:Y:S02]  /*1a5a0*/  FMNMX.FTZ R0, R171, R6, !PT ;  /* 0x00000006ab007209 */ /* 0x000fe40007810000 */
[----:B------:R-:W-:Y:S02]  /*1a5b0*/  ISETP.GT.AND P4, PT, R17, 0x10, P1 ;  /* 0x000000101100780c */ /* 0x000fe40000f84270 */
[----:B------:R-:W-:Y:S02]  /*1a5c0*/  ISETP.LT.OR P2, PT, R15, 0xa, P0 ;  /* 0x0000000a0f00780c */ /* 0x000fe40000741670 */
[----:B------:R-:W-:Y:S02]  /*1a5d0*/  FSEL R148, R148, -INF , !P3 ;  /* 0xff80000094947808 */ /* 0x000fe40005800000 */
[----:B------:R-:W-:Y:S02]  /*1a5e0*/  FMNMX.FTZ R19, R14, R19, !PT ;  /* 0x000000130e137209 */ /* 0x000fe40007810000 */
        /* <DEDUP_REMOVED lines=8> */
[----:B------:R-:W-:Y:S02]  /*1a670*/  FSEL R192, R192, -INF , !P3 ;  /* 0xff800000c0c07808 */ /* 0x000fe40005800000 */
[----:B------:R-:W-:Y:S02]  /*1a680*/  FMNMX.FTZ R21, R6, R19, !PT ;  /* 0x0000001306157209 */ /* 0x000fe40007810000 */
[----:B------:R-:W-:Y:S02]  /*1a690*/  FMNMX.FTZ R0, R165, R0, !PT ;  /* 0x00000000a5007209 */ /* 0x000fe40007810000 */
[----:B------:R-:W-:Y:S02]  /*1a6a0*/  ISETP.GT.AND P0, PT, R17, 0x19, P1 ;  /* 0x000000191100780c */ /* 0x000fe40000f04270 */
[----:B------:R-:W-:Y:S02]  /*1a6b0*/  FMNMX.FTZ R21, R192, R21, !PT ;  /* 0x00000015c0157209 */ /* 0x000fe40007810000 */
        /* <DEDUP_REMOVED lines=26> */
[----:B------:R-:W-:Y:S02]  /*1a860*/  ISETP.GT.AND P0, PT, R17, 0x30, P1 ;  /* 0x000000301100780c */ /* 0x000fe40000f04270 */
[----:B------:R-:W-:Y:S02]  /*1a870*/  ISETP.LT.OR P4, PT, R15, 0x2a, P3 ;  /* 0x0000002a0f00780c */ /* 0x000fe40001f81670 */
[----:B------:R-:W-:Y:S02]  /*1a880*/  FMNMX.FTZ R21, R164, R21, !PT ;  /* 0x00000015a4157209 */ /* 0x000fe40007810000 */
[----:B------:R-:W-:Y:S02]  /*1a890*/  FSEL R162, R162, -INF , !P4 ;  /* 0xff800000a2a27808 */ /* 0x000fe40006000000 */
        /* <DEDUP_REMOVED lines=16> */
[----:B------:R-:W-:Y:S02]  /*1a9a0*/  FMNMX.FTZ R17, R152, R21, !PT ;  /* 0x0000001598117209 */ /* 0x000fe40007810000 */
[-C--:B------:R-:W-:Y:S01]  /*1a9b0*/  IADD3 R174, R146, R9.reuse, RZ ;  /* 0x0000000992ae7210 */ /* 0x080fe20007ffe0ff */
[----:B------:R-:W1:Y:S01]  /*1a9c0*/  SHFL.BFLY PT, R2, R19, 0x1, 0x1f ;  /* 0x0c201f0013027f89 */ /* 0x000e6200000e0000 */
[----:B------:R-:W-:Y:S02]  /*1a9d0*/  IADD3 R172, R141, R9, RZ ;  /* 0x000000098dac7210 */ /* 0x000fe40007ffe0ff */
[C---:B------:R-:W-:Y:S02]  /*1a9e0*/  IADD3 R173, R199.reuse, R174, RZ ;  /* 0x000000aec7ad7210 */ /* 0x040fe40007ffe0ff */
[----:B------:R-:W-:Y:S03]  /*1a9f0*/  IADD3 R9, R199, R172, RZ ;  /* 0x000000acc7097210 */ /* 0x000fe60007ffe0ff */
[----:B------:R-:W2:Y:S08]  /*1aa00*/  SHFL.BFLY PT, R0, R17, 0x2, 0x1f ;  /* 0x0c401f0011007f89 */ /* 0x000eb000000e0000 */
[----:B------:R-:W-:Y:S01]  /*1aa10*/  LDSM.16.MT88.4 R24, [R173] ;  /* 0x00000000ad18783b */ /* 0x000fe20000004200 */
[----:B-1----:R-:W-:Y:S07]  /*1aa20*/  FMNMX.FTZ R2, R19, R2, !PT ;  /* 0x0000000213027209 */ /* 0x002fee0007810000 */
[----:B------:R-:W-:Y:S01]  /*1aa30*/  LDSM.16.MT88.4 R32, [R172] ;  /* 0x00000000ac20783b */ /* 0x000fe20000004200 */
        /* <DEDUP_REMOVED lines=28> */
[----:B------:R-:W-:Y:S01]  /*1ac00*/  FSEL R153, R153, RZ, P0 ;  /* 0x000000ff99997208 */ /* 0x000fe20000000000 */
[--C-:B------:R-:W-:Y:S02]  /*1ac10*/  FFMA.FTZ R185, R185, c[0x0][0x2d0], -R160.reuse ;  /* 0x0000b400b9b97a23 */ /* 0x100fe400000108a0 */
[----:B------:R-:W-:Y:S02]  /*1ac20*/  FADD.FTZ R4, -R4, R3 ;  /* 0x0000000304047221 */ /* 0x000fe40000010100 */
[--C-:B------:R-:W-:Y:S01]  /*1ac30*/  FFMA.FTZ R180, R16, c[0x0][0x2d0], -R153.reuse ;  /* 0x0000b40010b47a23 */ /* 0x100fe20000010899 */
[----:B------:R-:W2:Y:S01]  /*1ac40*/  MUFU.EX2 R178, R178 ;  /* 0x000000b200b27308 */ /* 0x000ea20000000800 */
[----:B------:R-:W3:Y:S01]  /*1ac50*/  LDSM.16.MT88.4 R16, [R174] ;  /* 0x00000000ae10783b */ /* 0x000ee20000004200 */
[--C-:B------:R-:W-:Y:S02]  /*1ac60*/  FFMA.FTZ R179, R14, c[0x0][0x2d0], -R153.reuse ;  /* 0x0000b4000eb37a23 */ /* 0x100fe40000010899 */
[--C-:B------:R-:W-:Y:S02]  /*1ac70*/  FFMA.FTZ R177, R148, c[0x0][0x2d0], -R153.reuse ;  /* 0x0000b40094b17a23 */ /* 0x100fe40000010899 */
[--C-:B------:R-:W-:Y:S02]  /*1ac80*/  FFMA.FTZ R182, R6, c[0x0][0x2d0], -R153.reuse ;  /* 0x0000b40006b67a23 */ /* 0x100fe40000010899 */
[----:B------:R-:W-:Y:S02]  /*1ac90*/  FMUL.FTZ R3, R4, c[0x0][0x2d0] ;  /* 0x0000b40004037a20 */ /* 0x000fe40000410000 */
[----:B------:R-:W4:Y:S01]  /*1aca0*/  MUFU.EX2 R8, R5 ;  /* 0x0000000500087308 */ /* 0x000f220000000800 */
[--C-:B------:R-:W-:Y:S02]  /*1acb0*/  FFMA.FTZ R195, R168, c[0x0][0x2d0], -R153.reuse ;  /* 0x0000b400a8c37a23 */ /* 0x100fe40000010899 */
[--C-:B------:R-:W-:Y:S01]  /*1acc0*/  FFMA.FTZ R204, R166, c[0x0][0x2d0], -R153.reuse ;  /* 0x0000b400a6cc7a23 */ /* 0x100fe20000010899 */
[----:B-1----:R-:W-:Y:S01]  /*1acd0*/  F2FP.PACK_AB R148, R176, R181 ;  /* 0x000000b5b094723e */ /* 0x002fe200000000ff */
[--C-:B------:R-:W-:Y:S02]  /*1ace0*/  FFMA.FTZ R205, R164, c[0x0][0x2d0], -R153.reuse ;  /* 0x0000b400a4cd7a23 */ /* 0x100fe40000010899 */
[--C-:B------:R-:W-:Y:S02]  /*1acf0*/  FFMA.FTZ R206, R162, c[0x0][0x2d0], -R153.reuse ;  /* 0x0000b400a2ce7a23 */ /* 0x100fe40000010899 */
[--C-:B------:R-:W-:Y:S01]  /*1ad00*/  FFMA.FTZ R247, R158, c[0x0][0x2d0], -R153.reuse ;  /* 0x0000b4009ef77a23 */ /* 0x100fe20000010899 */
[----:B------:R-:W-:Y:S01]  /*1ad10*/  MUFU.EX2 R180, R180 ;  /* 0x000000b400b47308 */ /* 0x000fe20000000800 */
[--C-:B------:R-:W-:Y:S02]  /*1ad20*/  FFMA.FTZ R250, R156, c[0x0][0x2d0], -R153.reuse ;  /* 0x0000b4009cfa7a23 */ /* 0x100fe40000010899 */
[----:B------:R-:W-:Y:S01]  /*1ad30*/  LDSM.16.MT88.4 R156, [R9+0x1800] ;  /* 0x00180000099c783b */ /* 0x000fe20000004200 */
[----:B--2---:R-:W-:Y:S01]  /*1ad40*/  F2FP.PACK_AB R150, R178, R175 ;  /* 0x000000afb296723e */ /* 0x004fe200000000ff */
[--C-:B------:R-:W-:Y:S02]  /*1ad50*/  FFMA.FTZ R249, R154, c[0x0][0x2d0], -R153.reuse ;  /* 0x0000b4009af97a23 */ /* 0x100fe40000010899 */
[--C-:B------:R-:W-:Y:S02]  /*1ad60*/  FFMA.FTZ R187, R192, c[0x0][0x2d0], -R153.reuse ;  /* 0x0000b400c0bb7a23 */ /* 0x100fe40000010899 */
[--C-:B------:R-:W-:Y:S01]  /*1ad70*/  FFMA.FTZ R192, R167, c[0x0][0x2d0], -R160.reuse ;  /* 0x0000b400a7c07a23 */ /* 0x100fe200000108a0 */
[----:B------:R-:W1:Y:S01]  /*1ad80*/  MUFU.EX2 R179, R179 ;  /* 0x000000b300b37308 */ /* 0x000e620000000800 */
[----:B------:R-:W-:Y:S01]  /*1ad90*/  LDSM.16.MT88.4 R164, [R173+0x3800] ;  /* 0x00380000ada4783b */ /* 0x000fe20000004200 */
[----:B------:R-:W-:Y:S02]  /*1ada0*/  FFMA.FTZ R160, R155, c[0x0][0x2d0], -R160 ;  /* 0x0000b4009ba07a23 */ /* 0x000fe400000108a0 */
        /* <DEDUP_REMOVED lines=11> */
[C---:B------:R-:W-:Y:S01]  /*1ae60*/  FMUL.FTZ R37, R8.reuse, R105 ;  /* 0x0000006908257220 */ /* 0x040fe20000410000 */
[----:B-1----:R-:W-:Y:S01]  /*1ae70*/  F2FP.PACK_AB R149, R179, R180 ;  /* 0x000000b4b395723e */ /* 0x002fe200000000ff */
[C---:B------:R-:W-:Y:S02]  /*1ae80*/  FMUL.FTZ R40, R8.reuse, R40 ;  /* 0x0000002808287220 */ /* 0x040fe40000410000 */
[C---:B------:R-:W-:Y:S02]  /*1ae90*/  FMUL.FTZ R41, R8.reuse, R41 ;  /* 0x0000002908297220 */ /* 0x040fe40000410000 */
[C---:B------:R-:W-:Y:S01]  /*1aea0*/  FMUL.FTZ R44, R8.reuse, R44 ;  /* 0x0000002c082c7220 */ /* 0x040fe20000410000 */
        /* <DEDUP_REMOVED lines=9> */
[----:B--2---:R-:W-:Y:S01]  /*1af40*/  F2FP.PACK_AB R151, R182, R177 ;  /* 0x000000b1b697723e */ /* 0x004fe200000000ff */
        /* <DEDUP_REMOVED lines=12> */
[C---:B---3--:R-:W-:Y:S03]  /*1b010*/  HMMA.16816.F32 R4, R148.reuse, R16, R4 ;  /* 0x000000109404723c */ /* 0x048fe60000001804 */
[----:B------:R-:W-:Y:S02]  /*1b020*/  LDSM.16.MT88.4 R128, [R174+0x2800] ;  /* 0x00280000ae80783b */ /* 0x000fe40000004200 */
[C---:B------:R-:W-:Y:S02]  /*1b030*/  FMUL.FTZ R22, R3.reuse, R122 ;  /* 0x0000007a03167220 */ /* 0x040fe40000410000 */
[C---:B------:R-:W-:Y:S01]  /*1b040*/  FMUL.FTZ R16, R8.reuse, R124 ;  /* 0x0000007c08107220 */ /* 0x040fe20000410000 */
[C---:B------:R-:W-:Y:S01]  /*1b050*/  HMMA.16816.F32 R12, R148.reuse, R18, R12 ;  /* 0x00000012940c723c */ /* 0x040fe2000000180c */
[----:B------:R-:W-:Y:S02]  /*1b060*/  MUFU.EX2 R185, R185 ;  /* 0x000000b900b97308 */ /* 0x000fe40000000800 */
[----:B----4-:R-:W-:Y:S01]  /*1b070*/  LDSM.16.MT88.4 R160, [R174+0x3800] ;  /* 0x00380000aea0783b */ /* 0x010fe20000004200 */
[C---:B------:R-:W-:Y:S02]  /*1b080*/  FMUL.FTZ R17, R8.reuse, R125 ;  /* 0x0000007d08117220 */ /* 0x040fe40000410000 */
[C---:B------:R-:W-:Y:S02]  /*1b090*/  FMUL.FTZ R23, R3.reuse, R123 ;  /* 0x0000007b03177220 */ /* 0x040fe40000410000 */
[C---:B------:R-:W-:Y:S03]  /*1b0a0*/  FMUL.FTZ R18, R3.reuse, R126 ;  /* 0x0000007e03127220 */ /* 0x040fe60000410000 */
[----:B------:R-:W-:Y:S01]  /*1b0b0*/  LDSM.16.MT88.4 R120, [R173+0x800] ;  /* 0x00080000ad78783b */ /* 0x000fe20000004200 */
[C---:B------:R-:W-:Y:S01]  /*1b0c0*/  FMUL.FTZ R19, R3.reuse, R127 ;  /* 0x0000007f03137220 */ /* 0x040fe20000410000 */
[----:B------:R-:W2:Y:S01]  /*1b0d0*/  MUFU.EX2 R186, R186 ;  /* 0x000000ba00ba7308 */ /* 0x000ea20000000800 */
[C---:B------:R-:W-:Y:S02]  /*1b0e0*/  FMUL.FTZ R30, R3.reuse, R114 ;  /* 0x00000072031e7220 */ /* 0x040fe40000410000 */
[C---:B------:R-:W-:Y:S02]  /*1b0f0*/  FMUL.FTZ R31, R3.reuse, R115 ;  /* 0x00000073031f7220 */ /* 0x040fe40000410000 */
[C---:B------:R-:W-:Y:S01]  /*1b100*/  FMUL.FTZ R38, R3.reuse, R106 ;  /* 0x0000006a03267220 */ /* 0x040fe20000410000 */
[C---:B------:R-:W-:Y:S01]  /*1b110*/  HMMA.16816.F32 R16, R148.reuse, R24, R16 ;  /* 0x000000189410723c */ /* 0x040fe20000001810 */
[----:B------:R-:W3:Y:S02]  /*1b120*/  LDSM.16.MT88.4 R124, [R9] ;  /* 0x00000000097c783b */ /* 0x000ee40000004200 */
        /* <DEDUP_REMOVED lines=14> */
[----:B------:R-:W4:Y:S01]  /*1b210*/  LDSM.16.MT88.4 R116, [R174+0x2000] ;  /* 0x00200000ae74783b */ /* 0x000f220000004200 */
[C---:B------:R-:W-:Y:S01]  /*1b220*/  FMUL.FTZ R50, R3.reuse, R50 ;  /* 0x0000003203327220 */ /* 0x040fe20000410000 */
[C---:B------:R-:W-:Y:S01]  /*1b230*/  HMMA.16816.F32 R24, R148.reuse, R32, R24 ;  /* 0x000000209418723c */ /* 0x040fe20000001818 */
        /* <DEDUP_REMOVED lines=11> */
[----:B------:R-:W5:Y:S01]  /*1b2f0*/  LDSM.16.MT88.4 R108, [R173+0x2000] ;  /* 0x00200000ad6c783b */ /* 0x000f620000004200 */
[C---:B------:R-:W-:Y:S02]  /*1b300*/  FMUL.FTZ R58, R3.reuse, R58 ;  /* 0x0000003a033a7220 */ /* 0x040fe40000410000 */
[C---:B------:R-:W-:Y:S02]  /*1b310*/  FMUL.FTZ R59, R3.reuse, R59 ;  /* 0x0000003b033b7220 */ /* 0x040fe40000410000 */
[C---:B---3--:R-:W-:Y:S03]  /*1b320*/  HMMA.16816.F32 R32, R148.reuse, R124, R32 ;  /* 0x0000007c9420723c */ /* 0x048fe60000001820 */
        /* <DEDUP_REMOVED lines=18> */
[C---:B-----5:R-:W-:Y:S03]  /*1b450*/  HMMA.16816.F32 R48, R148.reuse, R108, R48 ;  /* 0x0000006c9430723c */ /* 0x060fe60000001830 */
[----:B------:R-:W-:Y:S01]  /*1b460*/  MUFU.EX2 R206, R206 ;  /* 0x000000ce00ce7308 */ /* 0x000fe20000000800 */
        /* <DEDUP_REMOVED lines=13> */
[----:B------:R-:W4:Y:S03]  /*1b540*/  LDSM.16.MT88.4 R104, [R173+0x4000] ;  /* 0x00400000ad68783b */ /* 0x000f260000004200 */
        /* <DEDUP_REMOVED lines=12> */
[C---:B---3--:R-:W-:Y:S03]  /*1b610*/  HMMA.16816.F32 R72, R148.reuse, R108, R72 ;  /* 0x0000006c9448723c */ /* 0x048fe60000001848 */
[----:B------:R-:W-:Y:S01]  /*1b620*/  FMUL.FTZ R89, R8, R89 ;  /* 0x0000005908597220 */ /* 0x000fe20000410000 */
[----:B------:R-:W-:Y:S01]  /*1b630*/  MUFU.EX2 R250, R250 ;  /* 0x000000fa00fa7308 */ /* 0x000fe20000000800 */
[C---:B------:R-:W-:Y:S02]  /*1b640*/  FMUL.FTZ R90, R3.reuse, R90 ;  /* 0x0000005a035a7220 */ /* 0x040fe40000410000 */
[C---:B------:R-:W-:Y:S01]  /*1b650*/  FMUL.FTZ R91, R3.reuse, R91 ;  /* 0x0000005b035b7220 */ /* 0x040fe20000410000 */
[C---:B------:R-:W-:Y:S01]  /*1b660*/  HMMA.16816.F32 R76, R148.reuse, R110, R76 ;  /* 0x0000006e944c723c */ /* 0x040fe2000000184c */
[----:B------:R-:W3:Y:S03]  /*1b670*/  LDSM.16.MT88.4 R108, [R9+0x4000] ;  /* 0x00400000096c783b */ /* 0x000ee60000004200 */
[--C-:B------:R-:W-:Y:S02]  /*1b680*/  FFMA.FTZ R188, R188, c[0x0][0x2d0], -R153.reuse ;  /* 0x0000b400bcbc7a23 */ /* 0x100fe40000010899 */
[--C-:B------:R-:W-:Y:S01]  /*1b690*/  FFMA.FTZ R189, R190, c[0x0][0x2d0], -R153.reuse ;  /* 0x0000b400bebd7a23 */ /* 0x100fe20000010899 */
[----:B------:R-:W-:Y:S01]  /*1b6a0*/  MUFU.EX2 R249, R249 ;  /* 0x000000f900f97308 */ /* 0x000fe20000000800 */
[C---:B----4-:R-:W-:Y:S04]  /*1b6b0*/  HMMA.16816.F32 R80, R148.reuse, R104, R80 ;  /* 0x000000689450723c */ /* 0x050fe80000001850 */
[--C-:B------:R-:W-:Y:S02]  /*1b6c0*/  FFMA.FTZ R190, R170, c[0x0][0x2d0], -R153.reuse ;  /* 0x0000b400aabe7a23 */ /* 0x100fe40000010899 */
[----:B------:R-:W-:Y:S01]  /*1b6d0*/  LDSM.16.MT88.4 R168, [R172+0x3800] ;  /* 0x00380000aca8783b */ /* 0x000fe20000004200 */
[----:B------:R-:W-:Y:S01]  /*1b6e0*/  FFMA.FTZ R153, R152, c[0x0][0x2d0], -R153 ;  /* 0x0000b40098997a23 */ /* 0x000fe20000010899 */
[C---:B------:R-:W-:Y:S01]  /*1b6f0*/  HMMA.16816.F32 R84, R148.reuse, R106, R84 ;  /* 0x0000006a9454723c */ /* 0x040fe20000001854 */
[----:B------:R-:W4:Y:S03]  /*1b700*/  MUFU.EX2 R188, R188 ;  /* 0x000000bc00bc7308 */ /* 0x000f260000000800 */
[----:B------:R-:W-:Y:S01]  /*1b710*/  FMUL.FTZ R92, R8, R92 ;  /* 0x0000005c085c7220 */ /* 0x000fe20000410000 */
[----:B-1----:R-:W-:Y:S01]  /*1b720*/  F2FP.PACK_AB R104, R184, R183 ;  /* 0x000000b7b868723e */ /* 0x002fe200000000ff */
[----:B------:R-:W-:Y:S01]  /*1b730*/  FMUL.FTZ R93, R8, R93 ;  /* 0x0000005d085d7220 */ /* 0x000fe20000410000 */
[----:B--2---:R-:W-:Y:S01]  /*1b740*/  F2FP.PACK_AB R106, R186, R185 ;  /* 0x000000b9ba6a723e */ /* 0x004fe200000000ff */
[C---:B-----5:R-:W-:Y:S03]  /*1b750*/  HMMA.16816.F32 R88, R148.reuse, R112, R88 ;  /* 0x000000709458723c */ /* 0x060fe60000001858 */
[----:B------:R-:W-:Y:S01]  /*1b760*/  MUFU.EX2 R189, R189 ;  /* 0x000000bd00bd7308 */ /* 0x000fe20000000800 */
[C---:B------:R-:W-:Y:S02]  /*1b770*/  FMUL.FTZ R94, R3.reuse, R94 ;  /* 0x0000005e035e7220 */ /* 0x040fe40000410000 */
[C---:B------:R-:W-:Y:S02]  /*1b780*/  FMUL.FTZ R95, R3.reuse, R95 ;  /* 0x0000005f035f7220 */ /* 0x040fe40000410000 */
[C---:B------:R-:W-:Y:S04]  /*1b790*/  FMUL.FTZ R96, R8.reuse, R96 ;  /* 0x0000006008607220 */ /* 0x040fe80000410000 */
[----:B------:R-:W-:Y:S01]  /*1b7a0*/  FMUL.FTZ R97, R8, R97 ;  /* 0x0000006108617220 */ /* 0x000fe20000410000 */
[C---:B------:R-:W-:Y:S01]  /*1b7b0*/  HMMA.16816.F32 R92, R148.reuse, R114, R92 ;  /* 0x00000072945c723c */ /* 0x040fe2000000185c */
[----:B------:R-:W1:Y:S01]  /*1b7c0*/  MUFU.EX2 R190, R190 ;  /* 0x000000be00be7308 */ /* 0x000e620000000800 */
[----:B------:R-:W2:Y:S01]  /*1b7d0*/  LDSM.16.MT88.4 R112, [R172+0x800] ;  /* 0x00080000ac70783b */ /* 0x000ea20000004200 */
[C---:B------:R-:W-:Y:S01]  /*1b7e0*/  FMUL.FTZ R98, R3.reuse, R98 ;  /* 0x0000006203627220 */ /* 0x040fe20000410000 */
[----:B----4-:R-:W-:Y:S01]  /*1b7f0*/  F2FP.PACK_AB R105, R188, R187 ;  /* 0x000000bbbc69723e */ /* 0x010fe200000000ff */
[C---:B------:R-:W-:Y:S02]  /*1b800*/  FMUL.FTZ R99, R3.reuse, R99 ;  /* 0x0000006303637220 */ /* 0x040fe40000410000 */
[C---:B------:R-:W-:Y:S02]  /*1b810*/  FMUL.FTZ R100, R8.reuse, R100 ;  /* 0x0000006408647220 */ /* 0x040fe40000410000 */
[C---:B------:R-:W-:Y:S02]  /*1b820*/  FMUL.FTZ R101, R8.reuse, R101 ;  /* 0x0000006508657220 */ /* 0x040fe40000410000 */
[----:B------:R4:W5:Y:S01]  /*1b830*/  MUFU.EX2 R252, R153 ;  /* 0x0000009900fc7308 */ /* 0x0009620000000800 */
[C---:B---3--:R-:W-:Y:S03]  /*1b840*/  HMMA.16816.F32 R96, R148.reuse, R108, R96 ;  /* 0x0000006c9460723c */ /* 0x048fe60000001860 */
[C---:B------:R-:W-:Y:S02]  /*1b850*/  FMUL.FTZ R102, R3.reuse, R102 ;  /* 0x0000006603667220 */ /* 0x040fe40000410000 */
[C---:B------:R-:W-:Y:S02]  /*1b860*/  FMUL.FTZ R103, R3.reuse, R103 ;  /* 0x0000006703677220 */ /* 0x040fe40000410000 */
[----:B------:R-:W-:Y:S02]  /*1b870*/  FFMA.FTZ R180, R3, R242, R180 ;  /* 0x000000f203b47223 */ /* 0x000fe400000100b4 */
[----:B------:R-:W-:Y:S03]  /*1b880*/  FFMA.FTZ R181, R8, R239, R181 ;  /* 0x000000ef08b57223 */ /* 0x000fe600000100b5 */
[----:B------:R-:W-:Y:S01]  /*1b890*/  HMMA.16816.F32 R100, R148, R110, R100 ;  /* 0x0000006e9464723c */ /* 0x000fe20000001864 */
[----:B------:R-:W3:Y:S02]  /*1b8a0*/  LDSM.16.MT88.4 R108, [R172+0x2800] ;  /* 0x00280000ac6c783b */ /* 0x000ee40000004200 */
[----:B-1----:R-:W-:Y:S01]  /*1b8b0*/  F2FP.PACK_AB R107, R190, R189 ;  /* 0x000000bdbe6b723e */ /* 0x002fe200000000ff */
[----:B------:R-:W-:Y:S01]  /*1b8c0*/  FADD.FTZ R176, R176, R181 ;  /* 0x000000b5b0b07221 */ /* 0x000fe20000010000 */
[----:B------:R-:W-:Y:S01]  /*1b8d0*/  MOV R8, R2 ;  /* 0x0000000200087202 */ /* 0x000fe20000000f00 */
[----:B------:R-:W-:Y:S02]  /*1b8e0*/  FADD.FTZ R180, R179, R180 ;  /* 0x000000b4b3b47221 */ /* 0x000fe40000010000 */
[----:B------:R-:W-:Y:S01]  /*1b8f0*/  FADD.FTZ R175, R175, R176 ;  /* 0x000000b0afaf7221 */ /* 0x000fe20000010000 */
[----:B------:R-:W-:Y:S01]  /*1b900*/  LDSM.16.MT88.4 R148, [R173+0x3000] ;  /* 0x00300000ad94783b */ /* 0x000fe20000004200 */
[C---:B------:R-:W-:Y:S05]  /*1b910*/  HMMA.16816.F32 R4, R104.reuse, R116, R4 ;  /* 0x000000746804723c */ /* 0x040fea0000001804 */
[----:B------:R-:W-:Y:S02]  /*1b920*/  FADD.FTZ R177, R177, R180 ;  /* 0x000000b4b1b17221 */ /* 0x000fe40000010000 */
[----:B----4-:R-:W-:Y:S01]  /*1b930*/  LDSM.16.MT88.4 R152, [R172+0x1800] ;  /* 0x00180000ac98783b */ /* 0x010fe20000004200 */
        /* <DEDUP_REMOVED lines=67> */
[----:B------:R-:W2:Y:S07]  /*1bd70*/  LDSM.16.MT88.4 R120, [R173+0x5000] ;  /* 0x00500000ad78783b */ /* 0x000eae0000004200 */
        /* <DEDUP_REMOVED lines=9> */
[----:B-----5:R-:W-:Y:S01]  /*1be10*/  F2FP.PACK_AB R151, R252, R249 ;  /* 0x000000f9fc97723e */ /* 0x020fe200000000ff */
[----:B------:R-:W-:Y:S02]  /*1be20*/  FADD.FTZ R247, R247, R206 ;  /* 0x000000cef7f77221 */ /* 0x000fe40000010000 */
[----:B------:R-:W-:Y:S01]  /*1be30*/  FADD.FTZ R246, R246, R243 ;  /* 0x000000f3f6f67221 */ /* 0x000fe20000010000 */
[C---:B------:R-:W-:Y:S01]  /*1be40*/  HMMA.16816.F32 R60, R104.reuse, R110, R60 ;  /* 0x0000006e683c723c */ /* 0x040fe2000000183c */
[----:B------:R-:W3:Y:S03]  /*1be50*/  LDSM.16.MT88.4 R108, [R172+0x5000] ;  /* 0x00500000ac6c783b */ /* 0x000ee60000004200 */
        /* <DEDUP_REMOVED lines=10> */
[C---:B--2---:R-:W-:Y:S08]  /*1bf00*/  HMMA.16816.F32 R80, R104.reuse, R120, R80 ;  /* 0x000000786850723c */ /* 0x044ff00000001850 */
[C---:B------:R-:W-:Y:S01]  /*1bf10*/  HMMA.16816.F32 R84, R104.reuse, R122, R84 ;  /* 0x0000007a6854723c */ /* 0x040fe20000001854 */
[----:B------:R-:W2:Y:S07]  /*1bf20*/  LDSM.16.MT88.4 R120, [R173+0x1800] ;  /* 0x00180000ad78783b */ /* 0x000eae0000004200 */
[C---:B---3--:R-:W-:Y:S08]  /*1bf30*/  HMMA.16816.F32 R88, R104.reuse, R108, R88 ;  /* 0x0000006c6858723c */ /* 0x048ff00000001858 */
[C---:B------:R-:W-:Y:S08]  /*1bf40*/  HMMA.16816.F32 R92, R104.reuse, R110, R92 ;  /* 0x0000006e685c723c */ /* 0x040ff0000000185c */
[C---:B-1----:R-:W-:Y:S08]  /*1bf50*/  HMMA.16816.F32 R96, R104.reuse, R112, R96 ;  /* 0x000000706860723c */ /* 0x042ff00000001860 */
[----:B------:R-:W-:Y:S08]  /*1bf60*/  HMMA.16816.F32 R100, R104, R114, R100 ;  /* 0x000000726864723c */ /* 0x000ff00000001864 */
[C---:B------:R-:W-:Y:S01]  /*1bf70*/  HMMA.16816.F32 R132, R148.reuse, R128, R4 ;  /* 0x000000809484723c */ /* 0x040fe20000001804 */
[----:B------:R-:W1:Y:S07]  /*1bf80*/  LDSM.16.MT88.4 R4, [R9+0x3800] ;  /* 0x003800000904783b */ /* 0x000e6e0000004200 */
[C---:B------:R-:W-:Y:S01]  /*1bf90*/  HMMA.16816.F32 R128, R148.reuse, R130, R12 ;  /* 0x000000829480723c */ /* 0x040fe2000000180c */
[----:B------:R-:W3:Y:S07]  /*1bfa0*/  LDSM.16.MT88.4 R12, [R174+0x5800] ;  /* 0x00580000ae0c783b */ /* 0x000eee0000004200 */
[C---:B--2---:R-:W-:Y:S01]  /*1bfb0*/  HMMA.16816.F32 R124, R148.reuse, R120, R16 ;  /* 0x00000078947c723c */ /* 0x044fe20000001810 */
[----:B------:R-:W2:Y:S07]  /*1bfc0*/  LDSM.16.MT88.4 R16, [R173+0x5800] ;  /* 0x00580000ad10783b */ /* 0x000eae0000004200 */
        /* <DEDUP_REMOVED lines=23> */
[C---:B--2---:R-:W-:Y:S07]  /*1c140*/  HMMA.16816.F32 R80, R148.reuse, R16, R80 ;  /* 0x000000109450723c */ /* 0x044fee0000001850 */
        /* <DEDUP_REMOVED lines=16> */
[C---:B---3--:R-:W-:Y:S03]  /*1c250*/  HMMA.16816.F32 R96, R148.reuse, R12, R96 ;  /* 0x0000000c9460723c */ /* 0x048fe60000001860 */
        /* <DEDUP_REMOVED lines=18> */
[----:B------:R-:W-:Y:S02]  /*1c380*/  ISETP.GE.AND P0, PT, R235, R244, PT ;  /* 0x000000f4eb00720c */ /* 0x000fe40003f06270 */
[----:B------:R-:W-:Y:S05]  /*1c390*/  IADD3 R244, R244, -0x1, RZ ;  /* 0xfffffffff4f47810 */ /* 0x000fea0007ffe0ff */
[----:B------:R-:W0:Y:S01]  /*1c3a0*/  LDGDEPBAR ;  /* 0x00000000000079af */ /* 0x000e220000000000 */
[----:B-1----:R-:W-:Y:S05]  /*1c3b0*/  MOV R3, R0 ;  /* 0x0000000000037202 */ /* 0x002fea0000000f00 */
[----:B------:R-:W-:-:S05]  /*1c3c0*/  @!P0 BRA `(.L_x_1962) ;  /* 0xffffc91000008947 */ /* 0x000fca000383ffff */
.L_x_1953:
[----:B------:R-:W-:Y:S02]  /*1c3d0*/  MOV R5, 0x1f ;  /* 0x0000001f00057802 */ /* 0x000fe40000000f00 */
[----:B------:R-:W-:Y:S01]  /*1c3e0*/  MOV R4, 0xffffffff ;  /* 0xffffffff00047802 */ /* 0x000fe20000000f00 */
[----:B------:R-:W-:Y:S05]  /*1c3f0*/  BRA.DIV ~URZ, `(.L_x_1963) ;  /* 0x000052a27f007947 */ /* 0x000fea000b800000 */
[----:B------:R1:W2:Y:S02]  /*1c400*/  SHFL.BFLY PT, R7, R239, 0x2, 0x1f ;  /* 0x0c401f00ef077f89 */ /* 0x0002a400000e0000 */
.L_x_2036:
[----:B--2---:R-:W-:Y:S01]  /*1c410*/  FADD.FTZ R8, R7, R239 ;  /* 0x000000ef07087221 */ /* 0x004fe20000010000 */
[----:B------:R-:W-:Y:S05]  /*1c420*/  BRA.DIV ~URZ, `(.L_x_1964) ;  /* 0x000052c27f007947 */ /* 0x000fea000b800000 */
[----:B------:R-:W2:Y:S04]  /*1c430*/  SHFL.BFLY PT, R5, R242, 0x2, 0x1f ;  /* 0x0c401f00f2057f89 */ /* 0x000ea800000e0000 */
[----:B------:R-:W3:Y:S01]  /*1c440*/  SHFL.BFLY PT, R3, R8, 0x1, 0x1f ;  /* 0x0c201f0008037f89 */ /* 0x000ee200000e0000 */
[----:B--2---:R-:W-:-:S02]  /*1c450*/  FADD.FTZ R12, R5, R242 ;  /* 0x000000f2050c7221 */ /* 0x004fc40000010000 */
[----:B---3--:R-:W-:-:S03]  /*1c460*/  FADD.FTZ R3, R8, R3 ;  /* 0x0000000308037221 */ /* 0x008fc60000010000 */
[----:B------:R2:W3:Y:S04]  /*1c470*/  SHFL.BFLY PT, R7, R12, 0x1, 0x1f ;  /* 0x0c201f000c077f89 */ /* 0x0004e800000e0000 */
.L_x_2037:
[----:B--23--:R-:W-:Y:S01]  /*1c480*/  FADD.FTZ R12, R7, R12 ;  /* 0x0000000c070c7221 */ /* 0x00cfe20000010000 */
[----:B------:R-:W-:Y:S02]  /*1c490*/  FSETP.NE.FTZ.AND P1, PT, R3, RZ, PT ;  /* 0x000000ff0300720b */ /* 0x000fe40003f35000 */
[----:B------:R-:W-:Y:S02]  /*1c4a0*/  MOV R8, RZ ;  /* 0x000000ff00087202 */ /* 0x000fe40000000f00 */
[----:B------:R-:W-:Y:S02]  /*1c4b0*/  FSETP.NE.FTZ.AND P0, PT, R12, RZ, PT ;  /* 0x000000ff0c00720b */ /* 0x000fe40003f15000 */
[----:B------:R-:W-:Y:S02]  /*1c4c0*/  MOV R6, RZ ;  /* 0x000000ff00067202 */ /* 0x000fe40000000f00 */
[----:B------:R-:W-:Y:S02]  /*1c4d0*/  MOV R9, 0xff800000 ;  /* 0xff80000000097802 */ /* 0x000fe40000000f00 */
[----:B------:R-:W-:-:S02]  /*1c4e0*/  MOV R14, 0xff800000 ;  /* 0xff800000000e7802 */ /* 0x000fc40000000f00 */
[----:B------:R-:W-:Y:S01]  /*1c4f0*/  MOV R15, 0x1 ;  /* 0x00000001000f7802 */ /* 0x000fe20000000f00 */
[----:B------:R-:W2:Y:S01]  /*1c500*/  @P1 MUFU.LG2 R4, R3 ;  /* 0x0000000300041308 */ /* 0x000ea20000000c00 */
[----:B------:R-:W-:-:S03]  /*1c510*/  @P1 MOV R5, 0x3f317218 ;  /* 0x3f31721800051802 */ /* 0x000fc60000000f00 */
[----:B------:R-:W-:Y:S02]  /*1c520*/  @P0 MOV R13, 0x3f317218 ;  /* 0x3f317218000d0802 */ /* 0x000fe40000000f00 */
[----:B------:R-:W-:Y:S02]  /*1c530*/  @P1 FMUL.FTZ R5, R5, c[0x0][0x2d0] ;  /* 0x0000b40005051a20 */ /* 0x000fe40000410000 */
[----:B------:R-:W3:Y:S01]  /*1c540*/  @P0 MUFU.RCP R8, R12 ;  /* 0x0000000c00080308 */ /* 0x000ee20000001000 */
[----:B------:R-:W-:-:S07]  /*1c550*/  @P0 FMUL.FTZ R13, R13, c[0x0][0x2d0] ;  /* 0x0000b4000d0d0a20 */ /* 0x000fce0000410000 */
[----:B------:R-:W4:Y:S01]  /*1c560*/  @P0 MUFU.LG2 R12, R12 ;  /* 0x0000000c000c0308 */ /* 0x000f220000000c00 */
[----:B--2---:R-:W-:-:S04]  /*1c570*/  @P1 FMUL.FTZ R7, R4, 0.69314718246459960938 ;  /* 0x3f31721804071820 */ /* 0x004fc80000410000 */
[----:B------:R-:W-:-:S03]  /*1c580*/  @P1 FFMA.FTZ R9, R5, R2, R7 ;  /* 0x0000000205091223 */ /* 0x000fc60000010007 */
[----:B------:R-:W2:Y:S01]  /*1c590*/  @P1 MUFU.RCP R6, R3 ;  /* 0x0000000300061308 */ /* 0x000ea20000001000 */
[C---:B---3--:R-:W-:Y:S02]  /*1c5a0*/  FMUL.FTZ R134, R8.reuse, R134 ;  /* 0x0000008608867220 */ /* 0x048fe40000410000 */
[C---:B------:R-:W-:Y:S02]  /*1c5b0*/  FMUL.FTZ R135, R8.reuse, R135 ;  /* 0x0000008708877220 */ /* 0x040fe40000410000 */
[C---:B------:R-:W-:Y:S02]  /*1c5c0*/  FMUL.FTZ R130, R8.reuse, R130 ;  /* 0x0000008208827220 */ /* 0x040fe40000410000 */
[----:B------:R-:W-:Y:S02]  /*1c5d0*/  FMUL.FTZ R131, R8, R131 ;  /* 0x0000008308837220 */ /* 0x000fe40000410000 */
[----:B----4-:R-:W-:Y:S02]  /*1c5e0*/  @P0 FMUL.FTZ R12, R12, 0.69314718246459960938 ;  /* 0x3f3172180c0c0820 */ /* 0x010fe40000410000 */
[----:B------:R-:W-:-:S02]  /*1c5f0*/  FMUL.FTZ R126, R8, R126 ;  /* 0x0000007e087e7220 */ /* 0x000fc40000410000 */
[C---:B------:R-:W-:Y:S02]  /*1c600*/  FMUL.FTZ R127, R8.reuse, R127 ;  /* 0x0000007f087f7220 */ /* 0x040fe40000410000 */
[----:B------:R-:W-:Y:S02]  /*1c610*/  FMUL.FTZ R122, R8, R122 ;  /* 0x0000007a087a7220 */ /* 0x000fe40000410000 */
[C---:B--2---:R-:W-:Y:S02]  /*1c620*/  FMUL.FTZ R132, R6.reuse, R132 ;  /* 0x0000008406847220 */ /* 0x044fe40000410000 */
        /* <DEDUP_REMOVED lines=89> */
.L_x_1862:
[----:B------:R-:W-:Y:S01]  /*1cbc0*/  LOP3.LUT P0, RZ, R215, 0xff, RZ, 0xc0, !PT ;  /* 0x000000ffd7ff7812 */ /* 0x000fe2000780c0ff */
[----:B------:R-:W-:-:S12]  /*1cbd0*/  BSSY B0, `(.L_x_1965) ;  /* 0x000000f000007945 */ /* 0x000fd80003800000 */
[----:B------:R-:W-:Y:S05]  /*1cbe0*/  @P0 BRA `(.L_x_1966) ;  /* 0x000000d000000947 */ /* 0x000fea0003800000 */
[----:B------:R-:W2:Y:S01]  /*1cbf0*/  S2R R0, SR_LANEID ;  /* 0x0000000000007919 */ /* 0x000ea20000000000 */
[----:B------:R-:W-:Y:S01]  /*1cc00*/  VOTEU.ANY UR4, UPT, PT ;  /* 0x0000000000047886 */ /* 0x000fe200038e0100 */
[----:B------:R-:W-:Y:S01]  /*1cc10*/  IMAD.MOV.U32 R16, RZ, RZ, c[0x0][0x560] ;  /* 0x00015800ff107624 */ /* 0x000fe200078e00ff */
[----:B------:R-:W2:Y:S01]  /*1cc20*/  FLO.U32 R13, UR4 ;  /* 0x00000004000d7d00 */ /* 0x000ea200080e0000 */
[----:B------:R-:W-:-:S07]  /*1cc30*/  IMAD.MOV.U32 R17, RZ, RZ, c[0x0][0x564] ;  /* 0x00015900ff117624 */ /* 0x000fce00078e00ff */
[----:B------:R-:W3:Y:S01]  /*1cc40*/  POPC R8, UR4 ;  /* 0x0000000400087d09 */ /* 0x000ee20008000000 */
[----:B--2---:R-:W-:-:S13]  /*1cc50*/  ISETP.EQ.U32.AND P0, PT, R13, R0, PT ;  /* 0x000000000d00720c */ /* 0x004fda0003f02070 */
[----:B---3--:R-:W2:Y:S04]  /*1cc60*/  @P0 ATOMG.E.ADD.STRONG.GPU PT, R8, [R16.64], R8 ;  /* 0x00000008100809a8 */ /* 0x008ea800081ee1c8 */
[----:B------:R-:W3:Y:S02]  /*1cc70*/  S2R R0, SR_LTMASK ;  /* 0x0000000000007919 */ /* 0x000ee40000003900 */
[----:B---3--:R-:W-:-:S04]  /*1cc80*/  LOP3.LUT R0, R0, UR4, RZ, 0xc0, !PT ;  /* 0x0000000400007c12 */ /* 0x008fc8000f8ec0ff */
[----:B------:R-:W3:Y:S01]  /*1cc90*/  POPC R208, R0 ;  /* 0x0000000000d07309 */ /* 0x000ee20000000000 */
[----:B--2---:R-:W3:Y:S02]  /*1cca0*/  SHFL.IDX PT, R13, R8, R13, 0x1f ;  /* 0x00001f0d080d7589 */ /* 0x004ee400000e0000 */
[----:B---3--:R-:W-:-:S05]  /*1ccb0*/  IADD3 R208, R13, c[0x0][0xc], R208 ;  /* 0x000003000dd07a10 */ /* 0x008fca0007ffe0d0 */
.L_x_1966:
[----:B------:R-:W-:Y:S05]  /*1ccc0*/  BSYNC B0 ;  /* 0x0000000000007941 */ /* 0x000fea0003800000 */
.L_x_1965:
[----:B------:R-:W-:Y:S01]  /*1ccd0*/  PRMT R15, R15, 0x9910, RZ ;  /* 0x000099100f0f7816 */ /* 0x000fe200000000ff */
[----:B------:R-:W-:Y:S01]  /*1cce0*/  BSSY B1, `(.L_x_1967) ;  /* 0x0000342000017945 */ /* 0x000fe20003800000 */
[----:B------:R-:W-:Y:S01]  /*1ccf0*/  IMAD.MOV.U32 R8, RZ, RZ, R208 ;  /* 0x000000ffff087224 */ /* 0x000fe200078e00d0 */
[----:B------:R-:W-:Y:S02]  /*1cd00*/  IADD3 R12, R232, 0x80, RZ ;  /* 0x00000080e80c7810 */ /* 0x000fe40007ffe0ff */
[----:B------:R-:W-:-:S13]  /*1cd10*/  ISETP.NE.AND P0, PT, R15, RZ, PT ;  /* 0x000000ff0f00720c */ /* 0x000fda0003f05270 */
[----:B------:R-:W-:Y:S05]  /*1cd20*/  @!P0 BRA `(.L_x_1968) ;  /* 0x000027a000008947 */ /* 0x000fea0003800000 */
[----:B------:R-:W-:Y:S01]  /*1cd30*/  SHF.R.S32.HI R0, RZ, 0x1f, R215 ;  /* 0x0000001fff007819 */ /* 0x000fe200000114d7 */
[----:B------:R-:W-:Y:S01]  /*1cd40*/  IMAD.SHL.U32 R16, R219, 0x40, RZ ;  /* 0x00000040db107824 */ /* 0x000fe200078e00ff */
[----:B------:R-:W-:Y:S01]  /*1cd50*/  WARPSYNC 0xffffffff ;  /* 0xffffffff00007948 */ /* 0x000fe20003800000 */
[----:B------:R-:W-:Y:S01]  /*1cd60*/  BAR.SYNC.DEFER_BLOCKING 0x1, 0x100 ;  /* 0x0044000000007b1d */ /* 0x000fe20000010000 */
[----:B------:R-:W-:Y:S01]  /*1cd70*/  LEA.HI R19, R0, R215, RZ, 0x5 ;  /* 0x000000d700137211 */ /* 0x000fe200078f28ff */
[----:B------:R-:W-:Y:S01]  /*1cd80*/  IMAD.MOV.U32 R20, RZ, RZ, 0x20 ;  /* 0x00000020ff147424 */ /* 0x000fe200078e00ff */
[----:B------:R-:W-:Y:S01]  /*1cd90*/  LOP3.LUT R16, R16, 0x1c0, RZ, 0xc0, !PT ;  /* 0x000001c010107812 */ /* 0x000fe200078ec0ff */
[----:B------:R-:W-:Y:S01]  /*1cda0*/  IMAD.MOV.U32 R27, RZ, RZ, 0x40 ;  /* 0x00000040ff1b7424 */ /* 0x000fe200078e00ff */
[----:B------:R-:W-:Y:S02]  /*1cdb0*/  SHF.R.S32.HI R13, RZ, 0x5, R19 ;  /* 0x00000005ff0d7819 */ /* 0x000fe40000011413 */
[----:B------:R-:W-:-:S02]  /*1cdc0*/  SHF.R.U32.HI R15, RZ, 0x3, R16 ;  /* 0x00000003ff0f7819 */ /* 0x000fc40000011610 */
[----:B------:R-:W-:Y:S01]  /*1cdd0*/  LOP3.LUT R18, R219, 0x1, RZ, 0xc0, !PT ;  /* 0x00000001db127812 */ /* 0x000fe200078ec0ff */
[----:B------:R-:W-:Y:S01]  /*1cde0*/  IMAD.SHL.U32 R17, R13, 0x400, RZ ;  /* 0x000004000d117824 */ /* 0x000fe200078e00ff */
[----:B------:R-:W-:Y:S02]  /*1cdf0*/  LOP3.LUT R15, R15, R16, RZ, 0xfc, !PT ;  /* 0x000000100f0f7212 */ /* 0x000fe400078efcff */
[----:B------:R-:W-:Y:S01]  /*1ce00*/  ISETP.NE.U32.AND P0, PT, R18, 0x1, PT ;  /* 0x000000011200780c */ /* 0x000fe20003f05070 */
[----:B------:R-:W-:Y:S01]  /*1ce10*/  IMAD R16, R218, 0x2, R17 ;  /* 0x00000002da107824 */ /* 0x000fe200078e0211 */
[----:B------:R-:W-:Y:S02]  /*1ce20*/  F2FP.PACK_AB R24, R133, R132 ;  /* 0x000000848518723e */ /* 0x000fe400000000ff */
[----:B------:R-:W-:Y:S01]  /*1ce30*/  R2P PR, R219, 0x6 ;  /* 0x00000006db007804 */ /* 0x000fe20000000000 */
[----:B------:R-:W-:Y:S01]  /*1ce40*/  IMAD.IADD R15, R16, 0x1, R15 ;  /* 0x00000001100f7824 */ /* 0x000fe200078e020f */
[----:B------:R-:W-:-:S02]  /*1ce50*/  F2FP.PACK_AB R16, R135, R134 ;  /* 0x000000868710723e */ /* 0x000fc400000000ff */
[----:B------:R-:W-:Y:S01]  /*1ce60*/  F2FP.PACK_AB R21, R129, R128 ;  /* 0x000000808115723e */ /* 0x000fe200000000ff */
[----:B------:R-:W-:Y:S01]  /*1ce70*/  IMAD.SHL.U32 R25, R15, 0x2, RZ ;  /* 0x000000020f197824 */ /* 0x000fe200078e00ff */
[----:B------:R-:W-:Y:S02]  /*1ce80*/  SEL R20, R20, 0xffffffe0, !P1 ;  /* 0xffffffe014147807 */ /* 0x000fe40004800000 */
[----:B------:R-:W-:Y:S02]  /*1ce90*/  SEL R27, R27, 0xffffffc0, !P2 ;  /* 0xffffffc01b1b7807 */ /* 0x000fe40005000000 */
[C---:B------:R-:W-:Y:S01]  /*1cea0*/  IADD3 R15, R25.reuse, 0x80, RZ ;  /* 0x00000080190f7810 */ /* 0x040fe20007ffe0ff */
[C---:B------:R-:W-:Y:S01]  /*1ceb0*/  IMAD.IADD R18, R25.reuse, 0x1, R20 ;  /* 0x0000000119127824 */ /* 0x040fe200078e0214 */
[----:B------:R-:W-:Y:S01]  /*1cec0*/  IADD3 R22, R25, 0x70, RZ ;  /* 0x0000007019167810 */ /* 0x000fe20007ffe0ff */
[----:B------:R2:W-:Y:S01]  /*1ced0*/  STS [R25+0x80], R24 ;  /* 0x0000801819007388 */ /* 0x0005e20000000800 */
[----:B------:R-:W-:-:S02]  /*1cee0*/  @P0 IADD3 R22, R15, 0x10, RZ ;  /* 0x000000100f160810 */ /* 0x000fc40007ffe0ff */
[----:B------:R-:W-:Y:S01]  /*1cef0*/  F2FP.PACK_AB R15, R131, R130 ;  /* 0x00000082830f723e */ /* 0x000fe200000000ff */
[----:B------:R3:W-:Y:S01]  /*1cf00*/  STS [R25+0x480], R16 ;  /* 0x0004801019007388 */ /* 0x0007e20000000800 */
[----:B------:R-:W-:Y:S01]  /*1cf10*/  F2FP.PACK_AB R31, R125, R124 ;  /* 0x0000007c7d1f723e */ /* 0x000fe200000000ff */
[----:B------:R-:W-:Y:S01]  /*1cf20*/  IMAD.IADD R20, R20, 0x1, R22 ;  /* 0x0000000114147824 */ /* 0x000fe200078e0216 */
[----:B------:R-:W-:Y:S01]  /*1cf30*/  F2FP.PACK_AB R29, R127, R126 ;  /* 0x0000007e7f1d723e */ /* 0x000fe200000000ff */
[----:B------:R4:W-:Y:S01]  /*1cf40*/  STS [R22+0x400], R15 ;  /* 0x0004000f16007388 */ /* 0x0009e20000000800 */
[----:B------:R-:W-:Y:S02]  /*1cf50*/  F2FP.PACK_AB R17, R121, R120 ;  /* 0x000000787911723e */ /* 0x000fe400000000ff */
[----:B------:R-:W-:Y:S01]  /*1cf60*/  F2FP.PACK_AB R23, R123, R122 ;  /* 0x0000007a7b17723e */ /* 0x000fe200000000ff */
[----:B------:R1:W-:Y:S01]  /*1cf70*/  STS [R22], R21 ;  /* 0x0000001516007388 */ /* 0x0003e20000000800 */
[----:B------:R-:W-:-:S02]  /*1cf80*/  F2FP.PACK_AB R34, R117, R116 ;  /* 0x000000747522723e */ /* 0x000fc400000000ff */
[----:B------:R-:W-:Y:S01]  /*1cf90*/  F2FP.PACK_AB R28, R119, R118 ;  /* 0x00000076771c723e */ /* 0x000fe200000000ff */
[----:B------:R1:W-:Y:S01]  /*1cfa0*/  STS [R18+0x80], R31 ;  /* 0x0000801f12007388 */ /* 0x0003e20000000800 */
[----:B------:R-:W-:Y:S02]  /*1cfb0*/  F2FP.PACK_AB R30, R113, R112 ;  /* 0x00000070711e723e */ /* 0x000fe400000000ff */
[----:B------:R-:W-:Y:S01]  /*1cfc0*/  F2FP.PACK_AB R32, R115, R114 ;  /* 0x000000727320723e */ /* 0x000fe200000000ff */
[----:B------:R1:W-:Y:S01]  /*1cfd0*/  STS [R18+0x480], R29 ;  /* 0x0004801d12007388 */ /* 0x0003e20000000800 */
[----:B------:R-:W-:Y:S02]  /*1cfe0*/  F2FP.PACK_AB R26, R109, R108 ;  /* 0x0000006c6d1a723e */ /* 0x000fe400000000ff */
[----:B------:R-:W-:Y:S01]  /*1cff0*/  F2FP.PACK_AB R33, R49, R48 ;  /* 0x000000303121723e */ /* 0x000fe200000000ff */
[----:B------:R1:W-:Y:S01]  /*1d000*/  STS [R20], R17 ;  /* 0x0000001114007388 */ /* 0x0003e20000000800 */
[----:B--2---:R-:W-:-:S02]  /*1d010*/  F2FP.PACK_AB R24, R111, R110 ;  /* 0x0000006e6f18723e */ /* 0x004fc400000000ff */
[----:B------:R-:W-:Y:S01]  /*1d020*/  F2FP.PACK_AB R35, R51, R50 ;  /* 0x000000323323723e */ /* 0x000fe200000000ff */
[----:B------:R2:W-:Y:S01]  /*1d030*/  STS [R20+0x400], R23 ;  /* 0x0004001714007388 */ /* 0x0005e20000000800 */
[--C-:B---3--:R-:W-:Y:S01]  /*1d040*/  IMAD.IADD R16, R20, 0x1, R27.reuse ;  /* 0x0000000114107824 */ /* 0x108fe200078e021b */
[----:B------:R-:W-:Y:S02]  /*1d050*/  ISETP.NE.U32.AND P0, PT, RZ, c[0x0][0x508], PT ;  /* 0x00014200ff007a0c */ /* 0x000fe40003f05070 */
[----:B------:R-:W-:Y:S01]  /*1d060*/  ISETP.NE.U32.AND P2, PT, RZ, c[0x0][0x500], PT ;  /* 0x00014000ff007a0c */ /* 0x000fe20003f45070 */
[----:B----4-:R-:W-:Y:S01]  /*1d070*/  IMAD.IADD R15, R25, 0x1, R27 ;  /* 0x00000001190f7824 */ /* 0x010fe200078e021b */
[----:B------:R-:W-:Y:S02]  /*1d080*/  ISETP.NE.AND.EX P1, PT, RZ, c[0x0][0x50c], PT, P0 ;  /* 0x00014300ff007a0c */ /* 0x000fe40003f25300 */
[----:B------:R-:W-:Y:S01]  /*1d090*/  ISETP.NE.AND.EX P2, PT, RZ, c[0x0][0x504], PT, P2 ;  /* 0x00014100ff007a0c */ /* 0x000fe20003f45320 */
[----:B-1----:R-:W-:Y:S01]  /*1d0a0*/  IMAD.IADD R21, R27, 0x1, R22 ;  /* 0x000000011b157824 */ /* 0x002fe200078e0216 */
[----:B------:R1:W-:Y:S01]  /*1d0b0*/  STS [R15+0x80], R34 ;  /* 0x000080220f007388 */ /* 0x0003e20000000800 */
[----:B------:R-:W-:-:S03]  /*1d0c0*/  F2FP.PACK_AB R31, R47, R46 ;  /* 0x0000002e2f1f723e */ /* 0x000fc600000000ff */
[----:B------:R3:W-:Y:S01]  /*1d0d0*/  STS [R15+0x480], R28 ;  /* 0x0004801c0f007388 */ /* 0x0007e20000000800 */
[----:B------:R-:W-:-:S03]  /*1d0e0*/  F2FP.PACK_AB R29, R45, R44 ;  /* 0x0000002c2d1d723e */ /* 0x000fc600000000ff */
[----:B------:R4:W-:Y:S01]  /*1d0f0*/  STS [R21], R30 ;  /* 0x0000001e15007388 */ /* 0x0009e20000000800 */
[----:B------:R-:W-:Y:S01]  /*1d100*/  IMAD.IADD R17, R27, 0x1, R18 ;  /* 0x000000011b117824 */ /* 0x000fe200078e0212 */
[----:B------:R-:W-:Y:S02]  /*1d110*/  F2FP.PACK_AB R27, R107, R106 ;  /* 0x0000006a6b1b723e */ /* 0x000fe400000000ff */
[----:B------:R4:W-:Y:S01]  /*1d120*/  STS [R21+0x400], R32 ;  /* 0x0004002015007388 */ /* 0x0009e20000000800 */
[----:B--2---:R-:W-:-:S03]  /*1d130*/  F2FP.PACK_AB R23, R105, R104 ;  /* 0x000000686917723e */ /* 0x004fc600000000ff */
[----:B------:R2:W-:Y:S04]  /*1d140*/  STS [R17+0x80], R26 ;  /* 0x0000801a11007388 */ /* 0x0005e80000000800 */
[----:B------:R2:W-:Y:S04]  /*1d150*/  STS [R17+0x480], R24 ;  /* 0x0004801811007388 */ /* 0x0005e80000000800 */
[----:B------:R2:W-:Y:S01]  /*1d160*/  STS [R16], R23 ;  /* 0x0000001710007388 */ /* 0x0005e20000000800 */
[----:B-1----:R-:W-:Y:S02]  /*1d170*/  F2FP.PACK_AB R34, R67, R66 ;  /* 0x000000424322723e */ /* 0x002fe400000000ff */
[----:B---3--:R-:W-:Y:S01]  /*1d180*/  F2FP.PACK_AB R28, R41, R40 ;  /* 0x00000028291c723e */ /* 0x008fe200000000ff */
[----:B------:R1:W-:Y:S01]  /*1d190*/  STS [R16+0x400], R27 ;  /* 0x0004001b10007388 */ /* 0x0003e20000000800 */
[----:B----4-:R-:W-:-:S03]  /*1d1a0*/  F2FP.PACK_AB R30, R43, R42 ;  /* 0x0000002a2b1e723e */ /* 0x010fc600000000ff */
[----:B------:R3:W-:Y:S04]  /*1d1b0*/  STS [R25+0x4080], R28 ;  /* 0x0040801c19007388 */ /* 0x0007e80000000800 */
[----:B------:R4:W-:Y:S01]  /*1d1c0*/  STS [R25+0x4480], R30 ;  /* 0x0044801e19007388 */ /* 0x0009e20000000800 */
[----:B------:R-:W-:-:S03]  /*1d1d0*/  F2FP.PACK_AB R32, R65, R64 ;  /* 0x000000404120723e */ /* 0x000fc600000000ff */
[----:B------:R4:W-:Y:S01]  /*1d1e0*/  STS [R22+0x4000], R29 ;  /* 0x0040001d16007388 */ /* 0x0009e20000000800 */
[----:B--2---:R-:W-:-:S03]  /*1d1f0*/  F2FP.PACK_AB R26, R59, R58 ;  /* 0x0000003a3b1a723e */ /* 0x004fc600000000ff */
[----:B------:R2:W-:Y:S01]  /*1d200*/  STS [R22+0x4400], R31 ;  /* 0x0044001f16007388 */ /* 0x0005e20000000800 */
[----:B------:R-:W-:Y:S02]  /*1d210*/  F2FP.PACK_AB R24, R57, R56 ;  /* 0x000000383918723e */ /* 0x000fe400000000ff */
[----:B------:R-:W-:Y:S01]  /*1d220*/  F2FP.PACK_AB R23, R53, R52 ;  /* 0x000000343517723e */ /* 0x000fe200000000ff */
[----:B------:R2:W-:Y:S01]  /*1d230*/  STS [R18+0x4080], R33 ;  /* 0x0040802112007388 */ /* 0x0005e20000000800 */
[----:B-1----:R-:W-:-:S03]  /*1d240*/  F2FP.PACK_AB R27, R55, R54 ;  /* 0x00000036371b723e */ /* 0x002fc600000000ff */
[----:B------:R1:W-:Y:S01]  /*1d250*/  STS [R18+0x4480], R35 ;  /* 0x0044802312007388 */ /* 0x0003e20000000800 */
[----:B---3--:R-:W-:-:S03]  /*1d260*/  F2FP.PACK_AB R28, R61, R60 ;  /* 0x0000003c3d1c723e */ /* 0x008fc600000000ff */
[----:B------:R3:W-:Y:S01]  /*1d270*/  STS [R20+0x4000], R23 ;  /* 0x0040001714007388 */ /* 0x0007e20000000800 */
[----:B----4-:R-:W-:-:S03]  /*1d280*/  F2FP.PACK_AB R30, R63, R62 ;  /* 0x0000003e3f1e723e */ /* 0x010fc600000000ff */
[----:B------:R4:W-:Y:S01]  /*1d290*/  STS [R20+0x4400], R27 ;  /* 0x0044001b14007388 */ /* 0x0009e20000000800 */
[----:B------:R-:W-:-:S03]  /*1d2a0*/  F2FP.PACK_AB R29, R3, R2 ;  /* 0x00000002031d723e */ /* 0x000fc600000000ff */
[----:B------:R4:W-:Y:S01]  /*1d2b0*/  STS [R15+0x4080], R24 ;  /* 0x004080180f007388 */ /* 0x0009e20000000800 */
[----:B--2---:R-:W-:-:S03]  /*1d2c0*/  F2FP.PACK_AB R31, R7, R6 ;  /* 0x00000006071f723e */ /* 0x004fc600000000ff */
[----:B------:R2:W-:Y:S04]  /*1d2d0*/  STS [R15+0x4480], R26 ;  /* 0x0044801a0f007388 */ /* 0x0005e80000000800 */
[----:B------:R2:W-:Y:S01]  /*1d2e0*/  STS [R21+0x4000], R28 ;  /* 0x0040001c15007388 */ /* 0x0005e20000000800 */
[----:B------:R-:W-:-:S03]  /*1d2f0*/  F2FP.PACK_AB R33, R81, R80 ;  /* 0x000000505121723e */ /* 0x000fc600000000ff */
[----:B------:R2:W-:Y:S01]  /*1d300*/  STS [R21+0x4400], R30 ;  /* 0x0044001e15007388 */ /* 0x0005e20000000800 */
[----:B-1----:R-:W-:-:S03]  /*1d310*/  F2FP.PACK_AB R35, R83, R82 ;  /* 0x000000525323723e */ /* 0x002fc600000000ff */
[----:B------:R-:W-:Y:S01]  /*1d320*/  STS [R17+0x4080], R32 ;  /* 0x0040802011007388 */ /* 0x000fe20000000800 */
[----:B---3--:R-:W-:-:S03]  /*1d330*/  F2FP.PACK_AB R23, R69, R68 ;  /* 0x000000444517723e */ /* 0x008fc600000000ff */
[----:B------:R-:W-:Y:S01]  /*1d340*/  STS [R17+0x4480], R34 ;  /* 0x0044802211007388 */ /* 0x000fe20000000800 */
[----:B----4-:R-:W-:-:S03]  /*1d350*/  F2FP.PACK_AB R27, R71, R70 ;  /* 0x00000046471b723e */ /* 0x010fc600000000ff */
[----:B------:R1:W-:Y:S01]  /*1d360*/  STS [R16+0x4000], R23 ;  /* 0x0040001710007388 */ /* 0x0003e20000000800 */
[----:B------:R-:W-:-:S03]  /*1d370*/  F2FP.PACK_AB R24, R73, R72 ;  /* 0x000000484918723e */ /* 0x000fc600000000ff */
[----:B------:R3:W-:Y:S01]  /*1d380*/  STS [R16+0x4400], R27 ;  /* 0x0044001b10007388 */ /* 0x0007e20000000800 */
[----:B--2---:R-:W-:-:S03]  /*1d390*/  F2FP.PACK_AB R26, R75, R74 ;  /* 0x0000004a4b1a723e */ /* 0x004fc600000000ff */
[----:B------:R2:W-:Y:S01]  /*1d3a0*/  STS [R25+0x8080], R24 ;  /* 0x0080801819007388 */ /* 0x0005e20000000800 */
[----:B------:R-:W-:-:S03]  /*1d3b0*/  F2FP.PACK_AB R28, R5, R4 ;  /* 0x00000004051c723e */ /* 0x000fc600000000ff */
[----:B------:R4:W-:Y:S01]  /*1d3c0*/  STS [R25+0x8480], R26 ;  /* 0x0084801a19007388 */ /* 0x0009e20000000800 */
[----:B------:R-:W-:-:S03]  /*1d3d0*/  F2FP.PACK_AB R30, R93, R92 ;  /* 0x0000005c5d1e723e */ /* 0x000fc600000000ff */
[----:B------:R-:W-:Y:S04]  /*1d3e0*/  STS [R22+0x8000], R29 ;  /* 0x0080001d16007388 */ /* 0x000fe80000000800 */
[----:B------:R4:W-:Y:S04]  /*1d3f0*/  STS [R22+0x8400], R31 ;  /* 0x0084001f16007388 */ /* 0x0009e80000000800 */
[----:B------:R-:W-:Y:S01]  /*1d400*/  STS [R18+0x8080], R33 ;  /* 0x0080802112007388 */ /* 0x000fe20000000800 */
[----:B-1----:R-:W-:-:S03]  /*1d410*/  F2FP.PACK_AB R23, R85, R84 ;  /* 0x000000545517723e */ /* 0x002fc600000000ff */
[----:B------:R1:W-:Y:S01]  /*1d420*/  STS [R18+0x8480], R35 ;  /* 0x0084802312007388 */ /* 0x0003e20000000800 */
[----:B---3--:R-:W-:-:S03]  /*1d430*/  F2FP.PACK_AB R27, R87, R86 ;  /* 0x00000056571b723e */ /* 0x008fc600000000ff */
[----:B------:R3:W-:Y:S01]  /*1d440*/  STS [R20+0x8000], R23 ;  /* 0x0080001714007388 */ /* 0x0007e20000000800 */
[----:B--2---:R-:W-:-:S03]  /*1d450*/  F2FP.PACK_AB R24, R91, R90 ;  /* 0x0000005a5b18723e */ /* 0x004fc600000000ff */
[----:B------:R2:W-:Y:S01]  /*1d460*/  STS [R20+0x8400], R27 ;  /* 0x0084001b14007388 */ /* 0x0005e20000000800 */
[----:B----4-:R-:W-:Y:S02]  /*1d470*/  F2FP.PACK_AB R26, R95, R94 ;  /* 0x0000005e5f1a723e */ /* 0x010fe400000000ff */
[----:B------:R-:W-:Y:S01]  /*1d480*/  F2FP.PACK_AB R25, R101, R100 ;  /* 0x000000646519723e */ /* 0x000fe200000000ff */
[----:B------:R-:W-:Y:S04]  /*1d490*/  STS [R15+0x8080], R28 ;  /* 0x0080801c0f007388 */ /* 0x000fe80000000800 */
[----:B------:R4:W-:Y:S01]  /*1d4a0*/  STS [R15+0x8480], R24 ;  /* 0x008480180f007388 */ /* 0x0009e20000000800 */
[----:B------:R-:W-:-:S03]  /*1d4b0*/  F2FP.PACK_AB R22, R97, R96 ;  /* 0x000000606116723e */ /* 0x000fc600000000ff */
[----:B------:R4:W-:Y:S04]  /*1d4c0*/  STS [R21+0x8000], R30 ;  /* 0x0080001e15007388 */ /* 0x0009e80000000800 */
[----:B------:R4:W-:Y:S01]  /*1d4d0*/  STS [R21+0x8400], R26 ;  /* 0x0084001a15007388 */ /* 0x0009e20000000800 */
[----:B-1----:R-:W-:-:S03]  /*1d4e0*/  F2FP.PACK_AB R18, R99, R98 ;  /* 0x000000626312723e */ /* 0x002fc600000000ff */
[----:B------:R1:W-:Y:S01]  /*1d4f0*/  STS [R17+0x8080], R22 ;  /* 0x0080801611007388 */ /* 0x0003e20000000800 */
[----:B---3--:R-:W-:-:S03]  /*1d500*/  F2FP.PACK_AB R23, R103, R102 ;  /* 0x000000666717723e */ /* 0x008fc600000000ff */
[----:B------:R1:W-:Y:S01]  /*1d510*/  STS [R17+0x8480], R18 ;  /* 0x0084801211007388 */ /* 0x0003e20000000800 */
[----:B--2---:R-:W-:-:S03]  /*1d520*/  IMAD.MOV.U32 R20, RZ, RZ, c[0x0][0x388] ;  /* 0x0000e200ff147624 */ /* 0x004fc600078e00ff */
[----:B------:R1:W-:Y:S04]  /*1d530*/  STS [R16+0x8000], R25 ;  /* 0x0080001910007388 */ /* 0x0003e80000000800 */
[----:B------:R1:W-:Y:S01]  /*1d540*/  STS [R16+0x8400], R23 ;  /* 0x0084001710007388 */ /* 0x0003e20000000800 */
[----:B----4-:R-:W-:Y:S02]  /*1d550*/  IMAD.MOV.U32 R24, RZ, RZ, 0x4 ;  /* 0x00000004ff187424 */ /* 0x010fe400078e00ff */
[----:B------:R-:W-:Y:S02]  /*1d560*/  IMAD.MOV.U32 R15, RZ, RZ, RZ ;  /* 0x000000ffff0f7224 */ /* 0x000fe400078e00ff */
[CC--:B------:R-:W-:Y:S01]  /*1d570*/  @P1 IMAD.WIDE R28, R211.reuse, R24.reuse, c[0x0][0x508] ;  /* 0x00014200d31c1625 */ /* 0x0c0fe200078e0218 */
[----:B------:R-:W-:Y:S03]  /*1d580*/  BAR.SYNC.DEFER_BLOCKING 0x1, 0x100 ;  /* 0x0044000000007b1d */ /* 0x000fe60000010000 */
[----:B------:R-:W-:-:S03]  /*1d590*/  IMAD.WIDE R30, R211, R24, c[0x0][0x500] ;  /* 0x00014000d31e7625 */ /* 0x000fc600078e0218 */
[----:B------:R1:W5:Y:S04]  /*1d5a0*/  @P1 LDG.E R20, [R28.64] ;  /* 0x000000081c141981 */ /* 0x000368000c1e1900 */
        /* <DEDUP_REMOVED lines=8> */
.L_x_1969:
[----:B-1----:R-:W-:Y:S01]  /*1d630*/  IMAD.MOV.U32 R23, RZ, RZ, 0x368 ;  /* 0x00000368ff177424 */ /* 0x002fe200078e00ff */
[----:B------:R-:W-:Y:S01]  /*1d640*/  ISETP.GT.AND P2, PT, R210, 0x1, PT ;  /* 0x00000001d200780c */ /* 0x000fe20003f44270 */
[----:B------:R-:W-:Y:S01]  /*1d650*/  IMAD.MOV.U32 R16, RZ, RZ, c[0x0][0x4e8] ;  /* 0x00013a00ff107624 */ /* 0x000fe200078e00ff */
[----:B------:R-:W-:-:S02]  /*1d660*/  ISETP.NE.U32.AND P0, PT, RZ, c[0x0][0x500], PT ;  /* 0x00014000ff007a0c */ /* 0x000fc40003f05070 */
[----:B------:R-:W-:Y:S02]  /*1d670*/  SEL R23, R23, 0x328, P2 ;  /* 0x0000032817177807 */ /* 0x000fe40001000000 */
[----:B------:R-:W-:Y:S02]  /*1d680*/  ISETP.NE.AND.EX P0, PT, RZ, c[0x0][0x504], PT, P0 ;  /* 0x00014100ff007a0c */ /* 0x000fe40003f05300 */
[----:B------:R-:W1:Y:S01]  /*1d690*/  LDC.64 R24, c[0x0][R23+0x170] ;  /* 0x00005c0017187b82 */ /* 0x000e620000000a00 */
[----:B------:R-:W-:Y:S01]  /*1d6a0*/  ISETP.NE.AND P3, PT, R16, 0x1, PT ;  /* 0x000000011000780c */ /* 0x000fe20003f65270 */
[----:B------:R-:W-:Y:S01]  /*1d6b0*/  IMAD.IADD R16, R217, 0x1, R228 ;  /* 0x00000001d9107824 */ /* 0x000fe200078e02e4 */
[----:B------:R-:W-:Y:S02]  /*1d6c0*/  SHF.R.S32.HI R17, RZ, 0x1f, R211 ;  /* 0x0000001fff117819 */ /* 0x000fe400000114d3 */
[----:B------:R-:W-:Y:S01]  /*1d6d0*/  SEL R18, R211, RZ, !P0 ;  /* 0x000000ffd3127207 */ /* 0x000fe20004000000 */
[----:B------:R-:W-:Y:S01]  /*1d6e0*/  IMAD.MOV.U32 R26, RZ, RZ, R16 ;  /* 0x000000ffff1a7224 */ /* 0x000fe200078e0010 */
[----:B------:R-:W-:Y:S01]  /*1d6f0*/  SEL R17, R17, RZ, !P0 ;  /* 0x000000ff11117207 */ /* 0x000fe20004000000 */
[----:B------:R-:W2:Y:S01]  /*1d700*/  LDC.64 R34, c[0x0][R23+0x168] ;  /* 0x00005a0017227b82 */ /* 0x000ea20000000a00 */
[----:B------:R-:W-:-:S07]  /*1d710*/  SEL R27, R229, RZ, P2 ;  /* 0x000000ffe51b7207 */ /* 0x000fce0001000000 */
[----:B------:R-:W3:Y:S08]  /*1d720*/  LDC.64 R30, c[0x0][R23+0x178] ;  /* 0x00005e00171e7b82 */ /* 0x000ef00000000a00 */
[----:B------:R4:W3:Y:S01]  /*1d730*/  LDC.64 R28, c[0x0][R23+0x160] ;  /* 0x00005800171c7b82 */ /* 0x0008e20000000a00 */
[----:B-1----:R-:W-:-:S04]  /*1d740*/  IMAD R22, R25, R18, RZ ;  /* 0x0000001219167224 */ /* 0x002fc800078e02ff */
[C---:B------:R-:W-:Y:S02]  /*1d750*/  IMAD R22, R24.reuse, R17, R22 ;  /* 0x0000001118167224 */ /* 0x040fe400078e0216 */
[----:B------:R-:W-:-:S04]  /*1d760*/  IMAD.WIDE.U32 R24, R24, R18, RZ ;  /* 0x0000001218187225 */ /* 0x000fc800078e00ff */
[----:B--2---:R-:W-:-:S04]  /*1d770*/  IMAD.WIDE.U32 R32, R34, R225, RZ ;  /* 0x000000e122207225 */ /* 0x004fc800078e00ff */
[----:B------:R-:W-:-:S04]  /*1d780*/  @P3 IMAD.HI.U32 R17, R16, c[0x0][0x4ec], RZ ;  /* 0x00013b0010113a27 */ /* 0x000fc800078e00ff */
[----:B------:R-:W-:Y:S01]  /*1d790*/  IMAD R21, R35, R225, RZ ;  /* 0x000000e123157224 */ /* 0x000fe200078e02ff */
[----:B------:R-:W-:Y:S01]  /*1d7a0*/  @P3 SHF.R.U32.HI R26, RZ, c[0x0][0x4f0], R17 ;  /* 0x00013c00ff1a3a19 */ /* 0x000fe20000011611 */
[----:B------:R-:W-:Y:S01]  /*1d7b0*/  IMAD.IADD R22, R25, 0x1, R22 ;  /* 0x0000000119167824 */ /* 0x000fe200078e0216 */
[----:B-----5:R-:W-:Y:S01]  /*1d7c0*/  IADD3 R25, P1, P0, R24, R32, R15 ;  /* 0x0000002018197210 */ /* 0x020fe2000783e00f */
[----:B------:R-:W-:Y:S01]  /*1d7d0*/  IMAD.IADD R21, R33, 0x1, R21 ;  /* 0x0000000121157824 */ /* 0x000fe200078e0215 */
[----:B------:R-:W-:Y:S01]  /*1d7e0*/  SHF.R.S32.HI R17, RZ, 0x1f, R15 ;  /* 0x0000001fff117819 */ /* 0x000fe2000001140f */
[-C--:B---3--:R-:W-:Y:S02]  /*1d7f0*/  IMAD R24, R31, R27.reuse, RZ ;  /* 0x0000001b1f187224 */ /* 0x088fe400078e02ff */
[----:B------:R-:W-:Y:S01]  /*1d800*/  IMAD.WIDE.U32 R30, R30, R27, RZ ;  /* 0x0000001b1e1e7225 */ /* 0x000fe200078e00ff */
[----:B------:R-:W-:Y:S02]  /*1d810*/  IADD3.X R21, R22, R21, R17, P1, P0 ;  /* 0x0000001516157210 */ /* 0x000fe40000fe0411 */
[----:B------:R-:W-:Y:S01]  /*1d820*/  SHF.R.S32.HI R22, RZ, 0x1f, R26 ;  /* 0x0000001fff167819 */ /* 0x000fe2000001141a */
[----:B------:R-:W-:Y:S01]  /*1d830*/  IMAD.IADD R24, R31, 0x1, R24 ;  /* 0x000000011f187824 */ /* 0x000fe200078e0218 */
[----:B------:R-:W-:Y:S01]  /*1d840*/  IADD3 R30, P1, P0, R26, R25, R30 ;  /* 0x000000191a1e7210 */ /* 0x000fe2000783e01e */
[----:B----4-:R-:W-:-:S03]  /*1d850*/  IMAD.MOV R23, RZ, RZ, -R26 ;  /* 0x000000ffff177224 */ /* 0x010fc600078e0a1a */
[----:B------:R-:W-:Y:S01]  /*1d860*/  IADD3.X R31, R22, R21, R24, P1, P0 ;  /* 0x00000015161f7210 */ /* 0x000fe20000fe0418 */
[----:B------:R-:W-:Y:S01]  /*1d870*/  IMAD R23, R23, c[0x0][0x4e8], R16 ;  /* 0x00013a0017177a24 */ /* 0x000fe200078e0210 */
[----:B------:R-:W-:Y:S01]  /*1d880*/  LOP3.LUT R22, R19, 0xffffffe0, RZ, 0xc0, !PT ;  /* 0xffffffe013167812 */ /* 0x000fe200078ec0ff */
[----:B------:R-:W-:Y:S01]  /*1d890*/  IMAD.MOV.U32 R21, RZ, RZ, c[0x0][0x4ac] ;  /* 0x00012b00ff157624 */ /* 0x000fe200078e00ff */
[----:B------:R-:W-:Y:S01]  /*1d8a0*/  SHF.R.S32.HI R24, RZ, 0x1f, R19 ;  /* 0x0000001fff187819 */ /* 0x000fe20000011413 */
[-C--:B------:R-:W-:Y:S01]  /*1d8b0*/  IMAD R25, R29, R23.reuse, RZ ;  /* 0x000000171d197224 */ /* 0x080fe200078e02ff */
[----:B------:R-:W-:Y:S01]  /*1d8c0*/  SHF.R.S32.HI R26, RZ, 0x1f, R23 ;  /* 0x0000001fff1a7819 */ /* 0x000fe20000011417 */
[----:B------:R-:W-:Y:S01]  /*1d8d0*/  IMAD.WIDE.U32 R30, R28, R23, R30 ;  /* 0x000000171c1e7225 */ /* 0x000fe200078e001e */
[----:B------:R-:W-:Y:S02]  /*1d8e0*/  LEA.HI R24, R24, R13, RZ, 0x3 ;  /* 0x0000000d18187211 */ /* 0x000fe400078f18ff */
[----:B------:R-:W-:Y:S01]  /*1d8f0*/  SEL R21, R21, c[0x0][0x454], P2 ;  /* 0x0001150015157a07 */ /* 0x000fe20001000000 */
[----:B------:R-:W-:Y:S01]  /*1d900*/  IMAD.MOV.U32 R23, RZ, RZ, c[0x0][0x4a8] ;  /* 0x00012a00ff177624 */ /* 0x000fe200078e00ff */
[----:B------:R-:W-:Y:S01]  /*1d910*/  LOP3.LUT R24, R24, 0xffffff8, RZ, 0xc0, !PT ;  /* 0x0ffffff818187812 */ /* 0x000fe200078ec0ff */
[----:B------:R-:W-:-:S02]  /*1d920*/  IMAD.IADD R22, R215, 0x1, -R22 ;  /* 0x00000001d7167824 */ /* 0x000fc400078e0a16 */
[----:B------:R-:W-:Y:S01]  /*1d930*/  IMAD R25, R28, R26, R25 ;  /* 0x0000001a1c197224 */ /* 0x000fe200078e0219 */
[----:B------:R-:W-:Y:S01]  /*1d940*/  SEL R23, R23, c[0x0][0x450], P2 ;  /* 0x0001140017177a07 */ /* 0x000fe20001000000 */
[----:B------:R-:W-:Y:S01]  /*1d950*/  IMAD.IADD R24, R13, 0x1, -R24 ;  /* 0x000000010d187824 */ /* 0x000fe200078e0a18 */
[----:B------:R-:W-:Y:S01]  /*1d960*/  SHF.R.S32.HI R19, RZ, 0x1f, R22 ;  /* 0x0000001fff137819 */ /* 0x000fe20000011416 */
[----:B------:R-:W-:Y:S01]  /*1d970*/  IMAD.IADD R25, R31, 0x1, R25 ;  /* 0x000000011f197824 */ /* 0x000fe200078e0219 */
[----:B------:R-:W-:Y:S01]  /*1d980*/  LEA R23, P0, R30, R23, 0x2 ;  /* 0x000000171e177211 */ /* 0x000fe200078010ff */
[----:B------:R-:W-:Y:S01]  /*1d990*/  IMAD R13, R20, c[0x0][0x4e8], RZ ;  /* 0x00013a00140d7a24 */ /* 0x000fe200078e02ff */
[----:B------:R-:W-:Y:S02]  /*1d9a0*/  LEA.HI R19, R19, R22, RZ, 0x2 ;  /* 0x0000001613137211 */ /* 0x000fe400078f10ff */
[----:B------:R-:W-:Y:S01]  /*1d9b0*/  LEA.HI.X R21, R30, R21, R25, 0x2, P0 ;  /* 0x000000151e157211 */ /* 0x000fe200000f1419 */
[----:B------:R-:W-:Y:S01]  /*1d9c0*/  SHFL.IDX PT, R26, R23, RZ, 0x1c1f ;  /* 0x001c1fff171a7589 */ /* 0x000fe200000e0000 */
[----:B------:R-:W-:-:S02]  /*1d9d0*/  SHF.R.S32.HI R19, RZ, 0x2, R19 ;  /* 0x00000002ff137819 */ /* 0x000fc40000011413 */
[----:B------:R-:W-:Y:S01]  /*1d9e0*/  LOP3.LUT P0, RZ, R22, 0x3, RZ, 0xc0, !PT ;  /* 0x0000000316ff7812 */ /* 0x000fe2000780c0ff */
[----:B------:R-:W1:Y:S02]  /*1d9f0*/  SHFL.IDX PT, R27, R21, RZ, 0x1c1f ;  /* 0x001c1fff151b7589 */ /* 0x000e6400000e0000 */
[----:B------:R-:W-:Y:S02]  /*1da00*/  IMAD R19, R24, 0x10, R19 ;  /* 0x0000001018137824 */ /* 0x000fe400078e0213 */
[----:B------:R-:W-:Y:S02]  /*1da10*/  SHFL.IDX PT, R28, R23, 0x1, 0x1c1f ;  /* 0x003c1f00171c7f89 */ /* 0x000fe400000e0000 */
[----:B------:R-:W-:Y:S02]  /*1da20*/  IMAD.IADD R24, R19, 0x1, R228 ;  /* 0x0000000113187824 */ /* 0x000fe400078e02e4 */
[----:B------:R-:W2:Y:S03]  /*1da30*/  SHFL.IDX PT, R29, R21, 0x1, 0x1c1f ;  /* 0x003c1f00151d7f89 */ /* 0x000ea600000e0000 */
[----:B------:R-:W-:-:S02]  /*1da40*/  IADD3 R20, R24, 0x8, RZ ;  /* 0x0000000818147810 */ /* 0x000fc40007ffe0ff */
[-C--:B------:R-:W-:Y:S02]  /*1da50*/  ISETP.GE.OR P1, PT, R24, R13.reuse, P0 ;  /* 0x0000000d1800720c */ /* 0x080fe40000726670 */
[----:B------:R-:W-:-:S11]  /*1da60*/  ISETP.GE.OR P0, PT, R20, R13, P0 ;  /* 0x0000000d1400720c */ /* 0x000fd60000706670 */
[----:B-1----:R1:W-:Y:S01]  /*1da70*/  @!P1 ST.E [R26.64], R9 ;  /* 0x000000091a009985 */ /* 0x0023e2000c101908 */
[----:B------:R-:W-:-:S03]  /*1da80*/  ISETP.GE.AND P1, PT, R20, R13, PT ;  /* 0x0000000d1400720c */ /* 0x000fc60003f26270 */
[----:B--2---:R2:W-:Y:S01]  /*1da90*/  @!P0 ST.E [R28.64], R14 ;  /* 0x0000000e1c008985 */ /* 0x0045e2000c101908 */
[----:B------:R-:W-:Y:S02]  /*1daa0*/  ISETP.GE.AND P0, PT, R24, R13, PT ;  /* 0x0000000d1800720c */ /* 0x000fe40003f06270 */
[----:B-1----:R-:W-:Y:S01]  /*1dab0*/  P2R R9, PR, RZ, 0x2 ;  /* 0x00000002ff097803 */ /* 0x002fe20000000000 */
[----:B------:R-:W-:Y:S05]  /*1dac0*/  @P2 BRA `(.L_x_1970) ;  /* 0x0000084000002947 */ /* 0x000fea0003800000 */
[-C--:B------:R-:W-:Y:S01]  /*1dad0*/  LEA.HI R3, R0, R215.reuse, RZ, 0x3 ;  /* 0x000000d700037211 */ /* 0x080fe200078f18ff */
[----:B------:R-:W-:Y:S01]  /*1dae0*/  IMAD R2, R17, c[0x0][0x3a0], RZ ;  /* 0x0000e80011027a24 */ /* 0x000fe200078e02ff */
[----:B------:R1:W3:Y:S01]  /*1daf0*/  LDS.128 R60, [R140+0x80] ;  /* 0x000080008c3c7984 */ /* 0x0002e20000000c00 */
[----:B------:R-:W-:Y:S01]  /*1db00*/  IMAD.WIDE.U32 R4, R15, c[0x0][0x3a0], RZ ;  /* 0x0000e8000f047a25 */ /* 0x000fe200078e00ff */
[----:B------:R-:W-:Y:S02]  /*1db10*/  LOP3.LUT R0, R3, 0xfffffff8, RZ, 0xc0, !PT ;  /* 0xfffffff803007812 */ /* 0x000fe400078ec0ff */
[----:B------:R-:W-:Y:S01]  /*1db20*/  SHF.R.S32.HI R3, RZ, 0x3, R3 ;  /* 0x00000003ff037819 */ /* 0x000fe20000011403 */
[----:B------:R-:W-:Y:S01]  /*1db30*/  IMAD R15, R15, c[0x0][0x3a4], R2 ;  /* 0x0000e9000f0f7a24 */ /* 0x000fe200078e0202 */
[----:B------:R-:W-:Y:S01]  /*1db40*/  IADD3 R0, -R0, R215, RZ ;  /* 0x000000d700007210 */ /* 0x000fe20007ffe1ff */
[----:B------:R1:W4:Y:S01]  /*1db50*/  LDS.128 R56, [R140+0x1080] ;  /* 0x001080008c387984 */ /* 0x0003220000000c00 */
[----:B------:R-:W-:-:S02]  /*1db60*/  MOV R6, R4 ;  /* 0x0000000400067202 */ /* 0x000fc40000000f00 */
[----:B------:R-:W-:Y:S01]  /*1db70*/  IADD3 R7, R5, R15, RZ ;  /* 0x0000000f05077210 */ /* 0x000fe20007ffe0ff */
[----:B------:R1:W2:Y:S01]  /*1db80*/  LDS.128 R52, [R140+0x2080] ;  /* 0x002080008c347984 */ /* 0x0002a20000000c00 */
[----:B------:R-:W-:Y:S02]  /*1db90*/  LEA R5, R0, R3, 0x5 ;  /* 0x0000000300057211 */ /* 0x000fe400078e28ff */
[----:B------:R-:W-:Y:S01]  /*1dba0*/  SHF.R.S32.HI R2, RZ, 0x1f, R18 ;  /* 0x0000001fff027819 */ /* 0x000fe20000011412 */
[C---:B------:R-:W-:Y:S01]  /*1dbb0*/  IMAD.WIDE.U32 R6, R225.reuse, c[0x0][0x3e8], R6 ;  /* 0x0000fa00e1067a25 */ /* 0x040fe200078e0006 */
[----:B------:R1:W1:Y:S03]  /*1dbc0*/  LDS.128 R48, [R140+0x3080] ;  /* 0x003080008c307984 */ /* 0x0002660000000c00 */
[----:B------:R-:W-:Y:S01]  /*1dbd0*/  IMAD.IADD R0, R228, 0x1, R5 ;  /* 0x00000001e4007824 */ /* 0x000fe200078e0205 */
[----:B------:R1:W1:Y:S01]  /*1dbe0*/  LDS.128 R44, [R140+0x4080] ;  /* 0x004080008c2c7984 */ /* 0x0002620000000c00 */
[----:B------:R-:W-:Y:S01]  /*1dbf0*/  IMAD R7, R225, c[0x0][0x3ec], R7 ;  /* 0x0000fb00e1077a24 */ /* 0x000fe200078e0207 */
[----:B------:R-:W-:Y:S01]  /*1dc00*/  IADD3 R228, R3, R228, RZ ;  /* 0x000000e403e47210 */ /* 0x000fe20007ffe0ff */
[----:B------:R-:W-:Y:S01]  /*1dc10*/  IMAD R5, R2, c[0x0][0x3f0], RZ ;  /* 0x0000fc0002057a24 */ /* 0x000fe200078e02ff */
[----:B------:R-:W-:Y:S01]  /*1dc20*/  MOV R9, R0 ;  /* 0x0000000000097202 */ /* 0x000fe20000000f00 */
[----:B------:R-:W-:Y:S01]  /*1dc30*/  @P3 IMAD.HI.U32 R4, R0, c[0x0][0x4ec], RZ ;  /* 0x00013b0000043a27 */ /* 0x000fe200078e00ff */
[----:B------:R1:W1:Y:S03]  /*1dc40*/  LDS.128 R40, [R140+0x5080] ;  /* 0x005080008c287984 */ /* 0x0002660000000c00 */
[C---:B------:R-:W-:Y:S01]  /*1dc50*/  IMAD R2, R18.reuse, c[0x0][0x3f4], R5 ;  /* 0x0000fd0012027a24 */ /* 0x040fe200078e0205 */
[----:B------:R-:W-:Y:S01]  /*1dc60*/  @P3 SHF.R.U32.HI R9, RZ, c[0x0][0x4f0], R4 ;  /* 0x00013c00ff093a19 */ /* 0x000fe20000011604 */
[----:B------:R-:W-:Y:S01]  /*1dc70*/  IMAD.WIDE.U32 R16, R18, c[0x0][0x3f0], R6 ;  /* 0x0000fc0012107a25 */ /* 0x000fe200078e0006 */
[----:B------:R1:W1:Y:S02]  /*1dc80*/  LDS.128 R36, [R140+0x6080] ;  /* 0x006080008c247984 */ /* 0x0002640000000c00 */
[----:B--2---:R-:W-:Y:S01]  /*1dc90*/  SHF.R.S32.HI R14, RZ, 0x1f, R9 ;  /* 0x0000001fff0e7819 */ /* 0x004fe20000011409 */
[----:B------:R-:W-:Y:S01]  /*1dca0*/  IMAD.IADD R17, R17, 0x1, R2 ;  /* 0x0000000111117824 */ /* 0x000fe200078e0202 */
[----:B------:R2:W1:Y:S01]  /*1dcb0*/  LDS.128 R32, [R140+0x7080] ;  /* 0x007080008c207984 */ /* 0x0004620000000c00 */
[----:B------:R-:W-:-:S02]  /*1dcc0*/  IADD3 R15, -R9, RZ, RZ ;  /* 0x000000ff090f7210 */ /* 0x000fc40007ffe1ff */
[----:B------:R-:W-:Y:S01]  /*1dcd0*/  IMAD R14, R14, c[0x0][0x3e0], RZ ;  /* 0x0000f8000e0e7a24 */ /* 0x000fe200078e02ff */
[----:B------:R2:W1:Y:S01]  /*1dce0*/  LDS.128 R28, [R140+0x8080] ;  /* 0x008080008c1c7984 */ /* 0x0004620000000c00 */
[----:B------:R-:W-:-:S03]  /*1dcf0*/  IMAD.WIDE.U32 R16, R9, c[0x0][0x3e0], R16 ;  /* 0x0000f80009107a25 */ /* 0x000fc600078e0010 */
[----:B------:R2:W1:Y:S01]  /*1dd00*/  LDS.128 R24, [R140+0x9080] ;  /* 0x009080008c187984 */ /* 0x0004620000000c00 */
[----:B------:R-:W-:Y:S02]  /*1dd10*/  IMAD R15, R15, c[0x0][0x4e8], R0 ;  /* 0x00013a000f0f7a24 */ /* 0x000fe400078e0200 */
[----:B------:R-:W-:Y:S01]  /*1dd20*/  IMAD R14, R9, c[0x0][0x3e4], R14 ;  /* 0x0000f900090e7a24 */ /* 0x000fe200078e020e */
[----:B------:R2:W1:Y:S02]  /*1dd30*/  LDS.128 R20, [R140+0xa080] ;  /* 0x00a080008c147984 */ /* 0x0004640000000c00 */
[----:B------:R-:W-:Y:S02]  /*1dd40*/  SHF.R.S32.HI R0, RZ, 0x1f, R15 ;  /* 0x0000001fff007819 */ /* 0x000fe4000001140f */
[----:B------:R2:W1:Y:S01]  /*1dd50*/  LDS.128 R4, [R140+0xb080] ;  /* 0x00b080008c047984 */ /* 0x0004620000000c00 */
[----:B------:R-:W-:Y:S02]  /*1dd60*/  IADD3 R17, R17, R14, RZ ;  /* 0x0000000e11117210 */ /* 0x000fe40007ffe0ff */
[----:B------:R-:W-:-:S03]  /*1dd70*/  IMAD R0, R0, c[0x0][0x3d8], RZ ;  /* 0x0000f60000007a24 */ /* 0x000fc600078e02ff */
[----:B------:R-:W-:-:S04]  /*1dd80*/  IMAD.WIDE.U32 R16, R15, c[0x0][0x3d8], R16 ;  /* 0x0000f6000f107a25 */ /* 0x000fc800078e0010 */
[----:B------:R-:W-:Y:S01]  /*1dd90*/  IMAD R64, R15, c[0x0][0x3dc], R0 ;  /* 0x0000f7000f407a24 */ /* 0x000fe200078e0200 */
[----:B------:R-:W-:-:S04]  /*1dda0*/  LEA R2, P0, R16, c[0x0][0x380], 0x1 ;  /* 0x0000e00010027a11 */ /* 0x000fc800078008ff */
[----:B------:R-:W-:-:S04]  /*1ddb0*/  IADD3 R64, R17, R64, RZ ;  /* 0x0000004011407210 */ /* 0x000fc80007ffe0ff */
[----:B------:R-:W-:Y:S01]  /*1ddc0*/  LEA.HI.X R64, R16, c[0x0][0x384], R64, 0x1, P0 ;  /* 0x0000e10010407a11 */ /* 0x000fe200000f0c40 */
[----:B------:R-:W-:Y:S05]  /*1ddd0*/  BRA.DIV ~URZ, `(.L_x_1971) ;  /* 0x000039f27f007947 */ /* 0x000fea000b800000 */
[----:B---34-:R3:W4:Y:S02]  /*1dde0*/  SHFL.IDX PT, R66, R64, RZ, 0x181f ;  /* 0x00181fff40427589 */ /* 0x01872400000e0000 */
.L_x_2038:
[----:B------:R-:W-:Y:S05]  /*1ddf0*/  BRA.DIV ~URZ, `(.L_x_1972) ;  /* 0x00003a427f007947 */ /* 0x000fea000b800000 */
[----:B------:R2:W3:Y:S02]  /*1de00*/  SHFL.IDX PT, R15, R2, RZ, 0x181f ;  /* 0x00181fff020f7589 */ /* 0x0004e400000e0000 */
.L_x_2039:
        /* <DEDUP_REMOVED lines=11> */
[----:B------:R-:W-:Y:S02]  /*1dec0*/  @!P0 LEA R18, P3, R12, R15, 0x1 ;  /* 0x0000000f0c128211 */ /* 0x000fe400078608ff */
[-C--:B----4-:R-:W-:Y:S02]  /*1ded0*/  @!P2 LEA.HI.X R17, R232, R66.reuse, R9, 0x1, P5 ;  /* 0x00000042e811a211 */ /* 0x090fe400028f0c09 */
[-C--:B------:R-:W-:Y:S02]  /*1dee0*/  @!P1 LEA.HI.X R15, R216, R66.reuse, R3, 0x1, P4 ;  /* 0x00000042d80f9211 */ /* 0x080fe400020f0c03 */
[----:B------:R-:W-:Y:S01]  /*1def0*/  @!P0 LEA.HI.X R19, R12, R66, R65, 0x1, P3 ;  /* 0x000000420c138211 */ /* 0x000fe200018f0c41 */
[----:B------:R3:W-:Y:S04]  /*1df00*/  @!P2 ST.E.128 [R16.64], R60 ;  /* 0x0000003c1000a985 */ /* 0x0007e8000c101d08 */
[----:B-1----:R3:W-:Y:S04]  /*1df10*/  @!P1 ST.E.128 [R14.64], R44 ;  /* 0x0000002c0e009985 */ /* 0x0027e8000c101d08 */
[----:B------:R3:W-:Y:S02]  /*1df20*/  @!P0 ST.E.128 [R18.64], R28 ;  /* 0x0000001c12008985 */ /* 0x0007e4000c101d08 */
.L_x_1974:
[----:B------:R-:W-:Y:S05]  /*1df30*/  BSYNC B0 ;  /* 0x0000000000007941 */ /* 0x000fea0003800000 */
.L_x_1973:
[----:B------:R-:W-:Y:S05]  /*1df40*/  BRA.DIV ~URZ, `(.L_x_1975) ;  /* 0x000039527f007947 */ /* 0x000fea000b800000 */
[----:B-1-3--:R1:W3:Y:S04]  /*1df50*/  SHFL.IDX PT, R28, R64, 0x1, 0x181f ;  /* 0x00381f00401c7f89 */ /* 0x00a2e800000e0000 */
[----:B------:R1:W2:Y:S02]  /*1df60*/  SHFL.IDX PT, R15, R2, 0x1, 0x181f ;  /* 0x00381f00020f7f89 */ /* 0x0002a400000e0000 */
.L_x_2040:
        /* <DEDUP_REMOVED lines=9> */
[----:B------:R-:W-:Y:S02]  /*1e000*/  @!P0 LEA R18, P3, R12, R15, 0x1 ;  /* 0x0000000f0c128211 */ /* 0x000fe400078608ff */
[-C--:B---3--:R-:W-:Y:S02]  /*1e010*/  @!P2 LEA.HI.X R17, R232, R28.reuse, R9, 0x1, P5 ;  /* 0x0000001ce811a211 */ /* 0x088fe400028f0c09 */
[-C--:B------:R-:W-:Y:S02]  /*1e020*/  @!P1 LEA.HI.X R15, R216, R28.reuse, R3, 0x1, P4 ;  /* 0x0000001cd80f9211 */ /* 0x080fe400020f0c03 */
[----:B------:R-:W-:Y:S01]  /*1e030*/  @!P0 LEA.HI.X R19, R12, R28, R65, 0x1, P3 ;  /* 0x0000001c0c138211 */ /* 0x000fe200018f0c41 */
[----:B------:R2:W-:Y:S04]  /*1e040*/  @!P2 ST.E.128 [R16.64], R56 ;  /* 0x000000381000a985 */ /* 0x0005e8000c101d08 */
[----:B------:R2:W-:Y:S04]  /*1e050*/  @!P1 ST.E.128 [R14.64], R40 ;  /* 0x000000280e009985 */ /* 0x0005e8000c101d08 */
[----:B------:R2:W-:Y:S02]  /*1e060*/  @!P0 ST.E.128 [R18.64], R24 ;  /* 0x0000001812008985 */ /* 0x0005e4000c101d08 */
.L_x_1977:
[----:B------:R-:W-:Y:S05]  /*1e070*/  BSYNC B0 ;  /* 0x0000000000007941 */ /* 0x000fea0003800000 */
.L_x_1976:
[----:B------:R-:W-:Y:S05]  /*1e080*/  BRA.DIV ~URZ, `(.L_x_1978) ;  /* 0x000038d27f007947 */ /* 0x000fea000b800000 */
[----:B--2---:R2:W1:Y:S02]  /*1e090*/  SHFL.IDX PT, R24, R64, 0x2, 0x181f ;  /* 0x00581f0040187f89 */ /* 0x00446400000e0000 */
.L_x_2041:
[----:B------:R-:W-:Y:S05]  /*1e0a0*/  BRA.DIV ~URZ, `(.L_x_1979) ;  /* 0x000039227f007947 */ /* 0x000fea000b800000 */
[----:B------:R2:W4:Y:S02]  /*1e0b0*/  SHFL.IDX PT, R15, R2, 0x2, 0x181f ;  /* 0x00581f00020f7f89 */ /* 0x00052400000e0000 */
.L_x_2042:
        /* <DEDUP_REMOVED lines=16> */
.L_x_1981:
[----:B------:R-:W-:Y:S05]  /*1e1c0*/  BSYNC B0 ;  /* 0x0000000000007941 */ /* 0x000fea0003800000 */
.L_x_1980:
[----:B------:R-:W-:Y:S05]  /*1e1d0*/  BRA.DIV ~URZ, `(.L_x_1982) ;  /* 0x000038527f007947 */ /* 0x000fea000b800000 */
[----:B-12---:R-:W1:Y:S04]  /*1e1e0*/  SHFL.IDX PT, R64, R64, 0x3, 0x181f ;  /* 0x00781f0040407f89 */ /* 0x006e6800000e0000 */
[----:B----4-:R2:W4:Y:S02]  /*1e1f0*/  SHFL.IDX PT, R15, R2, 0x3, 0x181f ;  /* 0x00781f00020f7f89 */ /* 0x01052400000e0000 */
.L_x_2043:
[----:B------:R-:W-:-:S04]  /*1e200*/  IADD3 R228, R228, 0x60, RZ ;  /* 0x00000060e4e47810 */ /* 0x000fc80007ffe0ff */
[----:B------:R-:W-:-:S13]  /*1e210*/  ISETP.GE.AND P0, PT, R228, R13, PT ;  /* 0x0000000de400720c */ /* 0x000fda0003f06270 */
[----:B------:R-:W-:Y:S05]  /*1e220*/  @P0 BRA `(.L_x_1983) ;  /* 0x00001ed000000947 */ /* 0x000fea0003800000 */
[----:B------:R-:W-:Y:S02]  /*1e230*/  ISETP.GE.AND P1, PT, R232, c[0x0][0x3c8], PT ;  /* 0x0000f200e8007a0c */ /* 0x000fe40003f26270 */
[----:B------:R-:W-:-:S11]  /*1e240*/  ISETP.GE.AND P0, PT, R216, c[0x0][0x3c8], PT ;  /* 0x0000f200d8007a0c */ /* 0x000fd60003f06270 */
[-C--:B----4-:R-:W-:Y:S02]  /*1e250*/  @!P1 LEA R16, P3, R232, R15.reuse, 0x1 ;  /* 0x0000000fe8109211 */ /* 0x090fe400078608ff */
[----:B--2---:R-:W-:Y:S02]  /*1e260*/  @!P0 LEA R2, P2, R216, R15, 0x1 ;  /* 0x0000000fd8028211 */ /* 0x004fe400078408ff */
[-C--:B-1----:R-:W-:Y:S02]  /*1e270*/  @!P1 LEA.HI.X R17, R232, R64.reuse, R9, 0x1, P3 ;  /* 0x00000040e8119211 */ /* 0x082fe400018f0c09 */
[----:B------:R-:W-:-:S03]  /*1e280*/  @!P0 LEA.HI.X R3, R216, R64, R3, 0x1, P2 ;  /* 0x00000040d8038211 */ /* 0x000fc600010f0c03 */
        /* <DEDUP_REMOVED lines=8> */
.L_x_1970:
[----:B------:R-:W-:Y:S02]  /*1e310*/  IMAD R0, R17, c[0x0][0x408], RZ ;  /* 0x0001020011007a24 */ /* 0x000fe400078e02ff */
[----:B------:R-:W-:-:S04]  /*1e320*/  IMAD.WIDE.U32 R12, R15, c[0x0][0x408], RZ ;  /* 0x000102000f0c7a25 */ /* 0x000fc800078e00ff */
[----:B------:R-:W-:-:S05]  /*1e330*/  IMAD R0, R15, c[0x0][0x40c], R0 ;  /* 0x000103000f007a24 */ /* 0x000fca00078e0200 */
[----:B------:R-:W-:Y:S02]  /*1e340*/  IADD3 R13, R13, R0, RZ ;  /* 0x000000000d0d7210 */ /* 0x000fe40007ffe0ff */
[----:B------:R-:W-:-:S03]  /*1e350*/  SHF.R.S32.HI R0, RZ, 0x1f, R18 ;  /* 0x0000001fff007819 */ /* 0x000fc60000011412 */
[----:B--2---:R-:W-:Y:S01]  /*1e360*/  IMAD.WIDE.U32 R14, R225, c[0x0][0x438], R12 ;  /* 0x00010e00e10e7a25 */ /* 0x004fe200078e000c */
[----:B------:R-:W-:-:S03]  /*1e370*/  MOV R12, R16 ;  /* 0x00000010000c7202 */ /* 0x000fc60000000f00 */
[----:B------:R-:W-:Y:S02]  /*1e380*/  IMAD R13, R0, c[0x0][0x440], RZ ;  /* 0x00011000000d7a24 */ /* 0x000fe400078e02ff */
[----:B------:R-:W-:Y:S02]  /*1e390*/  IMAD R15, R225, c[0x0][0x43c], R15 ;  /* 0x00010f00e10f7a24 */ /* 0x000fe400078e020f */
[----:B------:R-:W-:-:S04]  /*1e3a0*/  @P3 IMAD.HI.U32 R0, R16, c[0x0][0x4ec], RZ ;  /* 0x00013b0010003a27 */ /* 0x000fc800078e00ff */
[C---:B------:R-:W-:Y:S01]  /*1e3b0*/  IMAD R13, R18.reuse, c[0x0][0x444], R13 ;  /* 0x00011100120d7a24 */ /* 0x040fe200078e020d */
[----:B------:R-:W-:Y:S01]  /*1e3c0*/  @P3 SHF.R.U32.HI R12, RZ, c[0x0][0x4f0], R0 ;  /* 0x00013c00ff0c3a19 */ /* 0x000fe20000011600 */
[----:B------:R-:W-:-:S05]  /*1e3d0*/  IMAD.WIDE.U32 R14, R18, c[0x0][0x440], R14 ;  /* 0x00011000120e7a25 */ /* 0x000fca00078e000e */
[----:B------:R-:W-:Y:S02]  /*1e3e0*/  IADD3 R19, R15, R13, RZ ;  /* 0x0000000d0f137210 */ /* 0x000fe40007ffe0ff */
[----:B------:R-:W-:Y:S02]  /*1e3f0*/  MOV R18, R14 ;  /* 0x0000000e00127202 */ /* 0x000fe40000000f00 */
[----:B------:R-:W-:Y:S02]  /*1e400*/  SHF.R.S32.HI R15, RZ, 0x1f, R12 ;  /* 0x0000001fff0f7819 */ /* 0x000fe4000001140c */
[----:B------:R-:W-:Y:S01]  /*1e410*/  IADD3 R13, -R12, RZ, RZ ;  /* 0x000000ff0c0d7210 */ /* 0x000fe20007ffe1ff */
[----:B------:R-:W-:-:S04]  /*1e420*/  IMAD.WIDE.U32 R18, R229, c[0x0][0x448], R18 ;  /* 0x00011200e5127a25 */ /* 0x000fc800078e0012 */
        /* <DEDUP_REMOVED lines=15> */
.L_x_2044:
[----:B------:R-:W-:Y:S05]  /*1e520*/  BRA.DIV ~URZ, `(.L_x_1985) ;  /* 0x000036327f007947 */ /* 0x000fea000b800000 */
[----:B------:R3:W4:Y:S02]  /*1e530*/  SHFL.IDX PT, R0, R168, RZ, 0x1c1f ;  /* 0x001c1fffa8007589 */ /* 0x00072400000e0000 */
.L_x_2045:
        /* <DEDUP_REMOVED lines=54> */
[CC--:B----4-:R-:W-:Y:S02]  /*1e8a0*/  @!P1 LEA R16, P5, R222.reuse, R0.reuse, 0x2 ;  /* 0x00000000de109211 */ /* 0x0d0fe400078a10ff */
[C---:B------:R-:W-:Y:S02]  /*1e8b0*/  @!P0 LEA R14, P2, R155.reuse, R0, 0x2 ;  /* 0x000000009b0e8211 */ /* 0x040fe400078410ff */
[-C--:B--2---:R-:W-:Y:S02]  /*1e8c0*/  @!P1 LEA.HI.X R17, R222, R169.reuse, R157, 0x2, P5 ;  /* 0x000000a9de119211 */ /* 0x084fe400028f149d */
[----:B------:R-:W-:Y:S02]  /*1e8d0*/  @!P0 LEA.HI.X R15, R155, R169, R154, 0x2, P2 ;  /* 0x000000a99b0f8211 */ /* 0x000fe400010f149a */
[----:B------:R-:W-:Y:S01]  /*1e8e0*/  ISETP.GE.AND P2, PT, R39, c[0x0][0x3c8], PT ;  /* 0x0000f20027007a0c */ /* 0x000fe20003f46270 */
[----:B------:R2:W-:Y:S01]  /*1e8f0*/  @!P1 ST.E.64 [R16.64], R132 ;  /* 0x0000008410009985 */ /* 0x0005e2000c101b08 */
[----:B------:R-:W-:-:S02]  /*1e900*/  ISETP.GE.AND P1, PT, R37, c[0x0][0x3c8], PT ;  /* 0x0000f20025007a0c */ /* 0x000fc40003f26270 */
[-C--:B------:R-:W-:Y:S01]  /*1e910*/  @!P3 LEA R18, P5, R149, R0.reuse, 0x2 ;  /* 0x000000009512b211 */ /* 0x080fe200078a10ff */
[----:B------:R4:W-:Y:S01]  /*1e920*/  @!P0 ST.E.64 [R14.64], R128 ;  /* 0x000000800e008985 */ /* 0x0009e2000c101b08 */
[----:B------:R-:W-:Y:S02]  /*1e930*/  @!P4 LEA R170, P0, R79, R0, 0x2 ;  /* 0x000000004faac211 */ /* 0x000fe400078010ff */
[-C--:B------:R-:W-:Y:S02]  /*1e940*/  @!P3 LEA.HI.X R19, R149, R169.reuse, R148, 0x2, P5 ;  /* 0x000000a99513b211 */ /* 0x080fe400028f1494 */
[----:B------:R-:W-:-:S03]  /*1e950*/  @!P4 LEA.HI.X R171, R79, R169, R78, 0x2, P0 ;  /* 0x000000a94fabc211 */ /* 0x000fc600000f144e */
[----:B------:R-:W-:Y:S01]  /*1e960*/  @!P2 LEA R172, P5, R39, R0, 0x2 ;  /* 0x0000000027aca211 */ /* 0x000fe200078a10ff */
[----:B------:R5:W-:Y:S01]  /*1e970*/  @!P3 ST.E.64 [R18.64], R124 ;  /* 0x0000007c1200b985 */ /* 0x000be2000c101b08 */
[----:B------:R-:W-:Y:S02]  /*1e980*/  ISETP.GE.AND P3, PT, R29, c[0x0][0x3c8], PT ;  /* 0x0000f2001d007a0c */ /* 0x000fe40003f66270 */
[----:B------:R-:W-:Y:S01]  /*1e990*/  @!P2 LEA.HI.X R173, R39, R169, R38, 0x2, P5 ;  /* 0x000000a927ada211 */ /* 0x000fe200028f1426 */
[----:B------:R1:W-:Y:S01]  /*1e9a0*/  @!P4 ST.E.64 [R170.64], R120 ;  /* 0x00000078aa00c985 */ /* 0x0003e2000c101b08 */
[----:B------:R-:W-:-:S03]  /*1e9b0*/  ISETP.GE.AND P4, PT, R25, c[0x0][0x3c8], PT ;  /* 0x0000f20019007a0c */ /* 0x000fc60003f86270 */
[----:B------:R3:W-:Y:S01]  /*1e9c0*/  @!P2 ST.E.64 [R172.64], R116 ;  /* 0x00000074ac00a985 */ /* 0x0007e2000c101b08 */
[----:B------:R-:W-:Y:S02]  /*1e9d0*/  ISETP.GE.AND P2, PT, R23, c[0x0][0x3c8], PT ;  /* 0x0000f20017007a0c */ /* 0x000fe40003f46270 */
[----:B--2---:R-:W-:-:S04]  /*1e9e0*/  @!P1 LEA R16, P0, R37, R0, 0x2 ;  /* 0x0000000025109211 */ /* 0x004fc800078010ff */
[----:B------:R-:W-:Y:S02]  /*1e9f0*/  @!P1 LEA.HI.X R17, R37, R169, R36, 0x2, P0 ;  /* 0x000000a925119211 */ /* 0x000fe400000f1424 */
[----:B----4-:R-:W-:-:S03]  /*1ea00*/  @!P3 LEA R14, P5, R29, R0, 0x2 ;  /* 0x000000001d0eb211 */ /* 0x010fc600078a10ff */
[----:B------:R2:W-:Y:S01]  /*1ea10*/  @!P1 ST.E.64 [R16.64], R112 ;  /* 0x0000007010009985 */ /* 0x0005e2000c101b08 */
[----:B------:R-:W-:Y:S02]  /*1ea20*/  ISETP.GE.AND P1, PT, R21, c[0x0][0x3c8], PT ;  /* 0x0000f20015007a0c */ /* 0x000fe40003f26270 */
[-C--:B------:R-:W-:Y:S02]  /*1ea30*/  @!P3 LEA.HI.X R15, R29, R169.reuse, R28, 0x2, P5 ;  /* 0x000000a91d0fb211 */ /* 0x080fe400028f141c */
[-C--:B-----5:R-:W-:Y:S02]  /*1ea40*/  @!P4 LEA R18, P0, R25, R0.reuse, 0x2 ;  /* 0x000000001912c211 */ /* 0x0a0fe400078010ff */
[----:B-1----:R-:W-:Y:S01]  /*1ea50*/  @!P2 LEA R120, P5, R23, R0, 0x2 ;  /* 0x000000001778a211 */ /* 0x002fe200078a10ff */
[----:B------:R1:W-:Y:S01]  /*1ea60*/  @!P3 ST.E.64 [R14.64], R108 ;  /* 0x0000006c0e00b985 */ /* 0x0003e2000c101b08 */
[----:B------:R-:W-:Y:S02]  /*1ea70*/  @!P4 LEA.HI.X R19, R25, R169, R24, 0x2, P0 ;  /* 0x000000a91913c211 */ /* 0x000fe400000f1418 */
[----:B------:R-:W-:-:S03]  /*1ea80*/  ISETP.GE.AND P3, PT, R13, c[0x0][0x3c8], PT ;  /* 0x0000f2000d007a0c */ /* 0x000fc60003f66270 */
[----:B---3--:R-:W-:Y:S01]  /*1ea90*/  @!P1 LEA R116, P0, R21, R0, 0x2 ;  /* 0x0000000015749211 */ /* 0x008fe200078010ff */
[----:B------:R3:W-:Y:S01]  /*1eaa0*/  @!P4 ST.E.64 [R18.64], R104 ;  /* 0x000000681200c985 */ /* 0x0007e2000c101b08 */
[-C--:B------:R-:W-:Y:S02]  /*1eab0*/  @!P2 LEA.HI.X R121, R23, R169.reuse, R22, 0x2, P5 ;  /* 0x000000a91779a211 */ /* 0x080fe400028f1416 */
        /* <DEDUP_REMOVED lines=8> */
[----:B-1----:R-:W-:-:S03]  /*1eb40*/  @!P4 LEA R14, P0, R161, R0, 0x2 ;  /* 0x00000000a10ec211 */ /* 0x002fc600078010ff */
[----:B------:R1:W-:Y:S01]  /*1eb50*/  @!P3 ST.E.64 [R16.64], R48 ;  /* 0x000000301000b985 */ /* 0x0003e2000c101b08 */
[----:B------:R-:W-:Y:S02]  /*1eb60*/  ISETP.GE.AND P3, PT, R163, c[0x0][0x3c8], PT ;  /* 0x0000f200a3007a0c */ /* 0x000fe40003f66270 */
[----:B------:R-:W-:Y:S02]  /*1eb70*/  @!P4 LEA.HI.X R15, R161, R169, R158, 0x2, P0 ;  /* 0x000000a9a10fc211 */ /* 0x000fe400000f149e */
[----:B---3--:R-:W-:-:S03]  /*1eb80*/  @!P2 LEA R18, P5, R167, R0, 0x2 ;  /* 0x00000000a712a211 */ /* 0x008fc600078a10ff */
[----:B------:R2:W-:Y:S01]  /*1eb90*/  @!P4 ST.E.64 [R14.64], R52 ;  /* 0x000000340e00c985 */ /* 0x0005e2000c101b08 */
[-C--:B------:R-:W-:Y:S02]  /*1eba0*/  @!P2 LEA.HI.X R19, R167, R169.reuse, R164, 0x2, P5 ;  /* 0x000000a9a713a211 */ /* 0x080fe400028f14a4 */
[-C--:B----4-:R-:W-:Y:S02]  /*1ebb0*/  @!P1 LEA R40, P0, R165, R0.reuse, 0x2 ;  /* 0x00000000a5289211 */ /* 0x090fe400078010ff */
[----:B------:R-:W-:Y:S01]  /*1ebc0*/  ISETP.GE.AND P4, PT, R159, c[0x0][0x3c8], PT ;  /* 0x0000f2009f007a0c */ /* 0x000fe20003f86270 */
[----:B------:R3:W-:Y:S01]  /*1ebd0*/  @!P2 ST.E.64 [R18.64], R56 ;  /* 0x000000381200a985 */ /* 0x0007e2000c101b08 */
[----:B------:R-:W-:Y:S02]  /*1ebe0*/  @!P1 LEA.HI.X R41, R165, R169, R162, 0x2, P0 ;  /* 0x000000a9a5299211 */ /* 0x000fe400000f14a2 */
[----:B------:R-:W-:Y:S02]  /*1ebf0*/  ISETP.GE.AND P2, PT, R153, c[0x0][0x3c8], PT ;  /* 0x0000f20099007a0c */ /* 0x000fe40003f46270 */
[----:B-----5:R-:W-:Y:S01]  /*1ec00*/  @!P3 LEA R44, P5, R163, R0, 0x2 ;  /* 0x00000000a32cb211 */ /* 0x020fe200078a10ff */
[----:B------:R4:W-:Y:S01]  /*1ec10*/  @!P1 ST.E.64 [R40.64], R60 ;  /* 0x0000003c28009985 */ /* 0x0009e2000c101b08 */
[----:B------:R-:W-:-:S02]  /*1ec20*/  ISETP.GE.AND P1, PT, R151, c[0x0][0x3c8], PT ;  /* 0x0000f20097007a0c */ /* 0x000fc40003f26270 */
[----:B------:R-:W-:Y:S02]  /*1ec30*/  @!P3 LEA.HI.X R45, R163, R169, R160, 0x2, P5 ;  /* 0x000000a9a32db211 */ /* 0x000fe400028f14a0 */
[----:B------:R-:W-:-:S03]  /*1ec40*/  ISETP.GE.AND P5, PT, R77, c[0x0][0x3c8], PT ;  /* 0x0000f2004d007a0c */ /* 0x000fc60003fa6270 */
[----:B------:R-:W-:Y:S01]  /*1ec50*/  @!P3 ST.E.64 [R44.64], R64 ;  /* 0x000000402c00b985 */ /* 0x000fe2000c101b08 */
[----:B-1----:R-:W-:-:S04]  /*1ec60*/  @!P4 LEA R16, P0, R159, R0, 0x2 ;  /* 0x000000009f10c211 */ /* 0x002fc800078010ff */
[-C--:B------:R-:W-:Y:S02]  /*1ec70*/  @!P4 LEA.HI.X R17, R159, R169.reuse, R156, 0x2, P0 ;  /* 0x000000a99f11c211 */ /* 0x080fe400000f149c */
[-C--:B------:R-:W-:Y:S02]  /*1ec80*/  @!P1 LEA R48, P3, R151, R0.reuse, 0x2 ;  /* 0x0000000097309211 */ /* 0x080fe400078610ff */
[-C--:B--2---:R-:W-:Y:S01]  /*1ec90*/  @!P2 LEA R14, P0, R153, R0.reuse, 0x2 ;  /* 0x00000000990ea211 */ /* 0x084fe200078010ff */
[----:B------:R1:W-:Y:S01]  /*1eca0*/  @!P4 ST.E.64 [R16.64], R68 ;  /* 0x000000441000c985 */ /* 0x0003e2000c101b08 */
[-C--:B------:R-:W-:Y:S02]  /*1ecb0*/  @!P1 LEA.HI.X R49, R151, R169.reuse, R150, 0x2, P3 ;  /* 0x000000a997319211 */ /* 0x080fe400018f1496 */
[----:B------:R-:W-:Y:S02]  /*1ecc0*/  @!P2 LEA.HI.X R15, R153, R169, R152, 0x2, P0 ;  /* 0x000000a9990fa211 */ /* 0x000fe400000f1498 */
[----:B---3--:R-:W-:-:S02]  /*1ecd0*/  @!P6 LEA R18, P0, R89, R0, 0x2 ;  /* 0x000000005912e211 */ /* 0x008fc400078010ff */
[----:B------:R-:W-:Y:S01]  /*1ece0*/  ISETP.GE.AND P4, PT, R35, c[0x0][0x3c8], PT ;  /* 0x0000f20023007a0c */ /* 0x000fe20003f86270 */
[----:B------:R2:W-:Y:S01]  /*1ecf0*/  @!P2 ST.E.64 [R14.64], R72 ;  /* 0x000000480e00a985 */ /* 0x0005e2000c101b08 */
[----:B------:R-:W-:Y:S02]  /*1ed00*/  ISETP.GE.AND P2, PT, R33, c[0x0][0x3c8], PT ;  /* 0x0000f20021007a0c */ /* 0x000fe40003f46270 */
[----:B------:R-:W-:Y:S01]  /*1ed10*/  @!P6 LEA.HI.X R19, R89, R169, R88, 0x2, P0 ;  /* 0x000000a95913e211 */ /* 0x000fe200000f1458 */
[----:B------:R3:W-:Y:S01]  /*1ed20*/  @!P1 ST.E.64 [R48.64], R2 ;  /* 0x0000000230009985 */ /* 0x0007e2000c101b08 */
[----:B------:R-:W-:Y:S02]  /*1ed30*/  ISETP.GE.AND P1, PT, R31, c[0x0][0x3c8], PT ;  /* 0x0000f2001f007a0c */ /* 0x000fe40003f26270 */
[----:B------:R-:W-:Y:S01]  /*1ed40*/  ISETP.GE.AND P0, PT, R27, c[0x0][0x3c8], PT ;  /* 0x0000f2001b007a0c */ /* 0x000fe20003f06270 */
[----:B------:R3:W-:Y:S04]  /*1ed50*/  @!P6 ST.E.64 [R18.64], R80 ;  /* 0x000000501200e985 */ /* 0x0007e8000c101b08 */
        /* <DEDUP_REMOVED lines=15> */
.L_x_1987:
[----:B------:R-:W-:Y:S05]  /*1ee50*/  BSYNC B0 ;  /* 0x0000000000007941 */ /* 0x000fea0003800000 */
.L_x_1986:
[----:B------:R-:W-:Y:S05]  /*1ee60*/  BRA.DIV ~URZ, `(.L_x_1988) ;  /* 0x00002d627f007947 */ /* 0x000fea000b800000 */
[----:B-1----:R-:W1:Y:S04]  /*1ee70*/  SHFL.IDX PT, R166, R166, 0x1, 0x1c1f ;  /* 0x003c1f00a6a67f89 */ /* 0x002e6800000e0000 */
[----:B---3--:R-:W3:Y:S02]  /*1ee80*/  SHFL.IDX PT, R168, R168, 0x1, 0x1c1f ;  /* 0x003c1f00a8a87f89 */ /* 0x008ee400000e0000 */
.L_x_2046:
[----:B------:R-:W-:-:S13]  /*1ee90*/  ISETP.NE.AND P0, PT, R9, RZ, PT ;  /* 0x000000ff0900720c */ /* 0x000fda0003f05270 */
[----:B------:R-:W-:Y:S05]  /*1eea0*/  @P0 BRA `(.L_x_1983) ;  /* 0x0000125000000947 */ /* 0x000fea0003800000 */
[----:B------:R-:W-:Y:S02]  /*1eeb0*/  ISETP.GE.AND P3, PT, R155, c[0x0][0x3c8], PT ;  /* 0x0000f2009b007a0c */ /* 0x000fe40003f66270 */
[----:B------:R-:W-:Y:S02]  /*1eec0*/  ISETP.GE.AND P4, PT, R222, c[0x0][0x3c8], PT ;  /* 0x0000f200de007a0c */ /* 0x000fe40003f86270 */
[----:B------:R-:W-:Y:S02]  /*1eed0*/  ISETP.GE.AND P2, PT, R149, c[0x0][0x3c8], PT ;  /* 0x0000f20095007a0c */ /* 0x000fe40003f46270 */
[----:B------:R-:W-:Y:S02]  /*1eee0*/  ISETP.GE.AND P1, PT, R79, c[0x0][0x3c8], PT ;  /* 0x0000f2004f007a0c */ /* 0x000fe40003f26270 */
[----:B------:R-:W-:-:S05]  /*1eef0*/  ISETP.GE.AND P0, PT, R39, c[0x0][0x3c8], PT ;  /* 0x0000f20027007a0c */ /* 0x000fca0003f06270 */
[CC--:B---3--:R-:W-:Y:S02]  /*1ef00*/  @!P3 LEA R2, P5, R155.reuse, R168.reuse, 0x2 ;  /* 0x000000a89b02b211 */ /* 0x0c8fe400078a10ff */
[C---:B------:R-:W-:Y:S02]  /*1ef10*/  @!P4 LEA R14, P6, R222.reuse, R168, 0x2 ;  /* 0x000000a8de0ec211 */ /* 0x040fe400078c10ff */
[----:B-1----:R-:W-:Y:S02]  /*1ef20*/  @!P3 LEA.HI.X R3, R155, R166, R154, 0x2, P5 ;  /* 0x000000a69b03b211 */ /* 0x002fe400028f149a */
[----:B------:R-:W-:Y:S02]  /*1ef30*/  @!P2 LEA R4, P5, R149, R168, 0x2 ;  /* 0x000000a89504a211 */ /* 0x000fe400078a10ff */
[----:B------:R-:W-:Y:S02]  /*1ef40*/  @!P4 LEA.HI.X R15, R222, R166, R157, 0x2, P6 ;  /* 0x000000a6de0fc211 */ /* 0x000fe400030f149d */
[----:B------:R-:W-:-:S02]  /*1ef50*/  @!P1 LEA R18, P6, R79, R168, 0x2 ;  /* 0x000000a84f129211 */ /* 0x000fc400078c10ff */
[----:B------:R-:W-:Y:S01]  /*1ef60*/  @!P2 LEA.HI.X R5, R149, R166, R148, 0x2, P5 ;  /* 0x000000a69505a211 */ /* 0x000fe200028f1494 */
[----:B------:R1:W-:Y:S01]  /*1ef70*/  @!P4 ST.E.64 [R14.64], R134 ;  /* 0x000000860e00c985 */ /* 0x0003e2000c101b08 */
[----:B------:R-:W-:Y:S02]  /*1ef80*/  @!P0 LEA R16, P5, R39, R168, 0x2 ;  /* 0x000000a827108211 */ /* 0x000fe400078a10ff */
[-C--:B------:R-:W-:Y:S01]  /*1ef90*/  @!P1 LEA.HI.X R19, R79, R166.reuse, R78, 0x2, P6 ;  /* 0x000000a64f139211 */ /* 0x080fe200030f144e */
[----:B------:R3:W-:Y:S01]  /*1efa0*/  @!P3 ST.E.64 [R2.64], R130 ;  /* 0x000000820200b985 */ /* 0x0007e2000c101b08 */
[----:B------:R-:W-:Y:S02]  /*1efb0*/  ISETP.GE.AND P6, PT, R37, c[0x0][0x3c8], PT ;  /* 0x0000f20025007a0c */ /* 0x000fe40003fc6270 */
[----:B------:R-:W-:Y:S01]  /*1efc0*/  @!P0 LEA.HI.X R17, R39, R166, R38, 0x2, P5 ;  /* 0x000000a627118211 */ /* 0x000fe200028f1426 */
[----:B------:R5:W-:Y:S01]  /*1efd0*/  @!P2 ST.E.64 [R4.64], R126 ;  /* 0x0000007e0400a985 */ /* 0x000be2000c101b08 */
[----:B------:R-:W-:-:S02]  /*1efe0*/  ISETP.GE.AND P5, PT, R29, c[0x0][0x3c8], PT ;  /* 0x0000f2001d007a0c */ /* 0x000fc40003fa6270 */
[----:B------:R-:W-:Y:S01]  /*1eff0*/  ISETP.GE.AND P4, PT, R25, c[0x0][0x3c8], PT ;  /* 0x0000f20019007a0c */ /* 0x000fe20003f86270 */
[----:B------:R-:W-:Y:S01]  /*1f000*/  @!P1 ST.E.64 [R18.64], R122 ;  /* 0x0000007a12009985 */ /* 0x000fe2000c101b08 */
[----:B------:R-:W-:Y:S02]  /*1f010*/  ISETP.GE.AND P3, PT, R23, c[0x0][0x3c8], PT ;  /* 0x0000f20017007a0c */ /* 0x000fe40003f66270 */
[----:B------:R-:W-:Y:S01]  /*1f020*/  ISETP.GE.AND P2, PT, R21, c[0x0][0x3c8], PT ;  /* 0x0000f20015007a0c */ /* 0x000fe20003f46270 */
[----:B------:R4:W-:Y:S02]  /*1f030*/  @!P0 ST.E.64 [R16.64], R118 ;  /* 0x0000007610008985 */ /* 0x0009e4000c101b08 */
[----:B------:R-:W-:-:S04]  /*1f040*/  @!P6 LEA R40, P0, R37, R168, 0x2 ;  /* 0x000000a82528e211 */ /* 0x000fc800078010ff */
[----:B------:R-:W-:Y:S02]  /*1f050*/  @!P5 LEA R38, P1, R29, R168, 0x2 ;  /* 0x000000a81d26d211 */ /* 0x000fe400078210ff */
[-C--:B------:R-:W-:Y:S02]  /*1f060*/  @!P6 LEA.HI.X R41, R37, R166.reuse, R36, 0x2, P0 ;  /* 0x000000a62529e211 */ /* 0x080fe400000f1424 */
[----:B------:R-:W-:Y:S02]  /*1f070*/  @!P5 LEA.HI.X R39, R29, R166, R28, 0x2, P1 ;  /* 0x000000a61d27d211 */ /* 0x000fe400008f141c */
[----:B------:R-:W-:Y:S01]  /*1f080*/  ISETP.GE.AND P1, PT, R13, c[0x0][0x3c8], PT ;  /* 0x0000f2000d007a0c */ /* 0x000fe20003f26270 */
[----:B------:R-:W-:Y:S01]  /*1f090*/  @!P6 ST.E.64 [R40.64], R114 ;  /* 0x000000722800e985 */ /* 0x000fe2000c101b08 */
[----:B-1----:R-:W-:Y:S02]  /*1f0a0*/  @!P4 LEA R14, P0, R25, R168, 0x2 ;  /* 0x000000a8190ec211 */ /* 0x002fe400078010ff */
[----:B------:R-:W-:Y:S01]  /*1f0b0*/  ISETP.GE.AND P6, PT, R161, c[0x0][0x3c8], PT ;  /* 0x0000f200a1007a0c */ /* 0x000fe20003fc6270 */
[----:B------:R-:W-:Y:S01]  /*1f0c0*/  @!P5 ST.E.64 [R38.64], R110 ;  /* 0x0000006e2600d985 */ /* 0x000fe2000c101b08 */
[----:B------:R-:W-:-:S02]  /*1f0d0*/  @!P4 LEA.HI.X R15, R25, R166, R24, 0x2, P0 ;  /* 0x000000a6190fc211 */ /* 0x000fc400000f1418 */
[----:B---3--:R-:W-:Y:S02]  /*1f0e0*/  @!P3 LEA R2, P0, R23, R168, 0x2 ;  /* 0x000000a81702b211 */ /* 0x008fe400078010ff */
[----:B------:R-:W-:Y:S01]  /*1f0f0*/  ISETP.GE.AND P5, PT, R167, c[0x0][0x3c8], PT ;  /* 0x0000f200a7007a0c */ /* 0x000fe20003fa6270 */
[----:B------:R-:W-:Y:S01]  /*1f100*/  @!P4 ST.E.64 [R14.64], R106 ;  /* 0x0000006a0e00c985 */ /* 0x000fe2000c101b08 */
[----:B------:R-:W-:Y:S02]  /*1f110*/  @!P3 LEA.HI.X R3, R23, R166, R22, 0x2, P0 ;  /* 0x000000a61703b211 */ /* 0x000fe400000f1416 */
[----:B-----5:R-:W-:Y:S02]  /*1f120*/  @!P2 LEA R4, P0, R21, R168, 0x2 ;  /* 0x000000a81504a211 */ /* 0x020fe400078010ff */
[----:B------:R-:W-:Y:S01]  /*1f130*/  ISETP.GE.AND P4, PT, R165, c[0x0][0x3c8], PT ;  /* 0x0000f200a5007a0c */ /* 0x000fe20003f86270 */
[----:B------:R1:W-:Y:S01]  /*1f140*/  @!P3 ST.E.64 [R2.64], R42 ;  /* 0x0000002a0200b985 */ /* 0x0003e2000c101b08 */
[----:B------:R-:W-:-:S02]  /*1f150*/  @!P2 LEA.HI.X R5, R21, R166, R20, 0x2, P0 ;  /* 0x000000a61505a211 */ /* 0x000fc400000f1414 */
[----:B----4-:R-:W-:Y:S02]  /*1f160*/  @!P1 LEA R16, P0, R13, R168, 0x2 ;  /* 0x000000a80d109211 */ /* 0x010fe400078010ff */
[----:B------:R-:W-:Y:S01]  /*1f170*/  ISETP.GE.AND P3, PT, R163, c[0x0][0x3c8], PT ;  /* 0x0000f200a3007a0c */ /* 0x000fe20003f66270 */
[----:B------:R3:W-:Y:S01]  /*1f180*/  @!P2 ST.E.64 [R4.64], R46 ;  /* 0x0000002e0400a985 */ /* 0x0007e2000c101b08 */
[----:B------:R-:W-:Y:S02]  /*1f190*/  @!P1 LEA.HI.X R17, R13, R166, R12, 0x2, P0 ;  /* 0x000000a60d119211 */ /* 0x000fe400000f140c */
[-C--:B------:R-:W-:Y:S02]  /*1f1a0*/  @!P6 LEA R18, P0, R161, R168.reuse, 0x2 ;  /* 0x000000a8a112e211 */ /* 0x080fe400078010ff */
[----:B------:R-:W-:Y:S01]  /*1f1b0*/  ISETP.GE.AND P2, PT, R159, c[0x0][0x3c8], PT ;  /* 0x0000f2009f007a0c */ /* 0x000fe20003f46270 */
[----:B------:R4:W-:Y:S01]  /*1f1c0*/  @!P1 ST.E.64 [R16.64], R50 ;  /* 0x0000003210009985 */ /* 0x0009e2000c101b08 */
[----:B------:R-:W-:-:S02]  /*1f1d0*/  @!P5 LEA R12, P1, R167, R168, 0x2 ;  /* 0x000000a8a70cd211 */ /* 0x000fc400078210ff */
[----:B------:R-:W-:Y:S02]  /*1f1e0*/  @!P6 LEA.HI.X R19, R161, R166, R158, 0x2, P0 ;  /* 0x000000a6a113e211 */ /* 0x000fe400000f149e */
[----:B------:R-:W-:Y:S02]  /*1f1f0*/  @!P4 LEA R20, P0, R165, R168, 0x2 ;  /* 0x000000a8a514c211 */ /* 0x000fe400078010ff */
        /* <DEDUP_REMOVED lines=8> */
[----:B-1----:R-:W-:Y:S02]  /*1f280*/  @!P3 LEA R2, P0, R163, R168, 0x2 ;  /* 0x000000a8a302b211 */ /* 0x002fe400078010ff */
[----:B------:R-:W-:Y:S02]  /*1f290*/  ISETP.GE.AND P4, PT, R77, c[0x0][0x3c8], PT ;  /* 0x0000f2004d007a0c */ /* 0x000fe40003f86270 */
[----:B------:R-:W-:Y:S02]  /*1f2a0*/  @!P3 LEA.HI.X R3, R163, R166, R160, 0x2, P0 ;  /* 0x000000a6a303b211 */ /* 0x000fe400000f14a0 */
[----:B---3--:R-:W-:-:S03]  /*1f2b0*/  @!P2 LEA R4, P0, R159, R168, 0x2 ;  /* 0x000000a89f04a211 */ /* 0x008fc600078010ff */
[----:B------:R1:W-:Y:S01]  /*1f2c0*/  @!P3 ST.E.64 [R2.64], R66 ;  /* 0x000000420200b985 */ /* 0x0003e2000c101b08 */
[----:B------:R-:W-:Y:S02]  /*1f2d0*/  @!P2 LEA.HI.X R5, R159, R166, R156, 0x2, P0 ;  /* 0x000000a69f05a211 */ /* 0x000fe400000f149c */
[----:B------:R-:W-:Y:S02]  /*1f2e0*/  @!P1 LEA R14, P0, R153, R168, 0x2 ;  /* 0x000000a8990e9211 */ /* 0x000fe400078010ff */
[----:B------:R-:W-:Y:S01]  /*1f2f0*/  ISETP.GE.AND P3, PT, R35, c[0x0][0x3c8], PT ;  /* 0x0000f20023007a0c */ /* 0x000fe20003f66270 */
[----:B------:R3:W-:Y:S01]  /*1f300*/  @!P2 ST.E.64 [R4.64], R70 ;  /* 0x000000460400a985 */ /* 0x0007e2000c101b08 */
[----:B------:R-:W-:Y:S02]  /*1f310*/  @!P1 LEA.HI.X R15, R153, R166, R152, 0x2, P0 ;  /* 0x000000a6990f9211 */ /* 0x000fe400000f1498 */
[-C--:B------:R-:W-:Y:S02]  /*1f320*/  @!P6 LEA R22, P0, R151, R168.reuse, 0x2 ;  /* 0x000000a89716e211 */ /* 0x080fe400078010ff */
[----:B------:R-:W-:Y:S01]  /*1f330*/  ISETP.GE.AND P2, PT, R33, c[0x0][0x3c8], PT ;  /* 0x0000f20021007a0c */ /* 0x000fe20003f46270 */
[----:B------:R2:W-:Y:S01]  /*1f340*/  @!P1 ST.E.64 [R14.64], R74 ;  /* 0x0000004a0e009985 */ /* 0x0005e2000c101b08 */
[----:B----4-:R-:W-:-:S02]  /*1f350*/  @!P5 LEA R16, P1, R89, R168, 0x2 ;  /* 0x000000a85910d211 */ /* 0x010fc400078210ff */
[----:B------:R-:W-:Y:S02]  /*1f360*/  @!P6 LEA.HI.X R23, R151, R166, R150, 0x2, P0 ;  /* 0x000000a69717e211 */ /* 0x000fe400000f1496 */
[----:B-----5:R-:W-:Y:S02]  /*1f370*/  @!P4 LEA R12, P0, R77, R168, 0x2 ;  /* 0x000000a84d0cc211 */ /* 0x020fe400078010ff */
[-C--:B------:R-:W-:Y:S01]  /*1f380*/  @!P5 LEA.HI.X R17, R89, R166.reuse, R88, 0x2, P1 ;  /* 0x000000a65911d211 */ /* 0x080fe200008f1458 */
[----:B------:R4:W-:Y:S01]  /*1f390*/  @!P6 ST.E.64 [R22.64], R6 ;  /* 0x000000061600e985 */ /* 0x0009e2000c101b08 */
[----:B------:R-:W-:Y:S02]  /*1f3a0*/  ISETP.GE.AND P1, PT, R31, c[0x0][0x3c8], PT ;  /* 0x0000f2001f007a0c */ /* 0x000fe40003f26270 */
[----:B------:R-:W-:Y:S01]  /*1f3b0*/  @!P4 LEA.HI.X R13, R77, R166, R76, 0x2, P0 ;  /* 0x000000a64d0dc211 */ /* 0x000fe200000f144c */
[----:B------:R4:W-:Y:S04]  /*1f3c0*/  @!P5 ST.E.64 [R16.64], R82 ;  /* 0x000000521000d985 */ /* 0x0009e8000c101b08 */
[----:B------:R4:W-:Y:S01]  /*1f3d0*/  @!P4 ST.E.64 [R12.64], R86 ;  /* 0x000000560c00c985 */ /* 0x0009e2000c101b08 */
[----:B-1----:R-:W-:-:S04]  /*1f3e0*/  @!P3 LEA R2, P0, R35, R168, 0x2 ;  /* 0x000000a82302b211 */ /* 0x002fc800078010ff */
[----:B------:R-:W-:Y:S02]  /*1f3f0*/  @!P3 LEA.HI.X R3, R35, R166, R34, 0x2, P0 ;  /* 0x000000a62303b211 */ /* 0x000fe400000f1422 */
[----:B---3--:R-:W-:-:S03]  /*1f400*/  @!P2 LEA R4, P0, R33, R168, 0x2 ;  /* 0x000000a82104a211 */ /* 0x008fc600078010ff */
[----:B------:R4:W-:Y:S01]  /*1f410*/  @!P3 ST.E.64 [R2.64], R90 ;  /* 0x0000005a0200b985 */ /* 0x0009e2000c101b08 */
[----:B------:R-:W-:Y:S02]  /*1f420*/  @!P2 LEA.HI.X R5, R33, R166, R32, 0x2, P0 ;  /* 0x000000a62105a211 */ /* 0x000fe400000f1420 */
[----:B--2---:R-:W-:-:S03]  /*1f430*/  @!P1 LEA R14, P0, R31, R168, 0x2 ;  /* 0x000000a81f0e9211 */ /* 0x004fc600078010ff */
[----:B------:R4:W-:Y:S01]  /*1f440*/  @!P2 ST.E.64 [R4.64], R94 ;  /* 0x0000005e0400a985 */ /* 0x0009e2000c101b08 */
[----:B------:R-:W-:Y:S02]  /*1f450*/  @!P1 LEA.HI.X R15, R31, R166, R30, 0x2, P0 ;  /* 0x000000a61f0f9211 */ /* 0x000fe400000f141e */
[----:B------:R-:W-:-:S03]  /*1f460*/  ISETP.GE.AND P0, PT, R27, c[0x0][0x3c8], PT ;  /* 0x0000f2001b007a0c */ /* 0x000fc60003f06270 */
[----:B------:R4:W-:Y:S10]  /*1f470*/  @!P1 ST.E.64 [R14.64], R98 ;  /* 0x000000620e009985 */ /* 0x0009f4000c101b08 */
[----:B------:R-:W-:Y:S05]  /*1f480*/  @P0 BRA `(.L_x_1983) ;  /* 0x00000c7000000947 */ /* 0x000fea0003800000 */
[----:B------:R-:W-:-:S04]  /*1f490*/  LEA R168, P0, R27, R168, 0x2 ;  /* 0x000000a81ba87211 */ /* 0x000fc800078010ff */
[----:B------:R-:W-:-:S05]  /*1f4a0*/  LEA.HI.X R169, R27, R166, R26, 0x2, P0 ;  /* 0x000000a61ba97211 */ /* 0x000fca00000f141a */
[----:B------:R1:W-:Y:S01]  /*1f4b0*/  ST.E.64 [R168.64], R102 ;  /* 0x00000066a8007985 */ /* 0x0003e2000c101b08 */
[----:B------:R-:W-:Y:S05]  /*1f4c0*/  BRA `(.L_x_1983) ;  /* 0x00000c3000007947 */ /* 0x000fea0003800000 */
.L_x_1968:
        /* <DEDUP_REMOVED lines=15> */
[----:B-----5:R-:W3:Y:S04]  /*1f5c0*/  LDG.E R2, [R6.64] ;  /* 0x0000000806027981 */ /* 0x020ee8000c1e1900 */
[----:B------:R-:W3:Y:S02]  /*1f5d0*/  LDG.E R3, [R6.64+0x4] ;  /* 0x0000040806037981 */ /* 0x000ee4000c1e1900 */
[----:B---3--:R-:W-:Y:S02]  /*1f5e0*/  IADD3 R2, -R2, R3, RZ ;  /* 0x0000000302027210 */ /* 0x008fe40007ffe1ff */
.L_x_1989:
[----:B------:R-:W-:Y:S01]  /*1f5f0*/  ISETP.GT.AND P0, PT, R215, 0x7f, PT ;  /* 0x0000007fd700780c */ /* 0x000fe20003f04270 */
[----:B------:R-:W-:Y:S01]  /*1f600*/  BSSY B0, `(.L_x_1990) ;  /* 0x0000035000007945 */ /* 0x000fe20003800000 */
[----:B--2---:R-:W-:Y:S02]  /*1f610*/  SHF.R.S32.HI R4, RZ, 0x1f, R211 ;  /* 0x0000001fff047819 */ /* 0x004fe400000114d3 */
[----:B-----5:R-:W-:-:S02]  /*1f620*/  SHF.R.S32.HI R6, RZ, 0x1f, R0 ;  /* 0x0000001fff067819 */ /* 0x020fc40000011400 */
[----:B------:R-:W-:Y:S02]  /*1f630*/  SEL R5, R211, RZ, !P2 ;  /* 0x000000ffd3057207 */ /* 0x000fe40005000000 */
[----:B------:R-:W-:-:S05]  /*1f640*/  SEL R4, R4, RZ, !P2 ;  /* 0x000000ff04047207 */ /* 0x000fca0005000000 */
[----:B------:R-:W-:Y:S05]  /*1f650*/  @P0 BRA `(.L_x_1991) ;  /* 0x000002f000000947 */ /* 0x000fea0003800000 */
[----:B------:R-:W-:Y:S01]  /*1f660*/  IMAD R14, R2, c[0x0][0x4e8], RZ ;  /* 0x00013a00020e7a24 */ /* 0x000fe200078e02ff */
[----:B------:R-:W-:-:S04]  /*1f670*/  IADD3 R3, R228, R215, RZ ;  /* 0x000000d7e4037210 */ /* 0x000fc80007ffe0ff */
[----:B------:R-:W-:-:S13]  /*1f680*/  ISETP.GE.AND P0, PT, R3, R14, PT ;  /* 0x0000000e0300720c */ /* 0x000fda0003f06270 */
[----:B------:R-:W-:Y:S05]  /*1f690*/  @P0 BRA `(.L_x_1991) ;  /* 0x000002b000000947 */ /* 0x000fea0003800000 */
[----:B------:R-:W-:Y:S01]  /*1f6a0*/  IMAD.MOV.U32 R26, RZ, RZ, 0x368 ;  /* 0x00000368ff1a7424 */ /* 0x000fe200078e00ff */
[----:B------:R-:W-:Y:S01]  /*1f6b0*/  ISETP.GT.AND P2, PT, R210, 0x1, PT ;  /* 0x00000001d200780c */ /* 0x000fe20003f44270 */
[----:B------:R-:W-:-:S03]  /*1f6c0*/  IMAD.MOV.U32 R7, RZ, RZ, c[0x0][0x4e8] ;  /* 0x00013a00ff077624 */ /* 0x000fc600078e00ff */
[----:B------:R-:W-:Y:S02]  /*1f6d0*/  SEL R26, R26, 0x328, P2 ;  /* 0x000003281a1a7807 */ /* 0x000fe40001000000 */
[----:B------:R-:W-:Y:S02]  /*1f6e0*/  ISETP.NE.AND P0, PT, R7, 0x1, PT ;  /* 0x000000010700780c */ /* 0x000fe40003f05270 */
[----:B------:R-:W2:Y:S01]  /*1f6f0*/  LDC.64 R24, c[0x0][R26+0x170] ;  /* 0x00005c001a187b82 */ /* 0x000ea20000000a00 */
[----:B------:R-:W-:Y:S02]  /*1f700*/  MOV R7, R3 ;  /* 0x0000000300077202 */ /* 0x000fe40000000f00 */
[----:B------:R-:W-:-:S05]  /*1f710*/  SEL R229, R229, RZ, P2 ;  /* 0x000000ffe5e57207 */ /* 0x000fca0001000000 */
[----:B------:R-:W3:Y:S03]  /*1f720*/  LDC.64 R22, c[0x0][R26+0x168] ;  /* 0x00005a001a167b82 */ /* 0x000ee60000000a00 */
[----:B------:R-:W-:-:S05]  /*1f730*/  @P0 IMAD.HI.U32 R14, R3, c[0x0][0x4ec], RZ ;  /* 0x00013b00030e0a27 */ /* 0x000fca00078e00ff */
[----:B------:R-:W4:Y:S01]  /*1f740*/  LDC.64 R20, c[0x0][R26+0x178] ;  /* 0x00005e001a147b82 */ /* 0x000f220000000a00 */
[----:B------:R-:W-:-:S05]  /*1f750*/  @P0 SHF.R.U32.HI R7, RZ, c[0x0][0x4f0], R14 ;  /* 0x00013c00ff070a19 */ /* 0x000fca000001160e */
[----:B------:R-:W-:Y:S02]  /*1f760*/  IMAD.MOV R14, RZ, RZ, -R7 ;  /* 0x000000ffff0e7224 */ /* 0x000fe400078e0a07 */
[----:B------:R-:W5:Y:S02]  /*1f770*/  LDC.64 R18, c[0x0][R26+0x160] ;  /* 0x000058001a127b82 */ /* 0x000f640000000a00 */
[----:B------:R-:W-:Y:S02]  /*1f780*/  IMAD R3, R14, c[0x0][0x4e8], R3 ;  /* 0x00013a000e037a24 */ /* 0x000fe400078e0203 */
[-C--:B--2---:R-:W-:Y:S02]  /*1f790*/  IMAD R9, R25, R5.reuse, RZ ;  /* 0x0000000519097224 */ /* 0x084fe400078e02ff */
[----:B------:R-:W-:-:S04]  /*1f7a0*/  IMAD.WIDE.U32 R16, R24, R5, RZ ;  /* 0x0000000518107225 */ /* 0x000fc800078e00ff */
[----:B------:R-:W-:Y:S02]  /*1f7b0*/  IMAD R9, R24, R4, R9 ;  /* 0x0000000418097224 */ /* 0x000fe400078e0209 */
[-C--:B---3--:R-:W-:Y:S02]  /*1f7c0*/  IMAD R13, R23, R225.reuse, RZ ;  /* 0x000000e1170d7224 */ /* 0x088fe400078e02ff */
[----:B------:R-:W-:Y:S01]  /*1f7d0*/  IMAD.WIDE.U32 R22, R22, R225, RZ ;  /* 0x000000e116167225 */ /* 0x000fe200078e00ff */
[----:B------:R-:W-:-:S03]  /*1f7e0*/  IADD3 R9, R17, R9, RZ ;  /* 0x0000000911097210 */ /* 0x000fc60007ffe0ff */
[----:B------:R-:W-:Y:S01]  /*1f7f0*/  IMAD.IADD R13, R23, 0x1, R13 ;  /* 0x00000001170d7824 */ /* 0x000fe200078e020d */
[----:B------:R-:W-:Y:S01]  /*1f800*/  IADD3 R16, P1, P0, R16, R22, R0 ;  /* 0x0000001610107210 */ /* 0x000fe2000783e000 */
[-C--:B----4-:R-:W-:Y:S02]  /*1f810*/  IMAD R15, R21, R229.reuse, RZ ;  /* 0x000000e5150f7224 */ /* 0x090fe400078e02ff */
[----:B------:R-:W-:Y:S01]  /*1f820*/  IMAD.WIDE.U32 R20, R20, R229, RZ ;  /* 0x000000e514147225 */ /* 0x000fe200078e00ff */
[----:B------:R-:W-:Y:S02]  /*1f830*/  IADD3.X R9, R9, R13, R6, P1, P0 ;  /* 0x0000000d09097210 */ /* 0x000fe40000fe0406 */
[----:B------:R-:W-:Y:S02]  /*1f840*/  SHF.R.S32.HI R13, RZ, 0x1f, R7 ;  /* 0x0000001fff0d7819 */ /* 0x000fe40000011407 */
[----:B------:R-:W-:Y:S02]  /*1f850*/  IADD3 R14, R21, R15, RZ ;  /* 0x0000000f150e7210 */ /* 0x000fe40007ffe0ff */
[----:B------:R-:W-:Y:S01]  /*1f860*/  IADD3 R16, P1, P0, R7, R16, R20 ;  /* 0x0000001007107210 */ /* 0x000fe2000783e014 */
[----:B-----5:R-:W-:Y:S01]  /*1f870*/  IMAD R7, R19, R3, RZ ;  /* 0x0000000313077224 */ /* 0x020fe200078e02ff */
[----:B------:R-:W-:-:S02]  /*1f880*/  SHF.R.S32.HI R15, RZ, 0x1f, R3 ;  /* 0x0000001fff0f7819 */ /* 0x000fc40000011403 */
[----:B------:R-:W-:Y:S01]  /*1f890*/  IADD3.X R17, R13, R9, R14, P1, P0 ;  /* 0x000000090d117210 */ /* 0x000fe20000fe040e */
[----:B------:R-:W-:Y:S02]  /*1f8a0*/  IMAD.MOV.U32 R9, RZ, RZ, c[0x0][0x4a8] ;  /* 0x00012a00ff097624 */ /* 0x000fe400078e00ff */
[C---:B------:R-:W-:Y:S02]  /*1f8b0*/  IMAD R7, R18.reuse, R15, R7 ;  /* 0x0000000f12077224 */ /* 0x040fe400078e0207 */
[----:B------:R-:W-:Y:S01]  /*1f8c0*/  IMAD.WIDE.U32 R16, R18, R3, R16 ;  /* 0x0000000312107225 */ /* 0x000fe200078e0010 */
[----:B------:R-:W-:Y:S02]  /*1f8d0*/  MOV R3, c[0x0][0x4ac] ;  /* 0x00012b0000037a02 */ /* 0x000fe40000000f00 */
[----:B------:R-:W-:Y:S01]  /*1f8e0*/  SEL R9, R9, c[0x0][0x450], P2 ;  /* 0x0001140009097a07 */ /* 0x000fe20001000000 */
[----:B------:R-:W-:Y:S01]  /*1f8f0*/  IMAD.IADD R14, R17, 0x1, R7 ;  /* 0x00000001110e7824 */ /* 0x000fe200078e0207 */
[----:B------:R-:W-:-:S02]  /*1f900*/  SEL R3, R3, c[0x0][0x454], P2 ;  /* 0x0001150003037a07 */ /* 0x000fc40001000000 */
[----:B------:R-:W-:-:S04]  /*1f910*/  LEA R18, P0, R16, R9, 0x2 ;  /* 0x0000000910127211 */ /* 0x000fc800078010ff */
[----:B------:R-:W-:Y:S02]  /*1f920*/  LEA.HI.X R19, R16, R3, R14, 0x2, P0 ;  /* 0x0000000310137211 */ /* 0x000fe400000f140e */
[----:B------:R-:W-:-:S05]  /*1f930*/  MOV R3, 0xff800000 ;  /* 0xff80000000037802 */ /* 0x000fca0000000f00 */
[----:B------:R2:W-:Y:S02]  /*1f940*/  STG.E [R18.64], R3 ;  /* 0x0000000312007986 */ /* 0x0005e4000c101908 */
.L_x_1991:
[----:B------:R-:W-:Y:S05]  /*1f950*/  BSYNC B0 ;  /* 0x0000000000007941 */ /* 0x000fea0003800000 */
.L_x_1990:
[----:B------:R-:W-:-:S13]  /*1f960*/  ISETP.GT.AND P0, PT, R210, 0x1, PT ;  /* 0x00000001d200780c */ /* 0x000fda0003f04270 */
[----:B------:R-:W-:Y:S05]  /*1f970*/  @P0 BRA `(.L_x_1983) ;  /* 0x0000078000000947 */ /* 0x000fea0003800000 */
[----:B------:R-:W-:Y:S01]  /*1f980*/  IMAD R7, R6, c[0x0][0x3a0], RZ ;  /* 0x0000e80006077a24 */ /* 0x000fe200078e02ff */
[----:B------:R-:W-:Y:S01]  /*1f990*/  SHF.R.S32.HI R6, RZ, 0x1f, R215 ;  /* 0x0000001fff067819 */ /* 0x000fe200000114d7 */
[----:B------:R-:W-:-:S03]  /*1f9a0*/  IMAD.WIDE.U32 R14, R0, c[0x0][0x3a0], RZ ;  /* 0x0000e800000e7a25 */ /* 0x000fc600078e00ff */
[----:B--2---:R-:W-:Y:S01]  /*1f9b0*/  LEA.HI R3, R6, R215, RZ, 0x3 ;  /* 0x000000d706037211 */ /* 0x004fe200078f18ff */
[----:B------:R-:W-:Y:S01]  /*1f9c0*/  IMAD R7, R0, c[0x0][0x3a4], R7 ;  /* 0x0000e90000077a24 */ /* 0x000fe200078e0207 */
[----:B------:R-:W-:Y:S01]  /*1f9d0*/  MOV R6, c[0x0][0x4e8] ;  /* 0x00013a0000067a02 */ /* 0x000fe20000000f00 */
[----:B------:R-:W-:Y:S01]  /*1f9e0*/  IMAD R4, R4, c[0x0][0x3f0], RZ ;  /* 0x0000fc0004047a24 */ /* 0x000fe200078e02ff */
[----:B------:R-:W-:Y:S02]  /*1f9f0*/  LOP3.LUT R0, R3, 0xfffffff8, RZ, 0xc0, !PT ;  /* 0xfffffff803007812 */ /* 0x000fe400078ec0ff */
[----:B------:R-:W-:Y:S01]  /*1fa00*/  IADD3 R15, R15, R7, RZ ;  /* 0x000000070f0f7210 */ /* 0x000fe20007ffe0ff */
[----:B------:R-:W-:Y:S01]  /*1fa10*/  IMAD R4, R5, c[0x0][0x3f4], R4 ;  /* 0x0000fd0005047a24 */ /* 0x000fe200078e0204 */
[----:B------:R-:W-:Y:S02]  /*1fa20*/  ISETP.NE.AND P0, PT, R6, 0x1, PT ;  /* 0x000000010600780c */ /* 0x000fe40003f05270 */
[----:B------:R-:W-:Y:S01]  /*1fa30*/  SHF.R.S32.HI R7, RZ, 0x3, R3 ;  /* 0x00000003ff077819 */ /* 0x000fe20000011403 */
[----:B------:R-:W-:Y:S01]  /*1fa40*/  IMAD.WIDE.U32 R14, R225, c[0x0][0x3e8], R14 ;  /* 0x0000fa00e10e7a25 */ /* 0x000fe200078e000e */
[----:B------:R-:W-:-:S03]  /*1fa50*/  IADD3 R0, -R0, R215, RZ ;  /* 0x000000d700007210 */ /* 0x000fc60007ffe1ff */
[----:B------:R-:W-:Y:S01]  /*1fa60*/  IMAD R15, R225, c[0x0][0x3ec], R15 ;  /* 0x0000fb00e10f7a24 */ /* 0x000fe200078e020f */
[----:B------:R-:W-:-:S03]  /*1fa70*/  LEA R3, R0, R7, 0x5 ;  /* 0x0000000700037211 */ /* 0x000fc600078e28ff */
[----:B------:R-:W-:-:S04]  /*1fa80*/  IMAD.WIDE.U32 R14, R5, c[0x0][0x3f0], R14 ;  /* 0x0000fc00050e7a25 */ /* 0x000fc800078e000e */
[----:B------:R-:W-:Y:S01]  /*1fa90*/  IMAD.IADD R3, R228, 0x1, R3 ;  /* 0x00000001e4037824 */ /* 0x000fe200078e0203 */
[----:B------:R-:W-:Y:S02]  /*1faa0*/  IADD3 R15, R15, R4, RZ ;  /* 0x000000040f0f7210 */ /* 0x000fe40007ffe0ff */
[----:B------:R-:W-:Y:S01]  /*1fab0*/  IADD3 R228, R7, R228, RZ ;  /* 0x000000e407e47210 */ /* 0x000fe20007ffe0ff */
[----:B------:R-:W-:Y:S01]  /*1fac0*/  @P0 IMAD.HI.U32 R0, R3, c[0x0][0x4ec], RZ ;  /* 0x00013b0003000a27 */ /* 0x000fe200078e00ff */
[----:B------:R-:W-:-:S04]  /*1fad0*/  MOV R6, R3 ;  /* 0x0000000300067202 */ /* 0x000fc80000000f00 */
[----:B------:R-:W-:-:S04]  /*1fae0*/  @P0 SHF.R.U32.HI R6, RZ, c[0x0][0x4f0], R0 ;  /* 0x00013c00ff060a19 */ /* 0x000fc80000011600 */
[--C-:B------:R-:W-:Y:S01]  /*1faf0*/  SHF.R.S32.HI R0, RZ, 0x1f, R6.reuse ;  /* 0x0000001fff007819 */ /* 0x100fe20000011406 */
[----:B------:R-:W-:Y:S02]  /*1fb00*/  IMAD.MOV R4, RZ, RZ, -R6 ;  /* 0x000000ffff047224 */ /* 0x000fe400078e0a06 */
[----:B------:R-:W-:-:S04]  /*1fb10*/  IMAD.WIDE.U32 R14, R6, c[0x0][0x3e0], R14 ;  /* 0x0000f800060e7a25 */ /* 0x000fc800078e000e */
        /* <DEDUP_REMOVED lines=12> */
[----:B------:R2:W3:Y:S02]  /*1fbe0*/  SHFL.IDX PT, R5, R4, RZ, 0x181f ;  /* 0x00181fff04057589 */ /* 0x0004e400000e0000 */
.L_x_2047:
[----:B------:R-:W-:Y:S05]  /*1fbf0*/  BRA.DIV ~URZ, `(.L_x_1993) ;  /* 0x000021127f007947 */ /* 0x000fea000b800000 */
[----:B------:R4:W1:Y:S02]  /*1fc00*/  SHFL.IDX PT, R15, R3, RZ, 0x181f ;  /* 0x00181fff030f7589 */ /* 0x00086400000e0000 */
.L_x_2048:
        /* <DEDUP_REMOVED lines=19> */
.L_x_1995:
[----:B------:R-:W-:Y:S05]  /*1fd40*/  BSYNC B0 ;  /* 0x0000000000007941 */ /* 0x000fea0003800000 */
.L_x_1994:
[----:B------:R-:W-:Y:S05]  /*1fd50*/  BRA.DIV ~URZ, `(.L_x_1996) ;  /* 0x000020127f007947 */ /* 0x000fea000b800000 */
[----:B------:R2:W4:Y:S04]  /*1fd60*/  SHFL.IDX PT, R2, R4, 0x1, 0x181f ;  /* 0x00381f0004027f89 */ /* 0x00052800000e0000 */
[----:B-1----:R2:W1:Y:S02]  /*1fd70*/  SHFL.IDX PT, R15, R3, 0x1, 0x181f ;  /* 0x00381f00030f7f89 */ /* 0x00246400000e0000 */
.L_x_2049:
        /* <DEDUP_REMOVED lines=10> */
[-C--:B----4-:R-:W-:Y:S02]  /*1fe20*/  @!P2 LEA.HI.X R17, R232, R2.reuse, R7, 0x1, P5 ;  /* 0x00000002e811a211 */ /* 0x090fe400028f0c07 */
[-C--:B------:R-:W-:Y:S02]  /*1fe30*/  @!P1 LEA.HI.X R15, R216, R2.reuse, R13, 0x1, P4 ;  /* 0x00000002d80f9211 */ /* 0x080fe400020f0c0d */
[----:B------:R-:W-:Y:S01]  /*1fe40*/  @!P0 LEA.HI.X R19, R12, R2, R9, 0x1, P3 ;  /* 0x000000020c138211 */ /* 0x000fe200018f0c09 */
[----:B------:R1:W-:Y:S04]  /*1fe50*/  @!P2 ST.E.128 [R16.64], RZ ;  /* 0x000000ff1000a985 */ /* 0x0003e8000c101d08 */
[----:B------:R1:W-:Y:S04]  /*1fe60*/  @!P1 ST.E.128 [R14.64], RZ ;  /* 0x000000ff0e009985 */ /* 0x0003e8000c101d08 */
[----:B------:R1:W-:Y:S02]  /*1fe70*/  @!P0 ST.E.128 [R18.64], RZ ;  /* 0x000000ff12008985 */ /* 0x0003e4000c101d08 */
.L_x_1998:
[----:B------:R-:W-:Y:S05]  /*1fe80*/  BSYNC B0 ;  /* 0x0000000000007941 */ /* 0x000fea0003800000 */
.L_x_1997:
[----:B------:R-:W-:Y:S05]  /*1fe90*/  BRA.DIV ~URZ, `(.L_x_1999) ;  /* 0x00001f927f007947 */ /* 0x000fea000b800000 */
[----:B----4-:R4:W2:Y:S02]  /*1fea0*/  SHFL.IDX PT, R2, R4, 0x2, 0x181f ;  /* 0x00581f0004027f89 */ /* 0x0108a400000e0000 */
.L_x_2050:
[----:B------:R-:W-:Y:S05]  /*1feb0*/  BRA.DIV ~URZ, `(.L_x_2000) ;  /* 0x00001fe27f007947 */ /* 0x000fea000b800000 */
[----:B-1----:R1:W4:Y:S02]  /*1fec0*/  SHFL.IDX PT, R15, R3, 0x2, 0x181f ;  /* 0x00581f00030f7f89 */ /* 0x00232400000e0000 */
.L_x_2051:
        /* <DEDUP_REMOVED lines=16> */
.L_x_2002:
[----:B------:R-:W-:Y:S05]  /*1ffd0*/  BSYNC B0 ;  /* 0x0000000000007941 */ /* 0x000fea0003800000 */
.L_x_2001:
[----:B------:R-:W-:Y:S05]  /*1ffe0*/  BRA.DIV ~URZ, `(.L_x_2003) ;  /* 0x00001f127f007947 */ /* 0x000fea000b800000 */
[----:B--2-4-:R-:W2:Y:S04]  /*1fff0*/  SHFL.IDX PT, R4, R4, 0x3, 0x181f ;  /* 0x00781f0004047f89 */ /* 0x014ea800000e0000 */
[----:B------:R4:W1:Y:S02]  /*20000*/  SHFL.IDX PT, R15, R3, 0x3, 0x181f ;  /* 0x00781f00030f7f89 */ /* 0x00086400000e0000 */
.L_x_2052:
        /* <DEDUP_REMOVED lines=10> */
[-C--:B----4-:R-:W-:Y:S02]  /*200b0*/  @!P1 LEA.HI.X R3, R216, R4.reuse, R13, 0x1, P4 ;  /* 0x00000004d8039211 */ /* 0x090fe400020f0c0d */
[----:B------:R-:W-:Y:S01]  /*200c0*/  @!P0 LEA.HI.X R15, R12, R4, R9, 0x1, P3 ;  /* 0x000000040c0f8211 */ /* 0x000fe200018f0c09 */
[----:B------:R1:W-:Y:S04]  /*200d0*/  @!P2 ST.E.128 [R6.64], RZ ;  /* 0x000000ff0600a985 */ /* 0x0003e8000c101d08 */
[----:B------:R1:W-:Y:S04]  /*200e0*/  @!P1 ST.E.128 [R2.64], RZ ;  /* 0x000000ff02009985 */ /* 0x0003e8000c101d08 */
[----:B------:R1:W-:Y:S02]  /*200f0*/  @!P0 ST.E.128 [R14.64], RZ ;  /* 0x000000ff0e008985 */ /* 0x0003e4000c101d08 */
.L_x_1983:
[----:B------:R-:W-:Y:S05]  /*20100*/  BSYNC B1 ;  /* 0x0000000000017941 */ /* 0x000fea0003800000 */
.L_x_1967:
[----:B------:R-:W-:-:S13]  /*20110*/  ISETP.NE.AND P0, PT, R220, RZ, PT ;  /* 0x000000ffdc00720c */ /* 0x000fda0003f05270 */
[----:B------:R-:W-:Y:S01]  /*20120*/  @P0 WARPSYNC 0xffffffff ;  /* 0xffffffff00000948 */ /* 0x000fe20003800000 */
[----:B------:R-:W-:Y:S06]  /*20130*/  @P0 BAR.SYNC.DEFER_BLOCKING 0x5, 0x100 ;  /* 0x0144000000000b1d */ /* 0x000fec0000010000 */
[----:B------:R-:W4:Y:S04]  /*20140*/  @P0 LDS.128 R208, [0x24100] ;  /* 0x02410000ffd00984 */ /* 0x000f280000000c00 */
[----:B------:R-:W-:Y:S06]  /*20150*/  @P0 BAR.ARV 0x4, 0x100 ;  /* 0x0104000000000b1d */ /* 0x000fec0000002000 */
[----:B------:R-:W-:Y:S05]  /*20160*/  @P0 BRA `(.L_x_2004) ;  /* 0x00000e9000000947 */ /* 0x000fea0003800000 */
[----:B-12-4-:R-:W-:Y:S01]  /*20170*/  LOP3.LUT R2, R215, 0x1f, RZ, 0xc0, !PT ;  /* 0x0000001fd7027812 */ /* 0x016fe200078ec0ff */
[----:B------:R-:W-:-:S03]  /*20180*/  IMAD.MOV.U32 R4, RZ, RZ, RZ ;  /* 0x000000ffff047224 */ /* 0x000fc600078e00ff */
[----:B------:R-:W-:Y:S01]  /*20190*/  ISETP.NE.AND P6, PT, R2, 0x1f, PT ;  /* 0x0000001f0200780c */ /* 0x000fe20003fc5270 */
[----:B------:R-:W-:Y:S10]  /*201a0*/  BRA.DIV ~URZ, `(.L_x_2005) ;  /* 0x00001e127f007947 */ /* 0x000ff4000b800000 */
[----:B------:R1:W2:Y:S02]  /*201b0*/  SHFL.IDX PT, R3, R8, RZ, 0x1f ;  /* 0x00001fff08037589 */ /* 0x0002a400000e0000 */
.L_x_2053:
[----:B------:R-:W-:Y:S05]  /*201c0*/  BRA.DIV ~URZ, `(.L_x_2006) ;  /* 0x00001e627f007947 */ /* 0x000fea000b800000 */
[----:B-1----:R-:W1:Y:S02]  /*201d0*/  SHFL.IDX PT, R8, R8, 0x1, 0x1f ;  /* 0x00201f0008087f89 */ /* 0x002e6400000e0000 */
.L_x_2054:
[----:B------:R-:W-:Y:S02]  /*201e0*/  IMAD.IADD R6, R211, 0x1, R2 ;  /* 0x00000001d3067824 */ /* 0x000fe400078e0202 */
[----:B------:R-:W-:-:S03]  /*201f0*/  IMAD.MOV.U32 R209, RZ, RZ, RZ ;  /* 0x000000ffffd17224 */ /* 0x000fc600078e00ff */
[----:B------:R-:W-:-:S13]  /*20200*/  ISETP.GE.OR P0, PT, R6, c[0x0][0x53c], !P6 ;  /* 0x00014f0006007a0c */ /* 0x000fda0007706670 */
[----:B------:R-:W-:Y:S01]  /*20210*/  @!P0 MOV R0, 0x4 ;  /* 0x0000000400008802 */ /* 0x000fe20000000f00 */
[----:B---3--:R-:W-:-:S04]  /*20220*/  @!P0 IMAD.MOV.U32 R5, RZ, RZ, 0x4 ;  /* 0x00000004ff058424 */ /* 0x008fc800078e00ff */
        /* <DEDUP_REMOVED lines=13> */
.L_x_2055:
        /* <DEDUP_REMOVED lines=16> */
.L_x_2056:
[----:B----4-:R-:W-:Y:S01]  /*20400*/  IMAD R5, R15, c[0x0][0x538], RZ ;  /* 0x00014e000f057a24 */ /* 0x010fe200078e02ff */
[----:B------:R-:W-:Y:S04]  /*20410*/  BSSY B1, `(.L_x_2009) ;  /* 0x00000b9000017945 */ /* 0x000fe80003800000 */
[----:B-1----:R-:W-:-:S04]  /*20420*/  IADD3 R208, R5, R8, RZ ;  /* 0x0000000805d07210 */ /* 0x002fc80007ffe0ff */
[----:B--2---:R-:W-:-:S13]  /*20430*/  ISETP.GT.AND P0, PT, R208, R3, PT ;  /* 0x00000003d000720c */ /* 0x004fda0003f04270 */
[----:B------:R-:W-:Y:S05]  /*20440*/  @P0 BRA `(.L_x_2010) ;  /* 0x0000024000000947 */ /* 0x000fea0003800000 */
.L_x_2014:
        /* <DEDUP_REMOVED lines=16> */
.L_x_2057:
        /* <DEDUP_REMOVED lines=16> */
.L_x_2058:
[----:B--2---:R-:W-:-:S05]  /*20650*/  IMAD R5, R15, c[0x0][0x538], RZ ;  /* 0x00014e000f057a24 */ /* 0x004fca00078e02ff */
[----:B------:R-:W-:-:S04]  /*20660*/  IADD3 R208, R5, R208, RZ ;  /* 0x000000d005d07210 */ /* 0x000fc80007ffe0ff */
[----:B------:R-:W-:-:S13]  /*20670*/  ISETP.GT.AND P0, PT, R208, R3, PT ;  /* 0x00000003d000720c */ /* 0x000fda0003f04270 */
[----:B-1----:R-:W-:Y:S05]  /*20680*/  @!P0 BRA `(.L_x_2014) ;  /* 0xfffffdc000008947 */ /* 0x002fea000383ffff */
.L_x_2010:
[----:B------:R-:W-:-:S05]  /*20690*/  IADD3 R208, -R5, R208, RZ ;  /* 0x000000d005d07210 */ /* 0x000fca0007ffe1ff */
[----:B------:R-:W-:-:S05]  /*206a0*/  IMAD R0, R7, c[0x0][0x538], R208 ;  /* 0x00014e0007007a24 */ /* 0x000fca00078e02d0 */
[----:B------:R-:W-:Y:S01]  /*206b0*/  ISETP.GT.AND P0, PT, R0, R3, PT ;  /* 0x000000030000720c */ /* 0x000fe20003f04270 */
[----:B------:R-:W-:-:S12]  /*206c0*/  BRA.DIV ~URZ, `(.L_x_2015) ;  /* 0x00001db27f007947 */ /* 0x000fd8000b800000 */
[----:B------:R-:W-:-:S04]  /*206d0*/  VOTE.ANY R5, PT, !P0 ;  /* 0x0000000000057806 */ /* 0x000fc800040e0100 */
.L_x_2059:
[----:B------:R-:W1:Y:S02]  /*206e0*/  POPC R14, R5 ;  /* 0x00000005000e7309 */ /* 0x000e640000000000 */
[----:B-1----:R-:W-:Y:S01]  /*206f0*/  IADD3 R211, R14, R211, RZ ;  /* 0x000000d30ed37210 */ /* 0x002fe20007ffe0ff */
[----:B------:R-:W-:Y:S05]  /*20700*/  BRA.DIV ~URZ, `(.L_x_2016) ;  /* 0x00001db27f007947 */ /* 0x000fea000b800000 */
[----:B------:R1:W2:Y:S04]  /*20710*/  SHFL.IDX PT, R209, R209, R14, 0x1f ;  /* 0x00001f0ed1d17589 */ /* 0x0002a800000e0000 */
[----:B------:R1:W4:Y:S02]  /*20720*/  SHFL.IDX PT, R4, R4, R14, 0x1f ;  /* 0x00001f0e04047589 */ /* 0x00032400000e0000 */
.L_x_2060:
[----:B------:R-:W-:Y:S01]  /*20730*/  ISETP.NE.AND P0, PT, R5, RZ, PT ;  /* 0x000000ff0500720c */ /* 0x000fe20003f05270 */
[----:B------:R-:W-:-:S12]  /*20740*/  BSSY B0, `(.L_x_2017) ;  /* 0x0000005000007945 */ /* 0x000fd80003800000 */
[----:B------:R-:W-:Y:S05]  /*20750*/  @!P0 BRA `(.L_x_2018) ;  /* 0x0000003000008947 */ /* 0x000fea0003800000 */
[----:B-1----:R-:W-:Y:S01]  /*20760*/  IADD3 R14, R14, -0x1, RZ ;  /* 0xffffffff0e0e7810 */ /* 0x002fe20007ffe0ff */
[----:B------:R-:W-:Y:S05]  /*20770*/  BRA.DIV ~URZ, `(.L_x_2019) ;  /* 0x00001df27f007947 */ /* 0x000fea000b800000 */
[----:B------:R1:W3:Y:S02]  /*20780*/  SHFL.IDX PT, R9, R7, R14, 0x1f ;  /* 0x00001f0e07097589 */ /* 0x0002e400000e0000 */
.L_x_2018:
[----:B------:R-:W-:Y:S05]  /*20790*/  BSYNC B0 ;  /* 0x0000000000007941 */ /* 0x000fea0003800000 */
.L_x_2017:
[----:B----4-:R-:W-:Y:S01]  /*207a0*/  ISETP.NE.AND P0, PT, R4, 0x1, PT ;  /* 0x000000010400780c */ /* 0x010fe20003f05270 */
[----:B---3--:R-:W-:Y:S01]  /*207b0*/  IMAD R208, R9, c[0x0][0x538], R208 ;  /* 0x00014e0009d07a24 */ /* 0x008fe200078e02d0 */
[----:B------:R-:W-:Y:S04]  /*207c0*/  BSSY B0, `(.L_x_2020) ;  /* 0x0000076000007945 */ /* 0x000fe80003800000 */
[----:B------:R-:W-:-:S07]  /*207d0*/  IADD3 R6, -R208, R3, RZ ;  /* 0x00000003d0067210 */ /* 0x000fce0007ffe1ff */
[----:B------:R-:W-:Y:S05]  /*207e0*/  @!P0 BRA `(.L_x_2021) ;  /* 0x0000037000008947 */ /* 0x000fea0003800000 */
[-C--:B-12---:R-:W-:Y:S02]  /*207f0*/  IABS R7, R209.reuse ;  /* 0x000000d100077213 */ /* 0x086fe40000000000 */
[----:B------:R-:W-:Y:S02]  /*20800*/  IABS R3, R4 ;  /* 0x0000000400037213 */ /* 0x000fe40000000000 */
[----:B------:R-:W1:Y:S01]  /*20810*/  I2F.RP R9, R7 ;  /* 0x0000000700097306 */ /* 0x000e620000209400 */
[----:B------:R-:W-:Y:S02]  /*20820*/  IABS R5, R6 ;  /* 0x0000000600057213 */ /* 0x000fe40000000000 */
[----:B------:R-:W-:-:S05]  /*20830*/  IABS R0, R209 ;  /* 0x000000d100007213 */ /* 0x000fca0000000000 */
[----:B------:R-:W2:Y:S01]  /*20840*/  I2F.RP R8, R3 ;  /* 0x0000000300087306 */ /* 0x000ea20000209400 */
[----:B------:R-:W-:-:S07]  /*20850*/  IMAD.MOV R0, RZ, RZ, -R0 ;  /* 0x000000ffff007224 */ /* 0x000fce00078e0a00 */
[----:B-1----:R-:W1:Y:S08]  /*20860*/  MUFU.RCP R14, R9 ;  /* 0x00000009000e7308 */ /* 0x002e700000001000 */
[----:B--2---:R-:W-:Y:S01]  /*20870*/  MUFU.RCP R8, R8 ;  /* 0x0000000800087308 */ /* 0x004fe20000001000 */
[----:B-1----:R-:W-:-:S07]  /*20880*/  IADD3 R14, R14, 0xffffffe, RZ ;  /* 0x0ffffffe0e0e7810 */ /* 0x002fce0007ffe0ff */
[----:B------:R-:W1:Y:S02]  /*20890*/  F2I.FTZ.U32.TRUNC.NTZ R15, R14 ;  /* 0x0000000e000f7305 */ /* 0x000e64000021f000 */
[----:B-1----:R-:W-:Y:S02]  /*208a0*/  IMAD.MOV R12, RZ, RZ, -R15 ;  /* 0x000000ffff0c7224 */ /* 0x002fe400078e0a0f */
[----:B------:R-:W-:Y:S02]  /*208b0*/  IMAD.MOV.U32 R14, RZ, RZ, RZ ;  /* 0x000000ffff0e7224 */ /* 0x000fe400078e00ff */
[----:B------:R-:W-:-:S04]  /*208c0*/  IMAD R12, R12, R7, RZ ;  /* 0x000000070c0c7224 */ /* 0x000fc800078e02ff */
[----:B------:R-:W-:Y:S01]  /*208d0*/  IMAD.HI.U32 R12, R15, R12, R14 ;  /* 0x0000000c0f0c7227 */ /* 0x000fe200078e000e */
[----:B------:R-:W-:-:S04]  /*208e0*/  IADD3 R14, R8, 0xffffffe, RZ ;  /* 0x0ffffffe080e7810 */ /* 0x000fc80007ffe0ff */
[----:B------:R-:W1:Y:S01]  /*208f0*/  F2I.FTZ.U32.TRUNC.NTZ R15, R14 ;  /* 0x0000000e000f7305 */ /* 0x000e62000021f000 */
[----:B------:R-:W-:-:S04]  /*20900*/  IMAD.HI.U32 R12, R12, R5, RZ ;  /* 0x000000050c0c7227 */ /* 0x000fc800078e00ff */
[----:B------:R-:W-:-:S05]  /*20910*/  IMAD R0, R12, R0, R5 ;  /* 0x000000000c007224 */ /* 0x000fca00078e0205 */
[----:B------:R-:W-:Y:S01]  /*20920*/  ISETP.GT.U32.AND P0, PT, R7, R0, PT ;  /* 0x000000000700720c */ /* 0x000fe20003f04070 */
[----:B-1----:R-:W-:Y:S02]  /*20930*/  IMAD.MOV R8, RZ, RZ, -R15 ;  /* 0x000000ffff087224 */ /* 0x002fe400078e0a0f */
[----:B------:R-:W-:-:S10]  /*20940*/  IMAD.MOV.U32 R14, RZ, RZ, RZ ;  /* 0x000000ffff0e7224 */ /* 0x000fd400078e00ff */
        /* <DEDUP_REMOVED lines=13> */
[----:B------:R-:W-:-:S05]  /*20a20*/  IABS R5, R12 ;  /* 0x0000000c00057213 */ /* 0x000fca0000000000 */
        /* <DEDUP_REMOVED lines=19> */
.L_x_2021:
[----:B------:R-:W-:-:S04]  /*20b60*/  IMAD.MOV.U32 R0, RZ, RZ, 0x4 ;  /* 0x00000004ff007424 */ /* 0x000fc800078e00ff */
[----:B-1----:R-:W-:-:S05]  /*20b70*/  IMAD.WIDE R14, R211, R0, c[0x0][0x590] ;  /* 0x00016400d30e7625 */ /* 0x002fca00078e0200 */
        /* <DEDUP_REMOVED lines=23> */
[----:B------:R-:W-:-:S05]  /*20cf0*/  @P2 IADD3 R8, R8, 0x1, RZ ;  /* 0x0000000108082810 */ /* 0x000fca0007ffe0ff */
[----:B------:R-:W-:-:S04]  /*20d00*/  IMAD.MOV.U32 R7, RZ, RZ, R8 ;  /* 0x000000ffff077224 */ /* 0x000fc800078e0008 */
        /* <DEDUP_REMOVED lines=20> */
[----:B------:R-:W-:Y:S01]  /*20e50*/  IMAD R3, R12, R0, R3 ;  /* 0x000000000c037224 */ /* 0x000fe200078e0203 */
[----:B------:R-:W-:-:S04]  /*20e60*/  LOP3.LUT R0, R6, R4, RZ, 0x3c, !PT ;  /* 0x0000000406007212 */ /* 0x000fc800078e3cff */
[----:B------:R-:W-:Y:S02]  /*20e70*/  ISETP.GT.U32.AND P0, PT, R8, R3, PT ;  /* 0x000000030800720c */ /* 0x000fe40003f04070 */
[----:B------:R-:W-:-:S11]  /*20e80*/  ISETP.GE.AND P1, PT, R0, RZ, PT ;  /* 0x000000ff0000720c */ /* 0x000fd60003f26270 */
[----:B------:R-:W-:Y:S01]  /*20e90*/  @!P0 IMAD.IADD R3, R3, 0x1, -R8 ;  /* 0x0000000103038824 */ /* 0x000fe200078e0a08 */
[----:B------:R-:W-:Y:S02]  /*20ea0*/  @!P0 IADD3 R12, R12, 0x1, RZ ;  /* 0x000000010c0c8810 */ /* 0x000fe40007ffe0ff */
[----:B------:R-:W-:Y:S02]  /*20eb0*/  ISETP.NE.AND P0, PT, R4, RZ, PT ;  /* 0x000000ff0400720c */ /* 0x000fe40003f05270 */
[----:B------:R-:W-:Y:S01]  /*20ec0*/  ISETP.GE.U32.AND P2, PT, R3, R8, PT ;  /* 0x000000080300720c */ /* 0x000fe20003f46070 */
[----:B------:R-:W-:-:S12]  /*20ed0*/  IMAD.MOV R3, RZ, RZ, -R4 ;  /* 0x000000ffff037224 */ /* 0x000fd800078e0a04 */
[----:B------:R-:W-:-:S05]  /*20ee0*/  @P2 IADD3 R12, R12, 0x1, RZ ;  /* 0x000000010c0c2810 */ /* 0x000fca0007ffe0ff */
[----:B------:R-:W-:Y:S01]  /*20ef0*/  @!P1 IMAD.MOV R12, RZ, RZ, -R12 ;  /* 0x000000ffff0c9224 */ /* 0x000fe200078e0a0c */
[----:B------:R-:W-:-:S05]  /*20f00*/  @!P0 LOP3.LUT R12, RZ, R4, RZ, 0x33, !PT ;  /* 0x00000004ff0c8212 */ /* 0x000fca00078e33ff */
[----:B------:R-:W-:Y:S02]  /*20f10*/  IMAD R210, R12, R3, R5 ;  /* 0x000000030cd27224 */ /* 0x000fe400078e0205 */
.L_x_2022:
[----:B------:R-:W-:Y:S05]  /*20f20*/  BSYNC B0 ;  /* 0x0000000000007941 */ /* 0x000fea0003800000 */
.L_x_2020:
[----:B------:R-:W-:-:S04]  /*20f30*/  LOP3.LUT R12, RZ, R12, RZ, 0x33, !PT ;  /* 0x0000000cff0c7212 */ /* 0x000fc800078e33ff */
[----:B------:R-:W-:Y:S01]  /*20f40*/  IADD3 R209, R12, R209, RZ ;  /* 0x000000d10cd17210 */ /* 0x000fe20007ffe0ff */
[----:B------:R-:W-:Y:S05]  /*20f50*/  BRA `(.L_x_2023) ;  /* 0x0000004000007947 */ /* 0x000fea0003800000 */
.L_x_2011:
[----:B------:R-:W-:Y:S01]  /*20f60*/  IMAD.MOV.U32 R208, RZ, RZ, R3 ;  /* 0x000000ffffd07224 */ /* 0x000fe200078e0003 */
[----:B------:R-:W-:Y:S01]  /*20f70*/  MOV R210, RZ ;  /* 0x000000ff00d27202 */ /* 0x000fe20000000f00 */
[----:B------:R-:W-:Y:S01]  /*20f80*/  IMAD.MOV.U32 R209, RZ, RZ, RZ ;  /* 0x000000ffffd17224 */ /* 0x000fe200078e00ff */
[----:B------:R-:W-:Y:S02]  /*20f90*/  MOV R211, c[0x0][0x53c] ;  /* 0x00014f0000d37a02 */ /* 0x000fe40000000f00 */
.L_x_2023:
[----:B------:R-:W-:Y:S05]  /*20fa0*/  BSYNC B1 ;  /* 0x0000000000017941 */ /* 0x000fea0003800000 */
.L_x_2009:
[----:B------:R-:W-:Y:S01]  /*20fb0*/  WARPSYNC 0xffffffff ;  /* 0xffffffff00007948 */ /* 0x000fe20003800000 */
[----:B------:R-:W-:Y:S01]  /*20fc0*/  BAR.SYNC.DEFER_BLOCKING 0x4, 0x100 ;  /* 0x0104000000007b1d */ /* 0x000fe20000010000 */
[----:B------:R-:W-:-:S13]  /*20fd0*/  ISETP.NE.AND P0, PT, R2, RZ, PT ;  /* 0x000000ff0200720c */ /* 0x000fda0003f05270 */
[----:B------:R1:W-:Y:S04]  /*20fe0*/  @!P0 STS.128 [0x24100], R208 ;  /* 0x024100d0ff008388 */ /* 0x0003e80000000c00 */
[----:B------:R-:W-:Y:S06]  /*20ff0*/  BAR.ARV 0x5, 0x100 ;  /* 0x0144000000007b1d */ /* 0x000fec0000002000 */
.L_x_2004:
[----:B----4-:R-:W-:-:S13]  /*21000*/  ISETP.GE.AND P0, PT, R211, c[0x0][0x53c], PT ;  /* 0x00014f00d3007a0c */ /* 0x010fda0003f06270 */
[----:B-123--:R-:W-:Y:S01]  /*21010*/  @P0 CALL.REL.NOINC `(.L_x_2024) ;  /* 0x0000001000000944 */ /* 0x00efe20003c00000 */
[----:B------:R-:W-:Y:S05]  /*21020*/  BRA `(.L_x_2025) ;  /* 0xfffe04f000007947 */ /* 0x000fea000383ffff */
.L_x_2024:
[----:B------:R-:W-:Y:S05]  /*21030*/  EXIT ;  /* 0x000000000000794d */ /* 0x000fea0003800000 */
.L_x_1801:
[----:B------:R-:W-:Y:S02]  /*21040*/  MOV R5, 0x1 ;  /* 0x0000000100057802 */ /* 0x000fe40000000f00 */
[----:B------:R-:W-:Y:S02]  /*21050*/  MOV R0, 0x21070 ;  /* 0x0002107000007802 */ /* 0x000fe40000000f00 */
[----:B------:R-:W-:Y:S05]  /*21060*/  CALL.REL.NOINC `($__internal_40_$__cuda_sm70_shflsync_up_p) ;  /* 0x0000160000007944 */ /* 0x000fea0003c00000 */
[----:B-12---:R-:W-:Y:S05]  /*21070*/  BRA `(.L_x_2026) ;  /* 0xfffdf3f000007947 */ /* 0x006fea000383ffff */
.L_x_1802:
[----:B------:R-:W-:Y:S02]  /*21080*/  MOV R5, 0x2 ;  /* 0x0000000200057802 */ /* 0x000fe40000000f00 */
[----:B------:R-:W-:Y:S02]  /*21090*/  MOV R0, 0x210b0 ;  /* 0x000210b000007802 */ /* 0x000fe40000000f00 */
[----:B------:R-:W-:Y:S05]  /*210a0*/  CALL.REL.NOINC `($__internal_40_$__cuda_sm70_shflsync_up_p) ;  /* 0x000015c000007944 */ /* 0x000fea0003c00000 */
[----:B--2---:R-:W-:Y:S01]  /*210b0*/  SEL R0, R5, RZ, P4 ;  /* 0x000000ff05007207 */ /* 0x004fe20002000000 */
[----:B------:R-:W-:-:S04]  /*210c0*/  IMAD.MOV.U32 R5, RZ, RZ, 0x4 ;  /* 0x00000004ff057424 */ /* 0x000fc800078e00ff */
[----:B-1----:R-:W-:Y:S01]  /*210d0*/  IMAD.IADD R7, R7, 0x1, R0 ;  /* 0x0000000107077824 */ /* 0x002fe200078e0200 */
        /* <DEDUP_REMOVED lines=13> */
[----:B------:R-:W-:Y:S01]  /*211b0*/  IMAD.MOV.U32 R14, RZ, RZ, 0x1f ;  /* 0x0000001fff0e7424 */ /* 0x000fe200078e00ff */
[----:B------:R-:W-:-:S03]  /*211c0*/  MOV R15, 0x1f ;  /* 0x0000001f000f7802 */ /* 0x000fc60000000f00 */
[----:B-1----:R-:W-:Y:S01]  /*211d0*/  IMAD.IADD R7, R7, 0x1, R0 ;  /* 0x0000000107077824 */ /* 0x002fe200078e0200 */
[----:B------:R-:W-:-:S03]  /*211e0*/  MOV R0, 0x21210 ;  /* 0x0002121000007802 */ /* 0x000fc60000000f00 */
[----:B------:R-:W-:Y:S02]  /*211f0*/  IMAD.MOV.U32 R17, RZ, RZ, R7 ;  /* 0x000000ffff117224 */ /* 0x000fe400078e0007 */
[----:B------:R-:W-:Y:S05]  /*21200*/  CALL.REL.NOINC `($__internal_39_$__cuda_sm70_shflsync_idx_p) ;  /* 0x0000141000007944 */ /* 0x000fea0003c00000 */
[----:B-12---:R-:W-:Y:S05]  /*21210*/  BRA `(.L_x_2027) ;  /* 0xfffdf35000007947 */ /* 0x006fea000383ffff */
.L_x_1804:
[----:B------:R-:W-:Y:S02]  /*21220*/  SEL R5, RZ, 0x1, P0 ;  /* 0x00000001ff057807 */ /* 0x000fe40000000000 */
[----:B------:R-:W-:Y:S02]  /*21230*/  MOV R0, 0x21250 ;  /* 0x0002125000007802 */ /* 0x000fe40000000f00 */
[----:B------:R-:W-:Y:S05]  /*21240*/  CALL.REL.NOINC `($__internal_41_$__cuda_sm70_votesync_ballot) ;  /* 0x0000147000007944 */ /* 0x000fea0003c00000 */
[----:B------:R-:W-:Y:S05]  /*21250*/  BRA `(.L_x_2028) ;  /* 0xfffdf3a000007947 */ /* 0x000fea000383ffff */
.L_x_1805:
[----:B------:R-:W-:Y:S01]  /*21260*/  IMAD.MOV.U32 R17, RZ, RZ, R4 ;  /* 0x000000ffff117224 */ /* 0x000fe200078e0004 */
[----:B------:R-:W-:Y:S02]  /*21270*/  MOV R15, 0x1f ;  /* 0x0000001f000f7802 */ /* 0x000fe40000000f00 */
[----:B------:R-:W-:Y:S02]  /*21280*/  MOV R0, 0x212a0 ;  /* 0x000212a000007802 */ /* 0x000fe40000000f00 */
[----:B------:R-:W-:Y:S05]  /*21290*/  CALL.REL.NOINC `($__internal_39_$__cuda_sm70_shflsync_idx_p) ;  /* 0x0000138000007944 */ /* 0x000fea0003c00000 */
[----:B--2---:R-:W-:Y:S01]  /*212a0*/  IMAD.MOV.U32 R4, RZ, RZ, R15 ;  /* 0x000000ffff047224 */ /* 0x004fe200078e000f */
[----:B------:R-:W-:Y:S01]  /*212b0*/  MOV R9, RZ ;  /* 0x000000ff00097202 */ /* 0x000fe20000000f00 */
[----:B-1----:R-:W-:Y:S01]  /*212c0*/  IMAD.MOV.U32 R17, RZ, RZ, R3 ;  /* 0x000000ffff117224 */ /* 0x002fe200078e0003 */
[----:B------:R-:W-:Y:S02]  /*212d0*/  MOV R15, 0x1f ;  /* 0x0000001f000f7802 */ /* 0x000fe40000000f00 */
[----:B------:R-:W-:-:S02]  /*212e0*/  MOV R0, 0x21300 ;  /* 0x0002130000007802 */ /* 0x000fc40000000f00 */
[----:B------:R-:W-:Y:S05]  /*212f0*/  CALL.REL.NOINC `($__internal_39_$__cuda_sm70_shflsync_idx_p) ;  /* 0x0000132000007944 */ /* 0x000fea0003c00000 */
[----:B--2---:R-:W-:Y:S01]  /*21300*/  MOV R3, R15 ;  /* 0x0000000f00037202 */ /* 0x004fe20000000f00 */
[----:B-1----:R-:W-:Y:S05]  /*21310*/  BRA `(.L_x_2029) ;  /* 0xfffdf34000007947 */ /* 0x002fea000383ffff */
.L_x_1808:
[----:B------:R-:W-:Y:S01]  /*21320*/  IMAD.MOV.U32 R17, RZ, RZ, R7 ;  /* 0x000000ffff117224 */ /* 0x000fe200078e0007 */
[----:B------:R-:W-:-:S02]  /*21330*/  MOV R15, 0x1f ;  /* 0x0000001f000f7802 */ /* 0x000fc40000000f00 */
[----:B------:R-:W-:Y:S02]  /*21340*/  MOV R0, 0x21360 ;  /* 0x0002136000007802 */ /* 0x000fe40000000f00 */
[----:B--23--:R-:W-:Y:S05]  /*21350*/  CALL.REL.NOINC `($__internal_39_$__cuda_sm70_shflsync_idx_p) ;  /* 0x000012c000007944 */ /* 0x00cfea0003c00000 */
[----:B--2---:R-:W-:Y:S01]  /*21360*/  MOV R9, R15 ;  /* 0x0000000f00097202 */ /* 0x004fe20000000f00 */
[----:B-1----:R-:W-:Y:S05]  /*21370*/  BRA `(.L_x_1807) ;  /* 0xfffdf34000007947 */ /* 0x002fea000383ffff */
.L_x_1863:
[----:B------:R-:W-:Y:S01]  /*21380*/  IMAD.MOV.U32 R17, RZ, RZ, R6 ;  /* 0x000000ffff117224 */ /* 0x000fe200078e0006 */
[----:B------:R-:W-:Y:S01]  /*21390*/  MOV R14, RZ ;  /* 0x000000ff000e7202 */ /* 0x000fe20000000f00 */
[----:B------:R-:W-:Y:S01]  /*213a0*/  IMAD.MOV.U32 R15, RZ, RZ, 0x181f ;  /* 0x0000181fff0f7424 */ /* 0x000fe200078e00ff */
[----:B------:R-:W-:Y:S02]  /*213b0*/  MOV R0, 0x213d0 ;  /* 0x000213d000007802 */ /* 0x000fe40000000f00 */
[----:B-----5:R-:W-:Y:S05]  /*213c0*/  CALL.REL.NOINC `($__internal_39_$__cuda_sm70_shflsync_idx_p) ;  /* 0x0000125000007944 */ /* 0x020fea0003c00000 */
[----:B--2---:R-:W-:Y:S01]  /*213d0*/  MOV R23, R15 ;  /* 0x0000000f00177202 */ /* 0x004fe20000000f00 */
[----:B-1----:R-:W-:Y:S05]  /*213e0*/  BRA `(.L_x_2030) ;  /* 0xfffe6c1000007947 */ /* 0x002fea000383ffff */
.L_x_1864:
[----:B------:R-:W-:Y:S01]  /*213f0*/  IMAD.MOV.U32 R17, RZ, RZ, R20 ;  /* 0x000000ffff117224 */ /* 0x000fe200078e0014 */
[----:B------:R-:W-:Y:S01]  /*21400*/  MOV R14, RZ ;  /* 0x000000ff000e7202 */ /* 0x000fe20000000f00 */
[----:B------:R-:W-:Y:S01]  /*21410*/  IMAD.MOV.U32 R15, RZ, RZ, 0x181f ;  /* 0x0000181fff0f7424 */ /* 0x000fe200078e00ff */
[----:B------:R-:W-:Y:S02]  /*21420*/  MOV R0, 0x21440 ;  /* 0x0002144000007802 */ /* 0x000fe40000000f00 */
[----:B-12--5:R-:W-:Y:S05]  /*21430*/  CALL.REL.NOINC `($__internal_39_$__cuda_sm70_shflsync_idx_p) ;  /* 0x000011e000007944 */ /* 0x026fea0003c00000 */
[----:B-12---:R-:W-:Y:S05]  /*21440*/  BRA `(.L_x_2031) ;  /* 0xfffe6bd000007947 */ /* 0x006fea000383ffff */
.L_x_1867:
[----:B--2---:R-:W-:Y:S01]  /*21450*/  IMAD.MOV.U32 R17, RZ, RZ, R6 ;  /* 0x000000ffff117224 */ /* 0x004fe200078e0006 */
[----:B------:R-:W-:Y:S01]  /*21460*/  MOV R14, 0x1 ;  /* 0x00000001000e7802 */ /* 0x000fe20000000f00 */
[----:B----4-:R-:W-:Y:S01]  /*21470*/  IMAD.MOV.U32 R15, RZ, RZ, 0x181f ;  /* 0x0000181fff0f7424 */ /* 0x010fe200078e00ff */
[----:B------:R-:W-:-:S02]  /*21480*/  MOV R0, 0x214a0 ;  /* 0x000214a000007802 */ /* 0x000fc40000000f00 */
[----:B-1-3-5:R-:W-:Y:S05]  /*21490*/  CALL.REL.NOINC `($__internal_39_$__cuda_sm70_shflsync_idx_p) ;  /* 0x0000118000007944 */ /* 0x02afea0003c00000 */
[----:B--2---:R-:W-:Y:S01]  /*214a0*/  IMAD.MOV.U32 R23, RZ, RZ, R15 ;  /* 0x000000ffff177224 */ /* 0x004fe200078e000f */
[----:B-1----:R-:W-:Y:S01]  /*214b0*/  MOV R14, 0x1 ;  /* 0x00000001000e7802 */ /* 0x002fe20000000f00 */
[----:B------:R-:W-:Y:S01]  /*214c0*/  IMAD.MOV.U32 R17, RZ, RZ, R20 ;  /* 0x000000ffff117224 */ /* 0x000fe200078e0014 */
[----:B------:R-:W-:-:S02]  /*214d0*/  MOV R15, 0x181f ;  /* 0x0000181f000f7802 */ /* 0x000fc40000000f00 */
[----:B------:R-:W-:Y:S02]  /*214e0*/  MOV R0, 0x21500 ;  /* 0x0002150000007802 */ /* 0x000fe40000000f00 */
[----:B------:R-:W-:Y:S05]  /*214f0*/  CALL.REL.NOINC `($__internal_39_$__cuda_sm70_shflsync_idx_p) ;  /* 0x0000112000007944 */ /* 0x000fea0003c00000 */
[----:B-12---:R-:W-:Y:S05]  /*21500*/  BRA `(.L_x_2032) ;  /* 0xfffe6c7000007947 */ /* 0x006fea000383ffff */
.L_x_1870:
[----:B-1----:R-:W-:Y:S01]  /*21510*/  IMAD.MOV.U32 R17, RZ, RZ, R6 ;  /* 0x000000ffff117224 */ /* 0x002fe200078e0006 */
[----:B------:R-:W-:Y:S01]  /*21520*/  MOV R14, 0x2 ;  /* 0x00000002000e7802 */ /* 0x000fe20000000f00 */
[----:B----4-:R-:W-:Y:S01]  /*21530*/  IMAD.MOV.U32 R15, RZ, RZ, 0x181f ;  /* 0x0000181fff0f7424 */ /* 0x010fe200078e00ff */
[----:B------:R-:W-:Y:S02]  /*21540*/  MOV R0, 0x21560 ;  /* 0x0002156000007802 */ /* 0x000fe40000000f00 */
[----:B--23-5:R-:W-:Y:S05]  /*21550*/  CALL.REL.NOINC `($__internal_39_$__cuda_sm70_shflsync_idx_p) ;  /* 0x000010c000007944 */ /* 0x02cfea0003c00000 */
[----:B--2---:R-:W-:Y:S01]  /*21560*/  MOV R23, R15 ;  /* 0x0000000f00177202 */ /* 0x004fe20000000f00 */
[----:B-1----:R-:W-:Y:S05]  /*21570*/  BRA `(.L_x_2033) ;  /* 0xfffe6d3000007947 */ /* 0x002fea000383ffff */
.L_x_1871:
[----:B------:R-:W-:Y:S01]  /*21580*/  IMAD.MOV.U32 R17, RZ, RZ, R20 ;  /* 0x000000ffff117224 */ /* 0x000fe200078e0014 */
[----:B------:R-:W-:Y:S01]  /*21590*/  MOV R14, 0x2 ;  /* 0x00000002000e7802 */ /* 0x000fe20000000f00 */
[----:B----4-:R-:W-:Y:S01]  /*215a0*/  IMAD.MOV.U32 R15, RZ, RZ, 0x181f ;  /* 0x0000181fff0f7424 */ /* 0x010fe200078e00ff */
[----:B------:R-:W-:Y:S02]  /*215b0*/  MOV R0, 0x215d0 ;  /* 0x000215d000007802 */ /* 0x000fe40000000f00 */
[----:B-123-5:R-:W-:Y:S05]  /*215c0*/  CALL.REL.NOINC `($__internal_39_$__cuda_sm70_shflsync_idx_p) ;  /* 0x0000105000007944 */ /* 0x02efea0003c00000 */
[----:B-12---:R-:W-:Y:S05]  /*215d0*/  BRA `(.L_x_2034) ;  /* 0xfffe6cf000007947 */ /* 0x006fea000383ffff */
.L_x_1874:
[----:B-1----:R-:W-:Y:S01]  /*215e0*/  IMAD.MOV.U32 R17, RZ, RZ, R6 ;  /* 0x000000ffff117224 */ /* 0x002fe200078e0006 */
[----:B------:R-:W-:Y:S01]  /*215f0*/  MOV R14, 0x3 ;  /* 0x00000003000e7802 */ /* 0x000fe20000000f00 */
[----:B------:R-:W-:Y:S01]  /*21600*/  IMAD.MOV.U32 R15, RZ, RZ, 0x181f ;  /* 0x0000181fff0f7424 */ /* 0x000fe200078e00ff */
[----:B------:R-:W-:-:S02]  /*21610*/  MOV R0, 0x21630 ;  /* 0x0002163000007802 */ /* 0x000fc40000000f00 */
[----:B--2345:R-:W-:Y:S05]  /*21620*/  CALL.REL.NOINC `($__internal_39_$__cuda_sm70_shflsync_idx_p) ;  /* 0x00000ff000007944 */ /* 0x03cfea0003c00000 */
[----:B--2---:R-:W-:Y:S01]  /*21630*/  IMAD.MOV.U32 R23, RZ, RZ, R15 ;  /* 0x000000ffff177224 */ /* 0x004fe200078e000f */
[----:B-1----:R-:W-:Y:S01]  /*21640*/  MOV R14, 0x3 ;  /* 0x00000003000e7802 */ /* 0x002fe20000000f00 */
[----:B------:R-:W-:Y:S01]  /*21650*/  IMAD.MOV.U32 R17, RZ, RZ, R20 ;  /* 0x000000ffff117224 */ /* 0x000fe200078e0014 */
[----:B------:R-:W-:-:S02]  /*21660*/  MOV R15, 0x181f ;  /* 0x0000181f000f7802 */ /* 0x000fc40000000f00 */
[----:B------:R-:W-:Y:S02]  /*21670*/  MOV R0, 0x21690 ;  /* 0x0002169000007802 */ /* 0x000fe40000000f00 */
[----:B------:R-:W-:Y:S05]  /*21680*/  CALL.REL.NOINC `($__internal_39_$__cuda_sm70_shflsync_idx_p) ;  /* 0x00000f9000007944 */ /* 0x000fea0003c00000 */
[----:B-12---:R-:W-:Y:S05]  /*21690*/  BRA `(.L_x_2035) ;  /* 0xfffe6d7000007947 */ /* 0x006fea000383ffff */
.L_x_1963:
[----:B------:R-:W-:Y:S01]  /*216a0*/  IMAD.MOV.U32 R8, RZ, RZ, R239 ;  /* 0x000000ffff087224 */ /* 0x000fe200078e00ef */
[----:B------:R-:W-:Y:S02]  /*216b0*/  MOV R7, 0x2 ;  /* 0x0000000200077802 */ /* 0x000fe40000000f00 */
[----:B------:R-:W-:Y:S02]  /*216c0*/  MOV R6, 0x216e0 ;  /* 0x000216e000067802 */ /* 0x000fe40000000f00 */
[----:B------:R-:W-:Y:S05]  /*216d0*/  CALL.REL.NOINC `($__internal_38_$__cuda_sm70_shflsync_bfly_p) ;  /* 0x00000ef000007944 */ /* 0x000fea0003c00000 */
[----:B-12---:R-:W-:Y:S05]  /*216e0*/  BRA `(.L_x_2036) ;  /* 0xffffad2000007947 */ /* 0x006fea000383ffff */
.L_x_1964:
[----:B------:R-:W-:Y:S02]  /*216f0*/  MOV R7, 0x1 ;  /* 0x0000000100077802 */ /* 0x000fe40000000f00 */
[----:B------:R-:W-:Y:S02]  /*21700*/  MOV R6, 0x21720 ;  /* 0x0002172000067802 */ /* 0x000fe40000000f00 */
[----:B-1----:R-:W-:Y:S05]  /*21710*/  CALL.REL.NOINC `($__internal_38_$__cuda_sm70_shflsync_bfly_p) ;  /* 0x00000eb000007944 */ /* 0x002fea0003c00000 */
[----:B--2---:R-:W-:Y:S01]  /*21720*/  FADD.FTZ R3, R8, R7 ;  /* 0x0000000708037221 */ /* 0x004fe20000010000 */
[----:B-1----:R-:W-:Y:S02]  /*21730*/  MOV R8, R242 ;  /* 0x000000f200087202 */ /* 0x002fe40000000f00 */
[----:B------:R-:W-:Y:S02]  /*21740*/  MOV R7, 0x2 ;  /* 0x0000000200077802 */ /* 0x000fe40000000f00 */
[----:B------:R-:W-:-:S02]  /*21750*/  MOV R6, 0x21770 ;  /* 0x0002177000067802 */ /* 0x000fc40000000f00 */
[----:B------:R-:W-:Y:S05]  /*21760*/  CALL.REL.NOINC `($__internal_38_$__cuda_sm70_shflsync_bfly_p) ;  /* 0x00000e6000007944 */ /* 0x000fea0003c00000 */
[----:B--2---:R-:W-:Y:S01]  /*21770*/  FADD.FTZ R12, R242, R7 ;  /* 0x00000007f20c7221 */ /* 0x004fe20000010000 */
[----:B------:R-:W-:-:S02]  /*21780*/  MOV R7, 0x1 ;  /* 0x0000000100077802 */ /* 0x000fc40000000f00 */
[----:B------:R-:W-:Y:S02]  /*21790*/  MOV R6, 0x217c0 ;  /* 0x000217c000067802 */ /* 0x000fe40000000f00 */
[----:B-1----:R-:W-:Y:S02]  /*217a0*/  MOV R8, R12 ;  /* 0x0000000c00087202 */ /* 0x002fe40000000f00 */
[----:B------:R-:W-:Y:S05]  /*217b0*/  CALL.REL.NOINC `($__internal_38_$__cuda_sm70_shflsync_bfly_p) ;  /* 0x00000e1000007944 */ /* 0x000fea0003c00000 */
[----:B-12---:R-:W-:Y:S05]  /*217c0*/  BRA `(.L_x_2037) ;  /* 0xffffacb000007947 */ /* 0x006fea000383ffff */
.L_x_1971:
[----:B---34-:R-:W-:Y:S01]  /*217d0*/  IMAD.MOV.U32 R17, RZ, RZ, R64 ;  /* 0x000000ffff117224 */ /* 0x018fe200078e0040 */
[----:B------:R-:W-:Y:S01]  /*217e0*/  MOV R14, RZ ;  /* 0x000000ff000e7202 */ /* 0x000fe20000000f00 */
[----:B------:R-:W-:Y:S01]  /*217f0*/  IMAD.MOV.U32 R15, RZ, RZ, 0x181f ;  /* 0x0000181fff0f7424 */ /* 0x000fe200078e00ff */
[----:B------:R-:W-:Y:S02]  /*21800*/  MOV R0, 0x21820 ;  /* 0x0002182000007802 */ /* 0x000fe40000000f00 */
[----:B-12---:R-:W-:Y:S05]  /*21810*/  CALL.REL.NOINC `($__internal_39_$__cuda_sm70_shflsync_idx_p) ;  /* 0x00000e0000007944 */ /* 0x006fea0003c00000 */
[----:B--2---:R-:W-:Y:S01]  /*21820*/  MOV R66, R15 ;  /* 0x0000000f00427202 */ /* 0x004fe20000000f00 */
[----:B-1----:R-:W-:Y:S05]  /*21830*/  BRA `(.L_x_2038) ;  /* 0xffffc5b000007947 */ /* 0x002fea000383ffff */
.L_x_1972:
[----:B------:R-:W-:Y:S01]  /*21840*/  IMAD.MOV.U32 R17, RZ, RZ, R2 ;  /* 0x000000ffff117224 */ /* 0x000fe200078e0002 */
[----:B------:R-:W-:Y:S01]  /*21850*/  MOV R14, RZ ;  /* 0x000000ff000e7202 */ /* 0x000fe20000000f00 */
[----:B------:R-:W-:Y:S01]  /*21860*/  IMAD.MOV.U32 R15, RZ, RZ, 0x181f ;  /* 0x0000181fff0f7424 */ /* 0x000fe200078e00ff */
[----:B------:R-:W-:Y:S02]  /*21870*/  MOV R0, 0x21890 ;  /* 0x0002189000007802 */ /* 0x000fe40000000f00 */
[----:B-1234-:R-:W-:Y:S05]  /*21880*/  CALL.REL.NOINC `($__internal_39_$__cuda_sm70_shflsync_idx_p) ;  /* 0x00000d9000007944 */ /* 0x01efea0003c00000 */
[----:B-12---:R-:W-:Y:S05]  /*21890*/  BRA `(.L_x_2039) ;  /* 0xffffc57000007947 */ /* 0x006fea000383ffff */
.L_x_1975:
[----:B---3--:R-:W-:Y:S01]  /*218a0*/  IMAD.MOV.U32 R17, RZ, RZ, R64 ;  /* 0x000000ffff117224 */ /* 0x008fe200078e0040 */
[----:B------:R-:W-:Y:S01]  /*218b0*/  MOV R14, 0x1 ;  /* 0x00000001000e7802 */ /* 0x000fe20000000f00 */
[----:B------:R-:W-:Y:S01]  /*218c0*/  IMAD.MOV.U32 R15, RZ, RZ, 0x181f ;  /* 0x0000181fff0f7424 */ /* 0x000fe200078e00ff */
[----:B------:R-:W-:-:S02]  /*218d0*/  MOV R0, 0x218f0 ;  /* 0x000218f000007802 */ /* 0x000fc40000000f00 */
[----:B-12-4-:R-:W-:Y:S05]  /*218e0*/  CALL.REL.NOINC `($__internal_39_$__cuda_sm70_shflsync_idx_p) ;  /* 0x00000d3000007944 */ /* 0x016fea0003c00000 */
[----:B--2---:R-:W-:Y:S01]  /*218f0*/  IMAD.MOV.U32 R28, RZ, RZ, R15 ;  /* 0x000000ffff1c7224 */ /* 0x004fe200078e000f */
[----:B-1----:R-:W-:Y:S01]  /*21900*/  MOV R14, 0x1 ;  /* 0x00000001000e7802 */ /* 0x002fe20000000f00 */
[----:B------:R-:W-:Y:S01]  /*21910*/  IMAD.MOV.U32 R17, RZ, RZ, R2 ;  /* 0x000000ffff117224 */ /* 0x000fe200078e0002 */
[----:B------:R-:W-:-:S02]  /*21920*/  MOV R15, 0x181f ;  /* 0x0000181f000f7802 */ /* 0x000fc40000000f00 */
[----:B------:R-:W-:Y:S02]  /*21930*/  MOV R0, 0x21950 ;  /* 0x0002195000007802 */ /* 0x000fe40000000f00 */
[----:B------:R-:W-:Y:S05]  /*21940*/  CALL.REL.NOINC `($__internal_39_$__cuda_sm70_shflsync_idx_p) ;  /* 0x00000cd000007944 */ /* 0x000fea0003c00000 */
[----:B-12---:R-:W-:Y:S05]  /*21950*/  BRA `(.L_x_2040) ;  /* 0xffffc61000007947 */ /* 0x006fea000383ffff */
.L_x_1978:
[----:B--2---:R-:W-:Y:S01]  /*21960*/  IMAD.MOV.U32 R17, RZ, RZ, R64 ;  /* 0x000000ffff117224 */ /* 0x004fe200078e0040 */
[----:B------:R-:W-:Y:S01]  /*21970*/  MOV R14, 0x2 ;  /* 0x00000002000e7802 */ /* 0x000fe20000000f00 */
[----:B------:R-:W-:Y:S01]  /*21980*/  IMAD.MOV.U32 R15, RZ, RZ, 0x181f ;  /* 0x0000181fff0f7424 */ /* 0x000fe200078e00ff */
[----:B------:R-:W-:Y:S02]  /*21990*/  MOV R0, 0x219b0 ;  /* 0x000219b000007802 */ /* 0x000fe40000000f00 */
[----:B-1-34-:R-:W-:Y:S05]  /*219a0*/  CALL.REL.NOINC `($__internal_39_$__cuda_sm70_shflsync_idx_p) ;  /* 0x00000c7000007944 */ /* 0x01afea0003c00000 */
[----:B--2---:R-:W-:Y:S01]  /*219b0*/  MOV R24, R15 ;  /* 0x0000000f00187202 */ /* 0x004fe20000000f00 */
[----:B-1----:R-:W-:Y:S05]  /*219c0*/  BRA `(.L_x_2041) ;  /* 0xffffc6d000007947 */ /* 0x002fea000383ffff */
.L_x_1979:
[----:B------:R-:W-:Y:S01]  /*219d0*/  IMAD.MOV.U32 R17, RZ, RZ, R2 ;  /* 0x000000ffff117224 */ /* 0x000fe200078e0002 */
[----:B------:R-:W-:Y:S01]  /*219e0*/  MOV R14, 0x2 ;  /* 0x00000002000e7802 */ /* 0x000fe20000000f00 */
[----:B------:R-:W-:Y:S01]  /*219f0*/  IMAD.MOV.U32 R15, RZ, RZ, 0x181f ;  /* 0x0000181fff0f7424 */ /* 0x000fe200078e00ff */
[----:B------:R-:W-:Y:S02]  /*21a00*/  MOV R0, 0x21a20 ;  /* 0x00021a2000007802 */ /* 0x000fe40000000f00 */
[----:B-1234-:R-:W-:Y:S05]  /*21a10*/  CALL.REL.NOINC `($__internal_39_$__cuda_sm70_shflsync_idx_p) ;  /* 0x00000c0000007944 */ /* 0x01efea0003c00000 */
[----:B-12---:R-:W-:Y:S05]  /*21a20*/  BRA `(.L_x_2042) ;  /* 0xffffc69000007947 */ /* 0x006fea000383ffff */
.L_x_1982:
[----:B-1----:R-:W-:Y:S01]  /*21a30*/  IMAD.MOV.U32 R17, RZ, RZ, R64 ;  /* 0x000000ffff117224 */ /* 0x002fe200078e0040 */
[----:B------:R-:W-:Y:S01]  /*21a40*/  MOV R14, 0x3 ;  /* 0x00000003000e7802 */ /* 0x000fe20000000f00 */
[----:B----4-:R-:W-:Y:S01]  /*21a50*/  IMAD.MOV.U32 R15, RZ, RZ, 0x181f ;  /* 0x0000181fff0f7424 */ /* 0x010fe200078e00ff */
[----:B------:R-:W-:-:S02]  /*21a60*/  MOV R0, 0x21a80 ;  /* 0x00021a8000007802 */ /* 0x000fc40000000f00 */
[----:B--23--:R-:W-:Y:S05]  /*21a70*/  CALL.REL.NOINC `($__internal_39_$__cuda_sm70_shflsync_idx_p) ;  /* 0x00000ba000007944 */ /* 0x00cfea0003c00000 */
[----:B--2---:R-:W-:Y:S01]  /*21a80*/  IMAD.MOV.U32 R64, RZ, RZ, R15 ;  /* 0x000000ffff407224 */ /* 0x004fe200078e000f */
[----:B-1----:R-:W-:Y:S01]  /*21a90*/  MOV R14, 0x3 ;  /* 0x00000003000e7802 */ /* 0x002fe20000000f00 */
[----:B------:R-:W-:Y:S01]  /*21aa0*/  IMAD.MOV.U32 R17, RZ, RZ, R2 ;  /* 0x000000ffff117224 */ /* 0x000fe200078e0002 */
[----:B------:R-:W-:-:S02]  /*21ab0*/  MOV R15, 0x181f ;  /* 0x0000181f000f7802 */ /* 0x000fc40000000f00 */
[----:B------:R-:W-:Y:S02]  /*21ac0*/  MOV R0, 0x21ae0 ;  /* 0x00021ae000007802 */ /* 0x000fe40000000f00 */
[----:B------:R-:W-:Y:S05]  /*21ad0*/  CALL.REL.NOINC `($__internal_39_$__cuda_sm70_shflsync_idx_p) ;  /* 0x00000b4000007944 */ /* 0x000fea0003c00000 */
[----:B-12---:R-:W-:Y:S05]  /*21ae0*/  BRA `(.L_x_2043) ;  /* 0xffffc71000007947 */ /* 0x006fea000383ffff */
.L_x_1984:
[----:B------:R-:W-:Y:S01]  /*21af0*/  IMAD.MOV.U32 R17, RZ, RZ, R166 ;  /* 0x000000ffff117224 */ /* 0x000fe200078e00a6 */
[----:B------:R-:W-:Y:S01]  /*21b00*/  MOV R14, RZ ;  /* 0x000000ff000e7202 */ /* 0x000fe20000000f00 */
[----:B------:R-:W-:Y:S01]  /*21b10*/  IMAD.MOV.U32 R15, RZ, RZ, 0x1c1f ;  /* 0x00001c1fff0f7424 */ /* 0x000fe200078e00ff */
[----:B------:R-:W-:Y:S02]  /*21b20*/  MOV R0, 0x21b40 ;  /* 0x00021b4000007802 */ /* 0x000fe40000000f00 */
[----:B------:R-:W-:Y:S05]  /*21b30*/  CALL.REL.NOINC `($__internal_39_$__cuda_sm70_shflsync_idx_p) ;  /* 0x00000ae000007944 */ /* 0x000fea0003c00000 */
[----:B--2---:R-:W-:Y:S01]  /*21b40*/  MOV R169, R15 ;  /* 0x0000000f00a97202 */ /* 0x004fe20000000f00 */
[----:B-1----:R-:W-:Y:S05]  /*21b50*/  BRA `(.L_x_2044) ;  /* 0xffffc9c000007947 */ /* 0x002fea000383ffff */
.L_x_1985:
[----:B------:R-:W-:Y:S01]  /*21b60*/  IMAD.MOV.U32 R17, RZ, RZ, R168 ;  /* 0x000000ffff117224 */ /* 0x000fe200078e00a8 */
[----:B------:R-:W-:Y:S01]  /*21b70*/  MOV R14, RZ ;  /* 0x000000ff000e7202 */ /* 0x000fe20000000f00 */
[----:B------:R-:W-:Y:S01]  /*21b80*/  IMAD.MOV.U32 R15, RZ, RZ, 0x1c1f ;  /* 0x00001c1fff0f7424 */ /* 0x000fe200078e00ff */
[----:B------:R-:W-:Y:S02]  /*21b90*/  MOV R0, 0x21bb0 ;  /* 0x00021bb000007802 */ /* 0x000fe40000000f00 */
[----:B-12---:R-:W-:Y:S05]  /*21ba0*/  CALL.REL.NOINC `($__internal_39_$__cuda_sm70_shflsync_idx_p) ;  /* 0x00000a7000007944 */ /* 0x006fea0003c00000 */
[----:B--2---:R-:W-:Y:S01]  /*21bb0*/  MOV R0, R15 ;  /* 0x0000000f00007202 */ /* 0x004fe20000000f00 */
[----:B-1----:R-:W-:Y:S05]  /*21bc0*/  BRA `(.L_x_2045) ;  /* 0xffffc97000007947 */ /* 0x002fea000383ffff */
.L_x_1988:
[----:B-1----:R-:W-:Y:S01]  /*21bd0*/  IMAD.MOV.U32 R17, RZ, RZ, R166 ;  /* 0x000000ffff117224 */ /* 0x002fe200078e00a6 */
[----:B------:R-:W-:Y:S01]  /*21be0*/  MOV R14, 0x1 ;  /* 0x00000001000e7802 */ /* 0x000fe20000000f00 */
[----:B------:R-:W-:Y:S01]  /*21bf0*/  IMAD.MOV.U32 R15, RZ, RZ, 0x1c1f ;  /* 0x00001c1fff0f7424 */ /* 0x000fe200078e00ff */
[----:B----4-:R-:W-:-:S02]  /*21c00*/  MOV R0, 0x21c20 ;  /* 0x00021c2000007802 */ /* 0x010fc40000000f00 */
[----:B--23--:R-:W-:Y:S05]  /*21c10*/  CALL.REL.NOINC `($__internal_39_$__cuda_sm70_shflsync_idx_p) ;  /* 0x00000a0000007944 */ /* 0x00cfea0003c00000 */
[----:B--2---:R-:W-:Y:S01]  /*21c20*/  IMAD.MOV.U32 R166, RZ, RZ, R15 ;  /* 0x000000ffffa67224 */ /* 0x004fe200078e000f */
[----:B-1----:R-:W-:Y:S01]  /*21c30*/  MOV R14, 0x1 ;  /* 0x00000001000e7802 */ /* 0x002fe20000000f00 */
[----:B------:R-:W-:Y:S01]  /*21c40*/  IMAD.MOV.U32 R17, RZ, RZ, R168 ;  /* 0x000000ffff117224 */ /* 0x000fe200078e00a8 */
[----:B------:R-:W-:-:S02]  /*21c50*/  MOV R15, 0x1c1f ;  /* 0x00001c1f000f7802 */ /* 0x000fc40000000f00 */
[----:B------:R-:W-:Y:S02]  /*21c60*/  MOV R0, 0x21c80 ;  /* 0x00021c8000007802 */ /* 0x000fe40000000f00 */
[----:B------:R-:W-:Y:S05]  /*21c70*/  CALL.REL.NOINC `($__internal_39_$__cuda_sm70_shflsync_idx_p) ;  /* 0x000009a000007944 */ /* 0x000fea0003c00000 */
[----:B--2---:R-:W-:Y:S01]  /*21c80*/  MOV R168, R15 ;  /* 0x0000000f00a87202 */ /* 0x004fe20000000f00 */
[----:B-1----:R-:W-:Y:S05]  /*21c90*/  BRA `(.L_x_2046) ;  /* 0xffffd1f000007947 */ /* 0x002fea000383ffff */
.L_x_1992:
[----:B------:R-:W-:Y:S01]  /*21ca0*/  IMAD.MOV.U32 R17, RZ, RZ, R4 ;  /* 0x000000ffff117224 */ /* 0x000fe200078e0004 */
[----:B------:R-:W-:Y:S01]  /*21cb0*/  MOV R14, RZ ;  /* 0x000000ff000e7202 */ /* 0x000fe20000000f00 */
[----:B------:R-:W-:Y:S01]  /*21cc0*/  IMAD.MOV.U32 R15, RZ, RZ, 0x181f ;  /* 0x0000181fff0f7424 */ /* 0x000fe200078e00ff */
[----:B------:R-:W-:Y:S02]  /*21cd0*/  MOV R0, 0x21cf0 ;  /* 0x00021cf000007802 */ /* 0x000fe40000000f00 */
[----:B-1----:R-:W-:Y:S05]  /*21ce0*/  CALL.REL.NOINC `($__internal_39_$__cuda_sm70_shflsync_idx_p) ;  /* 0x0000093000007944 */ /* 0x002fea0003c00000 */
[----:B--2---:R-:W-:Y:S01]  /*21cf0*/  MOV R5, R15 ;  /* 0x0000000f00057202 */ /* 0x004fe20000000f00 */
[----:B-1----:R-:W-:Y:S05]  /*21d00*/  BRA `(.L_x_2047) ;  /* 0xffffdee000007947 */ /* 0x002fea000383ffff */
.L_x_1993:
[----:B------:R-:W-:Y:S01]  /*21d10*/  IMAD.MOV.U32 R17, RZ, RZ, R3 ;  /* 0x000000ffff117224 */ /* 0x000fe200078e0003 */
[----:B------:R-:W-:Y:S01]  /*21d20*/  MOV R14, RZ ;  /* 0x000000ff000e7202 */ /* 0x000fe20000000f00 */
[----:B------:R-:W-:Y:S01]  /*21d30*/  IMAD.MOV.U32 R15, RZ, RZ, 0x181f ;  /* 0x0000181fff0f7424 */ /* 0x000fe200078e00ff */
[----:B------:R-:W-:Y:S02]  /*21d40*/  MOV R0, 0x21d60 ;  /* 0x00021d6000007802 */ /* 0x000fe40000000f00 */
[----:B-123--:R-:W-:Y:S05]  /*21d50*/  CALL.REL.NOINC `($__internal_39_$__cuda_sm70_shflsync_idx_p) ;  /* 0x000008c000007944 */ /* 0x00efea0003c00000 */
[----:B-12---:R-:W-:Y:S05]  /*21d60*/  BRA `(.L_x_2048) ;  /* 0xffffdea000007947 */ /* 0x006fea000383ffff */
.L_x_1996:
[----:B-1----:R-:W-:Y:S01]  /*21d70*/  IMAD.MOV.U32 R17, RZ, RZ, R4 ;  /* 0x000000ffff117224 */ /* 0x002fe200078e0004 */
[----:B------:R-:W-:Y:S01]  /*21d80*/  MOV R14, 0x1 ;  /* 0x00000001000e7802 */ /* 0x000fe20000000f00 */
[----:B------:R-:W-:Y:S01]  /*21d90*/  IMAD.MOV.U32 R15, RZ, RZ, 0x181f ;  /* 0x0000181fff0f7424 */ /* 0x000fe200078e00ff */
[----:B------:R-:W-:-:S02]  /*21da0*/  MOV R0, 0x21dc0 ;  /* 0x00021dc000007802 */ /* 0x000fc40000000f00 */
[----:B--234-:R-:W-:Y:S05]  /*21db0*/  CALL.REL.NOINC `($__internal_39_$__cuda_sm70_shflsync_idx_p) ;  /* 0x0000086000007944 */ /* 0x01cfea0003c00000 */
[----:B--2---:R-:W-:Y:S01]  /*21dc0*/  IMAD.MOV.U32 R2, RZ, RZ, R15 ;  /* 0x000000ffff027224 */ /* 0x004fe200078e000f */
[----:B-1----:R-:W-:Y:S01]  /*21dd0*/  MOV R14, 0x1 ;  /* 0x00000001000e7802 */ /* 0x002fe20000000f00 */
[----:B------:R-:W-:Y:S01]  /*21de0*/  IMAD.MOV.U32 R17, RZ, RZ, R3 ;  /* 0x000000ffff117224 */ /* 0x000fe200078e0003 */
[----:B------:R-:W-:-:S02]  /*21df0*/  MOV R15, 0x181f ;  /* 0x0000181f000f7802 */ /* 0x000fc40000000f00 */
[----:B------:R-:W-:Y:S02]  /*21e00*/  MOV R0, 0x21e20 ;  /* 0x00021e2000007802 */ /* 0x000fe40000000f00 */
[----:B------:R-:W-:Y:S05]  /*21e10*/  CALL.REL.NOINC `($__internal_39_$__cuda_sm70_shflsync_idx_p) ;  /* 0x0000080000007944 */ /* 0x000fea0003c00000 */
[----:B-12---:R-:W-:Y:S05]  /*21e20*/  BRA `(.L_x_2049) ;  /* 0xffffdf5000007947 */ /* 0x006fea000383ffff */
.L_x_1999:
[----:B-1----:R-:W-:Y:S01]  /*21e30*/  IMAD.MOV.U32 R17, RZ, RZ, R4 ;  /* 0x000000ffff117224 */ /* 0x002fe200078e0004 */
[----:B------:R-:W-:Y:S01]  /*21e40*/  MOV R14, 0x2 ;  /* 0x00000002000e7802 */ /* 0x000fe20000000f00 */
[----:B------:R-:W-:Y:S01]  /*21e50*/  IMAD.MOV.U32 R15, RZ, RZ, 0x181f ;  /* 0x0000181fff0f7424 */ /* 0x000fe200078e00ff */
[----:B------:R-:W-:Y:S02]  /*21e60*/  MOV R0, 0x21e80 ;  /* 0x00021e8000007802 */ /* 0x000fe40000000f00 */
[----:B--234-:R-:W-:Y:S05]  /*21e70*/  CALL.REL.NOINC `($__internal_39_$__cuda_sm70_shflsync_idx_p) ;  /* 0x000007a000007944 */ /* 0x01cfea0003c00000 */
[----:B--2---:R-:W-:Y:S01]  /*21e80*/  MOV R2, R15 ;  /* 0x0000000f00027202 */ /* 0x004fe20000000f00 */
[----:B-1----:R-:W-:Y:S05]  /*21e90*/  BRA `(.L_x_2050) ;  /* 0xffffe01000007947 */ /* 0x002fea000383ffff */
.L_x_2000:
[----:B-1----:R-:W-:Y:S01]  /*21ea0*/  IMAD.MOV.U32 R17, RZ, RZ, R3 ;  /* 0x000000ffff117224 */ /* 0x002fe200078e0003 */
[----:B------:R-:W-:Y:S01]  /*21eb0*/  MOV R14, 0x2 ;  /* 0x00000002000e7802 */ /* 0x000fe20000000f00 */
[----:B------:R-:W-:Y:S01]  /*21ec0*/  IMAD.MOV.U32 R15, RZ, RZ, 0x181f ;  /* 0x0000181fff0f7424 */ /* 0x000fe200078e00ff */
[----:B------:R-:W-:Y:S02]  /*21ed0*/  MOV R0, 0x21ef0 ;  /* 0x00021ef000007802 */ /* 0x000fe40000000f00 */
[----:B--234-:R-:W-:Y:S05]  /*21ee0*/  CALL.REL.NOINC `($__internal_39_$__cuda_sm70_shflsync_idx_p) ;  /* 0x0000073000007944 */ /* 0x01cfea0003c00000 */
[----:B-12---:R-:W-:Y:S05]  /*21ef0*/  BRA `(.L_x_2051) ;  /* 0xffffdfd000007947 */ /* 0x006fea000383ffff */
.L_x_2003:
[----:B--2---:R-:W-:Y:S01]  /*21f00*/  IMAD.MOV.U32 R17, RZ, RZ, R4 ;  /* 0x000000ffff117224 */ /* 0x004fe200078e0004 */
[----:B------:R-:W-:Y:S01]  /*21f10*/  MOV R14, 0x3 ;  /* 0x00000003000e7802 */ /* 0x000fe20000000f00 */
[----:B----4-:R-:W-:Y:S01]  /*21f20*/  IMAD.MOV.U32 R15, RZ, RZ, 0x181f ;  /* 0x0000181fff0f7424 */ /* 0x010fe200078e00ff */
[----:B------:R-:W-:-:S02]  /*21f30*/  MOV R0, 0x21f50 ;  /* 0x00021f5000007802 */ /* 0x000fc40000000f00 */
[----:B-1-3--:R-:W-:Y:S05]  /*21f40*/  CALL.REL.NOINC `($__internal_39_$__cuda_sm70_shflsync_idx_p) ;  /* 0x000006d000007944 */ /* 0x00afea0003c00000 */
[----:B--2---:R-:W-:Y:S01]  /*21f50*/  IMAD.MOV.U32 R4, RZ, RZ, R15 ;  /* 0x000000ffff047224 */ /* 0x004fe200078e000f */
[----:B-1----:R-:W-:Y:S01]  /*21f60*/  MOV R14, 0x3 ;  /* 0x00000003000e7802 */ /* 0x002fe20000000f00 */
[----:B------:R-:W-:Y:S01]  /*21f70*/  IMAD.MOV.U32 R17, RZ, RZ, R3 ;  /* 0x000000ffff117224 */ /* 0x000fe200078e0003 */
[----:B------:R-:W-:-:S02]  /*21f80*/  MOV R15, 0x181f ;  /* 0x0000181f000f7802 */ /* 0x000fc40000000f00 */
[----:B------:R-:W-:Y:S02]  /*21f90*/  MOV R0, 0x21fb0 ;  /* 0x00021fb000007802 */ /* 0x000fe40000000f00 */
[----:B------:R-:W-:Y:S05]  /*21fa0*/  CALL.REL.NOINC `($__internal_39_$__cuda_sm70_shflsync_idx_p) ;  /* 0x0000067000007944 */ /* 0x000fea0003c00000 */
[----:B-12---:R-:W-:Y:S05]  /*21fb0*/  BRA `(.L_x_2052) ;  /* 0xffffe05000007947 */ /* 0x006fea000383ffff */
.L_x_2005:
[----:B------:R-:W-:Y:S01]  /*21fc0*/  IMAD.MOV.U32 R17, RZ, RZ, R8 ;  /* 0x000000ffff117224 */ /* 0x000fe200078e0008 */
[----:B------:R-:W-:Y:S01]  /*21fd0*/  MOV R14, RZ ;  /* 0x000000ff000e7202 */ /* 0x000fe20000000f00 */
[----:B------:R-:W-:Y:S01]  /*21fe0*/  IMAD.MOV.U32 R15, RZ, RZ, 0x1f ;  /* 0x0000001fff0f7424 */ /* 0x000fe200078e00ff */
[----:B------:R-:W-:Y:S02]  /*21ff0*/  MOV R0, 0x22010 ;  /* 0x0002201000007802 */ /* 0x000fe40000000f00 */
[----:B---3--:R-:W-:Y:S05]  /*22000*/  CALL.REL.NOINC `($__internal_39_$__cuda_sm70_shflsync_idx_p) ;  /* 0x0000061000007944 */ /* 0x008fea0003c00000 */
[----:B--2---:R-:W-:Y:S01]  /*22010*/  MOV R3, R15 ;  /* 0x0000000f00037202 */ /* 0x004fe20000000f00 */
[----:B-1----:R-:W-:Y:S05]  /*22020*/  BRA `(.L_x_2053) ;  /* 0xffffe19000007947 */ /* 0x002fea000383ffff */
.L_x_2006:
[----:B------:R-:W-:Y:S01]  /*22030*/  IMAD.MOV.U32 R17, RZ, RZ, R8 ;  /* 0x000000ffff117224 */ /* 0x000fe200078e0008 */
[----:B------:R-:W-:Y:S01]  /*22040*/  MOV R14, 0x1 ;  /* 0x00000001000e7802 */ /* 0x000fe20000000f00 */
[----:B------:R-:W-:Y:S01]  /*22050*/  IMAD.MOV.U32 R15, RZ, RZ, 0x1f ;  /* 0x0000001fff0f7424 */ /* 0x000fe200078e00ff */
[----:B------:R-:W-:Y:S02]  /*22060*/  MOV R0, 0x22080 ;  /* 0x0002208000007802 */ /* 0x000fe40000000f00 */
[----:B-123--:R-:W-:Y:S05]  /*22070*/  CALL.REL.NOINC `($__internal_39_$__cuda_sm70_shflsync_idx_p) ;  /* 0x000005a000007944 */ /* 0x00efea0003c00000 */
[----:B--2---:R-:W-:Y:S01]  /*22080*/  MOV R8, R15 ;  /* 0x0000000f00087202 */ /* 0x004fe20000000f00 */
[----:B-1----:R-:W-:Y:S05]  /*22090*/  BRA `(.L_x_2054) ;  /* 0xffffe14000007947 */ /* 0x002fea000383ffff */
.L_x_2007:
[----:B------:R-:W-:Y:S02]  /*220a0*/  MOV R5, 0x1 ;  /* 0x0000000100057802 */ /* 0x000fe40000000f00 */
[----:B------:R-:W-:-:S02]  /*220b0*/  MOV R0, 0x220d0 ;  /* 0x000220d000007802 */ /* 0x000fc40000000f00 */
[----:B-12---:R-:W-:Y:S05]  /*220c0*/  CALL.REL.NOINC `($__internal_40_$__cuda_sm70_shflsync_up_p) ;  /* 0x000005a000007944 */ /* 0x006fea0003c00000 */
[----:B-12---:R-:W-:Y:S05]  /*220d0*/  BRA `(.L_x_2055) ;  /* 0xffffe22000007947 */ /* 0x006fea000383ffff */
.L_x_2008:
[----:B------:R-:W-:Y:S02]  /*220e0*/  MOV R5, 0x2 ;  /* 0x0000000200057802 */ /* 0x000fe40000000f00 */
[----:B------:R-:W-:-:S02]  /*220f0*/  MOV R0, 0x22110 ;  /* 0x0002211000007802 */ /* 0x000fc40000000f00 */
[----:B-12---:R-:W-:Y:S05]  /*22100*/  CALL.REL.NOINC `($__internal_40_$__cuda_sm70_shflsync_up_p) ;  /* 0x0000056000007944 */ /* 0x006fea0003c00000 */
        /* <DEDUP_REMOVED lines=23> */
.L_x_2012:
[----:B---3--:R-:W-:Y:S01]  /*22280*/  IMAD.MOV.U32 R7, RZ, RZ, R6 ;  /* 0x000000ffff077224 */ /* 0x008fe200078e0006 */
[----:B------:R-:W-:Y:S02]  /*22290*/  MOV R5, 0x1 ;  /* 0x0000000100057802 */ /* 0x000fe40000000f00 */
[----:B------:R-:W-:Y:S02]  /*222a0*/  MOV R0, 0x222c0 ;  /* 0x000222c000007802 */ /* 0x000fe40000000f00 */
[----:B------:R-:W-:Y:S05]  /*222b0*/  CALL.REL.NOINC `($__internal_40_$__cuda_sm70_shflsync_up_p) ;  /* 0x000003b000007944 */ /* 0x000fea0003c00000 */
[----:B-12---:R-:W-:Y:S05]  /*222c0*/  BRA `(.L_x_2057) ;  /* 0xffffe28000007947 */ /* 0x006fea000383ffff */
.L_x_2013:
[----:B---3--:R-:W-:Y:S01]  /*222d0*/  IMAD.MOV.U32 R7, RZ, RZ, R6 ;  /* 0x000000ffff077224 */ /* 0x008fe200078e0006 */
[----:B------:R-:W-:Y:S02]  /*222e0*/  MOV R5, 0x2 ;  /* 0x0000000200057802 */ /* 0x000fe40000000f00 */
[----:B------:R-:W-:Y:S02]  /*222f0*/  MOV R0, 0x22310 ;  /* 0x0002231000007802 */ /* 0x000fe40000000f00 */
[----:B------:R-:W-:Y:S05]  /*22300*/  CALL.REL.NOINC `($__internal_40_$__cuda_sm70_shflsync_up_p) ;  /* 0x0000036000007944 */ /* 0x000fea0003c00000 */
[----:B-12---:R-:W-:Y:S01]  /*22310*/  SEL R7, R5, RZ, P1 ;  /* 0x000000ff05077207 */ /* 0x006fe20000800000 */
[----:B------:R-:W-:Y:S01]  /*22320*/  IMAD.MOV.U32 R5, RZ, RZ, 0x4 ;  /* 0x00000004ff057424 */ /* 0x000fe200078e00ff */
[----:B------:R-:W-:-:S03]  /*22330*/  MOV R0, 0x22360 ;  /* 0x0002236000007802 */ /* 0x000fc60000000f00 */
[----:B------:R-:W-:Y:S02]  /*22340*/  IMAD.IADD R7, R6, 0x1, R7 ;  /* 0x0000000106077824 */ /* 0x000fe400078e0207 */
        /* <DEDUP_REMOVED lines=19> */
.L_x_2015:
[----:B------:R-:W-:Y:S02]  /*22480*/  SEL R5, RZ, 0x1, P0 ;  /* 0x00000001ff057807 */ /* 0x000fe40000000000 */
[----:B------:R-:W-:Y:S02]  /*22490*/  MOV R0, 0x224b0 ;  /* 0x000224b000007802 */ /* 0x000fe40000000f00 */
[----:B---3--:R-:W-:Y:S05]  /*224a0*/  CALL.REL.NOINC `($__internal_41_$__cuda_sm70_votesync_ballot) ;  /* 0x0000021000007944 */ /* 0x008fea0003c00000 */
[----:B------:R-:W-:Y:S05]  /*224b0*/  BRA `(.L_x_2059) ;  /* 0xffffe22000007947 */ /* 0x000fea000383ffff */
.L_x_2016:
[----:B------:R-:W-:Y:S01]  /*224c0*/  IMAD.MOV.U32 R17, RZ, RZ, R209 ;  /* 0x000000ffff117224 */ /* 0x000fe200078e00d1 */
[----:B------:R-:W-:Y:S02]  /*224d0*/  MOV R15, 0x1f ;  /* 0x0000001f000f7802 */ /* 0x000fe40000000f00 */
[----:B------:R-:W-:Y:S02]  /*224e0*/  MOV R0, 0x22500 ;  /* 0x0002250000007802 */ /* 0x000fe40000000f00 */
[----:B---3--:R-:W-:Y:S05]  /*224f0*/  CALL.REL.NOINC `($__internal_39_$__cuda_sm70_shflsync_idx_p) ;  /* 0x0000012000007944 */ /* 0x008fea0003c00000 */
[----:B--2---:R-:W-:Y:S01]  /*22500*/  IMAD.MOV.U32 R209, RZ, RZ, R15 ;  /* 0x000000ffffd17224 */ /* 0x004fe200078e000f */
[----:B-1----:R-:W-:Y:S01]  /*22510*/  MOV R17, R4 ;  /* 0x0000000400117202 */ /* 0x002fe20000000f00 */
[----:B------:R-:W-:Y:S01]  /*22520*/  IMAD.MOV.U32 R15, RZ, RZ, 0x1f ;  /* 0x0000001fff0f7424 */ /* 0x000fe200078e00ff */
[----:B------:R-:W-:Y:S02]  /*22530*/  MOV R0, 0x22550 ;  /* 0x0002255000007802 */ /* 0x000fe40000000f00 */
[----:B------:R-:W-:Y:S05]  /*22540*/  CALL.REL.NOINC `($__internal_39_$__cuda_sm70_shflsync_idx_p) ;  /* 0x000000d000007944 */ /* 0x000fea0003c00000 */
[----:B--2---:R-:W-:Y:S01]  /*22550*/  MOV R4, R15 ;  /* 0x0000000f00047202 */ /* 0x004fe20000000f00 */
[----:B-1----:R-:W-:Y:S05]  /*22560*/  BRA `(.L_x_2060) ;  /* 0xffffe1c000007947 */ /* 0x002fea000383ffff */
.L_x_2019:
[----:B------:R-:W-:Y:S01]  /*22570*/  IMAD.MOV.U32 R17, RZ, RZ, R7 ;  /* 0x000000ffff117224 */ /* 0x000fe200078e0007 */
[----:B------:R-:W-:-:S02]  /*22580*/  MOV R15, 0x1f ;  /* 0x0000001f000f7802 */ /* 0x000fc40000000f00 */
[----:B------:R-:W-:Y:S02]  /*22590*/  MOV R0, 0x225b0 ;  /* 0x000225b000007802 */ /* 0x000fe40000000f00 */
[----:B--234-:R-:W-:Y:S05]  /*225a0*/  CALL.REL.NOINC `($__internal_39_$__cuda_sm70_shflsync_idx_p) ;  /* 0x0000007000007944 */ /* 0x01cfea0003c00000 */
[----:B--2---:R-:W-:Y:S01]  /*225b0*/  MOV R9, R15 ;  /* 0x0000000f00097202 */ /* 0x004fe20000000f00 */
[----:B-1----:R-:W-:Y:S05]  /*225c0*/  BRA `(.L_x_2018) ;  /* 0xffffe1c000007947 */ /* 0x002fea000383ffff */
        .weak           $__internal_38_$__cuda_sm70_shflsync_bfly_p
        .type           $__internal_38_$__cuda_sm70_shflsync_bfly_p,@function
        .size           $__internal_38_$__cuda_sm70_shflsync_bfly_p,($__internal_39_$__cuda_sm70_shflsync_idx_p - $__internal_38_$__cuda_sm70_shflsync_bfly_p)
$__internal_38_$__cuda_sm70_shflsync_bfly_p:
[----:B------:R-:W-:Y:S01]  /*225d0*/  MOV R14, R6 ;  /* 0x00000006000e7202 */ /* 0x000fe20000000f00 */
[----:B------:R-:W-:Y:S04]  /*225e0*/  WARPSYNC R4 ;  /* 0x0000000400007348 */ /* 0x000fe80003800000 */
[----:B------:R-:W-:Y:S01]  /*225f0*/  MOV R15, 0x0 ;  /* 0x00000000000f7802 */ /* 0x000fe20000000f00 */
[----:B------:R1:W2:Y:S03]  /*22600*/  SHFL.BFLY PT, R7, R8, R7, R5 ;  /* 0x0c00000708077389 */ /* 0x0002a600000e0005 */
[----:B------:R-:W-:Y:S05]  /*22610*/  RET.REL.NODEC R14 `(_ZN7cutlass13device_kernelIN5flash19enable_sm80_to_sm89INS1_16FlashAttnFwdSm80INS1_25CollectiveMainloopFwdSm80ILi8ELi2ELb0EN4cute5tupleIJNS5_1CILi128EEENS7_ILi64EEENS7_ILi192EEEEEELi192ENS_6half_tEfNS_4arch4Sm80ELb0ELb1ELb1ELb1ELb0ELb1ELb1ELb1EEENS1_21CollectiveEpilogueFwdINS6_IJS8_SA_S9_EEENS6_IJNS7_ILi1EEESI_SI_EEESC_SE_Li256ELb1ELb1ELb1ELb0EEENS1_36VarlenDynamicPersistentTileSchedulerILi128ELi64ELi256ELi256ELb1ELb1ELb0ELb1ELb0ELb1EEEEEEEEEvNT_6ParamsE) ;  /* 0xfffdd9e00e007950 */ /* 0x000fea0003c3ffff */
        .weak           $__internal_39_$__cuda_sm70_shflsync_idx_p
        .type           $__internal_39_$__cuda_sm70_shflsync_idx_p,@function
        .size           $__internal_39_$__cuda_sm70_shflsync_idx_p,($__internal_40_$__cuda_sm70_shflsync_up_p - $__internal_39_$__cuda_sm70_shflsync_idx_p)
$__internal_39_$__cuda_sm70_shflsync_idx_p:
[----:B------:R-:W-:Y:S01]  /*22620*/  MOV R18, R0 ;  /* 0x0000000000127202 */ /* 0x000fe20000000f00 */
[----:B------:R-:W-:Y:S04]  /*22630*/  WARPSYNC R212 ;  /* 0x000000d400007348 */ /* 0x000fe80003800000 */
[----:B------:R-:W-:Y:S01]  /*22640*/  MOV R19, 0x0 ;  /* 0x0000000000137802 */ /* 0x000fe20000000f00 */
[----:B------:R1:W2:Y:S03]  /*22650*/  SHFL.IDX PT, R15, R17, R14, R15 ;  /* 0x0000000e110f7389 */ /* 0x0002a600000e000f */
[----:B------:R-:W-:Y:S05]  /*22660*/  RET.REL.NODEC R18 `(_ZN7cutlass13device_kernelIN5flash19enable_sm80_to_sm89INS1_16FlashAttnFwdSm80INS1_25CollectiveMainloopFwdSm80ILi8ELi2ELb0EN4cute5tupleIJNS5_1CILi128EEENS7_ILi64EEENS7_ILi192EEEEEELi192ENS_6half_tEfNS_4arch4Sm80ELb0ELb1ELb1ELb1ELb0ELb1ELb1ELb1EEENS1_21CollectiveEpilogueFwdINS6_IJS8_SA_S9_EEENS6_IJNS7_ILi1EEESI_SI_EEESC_SE_Li256ELb1ELb1ELb1ELb0EEENS1_36VarlenDynamicPersistentTileSchedulerILi128ELi64ELi256ELi256ELb1ELb1ELb0ELb1ELb0ELb1EEEEEEEEEvNT_6ParamsE) ;  /* 0xfffdd99012007950 */ /* 0x000fea0003c3ffff */
        .weak           $__internal_40_$__cuda_sm70_shflsync_up_p
        .type           $__internal_40_$__cuda_sm70_shflsync_up_p,@function
        .size           $__internal_40_$__cuda_sm70_shflsync_up_p,($__internal_41_$__cuda_sm70_votesync_ballot - $__internal_40_$__cuda_sm70_shflsync_up_p)
$__internal_40_$__cuda_sm70_shflsync_up_p:
[----:B------:R-:W-:Y:S01]  /*22670*/  MOV R12, R0 ;  /* 0x00000000000c7202 */ /* 0x000fe20000000f00 */
[----:B------:R-:W-:Y:S04]  /*22680*/  WARPSYNC R213 ;  /* 0x000000d500007348 */ /* 0x000fe80003800000 */
[----:B------:R-:W-:Y:S01]  /*22690*/  MOV R13, 0x0 ;  /* 0x00000000000d7802 */ /* 0x000fe20000000f00 */
[----:B------:R1:W2:Y:S03]  /*226a0*/  SHFL.UP PT, R5, R7, R5, R214 ;  /* 0x0400000507057389 */ /* 0x0002a600000e00d6 */
[----:B------:R-:W-:Y:S05]  /*226b0*/  RET.REL.NODEC R12 `(_ZN7cutlass13device_kernelIN5flash19enable_sm80_to_sm89INS1_16FlashAttnFwdSm80INS1_25CollectiveMainloopFwdSm80ILi8ELi2ELb0EN4cute5tupleIJNS5_1CILi128EEENS7_ILi64EEENS7_ILi192EEEEEELi192ENS_6half_tEfNS_4arch4Sm80ELb0ELb1ELb1ELb1ELb0ELb1ELb1ELb1EEENS1_21CollectiveEpilogueFwdINS6_IJS8_SA_S9_EEENS6_IJNS7_ILi1EEESI_SI_EEESC_SE_Li256ELb1ELb1ELb1ELb0EEENS1_36VarlenDynamicPersistentTileSchedulerILi128ELi64ELi256ELi256ELb1ELb1ELb0ELb1ELb0ELb1EEEEEEEEEvNT_6ParamsE) ;  /* 0xfffdd9400c007950 */ /* 0x000fea0003c3ffff */
        .weak           $__internal_41_$__cuda_sm70_votesync_ballot
        .type           $__internal_41_$__cuda_sm70_votesync_ballot,@function
        .size           $__internal_41_$__cuda_sm70_votesync_ballot,(.L_x_4956 - $__internal_41_$__cuda_sm70_votesync_ballot)
$__internal_41_$__cuda_sm70_votesync_ballot:
[----:B------:R-:W-:Y:S01]  /*226c0*/  ISETP.NE.U32.AND P0, PT, R5, 0x1, PT ;  /* 0x000000010500780c */ /* 0x000fe20003f05070 */
[----:B------:R-:W-:Y:S01]  /*226d0*/  IMAD.MOV.U32 R12, RZ, RZ, R0 ;  /* 0x000000ffff0c7224 */ /* 0x000fe200078e0000 */
[----:B------:R-:W-:Y:S04]  /*226e0*/  WARPSYNC R207 ;  /* 0x000000cf00007348 */ /* 0x000fe80003800000 */
[----:B------:R-:W-:-:S07]  /*226f0*/  IMAD.MOV.U32 R13, RZ, RZ, 0x0 ;  /* 0x00000000ff0d7424 */ /* 0x000fce00078e00ff */
[----:B------:R-:W-:-:S04]  /*22700*/  VOTE.ANY R6, PT, !P0 ;  /* 0x0000000000067806 */ /* 0x000fc800040e0100 */
[----:B------:R-:W-:Y:S01]  /*22710*/  LOP3.LUT R5, R6, R207, RZ, 0xc0, !PT ;  /* 0x000000cf06057212 */ /* 0x000fe200078ec0ff */
[----:B------:R-:W-:Y:S06]  /*22720*/  RET.REL.NODEC R12 `(_ZN7cutlass13device_kernelIN5flash19enable_sm80_to_sm89INS1_16FlashAttnFwdSm80INS1_25CollectiveMainloopFwdSm80ILi8ELi2ELb0EN4cute5tupleIJNS5_1CILi128EEENS7_ILi64EEENS7_ILi192EEEEEELi192ENS_6half_tEfNS_4arch4Sm80ELb0ELb1ELb1ELb1ELb0ELb1ELb1ELb1EEENS1_21CollectiveEpilogueFwdINS6_IJS8_SA_S9_EEENS6_IJNS7_ILi1EEESI_SI_EEESC_SE_Li256ELb1ELb1ELb1ELb0EEENS1_36VarlenDynamicPersistentTileSchedulerILi128ELi64ELi256ELi256ELb1ELb1ELb0ELb1ELb0ELb1EEEEEEEEEvNT_6ParamsE) ;  /* 0xfffdd8d00c007950 */ /* 0x000fec0003c3ffff */
.L_x_2061:
        /* <DEDUP_REMOVED lines=13> */
.L_x_4956:


//--------------------- .text._ZN7cutlass13device_kernelIN5flash19enable_sm80_to_sm89INS1_16FlashAttnFwdSm80INS1_25CollectiveMainloopFwdSm80ILi8ELi2ELb1EN4cute5tupleIJNS5_1CILi128EEENS7_ILi96EEENS7_ILi192EEEEEELi192ENS_6half_tEfNS_4arch4Sm80ELb1ELb0ELb1ELb0ELb0ELb0ELb1ELb1EEENS1_21CollectiveEpilogueFwdINS6_IJS8_SA_S9_EEENS6_IJNS7_ILi1EEESI_SI_EEESC_SE_Li256ELb0ELb1ELb1ELb0EEENS1_30DynamicPersistentTileSchedulerILi256ELi256ELb1ELb1ELb0EEEEEEEEEvNT_6ParamsE --------------------------
	.section	.text._ZN7cutlass13device_kernelIN5flash19enable_sm80_to_sm89INS1_16FlashAttnFwdSm80INS1_25CollectiveMainloopFwdSm80ILi8ELi2ELb1EN4cute5tupleIJNS5_1CILi128EEENS7_ILi96EEENS7_ILi192EEEEEELi192ENS_6half_tEfNS_4arch4Sm80ELb1ELb0ELb1ELb0ELb0ELb0ELb1ELb1EEENS1_21CollectiveEpilogueFwdINS6_IJS8_SA_S9_EEENS6_IJNS7_ILi1EEESI_SI_EEESC_SE_Li256ELb0ELb1ELb1ELb0EEENS1_30DynamicPersistentTileSchedulerILi256ELi256ELb1ELb1ELb0EEEEEEEEEvNT_6ParamsE,"ax",@progbits
	.sectioninfo	@"SHI_REGISTERS=255"
	.align	128
.text._ZN7cutlass13device_kernelIN5flash19enable_sm80_to_sm89INS1_16FlashAttnFwdSm80INS1_25CollectiveMainloopFwdSm80ILi8ELi2ELb1EN4cute5tupleIJNS5_1CILi128EEENS7_ILi96EEENS7_ILi192EEEEEELi192ENS_6half_tEfNS_4arch4Sm80ELb1ELb0ELb1ELb0ELb0ELb0ELb1ELb1EEENS1_21CollectiveEpilogueFwdINS6_IJS8_SA_S9_EEENS6_IJNS7_ILi1EEESI_SI_EEESC_SE_Li256ELb0ELb1ELb1ELb0EEENS1_30DynamicPersistentTileSchedulerILi256ELi256ELb1ELb1ELb0EEEEEEEEEvNT_6ParamsE:
        .type           _ZN7cutlass13device_kernelIN5flash19enable_sm80_to_sm89INS1_16FlashAttnFwdSm80INS1_25CollectiveMainloopFwdSm80ILi8ELi2ELb1EN4cute5tupleIJNS5_1CILi128EEENS7_ILi96EEENS7_ILi192EEEEEELi192ENS_6half_tEfNS_4arch4Sm80ELb1ELb0ELb1ELb0ELb0ELb0ELb1ELb1EEENS1_21CollectiveEpilogueFwdINS6_IJS8_SA_S9_EEENS6_IJNS7_ILi1EEESI_SI_EEESC_SE_Li256ELb0ELb1ELb1ELb0EEENS1_30DynamicPersistentTileSchedulerILi256ELi256ELb1ELb1ELb0EEEEEEEEEvNT_6ParamsE,@function
        .size           _ZN7cutlass13device_kernelIN5flash19enable_sm80_to_sm89INS1_16FlashAttnFwdSm80INS1_25CollectiveMainloopFwdSm80ILi8ELi2ELb1EN4cute5tupleIJNS5_1CILi128EEENS7_ILi96EEENS7_ILi192EEEEEELi192ENS_6half_tEfNS_4arch4Sm80ELb1ELb0ELb1ELb0ELb0ELb0ELb1ELb1EEENS1_21CollectiveEpilogueFwdINS6_IJS8_SA_S9_EEENS6_IJNS7_ILi1EEESI_SI_EEESC_SE_Li256ELb0ELb1ELb1ELb0EEENS1_30DynamicPersistentTileSchedulerILi256ELi256ELb1ELb1ELb0EEEEEEEEEvNT_6ParamsE,(.L_x_4961 - _ZN7cutlass13device_kernelIN5flash19enable_sm80_to_sm89INS1_16FlashAttnFwdSm80INS1_25CollectiveMainloopFwdSm80ILi8ELi2ELb1EN4cute5tupleIJNS5_1CILi128EEENS7_ILi96EEENS7_ILi192EEEEEELi192ENS_6half_tEfNS_4arch4Sm80ELb1ELb0ELb1ELb0ELb0ELb0ELb1ELb1EEENS1_21CollectiveEpilogueFwdINS6_IJS8_SA_S9_EEENS6_IJNS7_ILi1EEESI_SI_EEESC_SE_Li256ELb0ELb1ELb1ELb0EEENS1_30DynamicPersistentTileSchedulerILi256ELi256ELb1ELb1ELb0EEEEEEEEEvNT_6ParamsE)
        .other          _ZN7cutlass13device_kernelIN5flash19enable_sm80_to_sm89INS1_16FlashAttnFwdSm80INS1_25CollectiveMainloopFwdSm80ILi8ELi2ELb1EN4cute5tupleIJNS5_1CILi128EEENS7_ILi96EEENS7_ILi192EEEEEELi192ENS_6half_tEfNS_4arch4Sm80ELb1ELb0ELb1ELb0ELb0ELb0ELb1ELb1EEENS1_21CollectiveEpilogueFwdINS6_IJS8_SA_S9_EEENS6_IJNS7_ILi1EEESI_SI_EEESC_SE_Li256ELb0ELb1ELb1ELb0EEENS1_30DynamicPersistentTileSchedulerILi256ELi256ELb1ELb1ELb0EEEEEEEEEvNT_6ParamsE,@"STO_CUDA_ENTRY STV_DEFAULT"
_ZN7cutlass13device_kernelIN5flash19enable_sm80_to_sm89INS1_16FlashAttnFwdSm80INS1_25CollectiveMainloopFwdSm80ILi8ELi2ELb1EN4cute5tupleIJNS5_1CILi128EEENS7_ILi96EEENS7_ILi192EEEEEELi192ENS_6half_tEfNS_4arch4Sm80ELb1ELb0ELb1ELb0ELb0ELb0ELb1ELb1EEENS1_21CollectiveEpilogueFwdINS6_IJS8_SA_S9_EEENS6_IJNS7_ILi1EEESI_SI_EEESC_SE_Li256ELb0ELb1ELb1ELb0EEENS1_30DynamicPersistentTileSchedulerILi256ELi256ELb1ELb1ELb0EEEEEEEEEvNT_6ParamsE:
[----:B------:R-:W-:-:S03]  /*0000*/  MOV R1, c[0x0][0x28] ;  /* 0x00000a0000017a02 */ /* 0x000fc60000000f00 */
[----:B------:R-:W1:Y:S01]  /*0010*/  S2R R18, SR_TID.X ;  /* 0x0000000000127919 */ /* 0x000e620000002100 */
[----:B------:R-:W-:-:S03]  /*0020*/  IADD3 R1, R1, -0x88, RZ ;  /* 0xffffff7801017810 */ /* 0x000fc60007ffe0ff */
[----:B------:R-:W2:Y:S01]  /*0030*/  S2R R14, SR_CTAID.X ;  /* 0x00000000000e7919 */ /* 0x000ea20000002500 */
[----:B-1----:R-:W-:-:S05]  /*0040*/  SHF.R.U32.HI R2, RZ, 0x5, R18 ;  /* 0x00000005ff027819 */ /* 0x002fca0000011612 */
[----:B------:R-:W1:Y:S02]  /*0050*/  SHFL.IDX PT, R0, R2, RZ, 0x1f ;  /* 0x00001fff02007589 */ /* 0x000e6400000e0000 */
[----:B-1----:R-:W-:Y:S02]  /*0060*/  ISETP.GE.AND P0, PT, R0, 0x1, PT ;  /* 0x000000010000780c */ /* 0x002fe40003f06270 */
[----:B------:R1:W-:Y:S11]  /*0070*/  STL [R1+0x80], R0 ;  /* 0x0000800001007387 */ /* 0x0003f60000100800 */
[----:B------:R-:W-:Y:S06]  /*0080*/  @P0 BAR.ARV 0x4, 0x100 ;  /* 0x0104000000000b1d */ /* 0x000fec0000002000 */
[----:B--2---:R-:W-:-:S13]  /*0090*/  ISETP.GE.AND P0, PT, R14, c[0x0][0x538], PT ;  /* 0x00014e000e007a0c */ /* 0x004fda0003f06270 */
[----:B------:R-:W-:Y:S05]  /*00a0*/  @P0 EXIT ;  /* 0x000000000000094d */ /* 0x000fea0003800000 */
[----:B-1----:R-:W-:Y:S01]  /*00b0*/  SHF.R.S32.HI R8, RZ, 0x1f, R18 ;  /* 0x0000001fff087819 */ /* 0x002fe20000011412 */
[----:B------:R-:W-:Y:S01]  /*00c0*/  IMAD.MOV.U32 R212, RZ, RZ, 0x20 ;  /* 0x00000020ffd47424 */ /* 0x000fe200078e00ff */
[----:B------:R-:W-:Y:S02]  /*00d0*/  ULDC.64 UR6, c[0x0][0x118] ;  /* 0x0000460000067ab9 */ /* 0x000fe40000000a00 */
[CC--:B------:R-:W-:Y:S02]  /*00e0*/  LEA.HI R2, R8.reuse, R18.reuse, RZ, 0x4 ;  /* 0x0000001208027211 */ /* 0x0c0fe400078f20ff */
[CC--:B------:R-:W-:Y:S02]  /*00f0*/  LEA.HI R9, R8.reuse, R18.reuse, RZ, 0x3 ;  /* 0x0000001208097211 */ /* 0x0c0fe400078f18ff */
[----:B------:R-:W-:Y:S02]  /*0100*/  SHF.R.S32.HI R3, RZ, 0x4, R2 ;  /* 0x00000004ff037819 */ /* 0x000fe40000011402 */
[----:B------:R-:W-:-:S02]  /*0110*/  LEA.HI R4, R8, R18, RZ, 0x6 ;  /* 0x0000001208047211 */ /* 0x000fc400078f30ff */
[----:B------:R-:W-:Y:S02]  /*0120*/  LEA.HI R0, R2, R3, RZ, 0x1 ;  /* 0x0000000302007211 */ /* 0x000fe400078f08ff */
[----:B------:R-:W-:Y:S01]  /*0130*/  SHF.R.S32.HI R6, RZ, 0x3, R9 ;  /* 0x00000003ff067819 */ /* 0x000fe20000011409 */
[----:B------:R-:W-:Y:S01]  /*0140*/  IMAD.SHL.U32 R4, R4, 0x8, RZ ;  /* 0x0000000804047824 */ /* 0x000fe200078e00ff */
[----:B------:R-:W-:Y:S02]  /*0150*/  LOP3.LUT R0, R0, 0xfffffffe, RZ, 0xc0, !PT ;  /* 0xfffffffe00007812 */ /* 0x000fe400078ec0ff */
[----:B------:R-:W-:-:S03]  /*0160*/  LOP3.LUT R5, R9, 0xfffffff8, RZ, 0xc0, !PT ;  /* 0xfffffff809057812 */ /* 0x000fc600078ec0ff */
[----:B------:R-:W-:Y:S01]  /*0170*/  IMAD.IADD R11, R3, 0x1, -R0 ;  /* 0x00000001030b7824 */ /* 0x000fe200078e0a00 */
[-C--:B------:R-:W-:Y:S01]  /*0180*/  LEA.HI R3, R8, R18.reuse, RZ, 0x2 ;  /* 0x0000001208037211 */ /* 0x080fe200078f10ff */
[----:B------:R-:W-:Y:S01]  /*0190*/  IMAD.IADD R15, R18, 0x1, -R5 ;  /* 0x00000001120f7824 */ /* 0x000fe200078e0a05 */
[----:B------:R-:W-:Y:S01]  /*01a0*/  LOP3.LUT R0, R2, 0xfffffff0, RZ, 0xc0, !PT ;  /* 0xfffffff002007812 */ /* 0x000fe200078ec0ff */
[----:B------:R-:W-:Y:S01]  /*01b0*/  IMAD.SHL.U32 R2, R6, 0x40, RZ ;  /* 0x0000004006027824 */ /* 0x000fe200078e00ff */
[----:B------:R-:W-:Y:S01]  /*01c0*/  LOP3.LUT R3, R3, 0xfffffffc, RZ, 0xc0, !PT ;  /* 0xfffffffc03037812 */ /* 0x000fe200078ec0ff */
[----:B------:R-:W-:Y:S01]  /*01d0*/  IMAD.SHL.U32 R16, R15, 0x8, RZ ;  /* 0x000000080f107824 */ /* 0x000fe200078e00ff */
[----:B------:R-:W-:Y:S01]  /*01e0*/  LOP3.LUT R6, R4, 0x7ffffe00, RZ, 0xc0, !PT ;  /* 0x7ffffe0004067812 */ /* 0x000fe200078ec0ff */
[----:B------:R-:W-:Y:S01]  /*01f0*/  IMAD.IADD R5, R18, 0x1, -R0 ;  /* 0x0000000112057824 */ /* 0x000fe200078e0a00 */
[----:B------:R-:W-:Y:S01]  /*0200*/  LOP3.LUT R0, R2, 0x1c0, RZ, 0xc0, !PT ;  /* 0x000001c002007812 */ /* 0x000fe200078ec0ff */
[----:B------:R-:W-:Y:S01]  /*0210*/  IMAD.IADD R4, R18, 0x1, -R3 ;  /* 0x0000000112047824 */ /* 0x000fe200078e0a03 */
[----:B------:R-:W-:Y:S01]  /*0220*/  LEA.HI R8, R8, R18, RZ, 0x5 ;  /* 0x0000001208087211 */ /* 0x000fe200078f28ff */
[----:B------:R-:W-:Y:S01]  /*0230*/  STL [R1+0x28], R16 ;  /* 0x0000281001007387 */ /* 0x000fe20000100800 */
[----:B------:R-:W-:-:S02]  /*0240*/  SHF.R.S32.HI R7, RZ, 0x1f, R5 ;  /* 0x0000001fff077819 */ /* 0x000fc40000011405 */
[----:B------:R-:W-:Y:S02]  /*0250*/  SHF.R.U32.HI R3, RZ, 0x3, R0 ;  /* 0x00000003ff037819 */ /* 0x000fe40000011600 */
[----:B------:R-:W-:Y:S02]  /*0260*/  LOP3.LUT R2, R0, 0x38, R16, 0xf8, !PT ;  /* 0x0000003800027812 */ /* 0x000fe400078ef810 */
[----:B------:R-:W-:Y:S02]  /*0270*/  LEA.HI R0, R4, R4, RZ, 0x1 ;  /* 0x0000000404007211 */ /* 0x000fe400078f08ff */
[----:B------:R-:W-:Y:S02]  /*0280*/  LEA.HI R10, R7, R5, RZ, 0x3 ;  /* 0x00000005070a7211 */ /* 0x000fe400078f18ff */
[----:B------:R-:W-:Y:S02]  /*0290*/  LOP3.LUT R0, R0, 0x1ffffffe, RZ, 0xc0, !PT ;  /* 0x1ffffffe00007812 */ /* 0x000fe400078ec0ff */
[----:B------:R-:W-:-:S02]  /*02a0*/  LOP3.LUT R13, R6, R2, R3, 0xf6, !PT ;  /* 0x00000002060d7212 */ /* 0x000fc400078ef603 */
[----:B------:R-:W-:Y:S01]  /*02b0*/  SHF.R.S32.HI R216, RZ, 0x5, R8 ;  /* 0x00000005ffd87819 */ /* 0x000fe20000011408 */
[----:B------:R-:W-:Y:S01]  /*02c0*/  IMAD.IADD R12, R4, 0x1, -R0 ;  /* 0x00000001040c7824 */ /* 0x000fe200078e0a00 */
[----:B------:R-:W-:Y:S02]  /*02d0*/  SHF.R.S32.HI R2, RZ, 0x1f, R8 ;  /* 0x0000001fff027819 */ /* 0x000fe40000011408 */
[----:B------:R-:W-:Y:S02]  /*02e0*/  LOP3.LUT R6, R10, 0xfffffff8, RZ, 0xc0, !PT ;  /* 0xfffffff80a067812 */ /* 0x000fe400078ec0ff */
[----:B------:R-:W-:Y:S02]  /*02f0*/  LOP3.LUT R3, R8, 0xffffffe0, RZ, 0xc0, !PT ;  /* 0xffffffe008037812 */ /* 0x000fe400078ec0ff */
[----:B------:R-:W-:Y:S01]  /*0300*/  LEA.HI R0, R2, R216, RZ, 0x3 ;  /* 0x000000d802007211 */ /* 0x000fe200078f18ff */
[----:B------:R-:W-:Y:S02]  /*0310*/  IMAD.IADD R8, R5, 0x1, -R6 ;  /* 0x0000000105087824 */ /* 0x000fe400078e0a06 */
[----:B------:R-:W-:Y:S01]  /*0320*/  IMAD.SHL.U32 R2, R15, 0x40, RZ ;  /* 0x000000400f027824 */ /* 0x000fe200078e00ff */
[----:B------:R-:W-:Y:S01]  /*0330*/  LOP3.LUT R7, R0, 0xffffff8, RZ, 0xc0, !PT ;  /* 0x0ffffff800077812 */ /* 0x000fe200078ec0ff */
[C---:B------:R-:W-:Y:S01]  /*0340*/  IMAD.SHL.U32 R0, R8.reuse, 0x40, RZ ;  /* 0x0000004008007824 */ /* 0x040fe200078e00ff */
[----:B------:R-:W-:Y:S01]  /*0350*/  R2P PR, R8, 0x6 ;  /* 0x0000000608007804 */ /* 0x000fe20000000000 */
[----:B------:R-:W-:Y:S01]  /*0360*/  IMAD.IADD R18, R18, 0x1, -R3 ;  /* 0x0000000112127824 */ /* 0x000fe200078e0a03 */
[----:B------:R-:W-:Y:S01]  /*0370*/  LOP3.LUT R2, R2, 0x1c0, RZ, 0xc0, !PT ;  /* 0x000001c002027812 */ /* 0x000fe200078ec0ff */
[----:B------:R-:W-:Y:S01]  /*0380*/  IMAD.SHL.U32 R3, R11, 0x8, RZ ;  /* 0x000000080b037824 */ /* 0x000fe200078e00ff */
[----:B------:R-:W-:Y:S01]  /*0390*/  LOP3.LUT R0, R0, 0x1c0, RZ, 0xc0, !PT ;  /* 0x000001c000007812 */ /* 0x000fe200078ec0ff */
[----:B------:R-:W-:Y:S01]  /*03a0*/  IMAD.IADD R7, R216, 0x1, -R7 ;  /* 0x00000001d8077824 */ /* 0x000fe200078e0a07 */
[----:B------:R-:W-:-:S02]  /*03b0*/  SHF.R.S32.HI R6, RZ, 0x1f, R18 ;  /* 0x0000001fff067819 */ /* 0x000fc40000011412 */
[----:B------:R-:W-:Y:S02]  /*03c0*/  LOP3.LUT R9, R2, 0x8, R9, 0xf8, !PT ;  /* 0x0000000802097812 */ /* 0x000fe400078ef809 */
[----:B------:R-:W-:Y:S02]  /*03d0*/  SHF.R.U32.HI R4, RZ, 0x3, R2 ;  /* 0x00000003ff047819 */ /* 0x000fe40000011602 */
[----:B------:R-:W-:Y:S01]  /*03e0*/  LOP3.LUT R2, R0, 0x8, R3, 0xf8, !PT ;  /* 0x0000000800027812 */ /* 0x000fe200078ef803 */
[----:B------:R-:W-:Y:S01]  /*03f0*/  IMAD.SHL.U32 R3, R10, 0x40, RZ ;  /* 0x000000400a037824 */ /* 0x000fe200078e00ff */
[----:B------:R-:W-:Y:S02]  /*0400*/  SHF.R.U32.HI R0, RZ, 0x3, R0 ;  /* 0x00000003ff007819 */ /* 0x000fe40000011600 */
[----:B------:R-:W-:Y:S02]  /*0410*/  LEA.HI R6, R6, R18, RZ, 0x2 ;  /* 0x0000001206067211 */ /* 0x000fe400078f10ff */
[----:B------:R-:W-:-:S02]  /*0420*/  LOP3.LUT R0, R2, R0, RZ, 0x3c, !PT ;  /* 0x0000000002007212 */ /* 0x000fc400078e3cff */
[----:B------:R-:W-:Y:S02]  /*0430*/  SHF.R.S32.HI R5, RZ, 0x2, R6 ;  /* 0x00000002ff057819 */ /* 0x000fe40000011406 */
[----:B------:R-:W-:Y:S02]  /*0440*/  LOP3.LUT R0, R0, 0x7ffffe00, R3, 0xf8, !PT ;  /* 0x7ffffe0000007812 */ /* 0x000fe400078ef803 */
[----:B------:R-:W-:Y:S01]  /*0450*/  LOP3.LUT R3, R6, 0x7ffffffc, RZ, 0xc0, !PT ;  /* 0x7ffffffc06037812 */ /* 0x000fe200078ec0ff */
[----:B------:R-:W-:Y:S01]  /*0460*/  IMAD R15, R7, 0x10, R5 ;  /* 0x00000010070f7824 */ /* 0x000fe200078e0205 */
[C---:B------:R-:W-:Y:S01]  /*0470*/  IADD3 R5, R16.reuse, 0x40, RZ ;  /* 0x0000004010057810 */ /* 0x040fe20007ffe0ff */
[----:B------:R-:W-:Y:S01]  /*0480*/  IMAD.SHL.U32 R6, R13, 0x2, RZ ;  /* 0x000000020d067824 */ /* 0x000fe200078e00ff */
[----:B------:R-:W-:Y:S01]  /*0490*/  IADD3 R7, R16, 0x80, RZ ;  /* 0x0000008010077810 */ /* 0x000fe20007ffe0ff */
[----:B------:R-:W-:Y:S01]  /*04a0*/  IMAD.IADD R3, R18, 0x1, -R3 ;  /* 0x0000000112037824 */ /* 0x000fe200078e0a03 */
[----:B------:R-:W-:Y:S01]  /*04b0*/  STL [R1+0x84], R15 ;  /* 0x0000840f01007387 */ /* 0x000fe20000100800 */
[----:B------:R-:W-:-:S02]  /*04c0*/  LOP3.LUT R4, R9, R4, RZ, 0x3c, !PT ;  /* 0x0000000409047212 */ /* 0x000fc400078e3cff */
[----:B------:R-:W-:Y:S01]  /*04d0*/  LEA R214, R0, 0x100, 0x1 ;  /* 0x0000010000d67811 */ /* 0x000fe200078e08ff */
[----:B------:R-:W-:Y:S01]  /*04e0*/  STL [R1+0x6c], R14 ;  /* 0x00006c0e01007387 */ /* 0x000fe20000100800 */
[----:B------:R-:W-:Y:S01]  /*04f0*/  IADD3 R0, R6, 0x12100, RZ ;  /* 0x0001210006007810 */ /* 0x000fe20007ffe0ff */
[----:B------:R-:W-:Y:S01]  /*0500*/  IMAD R2, R11, 0x200, R4 ;  /* 0x000002000b027824 */ /* 0x000fe200078e0204 */
[----:B------:R-:W-:Y:S01]  /*0510*/  SEL R212, R212, 0xffffffe0, !P1 ;  /* 0xffffffe0d4d47807 */ /* 0x000fe20004800000 */
[----:B------:R1:W-:Y:S01]  /*0520*/  STL [R1+0x30], R5 ;  /* 0x0000300501007387 */ /* 0x0003e20000100800 */
[----:B------:R-:W-:Y:S02]  /*0530*/  IMAD.MOV.U32 R4, RZ, RZ, 0x40 ;  /* 0x00000040ff047424 */ /* 0x000fe400078e00ff */
[----:B------:R-:W-:Y:S01]  /*0540*/  LEA R213, R2, 0x12100, 0x1 ;  /* 0x0001210002d57811 */ /* 0x000fe200078e08ff */
[----:B------:R-:W-:Y:S01]  /*0550*/  STL [R1+0x20], R7 ;  /* 0x0000200701007387 */ /* 0x000fe20000100800 */
[----:B------:R-:W-:-:S03]  /*0560*/  IMAD R216, R216, 0x800, R214 ;  /* 0x00000800d8d87824 */ /* 0x000fc600078e02d6 */
[----:B------:R-:W-:Y:S01]  /*0570*/  STL [R1+0x34], R6 ;  /* 0x0000340601007387 */ /* 0x000fe20000100800 */
[----:B------:R-:W-:Y:S02]  /*0580*/  IMAD.IADD R218, R212, 0x1, R216 ;  /* 0x00000001d4da7824 */ /* 0x000fe400078e02d8 */
[----:B-1----:R-:W-:Y:S02]  /*0590*/  IMAD.SHL.U32 R5, R3, 0x2, RZ ;  /* 0x0000000203057824 */ /* 0x002fe400078e00ff */
[----:B------:R-:W-:-:S05]  /*05a0*/  IMAD R3, R12, 0x8, R15 ;  /* 0x000000080c037824 */ /* 0x000fca00078e020f */
[----:B------:R1:W-:Y:S04]  /*05b0*/  STL [R1+0x7c], R3 ;  /* 0x00007c0301007387 */ /* 0x0003e80000100800 */
[----:B------:R-:W-:Y:S01]  /*05c0*/  STL [R1+0x38], R5 ;  /* 0x0000380501007387 */ /* 0x000fe20000100800 */
[----:B-1----:R-:W-:-:S05]  /*05d0*/  IADD3 R3, R6, 0x100, RZ ;  /* 0x0000010006037810 */ /* 0x002fca0007ffe0ff */
[----:B------:R1:W-:Y:S04]  /*05e0*/  STL [R1+0x40], R3 ;  /* 0x0000400301007387 */ /* 0x0003e80000100800 */
[----:B------:R2:W-:Y:S01]  /*05f0*/  STL [R1+0x3c], R0 ;  /* 0x00003c0001007387 */ /* 0x0005e20000100800 */
[----:B-1----:R-:W-:Y:S02]  /*0600*/  IADD3 R3, R5, 0xb8, RZ ;  /* 0x000000b805037810 */ /* 0x002fe40007ffe0ff */
[----:B--2---:R-:W-:-:S03]  /*0610*/  SEL R0, R4, 0xffffffc0, !P2 ;  /* 0xffffffc004007807 */ /* 0x004fc60005000000 */
[----:B------:R1:W-:Y:S01]  /*0620*/  STL [R1+0x74], R3 ;  /* 0x0000740301007387 */ /* 0x0003e20000100800 */
[----:B------:R-:W-:Y:S02]  /*0630*/  IADD3 R4, R5, 0xb0, RZ ;  /* 0x000000b005047810 */ /* 0x000fe40007ffe0ff */
[----:B------:R-:W-:Y:S01]  /*0640*/  SHF.R.S32.HI R2, RZ, 0x1f, R3 ;  /* 0x0000001fff027819 */ /* 0x000fe20000011403 */
[----:B------:R-:W-:Y:S02]  /*0650*/  IMAD.IADD R215, R214, 0x1, R0 ;  /* 0x00000001d6d77824 */ /* 0x000fe400078e0200 */
[----:B------:R1:W-:Y:S01]  /*0660*/  STL [R1+0x70], R4 ;  /* 0x0000700401007387 */ /* 0x0003e20000100800 */
[C---:B------:R-:W-:Y:S02]  /*0670*/  IMAD.IADD R218, R0.reuse, 0x1, R218 ;  /* 0x0000000100da7824 */ /* 0x040fe400078e02da */
[----:B------:R-:W-:Y:S01]  /*0680*/  IMAD.IADD R217, R0, 0x1, R216 ;  /* 0x0000000100d97824 */ /* 0x000fe200078e02d8 */
[----:B------:R1:W-:Y:S04]  /*0690*/  STL [R1+0x78], R2 ;  /* 0x0000780201007387 */ /* 0x0003e80000100800 */
.L_x_2091:
[----:B-1----:R-:W2:Y:S01]  /*06a0*/  LDL R4, [R1+0x6c] ;  /* 0x00006c0001047983 */ /* 0x002ea20000100800 */
        /* <DEDUP_REMOVED lines=8> */
[----:B------:R-:W-:-:S04]  /*0730*/  IMAD.MOV R2, RZ, RZ, -R3 ;  /* 0x000000ffff027224 */ /* 0x000fc800078e0a03 */
        /* <DEDUP_REMOVED lines=9> */
.L_x_2063:
[----:B------:R-:W-:-:S04]  /*07d0*/  MOV R0, c[0x0][0x554] ;  /* 0x0001550000007a02 */ /* 0x000fc80000000f00 */
[----:B------:R-:W-:Y:S02]  /*07e0*/  ISETP.NE.AND P0, PT, R0, 0x1, PT ;  /* 0x000000010000780c */ /* 0x000fe40003f05270 */
[----:B------:R-:W-:-:S11]  /*07f0*/  MOV R0, R2 ;  /* 0x0000000200007202 */ /* 0x000fd60000000f00 */
[----:B------:R-:W-:-:S05]  /*0800*/  @P0 IMAD.HI.U32 R4, R2, c[0x0][0x558], RZ ;  /* 0x0001560002040a27 */ /* 0x000fca00078e00ff */
[----:B------:R-:W-:-:S05]  /*0810*/  @P0 SHF.R.U32.HI R0, RZ, c[0x0][0x55c], R4 ;  /* 0x00015700ff000a19 */ /* 0x000fca0000011604 */
[----:B------:R-:W-:Y:S02]  /*0820*/  IMAD R4, R0, c[0x0][0x554], RZ ;  /* 0x0001550000047a24 */ /* 0x000fe400078e02ff */
.L_x_2064:
[----:B------:R-:W-:Y:S05]  /*0830*/  BSYNC B0 ;  /* 0x0000000000007941 */ /* 0x000fea0003800000 */
.L_x_2062:
        /* <DEDUP_REMOVED lines=28> */
[----:B------:R-:W-:-:S04]  /*0a00*/  IMAD.HI R5, R5, 0x2aaaaaab, RZ ;  /* 0x2aaaaaab05057827 */ /* 0x000fc800078e02ff */
[----:B------:R-:W-:Y:S01]  /*0a10*/  IMAD R0, R3, c[0x0][0x554], R0 ;  /* 0x0001550003007a24 */ /* 0x000fe200078e0200 */
[----:B------:R-:W-:-:S03]  /*0a20*/  SHF.R.U32.HI R3, RZ, 0x1f, R5 ;  /* 0x0000001fff037819 */ /* 0x000fc60000011605 */
[----:B------:R-:W-:Y:S01]  /*0a30*/  @P0 IMAD.HI.U32 R2, R0, c[0x0][0x54c], RZ ;  /* 0x0001530000020a27 */ /* 0x000fe200078e00ff */
[----:B------:R-:W-:-:S03]  /*0a40*/  LEA.HI.SX32 R3, R5, R3, 0x1c ;  /* 0x0000000305037211 */ /* 0x000fc600078fe2ff */
[----:B------:R-:W-:Y:S01]  /*0a50*/  IMAD.MOV.U32 R11, RZ, RZ, R0 ;  /* 0x000000ffff0b7224 */ /* 0x000fe200078e0000 */
[----:B------:R-:W-:Y:S01]  /*0a60*/  @P0 SHF.R.U32.HI R11, RZ, c[0x0][0x550], R2 ;  /* 0x00015400ff0b0a19 */ /* 0x000fe20000011602 */
[----:B------:R-:W-:Y:S01]  /*0a70*/  IMAD.MOV.U32 R2, RZ, RZ, RZ ;  /* 0x000000ffff027224 */ /* 0x000fe200078e00ff */
[----:B------:R-:W-:Y:S02]  /*0a80*/  IMNMX R8, R3, UR4, PT ;  /* 0x0000000403087c17 */ /* 0x000fe4000b800200 */
[----:B------:R-:W-:Y:S01]  /*0a90*/  IADD3 R3, -R11, RZ, RZ ;  /* 0x000000ff0b037210 */ /* 0x000fe20007ffe1ff */
[----:B------:R1:W-:Y:S01]  /*0aa0*/  STL [R1+0x60], R11 ;  /* 0x0000600b01007387 */ /* 0x0003e20000100800 */
[----:B------:R-:W-:-:S03]  /*0ab0*/  ISETP.GE.AND P0, PT, R8, 0x1, PT ;  /* 0x000000010800780c */ /* 0x000fc60003f06270 */
[----:B------:R-:W-:-:S05]  /*0ac0*/  IMAD R12, R3, c[0x0][0x548], R0 ;  /* 0x00015200030c7a24 */ /* 0x000fca00078e0200 */
[----:B------:R1:W-:Y:S05]  /*0ad0*/  STL [R1+0x5c], R12 ;  /* 0x00005c0c01007387 */ /* 0x0003ea0000100800 */
[----:B------:R-:W-:Y:S05]  /*0ae0*/  @!P0 BRA `(.L_x_2066) ;  /* 0x000001f000008947 */ /* 0x000fea0003800000 */
[----:B------:R-:W-:-:S04]  /*0af0*/  SHF.R.U32.HI R0, RZ, 0x10, R10 ;  /* 0x00000010ff007819 */ /* 0x000fc8000001160a */
        /* <DEDUP_REMOVED lines=14> */
[----:B------:R-:W-:-:S04]  /*0be0*/  IMAD.MOV.U32 R2, RZ, RZ, RZ ;  /* 0x000000ffff027224 */ /* 0x000fc800078e00ff */
        /* <DEDUP_REMOVED lines=15> */
.L_x_2066:
[----:B------:R-:W-:Y:S05]  /*0ce0*/  BSYNC B0 ;  /* 0x0000000000007941 */ /* 0x000fea0003800000 */
.L_x_2065:
[----:B------:R-:W-:Y:S01]  /*0cf0*/  LOP3.LUT R0, R10, 0xffff, RZ, 0xc0, !PT ;  /* 0x0000ffff0a007812 */ /* 0x000fe200078ec0ff */
[----:B------:R-:W-:Y:S01]  /*0d00*/  CS2R R16, SRZ ;  /* 0x0000000000107805 */ /* 0x000fe2000001ff00 */
[----:B------:R-:W-:Y:S01]  /*0d10*/  CS2R R98, SRZ ;  /* 0x0000000000627805 */ /* 0x000fe2000001ff00 */
[----:B------:R-:W-:Y:S01]  /*0d20*/  CS2R R96, SRZ ;  /* 0x0000000000607805 */ /* 0x000fe2000001ff00 */
        /* <DEDUP_REMOVED lines=53> */
[----:B--2---:R-:W-:Y:S01]  /*1080*/  ISETP.NE.U32.AND P0, PT, RZ, c[0x0][0x340], PT ;  /* 0x0000d000ff007a0c */ /* 0x004fe20003f05070 */
[----:B------:R-:W2:Y:S04]  /*1090*/  LDL.64 R4, [R1+0x28] ;  /* 0x0000280001047983 */ /* 0x000ea80000100a00 */
[----:B------:R3:W2:Y:S01]  /*10a0*/  LDL.64 R30, [R1+0x28] ;  /* 0x00002800011e7983 */ /* 0x0006a20000100a00 */
[----:B------:R-:W-:-:S03]  /*10b0*/  ISETP.NE.AND.EX P0, PT, RZ, c[0x0][0x344], PT, P0 ;  /* 0x0000d100ff007a0c */ /* 0x000fc60003f05300 */
[----:B------:R-:W4:Y:S04]  /*10c0*/  LDL R28, [R1+0x30] ;  /* 0x00003000011c7983 */ /* 0x000f280000100800 */
[----:B------:R-:W5:Y:S04]  /*10d0*/  LDL R27, [R1+0x20] ;  /* 0x00002000011b7983 */ /* 0x000f680000100800 */
[----:B------:R-:W1:Y:S02]  /*10e0*/  S2R R13, SR_TID.X ;  /* 0x00000000000d7919 */ /* 0x000e640000002100 */
[----:B------:R-:W-:-:S05]  /*10f0*/  @P0 MOV R2, 0x4 ;  /* 0x0000000400020802 */ /* 0x000fca0000000f00 */
[----:B------:R-:W-:-:S05]  /*1100*/  @P0 IMAD.WIDE R2, R11, R2, c[0x0][0x340] ;  /* 0x0000d0000b020625 */ /* 0x000fca00078e0202 */
[----:B------:R3:W4:Y:S01]  /*1110*/  @P0 LDG.E R9, [R2.64] ;  /* 0x0000000602090981 */ /* 0x000722000c1e1900 */
[----:B-1----:R-:W-:-:S04]  /*1120*/  SHF.R.S32.HI R25, RZ, 0x1f, R13 ;  /* 0x0000001fff197819 */ /* 0x002fc8000001140d */
[----:B------:R-:W-:-:S04]  /*1130*/  LEA.HI R25, R25, R13, RZ, 0x3 ;  /* 0x0000000d19197211 */ /* 0x000fc800078f18ff */
[----:B------:R-:W-:-:S04]  /*1140*/  SHF.R.S32.HI R25, RZ, 0x3, R25 ;  /* 0x00000003ff197819 */ /* 0x000fc80000011419 */
[----:B------:R-:W-:-:S05]  /*1150*/  SHF.R.S32.HI R0, RZ, 0x1f, R25 ;  /* 0x0000001fff007819 */ /* 0x000fca0000011419 */
[C---:B---3--:R-:W-:Y:S02]  /*1160*/  IMAD R2, R0.reuse, c[0x0][0x1e0], RZ ;  /* 0x0000780000027a24 */ /* 0x048fe400078e02ff */
[----:B------:R-:W-:Y:S01]  /*1170*/  IMAD R0, R0, c[0x0][0x208], RZ ;  /* 0x0000820000007a24 */ /* 0x000fe200078e02ff */
[----:B------:R-:W-:Y:S01]  /*1180*/  SHF.R.S32.HI R10, RZ, 0x1f, R12 ;  /* 0x0000001fff0a7819 */ /* 0x000fe2000001140c */
[C---:B------:R-:W-:Y:S02]  /*1190*/  IMAD R6, R25.reuse, c[0x0][0x1e4], R2 ;  /* 0x0000790019067a24 */ /* 0x040fe400078e0202 */
[----:B------:R-:W-:Y:S01]  /*11a0*/  IMAD R0, R25, c[0x0][0x20c], R0 ;  /* 0x0000830019007a24 */ /* 0x000fe200078e0200 */
[----:B------:R-:W-:Y:S01]  /*11b0*/  SHF.R.S32.HI R8, RZ, 0x1f, R11 ;  /* 0x0000001fff087819 */ /* 0x000fe2000001140b */
[----:B------:R-:W-:Y:S01]  /*11c0*/  WARPSYNC 0xffffffff ;  /* 0xffffffff00007948 */ /* 0x000fe20003800000 */
[----:B------:R-:W-:Y:S02]  /*11d0*/  IADD3 R192, R212, R216, RZ ;  /* 0x000000d8d4c07210 */ /* 0x000fe40007ffe0ff */
[----:B--2---:R-:W-:-:S04]  /*11e0*/  MOV R30, R4 ;  /* 0x00000004001e7202 */ /* 0x004fc80000000f00 */
[----:B------:R-:W-:-:S05]  /*11f0*/  SHF.R.S32.HI R31, RZ, 0x1f, R30 ;  /* 0x0000001fff1f7819 */ /* 0x000fca000001141e */
[----:B------:R-:W-:-:S04]  /*1200*/  IMAD.WIDE.U32 R4, R25, c[0x0][0x1e0], R30 ;  /* 0x0000780019047a25 */ /* 0x000fc800078e001e */
[----:B------:R-:W-:Y:S01]  /*1210*/  IMAD.WIDE.U32 R2, R25, c[0x0][0x208], R30 ;  /* 0x0000820019027a25 */ /* 0x000fe200078e001e */
[----:B------:R-:W-:-:S03]  /*1220*/  IADD3 R5, R5, R6, RZ ;  /* 0x0000000605057210 */ /* 0x000fc60007ffe0ff */
[----:B------:R-:W-:Y:S02]  /*1230*/  IMAD.IADD R3, R3, 0x1, R0 ;  /* 0x0000000103037824 */ /* 0x000fe400078e0200 */
[C---:B------:R-:W-:Y:S02]  /*1240*/  IMAD R6, R10.reuse, c[0x0][0x1e8], RZ ;  /* 0x00007a000a067a24 */ /* 0x040fe400078e02ff */
[----:B------:R-:W-:Y:S02]  /*1250*/  IMAD R0, R10, c[0x0][0x210], RZ ;  /* 0x000084000a007a24 */ /* 0x000fe400078e02ff */
[C---:B------:R-:W-:Y:S02]  /*1260*/  IMAD R6, R12.reuse, c[0x0][0x1ec], R6 ;  /* 0x00007b000c067a24 */ /* 0x040fe400078e0206 */
[----:B------:R-:W-:-:S04]  /*1270*/  IMAD.WIDE.U32 R4, R12, c[0x0][0x1e8], R4 ;  /* 0x00007a000c047a25 */ /* 0x000fc800078e0004 */
[C---:B------:R-:W-:Y:S02]  /*1280*/  IMAD R0, R12.reuse, c[0x0][0x214], R0 ;  /* 0x000085000c007a24 */ /* 0x040fe400078e0200 */
[----:B------:R-:W-:Y:S01]  /*1290*/  IMAD.WIDE.U32 R2, R12, c[0x0][0x210], R2 ;  /* 0x000084000c027a25 */ /* 0x000fe200078e0002 */
[----:B------:R-:W-:-:S04]  /*12a0*/  IADD3 R7, R5, R6, RZ ;  /* 0x0000000605077210 */ /* 0x000fc80007ffe0ff */
[----:B------:R-:W-:Y:S01]  /*12b0*/  IADD3 R5, R3, R0, RZ ;  /* 0x0000000003057210 */ /* 0x000fe20007ffe0ff */
[----:B------:R-:W-:Y:S01]  /*12c0*/  IMAD.MOV.U32 R6, RZ, RZ, R4 ;  /* 0x000000ffff067224 */ /* 0x000fe200078e0004 */
[----:B----4-:R-:W-:Y:S01]  /*12d0*/  @P0 SHF.R.S32.HI R3, RZ, 0x1f, R9 ;  /* 0x0000001fff030819 */ /* 0x010fe20000011409 */
[----:B------:R-:W-:Y:S01]  /*12e0*/  @!P0 IMAD.MOV.U32 R3, RZ, RZ, R8 ;  /* 0x000000ffff038224 */ /* 0x000fe200078e0008 */
[----:B------:R-:W-:Y:S02]  /*12f0*/  MOV R4, R2 ;  /* 0x0000000200047202 */ /* 0x000fe40000000f00 */
[----:B------:R-:W-:Y:S01]  /*1300*/  @P0 MOV R2, R9 ;  /* 0x0000000900020202 */ /* 0x000fe20000000f00 */
[C---:B------:R-:W-:Y:S01]  /*1310*/  IMAD R0, R3.reuse, c[0x0][0x1f0], RZ ;  /* 0x00007c0003007a24 */ /* 0x040fe200078e02ff */
[----:B------:R-:W-:Y:S01]  /*1320*/  @!P0 MOV R2, R11 ;  /* 0x0000000b00028202 */ /* 0x000fe20000000f00 */
[----:B------:R-:W-:-:S04]  /*1330*/  IMAD R3, R3, c[0x0][0x218], RZ ;  /* 0x0000860003037a24 */ /* 0x000fc800078e02ff */
[----:B------:R-:W-:-:S04]  /*1340*/  IMAD.WIDE.U32 R20, R2, c[0x0][0x1f0], R6 ;  /* 0x00007c0002147a25 */ /* 0x000fc800078e0006 */
[----:B------:R-:W-:-:S04]  /*1350*/  IMAD.WIDE.U32 R22, R2, c[0x0][0x218], R4 ;  /* 0x0000860002167a25 */ /* 0x000fc800078e0004 */
[C---:B------:R-:W-:Y:S02]  /*1360*/  IMAD R0, R2.reuse, c[0x0][0x1f4], R0 ;  /* 0x00007d0002007a24 */ /* 0x040fe400078e0200 */
[----:B------:R-:W-:Y:S01]  /*1370*/  IMAD R2, R2, c[0x0][0x21c], R3 ;  /* 0x0000870002027a24 */ /* 0x000fe200078e0203 */
[----:B------:R1:W-:Y:S02]  /*1380*/  STL [R1+0x2c], R31 ;  /* 0x00002c1f01007387 */ /* 0x0003e40000100800 */
[----:B------:R-:W-:Y:S02]  /*1390*/  IADD3 R24, R21, R0, RZ ;  /* 0x0000000015187210 */ /* 0x000fe40007ffe0ff */
[----:B------:R-:W-:Y:S01]  /*13a0*/  IADD3 R19, R23, R2, RZ ;  /* 0x0000000217137210 */ /* 0x000fe20007ffe0ff */
[----:B------:R1:W-:Y:S04]  /*13b0*/  STL.64 [R1+0x50], R20 ;  /* 0x0000501401007387 */ /* 0x0003e80000100a00 */
[----:B------:R1:W-:Y:S04]  /*13c0*/  STL.64 [R1+0x48], R22 ;  /* 0x0000481601007387 */ /* 0x0003e80000100a00 */
[----:B------:R1:W-:Y:S04]  /*13d0*/  STL [R1+0x44], R19 ;  /* 0x0000441301007387 */ /* 0x0003e80000100800 */
[----:B------:R1:W-:Y:S01]  /*13e0*/  STL [R1+0x58], R24 ;  /* 0x0000581801007387 */ /* 0x0003e20000100800 */
[----:B-----5:R-:W-:-:S02]  /*13f0*/  SHF.R.S32.HI R17, RZ, 0x1f, R27 ;  /* 0x0000001fff117819 */ /* 0x020fc4000001141b */
[----:B------:R-:W-:Y:S02]  /*1400*/  SHF.R.S32.HI R16, RZ, 0x1f, R28 ;  /* 0x0000001fff107819 */ /* 0x000fe4000001141c */
[----:B------:R-:W2:Y:S01]  /*1410*/  LDL R26, [R1+0x34] ;  /* 0x00003400011a7983 */ /* 0x000ea20000100800 */
[----:B------:R-:W-:Y:S01]  /*1420*/  SHF.R.S32.HI R100, RZ, 0x1f, R13 ;  /* 0x0000001fff647819 */ /* 0x000fe2000001140d */
[----:B------:R-:W-:Y:S02]  /*1430*/  IMAD R5, R10, c[0x0][0x1b8], RZ ;  /* 0x00006e000a057a24 */ /* 0x000fe400078e02ff */
[----:B------:R-:W-:Y:S01]  /*1440*/  IMAD.WIDE.U32 R2, R12, c[0x0][0x1b8], RZ ;  /* 0x00006e000c027a25 */ /* 0x000fe200078e00ff */
[----:B------:R-:W-:-:S03]  /*1450*/  LEA.HI R100, R100, R13, RZ, 0x3 ;  /* 0x0000000d64647211 */ /* 0x000fc600078f18ff */
[----:B------:R-:W-:Y:S01]  /*1460*/  IMAD R5, R12, c[0x0][0x1bc], R5 ;  /* 0x00006f000c057a24 */ /* 0x000fe200078e0205 */
[----:B------:R-:W-:Y:S01]  /*1470*/  LOP3.LUT R100, R100, 0xfffffff8, RZ, 0xc0, !PT ;  /* 0xfffffff864647812 */ /* 0x000fe200078ec0ff */
[----:B------:R-:W-:Y:S02]  /*1480*/  IMAD R6, R8, c[0x0][0x1c0], RZ ;  /* 0x0000700008067a24 */ /* 0x000fe400078e02ff */
[----:B------:R-:W-:Y:S02]  /*1490*/  IMAD.IADD R3, R3, 0x1, R5 ;  /* 0x0000000103037824 */ /* 0x000fe400078e0205 */
[----:B------:R-:W-:Y:S02]  /*14a0*/  IMAD.IADD R100, R13, 0x1, -R100 ;  /* 0x000000010d647824 */ /* 0x000fe400078e0a64 */
[----:B------:R-:W-:-:S04]  /*14b0*/  IMAD.WIDE.U32 R2, R11, c[0x0][0x1c0], R2 ;  /* 0x000070000b027a25 */ /* 0x000fc800078e0002 */
[----:B------:R-:W-:-:S04]  /*14c0*/  IMAD R4, R100, 0x20, R25 ;  /* 0x0000002064047824 */ /* 0x000fc800078e0219 */
[----:B------:R-:W-:-:S04]  /*14d0*/  IMAD.IADD R4, R160, 0x1, R4 ;  /* 0x00000001a0047824 */ /* 0x000fc800078e0204 */
[----:B------:R-:W-:-:S04]  /*14e0*/  @P2 IMAD.HI.U32 R7, R4, c[0x0][0x2c8], RZ ;  /* 0x0000b20004072a27 */ /* 0x000fc800078e00ff */
[----:B------:R-:W-:Y:S01]  /*14f0*/  IMAD.MOV.U32 R0, RZ, RZ, R4 ;  /* 0x000000ffff007224 */ /* 0x000fe200078e0004 */
[----:B------:R-:W-:Y:S01]  /*1500*/  @P2 SHF.R.U32.HI R0, RZ, c[0x0][0x2cc], R7 ;  /* 0x0000b300ff002a19 */ /* 0x000fe20000011607 */
[----:B------:R-:W-:-:S03]  /*1510*/  IMAD R7, R11, c[0x0][0x1c4], R6 ;  /* 0x000071000b077a24 */ /* 0x000fc600078e0206 */
[--C-:B------:R-:W-:Y:S01]  /*1520*/  SHF.R.S32.HI R6, RZ, 0x1f, R0.reuse ;  /* 0x0000001fff067819 */ /* 0x100fe20000011400 */
[----:B------:R-:W-:-:S04]  /*1530*/  IMAD.MOV R5, RZ, RZ, -R0 ;  /* 0x000000ffff057224 */ /* 0x000fc800078e0a00 */
[----:B------:R-:W-:Y:S02]  /*1540*/  IMAD R4, R5, c[0x0][0x2c4], R4 ;  /* 0x0000b10005047a24 */ /* 0x000fe400078e0204 */
[----:B------:R-:W-:Y:S02]  /*1550*/  IMAD R5, R6, c[0x0][0x1b0], RZ ;  /* 0x00006c0006057a24 */ /* 0x000fe400078e02ff */
[----:B------:R-:W-:Y:S02]  /*1560*/  IMAD.IADD R3, R3, 0x1, R7 ;  /* 0x0000000103037824 */ /* 0x000fe400078e0207 */
[C---:B------:R-:W-:Y:S01]  /*1570*/  IMAD R6, R0.reuse, c[0x0][0x1b4], R5 ;  /* 0x00006d0000067a24 */ /* 0x040fe200078e0205 */
[----:B------:R-:W-:Y:S01]  /*1580*/  SHF.R.S32.HI R5, RZ, 0x1f, R4 ;  /* 0x0000001fff057819 */ /* 0x000fe20000011404 */
[----:B------:R-:W-:-:S04]  /*1590*/  IMAD.WIDE.U32 R2, R0, c[0x0][0x1b0], R2 ;  /* 0x00006c0000027a25 */ /* 0x000fc800078e0002 */
[----:B------:R-:W-:Y:S02]  /*15a0*/  IMAD R0, R5, c[0x0][0x1a8], RZ ;  /* 0x00006a0005007a24 */ /* 0x000fe400078e02ff */
[----:B------:R-:W-:Y:S02]  /*15b0*/  IMAD.IADD R3, R3, 0x1, R6 ;  /* 0x0000000103037824 */ /* 0x000fe400078e0206 */
[C---:B------:R-:W-:Y:S02]  /*15c0*/  IMAD R0, R4.reuse, c[0x0][0x1ac], R0 ;  /* 0x00006b0004007a24 */ /* 0x040fe400078e0200 */
[----:B------:R-:W-:-:S04]  /*15d0*/  IMAD.WIDE.U32 R2, R4, c[0x0][0x1a8], R2 ;  /* 0x00006a0004027a25 */ /* 0x000fc800078e0002 */
[----:B------:R-:W-:Y:S01]  /*15e0*/  IMAD.IADD R12, R3, 0x1, R0 ;  /* 0x00000001030c7824 */ /* 0x000fe200078e0200 */
[----:B------:R-:W-:-:S04]  /*15f0*/  LEA R0, P0, R2, c[0x0][0x160], 0x1 ;  /* 0x0000580002007a11 */ /* 0x000fc800078008ff */
[----:B------:R-:W-:Y:S02]  /*1600*/  LEA.HI.X R12, R2, c[0x0][0x164], R12, 0x1, P0 ;  /* 0x00005900020c7a11 */ /* 0x000fe400000f0c0c */
[----:B------:R-:W3:Y:S04]  /*1610*/  SHFL.IDX PT, R2, R0, RZ, 0x181f ;  /* 0x00181fff00027589 */ /* 0x000ee800000e0000 */
[----:B------:R-:W4:Y:S01]  /*1620*/  SHFL.IDX PT, R3, R12, RZ, 0x181f ;  /* 0x00181fff0c037589 */ /* 0x000f2200000e0000 */
[----:B------:R-:W-:Y:S02]  /*1630*/  IMAD R18, R18, c[0x0][0x168], RZ ;  /* 0x00005a0012127a24 */ /* 0x000fe400078e02ff */
[----:B------:R-:W-:Y:S01]  /*1640*/  IMAD.IADD R11, R25, 0x1, R160 ;  /* 0x00000001190b7824 */ /* 0x000fe200078e02a0 */
[----:B------:R-:W5:Y:S04]  /*1650*/  SHFL.IDX PT, R6, R0, 0x1, 0x181f ;  /* 0x00381f0000067f89 */ /* 0x000f6800000e0000 */
[----:B------:R-:W-:-:S02]  /*1660*/  ISETP.GE.AND P5, PT, R11, R18, PT ;  /* 0x000000120b00720c */ /* 0x000fc40003fa6270 */
[----:B------:R-:W-:Y:S01]  /*1670*/  ISETP.GE.AND P6, PT, R30, c[0x0][0x198], PT ;  /* 0x000066001e007a0c */ /* 0x000fe20003fc6270 */
[----:B------:R-:W1:Y:S01]  /*1680*/  SHFL.IDX PT, R7, R12, 0x1, 0x181f ;  /* 0x00381f000c077f89 */ /* 0x000e6200000e0000 */
[----:B------:R-:W-:Y:S02]  /*1690*/  IADD3 R9, R11, 0x20, RZ ;  /* 0x000000200b097810 */ /* 0x000fe40007ffe0ff */
[----:B------:R-:W-:Y:S02]  /*16a0*/  ISETP.GE.AND P3, PT, R28, c[0x0][0x198], PT ;  /* 0x000066001c007a0c */ /* 0x000fe40003f66270 */
[----:B------:R-:W-:Y:S01]  /*16b0*/  ISETP.GE.AND P1, PT, R27, c[0x0][0x198], PT ;  /* 0x000066001b007a0c */ /* 0x000fe20003f26270 */
[----:B------:R-:W-:Y:S01]  /*16c0*/  BAR.SYNC.DEFER_BLOCKING 0x0 ;  /* 0x0000000000007b1d */ /* 0x000fe20000010000 */
[----:B------:R-:W-:-:S03]  /*16d0*/  ISETP.GE.AND P4, PT, R9, R18, PT ;  /* 0x000000120900720c */ /* 0x000fc60003f86270 */
[----:B---3--:R-:W-:Y:S01]  /*16e0*/  @!P5 LEA R8, P0, R28, R2, 0x1 ;  /* 0x000000021c08d211 */ /* 0x008fe200078008ff */
[----:B----4-:R-:W-:-:S03]  /*16f0*/  @!P5 IMAD.WIDE R4, R30, 0x2, R2 ;  /* 0x000000021e04d825 */ /* 0x010fc600078e0202 */
[----:B------:R-:W-:Y:S02]  /*1700*/  @!P5 LEA.HI.X R9, R28, R3, R16, 0x1, P0 ;  /* 0x000000031c09d211 */ /* 0x000fe400000f0c10 */
[----:B------:R-:W-:-:S04]  /*1710*/  @!P5 LEA R2, P0, R27, R2, 0x1 ;  /* 0x000000021b02d211 */ /* 0x000fc800078008ff */
[----:B------:R-:W-:Y:S02]  /*1720*/  @!P5 LEA.HI.X R3, R27, R3, R17, 0x1, P0 ;  /* 0x000000031b03d211 */ /* 0x000fe400000f0c11 */
[----:B-----5:R-:W-:Y:S02]  /*1730*/  @!P4 LEA R10, P0, R28, R6, 0x1 ;  /* 0x000000061c0ac211 */ /* 0x020fe400078008ff */
[----:B------:R-:W-:Y:S01]  /*1740*/  IADD3 R13, R11, 0x60, RZ ;  /* 0x000000600b0d7810 */ /* 0x000fe20007ffe0ff */
[----:B-1----:R-:W-:-:S04]  /*1750*/  @!P4 IMAD.WIDE R14, R30, 0x2, R6 ;  /* 0x000000021e0ec825 */ /* 0x002fc800078e0206 */
[----:B------:R-:W-:-:S04]  /*1760*/  IMAD.MOV.U32 R120, RZ, RZ, -0x60 ;  /* 0xffffffa0ff787424 */ /* 0x000fc800078e00ff */
[----:B------:R-:W-:Y:S02]  /*1770*/  IMAD R120, R222, R120, 0x60 ;  /* 0x00000060de787424 */ /* 0x000fe400078e0278 */
[----:B------:R-:W-:Y:S02]  /*1780*/  IMAD.MOV.U32 R21, RZ, RZ, R24 ;  /* 0x000000ffff157224 */ /* 0x000fe400078e0018 */
[----:B------:R-:W-:Y:S01]  /*1790*/  IMAD.MOV.U32 R24, RZ, RZ, c[0x0][0x208] ;  /* 0x00008200ff187624 */ /* 0x000fe200078e00ff */
[----:B------:R-:W-:Y:S01]  /*17a0*/  @!PT LDS RZ, [RZ] ;  /* 0x00000000fffff984 */ /* 0x000fe20000000800 */
[----:B------:R-:W-:Y:S01]  /*17b0*/  @!PT LDS RZ, [RZ] ;  /* 0x00000000fffff984 */ /* 0x000fe20000000800 */
[----:B------:R-:W-:Y:S01]  /*17c0*/  @!PT LDS RZ, [RZ] ;  /* 0x00000000fffff984 */ /* 0x000fe20000000800 */
[----:B--2---:R1:W-:Y:S04]  /*17d0*/  @!P5 LDGSTS.E.BYPASS.LTC128B.128 [R26+0x100], [R4.64], !P6 ;  /* 0x00100000041adfae */ /* 0x0043e8000f101d46 */
[----:B------:R2:W-:Y:S04]  /*17e0*/  @!P5 LDGSTS.E.BYPASS.LTC128B.128 [R26+0x4100], [R8.64], !P3 ;  /* 0x04100000081adfae */ /* 0x0005e8000d901d46 */
[----:B------:R3:W-:Y:S04]  /*17f0*/  @!P5 LDGSTS.E.BYPASS.LTC128B.128 [R26+0x8100], [R2.64], !P1 ;  /* 0x08100000021adfae */ /* 0x0007e8000c901d46 */
[----:B------:R4:W-:Y:S04]  /*1800*/  @!P4 LDGSTS.E.BYPASS.LTC128B.128 [R26+0x1100], [R14.64], !P6 ;  /* 0x011000000e1acfae */ /* 0x0009e8000f101d46 */
[----:B-1----:R-:W1:Y:S04]  /*1810*/  SHFL.IDX PT, R4, R0, 0x2, 0x181f ;  /* 0x00581f0000047f89 */ /* 0x002e6800000e0000 */
[----:B------:R-:W5:Y:S01]  /*1820*/  SHFL.IDX PT, R5, R12, 0x2, 0x181f ;  /* 0x00581f000c057f89 */ /* 0x000f6200000e0000 */
[----:B--2---:R-:W-:-:S03]  /*1830*/  IADD3 R8, R11, 0x40, RZ ;  /* 0x000000400b087810 */ /* 0x004fc60007ffe0ff */
[----:B---3--:R-:W2:Y:S01]  /*1840*/  SHFL.IDX PT, R2, R0, 0x3, 0x181f ;  /* 0x00781f0000027f89 */ /* 0x008ea200000e0000 */
[----:B------:R-:W-:Y:S02]  /*1850*/  ISETP.GE.AND P5, PT, R8, R18, PT ;  /* 0x000000120800720c */ /* 0x000fe40003fa6270 */
[----:B------:R-:W-:Y:S01]  /*1860*/  @!P4 LEA.HI.X R11, R28, R7, R16, 0x1, P0 ;  /* 0x000000071c0bc211 */ /* 0x000fe200000f0c10 */
[----:B------:R3:W1:Y:S01]  /*1870*/  SHFL.IDX PT, R3, R12, 0x3, 0x181f ;  /* 0x00781f000c037f89 */ /* 0x00066200000e0000 */
[----:B------:R-:W-:-:S03]  /*1880*/  @!P4 LEA R8, P0, R27, R6, 0x1 ;  /* 0x000000061b08c211 */ /* 0x000fc600078008ff */
[----:B------:R1:W-:Y:S01]  /*1890*/  @!P4 LDGSTS.E.BYPASS.LTC128B.128 [R26+0x5100], [R10.64], !P3 ;  /* 0x051000000a1acfae */ /* 0x0003e2000d901d46 */
[----:B------:R-:W-:Y:S02]  /*18a0*/  @!P4 LEA.HI.X R9, R27, R7, R17, 0x1, P0 ;  /* 0x000000071b09c211 */ /* 0x000fe400000f0c11 */
[----:B------:R-:W-:-:S03]  /*18b0*/  ISETP.GE.AND P0, PT, R13, R18, PT ;  /* 0x000000120d00720c */ /* 0x000fc60003f06270 */
[----:B------:R2:W-:Y:S01]  /*18c0*/  @!P4 LDGSTS.E.BYPASS.LTC128B.128 [R26+0x9100], [R8.64], !P1 ;  /* 0x09100000081acfae */ /* 0x0005e2000c901d46 */
[----:B------:R-:W-:Y:S02]  /*18d0*/  IADD3 R18, R222, -0x1, RZ ;  /* 0xffffffffde127810 */ /* 0x000fe40007ffe0ff */
[----:B-1----:R-:W-:-:S04]  /*18e0*/  @!P5 LEA R10, P4, R28, R4, 0x1 ;  /* 0x000000041c0ad211 */ /* 0x002fc800078808ff */
[----:B-----5:R-:W-:Y:S02]  /*18f0*/  @!P5 LEA.HI.X R11, R28, R5, R16, 0x1, P4 ;  /* 0x000000051c0bd211 */ /* 0x020fe400020f0c10 */
[----:B--2---:R-:W-:Y:S01]  /*1900*/  @!P5 LEA R8, P4, R27, R4, 0x1 ;  /* 0x000000041b08d211 */ /* 0x004fe200078808ff */
[----:B---3--:R-:W-:-:S03]  /*1910*/  @!P5 IMAD.WIDE R12, R30, 0x2, R4 ;  /* 0x000000021e0cd825 */ /* 0x008fc600078e0204 */
[C---:B------:R-:W-:Y:S02]  /*1920*/  @!P5 LEA.HI.X R9, R27.reuse, R5, R17, 0x1, P4 ;  /* 0x000000051b09d211 */ /* 0x040fe400020f0c11 */
[CC--:B------:R-:W-:Y:S01]  /*1930*/  @!P0 LEA R6, P4, R28.reuse, R2.reuse, 0x1 ;  /* 0x000000021c068211 */ /* 0x0c0fe200078808ff */
[----:B------:R1:W-:Y:S03]  /*1940*/  @!P5 LDGSTS.E.BYPASS.LTC128B.128 [R26+0x2100], [R12.64], !P6 ;  /* 0x021000000c1adfae */ /* 0x0003e6000f101d46 */
[----:B------:R-:W-:Y:S01]  /*1950*/  @!P0 LEA.HI.X R7, R28, R3, R16, 0x1, P4 ;  /* 0x000000031c078211 */ /* 0x000fe200020f0c10 */
[----:B------:R2:W-:Y:S01]  /*1960*/  @!P5 LDGSTS.E.BYPASS.LTC128B.128 [R26+0x6100], [R10.64], !P3 ;  /* 0x061000000a1adfae */ /* 0x0005e2000d901d46 */
[----:B------:R-:W-:-:S03]  /*1970*/  @!P0 LEA R4, P4, R27, R2, 0x1 ;  /* 0x000000021b048211 */ /* 0x000fc600078808ff */
[----:B------:R3:W-:Y:S01]  /*1980*/  @!P5 LDGSTS.E.BYPASS.LTC128B.128 [R26+0xa100], [R8.64], !P1 ;  /* 0x0a100000081adfae */ /* 0x0007e2000c901d46 */
[----:B------:R-:W-:Y:S01]  /*1990*/  @!P0 LEA.HI.X R5, R27, R3, R17, 0x1, P4 ;  /* 0x000000031b058211 */ /* 0x000fe200020f0c11 */
[----:B------:R-:W-:-:S05]  /*19a0*/  @!P0 IMAD.WIDE R2, R30, 0x2, R2 ;  /* 0x000000021e028825 */ /* 0x000fca00078e0202 */
[----:B------:R5:W-:Y:S01]  /*19b0*/  @!P0 LDGSTS.E.BYPASS.LTC128B.128 [R26+0x3100], [R2.64], !P6 ;  /* 0x03100000021a8fae */ /* 0x000be2000f101d46 */
[----:B------:R-:W-:-:S03]  /*19c0*/  IMAD.MOV.U32 R16, RZ, RZ, c[0x0][0x1e0] ;  /* 0x00007800ff107624 */ /* 0x000fc600078e00ff */
[----:B------:R1:W-:Y:S04]  /*19d0*/  @!P0 LDGSTS.E.BYPASS.LTC128B.128 [R26+0x7100], [R6.64], !P3 ;  /* 0x07100000061a8fae */ /* 0x0003e8000d901d46 */
[----:B------:R1:W-:Y:S01]  /*19e0*/  @!P0 LDGSTS.E.BYPASS.LTC128B.128 [R26+0xb100], [R4.64], !P1 ;  /* 0x0b100000041a8fae */ /* 0x0003e2000c901d46 */
[----:B--2---:R-:W-:Y:S02]  /*19f0*/  SHF.R.S32.HI R10, RZ, 0x1f, R18 ;  /* 0x0000001fff0a7819 */ /* 0x004fe40000011412 */
[----:B---3--:R-:W-:-:S03]  /*1a00*/  IADD3 R8, R120, c[0x0][0x1d0], -R25 ;  /* 0x0000740078087a10 */ /* 0x008fc60007ffe819 */
[----:B------:R-:W-:Y:S01]  /*1a10*/  IMAD R0, R10, c[0x0][0x1e0], RZ ;  /* 0x000078000a007a24 */ /* 0x000fe200078e02ff */
[----:B------:R-:W0:Y:S01]  /*1a20*/  LDGDEPBAR ;  /* 0x00000000000079af */ /* 0x000e220000000000 */
[----:B------:R-:W-:Y:S02]  /*1a30*/  ISETP.GE.AND P6, PT, R8, 0x21, PT ;  /* 0x000000210800780c */ /* 0x000fe40003fc6270 */
[C---:B------:R-:W-:Y:S02]  /*1a40*/  IMAD R0, R18.reuse, c[0x0][0x1e4], R0 ;  /* 0x0000790012007a24 */ /* 0x040fe400078e0200 */
[----:B-----5:R-:W-:Y:S01]  /*1a50*/  IMAD.WIDE.U32 R2, R18, c[0x0][0x1e0], RZ ;  /* 0x0000780012027a25 */ /* 0x020fe200078e00ff */
[----:B------:R-:W-:-:S03]  /*1a60*/  ISETP.GE.AND P4, PT, R8, 0x1, PT ;  /* 0x000000010800780c */ /* 0x000fc60003f86270 */
[----:B------:R-:W-:Y:S02]  /*1a70*/  IMAD.IADD R0, R3, 0x1, R0 ;  /* 0x0000000103007824 */ /* 0x000fe400078e0200 */
[----:B------:R-:W-:-:S04]  /*1a80*/  IMAD.WIDE.U32 R2, R2, 0x60, R20 ;  /* 0x0000006002027825 */ /* 0x000fc800078e0014 */
[----:B------:R-:W-:Y:S01]  /*1a90*/  IMAD R0, R0, 0x60, RZ ;  /* 0x0000006000007824 */ /* 0x000fe200078e02ff */
[----:B------:R-:W-:Y:S01]  /*1aa0*/  ISETP.GE.AND P5, PT, R8, 0x41, PT ;  /* 0x000000410800780c */ /* 0x000fe20003fa6270 */
[----:B------:R-:W-:Y:S02]  /*1ab0*/  IMAD.MOV.U32 R9, RZ, RZ, c[0x0][0x1e4] ;  /* 0x00007900ff097624 */ /* 0x000fe400078e00ff */
[----:B------:R-:W-:Y:S01]  /*1ac0*/  IMAD.IADD R0, R3, 0x1, R0 ;  /* 0x0000000103007824 */ /* 0x000fe200078e0200 */
[----:B------:R-:W-:Y:S02]  /*1ad0*/  @P6 LEA R3, P0, R16, R2, 0x5 ;  /* 0x0000000210036211 */ /* 0x000fe400078028ff */
[----:B-1----:R-:W-:Y:S02]  /*1ae0*/  @P4 LEA R6, P1, R2, c[0x0][0x1c8], 0x1 ;  /* 0x0000720002064a11 */ /* 0x002fe400078208ff */
[----:B------:R-:W-:Y:S02]  /*1af0*/  @P4 ISETP.GE.AND P3, PT, R30, c[0x0][0x1d4], PT ;  /* 0x000075001e004a0c */ /* 0x000fe40003f66270 */
[----:B------:R-:W-:-:S02]  /*1b00*/  @P6 LEA.HI.X R5, R16, R0, R9, 0x5, P0 ;  /* 0x0000000010056211 */ /* 0x000fc400000f2c09 */
[----:B------:R-:W-:Y:S01]  /*1b10*/  @P4 ISETP.GE.AND P0, PT, R28, c[0x0][0x1d4], PT ;  /* 0x000075001c004a0c */ /* 0x000fe20003f06270 */
[----:B------:R-:W-:Y:S01]  /*1b20*/  IMAD.WIDE.U32 R12, R16, 0x40, RZ ;  /* 0x00000040100c7825 */ /* 0x000fe200078e00ff */
[----:B------:R-:W-:Y:S02]  /*1b30*/  @P4 LEA.HI.X R7, R2, c[0x0][0x1cc], R0, 0x1, P1 ;  /* 0x0000730002074a11 */ /* 0x000fe400008f0c00 */
[----:B------:R-:W-:-:S04]  /*1b40*/  @P6 LEA R4, P1, R3, c[0x0][0x1c8], 0x1 ;  /* 0x0000720003046a11 */ /* 0x000fc800078208ff */
[----:B------:R-:W-:Y:S01]  /*1b50*/  @P6 LEA.HI.X R5, R3, c[0x0][0x1cc], R5, 0x1, P1 ;  /* 0x0000730003056a11 */ /* 0x000fe200008f0c05 */
[----:B------:R1:W-:Y:S01]  /*1b60*/  @P4 LDGSTS.E.BYPASS.LTC128B.128 [R26+0x12100], [R6.64], !P3 ;  /* 0x12100000061a4fae */ /* 0x0003e2000d901d46 */
[----:B------:R-:W-:Y:S01]  /*1b70*/  @P5 IADD3 R3, P1, R2, R12, RZ ;  /* 0x0000000c02035210 */ /* 0x000fe20007f3e0ff */
[----:B------:R-:W-:Y:S02]  /*1b80*/  IMAD.SHL.U32 R2, R9, 0x40, RZ ;  /* 0x0000004009027824 */ /* 0x000fe400078e00ff */
[----:B------:R1:W-:Y:S03]  /*1b90*/  @P4 LDGSTS.E.BYPASS.LTC128B.128 [R26+0x15100], [R6.64+0x80], !P0 ;  /* 0x15100080061a4fae */ /* 0x0003e6000c101d46 */
[----:B------:R-:W-:Y:S02]  /*1ba0*/  @P5 IADD3.X R0, R0, R13, R2, P1, !PT ;  /* 0x0000000d00005210 */ /* 0x000fe40000ffe402 */
[----:B------:R-:W-:-:S02]  /*1bb0*/  @P5 LEA R2, P0, R3, c[0x0][0x1c8], 0x1 ;  /* 0x0000720003025a11 */ /* 0x000fc400078008ff */
[----:B------:R-:W-:Y:S02]  /*1bc0*/  @P4 ISETP.GE.AND P3, PT, R27, c[0x0][0x1d4], PT ;  /* 0x000075001b004a0c */ /* 0x000fe40003f66270 */
[----:B------:R-:W-:Y:S02]  /*1bd0*/  @P6 ISETP.GE.AND P1, PT, R30, c[0x0][0x1d4], PT ;  /* 0x000075001e006a0c */ /* 0x000fe40003f26270 */
[----:B------:R-:W-:Y:S02]  /*1be0*/  @P5 LEA.HI.X R3, R3, c[0x0][0x1cc], R0, 0x1, P0 ;  /* 0x0000730003035a11 */ /* 0x000fe400000f0c00 */
[----:B------:R-:W-:-:S07]  /*1bf0*/  @P6 ISETP.GE.AND P0, PT, R28, c[0x0][0x1d4], PT ;  /* 0x000075001c006a0c */ /* 0x000fce0003f06270 */
[----:B------:R1:W-:Y:S01]  /*1c00*/  @P4 LDGSTS.E.BYPASS.LTC128B.128 [R26+0x18100], [R6.64+0x100], !P3 ;  /* 0x18100100061a4fae */ /* 0x0003e2000d901d46 */
[----:B------:R-:W-:Y:S02]  /*1c10*/  @P6 ISETP.GE.AND P4, PT, R27, c[0x0][0x1d4], PT ;  /* 0x000075001b006a0c */ /* 0x000fe40003f86270 */
[----:B------:R-:W-:Y:S01]  /*1c20*/  @P5 ISETP.GE.AND P3, PT, R30, c[0x0][0x1d4], PT ;  /* 0x000075001e005a0c */ /* 0x000fe20003f66270 */
[----:B------:R2:W-:Y:S01]  /*1c30*/  @P6 LDGSTS.E.BYPASS.LTC128B.128 [R26+0x13100], [R4.64], !P1 ;  /* 0x13100000041a6fae */ /* 0x0005e2000c901d46 */
[----:B------:R-:W-:-:S03]  /*1c40*/  @P5 ISETP.GE.AND P1, PT, R28, c[0x0][0x1d4], PT ;  /* 0x000075001c005a0c */ /* 0x000fc60003f26270 */
[----:B------:R2:W-:Y:S01]  /*1c50*/  @P6 LDGSTS.E.BYPASS.LTC128B.128 [R26+0x16100], [R4.64+0x80], !P0 ;  /* 0x16100080041a6fae */ /* 0x0005e2000c101d46 */
[----:B------:R-:W-:-:S05]  /*1c60*/  @P5 ISETP.GE.AND P0, PT, R27, c[0x0][0x1d4], PT ;  /* 0x000075001b005a0c */ /* 0x000fca0003f06270 */
[----:B------:R2:W-:Y:S04]  /*1c70*/  @P6 LDGSTS.E.BYPASS.LTC128B.128 [R26+0x19100], [R4.64+0x100], !P4 ;  /* 0x19100100041a6fae */ /* 0x0005e8000e101d46 */
[----:B------:R3:W-:Y:S04]  /*1c80*/  @P5 LDGSTS.E.BYPASS.LTC128B.128 [R26+0x14100], [R2.64], !P3 ;  /* 0x14100000021a5fae */ /* 0x0007e8000d901d46 */
[----:B------:R3:W-:Y:S04]  /*1c90*/  @P5 LDGSTS.E.BYPASS.LTC128B.128 [R26+0x17100], [R2.64+0x80], !P1 ;  /* 0x17100080021a5fae */ /* 0x0007e8000c901d46 */
[----:B------:R3:W-:Y:S04]  /*1ca0*/  @P5 LDGSTS.E.BYPASS.LTC128B.128 [R26+0x1a100], [R2.64+0x100], !P0 ;  /* 0x1a100100021a5fae */ /* 0x0007e8000c101d46 */
[----:B------:R-:W0:Y:S01]  /*1cb0*/  LDGDEPBAR ;  /* 0x00000000000079af */ /* 0x000e220000000000 */
[----:B------:R-:W-:-:S02]  /*1cc0*/  IMAD R0, R10, c[0x0][0x208], RZ ;  /* 0x000082000a007a24 */ /* 0x000fc400078e02ff */
[----:B-1----:R-:W-:-:S04]  /*1cd0*/  IMAD.WIDE.U32 R6, R18, c[0x0][0x208], RZ ;  /* 0x0000820012067a25 */ /* 0x002fc800078e00ff */
[----:B------:R-:W-:Y:S02]  /*1ce0*/  IMAD R0, R18, c[0x0][0x20c], R0 ;  /* 0x0000830012007a24 */ /* 0x000fe400078e0200 */
[----:B----4-:R-:W-:Y:S01]  /*1cf0*/  IMAD.MOV.U32 R14, RZ, RZ, R22 ;  /* 0x000000ffff0e7224 */ /* 0x010fe200078e0016 */
[----:B------:R-:W-:-:S04]  /*1d00*/  DEPBAR.LE SB0, 0x1 ;  /* 0x000080400000791a */ /* 0x000fc80000000000 */
[----:B------:R-:W-:Y:S01]  /*1d10*/  BAR.SYNC.DEFER_BLOCKING 0x0 ;  /* 0x0000000000007b1d */ /* 0x000fe20000010000 */
[----:B------:R-:W-:Y:S02]  /*1d20*/  IMAD.IADD R0, R7, 0x1, R0 ;  /* 0x0000000107007824 */ /* 0x000fe400078e0200 */
[----:B------:R-:W-:Y:S02]  /*1d30*/  IMAD.MOV.U32 R15, RZ, RZ, R19 ;  /* 0x000000ffff0f7224 */ /* 0x000fe400078e0013 */
[----:B------:R-:W-:Y:S02]  /*1d40*/  IMAD R0, R0, 0x60, RZ ;  /* 0x0000006000007824 */ /* 0x000fe400078e02ff */
[----:B--2---:R-:W-:-:S04]  /*1d50*/  IMAD.WIDE.U32 R4, R6, 0x60, R14 ;  /* 0x0000006006047825 */ /* 0x004fc800078e000e */
[----:B------:R-:W-:Y:S01]  /*1d60*/  IMAD.IADD R0, R5, 0x1, R0 ;  /* 0x0000000105007824 */ /* 0x000fe200078e0200 */
[----:B---3--:R-:W-:Y:S01]  /*1d70*/  LEA R2, P0, R4, c[0x0][0x1f8], 0x1 ;  /* 0x00007e0004027a11 */ /* 0x008fe200078008ff */
[----:B------:R-:W-:Y:S02]  /*1d80*/  IMAD.MOV.U32 R10, RZ, RZ, 0x6 ;  /* 0x00000006ff0a7424 */ /* 0x000fe400078e00ff */
[----:B------:R-:W-:Y:S01]  /*1d90*/  IMAD.SHL.U32 R25, R24, 0x40, RZ ;  /* 0x0000004018197824 */ /* 0x000fe200078e00ff */
[----:B------:R-:W-:Y:S02]  /*1da0*/  LEA.HI.X R3, R4, c[0x0][0x1fc], R0, 0x1, P0 ;  /* 0x00007f0004037a11 */ /* 0x000fe400000f0c00 */
[----:B------:R-:W-:Y:S02]  /*1db0*/  SHF.L.U64.HI R24, R24, R10, c[0x0][0x20c] ;  /* 0x0000830018187619 */ /* 0x000fe4000001020a */
[----:B------:R-:W-:Y:S01]  /*1dc0*/  IADD3 R12, P3, P1, R25, 0x80, R2 ;  /* 0x00000080190c7810 */ /* 0x000fe2000797e002 */
[----:B------:R1:W2:Y:S04]  /*1dd0*/  LDSM.16.M88.4 R156, [R192] ;  /* 0x00000000c09c783b */ /* 0x0002a80000000200 */
[----:B------:R1:W3:Y:S04]  /*1de0*/  LDSM.16.M88.4 R176, [R192+0x4000] ;  /* 0x00400000c0b0783b */ /* 0x0002e80000000200 */
[----:B------:R-:W4:Y:S04]  /*1df0*/  LDSM.16.M88.4 R192, [R192+0x8000] ;  /* 0x00800000c0c0783b */ /* 0x000f280000000200 */
[----:B------:R1:W1:Y:S04]  /*1e00*/  LDSM.16.M88.4 R152, [R216] ;  /* 0x00000000d898783b */ /* 0x0002680000000200 */
[----:B------:R1:W1:Y:S04]  /*1e10*/  LDSM.16.M88.4 R164, [R217] ;  /* 0x00000000d9a4783b */ /* 0x0002680000000200 */
[----:B------:R1:W1:Y:S04]  /*1e20*/  LDSM.16.M88.4 R168, [R218] ;  /* 0x00000000daa8783b */ /* 0x0002680000000200 */
[----:B------:R1:W1:Y:S04]  /*1e30*/  LDSM.16.M88.4 R172, [R216+0x4000] ;  /* 0x00400000d8ac783b */ /* 0x0002680000000200 */
[----:B------:R1:W1:Y:S04]  /*1e40*/  LDSM.16.M88.4 R180, [R217+0x4000] ;  /* 0x00400000d9b4783b */ /* 0x0002680000000200 */
[----:B------:R1:W1:Y:S04]  /*1e50*/  LDSM.16.M88.4 R184, [R218+0x4000] ;  /* 0x00400000dab8783b */ /* 0x0002680000000200 */
[----:B------:R1:W1:Y:S04]  /*1e60*/  LDSM.16.M88.4 R188, [R216+0x8000] ;  /* 0x00800000d8bc783b */ /* 0x0002680000000200 */
[----:B------:R1:W1:Y:S04]  /*1e70*/  LDSM.16.M88.4 R196, [R217+0x8000] ;  /* 0x00800000d9c4783b */ /* 0x0002680000000200 */
[----:B------:R1:W1:Y:S01]  /*1e80*/  LDSM.16.M88.4 R200, [R218+0x8000] ;  /* 0x00800000dac8783b */ /* 0x0002620000000200 */
[----:B------:R-:W-:-:S03]  /*1e90*/  IADD3.X R13, R24, RZ, R3, P3, P1 ;  /* 0x000000ff180d7210 */ /* 0x000fc60001fe2403 */
[----:B------:R-:W-:Y:S01]  /*1ea0*/  BAR.SYNC.DEFER_BLOCKING 0x0 ;  /* 0x0000000000007b1d */ /* 0x000fe20000010000 */
[C---:B------:R-:W-:Y:S02]  /*1eb0*/  IADD3 R10, P3, P1, R25.reuse, 0x100, R2 ;  /* 0x00000100190a7810 */ /* 0x040fe4000797e002 */
[----:B------:R-:W-:Y:S02]  /*1ec0*/  ISETP.GE.AND P6, PT, R30, c[0x0][0x1d4], PT ;  /* 0x000075001e007a0c */ /* 0x000fe40003fc6270 */
[----:B------:R-:W-:Y:S02]  /*1ed0*/  ISETP.GE.AND P5, PT, R28, c[0x0][0x1d4], PT ;  /* 0x000075001c007a0c */ /* 0x000fe40003fa6270 */
[----:B------:R-:W-:Y:S02]  /*1ee0*/  IADD3 R4, P0, R25, R2, RZ ;  /* 0x0000000219047210 */ /* 0x000fe40007f1e0ff */
[----:B------:R-:W-:Y:S02]  /*1ef0*/  IADD3.X R11, R24, RZ, R3, P3, P1 ;  /* 0x000000ff180b7210 */ /* 0x000fe40001fe2403 */
[----:B------:R-:W-:-:S02]  /*1f00*/  ISETP.LT.OR P3, PT, R8, 0x1, P6 ;  /* 0x000000010800780c */ /* 0x000fc40003761670 */
[----:B------:R-:W-:Y:S01]  /*1f10*/  ISETP.LT.OR P1, PT, R8, 0x1, P5 ;  /* 0x000000010800780c */ /* 0x000fe20002f21670 */
[----:B------:R-:W-:Y:S01]  /*1f20*/  IMAD.X R5, R24, 0x1, R3, P0 ;  /* 0x0000000118057824 */ /* 0x000fe200000e0603 */
[----:B------:R-:W-:Y:S02]  /*1f30*/  IADD3 R6, P0, R4, R25, RZ ;  /* 0x0000001904067210 */ /* 0x000fe40007f1e0ff */
[----:B------:R-:W-:-:S03]  /*1f40*/  ISETP.GE.AND P4, PT, R27, c[0x0][0x1d4], PT ;  /* 0x000075001b007a0c */ /* 0x000fc60003f86270 */
[----:B------:R-:W-:Y:S01]  /*1f50*/  IMAD.X R7, R5, 0x1, R24, P0 ;  /* 0x0000000105077824 */ /* 0x000fe200000e0618 */
[----:B------:R-:W-:-:S03]  /*1f60*/  ISETP.LT.OR P0, PT, R8, 0x1, P4 ;  /* 0x000000010800780c */ /* 0x000fc60002701670 */
[----:B------:R-:W-:Y:S01]  /*1f70*/  @!PT LDS RZ, [RZ] ;  /* 0x00000000fffff984 */ /* 0x000fe20000000800 */
[----:B------:R-:W-:Y:S01]  /*1f80*/  @!PT LDS RZ, [RZ] ;  /* 0x00000000fffff984 */ /* 0x000fe20000000800 */
[----:B------:R-:W-:Y:S01]  /*1f90*/  @!PT LDS RZ, [RZ] ;  /* 0x00000000fffff984 */ /* 0x000fe20000000800 */
[----:B------:R1:W-:Y:S01]  /*1fa0*/  LDGSTS.E.BYPASS.LTC128B.128 [R26+0x100], [R2.64], !P3 ;  /* 0x00100000021a7fae */ /* 0x0003e2000d901d46 */
[----:B------:R-:W-:-:S03]  /*1fb0*/  ISETP.LT.OR P3, PT, R8, 0x21, P6 ;  /* 0x000000210800780c */ /* 0x000fc60003761670 */
[----:B------:R1:W-:Y:S01]  /*1fc0*/  LDGSTS.E.BYPASS.LTC128B.128 [R26+0x3100], [R2.64+0x80], !P1 ;  /* 0x03100080021a7fae */ /* 0x0003e2000c901d46 */
[C---:B------:R-:W-:Y:S02]  /*1fd0*/  ISETP.LT.OR P1, PT, R8.reuse, 0x21, P5 ;  /* 0x000000210800780c */ /* 0x040fe40002f21670 */
[C---:B------:R-:W-:Y:S01]  /*1fe0*/  ISETP.LT.OR P6, PT, R8.reuse, 0x41, P6 ;  /* 0x000000410800780c */ /* 0x040fe200037c1670 */
[----:B------:R1:W-:Y:S01]  /*1ff0*/  STL.64 [R1], R20 ;  /* 0x0000001401007387 */ /* 0x0003e20000100a00 */
[----:B------:R-:W-:-:S03]  /*2000*/  ISETP.LT.OR P5, PT, R8, 0x41, P5 ;  /* 0x000000410800780c */ /* 0x000fc60002fa1670 */
[----:B------:R1:W-:Y:S01]  /*2010*/  LDGSTS.E.BYPASS.LTC128B.128 [R26+0x6100], [R2.64+0x100], !P0 ;  /* 0x06100100021a7fae */ /* 0x0003e2000c101d46 */
[C---:B------:R-:W-:Y:S02]  /*2020*/  ISETP.LT.OR P0, PT, R8.reuse, 0x21, P4 ;  /* 0x000000210800780c */ /* 0x040fe40002701670 */
[----:B------:R-:W-:Y:S01]  /*2030*/  ISETP.LT.OR P4, PT, R8, 0x41, P4 ;  /* 0x000000410800780c */ /* 0x000fe20002781670 */
[----:B------:R1:W-:Y:S04]  /*2040*/  LDGSTS.E.BYPASS.LTC128B.128 [R26+0x1100], [R4.64], !P3 ;  /* 0x01100000041a7fae */ /* 0x0003e8000d901d46 */
[----:B------:R1:W-:Y:S01]  /*2050*/  LDGSTS.E.BYPASS.LTC128B.128 [R26+0x4100], [R12.64], !P1 ;  /* 0x041000000c1a7fae */ /* 0x0003e2000c901d46 */
[----:B------:R-:W-:Y:S01]  /*2060*/  ISETP.GT.AND P1, PT, R18, R223, PT ;  /* 0x000000df1200720c */ /* 0x000fe20003f24270 */
[----:B------:R-:W-:Y:S04]  /*2070*/  BSSY B0, `(.L_x_2068) ;  /* 0x0000028000007945 */ /* 0x000fe80003800000 */
[----:B------:R1:W-:Y:S04]  /*2080*/  LDGSTS.E.BYPASS.LTC128B.128 [R26+0x7100], [R10.64], !P0 ;  /* 0x071000000a1a7fae */ /* 0x0003e8000c101d46 */
[----:B------:R1:W-:Y:S04]  /*2090*/  LDGSTS.E.BYPASS.LTC128B.128 [R26+0x2100], [R6.64], !P6 ;  /* 0x02100000061a7fae */ /* 0x0003e8000f101d46 */
[----:B------:R1:W-:Y:S04]  /*20a0*/  LDGSTS.E.BYPASS.LTC128B.128 [R26+0x5100], [R6.64+0x80], !P5 ;  /* 0x05100080061a7fae */ /* 0x0003e8000e901d46 */
[----:B------:R1:W-:Y:S04]  /*20b0*/  LDGSTS.E.BYPASS.LTC128B.128 [R26+0x8100], [R6.64+0x100], !P4 ;  /* 0x08100100061a7fae */ /* 0x0003e8000e101d46 */
[----:B------:R-:W0:Y:S01]  /*20c0*/  LDGDEPBAR ;  /* 0x00000000000079af */ /* 0x000e220000000000 */
[----:B------:R-:W-:Y:S05]  /*20d0*/  @!P1 BRA `(.L_x_2069) ;  /* 0x0000021000009947 */ /* 0x000fea0003800000 */
[----:B--234-:R-:W-:Y:S01]  /*20e0*/  IADD3 R0, R222, -0x2, RZ ;  /* 0xfffffffede007810 */ /* 0x01cfe20007ffe0ff */
[C---:B-1----:R-:W-:Y:S01]  /*20f0*/  IMAD.SHL.U32 R6, R16.reuse, 0x40, RZ ;  /* 0x0000004010067824 */ /* 0x042fe200078e00ff */
[----:B------:R-:W-:-:S02]  /*2100*/  SHF.L.U64.HI R7, R16, 0x6, R9 ;  /* 0x0000000610077819 */ /* 0x000fc40000010209 */
[----:B------:R-:W-:Y:S01]  /*2110*/  SHF.R.S32.HI R2, RZ, 0x1f, R0 ;  /* 0x0000001fff027819 */ /* 0x000fe20000011400 */
[----:B------:R-:W-:Y:S01]  /*2120*/  IMAD.WIDE.U32 R4, R0, c[0x0][0x1e0], RZ ;  /* 0x0000780000047a25 */ /* 0x000fe200078e00ff */
[----:B------:R-:W-:-:S03]  /*2130*/  ISETP.GE.AND P4, PT, R30, c[0x0][0x1d4], PT ;  /* 0x000075001e007a0c */ /* 0x000fc60003f86270 */
        /* <DEDUP_REMOVED lines=9> */
[----:B------:R-:W-:Y:S02]  /*21d0*/  ISETP.GE.AND P3, PT, R28, c[0x0][0x1d4], PT ;  /* 0x000075001c007a0c */ /* 0x000fe40003f66270 */
[--C-:B------:R-:W-:Y:S01]  /*21e0*/  IADD3.X R11, R7, RZ, R3.reuse, P5, P0 ;  /* 0x000000ff070b7210 */ /* 0x100fe20002fe0403 */
[----:B------:R1:W-:Y:S01]  /*21f0*/  LDGSTS.E.BYPASS.LTC128B.128 [R26+0x1b100], [R2.64], !P4 ;  /* 0x1b100000021a7fae */ /* 0x0003e2000e101d46 */
[----:B------:R-:W-:Y:S02]  /*2200*/  IADD3 R8, P6, P5, R6, 0x100, R2 ;  /* 0x0000010006087810 */ /* 0x000fe40007dde002 */
[----:B------:R-:W-:Y:S02]  /*2210*/  ISETP.GE.AND P0, PT, R27, c[0x0][0x1d4], PT ;  /* 0x000075001b007a0c */ /* 0x000fe40003f06270 */
[----:B------:R-:W-:-:S02]  /*2220*/  IADD3.X R9, R7, RZ, R3, P6, P5 ;  /* 0x000000ff07097210 */ /* 0x000fc400037ea403 */
[----:B------:R-:W-:-:S03]  /*2230*/  IADD3 R4, P6, R6, R2, RZ ;  /* 0x0000000206047210 */ /* 0x000fc60007fde0ff */
[----:B------:R1:W-:Y:S01]  /*2240*/  LDGSTS.E.BYPASS.LTC128B.128 [R26+0x1e100], [R2.64+0x80], !P3 ;  /* 0x1e100080021a7fae */ /* 0x0003e2000d901d46 */
[----:B------:R-:W-:Y:S01]  /*2250*/  IADD3 R6, P5, R4, R6, RZ ;  /* 0x0000000604067210 */ /* 0x000fe20007fbe0ff */
[----:B------:R-:W-:-:S04]  /*2260*/  IMAD.X R5, R7, 0x1, R3, P6 ;  /* 0x0000000107057824 */ /* 0x000fc800030e0603 */
        /* <DEDUP_REMOVED lines=8> */
.L_x_2069:
[----:B--234-:R-:W-:Y:S05]  /*22f0*/  BSYNC B0 ;  /* 0x0000000000007941 */ /* 0x01cfea0003800000 */
.L_x_2068:
[----:B------:R-:W0:Y:S01]  /*2300*/  LDGDEPBAR ;  /* 0x00000000000079af */ /* 0x000e220000000000 */
[----:B------:R-:W-:Y:S01]  /*2310*/  IMAD.MOV.U32 R211, RZ, RZ, 0x20 ;  /* 0x00000020ffd37424 */ /* 0x000fe200078e00ff */
[----:B------:R-:W-:Y:S01]  /*2320*/  LOP3.LUT P0, RZ, R100, 0x2, RZ, 0xc0, !PT ;  /* 0x0000000264ff7812 */ /* 0x000fe2000780c0ff */
[----:B------:R-:W-:Y:S03]  /*2330*/  BSSY B0, `(.L_x_2070) ;  /* 0x0000034000007945 */ /* 0x000fe60003800000 */
[----:B------:R-:W-:-:S05]  /*2340*/  SEL R211, R211, 0xffffffe0, !P0 ;  /* 0xffffffe0d3d37807 */ /* 0x000fca0004000000 */
[----:B-1----:R-:W-:Y:S01]  /*2350*/  IMAD.IADD R3, R213, 0x1, R211 ;  /* 0x00000001d5037824 */ /* 0x002fe200078e02d3 */
[----:B------:R-:W-:-:S04]  /*2360*/  DEPBAR.LE SB0, 0x2 ;  /* 0x000080800000791a */ /* 0x000fc80000000000 */
[----:B------:R-:W-:Y:S06]  /*2370*/  BAR.SYNC.DEFER_BLOCKING 0x0 ;  /* 0x0000000000007b1d */ /* 0x000fec0000010000 */
[----:B------:R1:W2:Y:S04]  /*2380*/  LDSM.16.M88.4 R16, [R213] ;  /* 0x00000000d510783b */ /* 0x0002a80000000200 */
[----:B------:R1:W3:Y:S04]  /*2390*/  LDSM.16.M88.4 R20, [R213+0x800] ;  /* 0x00080000d514783b */ /* 0x0002e80000000200 */
[----:B------:R1:W4:Y:S04]  /*23a0*/  LDSM.16.M88.4 R36, [R213+0x1000] ;  /* 0x00100000d524783b */ /* 0x0003280000000200 */
[----:B------:R1:W1:Y:S04]  /*23b0*/  LDSM.16.M88.4 R40, [R213+0x1800] ;  /* 0x00180000d528783b */ /* 0x0002680000000200 */
[----:B------:R1:W1:Y:S04]  /*23c0*/  LDSM.16.M88.4 R80, [R213+0x2000] ;  /* 0x00200000d550783b */ /* 0x0002680000000200 */
[----:B------:R1:W1:Y:S04]  /*23d0*/  LDSM.16.M88.4 R84, [R213+0x2800] ;  /* 0x00280000d554783b */ /* 0x0002680000000200 */
[----:B------:R1:W1:Y:S04]  /*23e0*/  LDSM.16.M88.4 R56, [R3] ;  /* 0x000000000338783b */ /* 0x0002680000000200 */
[----:B------:R1:W1:Y:S04]  /*23f0*/  LDSM.16.M88.4 R52, [R3+0x800] ;  /* 0x000800000334783b */ /* 0x0002680000000200 */
[----:B------:R1:W1:Y:S04]  /*2400*/  LDSM.16.M88.4 R48, [R3+0x1000] ;  /* 0x001000000330783b */ /* 0x0002680000000200 */
[----:B------:R1:W1:Y:S04]  /*2410*/  LDSM.16.M88.4 R44, [R3+0x1800] ;  /* 0x00180000032c783b */ /* 0x0002680000000200 */
[----:B------:R1:W1:Y:S04]  /*2420*/  LDSM.16.M88.4 R112, [R3+0x2000] ;  /* 0x002000000370783b */ /* 0x0002680000000200 */
[----:B------:R1:W1:Y:S01]  /*2430*/  LDSM.16.M88.4 R116, [R3+0x2800] ;  /* 0x002800000374783b */ /* 0x0002620000000200 */
[----:B------:R-:W-:Y:S05]  /*2440*/  @!P1 BRA `(.L_x_2071) ;  /* 0x0000022000009947 */ /* 0x000fea0003800000 */
[----:B--23--:R-:W-:Y:S02]  /*2450*/  IADD3 R0, R222, -0x2, RZ ;  /* 0xfffffffede007810 */ /* 0x00cfe40007ffe0ff */
[----:B------:R-:W-:-:S02]  /*2460*/  ISETP.GE.AND P3, PT, R30, c[0x0][0x1d4], PT ;  /* 0x000075001e007a0c */ /* 0x000fc40003f66270 */
[----:B------:R-:W-:Y:S01]  /*2470*/  SHF.R.S32.HI R2, RZ, 0x1f, R0 ;  /* 0x0000001fff027819 */ /* 0x000fe20000011400 */
[----:B------:R-:W-:Y:S01]  /*2480*/  IMAD.WIDE.U32 R6, R0, c[0x0][0x208], RZ ;  /* 0x0000820000067a25 */ /* 0x000fe200078e00ff */
[----:B------:R-:W-:Y:S02]  /*2490*/  ISETP.GE.AND P1, PT, R28, c[0x0][0x1d4], PT ;  /* 0x000075001c007a0c */ /* 0x000fe40003f26270 */
[----:B------:R-:W-:Y:S01]  /*24a0*/  ISETP.GE.AND P0, PT, R27, c[0x0][0x1d4], PT ;  /* 0x000075001b007a0c */ /* 0x000fe20003f06270 */
        /* <DEDUP_REMOVED lines=9> */
[-C--:B------:R-:W-:Y:S02]  /*2540*/  IADD3 R6, P4, R4, R25.reuse, RZ ;  /* 0x0000001904067210 */ /* 0x080fe40007f9e0ff */
[--C-:B------:R-:W-:Y:S01]  /*2550*/  IADD3.X R13, R24, RZ, R5.reuse, P6, P5 ;  /* 0x000000ff180d7210 */ /* 0x100fe200037ea405 */
[----:B------:R-:W-:Y:S01]  /*2560*/  @!PT LDS RZ, [RZ] ;  /* 0x00000000fffff984 */ /* 0x000fe20000000800 */
[----:B------:R-:W-:Y:S01]  /*2570*/  @!PT LDS RZ, [RZ] ;  /* 0x00000000fffff984 */ /* 0x000fe20000000800 */
[----:B------:R-:W-:Y:S01]  /*2580*/  @!PT LDS RZ, [RZ] ;  /* 0x00000000fffff984 */ /* 0x000fe20000000800 */
[----:B------:R2:W-:Y:S01]  /*2590*/  LDGSTS.E.BYPASS.LTC128B.128 [R26+0x9100], [R4.64], !P3 ;  /* 0x09100000041a7fae */ /* 0x0005e2000d901d46 */
[----:B------:R-:W-:Y:S01]  /*25a0*/  IADD3 R10, P6, P5, R25, 0x100, R4 ;  /* 0x00000100190a7810 */ /* 0x000fe20007dde004 */
[----:B------:R-:W-:Y:S01]  /*25b0*/  IMAD.X R7, R5, 0x1, R24, P4 ;  /* 0x0000000105077824 */ /* 0x000fe200020e0618 */
        /* <DEDUP_REMOVED lines=11> */
.L_x_2071:
[----:B--23--:R-:W-:Y:S05]  /*2670*/  BSYNC B0 ;  /* 0x0000000000007941 */ /* 0x00cfea0003800000 */
.L_x_2070:
[C---:B-1----:R-:W-:Y:S01]  /*2680*/  HMMA.16816.F32 R4, R152.reuse, R42, RZ ;  /* 0x0000002a9804723c */ /* 0x042fe200000018ff */
[----:B------:R-:W-:Y:S01]  /*2690*/  IMAD.MOV.U32 R0, RZ, RZ, 0x40 ;  /* 0x00000040ff007424 */ /* 0x000fe200078e00ff */
[----:B------:R-:W-:Y:S01]  /*26a0*/  LOP3.LUT P0, RZ, R100, 0x4, RZ, 0xc0, !PT ;  /* 0x0000000464ff7812 */ /* 0x000fe2000780c0ff */
[----:B------:R-:W2:Y:S05]  /*26b0*/  LDL R122, [R1+0x7c] ;  /* 0x00007c00017a7983 */ /* 0x000eaa0000100800 */
[C---:B------:R-:W-:Y:S08]  /*26c0*/  HMMA.16816.F32 R32, R152.reuse, R16, RZ ;  /* 0x000000109820723c */ /* 0x040ff000000018ff */
[C---:B------:R-:W-:Y:S01]  /*26d0*/  HMMA.16816.F32 R24, R152.reuse, R20, RZ ;  /* 0x000000149818723c */ /* 0x040fe200000018ff */
[----:B------:R-:W3:Y:S04]  /*26e0*/  LDL R121, [R1+0x38] ;  /* 0x0000380001797983 */ /* 0x000ee80000100800 */
[----:B------:R-:W0:Y:S03]  /*26f0*/  LDGDEPBAR ;  /* 0x00000000000079af */ /* 0x000e260000000000 */
[----:B------:R-:W-:Y:S01]  /*2700*/  HMMA.16816.F32 R20, R152, R22, RZ ;  /* 0x000000169814723c */ /* 0x000fe200000018ff */
[----:B------:R-:W-:-:S07]  /*2710*/  SEL R210, R0, 0xffffffc0, !P0 ;  /* 0xffffffc000d27807 */ /* 0x000fce0004000000 */
[----:B------:R-:W-:Y:S01]  /*2720*/  HMMA.16816.F32 R28, R152, R18, RZ ;  /* 0x00000012981c723c */ /* 0x000fe200000018ff */
[----:B------:R-:W-:-:S07]  /*2730*/  IMAD.IADD R2, R213, 0x1, R210 ;  /* 0x00000001d5027824 */ /* 0x000fce00078e02d2 */
[C---:B----4-:R-:W-:Y:S08]  /*2740*/  HMMA.16816.F32 R16, R152.reuse, R36, RZ ;  /* 0x000000249810723c */ /* 0x050ff000000018ff */
[C---:B------:R-:W-:Y:S08]  /*2750*/  HMMA.16816.F32 R12, R152.reuse, R38, RZ ;  /* 0x00000026980c723c */ /* 0x040ff000000018ff */
[----:B------:R-:W-:Y:S08]  /*2760*/  HMMA.16816.F32 R8, R152, R40, RZ ;  /* 0x000000289808723c */ /* 0x000ff000000018ff */
[C---:B------:R-:W-:Y:S01]  /*2770*/  HMMA.16816.F32 R60, R156.reuse, R46, R4 ;  /* 0x0000002e9c3c723c */ /* 0x040fe20000001804 */
[----:B------:R-:W1:Y:S07]  /*2780*/  LDSM.16.M88.4 R4, [R2] ;  /* 0x000000000204783b */ /* 0x000e6e0000000200 */
[C---:B------:R-:W-:Y:S01]  /*2790*/  HMMA.16816.F32 R96, R156.reuse, R56, R32 ;  /* 0x000000389c60723c */ /* 0x040fe20000001820 */
[----:B------:R-:W4:Y:S07]  /*27a0*/  LDSM.16.M88.4 R32, [R2+0x800] ;  /* 0x000800000220783b */ /* 0x000f2e0000000200 */
[C---:B------:R-:W-:Y:S08]  /*27b0*/  HMMA.16816.F32 R88, R156.reuse, R52, R24 ;  /* 0x000000349c58723c */ /* 0x040ff00000001818 */
[----:B------:R-:W-:Y:S01]  /*27c0*/  HMMA.16816.F32 R76, R156, R54, R20 ;  /* 0x000000369c4c723c */ /* 0x000fe20000001814 */
[----:B------:R-:W5:Y:S01]  /*27d0*/  LDSM.16.M88.4 R52, [R2+0x1800] ;  /* 0x001800000234783b */ /* 0x000f620000000200 */
[----:B------:R-:W-:-:S03]  /*27e0*/  IADD3 R0, R210, R213, R211 ;  /* 0x000000d5d2007210 */ /* 0x000fc60007ffe0d3 */
[----:B------:R-:W1:Y:S03]  /*27f0*/  LDSM.16.M88.4 R40, [R2+0x1000] ;  /* 0x001000000228783b */ /* 0x000e660000000200 */
[C---:B------:R-:W-:Y:S01]  /*2800*/  HMMA.16816.F32 R72, R156.reuse, R48, R16 ;  /* 0x000000309c48723c */ /* 0x040fe20000001810 */
[----:B------:R-:W-:Y:S04]  /*2810*/  LDSM.16.M88.4 R100, [R0] ;  /* 0x000000000064783b */ /* 0x000fe80000000200 */
[----:B------:R-:W-:Y:S03]  /*2820*/  LDSM.16.M88.4 R104, [R0+0x800] ;  /* 0x000800000068783b */ /* 0x000fe60000000200 */
[C---:B------:R-:W-:Y:S01]  /*2830*/  HMMA.16816.F32 R68, R156.reuse, R50, R12 ;  /* 0x000000329c44723c */ /* 0x040fe2000000180c */
[----:B------:R-:W-:Y:S07]  /*2840*/  LDSM.16.M88.4 R108, [R0+0x1000] ;  /* 0x00100000006c783b */ /* 0x000fee0000000200 */
[----:B------:R-:W-:Y:S08]  /*2850*/  HMMA.16816.F32 R64, R156, R44, R8 ;  /* 0x0000002c9c40723c */ /* 0x000ff00000001808 */
[C---:B------:R-:W-:Y:S08]  /*2860*/  HMMA.16816.F32 R20, R152.reuse, R80, RZ ;  /* 0x000000509814723c */ /* 0x040ff000000018ff */
[C---:B------:R-:W-:Y:S01]  /*2870*/  HMMA.16816.F32 R16, R152.reuse, R82, RZ ;  /* 0x000000529810723c */ /* 0x040fe200000018ff */
[----:B------:R-:W1:Y:S07]  /*2880*/  LDSM.16.M88.4 R80, [R2+0x2000] ;  /* 0x002000000250783b */ /* 0x000e6e0000000200 */
[C---:B------:R-:W-:Y:S08]  /*2890*/  HMMA.16816.F32 R12, R152.reuse, R84, RZ ;  /* 0x00000054980c723c */ /* 0x040ff000000018ff */
[----:B------:R-:W-:Y:S01]  /*28a0*/  HMMA.16816.F32 R8, R152, R86, RZ ;  /* 0x000000569808723c */ /* 0x000fe200000018ff */
[----:B------:R-:W1:Y:S07]  /*28b0*/  LDSM.16.M88.4 R84, [R2+0x2800] ;  /* 0x002800000254783b */ /* 0x000e6e0000000200 */
[C---:B------:R-:W-:Y:S08]  /*28c0*/  HMMA.16816.F32 R92, R156.reuse, R58, R28 ;  /* 0x0000003a9c5c723c */ /* 0x040ff0000000181c */
[C---:B------:R-:W-:Y:S08]  /*28d0*/  HMMA.16816.F32 R56, R156.reuse, R112, R20 ;  /* 0x000000709c38723c */ /* 0x040ff00000001814 */
[C---:B------:R-:W-:Y:S01]  /*28e0*/  HMMA.16816.F32 R48, R156.reuse, R114, R16 ;  /* 0x000000729c30723c */ /* 0x040fe20000001810 */
[----:B------:R-:W2:Y:S07]  /*28f0*/  LDSM.16.M88.4 R112, [R0+0x1800] ;  /* 0x001800000070783b */ /* 0x000eae0000000200 */
[C---:B------:R-:W-:Y:S08]  /*2900*/  HMMA.16816.F32 R44, R156.reuse, R116, R12 ;  /* 0x000000749c2c723c */ /* 0x040ff0000000180c */
[----:B------:R-:W-:Y:S08]  /*2910*/  HMMA.16816.F32 R36, R156, R118, R8 ;  /* 0x000000769c24723c */ /* 0x000ff00000001808 */
[C---:B-1----:R-:W-:Y:S01]  /*2920*/  HMMA.16816.F32 R28, R164.reuse, R4, R96 ;  /* 0x00000004a41c723c */ /* 0x042fe20000001860 */
[----:B------:R-:W-:Y:S07]  /*2930*/  LDSM.16.M88.4 R96, [R2+0x4000] ;  /* 0x004000000260783b */ /* 0x000fee0000000200 */
[C---:B------:R-:W-:Y:S01]  /*2940*/  HMMA.16816.F32 R24, R164.reuse, R6, R92 ;  /* 0x00000006a418723c */ /* 0x040fe2000000185c */
[----:B------:R-:W-:Y:S07]  /*2950*/  LDSM.16.M88.4 R92, [R3+0x4000] ;  /* 0x00400000035c783b */ /* 0x000fee0000000200 */
[C---:B----4-:R-:W-:Y:S01]  /*2960*/  HMMA.16816.F32 R20, R164.reuse, R32, R88 ;  /* 0x00000020a414723c */ /* 0x050fe20000001858 */
[----:B------:R-:W-:Y:S07]  /*2970*/  LDSM.16.M88.4 R88, [R0+0x2800] ;  /* 0x002800000058783b */ /* 0x000fee0000000200 */
[C---:B------:R-:W-:Y:S08]  /*2980*/  HMMA.16816.F32 R16, R164.reuse, R34, R76 ;  /* 0x00000022a410723c */ /* 0x040ff0000000184c */
[C---:B-----5:R-:W-:Y:S08]  /*2990*/  HMMA.16816.F32 R4, R164.reuse, R52, R64 ;  /* 0x00000034a404723c */ /* 0x060ff00000001840 */
[C---:B------:R-:W-:Y:S01]  /*29a0*/  HMMA.16816.F32 R32, R164.reuse, R54, R60 ;  /* 0x00000036a420723c */ /* 0x040fe2000000183c */
[----:B------:R-:W1:Y:S07]  /*29b0*/  LDSM.16.M88.4 R52, [R0+0x2000] ;  /* 0x002000000034783b */ /* 0x000e6e0000000200 */
[C---:B------:R-:W-:Y:S08]  /*29c0*/  HMMA.16816.F32 R12, R164.reuse, R40, R72 ;  /* 0x00000028a40c723c */ /* 0x040ff00000001848 */
[C---:B------:R-:W-:Y:S08]  /*29d0*/  HMMA.16816.F32 R8, R164.reuse, R42, R68 ;  /* 0x0000002aa408723c */ /* 0x040ff00000001844 */
[C---:B------:R-:W-:Y:S08]  /*29e0*/  HMMA.16816.F32 R40, R164.reuse, R80, R56 ;  /* 0x00000050a428723c */ /* 0x040ff00000001838 */
[C---:B------:R-:W-:Y:S01]  /*29f0*/  HMMA.16816.F32 R48, R164.reuse, R82, R48 ;  /* 0x00000052a430723c */ /* 0x040fe20000001830 */
[----:B------:R-:W-:Y:S07]  /*2a00*/  LDSM.16.M88.4 R80, [R3+0x3800] ;  /* 0x003800000350783b */ /* 0x000fee0000000200 */
[C---:B------:R-:W-:Y:S08]  /*2a10*/  HMMA.16816.F32 R68, R164.reuse, R84, R44 ;  /* 0x00000054a444723c */ /* 0x040ff0000000182c */
[----:B------:R-:W-:Y:S08]  /*2a20*/  HMMA.16816.F32 R84, R164, R86, R36 ;  /* 0x00000056a454723c */ /* 0x000ff00000001824 */
[C---:B------:R-:W-:Y:S01]  /*2a30*/  HMMA.16816.F32 R76, R168.reuse, R100, R28 ;  /* 0x00000064a84c723c */ /* 0x040fe2000000181c */
[----:B------:R-:W4:Y:S07]  /*2a40*/  LDSM.16.M88.4 R28, [R213+0x3000] ;  /* 0x00300000d51c783b */ /* 0x000f2e0000000200 */
[C---:B------:R-:W-:Y:S01]  /*2a50*/  HMMA.16816.F32 R72, R168.reuse, R102, R24 ;  /* 0x00000066a848723c */ /* 0x040fe20000001818 */
[----:B------:R-:W5:Y:S04]  /*2a60*/  LDSM.16.M88.4 R24, [R213+0x3800] ;  /* 0x00380000d518783b */ /* 0x000f680000000200 */
[----:B------:R-:W-:Y:S03]  /*2a70*/  LDSM.16.M88.4 R100, [R3+0x4800] ;  /* 0x004800000364783b */ /* 0x000fe60000000200 */
[C---:B------:R-:W-:Y:S01]  /*2a80*/  HMMA.16816.F32 R64, R168.reuse, R104, R20 ;  /* 0x00000068a840723c */ /* 0x040fe20000001814 */
[----:B------:R-:W3:Y:S07]  /*2a90*/  LDSM.16.M88.4 R20, [R213+0x4000] ;  /* 0x00400000d514783b */ /* 0x000eee0000000200 */
[C---:B------:R-:W-:Y:S08]  /*2aa0*/  HMMA.16816.F32 R56, R168.reuse, R108, R12 ;  /* 0x0000006ca838723c */ /* 0x040ff0000000180c */
[C---:B------:R-:W-:Y:S01]  /*2ab0*/  HMMA.16816.F32 R44, R168.reuse, R110, R8 ;  /* 0x0000006ea82c723c */ /* 0x040fe20000001808 */
[----:B------:R-:W-:Y:S07]  /*2ac0*/  LDSM.16.M88.4 R108, [R3+0x5000] ;  /* 0x00500000036c783b */ /* 0x000fee0000000200 */
[C---:B--2---:R-:W-:Y:S08]  /*2ad0*/  HMMA.16816.F32 R12, R168.reuse, R112, R4 ;  /* 0x00000070a80c723c */ /* 0x044ff00000001804 */
[C---:B------:R-:W-:Y:S01]  /*2ae0*/  HMMA.16816.F32 R8, R168.reuse, R114, R32 ;  /* 0x00000072a808723c */ /* 0x040fe20000001820 */
[----:B------:R-:W2:Y:S04]  /*2af0*/  LDSM.16.M88.4 R32, [R213+0x5000] ;  /* 0x00500000d520783b */ /* 0x000ea80000000200 */
[----:B------:R-:W-:Y:S03]  /*2b00*/  LDSM.16.M88.4 R112, [R3+0x5800] ;  /* 0x005800000370783b */ /* 0x000fe60000000200 */
[C---:B-1----:R-:W-:Y:S08]  /*2b10*/  HMMA.16816.F32 R4, R168.reuse, R52, R40 ;  /* 0x00000034a804723c */ /* 0x042ff00000001828 */
[C---:B------:R-:W-:Y:S01]  /*2b20*/  HMMA.16816.F32 R36, R168.reuse, R54, R48 ;  /* 0x00000036a824723c */ /* 0x040fe20000001830 */
[----:B------:R-:W-:Y:S07]  /*2b30*/  LDSM.16.M88.4 R48, [R213+0x5800] ;  /* 0x00580000d530783b */ /* 0x000fee0000000200 */
[C---:B------:R-:W-:Y:S01]  /*2b40*/  HMMA.16816.F32 R60, R168.reuse, R106, R16 ;  /* 0x0000006aa83c723c */ /* 0x040fe20000001810 */
[----:B------:R-:W-:Y:S04]  /*2b50*/  LDSM.16.M88.4 R16, [R213+0x4800] ;  /* 0x00480000d510783b */ /* 0x000fe80000000200 */
[----:B------:R-:W-:Y:S03]  /*2b60*/  LDSM.16.M88.4 R104, [R2+0x4800] ;  /* 0x004800000268783b */ /* 0x000fe60000000200 */
[----:B------:R-:W-:Y:S01]  /*2b70*/  HMMA.16816.F32 R52, R168, R90, R84 ;  /* 0x0000005aa834723c */ /* 0x000fe20000001854 */
[----:B------:R-:W1:Y:S07]  /*2b80*/  LDSM.16.M88.4 R84, [R3+0x3000] ;  /* 0x003000000354783b */ /* 0x000e6e0000000200 */
[C---:B----4-:R-:W-:Y:S08]  /*2b90*/  HMMA.16816.F32 R76, R172.reuse, R28, R76 ;  /* 0x0000001cac4c723c */ /* 0x050ff0000000184c */
[----:B------:R-:W-:Y:S08]  /*2ba0*/  HMMA.16816.F32 R28, R172, R30, R72 ;  /* 0x0000001eac1c723c */ /* 0x000ff00000001848 */
[----:B------:R-:W-:Y:S01]  /*2bb0*/  HMMA.16816.F32 R40, R168, R88, R68 ;  /* 0x00000058a828723c */ /* 0x000fe20000001844 */
[----:B------:R-:W-:Y:S07]  /*2bc0*/  LDSM.16.M88.4 R88, [R2+0x3800] ;  /* 0x003800000258783b */ /* 0x000fee0000000200 */
[C---:B-----5:R-:W-:Y:S08]  /*2bd0*/  HMMA.16816.F32 R72, R172.reuse, R24, R64 ;  /* 0x00000018ac48723c */ /* 0x060ff00000001840 */
[C---:B---3--:R-:W-:Y:S08]  /*2be0*/  HMMA.16816.F32 R64, R172.reuse, R20, R56 ;  /* 0x00000014ac40723c */ /* 0x048ff00000001838 */
[C---:B------:R-:W-:Y:S01]  /*2bf0*/  HMMA.16816.F32 R68, R172.reuse, R26, R60 ;  /* 0x0000001aac44723c */ /* 0x040fe2000000183c */
[----:B------:R-:W3:Y:S07]  /*2c00*/  LDSM.16.M88.4 R24, [R2+0x3000] ;  /* 0x003000000218783b */ /* 0x000eee0000000200 */
[C---:B------:R-:W-:Y:S08]  /*2c10*/  HMMA.16816.F32 R44, R172.reuse, R22, R44 ;  /* 0x00000016ac2c723c */ /* 0x040ff0000000182c */
[----:B--2---:R-:W-:Y:S08]  /*2c20*/  HMMA.16816.F32 R20, R172, R32, R4 ;  /* 0x00000020ac14723c */ /* 0x004ff00000001804 */
[----:B-1----:R-:W-:Y:S01]  /*2c30*/  HMMA.16816.F32 R4, R176, R84, R76 ;  /* 0x00000054b004723c */ /* 0x002fe2000000184c */
[----:B------:R-:W-:Y:S07]  /*2c40*/  LDSM.16.M88.4 R76, [R2+0x5800] ;  /* 0x00580000024c783b */ /* 0x000fee0000000200 */
[C---:B------:R-:W-:Y:S08]  /*2c50*/  HMMA.16816.F32 R60, R172.reuse, R16, R12 ;  /* 0x00000010ac3c723c */ /* 0x040ff0000000180c */
[C---:B------:R-:W-:Y:S08]  /*2c60*/  HMMA.16816.F32 R56, R172.reuse, R18, R8 ;  /* 0x00000012ac38723c */ /* 0x040ff00000001808 */
[C---:B------:R-:W-:Y:S08]  /*2c70*/  HMMA.16816.F32 R16, R172.reuse, R34, R36 ;  /* 0x00000022ac10723c */ /* 0x040ff00000001824 */
[----:B------:R-:W-:Y:S08]  /*2c80*/  HMMA.16816.F32 R12, R172, R48, R40 ;  /* 0x00000030ac0c723c */ /* 0x000ff00000001828 */
[C---:B------:R-:W-:Y:S01]  /*2c90*/  HMMA.16816.F32 R28, R176.reuse, R86, R28 ;  /* 0x00000056b01c723c */ /* 0x040fe2000000181c */
[----:B------:R-:W-:Y:S07]  /*2ca0*/  LDSM.16.M88.4 R84, [R0+0x3800] ;  /* 0x003800000054783b */ /* 0x000fee0000000200 */
[C---:B------:R-:W-:Y:S08]  /*2cb0*/  HMMA.16816.F32 R40, R176.reuse, R92, R64 ;  /* 0x0000005cb028723c */ /* 0x040ff00000001840 */
[C---:B------:R-:W-:Y:S08]  /*2cc0*/  HMMA.16816.F32 R32, R176.reuse, R80, R72 ;  /* 0x00000050b020723c */ /* 0x040ff00000001848 */
[C---:B------:R-:W-:Y:S01]  /*2cd0*/  HMMA.16816.F32 R36, R176.reuse, R82, R68 ;  /* 0x00000052b024723c */ /* 0x040fe20000001844 */
[----:B------:R-:W1:Y:S07]  /*2ce0*/  LDSM.16.M88.4 R80, [R0+0x3000] ;  /* 0x003000000050783b */ /* 0x000e6e0000000200 */
[----:B------:R-:W-:Y:S01]  /*2cf0*/  HMMA.16816.F32 R44, R176, R94, R44 ;  /* 0x0000005eb02c723c */ /* 0x000fe2000000182c */
[----:B------:R-:W2:Y:S07]  /*2d00*/  LDSM.16.M88.4 R92, [R0+0x4000] ;  /* 0x00400000005c783b */ /* 0x000eae0000000200 */
[----:B------:R-:W-:Y:S08]  /*2d10*/  HMMA.16816.F32 R8, R172, R50, R52 ;  /* 0x00000032ac08723c */ /* 0x000ff00000001834 */
[----:B------:R-:W-:Y:S08]  /*2d20*/  HMMA.16816.F32 R72, R176, R108, R20 ;  /* 0x0000006cb048723c */ /* 0x000ff00000001814 */
[----:B---3--:R-:W-:Y:S08]  /*2d30*/  HMMA.16816.F32 R20, R180, R24, R4 ;  /* 0x00000018b414723c */ /* 0x008ff00000001804 */
[C---:B------:R-:W-:Y:S01]  /*2d40*/  HMMA.16816.F32 R52, R176.reuse, R102, R56 ;  /* 0x00000066b034723c */ /* 0x040fe20000001838 */
[----:B------:R-:W3:Y:S07]  /*2d50*/  LDSM.16.M88.4 R56, [R2+0x5000] ;  /* 0x005000000238783b */ /* 0x000eee0000000200 */
[----:B------:R-:W-:Y:S08]  /*2d60*/  HMMA.16816.F32 R68, R176, R110, R16 ;  /* 0x0000006eb044723c */ /* 0x000ff00000001810 */
[C---:B------:R-:W-:Y:S08]  /*2d70*/  HMMA.16816.F32 R16, R180.reuse, R26, R28 ;  /* 0x0000001ab410723c */ /* 0x040ff0000000181c */
[----:B------:R-:W-:Y:S01]  /*2d80*/  HMMA.16816.F32 R4, R180, R96, R40 ;  /* 0x00000060b404723c */ /* 0x000fe20000001828 */
[----:B------:R-:W4:Y:S07]  /*2d90*/  LDSM.16.M88.4 R40, [R213+0x6000] ;  /* 0x00600000d528783b */ /* 0x000f2e0000000200 */
[C---:B------:R-:W-:Y:S08]  /*2da0*/  HMMA.16816.F32 R48, R176.reuse, R100, R60 ;  /* 0x00000064b030723c */ /* 0x040ff0000000183c */
[C---:B------:R-:W-:Y:S08]  /*2db0*/  HMMA.16816.F32 R64, R176.reuse, R112, R12 ;  /* 0x00000070b040723c */ /* 0x040ff0000000180c */
[----:B------:R-:W-:Y:S08]  /*2dc0*/  HMMA.16816.F32 R60, R176, R114, R8 ;  /* 0x00000072b03c723c */ /* 0x000ff00000001808 */
[C---:B------:R-:W-:Y:S08]  /*2dd0*/  HMMA.16816.F32 R12, R180.reuse, R88, R32 ;  /* 0x00000058b40c723c */ /* 0x040ff00000001820 */
[----:B------:R-:W-:Y:S01]  /*2de0*/  HMMA.16816.F32 R8, R180, R90, R36 ;  /* 0x0000005ab408723c */ /* 0x000fe20000001824 */
[----:B------:R-:W5:Y:S07]  /*2df0*/  LDSM.16.M88.4 R36, [R0+0x4800] ;  /* 0x004800000024783b */ /* 0x000f6e0000000200 */
[C---:B-1----:R-:W-:Y:S08]  /*2e00*/  HMMA.16816.F32 R20, R184.reuse, R80, R20 ;  /* 0x00000050b814723c */ /* 0x042ff00000001814 */
[C---:B------:R-:W-:Y:S01]  /*2e10*/  HMMA.16816.F32 R32, R184.reuse, R82, R16 ;  /* 0x00000052b820723c */ /* 0x040fe20000001810 */
[----:B------:R-:W-:Y:S07]  /*2e20*/  LDSM.16.M88.4 R16, [R0+0x5800] ;  /* 0x005800000010783b */ /* 0x000fee0000000200 */
[----:B--2---:R-:W-:Y:S01]  /*2e30*/  HMMA.16816.F32 R80, R184, R92, R4 ;  /* 0x0000005cb850723c */ /* 0x004fe20000001804 */
[----:B------:R-:W1:Y:S07]  /*2e40*/  LDSM.16.M88.4 R4, [R0+0x5000] ;  /* 0x005000000004783b */ /* 0x000e6e0000000200 */
[C---:B------:R-:W-:Y:S08]  /*2e50*/  HMMA.16816.F32 R88, R180.reuse, R78, R60 ;  /* 0x0000004eb458723c */ /* 0x040ff0000000183c */
[----:B------:R-:W-:Y:S08]  /*2e60*/  HMMA.16816.F32 R28, R180, R104, R48 ;  /* 0x00000068b41c723c */ /* 0x000ff00000001830 */
[----:B------:R-:W-:Y:S01]  /*2e70*/  HMMA.16816.F32 R60, R184, R84, R12 ;  /* 0x00000054b83c723c */ /* 0x000fe2000000180c */
[----:B------:R-:W2:Y:S07]  /*2e80*/  LDSM.16.M88.4 R12, [R3+0x6000] ;  /* 0x00600000030c783b */ /* 0x000eae0000000200 */
[C---:B------:R-:W-:Y:S08]  /*2e90*/  HMMA.16816.F32 R24, R180.reuse, R98, R44 ;  /* 0x00000062b418723c */ /* 0x040ff0000000182c */
[C---:B---3--:R-:W-:Y:S08]  /*2ea0*/  HMMA.16816.F32 R48, R180.reuse, R56, R72 ;  /* 0x00000038b430723c */ /* 0x048ff00000001848 */
[C---:B------:R-:W-:Y:S08]  /*2eb0*/  HMMA.16816.F32 R44, R180.reuse, R58, R68 ;  /* 0x0000003ab42c723c */ /* 0x040ff00000001844 */
[----:B------:R-:W-:Y:S08]  /*2ec0*/  HMMA.16816.F32 R56, R180, R76, R64 ;  /* 0x0000004cb438723c */ /* 0x000ff00000001840 */
[----:B------:R-:W-:Y:S08]  /*2ed0*/  HMMA.16816.F32 R64, R184, R86, R8 ;  /* 0x00000056b840723c */ /* 0x000ff00000001808 */
[----:B----4-:R-:W-:Y:S01]  /*2ee0*/  HMMA.16816.F32 R8, R188, R40, R20 ;  /* 0x00000028bc08723c */ /* 0x010fe20000001814 */
[----:B------:R-:W3:Y:S07]  /*2ef0*/  LDSM.16.M88.4 R20, [R213+0x6800] ;  /* 0x00680000d514783b */ /* 0x000eee0000000200 */
[----:B------:R-:W-:Y:S08]  /*2f00*/  HMMA.16816.F32 R52, R180, R106, R52 ;  /* 0x0000006ab434723c */ /* 0x000ff00000001834 */
[C---:B-----5:R-:W-:Y:S01]  /*2f10*/  HMMA.16816.F32 R68, R184.reuse, R36, R28 ;  /* 0x00000024b844723c */ /* 0x060fe2000000181c */
[----:B------:R-:W4:Y:S07]  /*2f20*/  LDSM.16.M88.4 R28, [R2+0x6000] ;  /* 0x00600000021c783b */ /* 0x000f2e0000000200 */
[C---:B------:R-:W-:Y:S01]  /*2f30*/  HMMA.16816.F32 R76, R184.reuse, R94, R24 ;  /* 0x0000005eb84c723c */ /* 0x040fe20000001818 */
[----:B------:R-:W-:Y:S07]  /*2f40*/  LDSM.16.M88.4 R24, [R213+0x7000] ;  /* 0x00700000d518783b */ /* 0x000fee0000000200 */
[C---:B-1----:R-:W-:Y:S01]  /*2f50*/  HMMA.16816.F32 R72, R184.reuse, R4, R48 ;  /* 0x00000004b848723c */ /* 0x042fe20000001830 */
[----:B------:R-:W-:Y:S07]  /*2f60*/  LDSM.16.M88.4 R48, [R213+0x8000] ;  /* 0x00800000d530783b */ /* 0x000fee0000000200 */
[----:B------:R-:W-:Y:S08]  /*2f70*/  HMMA.16816.F32 R92, R184, R6, R44 ;  /* 0x00000006b85c723c */ /* 0x000ff0000000182c */
[----:B------:R-:W-:Y:S01]  /*2f80*/  HMMA.16816.F32 R4, R188, R42, R32 ;  /* 0x0000002abc04723c */ /* 0x000fe20000001820 */
[----:B------:R-:W1:Y:S04]  /*2f90*/  LDSM.16.M88.4 R32, [R3+0x6800] ;  /* 0x006800000320783b */ /* 0x000e680000000200 */
[----:B------:R-:W-:Y:S03]  /*2fa0*/  LDSM.16.M88.4 R40, [R2+0x6800] ;  /* 0x006800000228783b */ /* 0x000fe60000000200 */
[----:B------:R-:W-:Y:S01]  /*2fb0*/  HMMA.16816.F32 R52, R184, R38, R52 ;  /* 0x00000026b834723c */ /* 0x000fe20000001834 */
[----:B------:R-:W5:Y:S07]  /*2fc0*/  LDSM.16.M88.4 R36, [R213+0x7800] ;  /* 0x00780000d524783b */ /* 0x000f6e0000000200 */
[----:B--2---:R-:W-:Y:S08]  /*2fd0*/  HMMA.16816.F32 R8, R192, R12, R8 ;  /* 0x0000000cc008723c */ /* 0x004ff00000001808 */
[C---:B------:R-:W-:Y:S01]  /*2fe0*/  HMMA.16816.F32 R96, R184.reuse, R16, R56 ;  /* 0x00000010b860723c */ /* 0x040fe20000001838 */
[----:B------:R-:W2:Y:S07]  /*2ff0*/  LDSM.16.M88.4 R56, [R0+0x6000] ;  /* 0x006000000038783b */ /* 0x000eae0000000200 */
[----:B------:R-:W-:Y:S08]  /*3000*/  HMMA.16816.F32 R88, R184, R18, R88 ;  /* 0x00000012b858723c */ /* 0x000ff00000001858 */
[----:B---3--:R-:W-:Y:S01]  /*3010*/  HMMA.16816.F32 R16, R188, R20, R60 ;  /* 0x00000014bc10723c */ /* 0x008fe2000000183c */
[----:B------:R-:W-:Y:S07]  /*3020*/  LDSM.16.M88.4 R60, [R213+0x8800] ;  /* 0x00880000d53c783b */ /* 0x000fee0000000200 */
[----:B------:R-:W-:Y:S08]  /*3030*/  HMMA.16816.F32 R4, R192, R14, R4 ;  /* 0x0000000ec004723c */ /* 0x000ff00000001804 */
[----:B----4-:R-:W-:Y:S08]  /*3040*/  HMMA.16816.F32 R8, R196, R28, R8 ;  /* 0x0000001cc408723c */ /* 0x010ff00000001808 */
[----:B------:R-:W-:Y:S08]  /*3050*/  HMMA.16816.F32 R12, R188, R22, R64 ;  /* 0x00000016bc0c723c */ /* 0x000ff00000001840 */
[----:B-1----:R-:W-:Y:S08]  /*3060*/  HMMA.16816.F32 R16, R192, R32, R16 ;  /* 0x00000020c010723c */ /* 0x002ff00000001810 */
[C---:B------:R-:W-:Y:S08]  /*3070*/  HMMA.16816.F32 R64, R188.reuse, R26, R76 ;  /* 0x0000001abc40723c */ /* 0x040ff0000000184c */
[----:B-----5:R-:W-:Y:S01]  /*3080*/  HMMA.16816.F32 R76, R188, R38, R52 ;  /* 0x00000026bc4c723c */ /* 0x020fe20000001834 */
[----:B------:R-:W1:Y:S07]  /*3090*/  LDSM.16.M88.4 R52, [R0+0x6800] ;  /* 0x006800000034783b */ /* 0x000e6e0000000200 */
[----:B------:R-:W-:Y:S01]  /*30a0*/  HMMA.16816.F32 R4, R196, R30, R4 ;  /* 0x0000001ec404723c */ /* 0x000fe20000001804 */
[----:B------:R-:W3:Y:S07]  /*30b0*/  LDSM.16.M88.4 R28, [R3+0x7000] ;  /* 0x00700000031c783b */ /* 0x000eee0000000200 */
[----:B--2---:R-:W-:Y:S08]  /*30c0*/  HMMA.16816.F32 R20, R200, R56, R8 ;  /* 0x00000038c814723c */ /* 0x004ff00000001808 */
[----:B------:R-:W-:Y:S01]  /*30d0*/  HMMA.16816.F32 R8, R192, R34, R12 ;  /* 0x00000022c008723c */ /* 0x000fe2000000180c */
[----:B------:R-:W-:Y:S07]  /*30e0*/  LDSM.16.M88.4 R32, [R3+0x8800] ;  /* 0x008800000320783b */ /* 0x000fee0000000200 */
[----:B------:R-:W-:Y:S08]  /*30f0*/  HMMA.16816.F32 R16, R196, R40, R16 ;  /* 0x00000028c410723c */ /* 0x000ff00000001810 */
[----:B------:R-:W-:Y:S08]  /*3100*/  HMMA.16816.F32 R4, R200, R58, R4 ;  /* 0x0000003ac804723c */ /* 0x000ff00000001804 */
[C---:B------:R-:W-:Y:S01]  /*3110*/  HMMA.16816.F32 R84, R188.reuse, R36, R68 ;  /* 0x00000024bc54723c */ /* 0x040fe20000001844 */
[----:B------:R-:W2:Y:S07]  /*3120*/  LDSM.16.M88.4 R36, [R3+0x7800] ;  /* 0x007800000324783b */ /* 0x000eae0000000200 */
[----:B------:R-:W-:Y:S01]  /*3130*/  HMMA.16816.F32 R44, R188, R24, R80 ;  /* 0x00000018bc2c723c */ /* 0x000fe20000001850 */
[----:B------:R-:W4:Y:S01]  /*3140*/  LDSM.16.M88.4 R24, [R2+0x7000] ;  /* 0x007000000218783b */ /* 0x000f220000000200 */
[----:B------:R-:W-:-:S02]  /*3150*/  FMUL.FTZ R12, R20, c[0x0][0x320] ;  /* 0x0000c800140c7a20 */ /* 0x000fc40000410000 */
[----:B------:R-:W-:Y:S01]  /*3160*/  FMUL.FTZ R22, R22, c[0x0][0x320] ;  /* 0x0000c80016167a20 */ /* 0x000fe20000410000 */
[----:B------:R-:W-:Y:S03]  /*3170*/  LDSM.16.M88.4 R56, [R0+0x7800] ;  /* 0x007800000038783b */ /* 0x000fe60000000200 */
[----:B------:R-:W-:Y:S08]  /*3180*/  HMMA.16816.F32 R8, R196, R42, R8 ;  /* 0x0000002ac408723c */ /* 0x000ff00000001808 */
[----:B-1----:R-:W-:Y:S01]  /*3190*/  HMMA.16816.F32 R16, R200, R52, R16 ;  /* 0x00000034c810723c */ /* 0x002fe20000001810 */
[----:B------:R-:W-:-:S02]  /*31a0*/  FMUL.FTZ R4, R4, c[0x0][0x320] ;  /* 0x0000c80004047a20 */ /* 0x000fc40000410000 */
[----:B------:R-:W-:Y:S02]  /*31b0*/  FMUL.FTZ R5, R5, c[0x0][0x320] ;  /* 0x0000c80005057a20 */ /* 0x000fe40000410000 */
[----:B------:R-:W-:Y:S02]  /*31c0*/  FMUL.FTZ R6, R6, c[0x0][0x320] ;  /* 0x0000c80006067a20 */ /* 0x000fe40000410000 */
[----:B------:R-:W-:Y:S01]  /*31d0*/  FMUL.FTZ R7, R7, c[0x0][0x320] ;  /* 0x0000c80007077a20 */ /* 0x000fe20000410000 */
[C---:B------:R-:W-:Y:S01]  /*31e0*/  HMMA.16816.F32 R80, R188.reuse, R48, R72 ;  /* 0x00000030bc50723c */ /* 0x040fe20000001848 */
[----:B------:R1:W-:Y:S01]  /*31f0*/  MUFU.TANH R100, R12 ;  /* 0x0000000c00647308 */ /* 0x0003e20000002400 */
[----:B------:R-:W-:Y:S01]  /*3200*/  FMUL.FTZ R23, R23, c[0x0][0x320] ;  /* 0x0000c80017177a20 */ /* 0x000fe20000410000 */
[----:B------:R-:W-:Y:S05]  /*3210*/  LDSM.16.M88.4 R40, [R3+0x8000] ;  /* 0x008000000328783b */ /* 0x000fea0000000200 */
[C---:B------:R-:W-:Y:S01]  /*3220*/  HMMA.16816.F32 R72, R188.reuse, R50, R92 ;  /* 0x00000032bc48723c */ /* 0x040fe2000000185c */
[----:B------:R-:W-:Y:S07]  /*3230*/  MUFU.TANH R94, R4 ;  /* 0x00000004005e7308 */ /* 0x000fee0000002400 */
[----:B------:R-:W-:Y:S01]  /*3240*/  HMMA.16816.F32 R68, R188, R60, R96 ;  /* 0x0000003cbc44723c */ /* 0x000fe20000001860 */
[----:B------:R-:W-:Y:S01]  /*3250*/  MUFU.TANH R93, R5 ;  /* 0x00000005005d7308 */ /* 0x000fe20000002400 */
[----:B-1----:R-:W-:-:S07]  /*3260*/  FMUL.FTZ R12, R21, c[0x0][0x320] ;  /* 0x0000c800150c7a20 */ /* 0x002fce0000410000 */
[----:B------:R-:W-:Y:S08]  /*3270*/  MUFU.TANH R97, R6 ;  /* 0x0000000600617308 */ /* 0x000ff00000002400 */
[----:B------:R1:W-:Y:S08]  /*3280*/  MUFU.TANH R96, R7 ;  /* 0x0000000700607308 */ /* 0x0003f00000002400 */
[----:B------:R3:W-:Y:S01]  /*3290*/  MUFU.TANH R95, R12 ;  /* 0x0000000c005f7308 */ /* 0x0007e20000002400 */
[----:B-1----:R-:W-:Y:S01]  /*32a0*/  HMMA.16816.F32 R4, R200, R54, R8 ;  /* 0x00000036c804723c */ /* 0x002fe20000001808 */
[----:B------:R-:W1:Y:S06]  /*32b0*/  LDSM.16.M88.4 R52, [R2+0x7800] ;  /* 0x007800000234783b */ /* 0x000e6c0000000200 */
[----:B------:R-:W-:Y:S01]  /*32c0*/  FMUL.FTZ R8, R16, c[0x0][0x320] ;  /* 0x0000c80010087a20 */ /* 0x000fe20000410000 */
[----:B---3--:R-:W-:Y:S01]  /*32d0*/  HMMA.16816.F32 R12, R192, R28, R44 ;  /* 0x0000001cc00c723c */ /* 0x008fe2000000182c */
[----:B------:R-:W-:Y:S01]  /*32e0*/  MUFU.TANH R102, R22 ;  /* 0x0000001600667308 */ /* 0x000fe20000002400 */
[----:B------:R-:W3:Y:S07]  /*32f0*/  LDSM.16.M88.4 R44, [R0+0x7000] ;  /* 0x00700000002c783b */ /* 0x000eee0000000200 */
[----:B------:R5:W1:Y:S01]  /*3300*/  MUFU.TANH R92, R8 ;  /* 0x00000008005c7308 */ /* 0x000a620000002400 */
[----:B------:R-:W-:Y:S07]  /*3310*/  HMMA.16816.F32 R60, R188, R62, R88 ;  /* 0x0000003ebc3c723c */ /* 0x000fee0000001858 */
[----:B------:R1:W-:Y:S01]  /*3320*/  MUFU.TANH R101, R23 ;  /* 0x0000001700657308 */ /* 0x0003e20000002400 */
[----:B-----5:R-:W-:-:S07]  /*3330*/  FMUL.FTZ R8, R17, c[0x0][0x320] ;  /* 0x0000c80011087a20 */ /* 0x020fce0000410000 */
[----:B------:R2:W5:Y:S01]  /*3340*/  MUFU.TANH R88, R8 ;  /* 0x0000000800587308 */ /* 0x0005620000002400 */
[C---:B-1----:R-:W-:Y:S08]  /*3350*/  HMMA.16816.F32 R20, R192.reuse, R30, R64 ;  /* 0x0000001ec014723c */ /* 0x042ff00000001840 */
[----:B--2---:R-:W-:Y:S01]  /*3360*/  HMMA.16816.F32 R8, R192, R36, R84 ;  /* 0x00000024c008723c */ /* 0x004fe20000001854 */
[----:B------:R-:W-:-:S07]  /*3370*/  FMUL.FTZ R18, R18, c[0x0][0x320] ;  /* 0x0000c80012127a20 */ /* 0x000fce0000410000 */
[C---:B----4-:R-:W-:Y:S01]  /*3380*/  HMMA.16816.F32 R12, R196.reuse, R24, R12 ;  /* 0x00000018c40c723c */ /* 0x050fe2000000180c */
[----:B------:R-:W-:Y:S01]  /*3390*/  FMUL.FTZ R19, R19, c[0x0][0x320] ;  /* 0x0000c80013137a20 */ /* 0x000fe20000410000 */
[----:B------:R-:W-:Y:S06]  /*33a0*/  MUFU.TANH R85, R18 ;  /* 0x0000001200557308 */ /* 0x000fec0000002400 */
[----:B------:R-:W-:Y:S02]  /*33b0*/  HMMA.16816.F32 R20, R196, R26, R20 ;  /* 0x0000001ac414723c */ /* 0x000fe40000001814 */
[----:B------:R1:W-:Y:S06]  /*33c0*/  MUFU.TANH R84, R19 ;  /* 0x0000001300547308 */ /* 0x0003ec0000002400 */
[----:B------:R-:W-:Y:S08]  /*33d0*/  HMMA.16816.F32 R28, R192, R38, R76 ;  /* 0x00000026c01c723c */ /* 0x000ff0000000184c */
[----:B-1----:R-:W-:Y:S01]  /*33e0*/  HMMA.16816.F32 R16, R196, R52, R8 ;  /* 0x00000034c410723c */ /* 0x002fe20000001808 */
[----:B------:R-:W1:Y:S01]  /*33f0*/  LDSM.16.M88.4 R8, [R2+0x8000] ;  /* 0x008000000208783b */ /* 0x000e620000000200 */
[----:B------:R-:W-:-:S06]  /*3400*/  FMUL.FTZ R3, R4, c[0x0][0x320] ;  /* 0x0000c80004037a20 */ /* 0x000fcc0000410000 */
[----:B---3--:R-:W-:Y:S01]  /*3410*/  HMMA.16816.F32 R24, R200, R44, R12 ;  /* 0x0000002cc818723c */ /* 0x008fe2000000180c */
[----:B------:R2:W-:Y:S07]  /*3420*/  MUFU.TANH R67, R3 ;  /* 0x0000000300437308 */ /* 0x0005ee0000002400 */
[----:B------:R-:W-:Y:S08]  /*3430*/  HMMA.16816.F32 R48, R192, R40, R80 ;  /* 0x00000028c030723c */ /* 0x000ff00000001850 */
[----:B------:R-:W-:Y:S01]  /*3440*/  HMMA.16816.F32 R12, R200, R46, R20 ;  /* 0x0000002ec80c723c */ /* 0x000fe20000001814 */
[----:B--2---:R-:W-:Y:S01]  /*3450*/  FMUL.FTZ R3, R5, c[0x0][0x320] ;  /* 0x0000c80005037a20 */ /* 0x004fe20000410000 */
[----:B------:R-:W-:Y:S06]  /*3460*/  LDSM.16.M88.4 R44, [R0+0x8800] ;  /* 0x00880000002c783b */ /* 0x000fec0000000200 */
[C---:B------:R-:W-:Y:S01]  /*3470*/  HMMA.16816.F32 R20, R192.reuse, R32, R68 ;  /* 0x00000020c014723c */ /* 0x040fe20000001844 */
[----:B------:R2:W-:Y:S07]  /*3480*/  MUFU.TANH R66, R3 ;  /* 0x0000000300427308 */ /* 0x0005ee0000002400 */
[----:B------:R-:W-:Y:S08]  /*3490*/  HMMA.16816.F32 R36, R192, R34, R60 ;  /* 0x00000022c024723c */ /* 0x000ff0000000183c */
[----:B------:R-:W-:Y:S01]  /*34a0*/  HMMA.16816.F32 R32, R200, R56, R16 ;  /* 0x00000038c820723c */ /* 0x000fe20000001810 */
[----:B--2---:R-:W-:-:S07]  /*34b0*/  FMUL.FTZ R3, R6, c[0x0][0x320] ;  /* 0x0000c80006037a20 */ /* 0x004fce0000410000 */
[----:B------:R-:W-:Y:S01]  /*34c0*/  HMMA.16816.F32 R16, R196, R54, R28 ;  /* 0x00000036c410723c */ /* 0x000fe2000000181c */
[----:B------:R2:W-:Y:S01]  /*34d0*/  LDSM.16.M88.4 R28, [R0+0x8000] ;  /* 0x00800000001c783b */ /* 0x0005e20000000200 */
[----:B------:R3:W-:Y:S01]  /*34e0*/  MUFU.TANH R77, R3 ;  /* 0x00000003004d7308 */ /* 0x0007e20000002400 */
[----:B------:R-:W-:Y:S02]  /*34f0*/  FMUL.FTZ R25, R25, c[0x0][0x320] ;  /* 0x0000c80019197a20 */ /* 0x000fe40000410000 */
[----:B------:R-:W-:Y:S02]  /*3500*/  FMUL.FTZ R26, R26, c[0x0][0x320] ;  /* 0x0000c8001a1a7a20 */ /* 0x000fe40000410000 */
[----:B------:R-:W-:-:S03]  /*3510*/  FMUL.FTZ R27, R27, c[0x0][0x320] ;  /* 0x0000c8001b1b7a20 */ /* 0x000fc60000410000 */
[----:B------:R-:W-:Y:S01]  /*3520*/  MUFU.TANH R64, R25 ;  /* 0x0000001900407308 */ /* 0x000fe20000002400 */
[----:B---3--:R-:W-:Y:S02]  /*3530*/  FMUL.FTZ R3, R7, c[0x0][0x320] ;  /* 0x0000c80007037a20 */ /* 0x008fe40000410000 */
[----:B------:R-:W-:Y:S01]  /*3540*/  HMMA.16816.F32 R4, R192, R42, R72 ;  /* 0x0000002ac004723c */ /* 0x000fe20000001848 */
[----:B------:R3:W4:Y:S04]  /*3550*/  LDSM.16.M88.4 R40, [R2+0x8800] ;  /* 0x008800000228783b */ /* 0x0007280000000200 */
[----:B------:R1:W-:Y:S01]  /*3560*/  MUFU.TANH R76, R3 ;  /* 0x00000003004c7308 */ /* 0x0003e20000002400 */
[----:B------:R-:W-:-:S05]  /*3570*/  IMAD.IADD R122, R122, 0x1, R160 ;  /* 0x000000017a7a7824 */ /* 0x000fca00078e02a0 */
[----:B------:R-:W-:Y:S01]  /*3580*/  HMMA.16816.F32 R16, R200, R58, R16 ;  /* 0x0000003ac810723c */ /* 0x000fe20000001810 */
[----:B--2---:R-:W-:Y:S01]  /*3590*/  IADD3 R0, R120, c[0x0][0x1d0], RZ ;  /* 0x0000740078007a10 */ /* 0x004fe20007ffe0ff */
[----:B------:R-:W-:Y:S01]  /*35a0*/  MUFU.TANH R70, R26 ;  /* 0x0000001a00467308 */ /* 0x000fe20000002400 */
[----:B------:R-:W-:Y:S01]  /*35b0*/  FMUL.FTZ R12, R12, c[0x0][0x320] ;  /* 0x0000c8000c0c7a20 */ /* 0x000fe20000410000 */
[----:B------:R-:W-:-:S04]  /*35c0*/  DEPBAR.LE SB0, 0x2 ;  /* 0x000080800000791a */ /* 0x000fc80000000000 */
[----:B------:R-:W-:Y:S01]  /*35d0*/  FMUL.FTZ R13, R13, c[0x0][0x320] ;  /* 0x0000c8000d0d7a20 */ /* 0x000fe20000410000 */
[----:B------:R-:W-:Y:S01]  /*35e0*/  BAR.SYNC.DEFER_BLOCKING 0x0 ;  /* 0x0000000000007b1d */ /* 0x000fe20000010000 */
[----:B-1----:R-:W-:-:S05]  /*35f0*/  FMUL.FTZ R3, R24, c[0x0][0x320] ;  /* 0x0000c80018037a20 */ /* 0x002fca0000410000 */
[----:B------:R1:W-:Y:S01]  /*3600*/  MUFU.TANH R60, R27 ;  /* 0x0000001b003c7308 */ /* 0x0003e20000002400 */
[----:B---3--:R-:W-:-:S07]  /*3610*/  IMAD.MOV.U32 R2, RZ, RZ, R122 ;  /* 0x000000ffff027224 */ /* 0x008fce00078e007a */
[----:B------:R2:W-:Y:S01]  /*3620*/  MUFU.TANH R65, R3 ;  /* 0x0000000300417308 */ /* 0x0005e20000002400 */
[C---:B-1----:R-:W-:Y:S08]  /*3630*/  HMMA.16816.F32 R24, R196.reuse, R8, R48 ;  /* 0x00000008c418723c */ /* 0x042ff00000001830 */
[----:B----4-:R-:W-:Y:S01]  /*3640*/  HMMA.16816.F32 R20, R196, R40, R20 ;  /* 0x00000028c414723c */ /* 0x010fe20000001814 */
[----:B--2---:R-:W-:Y:S01]  /*3650*/  @P2 IMAD.HI.U32 R3, R122, c[0x0][0x2c8], RZ ;  /* 0x0000b2007a032a27 */ /* 0x004fe200078e00ff */
[----:B------:R-:W1:Y:S01]  /*3660*/  MUFU.TANH R53, R12 ;  /* 0x0000000c00357308 */ /* 0x000e620000002400 */
[----:B------:R-:W-:Y:S03]  /*3670*/  LDSM.16.MT88.4 R104, [R215+0x800] ;  /* 0x00080000d768783b */ /* 0x000fe60000004200 */
[----:B------:R-:W-:-:S02]  /*3680*/  @P2 SHF.R.U32.HI R2, RZ, c[0x0][0x2cc], R3 ;  /* 0x0000b300ff022a19 */ /* 0x000fc40000011603 */
[----:B------:R-:W-:Y:S03]  /*3690*/  HMMA.16816.F32 R8, R196, R10, R4 ;  /* 0x0000000ac408723c */ /* 0x000fe60000001804 */
[----:B------:R-:W2:Y:S04]  /*36a0*/  SHFL.IDX PT, R4, R2, RZ, 0x1c1f ;  /* 0x001c1fff02047589 */ /* 0x000ea800000e0000 */
[----:B------:R3:W4:Y:S01]  /*36b0*/  SHFL.IDX PT, R3, R2, 0x1, 0x1c1f ;  /* 0x003c1f0002037f89 */ /* 0x00072200000e0000 */
[----:B------:R-:W-:Y:S01]  /*36c0*/  HMMA.16816.F32 R24, R200, R28, R24 ;  /* 0x0000001cc818723c */ /* 0x000fe20000001818 */
[----:B------:R-:W-:Y:S01]  /*36d0*/  FMUL.FTZ R16, R16, c[0x0][0x320] ;  /* 0x0000c80010107a20 */ /* 0x000fe20000410000 */
[----:B------:R-:W1:Y:S01]  /*36e0*/  MUFU.TANH R52, R13 ;  /* 0x0000000d00347308 */ /* 0x000e620000002400 */
[----:B------:R-:W-:Y:S01]  /*36f0*/  FMUL.FTZ R32, R32, c[0x0][0x320] ;  /* 0x0000c80020207a20 */ /* 0x000fe20000410000 */
[----:B---3--:R-:W-:-:S04]  /*3700*/  IADD3 R2, -R121, 0x1, R0 ;  /* 0x0000000179027810 */ /* 0x008fc80007ffe100 */
[----:B------:R-:W-:Y:S01]  /*3710*/  IADD3 R2, R2, -c[0x0][0x168], RZ ;  /* 0x80005a0002027a10 */ /* 0x000fe20007ffe0ff */
[----:B------:R-:W-:-:S04]  /*3720*/  IMAD.IADD R0, R0, 0x1, -R121 ;  /* 0x0000000100007824 */ /* 0x000fc800078e0a79 */
[C---:B--2---:R-:W-:Y:S02]  /*3730*/  IMAD.IADD R4, R2.reuse, 0x1, R4 ;  /* 0x0000000102047824 */ /* 0x044fe400078e0204 */
[----:B----4-:R-:W-:-:S03]  /*3740*/  IMAD.IADD R3, R2, 0x1, R3 ;  /* 0x0000000102037824 */ /* 0x010fc600078e0203 */
[C---:B------:R-:W-:Y:S02]  /*3750*/  IMNMX R2, R0.reuse, R4, PT ;  /* 0x0000000400027217 */ /* 0x040fe40003800200 */
[----:B------:R-:W-:-:S04]  /*3760*/  IMNMX R0, R0, R3, PT ;  /* 0x0000000300007217 */ /* 0x000fc80003800200 */
[----:B------:R-:W-:Y:S01]  /*3770*/  FMUL.FTZ R3, R24, c[0x0][0x320] ;  /* 0x0000c80018037a20 */ /* 0x000fe20000410000 */
[----:B------:R2:W-:Y:S01]  /*3780*/  MUFU.TANH R28, R16 ;  /* 0x00000010001c7308 */ /* 0x0005e20000002400 */
[----:B------:R-:W-:Y:S02]  /*3790*/  FMUL.FTZ R33, R33, c[0x0][0x320] ;  /* 0x0000c80021217a20 */ /* 0x000fe40000410000 */
[----:B------:R-:W-:Y:S01]  /*37a0*/  FMUL.FTZ R17, R17, c[0x0][0x320] ;  /* 0x0000c80011117a20 */ /* 0x000fe20000410000 */
[----:B------:R-:W-:-:S04]  /*37b0*/  ISETP.GT.AND P6, PT, R2, 0x10, PT ;  /* 0x000000100200780c */ /* 0x000fc80003fc4270 */
[----:B------:R-:W3:Y:S01]  /*37c0*/  MUFU.TANH R3, R3 ;  /* 0x0000000300037308 */ /* 0x000ee20000002400 */
[----:B------:R-:W-:Y:S02]  /*37d0*/  FMUL.FTZ R14, R14, c[0x0][0x320] ;  /* 0x0000c8000e0e7a20 */ /* 0x000fe40000410000 */
[----:B--2---:R-:W-:-:S05]  /*37e0*/  FMUL.FTZ R16, R25, c[0x0][0x320] ;  /* 0x0000c80019107a20 */ /* 0x004fca0000410000 */
[----:B------:R-:W2:Y:S01]  /*37f0*/  MUFU.TANH R32, R32 ;  /* 0x0000002000207308 */ /* 0x000ea20000002400 */
[----:B------:R-:W-:Y:S01]  /*3800*/  FMUL.FTZ R15, R15, c[0x0][0x320] ;  /* 0x0000c8000f0f7a20 */ /* 0x000fe20000410000 */
[----:B------:R-:W-:Y:S01]  /*3810*/  HMMA.16816.F32 R4, R200, R44, R20 ;  /* 0x0000002cc804723c */ /* 0x000fe20000001814 */
[C---:B------:R-:W-:Y:S02]  /*3820*/  ISETP.GT.AND P0, PT, R2.reuse, RZ, PT ;  /* 0x000000ff0200720c */ /* 0x040fe40003f04270 */
[----:B------:R-:W-:-:S03]  /*3830*/  ISETP.GT.AND P4, PT, R2, 0x1, PT ;  /* 0x000000010200780c */ /* 0x000fc60003f84270 */
[----:B------:R-:W4:Y:S01]  /*3840*/  MUFU.TANH R33, R33 ;  /* 0x0000002100217308 */ /* 0x000f220000002400 */
[C---:B------:R-:W-:Y:S02]  /*3850*/  ISETP.GT.AND P3, PT, R2.reuse, 0x8, PT ;  /* 0x000000080200780c */ /* 0x040fe40003f64270 */
[C---:B------:R-:W-:Y:S02]  /*3860*/  ISETP.GT.AND P1, PT, R2.reuse, 0x9, PT ;  /* 0x000000090200780c */ /* 0x040fe40003f24270 */
[----:B------:R-:W-:-:S03]  /*3870*/  ISETP.GT.AND P5, PT, R2, 0x11, PT ;  /* 0x000000110200780c */ /* 0x000fc60003fa4270 */
[----:B------:R-:W1:Y:S01]  /*3880*/  MUFU.TANH R17, R17 ;  /* 0x0000001100117308 */ /* 0x000e620000002400 */
[----:B------:R-:W-:Y:S01]  /*3890*/  FSEL R20, R92, -INF , P6 ;  /* 0xff8000005c147808 */ /* 0x000fe20003000000 */
[----:B------:R-:W-:Y:S01]  /*38a0*/  HMMA.16816.F32 R8, R200, R30, R8 ;  /* 0x0000001ec808723c */ /* 0x000fe20000001808 */
[----:B------:R-:W-:-:S05]  /*38b0*/  ISETP.GT.AND P6, PT, R2, 0x28, PT ;  /* 0x000000280200780c */ /* 0x000fca0003fc4270 */
[----:B------:R-:W1:Y:S01]  /*38c0*/  MUFU.TANH R16, R16 ;  /* 0x0000001000107308 */ /* 0x000e620000002400 */
[----:B------:R-:W-:Y:S02]  /*38d0*/  FSEL R12, R100, -INF , P0 ;  /* 0xff800000640c7808 */ /* 0x000fe40000000000 */
[----:B------:R-:W-:Y:S02]  /*38e0*/  FSEL R13, R95, -INF , P4 ;  /* 0xff8000005f0d7808 */ /* 0x000fe40002000000 */
[----:B-----5:R-:W-:-:S03]  /*38f0*/  FSEL R21, R88, -INF , P5 ;  /* 0xff80000058157808 */ /* 0x020fc60002800000 */
[----:B------:R5:W-:Y:S01]  /*3900*/  MUFU.TANH R54, R14 ;  /* 0x0000000e00367308 */ /* 0x000be20000002400 */
[C---:B------:R-:W-:Y:S02]  /*3910*/  ISETP.GT.AND P0, PT, R2.reuse, 0x18, PT ;  /* 0x000000180200780c */ /* 0x040fe40003f04270 */
[C---:B------:R-:W-:Y:S02]  /*3920*/  ISETP.GT.AND P4, PT, R2.reuse, 0x19, PT ;  /* 0x000000190200780c */ /* 0x040fe40003f84270 */
[----:B------:R-:W-:-:S03]  /*3930*/  ISETP.GT.AND P5, PT, R2, 0x29, PT ;  /* 0x000000290200780c */ /* 0x000fc60003fa4270 */
[----:B------:R2:W-:Y:S01]  /*3940*/  MUFU.TANH R55, R15 ;  /* 0x0000000f00377308 */ /* 0x0005e20000002400 */
[----:B-1----:R-:W-:Y:S02]  /*3950*/  FSEL R58, R53, -INF , P6 ;  /* 0xff800000353a7808 */ /* 0x002fe40003000000 */
[----:B------:R-:W-:Y:S02]  /*3960*/  ISETP.GT.AND P6, PT, R2, 0x40, PT ;  /* 0x000000400200780c */ /* 0x000fe40003fc4270 */
[----:B-----5:R-:W-:Y:S02]  /*3970*/  FSEL R14, R94, -INF , P3 ;  /* 0xff8000005e0e7808 */ /* 0x020fe40001800000 */
[C---:B------:R-:W-:Y:S02]  /*3980*/  ISETP.GT.AND P3, PT, R2.reuse, 0x20, PT ;  /* 0x000000200200780c */ /* 0x040fe40003f64270 */
[----:B--2---:R-:W-:Y:S02]  /*3990*/  FSEL R15, R93, -INF , P1 ;  /* 0xff8000005d0f7808 */ /* 0x004fe40000800000 */
[----:B------:R-:W-:-:S02]  /*39a0*/  ISETP.GT.AND P1, PT, R2, 0x21, PT ;  /* 0x000000210200780c */ /* 0x000fc40003f24270 */
[----:B------:R-:W-:Y:S02]  /*39b0*/  FSEL R22, R67, -INF , P0 ;  /* 0xff80000043167808 */ /* 0x000fe40000000000 */
[----:B------:R-:W-:Y:S02]  /*39c0*/  FSEL R23, R66, -INF , P4 ;  /* 0xff80000042177808 */ /* 0x000fe40002000000 */
[----:B------:R-:W-:Y:S02]  /*39d0*/  FSEL R57, R65, -INF , P3 ;  /* 0xff80000041397808 */ /* 0x000fe40001800000 */
[----:B------:R-:W-:Y:S02]  /*39e0*/  FSEL R56, R64, -INF , P1 ;  /* 0xff80000040387808 */ /* 0x000fe40000800000 */
[----:B------:R-:W-:Y:S02]  /*39f0*/  FSEL R59, R52, -INF , P5 ;  /* 0xff800000343b7808 */ /* 0x000fe40002800000 */
[----:B------:R-:W-:-:S02]  /*3a00*/  ISETP.GT.AND P0, PT, R2, 0x30, PT ;  /* 0x000000300200780c */ /* 0x000fc40003f04270 */
[C---:B------:R-:W-:Y:S02]  /*3a10*/  ISETP.GT.AND P4, PT, R2.reuse, 0x31, PT ;  /* 0x000000310200780c */ /* 0x040fe40003f84270 */
[C---:B------:R-:W-:Y:S02]  /*3a20*/  ISETP.GT.AND P3, PT, R2.reuse, 0x38, PT ;  /* 0x000000380200780c */ /* 0x040fe40003f64270 */
[C---:B------:R-:W-:Y:S02]  /*3a30*/  ISETP.GT.AND P1, PT, R2.reuse, 0x39, PT ;  /* 0x000000390200780c */ /* 0x040fe40003f24270 */
[----:B------:R-:W-:Y:S02]  /*3a40*/  ISETP.GT.AND P5, PT, R2, 0x41, PT ;  /* 0x000000410200780c */ /* 0x000fe40003fa4270 */
[----:B---3--:R-:W-:Y:S02]  /*3a50*/  FSEL R90, R3, -INF , P6 ;  /* 0xff800000035a7808 */ /* 0x008fe40003000000 */
[----:B------:R-:W-:-:S02]  /*3a60*/  FMNMX.FTZ R3, R12, R13, !PT ;  /* 0x0000000d0c037209 */ /* 0x000fc40007810000 */
[----:B------:R-:W-:Y:S02]  /*3a70*/  FSEL R68, R32, -INF , P0 ;  /* 0xff80000020447808 */ /* 0x000fe40000000000 */
[----:B----4-:R-:W-:Y:S02]  /*3a80*/  FSEL R69, R33, -INF , P4 ;  /* 0xff80000021457808 */ /* 0x010fe40002000000 */
[----:B------:R-:W-:Y:S02]  /*3a90*/  FSEL R87, R28, -INF , P3 ;  /* 0xff8000001c577808 */ /* 0x000fe40001800000 */
[----:B------:R-:W-:Y:S02]  /*3aa0*/  FSEL R86, R17, -INF , P1 ;  /* 0xff80000011567808 */ /* 0x000fe40000800000 */
[----:B------:R-:W-:Y:S02]  /*3ab0*/  FSEL R103, R16, -INF , P5 ;  /* 0xff80000010677808 */ /* 0x000fe40002800000 */
[----:B------:R-:W-:-:S02]  /*3ac0*/  ISETP.GT.AND P0, PT, R2, 0x48, PT ;  /* 0x000000480200780c */ /* 0x000fc40003f04270 */
[C---:B------:R-:W-:Y:S02]  /*3ad0*/  ISETP.GT.AND P4, PT, R2.reuse, 0x49, PT ;  /* 0x000000490200780c */ /* 0x040fe40003f84270 */
[C---:B------:R-:W-:Y:S02]  /*3ae0*/  ISETP.GT.AND P3, PT, R2.reuse, 0x50, PT ;  /* 0x000000500200780c */ /* 0x040fe40003f64270 */
[C---:B------:R-:W-:Y:S02]  /*3af0*/  ISETP.GT.AND P1, PT, R2.reuse, 0x51, PT ;  /* 0x000000510200780c */ /* 0x040fe40003f24270 */
[C---:B------:R-:W-:Y:S02]  /*3b00*/  ISETP.GT.AND P6, PT, R2.reuse, 0x58, PT ;  /* 0x000000580200780c */ /* 0x040fe40003fc4270 */
[----:B------:R-:W-:Y:S02]  /*3b10*/  ISETP.GT.AND P5, PT, R2, 0x59, PT ;  /* 0x000000590200780c */ /* 0x000fe40003fa4270 */
[----:B------:R-:W-:-:S04]  /*3b20*/  FMNMX.FTZ R2, R14, R3, !PT ;  /* 0x000000030e027209 */ /* 0x000fc80007810000 */
[----:B------:R-:W-:Y:S01]  /*3b30*/  FMNMX.FTZ R2, R15, R2, !PT ;  /* 0x000000020f027209 */ /* 0x000fe20007810000 */
[----:B------:R-:W-:-:S03]  /*3b40*/  FMUL.FTZ R8, R8, c[0x0][0x320] ;  /* 0x0000c80008087a20 */ /* 0x000fc60000410000 */
[----:B------:R-:W-:Y:S01]  /*3b50*/  FMNMX.FTZ R2, R20, R2, !PT ;  /* 0x0000000214027209 */ /* 0x000fe20007810000 */
[----:B------:R-:W-:Y:S01]  /*3b60*/  FMUL.FTZ R9, R9, c[0x0][0x320] ;  /* 0x0000c80009097a20 */ /* 0x000fe20000410000 */
[----:B------:R-:W-:Y:S02]  /*3b70*/  HMMA.16816.F32 R36, R196, R42, R36 ;  /* 0x0000002ac424723c */ /* 0x000fe40000001824 */
[----:B------:R-:W-:Y:S01]  /*3b80*/  FMNMX.FTZ R2, R21, R2, !PT ;  /* 0x0000000215027209 */ /* 0x000fe20007810000 */
[----:B------:R-:W-:Y:S01]  /*3b90*/  FMUL.FTZ R4, R4, c[0x0][0x320] ;  /* 0x0000c80004047a20 */ /* 0x000fe20000410000 */
[----:B------:R-:W1:Y:S02]  /*3ba0*/  MUFU.TANH R8, R8 ;  /* 0x0000000800087308 */ /* 0x000e640000002400 */
[----:B------:R-:W-:Y:S01]  /*3bb0*/  FMNMX.FTZ R2, R22, R2, !PT ;  /* 0x0000000216027209 */ /* 0x000fe20007810000 */
[----:B------:R-:W-:-:S05]  /*3bc0*/  FMUL.FTZ R3, R5, c[0x0][0x320] ;  /* 0x0000c80005037a20 */ /* 0x000fca0000410000 */
[----:B------:R-:W2:Y:S01]  /*3bd0*/  MUFU.TANH R9, R9 ;  /* 0x0000000900097308 */ /* 0x000ea20000002400 */
[----:B------:R-:W-:-:S07]  /*3be0*/  FMNMX.FTZ R2, R23, R2, !PT ;  /* 0x0000000217027209 */ /* 0x000fce0007810000 */
[----:B------:R-:W3:Y:S01]  /*3bf0*/  MUFU.TANH R4, R4 ;  /* 0x0000000400047308 */ /* 0x000ee20000002400 */
[----:B------:R-:W-:-:S07]  /*3c00*/  FMNMX.FTZ R2, R57, R2, !PT ;  /* 0x0000000239027209 */ /* 0x000fce0007810000 */
[----:B------:R-:W4:Y:S01]  /*3c10*/  MUFU.TANH R3, R3 ;  /* 0x0000000300037308 */ /* 0x000f220000002400 */
[----:B------:R-:W-:Y:S02]  /*3c20*/  FMNMX.FTZ R2, R56, R2, !PT ;  /* 0x0000000238027209 */ /* 0x000fe40007810000 */
[----:B-1----:R-:W-:Y:S02]  /*3c30*/  FSEL R91, R8, -INF , P0 ;  /* 0xff800000085b7808 */ /* 0x002fe40000000000 */
[----:B--2---:R-:W-:Y:S02]  /*3c40*/  FSEL R92, R9, -INF , P4 ;  /* 0xff800000095c7808 */ /* 0x004fe40002000000 */
[----:B------:R-:W-:Y:S02]  /*3c50*/  FMNMX.FTZ R2, R58, R2, !PT ;  /* 0x000000023a027209 */ /* 0x000fe40007810000 */
[C---:B------:R-:W-:Y:S02]  /*3c60*/  ISETP.GT.AND P0, PT, R0.reuse, RZ, PT ;  /* 0x000000ff0000720c */ /* 0x040fe40003f04270 */
[----:B------:R-:W-:Y:S01]  /*3c70*/  ISETP.GT.AND P4, PT, R0, 0x1, PT ;  /* 0x000000010000780c */ /* 0x000fe20003f84270 */
[----:B------:R-:W-:Y:S01]  /*3c80*/  HMMA.16816.F32 R28, R200, R46, R36 ;  /* 0x0000002ec81c723c */ /* 0x000fe20000001824 */
[----:B------:R-:W-:Y:S01]  /*3c90*/  FMUL.FTZ R24, R6, c[0x0][0x320] ;  /* 0x0000c80006187a20 */ /* 0x000fe20000410000 */
[----:B---3--:R-:W-:Y:S01]  /*3ca0*/  FSEL R111, R4, -INF , P3 ;  /* 0xff800000046f7808 */ /* 0x008fe20001800000 */
[----:B------:R-:W-:Y:S01]  /*3cb0*/  FMUL.FTZ R19, R19, c[0x0][0x320] ;  /* 0x0000c80013137a20 */ /* 0x000fe20000410000 */
[----:B------:R-:W-:Y:S01]  /*3cc0*/  FMNMX.FTZ R2, R59, R2, !PT ;  /* 0x000000023b027209 */ /* 0x000fe20007810000 */
[----:B------:R-:W-:Y:S01]  /*3cd0*/  FMUL.FTZ R18, R18, c[0x0][0x320] ;  /* 0x0000c80012127a20 */ /* 0x000fe20000410000 */
[----:B------:R-:W-:Y:S01]  /*3ce0*/  ISETP.GT.AND P3, PT, R0, 0x8, PT ;  /* 0x000000080000780c */ /* 0x000fe20003f64270 */
[----:B------:R-:W-:Y:S01]  /*3cf0*/  FMUL.FTZ R34, R34, c[0x0][0x320] ;  /* 0x0000c80022227a20 */ /* 0x000fe20000410000 */
[----:B------:R-:W-:Y:S01]  /*3d00*/  FSEL R4, R102, -INF , P0 ;  /* 0xff80000066047808 */ /* 0x000fe20000000000 */
[----:B------:R-:W-:Y:S01]  /*3d10*/  FMUL.FTZ R25, R7, c[0x0][0x320] ;  /* 0x0000c80007197a20 */ /* 0x000fe20000410000 */
[----:B------:R-:W-:Y:S01]  /*3d20*/  FSEL R6, R101, -INF , P4 ;  /* 0xff80000065067808 */ /* 0x000fe20002000000 */
[----:B------:R-:W-:Y:S01]  /*3d30*/  FMUL.FTZ R35, R35, c[0x0][0x320] ;  /* 0x0000c80023237a20 */ /* 0x000fe20000410000 */
[----:B----4-:R-:W-:Y:S01]  /*3d40*/  FSEL R110, R3, -INF , P1 ;  /* 0xff800000036e7808 */ /* 0x010fe20000800000 */
[----:B------:R-:W-:Y:S01]  /*3d50*/  FMUL.FTZ R26, R26, c[0x0][0x320] ;  /* 0x0000c8001a1a7a20 */ /* 0x000fe20000410000 */
[----:B------:R-:W-:Y:S01]  /*3d60*/  FMNMX.FTZ R2, R68, R2, !PT ;  /* 0x0000000244027209 */ /* 0x000fe20007810000 */
[----:B------:R-:W-:Y:S01]  /*3d70*/  FMUL.FTZ R27, R27, c[0x0][0x320] ;  /* 0x0000c8001b1b7a20 */ /* 0x000fe20000410000 */
[----:B------:R-:W-:Y:S01]  /*3d80*/  ISETP.GT.AND P1, PT, R0, 0x9, PT ;  /* 0x000000090000780c */ /* 0x000fe20003f24270 */
[----:B------:R-:W-:Y:S01]  /*3d90*/  FMUL.FTZ R10, R10, c[0x0][0x320] ;  /* 0x0000c8000a0a7a20 */ /* 0x000fe20000410000 */
[----:B------:R-:W-:Y:S01]  /*3da0*/  FSEL R5, R97, -INF , P3 ;  /* 0xff80000061057808 */ /* 0x000fe20001800000 */
[----:B------:R-:W-:Y:S01]  /*3db0*/  FMUL.FTZ R11, R11, c[0x0][0x320] ;  /* 0x0000c8000b0b7a20 */ /* 0x000fe20000410000 */
[----:B------:R-:W-:Y:S01]  /*3dc0*/  FMNMX.FTZ R3, R4, R6, !PT ;  /* 0x0000000604037209 */ /* 0x000fe20007810000 */
[----:B------:R-:W-:Y:S01]  /*3dd0*/  LDSM.16.MT88.4 R44, [R214] ;  /* 0x00000000d62c783b */ /* 0x000fe20000004200 */
[----:B------:R-:W-:-:S02]  /*3de0*/  FMNMX.FTZ R2, R69, R2, !PT ;  /* 0x0000000245027209 */ /* 0x000fc40007810000 */
[----:B------:R-:W-:Y:S01]  /*3df0*/  ISETP.GT.AND P0, PT, R0, 0x10, PT ;  /* 0x000000100000780c */ /* 0x000fe20003f04270 */
[----:B------:R-:W-:Y:S01]  /*3e00*/  LDSM.16.MT88.4 R36, [R214+0x800] ;  /* 0x00080000d624783b */ /* 0x000fe20000004200 */
[----:B------:R-:W-:Y:S02]  /*3e10*/  FSEL R17, R96, -INF , P1 ;  /* 0xff80000060117808 */ /* 0x000fe40000800000 */
[----:B------:R-:W-:Y:S01]  /*3e20*/  FMNMX.FTZ R3, R5, R3, !PT ;  /* 0x0000000305037209 */ /* 0x000fe20007810000 */
[----:B------:R1:W-:Y:S01]  /*3e30*/  MUFU.TANH R63, R19 ;  /* 0x00000013003f7308 */ /* 0x0003e20000002400 */
[----:B------:R-:W-:Y:S01]  /*3e40*/  FMNMX.FTZ R101, R87, R2, !PT ;  /* 0x0000000257657209 */ /* 0x000fe20007810000 */
[----:B------:R-:W-:Y:S01]  /*3e50*/  FMUL.FTZ R28, R28, c[0x0][0x320] ;  /* 0x0000c8001c1c7a20 */ /* 0x000fe20000410000 */
[----:B------:R-:W-:Y:S01]  /*3e60*/  ISETP.GT.AND P4, PT, R0, 0x11, PT ;  /* 0x000000110000780c */ /* 0x000fe20003f84270 */
[----:B------:R-:W-:Y:S01]  /*3e70*/  FMUL.FTZ R29, R29, c[0x0][0x320] ;  /* 0x0000c8001d1d7a20 */ /* 0x000fe20000410000 */
[----:B------:R-:W-:Y:S01]  /*3e80*/  FMNMX.FTZ R2, R17, R3, !PT ;  /* 0x0000000311027209 */ /* 0x000fe20007810000 */
[----:B------:R-:W-:Y:S01]  /*3e90*/  FMUL.FTZ R30, R30, c[0x0][0x320] ;  /* 0x0000c8001e1e7a20 */ /* 0x000fe20000410000 */
[----:B------:R-:W-:Y:S01]  /*3ea0*/  ISETP.GT.AND P3, PT, R0, 0x18, PT ;  /* 0x000000180000780c */ /* 0x000fe20003f64270 */
[----:B------:R2:W-:Y:S01]  /*3eb0*/  MUFU.TANH R62, R18 ;  /* 0x00000012003e7308 */ /* 0x0005e20000002400 */
[----:B------:R-:W-:Y:S01]  /*3ec0*/  FSEL R16, R84, -INF , P4 ;  /* 0xff80000054107808 */ /* 0x000fe20002000000 */
[----:B------:R-:W-:Y:S01]  /*3ed0*/  FMUL.FTZ R8, R31, c[0x0][0x320] ;  /* 0x0000c8001f087a20 */ /* 0x000fe20000410000 */
[----:B------:R-:W-:Y:S01]  /*3ee0*/  ISETP.GT.AND P1, PT, R0, 0x19, PT ;  /* 0x000000190000780c */ /* 0x000fe20003f24270 */
[----:B------:R-:W-:Y:S01]  /*3ef0*/  LDSM.16.MT88.4 R96, [R215] ;  /* 0x00000000d760783b */ /* 0x000fe20000004200 */
[----:B-1----:R-:W-:-:S04]  /*3f00*/  FSEL R19, R85, -INF , P0 ;  /* 0xff80000055137808 */ /* 0x002fc80000000000 */
[----:B------:R-:W-:Y:S02]  /*3f10*/  FMNMX.FTZ R2, R19, R2, !PT ;  /* 0x0000000213027209 */ /* 0x000fe40007810000 */
[----:B------:R-:W-:Y:S02]  /*3f20*/  FMNMX.FTZ R101, R86, R101, !PT ;  /* 0x0000006556657209 */ /* 0x000fe40007810000 */
[----:B--2---:R-:W-:Y:S02]  /*3f30*/  FSEL R18, R77, -INF , P3 ;  /* 0xff8000004d127808 */ /* 0x004fe40001800000 */
[----:B------:R-:W-:Y:S02]  /*3f40*/  FMNMX.FTZ R2, R16, R2, !PT ;  /* 0x0000000210027209 */ /* 0x000fe40007810000 */
[----:B------:R-:W-:Y:S02]  /*3f50*/  ISETP.GT.AND P0, PT, R0, 0x20, PT ;  /* 0x000000200000780c */ /* 0x000fe40003f04270 */
[----:B------:R-:W-:-:S02]  /*3f60*/  FMNMX.FTZ R101, R90, R101, !PT ;  /* 0x000000655a657209 */ /* 0x000fc40007810000 */
[----:B------:R-:W-:Y:S02]  /*3f70*/  FSEL R7, R76, -INF , P1 ;  /* 0xff8000004c077808 */ /* 0x000fe40000800000 */
[----:B------:R-:W-:Y:S01]  /*3f80*/  FMNMX.FTZ R2, R18, R2, !PT ;  /* 0x0000000212027209 */ /* 0x000fe20007810000 */
[----:B------:R-:W-:Y:S01]  /*3f90*/  MUFU.TANH R34, R34 ;  /* 0x0000002200227308 */ /* 0x000fe20000002400 */
[----:B------:R-:W-:Y:S02]  /*3fa0*/  ISETP.GT.AND P4, PT, R0, 0x21, PT ;  /* 0x000000210000780c */ /* 0x000fe40003f84270 */
[----:B------:R-:W-:Y:S02]  /*3fb0*/  FMNMX.FTZ R101, R103, R101, !PT ;  /* 0x0000006567657209 */ /* 0x000fe40007810000 */
[----:B------:R-:W-:Y:S02]  /*3fc0*/  FSEL R53, R70, -INF , P0 ;  /* 0xff80000046357808 */ /* 0x000fe40000000000 */
[----:B------:R-:W-:Y:S01]  /*3fd0*/  FMNMX.FTZ R2, R7, R2, !PT ;  /* 0x0000000207027209 */ /* 0x000fe20007810000 */
[----:B------:R-:W1:Y:S01]  /*3fe0*/  MUFU.TANH R28, R28 ;  /* 0x0000001c001c7308 */ /* 0x000e620000002400 */
[----:B------:R-:W-:-:S02]  /*3ff0*/  ISETP.GT.AND P3, PT, R0, 0x28, PT ;  /* 0x000000280000780c */ /* 0x000fc40003f64270 */
[----:B------:R-:W-:Y:S02]  /*4000*/  FMNMX.FTZ R101, R91, R101, !PT ;  /* 0x000000655b657209 */ /* 0x000fe40007810000 */
[----:B------:R-:W-:Y:S02]  /*4010*/  FSEL R52, R60, -INF , P4 ;  /* 0xff8000003c347808 */ /* 0x000fe40002000000 */
[----:B------:R-:W-:Y:S01]  /*4020*/  FMNMX.FTZ R2, R53, R2, !PT ;  /* 0x0000000235027209 */ /* 0x000fe20007810000 */
[----:B------:R-:W-:Y:S01]  /*4030*/  MUFU.TANH R35, R35 ;  /* 0x0000002300237308 */ /* 0x000fe20000002400 */
[----:B------:R-:W-:Y:S02]  /*4040*/  ISETP.GT.AND P1, PT, R0, 0x29, PT ;  /* 0x000000290000780c */ /* 0x000fe40003f24270 */
[----:B------:R-:W-:-:S05]  /*4050*/  FMNMX.FTZ R101, R92, R101, !PT ;  /* 0x000000655c657209 */ /* 0x000fca0007810000 */
[----:B------:R-:W2:Y:S01]  /*4060*/  MUFU.TANH R29, R29 ;  /* 0x0000001d001d7308 */ /* 0x000ea20000002400 */
[----:B------:R-:W-:Y:S02]  /*4070*/  FSEL R54, R54, -INF , P3 ;  /* 0xff80000036367808 */ /* 0x000fe40001800000 */
[----:B------:R-:W-:Y:S02]  /*4080*/  FMNMX.FTZ R2, R52, R2, !PT ;  /* 0x0000000234027209 */ /* 0x000fe40007810000 */
[----:B------:R-:W-:Y:S02]  /*4090*/  ISETP.GT.AND P0, PT, R0, 0x30, PT ;  /* 0x000000300000780c */ /* 0x000fe40003f04270 */
[----:B------:R-:W-:Y:S02]  /*40a0*/  FMNMX.FTZ R101, R111, R101, !PT ;  /* 0x000000656f657209 */ /* 0x000fe40007810000 */
[----:B------:R-:W-:Y:S02]  /*40b0*/  FSEL R55, R55, -INF , P1 ;  /* 0xff80000037377808 */ /* 0x000fe40000800000 */
[----:B------:R-:W-:Y:S01]  /*40c0*/  FMNMX.FTZ R2, R54, R2, !PT ;  /* 0x0000000236027209 */ /* 0x000fe20007810000 */
[----:B------:R-:W3:Y:S01]  /*40d0*/  MUFU.TANH R26, R26 ;  /* 0x0000001a001a7308 */ /* 0x000ee20000002400 */
[----:B-1----:R-:W-:-:S02]  /*40e0*/  FSEL R108, R28, -INF , P6 ;  /* 0xff8000001c6c7808 */ /* 0x002fc40003000000 */
[----:B------:R-:W-:Y:S02]  /*40f0*/  FMNMX.FTZ R101, R110, R101, !PT ;  /* 0x000000656e657209 */ /* 0x000fe40007810000 */
[----:B------:R-:W-:Y:S02]  /*4100*/  ISETP.GT.AND P1, PT, R0, 0x31, PT ;  /* 0x000000310000780c */ /* 0x000fe40003f24270 */
[----:B------:R-:W-:Y:S02]  /*4110*/  FSEL R60, R34, -INF , P0 ;  /* 0xff800000223c7808 */ /* 0x000fe40000000000 */
[----:B------:R-:W-:Y:S01]  /*4120*/  FMNMX.FTZ R2, R55, R2, !PT ;  /* 0x0000000237027209 */ /* 0x000fe20007810000 */
[----:B------:R-:W1:Y:S01]  /*4130*/  MUFU.TANH R27, R27 ;  /* 0x0000001b001b7308 */ /* 0x000e620000002400 */
[----:B--2---:R-:W-:Y:S02]  /*4140*/  FSEL R109, R29, -INF , P5 ;  /* 0xff8000001d6d7808 */ /* 0x004fe40002800000 */
[----:B------:R-:W-:-:S02]  /*4150*/  FMNMX.FTZ R101, R108, R101, !PT ;  /* 0x000000656c657209 */ /* 0x000fc40007810000 */
[----:B------:R-:W-:Y:S02]  /*4160*/  ISETP.GT.AND P0, PT, R0, 0x38, PT ;  /* 0x000000380000780c */ /* 0x000fe40003f04270 */
[----:B------:R-:W-:Y:S02]  /*4170*/  FSEL R61, R35, -INF , P1 ;  /* 0xff800000233d7808 */ /* 0x000fe40000800000 */
[----:B------:R-:W-:Y:S01]  /*4180*/  FMNMX.FTZ R2, R60, R2, !PT ;  /* 0x000000023c027209 */ /* 0x000fe20007810000 */
[----:B------:R-:W2:Y:S01]  /*4190*/  MUFU.TANH R88, R10 ;  /* 0x0000000a00587308 */ /* 0x000ea20000002400 */
[----:B------:R-:W-:Y:S02]  /*41a0*/  FMNMX.FTZ R101, R109, R101, !PT ;  /* 0x000000656d657209 */ /* 0x000fe40007810000 */
[----:B------:R-:W-:Y:S02]  /*41b0*/  ISETP.GT.AND P1, PT, R0, 0x39, PT ;  /* 0x000000390000780c */ /* 0x000fe40003f24270 */
[----:B------:R-:W-:-:S02]  /*41c0*/  FSEL R62, R62, -INF , P0 ;  /* 0xff8000003e3e7808 */ /* 0x000fc40000000000 */
[----:B------:R-:W-:Y:S01]  /*41d0*/  FMNMX.FTZ R2, R61, R2, !PT ;  /* 0x000000023d027209 */ /* 0x000fe20007810000 */
[----:B------:R-:W4:Y:S01]  /*41e0*/  MUFU.TANH R11, R11 ;  /* 0x0000000b000b7308 */ /* 0x000f220000002400 */
[----:B------:R-:W-:Y:S01]  /*41f0*/  ISETP.GT.AND P0, PT, R0, 0x40, PT ;  /* 0x000000400000780c */ /* 0x000fe20003f04270 */
[----:B------:R-:W5:Y:S01]  /*4200*/  SHFL.BFLY PT, R3, R101, 0x2, 0x1f ;  /* 0x0c401f0065037f89 */ /* 0x000f6200000e0000 */
[----:B------:R-:W-:Y:S02]  /*4210*/  FSEL R63, R63, -INF , P1 ;  /* 0xff8000003f3f7808 */ /* 0x000fe40000800000 */
[----:B------:R-:W-:Y:S02]  /*4220*/  FMNMX.FTZ R2, R62, R2, !PT ;  /* 0x000000023e027209 */ /* 0x000fe40007810000 */
[----:B------:R-:W-:Y:S01]  /*4230*/  ISETP.GT.AND P1, PT, R0, 0x41, PT ;  /* 0x000000410000780c */ /* 0x000fe20003f24270 */
[----:B------:R-:W4:Y:S01]  /*4240*/  MUFU.TANH R10, R24 ;  /* 0x00000018000a7308 */ /* 0x000f220000002400 */
[----:B---3--:R-:W-:-:S02]  /*4250*/  FSEL R84, R26, -INF , P0 ;  /* 0xff8000001a547808 */ /* 0x008fc40000000000 */
[----:B------:R-:W-:Y:S02]  /*4260*/  FMNMX.FTZ R2, R63, R2, !PT ;  /* 0x000000023f027209 */ /* 0x000fe40007810000 */
[----:B------:R-:W-:Y:S02]  /*4270*/  ISETP.GT.AND P0, PT, R0, 0x48, PT ;  /* 0x000000480000780c */ /* 0x000fe40003f04270 */
[----:B-1----:R-:W-:Y:S01]  /*4280*/  FSEL R85, R27, -INF , P1 ;  /* 0xff8000001b557808 */ /* 0x002fe20000800000 */
[----:B------:R-:W1:Y:S01]  /*4290*/  MUFU.TANH R9, R25 ;  /* 0x0000001900097308 */ /* 0x000e620000002400 */
[----:B------:R-:W-:Y:S02]  /*42a0*/  FMNMX.FTZ R2, R84, R2, !PT ;  /* 0x0000000254027209 */ /* 0x000fe40007810000 */
[----:B------:R-:W-:Y:S02]  /*42b0*/  ISETP.GT.AND P1, PT, R0, 0x49, PT ;  /* 0x000000490000780c */ /* 0x000fe40003f24270 */
[----:B--2---:R-:W-:-:S02]  /*42c0*/  FSEL R88, R88, -INF , P0 ;  /* 0xff80000058587808 */ /* 0x004fc40000000000 */
[----:B------:R-:W-:Y:S01]  /*42d0*/  FMNMX.FTZ R2, R85, R2, !PT ;  /* 0x0000000255027209 */ /* 0x000fe20007810000 */
[----:B------:R-:W2:Y:S01]  /*42e0*/  MUFU.TANH R30, R30 ;  /* 0x0000001e001e7308 */ /* 0x000ea20000002400 */
[----:B------:R-:W-:Y:S02]  /*42f0*/  ISETP.GT.AND P0, PT, R0, 0x50, PT ;  /* 0x000000500000780c */ /* 0x000fe40003f04270 */
[----:B----4-:R-:W-:Y:S02]  /*4300*/  FSEL R89, R11, -INF , P1 ;  /* 0xff8000000b597808 */ /* 0x010fe40000800000 */
[----:B------:R-:W-:-:S03]  /*4310*/  FMNMX.FTZ R2, R88, R2, !PT ;  /* 0x0000000258027209 */ /* 0x000fc60007810000 */
[----:B------:R-:W3:Y:S01]  /*4320*/  MUFU.TANH R8, R8 ;  /* 0x0000000800087308 */ /* 0x000ee20000002400 */
[----:B------:R-:W-:Y:S02]  /*4330*/  ISETP.GT.AND P1, PT, R0, 0x51, PT ;  /* 0x000000510000780c */ /* 0x000fe40003f24270 */
[----:B------:R-:W-:Y:S02]  /*4340*/  FSEL R93, R10, -INF , P0 ;  /* 0xff8000000a5d7808 */ /* 0x000fe40000000000 */
[----:B------:R-:W-:Y:S02]  /*4350*/  FMNMX.FTZ R100, R89, R2, !PT ;  /* 0x0000000259647209 */ /* 0x000fe40007810000 */
[----:B------:R-:W-:Y:S02]  /*4360*/  ISETP.GT.AND P0, PT, R0, 0x58, PT ;  /* 0x000000580000780c */ /* 0x000fe40003f04270 */
[----:B-1----:R-:W-:Y:S02]  /*4370*/  FSEL R94, R9, -INF , P1 ;  /* 0xff800000095e7808 */ /* 0x002fe40000800000 */
[----:B------:R-:W-:-:S02]  /*4380*/  FMNMX.FTZ R100, R93, R100, !PT ;  /* 0x000000645d647209 */ /* 0x000fc40007810000 */
[----:B-----5:R-:W-:Y:S02]  /*4390*/  FMNMX.FTZ R101, R101, R3, !PT ;  /* 0x0000000365657209 */ /* 0x020fe40007810000 */
[----:B------:R-:W-:Y:S02]  /*43a0*/  ISETP.GT.AND P1, PT, R0, 0x59, PT ;  /* 0x000000590000780c */ /* 0x000fe40003f24270 */
[----:B--2---:R-:W-:Y:S02]  /*43b0*/  FSEL R102, R30, -INF , P0 ;  /* 0xff8000001e667808 */ /* 0x004fe40000000000 */
[----:B------:R-:W-:Y:S01]  /*43c0*/  FMNMX.FTZ R100, R94, R100, !PT ;  /* 0x000000645e647209 */ /* 0x000fe20007810000 */
[----:B------:R-:W1:Y:S01]  /*43d0*/  SHFL.BFLY PT, R2, R101, 0x1, 0x1f ;  /* 0x0c201f0065027f89 */ /* 0x000e6200000e0000 */
[----:B---3--:R-:W-:Y:S02]  /*43e0*/  FSEL R95, R8, -INF , P1 ;  /* 0xff800000085f7808 */ /* 0x008fe40000800000 */
        /* <DEDUP_REMOVED lines=12> */
[----:B------:R2:W3:Y:S02]  /*44b0*/  MUFU.EX2 R151, R0 ;  /* 0x0000000000977308 */ /* 0x0004e40000000800 */
[----:B--2---:R-:W-:-:S06]  /*44c0*/  FFMA.FTZ R0, R14, c[0x0][0x2d0], -R2 ;  /* 0x0000b4000e007a23 */ /* 0x004fcc0000010802 */
[----:B------:R2:W-:Y:S01]  /*44d0*/  MUFU.EX2 R204, R0 ;  /* 0x0000000000cc7308 */ /* 0x0005e20000000800 */
[----:B-1----:R-:W-:Y:S01]  /*44e0*/  FMNMX.FTZ R100, R100, R3, !PT ;  /* 0x0000000364647209 */ /* 0x002fe20007810000 */
[--C-:B------:R-:W-:Y:S02]  /*44f0*/  FFMA.FTZ R3, R22, c[0x0][0x2d0], -R2.reuse ;  /* 0x0000b40016037a23 */ /* 0x100fe40000010802 */
[----:B--2---:R-:W-:-:S04]  /*4500*/  FFMA.FTZ R0, R15, c[0x0][0x2d0], -R2 ;  /* 0x0000b4000f007a23 */ /* 0x004fc80000010802 */
[----:B------:R1:W2:Y:S01]  /*4510*/  MUFU.EX2 R163, R0 ;  /* 0x0000000000a37308 */ /* 0x0002a20000000800 */
[----:B------:R-:W-:Y:S01]  /*4520*/  FSETP.NEU.FTZ.AND P0, PT, R100, -INF , PT ;  /* 0xff8000006400780b */ /* 0x000fe20003f1d000 */
[----:B-1----:R-:W-:-:S06]  /*4530*/  FFMA.FTZ R0, R20, c[0x0][0x2d0], -R2 ;  /* 0x0000b40014007a23 */ /* 0x002fcc0000010802 */
[----:B------:R1:W-:Y:S08]  /*4540*/  MUFU.EX2 R206, R0 ;  /* 0x0000000000ce7308 */ /* 0x0003f00000000800 */
[----:B------:R4:W-:Y:S01]  /*4550*/  MUFU.EX2 R220, R3 ;  /* 0x0000000300dc7308 */ /* 0x0009e20000000800 */
[----:B-1----:R-:W-:-:S07]  /*4560*/  FFMA.FTZ R0, R21, c[0x0][0x2d0], -R2 ;  /* 0x0000b40015007a23 */ /* 0x002fce0000010802 */
[----:B------:R1:W-:Y:S01]  /*4570*/  MUFU.EX2 R209, R0 ;  /* 0x0000000000d17308 */ /* 0x0003e20000000800 */
[----:B----4-:R-:W-:-:S07]  /*4580*/  FFMA.FTZ R3, R23, c[0x0][0x2d0], -R2 ;  /* 0x0000b40017037a23 */ /* 0x010fce0000010802 */
[----:B------:R4:W-:Y:S01]  /*4590*/  MUFU.EX2 R221, R3 ;  /* 0x0000000300dd7308 */ /* 0x0009e20000000800 */
[----:B-1----:R-:W-:-:S05]  /*45a0*/  FMUL.FTZ R0, R100, c[0x0][0x2d0] ;  /* 0x0000b40064007a20 */ /* 0x002fca0000410000 */
[----:B------:R-:W-:Y:S01]  /*45b0*/  FSEL R0, R0, RZ, P0 ;  /* 0x000000ff00007208 */ /* 0x000fe20000000000 */
[----:B----4-:R-:W-:-:S04]  /*45c0*/  IMAD.IADD R3, R214, 0x1, R212 ;  /* 0x00000001d6037824 */ /* 0x010fc800078e02d4 */
[----:B------:R-:W-:Y:S01]  /*45d0*/  FFMA.FTZ R4, R4, c[0x0][0x2d0], -R0 ;  /* 0x0000b40004047a23 */ /* 0x000fe20000010800 */
[----:B------:R-:W-:Y:S03]  /*45e0*/  LDSM.16.MT88.4 R12, [R3+0x3000] ;  /* 0x00300000030c783b */ /* 0x000fe60000004200 */
[----:B------:R1:W-:Y:S01]  /*45f0*/  MUFU.EX2 R150, R4 ;  /* 0x0000000400967308 */ /* 0x0003e20000000800 */
[----:B------:R-:W4:Y:S04]  /*4600*/  LDSM.16.MT88.4 R8, [R3] ;  /* 0x000000000308783b */ /* 0x000f280000004200 */
[----:B------:R-:W-:Y:S04]  /*4610*/  LDSM.16.MT88.4 R32, [R3+0x3800] ;  /* 0x003800000320783b */ /* 0x000fe80000004200 */
[----:B------:R-:W5:Y:S01]  /*4620*/  LDSM.16.MT88.4 R28, [R3+0x800] ;  /* 0x00080000031c783b */ /* 0x000f620000004200 */
[----:B---3--:R-:W-:-:S02]  /*4630*/  F2FP.PACK_AB R20, R151, R161 ;  /* 0x000000a19714723e */ /* 0x008fc400000000ff */
[----:B--2---:R-:W-:Y:S01]  /*4640*/  F2FP.PACK_AB R22, R163, R204 ;  /* 0x000000cca316723e */ /* 0x004fe200000000ff */
[----:B------:R-:W2:Y:S01]  /*4650*/  LDSM.16.MT88.4 R40, [R3+0x6000] ;  /* 0x006000000328783b */ /* 0x000ea20000004200 */
[----:B-1----:R-:W-:-:S03]  /*4660*/  FFMA.FTZ R4, R6, c[0x0][0x2d0], -R0 ;  /* 0x0000b40006047a23 */ /* 0x002fc60000010800 */
[----:B------:R-:W1:Y:S01]  /*4670*/  LDSM.16.MT88.4 R48, [R3+0x6800] ;  /* 0x006800000330783b */ /* 0x000e620000004200 */
[----:B------:R3:W1:Y:S03]  /*4680*/  MUFU.EX2 R149, R4 ;  /* 0x0000000400957308 */ /* 0x0006660000000800 */
[----:B------:R1:W-:Y:S04]  /*4690*/  STL [R1+0x1c], R122 ;  /* 0x00001c7a01007387 */ /* 0x0003e80000100800 */
[----:B------:R-:W-:Y:S04]  /*46a0*/  LDSM.16.MT88.4 R116, [R3+0x2800] ;  /* 0x002800000374783b */ /* 0x000fe80000004200 */
[----:B------:R-:W-:Y:S01]  /*46b0*/  LDSM.16.MT88.4 R128, [R3+0x5800] ;  /* 0x005800000380783b */ /* 0x000fe20000004200 */
[----:B---3--:R-:W-:-:S04]  /*46c0*/  FFMA.FTZ R4, R5, c[0x0][0x2d0], -R0 ;  /* 0x0000b40005047a23 */ /* 0x008fc80000010800 */
[----:B------:R3:W-:Y:S02]  /*46d0*/  MUFU.EX2 R148, R4 ;  /* 0x0000000400947308 */ /* 0x0007e40000000800 */
[----:B---3--:R-:W-:-:S06]  /*46e0*/  FFMA.FTZ R4, R17, c[0x0][0x2d0], -R0 ;  /* 0x0000b40011047a23 */ /* 0x008fcc0000010800 */
[----:B------:R3:W2:Y:S01]  /*46f0*/  MUFU.EX2 R160, R4 ;  /* 0x0000000400a07308 */ /* 0x0006a20000000800 */
[----:B-1----:R-:W-:Y:S01]  /*4700*/  F2FP.PACK_AB R21, R149, R150 ;  /* 0x000000969515723e */ /* 0x002fe200000000ff */
[----:B---3--:R-:W-:-:S06]  /*4710*/  FFMA.FTZ R4, R19, c[0x0][0x2d0], -R0 ;  /* 0x0000b40013047a23 */ /* 0x008fcc0000010800 */
[----:B------:R1:W-:Y:S01]  /*4720*/  MUFU.EX2 R162, R4 ;  /* 0x0000000400a27308 */ /* 0x0003e20000000800 */
[----:B--2---:R-:W-:Y:S01]  /*4730*/  F2FP.PACK_AB R23, R160, R148 ;  /* 0x00000094a017723e */ /* 0x004fe200000000ff */
[----:B-1----:R-:W-:-:S06]  /*4740*/  FFMA.FTZ R4, R16, c[0x0][0x2d0], -R0 ;  /* 0x0000b40010047a23 */ /* 0x002fcc0000010800 */
[----:B------:R1:W2:Y:S01]  /*4750*/  MUFU.EX2 R207, R4 ;  /* 0x0000000400cf7308 */ /* 0x0002a20000000800 */
[----:B----4-:R-:W-:Y:S01]  /*4760*/  HMMA.16816.F32 R24, R20, R8, RZ ;  /* 0x000000081418723c */ /* 0x010fe200000018ff */
[----:B-1----:R-:W-:-:S06]  /*4770*/  FFMA.FTZ R4, R18, c[0x0][0x2d0], -R0 ;  /* 0x0000b40012047a23 */ /* 0x002fcc0000010800 */
[----:B------:R1:W-:Y:S01]  /*4780*/  MUFU.EX2 R208, R4 ;  /* 0x0000000400d07308 */ /* 0x0003e20000000800 */
[----:B------:R-:W-:Y:S01]  /*4790*/  HMMA.16816.F32 R8, R20, R10, RZ ;  /* 0x0000000a1408723c */ /* 0x000fe200000018ff */
[----:B-1----:R-:W-:-:S06]  /*47a0*/  FFMA.FTZ R4, R7, c[0x0][0x2d0], -R0 ;  /* 0x0000b40007047a23 */ /* 0x002fcc0000010800 */
[----:B------:R1:W3:Y:S02]  /*47b0*/  MUFU.EX2 R219, R4 ;  /* 0x0000000400db7308 */ /* 0x0002e40000000800 */
[C---:B-1----:R-:W-:Y:S01]  /*47c0*/  HMMA.16816.F32 R4, R20.reuse, R12, RZ ;  /* 0x0000000c1404723c */ /* 0x042fe200000018ff */
[----:B------:R-:W-:Y:S02]  /*47d0*/  F2FP.PACK_AB R16, R209, R206 ;  /* 0x000000ced110723e */ /* 0x000fe400000000ff */
[----:B--2---:R-:W-:Y:S02]  /*47e0*/  F2FP.PACK_AB R17, R207, R162 ;  /* 0x000000a2cf11723e */ /* 0x004fe400000000ff */
[----:B------:R-:W-:Y:S02]  /*47f0*/  F2FP.PACK_AB R18, R221, R220 ;  /* 0x000000dcdd12723e */ /* 0x000fe400000000ff */
[----:B---3--:R-:W-:Y:S01]  /*4800*/  F2FP.PACK_AB R19, R219, R208 ;  /* 0x000000d0db13723e */ /* 0x008fe200000000ff */
[----:B------:R-:W-:Y:S08]  /*4810*/  HMMA.16816.F32 R12, R20, R14, RZ ;  /* 0x0000000e140c723c */ /* 0x000ff000000018ff */
[C---:B-----5:R-:W-:Y:S08]  /*4820*/  HMMA.16816.F32 R76, R16.reuse, R30, R8 ;  /* 0x0000001e104c723c */ /* 0x060ff00000001808 */
[----:B------:R-:W-:Y:S01]  /*4830*/  HMMA.16816.F32 R72, R16, R32, R4 ;  /* 0x000000201048723c */ /* 0x000fe20000001804 */
[----:B------:R-:W-:-:S06]  /*4840*/  FFMA.FTZ R8, R57, c[0x0][0x2d0], -R2 ;  /* 0x0000b40039087a23 */ /* 0x000fcc0000010802 */
[--C-:B------:R-:W-:Y:S01]  /*4850*/  FFMA.FTZ R4, R56, c[0x0][0x2d0], -R2.reuse ;  /* 0x0000b40038047a23 */ /* 0x100fe20000010802 */
[----:B------:R-:W-:Y:S03]  /*4860*/  HMMA.16816.F32 R80, R16, R28, R24 ;  /* 0x0000001c1050723c */ /* 0x000fe60000001818 */
[----:B------:R1:W-:Y:S05]  /*4870*/  MUFU.EX2 R113, R4 ;  /* 0x0000000400717308 */ /* 0x0003ea0000000800 */
[----:B------:R-:W-:Y:S03]  /*4880*/  HMMA.16816.F32 R24, R20, R40, RZ ;  /* 0x000000281418723c */ /* 0x000fe600000018ff */
[----:B------:R2:W-:Y:S01]  /*4890*/  MUFU.EX2 R205, R8 ;  /* 0x0000000800cd7308 */ /* 0x0005e20000000800 */
[----:B-1----:R-:W-:-:S07]  /*48a0*/  FFMA.FTZ R4, R58, c[0x0][0x2d0], -R2 ;  /* 0x0000b4003a047a23 */ /* 0x002fce0000010802 */
[----:B------:R1:W-:Y:S01]  /*48b0*/  MUFU.EX2 R125, R4 ;  /* 0x00000004007d7308 */ /* 0x0003e20000000800 */
[----:B--2---:R-:W-:Y:S01]  /*48c0*/  HMMA.16816.F32 R8, R20, R42, RZ ;  /* 0x0000002a1408723c */ /* 0x004fe200000018ff */
[----:B-1----:R-:W-:-:S06]  /*48d0*/  FFMA.FTZ R4, R59, c[0x0][0x2d0], -R2 ;  /* 0x0000b4003b047a23 */ /* 0x002fcc0000010802 */
[----:B------:R1:W-:Y:S02]  /*48e0*/  MUFU.EX2 R123, R4 ;  /* 0x00000004007b7308 */ /* 0x0003e40000000800 */
[----:B-1----:R-:W-:-:S06]  /*48f0*/  FFMA.FTZ R4, R68, c[0x0][0x2d0], -R2 ;  /* 0x0000b40044047a23 */ /* 0x002fcc0000010802 */
[----:B------:R1:W-:Y:S01]  /*4900*/  MUFU.EX2 R121, R4 ;  /* 0x0000000400797308 */ /* 0x0003e20000000800 */
[----:B------:R-:W-:Y:S01]  /*4910*/  HMMA.16816.F32 R64, R16, R34, R12 ;  /* 0x000000221040723c */ /* 0x000fe2000000180c */
[----:B------:R-:W2:Y:S01]  /*4920*/  LDSM.16.MT88.4 R32, [R3+0x1000] ;  /* 0x001000000320783b */ /* 0x000ea20000004200 */
[----:B-1----:R-:W-:-:S05]  /*4930*/  FFMA.FTZ R4, R69, c[0x0][0x2d0], -R2 ;  /* 0x0000b40045047a23 */ /* 0x002fca0000010802 */
[----:B------:R1:W-:Y:S01]  /*4940*/  MUFU.EX2 R120, R4 ;  /* 0x0000000400787308 */ /* 0x0003e20000000800 */
[----:B------:R-:W-:Y:S01]  /*4950*/  HMMA.16816.F32 R56, R16, R48, R24 ;  /* 0x000000301038723c */ /* 0x000fe20000001818 */
[----:B------:R-:W3:Y:S01]  /*4960*/  LDSM.16.MT88.4 R24, [R3+0x4000] ;  /* 0x004000000318783b */ /* 0x000ee20000004200 */
[----:B-1----:R-:W-:-:S05]  /*4970*/  FFMA.FTZ R4, R53, c[0x0][0x2d0], -R0 ;  /* 0x0000b40035047a23 */ /* 0x002fca0000010800 */
[----:B------:R1:W4:Y:S01]  /*4980*/  MUFU.EX2 R115, R4 ;  /* 0x0000000400737308 */ /* 0x0003220000000800 */
[----:B------:R-:W-:Y:S01]  /*4990*/  HMMA.16816.F32 R68, R16, R50, R8 ;  /* 0x000000321044723c */ /* 0x000fe20000001808 */
[----:B------:R-:W5:Y:S07]  /*49a0*/  LDSM.16.MT88.4 R48, [R3+0x7000] ;  /* 0x007000000330783b */ /* 0x000f6e0000004200 */
[----:B------:R-:W-:Y:S01]  /*49b0*/  HMMA.16816.F32 R8, R20, R96, RZ ;  /* 0x000000601408723c */ /* 0x000fe200000018ff */
[----:B-1----:R-:W-:-:S04]  /*49c0*/  FFMA.FTZ R4, R52, c[0x0][0x2d0], -R0 ;  /* 0x0000b40034047a23 */ /* 0x002fc80000010800 */
[----:B------:R1:W1:Y:S03]  /*49d0*/  MUFU.EX2 R112, R4 ;  /* 0x0000000400707308 */ /* 0x0002660000000800 */
[----:B------:R-:W-:Y:S01]  /*49e0*/  HMMA.16816.F32 R12, R20, R44, RZ ;  /* 0x0000002c140c723c */ /* 0x000fe200000018ff */
[----:B-1----:R-:W-:-:S04]  /*49f0*/  FFMA.FTZ R4, R54, c[0x0][0x2d0], -R0 ;  /* 0x0000b40036047a23 */ /* 0x002fc80000010800 */
[----:B------:R1:W-:Y:S03]  /*4a00*/  MUFU.EX2 R124, R4 ;  /* 0x00000004007c7308 */ /* 0x0003e60000000800 */
[----:B------:R-:W-:Y:S01]  /*4a10*/  HMMA.16816.F32 R28, R20, R46, RZ ;  /* 0x0000002e141c723c */ /* 0x000fe200000018ff */
[----:B-1----:R-:W-:-:S04]  /*4a20*/  FFMA.FTZ R4, R55, c[0x0][0x2d0], -R0 ;  /* 0x0000b40037047a23 */ /* 0x002fc80000010800 */
[----:B------:R1:W1:Y:S03]  /*4a30*/  MUFU.EX2 R122, R4 ;  /* 0x00000004007a7308 */ /* 0x0002660000000800 */
[----:B------:R-:W-:Y:S01]  /*4a40*/  HMMA.16816.F32 R228, R16, R104, R8 ;  /* 0x0000006810e4723c */ /* 0x000fe20000001808 */
[----:B-1----:R-:W-:-:S04]  /*4a50*/  FFMA.FTZ R4, R87, c[0x0][0x2d0], -R2 ;  /* 0x0000b40057047a23 */ /* 0x002fc80000010802 */
[----:B------:R1:W1:Y:S02]  /*4a60*/  MUFU.EX2 R114, R4 ;  /* 0x0000000400727308 */ /* 0x0002640000000800 */
[----:B----4-:R-:W-:Y:S01]  /*4a70*/  IMAD.MOV.U32 R104, RZ, RZ, R115 ;  /* 0x000000ffff687224 */ /* 0x010fe200078e0073 */
[----:B------:R-:W-:Y:S01]  /*4a80*/  HMMA.16816.F32 R232, R16, R36, R12 ;  /* 0x0000002410e8723c */ /* 0x000fe2000000180c */
[----:B-1----:R-:W-:-:S04]  /*4a90*/  FFMA.FTZ R4, R86, c[0x0][0x2d0], -R2 ;  /* 0x0000b40056047a23 */ /* 0x002fc80000010802 */
[----:B------:R1:W-:Y:S02]  /*4aa0*/  MUFU.EX2 R86, R4 ;  /* 0x0000000400567308 */ /* 0x0003e40000000800 */
[----:B------:R-:W-:Y:S02]  /*4ab0*/  F2FP.PACK_AB R12, R113, R205 ;  /* 0x000000cd710c723e */ /* 0x000fe400000000ff */
[----:B------:R-:W-:Y:S02]  /*4ac0*/  F2FP.PACK_AB R13, R112, R104 ;  /* 0x00000068700d723e */ /* 0x000fe400000000ff */
[----:B------:R-:W-:Y:S01]  /*4ad0*/  F2FP.PACK_AB R14, R123, R125 ;  /* 0x0000007d7b0e723e */ /* 0x000fe200000000ff */
[----:B-1----:R-:W-:-:S04]  /*4ae0*/  FFMA.FTZ R4, R90, c[0x0][0x2d0], -R2 ;  /* 0x0000b4005a047a23 */ /* 0x002fc80000010802 */
[----:B------:R1:W-:Y:S01]  /*4af0*/  MUFU.EX2 R252, R4 ;  /* 0x0000000400fc7308 */ /* 0x0003e20000000800 */
[----:B------:R-:W-:Y:S01]  /*4b00*/  F2FP.PACK_AB R15, R122, R124 ;  /* 0x0000007c7a0f723e */ /* 0x000fe200000000ff */
[----:B------:R-:W-:Y:S01]  /*4b10*/  HMMA.16816.F32 R224, R16, R38, R28 ;  /* 0x0000002610e0723c */ /* 0x000fe2000000181c */
[----:B------:R-:W-:Y:S01]  /*4b20*/  LDSM.16.MT88.4 R36, [R3+0x1800] ;  /* 0x001800000324783b */ /* 0x000fe20000004200 */
[----:B-1----:R-:W-:-:S04]  /*4b30*/  FFMA.FTZ R4, R60, c[0x0][0x2d0], -R0 ;  /* 0x0000b4003c047a23 */ /* 0x002fc80000010800 */
[----:B------:R1:W-:Y:S02]  /*4b40*/  MUFU.EX2 R251, R4 ;  /* 0x0000000400fb7308 */ /* 0x0003e40000000800 */
[C---:B--2---:R-:W-:Y:S01]  /*4b50*/  HMMA.16816.F32 R44, R12.reuse, R32, R80 ;  /* 0x000000200c2c723c */ /* 0x044fe20000001850 */
[----:B------:R-:W-:Y:S01]  /*4b60*/  IMAD.MOV.U32 R105, RZ, RZ, R114 ;  /* 0x000000ffff697224 */ /* 0x000fe200078e0072 */
[----:B------:R-:W-:Y:S01]  /*4b70*/  F2FP.PACK_AB R8, R120, R121 ;  /* 0x000000797808723e */ /* 0x000fe200000000ff */
[----:B------:R-:W-:Y:S05]  /*4b80*/  LDSM.16.MT88.4 R80, [R3+0x8800] ;  /* 0x008800000350783b */ /* 0x000fea0000004200 */
[----:B------:R-:W-:Y:S01]  /*4b90*/  HMMA.16816.F32 R40, R12, R34, R76 ;  /* 0x000000220c28723c */ /* 0x000fe2000000184c */
[----:B-1----:R-:W-:-:S04]  /*4ba0*/  FFMA.FTZ R4, R61, c[0x0][0x2d0], -R0 ;  /* 0x0000b4003d047a23 */ /* 0x002fc80000010800 */
[----:B------:R1:W2:Y:S03]  /*4bb0*/  MUFU.EX2 R250, R4 ;  /* 0x0000000400fa7308 */ /* 0x0002a60000000800 */
[C---:B---3--:R-:W-:Y:S08]  /*4bc0*/  HMMA.16816.F32 R32, R12.reuse, R24, R72 ;  /* 0x000000180c20723c */ /* 0x048ff00000001848 */
[----:B------:R-:W-:Y:S01]  /*4bd0*/  HMMA.16816.F32 R28, R12, R26, R64 ;  /* 0x0000001a0c1c723c */ /* 0x000fe20000001840 */
[----:B------:R-:W3:Y:S04]  /*4be0*/  LDSM.16.MT88.4 R24, [R3+0x4800] ;  /* 0x004800000318783b */ /* 0x000ee80000004200 */
[----:B------:R-:W4:Y:S01]  /*4bf0*/  LDSM.16.MT88.4 R64, [R3+0x7800] ;  /* 0x007800000340783b */ /* 0x000f220000004200 */
[----:B-1----:R-:W-:-:S04]  /*4c00*/  FFMA.FTZ R4, R62, c[0x0][0x2d0], -R0 ;  /* 0x0000b4003e047a23 */ /* 0x002fc80000010800 */
[----:B------:R1:W-:Y:S02]  /*4c10*/  MUFU.EX2 R249, R4 ;  /* 0x0000000400f97308 */ /* 0x0003e40000000800 */
[----:B-1----:R-:W-:-:S06]  /*4c20*/  FFMA.FTZ R4, R63, c[0x0][0x2d0], -R0 ;  /* 0x0000b4003f047a23 */ /* 0x002fcc0000010800 */
[----:B------:R1:W1:Y:S02]  /*4c30*/  MUFU.EX2 R248, R4 ;  /* 0x0000000400f87308 */ /* 0x0002640000000800 */
[----:B-1----:R-:W-:-:S06]  /*4c40*/  FFMA.FTZ R4, R103, c[0x0][0x2d0], -R2 ;  /* 0x0000b40067047a23 */ /* 0x002fcc0000010802 */
[----:B------:R1:W-:Y:S01]  /*4c50*/  MUFU.EX2 R247, R4 ;  /* 0x0000000400f77308 */ /* 0x0003e20000000800 */
[----:B-----5:R-:W-:Y:S01]  /*4c60*/  HMMA.16816.F32 R52, R12, R48, R56 ;  /* 0x000000300c34723c */ /* 0x020fe20000001838 */
[----:B------:R-:W5:Y:S01]  /*4c70*/  LDSM.16.MT88.4 R56, [R3+0x2000] ;  /* 0x002000000338783b */ /* 0x000f620000004200 */
[----:B-1----:R-:W-:-:S05]  /*4c80*/  FFMA.FTZ R4, R91, c[0x0][0x2d0], -R2 ;  /* 0x0000b4005b047a23 */ /* 0x002fca0000010802 */
[----:B------:R1:W-:Y:S02]  /*4c90*/  MUFU.EX2 R245, R4 ;  /* 0x0000000400f57308 */ /* 0x0003e40000000800 */
[----:B-1----:R-:W-:-:S06]  /*4ca0*/  FFMA.FTZ R4, R92, c[0x0][0x2d0], -R2 ;  /* 0x0000b4005c047a23 */ /* 0x002fcc0000010802 */
[----:B------:R1:W-:Y:S01]  /*4cb0*/  MUFU.EX2 R246, R4 ;  /* 0x0000000400f67308 */ /* 0x0003e20000000800 */
[----:B--2---:R-:W-:Y:S02]  /*4cc0*/  F2FP.PACK_AB R9, R250, R251 ;  /* 0x000000fbfa09723e */ /* 0x004fe400000000ff */
[----:B------:R-:W-:Y:S01]  /*4cd0*/  F2FP.PACK_AB R10, R86, R105 ;  /* 0x00000069560a723e */ /* 0x000fe200000000ff */
[----:B-1----:R-:W-:-:S04]  /*4ce0*/  FFMA.FTZ R4, R84, c[0x0][0x2d0], -R0 ;  /* 0x0000b40054047a23 */ /* 0x002fc80000010800 */
[----:B------:R1:W-:Y:S01]  /*4cf0*/  MUFU.EX2 R244, R4 ;  /* 0x0000000400f47308 */ /* 0x0003e20000000800 */
[----:B------:R-:W-:Y:S01]  /*4d00*/  F2FP.PACK_AB R11, R248, R249 ;  /* 0x000000f9f80b723e */ /* 0x000fe200000000ff */
[----:B------:R-:W-:Y:S01]  /*4d10*/  HMMA.16816.F32 R68, R12, R50, R68 ;  /* 0x000000320c44723c */ /* 0x000fe20000001844 */
[----:B-1----:R-:W-:-:S05]  /*4d20*/  FFMA.FTZ R4, R85, c[0x0][0x2d0], -R0 ;  /* 0x0000b40055047a23 */ /* 0x002fca0000010800 */
[----:B------:R1:W2:Y:S02]  /*4d30*/  MUFU.EX2 R243, R4 ;  /* 0x0000000400f37308 */ /* 0x0002a40000000800 */
[----:B---3--:R-:W-:Y:S01]  /*4d40*/  HMMA.16816.F32 R48, R8, R24, R32 ;  /* 0x000000180830723c */ /* 0x008fe20000001820 */
[----:B-1----:R-:W-:-:S05]  /*4d50*/  FFMA.FTZ R4, R88, c[0x0][0x2d0], -R0 ;  /* 0x0000b40058047a23 */ /* 0x002fca0000010800 */
[----:B------:R1:W-:Y:S02]  /*4d60*/  MUFU.EX2 R242, R4 ;  /* 0x0000000400f27308 */ /* 0x0003e40000000800 */
[----:B------:R-:W-:Y:S01]  /*4d70*/  HMMA.16816.F32 R32, R8, R26, R28 ;  /* 0x0000001a0820723c */ /* 0x000fe2000000181c */
[----:B------:R-:W3:Y:S01]  /*4d80*/  LDSM.16.MT88.4 R28, [R3+0x5000] ;  /* 0x00500000031c783b */ /* 0x000ee20000004200 */
[----:B------:R-:W-:-:S06]  /*4d90*/  FFMA.FTZ R24, R108, c[0x0][0x2d0], -R2 ;  /* 0x0000b4006c187a23 */ /* 0x000fcc0000010802 */
[----:B------:R-:W-:Y:S01]  /*4da0*/  HMMA.16816.F32 R72, R8, R36, R44 ;  /* 0x000000240848723c */ /* 0x000fe2000000182c */
[----:B-1----:R-:W-:-:S07]  /*4db0*/  FFMA.FTZ R4, R89, c[0x0][0x2d0], -R0 ;  /* 0x0000b40059047a23 */ /* 0x002fce0000010800 */
[----:B------:R-:W-:Y:S01]  /*4dc0*/  HMMA.16816.F32 R60, R8, R38, R40 ;  /* 0x00000026083c723c */ /* 0x000fe20000001828 */
[----:B------:R-:W1:Y:S01]  /*4dd0*/  LDSM.16.MT88.4 R40, [R3+0x8000] ;  /* 0x008000000328783b */ /* 0x000e620000004200 */
[----:B------:R2:W1:Y:S02]  /*4de0*/  MUFU.EX2 R241, R4 ;  /* 0x0000000400f17308 */ /* 0x0004640000000800 */
[----:B--2---:R-:W-:-:S06]  /*4df0*/  FFMA.FTZ R4, R111, c[0x0][0x2d0], -R2 ;  /* 0x0000b4006f047a23 */ /* 0x004fcc0000010802 */
[----:B------:R2:W-:Y:S01]  /*4e00*/  MUFU.EX2 R240, R4 ;  /* 0x0000000400f07308 */ /* 0x0005e20000000800 */
[----:B----4-:R-:W-:Y:S01]  /*4e10*/  HMMA.16816.F32 R44, R8, R66, R68 ;  /* 0x00000042082c723c */ /* 0x010fe20000001844 */
[----:B------:R-:W-:Y:S01]  /*4e20*/  F2FP.PACK_AB R5, R243, R244 ;  /* 0x000000f4f305723e */ /* 0x000fe200000000ff */
[--C-:B--2---:R-:W-:Y:S02]  /*4e30*/  FFMA.FTZ R4, R110, c[0x0][0x2d0], -R2.reuse ;  /* 0x0000b4006e047a23 */ /* 0x104fe40000010802 */
[----:B------:R-:W-:-:S04]  /*4e40*/  FFMA.FTZ R2, R109, c[0x0][0x2d0], -R2 ;  /* 0x0000b4006d027a23 */ /* 0x000fc80000010802 */
[----:B------:R2:W-:Y:S01]  /*4e50*/  MUFU.EX2 R237, R2 ;  /* 0x0000000200ed7308 */ /* 0x0005e20000000800 */
[----:B------:R-:W-:Y:S01]  /*4e60*/  F2FP.PACK_AB R6, R246, R245 ;  /* 0x000000f5f606723e */ /* 0x000fe200000000ff */
[----:B------:R-:W-:Y:S01]  /*4e70*/  IMAD.MOV.U32 R68, RZ, RZ, R223 ;  /* 0x000000ffff447224 */ /* 0x000fe200078e00df */
[----:B-1----:R-:W-:-:S05]  /*4e80*/  F2FP.PACK_AB R7, R241, R242 ;  /* 0x000000f2f107723e */ /* 0x002fca00000000ff */
[----:B------:R1:W4:Y:S01]  /*4e90*/  MUFU.EX2 R239, R4 ;  /* 0x0000000400ef7308 */ /* 0x0003220000000800 */
[----:B--2---:R-:W-:-:S07]  /*4ea0*/  FFMA.FTZ R2, R93, c[0x0][0x2d0], -R0 ;  /* 0x0000b4005d027a23 */ /* 0x004fce0000010800 */
[----:B------:R2:W-:Y:S01]  /*4eb0*/  MUFU.EX2 R236, R2 ;  /* 0x0000000200ec7308 */ /* 0x0005e20000000800 */
[----:B-1----:R-:W-:Y:S01]  /*4ec0*/  F2FP.PACK_AB R4, R247, R252 ;  /* 0x000000fcf704723e */ /* 0x002fe200000000ff */
[----:B------:R-:W-:Y:S06]  /*4ed0*/  HMMA.16816.F32 R36, R8, R64, R52 ;  /* 0x000000400824723c */ /* 0x000fec0000001834 */
[----:B------:R-:W-:Y:S01]  /*4ee0*/  MUFU.EX2 R238, R24 ;  /* 0x0000001800ee7308 */ /* 0x000fe20000000800 */
[----:B----4-:R-:W-:Y:S01]  /*4ef0*/  F2FP.PACK_AB R96, R239, R240 ;  /* 0x000000f0ef60723e */ /* 0x010fe200000000ff */
[----:B------:R-:W-:Y:S01]  /*4f00*/  IMAD.MOV.U32 R70, RZ, RZ, R113 ;  /* 0x000000ffff467224 */ /* 0x000fe200078e0071 */
[----:B------:R-:W-:Y:S01]  /*4f10*/  LDSM.16.MT88.4 R52, [R214+0x3800] ;  /* 0x00380000d634783b */ /* 0x000fe20000004200 */
[----:B--2---:R-:W-:-:S04]  /*4f20*/  FFMA.FTZ R2, R94, c[0x0][0x2d0], -R0 ;  /* 0x0000b4005e027a23 */ /* 0x004fc80000010800 */
[----:B------:R1:W2:Y:S01]  /*4f30*/  MUFU.EX2 R223, R2 ;  /* 0x0000000200df7308 */ /* 0x0002a20000000800 */
[C---:B-----5:R-:W-:Y:S08]  /*4f40*/  HMMA.16816.F32 R72, R4.reuse, R56, R72 ;  /* 0x000000380448723c */ /* 0x060ff00000001848 */
[----:B------:R-:W-:Y:S01]  /*4f50*/  HMMA.16816.F32 R60, R4, R58, R60 ;  /* 0x0000003a043c723c */ /* 0x000fe2000000183c */
[----:B------:R-:W4:Y:S01]  /*4f60*/  LDSM.16.MT88.4 R56, [R214+0x3000] ;  /* 0x00300000d638783b */ /* 0x000f220000004200 */
[----:B-1----:R-:W-:-:S02]  /*4f70*/  FFMA.FTZ R2, R102, c[0x0][0x2d0], -R0 ;  /* 0x0000b40066027a23 */ /* 0x002fc40000010800 */
[----:B------:R-:W-:Y:S02]  /*4f80*/  FFMA.FTZ R0, R95, c[0x0][0x2d0], -R0 ;  /* 0x0000b4005f007a23 */ /* 0x000fe40000010800 */
[----:B------:R1:W-:Y:S08]  /*4f90*/  MUFU.EX2 R103, R2 ;  /* 0x0000000200677308 */ /* 0x0003f00000000800 */
[----:B------:R-:W5:Y:S01]  /*4fa0*/  MUFU.EX2 R102, R0 ;  /* 0x0000000000667308 */ /* 0x000f620000000800 */
[----:B---3--:R-:W-:Y:S01]  /*4fb0*/  HMMA.16816.F32 R48, R4, R28, R48 ;  /* 0x0000001c0430723c */ /* 0x008fe20000001830 */
[----:B--2---:R-:W-:Y:S01]  /*4fc0*/  F2FP.PACK_AB R97, R223, R236 ;  /* 0x000000ecdf61723e */ /* 0x004fe200000000ff */
[----:B-1----:R-:W-:-:S06]  /*4fd0*/  IMAD.IADD R2, R212, 0x1, R215 ;  /* 0x00000001d4027824 */ /* 0x002fcc00078e02d7 */
[----:B------:R-:W-:Y:S01]  /*4fe0*/  HMMA.16816.F32 R32, R4, R30, R32 ;  /* 0x0000001e0420723c */ /* 0x000fe20000001820 */
[----:B------:R-:W1:Y:S07]  /*4ff0*/  LDSM.16.MT88.4 R28, [R2] ;  /* 0x00000000021c783b */ /* 0x000e6e0000004200 */
[----:B------:R-:W-:Y:S01]  /*5000*/  HMMA.16816.F32 R24, R20, R98, RZ ;  /* 0x000000621418723c */ /* 0x000fe200000018ff */
[----:B------:R-:W-:Y:S01]  /*5010*/  IMAD.MOV.U32 R69, RZ, RZ, R112 ;  /* 0x000000ffff457224 */ /* 0x000fe200078e0070 */
[----:B------:R-:W-:Y:S05]  /*5020*/  LDSM.16.MT88.4 R64, [R2+0x800] ;  /* 0x000800000240783b */ /* 0x000fea0000004200 */
[----:B------:R-:W-:-:S02]  /*5030*/  F2FP.PACK_AB R98, R237, R238 ;  /* 0x000000eeed62723e */ /* 0x000fc400000000ff */
[----:B-----5:R-:W-:Y:S01]  /*5040*/  F2FP.PACK_AB R99, R102, R103 ;  /* 0x000000676663723e */ /* 0x020fe200000000ff */
[----:B------:R-:W-:Y:S08]  /*5050*/  HMMA.16816.F32 R36, R4, R40, R36 ;  /* 0x000000280424723c */ /* 0x000ff00000001824 */
[----:B------:R-:W-:Y:S08]  /*5060*/  HMMA.16816.F32 R112, R96, R116, R72 ;  /* 0x000000746070723c */ /* 0x000ff00000001848 */
[----:B------:R-:W-:Y:S08]  /*5070*/  HMMA.16816.F32 R44, R4, R42, R44 ;  /* 0x0000002a042c723c */ /* 0x000ff0000000182c */
[C---:B------:R-:W-:Y:S01]  /*5080*/  HMMA.16816.F32 R116, R96.reuse, R118, R60 ;  /* 0x000000766074723c */ /* 0x040fe2000000183c */
[----:B------:R-:W2:Y:S07]  /*5090*/  LDSM.16.MT88.4 R60, [R215+0x3000] ;  /* 0x00300000d73c783b */ /* 0x000eae0000004200 */
[C---:B------:R-:W-:Y:S01]  /*50a0*/  HMMA.16816.F32 R132, R96.reuse, R128, R48 ;  /* 0x000000806084723c */ /* 0x040fe20000001830 */
[----:B------:R-:W-:Y:S07]  /*50b0*/  LDSM.16.MT88.4 R48, [R2+0x3000] ;  /* 0x003000000230783b */ /* 0x000fee0000004200 */
[C---:B------:R-:W-:Y:S08]  /*50c0*/  HMMA.16816.F32 R76, R96.reuse, R80, R36 ;  /* 0x00000050604c723c */ /* 0x040ff00000001824 */
[C---:B------:R-:W-:Y:S08]  /*50d0*/  HMMA.16816.F32 R128, R96.reuse, R130, R32 ;  /* 0x000000826080723c */ /* 0x040ff00000001820 */
[----:B------:R-:W-:Y:S01]  /*50e0*/  HMMA.16816.F32 R80, R96, R82, R44 ;  /* 0x000000526050723c */ /* 0x000fe2000000182c */
[----:B------:R-:W3:Y:S07]  /*50f0*/  LDSM.16.MT88.4 R44, [R215+0x3800] ;  /* 0x00380000d72c783b */ /* 0x000eee0000004200 */
[----:B----4-:R-:W-:Y:S08]  /*5100*/  HMMA.16816.F32 R32, R20, R58, RZ ;  /* 0x0000003a1420723c */ /* 0x010ff000000018ff */
[----:B------:R-:W-:Y:S08]  /*5110*/  HMMA.16816.F32 R144, R16, R106, R24 ;  /* 0x0000006a1090723c */ /* 0x000ff00000001818 */
[C---:B-1----:R-:W-:Y:S08]  /*5120*/  HMMA.16816.F32 R24, R20.reuse, R28, RZ ;  /* 0x0000001c1418723c */ /* 0x042ff000000018ff */
[C---:B------:R-:W-:Y:S08]  /*5130*/  HMMA.16816.F32 R40, R20.reuse, R30, RZ ;  /* 0x0000001e1428723c */ /* 0x040ff000000018ff */
[C---:B--2---:R-:W-:Y:S08]  /*5140*/  HMMA.16816.F32 R28, R20.reuse, R60, RZ ;  /* 0x0000003c141c723c */ /* 0x044ff000000018ff */
[----:B------:R-:W-:Y:S08]  /*5150*/  HMMA.16816.F32 R36, R20, R56, RZ ;  /* 0x000000381424723c */ /* 0x000ff000000018ff */
[C---:B------:R-:W-:Y:S01]  /*5160*/  HMMA.16816.F32 R56, R16.reuse, R54, R32 ;  /* 0x000000361038723c */ /* 0x040fe20000001820 */
[----:B------:R-:W1:Y:S07]  /*5170*/  LDSM.16.MT88.4 R32, [R2+0x3800] ;  /* 0x003800000220783b */ /* 0x000e6e0000004200 */
[----:B------:R-:W-:Y:S01]  /*5180*/  HMMA.16816.F32 R140, R16, R64, R24 ;  /* 0x00000040108c723c */ /* 0x000fe20000001818 */
[----:B------:R-:W-:-:S07]  /*5190*/  IMAD.MOV.U32 R75, RZ, RZ, R125 ;  /* 0x000000ffff4b7224 */ /* 0x000fce00078e007d */
[----:B------:R-:W-:Y:S01]  /*51a0*/  HMMA.16816.F32 R24, R20, R62, RZ ;  /* 0x0000003e1418723c */ /* 0x000fe200000018ff */
[----:B------:R-:W-:-:S07]  /*51b0*/  IMAD.MOV.U32 R74, RZ, RZ, R124 ;  /* 0x000000ffff4a7224 */ /* 0x000fce00078e007c */
[C---:B---3--:R-:W-:Y:S08]  /*51c0*/  HMMA.16816.F32 R124, R16.reuse, R44, R28 ;  /* 0x0000002c107c723c */ /* 0x048ff0000000181c */
[----:B------:R-:W-:Y:S01]  /*51d0*/  HMMA.16816.F32 R136, R16, R52, R36 ;  /* 0x000000341088723c */ /* 0x000fe20000001824 */
[----:B------:R-:W2:Y:S07]  /*51e0*/  LDSM.16.MT88.4 R36, [R214+0x6000] ;  /* 0x00600000d624783b */ /* 0x000eae0000004200 */
[----:B------:R-:W-:Y:S08]  /*51f0*/  HMMA.16816.F32 R28, R20, R48, RZ ;  /* 0x00000030141c723c */ /* 0x000ff000000018ff */
[C---:B------:R-:W-:Y:S08]  /*5200*/  HMMA.16816.F32 R64, R16.reuse, R66, R40 ;  /* 0x000000421040723c */ /* 0x040ff00000001828 */
[----:B------:R-:W-:Y:S01]  /*5210*/  HMMA.16816.F32 R40, R16, R46, R24 ;  /* 0x0000002e1028723c */ /* 0x000fe20000001818 */
[----:B------:R-:W-:-:S07]  /*5220*/  IMAD.MOV.U32 R90, RZ, RZ, R123 ;  /* 0x000000ffff5a7224 */ /* 0x000fce00078e007b */
[----:B------:R-:W-:Y:S01]  /*5230*/  HMMA.16816.F32 R24, R20, R50, RZ ;  /* 0x000000321418723c */ /* 0x000fe200000018ff */
[----:B------:R-:W-:Y:S02]  /*5240*/  IMAD.MOV.U32 R91, RZ, RZ, R122 ;  /* 0x000000ffff5b7224 */ /* 0x000fe400078e007a */
[----:B------:R-:W-:Y:S02]  /*5250*/  IMAD.MOV.U32 R92, RZ, RZ, R121 ;  /* 0x000000ffff5c7224 */ /* 0x000fe400078e0079 */
[----:B------:R-:W-:-:S03]  /*5260*/  IMAD.MOV.U32 R88, RZ, RZ, R120 ;  /* 0x000000ffff587224 */ /* 0x000fc600078e0078 */
[C---:B-1----:R-:W-:Y:S01]  /*5270*/  HMMA.16816.F32 R120, R16.reuse, R32, R28 ;  /* 0x000000201078723c */ /* 0x042fe2000000181c */
[----:B------:R-:W1:Y:S01]  /*5280*/  LDSM.16.MT88.4 R28, [R214+0x6800] ;  /* 0x00680000d61c783b */ /* 0x000e620000004200 */
[----:B------:R-:W-:Y:S11]  /*5290*/  IMAD.MOV.U32 R89, RZ, RZ, R86 ;  /* 0x000000ffff597224 */ /* 0x000ff600078e0056 */
[----:B------:R-:W-:Y:S03]  /*52a0*/  @!UPT UIADD3 URZ, URZ, URZ, URZ ;  /* 0x0000003f3f3ff290 */ /* 0x000fe6000fffe03f */
[----:B------:R-:W-:Y:S01]  /*52b0*/  HMMA.16816.F32 R84, R16, R34, R24 ;  /* 0x000000221054723c */ /* 0x000fe20000001818 */
[----:B------:R-:W3:Y:S07]  /*52c0*/  LDSM.16.MT88.4 R32, [R215+0x6000] ;  /* 0x00600000d720783b */ /* 0x000eee0000004200 */
[----:B--2---:R-:W-:Y:S01]  /*52d0*/  HMMA.16816.F32 R24, R20, R36, RZ ;  /* 0x000000241418723c */ /* 0x004fe200000018ff */
[----:B------:R-:W-:-:S04]  /*52e0*/  FADD.FTZ R0, R161, R151 ;  /* 0x00000097a1007221 */ /* 0x000fc80000010000 */
[----:B------:R-:W-:Y:S11]  /*52f0*/  FADD.FTZ R0, R204, R0 ;  /* 0x00000000cc007221 */ /* 0x000ff60000010000 */
[----:B------:R-:W-:Y:S08]  /*5300*/  @!UPT UIADD3 URZ, URZ, URZ, URZ ;  /* 0x0000003f3f3ff290 */ /* 0x000ff0000fffe03f */
[----:B-1----:R-:W-:Y:S08]  /*5310*/  HMMA.16816.F32 R108, R16, R28, R24 ;  /* 0x0000001c106c723c */ /* 0x002ff00000001818 */
[----:B------:R-:W-:Y:S01]  /*5320*/  HMMA.16816.F32 R24, R20, R38, RZ ;  /* 0x000000261418723c */ /* 0x000fe200000018ff */
[----:B------:R-:W-:Y:S02]  /*5330*/  FADD.FTZ R0, R163, R0 ;  /* 0x00000000a3007221 */ /* 0x000fe40000010000 */
[----:B------:R-:W-:-:S02]  /*5340*/  IMAD.MOV.U32 R71, RZ, RZ, R104 ;  /* 0x000000ffff477224 */ /* 0x000fc400078e0068 */
[----:B------:R-:W-:Y:S11]  /*5350*/  IMAD.MOV.U32 R163, RZ, RZ, R105 ;  /* 0x000000ffffa37224 */ /* 0x000ff600078e0069 */
[----:B------:R-:W-:Y:S08]  /*5360*/  @!UPT UIADD3 URZ, URZ, URZ, URZ ;  /* 0x0000003f3f3ff290 */ /* 0x000ff0000fffe03f */
[----:B------:R-:W-:Y:S01]  /*5370*/  HMMA.16816.F32 R104, R16, R30, R24 ;  /* 0x0000001e1068723c */ /* 0x000fe20000001818 */
[----:B------:R-:W1:Y:S07]  /*5380*/  LDSM.16.MT88.4 R28, [R215+0x6800] ;  /* 0x00680000d71c783b */ /* 0x000e6e0000004200 */
[----:B---3--:R-:W-:Y:S01]  /*5390*/  HMMA.16816.F32 R24, R20, R32, RZ ;  /* 0x000000201418723c */ /* 0x008fe200000018ff */
[----:B------:R-:W-:Y:S02]  /*53a0*/  FADD.FTZ R0, R206, R0 ;  /* 0x00000000ce007221 */ /* 0x000fe40000010000 */
[----:B------:R-:W-:-:S02]  /*53b0*/  IMAD.MOV.U32 R206, RZ, RZ, R92 ;  /* 0x000000ffffce7224 */ /* 0x000fc400078e005c */
[----:B------:R-:W-:-:S04]  /*53c0*/  FADD.FTZ R3, R150, R149 ;  /* 0x0000009596037221 */ /* 0x000fc80000010000 */
[----:B------:R-:W-:-:S04]  /*53d0*/  FADD.FTZ R3, R148, R3 ;  /* 0x0000000394037221 */ /* 0x000fc80000010000 */
[----:B------:R-:W-:-:S11]  /*53e0*/  FADD.FTZ R3, R160, R3 ;  /* 0x00000003a0037221 */ /* 0x000fd60000010000 */
[----:B-1----:R-:W-:Y:S08]  /*53f0*/  HMMA.16816.F32 R92, R16, R28, R24 ;  /* 0x0000001c105c723c */ /* 0x002ff00000001818 */
[----:B------:R-:W-:Y:S01]  /*5400*/  HMMA.16816.F32 R24, R20, R34, RZ ;  /* 0x000000221418723c */ /* 0x000fe200000018ff */
[----:B------:R-:W-:Y:S02]  /*5410*/  FADD.FTZ R3, R162, R3 ;  /* 0x00000003a2037221 */ /* 0x000fe40000010000 */
[----:B------:R-:W-:-:S02]  /*5420*/  FADD.FTZ R0, R209, R0 ;  /* 0x00000000d1007221 */ /* 0x000fc40000010000 */
[----:B------:R-:W-:Y:S02]  /*5430*/  IMAD.MOV.U32 R204, RZ, RZ, R89 ;  /* 0x000000ffffcc7224 */ /* 0x000fe400078e0059 */
[----:B------:R-:W-:Y:S02]  /*5440*/  IMAD.MOV.U32 R160, RZ, RZ, R88 ;  /* 0x000000ffffa07224 */ /* 0x000fe400078e0058 */
[----:B------:R-:W-:Y:S02]  /*5450*/  IMAD.MOV.U32 R162, RZ, RZ, R91 ;  /* 0x000000ffffa27224 */ /* 0x000fe400078e005b */
[----:B------:R-:W-:Y:S11]  /*5460*/  IMAD.MOV.U32 R209, RZ, RZ, R90 ;  /* 0x000000ffffd17224 */ /* 0x000ff600078e005a */
[----:B------:R-:W-:Y:S02]  /*5470*/  @!UPT UIADD3 URZ, URZ, URZ, URZ ;  /* 0x0000003f3f3ff290 */ /* 0x000fe4000fffe03f */
[----:B------:R-:W-:Y:S01]  /*5480*/  HMMA.16816.F32 R88, R16, R30, R24 ;  /* 0x0000001e1058723c */ /* 0x000fe20000001818 */
[----:B------:R-:W1:Y:S07]  /*5490*/  LDSM.16.MT88.4 R24, [R2+0x6000] ;  /* 0x006000000218783b */ /* 0x000e6e0000004200 */
[C---:B-1----:R-:W-:Y:S08]  /*54a0*/  HMMA.16816.F32 R28, R20.reuse, R24, RZ ;  /* 0x00000018141c723c */ /* 0x042ff000000018ff */
[----:B------:R-:W-:Y:S01]  /*54b0*/  HMMA.16816.F32 R20, R20, R26, RZ ;  /* 0x0000001a1414723c */ /* 0x000fe200000018ff */
[----:B------:R-:W1:Y:S01]  /*54c0*/  LDSM.16.MT88.4 R24, [R2+0x6800] ;  /* 0x006800000218783b */ /* 0x000e620000004200 */
[----:B------:R-:W-:-:S02]  /*54d0*/  FADD.FTZ R3, R207, R3 ;  /* 0x00000003cf037221 */ /* 0x000fc40000010000 */
[----:B------:R-:W-:Y:S02]  /*54e0*/  FADD.FTZ R0, R220, R0 ;  /* 0x00000000dc007221 */ /* 0x000fe40000010000 */
[----:B------:R-:W-:Y:S02]  /*54f0*/  IMAD.MOV.U32 R207, RZ, RZ, R74 ;  /* 0x000000ffffcf7224 */ /* 0x000fe400078e004a */
[----:B------:R-:W-:-:S08]  /*5500*/  IMAD.MOV.U32 R220, RZ, RZ, R75 ;  /* 0x000000ffffdc7224 */ /* 0x000fd000078e004b */
[C---:B-1----:R-:W-:Y:S08]  /*5510*/  HMMA.16816.F32 R72, R16.reuse, R24, R28 ;  /* 0x000000181048723c */ /* 0x042ff0000000181c */
[----:B------:R-:W-:Y:S01]  /*5520*/  HMMA.16816.F32 R28, R16, R26, R20 ;  /* 0x0000001a101c723c */ /* 0x000fe20000001814 */
[----:B------:R-:W1:Y:S01]  /*5530*/  LDSM.16.MT88.4 R16, [R214+0x1000] ;  /* 0x00100000d610783b */ /* 0x000e620000004200 */
[----:B------:R-:W-:-:S02]  /*5540*/  FADD.FTZ R3, R208, R3 ;  /* 0x00000003d0037221 */ /* 0x000fc40000010000 */
[----:B------:R-:W-:Y:S01]  /*5550*/  FADD.FTZ R0, R221, R0 ;  /* 0x00000000dd007221 */ /* 0x000fe20000010000 */
[----:B------:R-:W2:Y:S01]  /*5560*/  LDSM.16.MT88.4 R20, [R215+0x1000] ;  /* 0x00100000d714783b */ /* 0x000ea20000004200 */
[----:B------:R-:W-:Y:S02]  /*5570*/  FADD.FTZ R3, R219, R3 ;  /* 0x00000003db037221 */ /* 0x000fe40000010000 */
[----:B------:R-:W-:Y:S02]  /*5580*/  IMAD.MOV.U32 R161, RZ, RZ, R68 ;  /* 0x000000ffffa17224 */ /* 0x000fe400078e0044 */
[----:B------:R-:W-:Y:S02]  /*5590*/  IMAD.MOV.U32 R208, RZ, RZ, R69 ;  /* 0x000000ffffd07224 */ /* 0x000fe400078e0045 */
[----:B------:R-:W-:Y:S02]  /*55a0*/  IMAD.MOV.U32 R221, RZ, RZ, R70 ;  /* 0x000000ffffdd7224 */ /* 0x000fe400078e0046 */
[----:B------:R-:W-:-:S02]  /*55b0*/  IMAD.MOV.U32 R219, RZ, RZ, R71 ;  /* 0x000000ffffdb7224 */ /* 0x000fc400078e0047 */
        /* <DEDUP_REMOVED lines=25> */
[----:B------:R-:W-:Y:S01]  /*5750*/  HMMA.16816.F32 R72, R12, R18, R28 ;  /* 0x000000120c48723c */ /* 0x000fe2000000181c */
[----:B------:R-:W1:Y:S04]  /*5760*/  LDSM.16.MT88.4 R16, [R215+0x1800] ;  /* 0x00180000d710783b */ /* 0x000e680000004200 */
[----:B------:R-:W3:Y:S03]  /*5770*/  LDSM.16.MT88.4 R12, [R2+0x1800] ;  /* 0x00180000020c783b */ /* 0x000ee60000004200 */
        /* <DEDUP_REMOVED lines=18> */
[C---:B--2---:R-:W-:Y:S01]  /*58a0*/  HMMA.16816.F32 R32, R8.reuse, R20, R144 ;  /* 0x000000140820723c */ /* 0x044fe20000001890 */
[----:B------:R-:W-:Y:S01]  /*58b0*/  FADD.FTZ R205, R205, R0 ;  /* 0x00000000cdcd7221 */ /* 0x000fe20000010000 */
[----:B------:R-:W-:Y:S06]  /*58c0*/  LDSM.16.MT88.4 R144, [R2+0x2800] ;  /* 0x002800000290783b */ /* 0x000fec0000004200 */
[C---:B------:R-:W-:Y:S01]  /*58d0*/  HMMA.16816.F32 R28, R8.reuse, R22, R140 ;  /* 0x00000016081c723c */ /* 0x040fe2000000188c */
[----:B------:R-:W-:Y:S07]  /*58e0*/  LDSM.16.MT88.4 R20, [R214+0x2000] ;  /* 0x00200000d614783b */ /* 0x000fee0000004200 */
[C---:B-1----:R-:W-:Y:S08]  /*58f0*/  HMMA.16816.F32 R108, R8.reuse, R16, R108 ;  /* 0x00000010086c723c */ /* 0x042ff0000000186c */
[C---:B------:R-:W-:Y:S01]  /*5900*/  HMMA.16816.F32 R24, R8.reuse, R18, R104 ;  /* 0x000000120818723c */ /* 0x040fe20000001868 */
[----:B------:R-:W-:Y:S07]  /*5910*/  LDSM.16.MT88.4 R16, [R215+0x2000] ;  /* 0x00200000d710783b */ /* 0x000fee0000004200 */
[C---:B---3--:R-:W-:Y:S08]  /*5920*/  HMMA.16816.F32 R88, R8.reuse, R12, R88 ;  /* 0x0000000c0858723c */ /* 0x048ff00000001858 */
[----:B------:R-:W-:Y:S01]  /*5930*/  HMMA.16816.F32 R40, R8, R14, R72 ;  /* 0x0000000e0828723c */ /* 0x000fe20000001848 */
[----:B------:R-:W1:Y:S04]  /*5940*/  LDSM.16.MT88.4 R12, [R2+0x2000] ;  /* 0x00200000020c783b */ /* 0x000e680000004200 */
[----:B------:R-:W2:Y:S03]  /*5950*/  LDSM.16.MT88.4 R8, [R214+0x5000] ;  /* 0x00500000d608783b */ /* 0x000ea60000004200 */
[C---:B-1----:R-:W-:Y:S08]  /*5960*/  HMMA.16816.F32 R148, R4.reuse, R12, R148 ;  /* 0x0000000c0494723c */ /* 0x042ff00000001894 */
[C---:B------:R-:W-:Y:S01]  /*5970*/  HMMA.16816.F32 R72, R4.reuse, R14, R68 ;  /* 0x0000000e0448723c */ /* 0x040fe20000001844 */
[----:B------:R-:W1:Y:S07]  /*5980*/  LDSM.16.MT88.4 R12, [R214+0x8000] ;  /* 0x00800000d60c783b */ /* 0x000e6e0000004200 */
[C---:B--2---:R-:W-:Y:S01]  /*5990*/  HMMA.16816.F32 R140, R4.reuse, R8, R64 ;  /* 0x00000008048c723c */ /* 0x044fe20000001840 */
[----:B------:R-:W-:Y:S01]  /*59a0*/  FADD.FTZ R0, R219, R3 ;  /* 0x00000003db007221 */ /* 0x000fe20000010000 */
[----:B------:R-:W-:Y:S06]  /*59b0*/  LDSM.16.MT88.4 R64, [R2+0x5800] ;  /* 0x005800000240783b */ /* 0x000fec0000004200 */
[C---:B------:R-:W-:Y:S01]  /*59c0*/  HMMA.16816.F32 R68, R4.reuse, R10, R56 ;  /* 0x0000000a0444723c */ /* 0x040fe20000001838 */
[----:B------:R-:W2:Y:S07]  /*59d0*/  LDSM.16.MT88.4 R8, [R215+0x8000] ;  /* 0x00800000d708783b */ /* 0x000eae0000004200 */
[C---:B------:R-:W-:Y:S08]  /*59e0*/  HMMA.16816.F32 R104, R4.reuse, R20, R136 ;  /* 0x000000140468723c */ /* 0x040ff00000001888 */
[C---:B------:R-:W-:Y:S01]  /*59f0*/  HMMA.16816.F32 R36, R4.reuse, R22, R92 ;  /* 0x000000160424723c */ /* 0x040fe2000000185c */
[----:B------:R-:W3:Y:S07]  /*5a00*/  LDSM.16.MT88.4 R20, [R215+0x5000] ;  /* 0x00500000d714783b */ /* 0x000eee0000004200 */
[C---:B------:R-:W-:Y:S08]  /*5a10*/  HMMA.16816.F32 R120, R4.reuse, R16, R120 ;  /* 0x000000100478723c */ /* 0x040ff00000001878 */
[C---:B-1----:R-:W-:Y:S08]  /*5a20*/  HMMA.16816.F32 R32, R4.reuse, R12, R32 ;  /* 0x0000000c0420723c */ /* 0x042ff00000001820 */
[C---:B------:R-:W-:Y:S08]  /*5a30*/  HMMA.16816.F32 R28, R4.reuse, R14, R28 ;  /* 0x0000000e041c723c */ /* 0x040ff0000000181c */
[----:B------:R-:W-:Y:S01]  /*5a40*/  HMMA.16816.F32 R52, R4, R18, R52 ;  /* 0x000000120434723c */ /* 0x000fe20000001834 */
[----:B------:R-:W1:Y:S01]  /*5a50*/  LDSM.16.MT88.4 R16, [R2+0x5000] ;  /* 0x005000000210783b */ /* 0x000e620000004200 */
[----:B------:R-:W-:-:S03]  /*5a60*/  FADD.FTZ R0, R208, R0 ;  /* 0x00000000d0007221 */ /* 0x000fc60000010000 */
[----:B------:R-:W-:Y:S03]  /*5a70*/  LDSM.16.MT88.4 R136, [R214+0x5800] ;  /* 0x00580000d688783b */ /* 0x000fe60000004200 */
[C---:B--2---:R-:W-:Y:S01]  /*5a80*/  HMMA.16816.F32 R12, R4.reuse, R8, R108 ;  /* 0x00000008040c723c */ /* 0x044fe2000000186c */
[----:B------:R-:W-:Y:S07]  /*5a90*/  LDSM.16.MT88.4 R56, [R215+0x5800] ;  /* 0x00580000d738783b */ /* 0x000fee0000004200 */
[C---:B------:R-:W-:Y:S01]  /*5aa0*/  HMMA.16816.F32 R24, R4.reuse, R10, R24 ;  /* 0x0000000a0418723c */ /* 0x040fe20000001818 */
[----:B------:R-:W2:Y:S07]  /*5ab0*/  LDSM.16.MT88.4 R8, [R2+0x8000] ;  /* 0x008000000208783b */ /* 0x000eae0000004200 */
[C---:B---3--:R-:W-:Y:S01]  /*5ac0*/  HMMA.16816.F32 R84, R4.reuse, R20, R124 ;  /* 0x000000140454723c */ /* 0x048fe2000000187c */
[----:B------:R-:W-:Y:S01]  /*5ad0*/  FADD.FTZ R0, R207, R0 ;  /* 0x00000000cf007221 */ /* 0x000fe20000010000 */
[----:B------:R-:W3:Y:S06]  /*5ae0*/  LDSM.16.MT88.4 R124, [R215+0x2800] ;  /* 0x00280000d77c783b */ /* 0x000eec0000004200 */
[C---:B------:R-:W-:Y:S08]  /*5af0*/  HMMA.16816.F32 R60, R4.reuse, R22, R60 ;  /* 0x00000016043c723c */ /* 0x040ff0000000183c */
[C---:B-1----:R-:W-:Y:S08]  /*5b00*/  HMMA.16816.F32 R48, R4.reuse, R16, R48 ;  /* 0x000000100430723c */ /* 0x042ff00000001830 */
[C---:B------:R-:W-:Y:S01]  /*5b10*/  HMMA.16816.F32 R44, R4.reuse, R18, R44 ;  /* 0x00000012042c723c */ /* 0x040fe2000000182c */
[----:B------:R-:W1:Y:S07]  /*5b20*/  LDSM.16.MT88.4 R108, [R214+0x2800] ;  /* 0x00280000d66c783b */ /* 0x000e6e0000004200 */
[C---:B--2---:R-:W-:Y:S08]  /*5b30*/  HMMA.16816.F32 R92, R4.reuse, R8, R88 ;  /* 0x00000008045c723c */ /* 0x044ff00000001858 */
[----:B------:R-:W-:Y:S01]  /*5b40*/  HMMA.16816.F32 R40, R4, R10, R40 ;  /* 0x0000000a0428723c */ /* 0x000fe20000001828 */
[----:B------:R2:W-:Y:S01]  /*5b50*/  LDSM.16.MT88.4 R4, [R2+0x8800] ;  /* 0x008800000204783b */ /* 0x0005e20000004200 */
[----:B------:R-:W-:-:S03]  /*5b60*/  FADD.FTZ R0, R162, R0 ;  /* 0x00000000a2007221 */ /* 0x000fc60000010000 */
[----:B------:R-:W-:Y:S01]  /*5b70*/  LDSM.16.MT88.4 R88, [R215+0x8800] ;  /* 0x00880000d758783b */ /* 0x000fe20000004200 */
[----:B------:R-:W-:Y:S02]  /*5b80*/  FADD.FTZ R0, R251, R0 ;  /* 0x00000000fb007221 */ /* 0x000fe40000010000 */
[----:B--2---:R-:W-:-:S04]  /*5b90*/  FADD.FTZ R2, R221, R205 ;  /* 0x000000cddd027221 */ /* 0x004fc80000010000 */
[----:B------:R-:W-:-:S04]  /*5ba0*/  FADD.FTZ R2, R220, R2 ;  /* 0x00000002dc027221 */ /* 0x000fc80000010000 */
[----:B------:R-:W-:-:S04]  /*5bb0*/  FADD.FTZ R2, R209, R2 ;  /* 0x00000002d1027221 */ /* 0x000fc80000010000 */
[----:B------:R-:W-:Y:S02]  /*5bc0*/  FADD.FTZ R2, R206, R2 ;  /* 0x00000002ce027221 */ /* 0x000fe40000010000 */
[----:B------:R-:W-:Y:S02]  /*5bd0*/  FADD.FTZ R0, R250, R0 ;  /* 0x00000000fa007221 */ /* 0x000fe40000010000 */
[----:B------:R-:W-:Y:S02]  /*5be0*/  FADD.FTZ R2, R160, R2 ;  /* 0x00000002a0027221 */ /* 0x000fe40000010000 */
[----:B------:R-:W-:Y:S02]  /*5bf0*/  FADD.FTZ R0, R249, R0 ;  /* 0x00000000f9007221 */ /* 0x000fe40000010000 */
[----:B------:R-:W-:Y:S02]  /*5c00*/  FADD.FTZ R2, R163, R2 ;  /* 0x00000002a3027221 */ /* 0x000fe40000010000 */
[----:B------:R-:W-:-:S02]  /*5c10*/  FADD.FTZ R0, R248, R0 ;  /* 0x00000000f8007221 */ /* 0x000fc40000010000 */
[----:B------:R-:W-:Y:S02]  /*5c20*/  FADD.FTZ R2, R204, R2 ;  /* 0x00000002cc027221 */ /* 0x000fe40000010000 */
[----:B------:R-:W-:Y:S02]  /*5c30*/  FADD.FTZ R0, R244, R0 ;  /* 0x00000000f4007221 */ /* 0x000fe40000010000 */
[----:B------:R-:W-:Y:S02]  /*5c40*/  FADD.FTZ R2, R252, R2 ;  /* 0x00000002fc027221 */ /* 0x000fe40000010000 */
[----:B------:R-:W-:Y:S02]  /*5c50*/  FADD.FTZ R0, R243, R0 ;  /* 0x00000000f3007221 */ /* 0x000fe40000010000 */
[----:B------:R-:W-:Y:S01]  /*5c60*/  FADD.FTZ R2, R247, R2 ;  /* 0x00000002f7027221 */ /* 0x000fe20000010000 */
[----:B------:R-:W-:Y:S01]  /*5c70*/  HMMA.16816.F32 R148, R96, R144, R148 ;  /* 0x000000906094723c */ /* 0x000fe20000001894 */
[----:B------:R-:W-:-:S02]  /*5c80*/  FADD.FTZ R0, R242, R0 ;  /* 0x00000000f2007221 */ /* 0x000fc40000010000 */
[----:B------:R-:W-:-:S05]  /*5c90*/  FADD.FTZ R2, R245, R2 ;  /* 0x00000002f5027221 */ /* 0x000fca0000010000 */
[----:B------:R-:W-:Y:S01]  /*5ca0*/  HMMA.16816.F32 R144, R96, R146, R72 ;  /* 0x000000926090723c */ /* 0x000fe20000001848 */
[----:B------:R-:W2:Y:S01]  /*5cb0*/  LDSM.16.MT88.4 R72, [R214+0x8800] ;  /* 0x00880000d648783b */ /* 0x000ea20000004200 */
        /* <DEDUP_REMOVED lines=10> */
[----:B------:R-:W-:-:S04]  /*5d60*/  IADD3 R0, R222, -0x3, RZ ;  /* 0xfffffffdde007810 */ /* 0x000fc80007ffe0ff */
[----:B------:R4:W-:Y:S04]  /*5d70*/  STL [R1+0x10], R2 ;  /* 0x0000100201007387 */ /* 0x0009e80000100800 */
[----:B------:R4:W-:Y:S01]  /*5d80*/  STL [R1+0x8], R3 ;  /* 0x0000080301007387 */ /* 0x0009e20000100800 */
[----:B------:R-:W-:Y:S01]  /*5d90*/  ISETP.GE.AND P0, PT, R0, R161, PT ;  /* 0x000000a10000720c */ /* 0x000fe20003f06270 */
[C---:B---3--:R-:W-:Y:S01]  /*5da0*/  HMMA.16816.F32 R120, R96.reuse, R124, R120 ;  /* 0x0000007c6078723c */ /* 0x048fe20000001878 */
[----:B------:R-:W-:Y:S07]  /*5db0*/  BSSY B0, `(.L_x_2072) ;  /* 0x000003c000007945 */ /* 0x000fee0003800000 */
        /* <DEDUP_REMOVED lines=17> */
[----:B----4-:R-:W2:Y:S04]  /*5ed0*/  LDL.LU.64 R220, [R1] ;  /* 0x0000000001dc7983 */ /* 0x010ea80000300a00 */
[----:B------:R-:W3:Y:S04]  /*5ee0*/  LDL.64 R206, [R1+0x28] ;  /* 0x0000280001ce7983 */ /* 0x000ee80000100a00 */
[----:B------:R-:W4:Y:S04]  /*5ef0*/  LDL R160, [R1+0x30] ;  /* 0x0000300001a07983 */ /* 0x000f280000100800 */
[----:B------:R-:W5:Y:S04]  /*5f00*/  LDL R163, [R1+0x20] ;  /* 0x0000200001a37983 */ /* 0x000f680000100800 */
[----:B------:R-:W5:Y:S01]  /*5f10*/  LDL R204, [R1+0x34] ;  /* 0x0000340001cc7983 */ /* 0x000f620000100800 */
[----:B------:R-:W-:Y:S01]  /*5f20*/  SHF.R.S32.HI R2, RZ, 0x1f, R0 ;  /* 0x0000001fff027819 */ /* 0x000fe20000011400 */
[----:B------:R-:W-:-:S04]  /*5f30*/  IMAD.WIDE.U32 R4, R0, c[0x0][0x1e0], RZ ;  /* 0x0000780000047a25 */ /* 0x000fc800078e00ff */
[----:B------:R-:W-:Y:S02]  /*5f40*/  IMAD R2, R2, c[0x0][0x1e0], RZ ;  /* 0x0000780002027a24 */ /* 0x000fe400078e02ff */
[----:B------:R-:W-:Y:S02]  /*5f50*/  IMAD.MOV.U32 R162, RZ, RZ, c[0x0][0x1e0] ;  /* 0x00007800ffa27624 */ /* 0x000fe400078e00ff */
[----:B------:R-:W-:Y:S02]  /*5f60*/  IMAD R0, R0, c[0x0][0x1e4], R2 ;  /* 0x0000790000007a24 */ /* 0x000fe400078e0202 */
[----:B------:R-:W-:Y:S02]  /*5f70*/  IMAD.MOV.U32 R209, RZ, RZ, 0x6 ;  /* 0x00000006ffd17424 */ /* 0x000fe400078e00ff */
[----:B------:R-:W-:Y:S02]  /*5f80*/  IMAD.IADD R0, R5, 0x1, R0 ;  /* 0x0000000105007824 */ /* 0x000fe400078e0200 */
[C---:B------:R-:W-:Y:S01]  /*5f90*/  IMAD.SHL.U32 R6, R162.reuse, 0x40, RZ ;  /* 0x00000040a2067824 */ /* 0x040fe200078e00ff */
[----:B------:R-:W-:Y:S01]  /*5fa0*/  SHF.L.U64.HI R7, R162, R209, c[0x0][0x1e4] ;  /* 0x00007900a2077619 */ /* 0x000fe200000102d1 */
[----:B------:R-:W-:-:S02]  /*5fb0*/  IMAD R0, R0, 0x60, RZ ;  /* 0x0000006000007824 */ /* 0x000fc400078e02ff */
[----:B--2---:R-:W-:-:S04]  /*5fc0*/  IMAD.WIDE.U32 R4, R4, 0x60, R220 ;  /* 0x0000006004047825 */ /* 0x004fc800078e00dc */
[----:B------:R-:W-:Y:S01]  /*5fd0*/  IMAD.IADD R0, R5, 0x1, R0 ;  /* 0x0000000105007824 */ /* 0x000fe200078e0200 */
[----:B------:R-:W-:Y:S02]  /*5fe0*/  LEA R2, P4, R4, c[0x0][0x1c8], 0x1 ;  /* 0x0000720004027a11 */ /* 0x000fe400078808ff */
[----:B---3--:R-:W-:Y:S02]  /*5ff0*/  ISETP.GE.AND P3, PT, R206, c[0x0][0x1d4], PT ;  /* 0x00007500ce007a0c */ /* 0x008fe40003f66270 */
[----:B----4-:R-:W-:Y:S02]  /*6000*/  ISETP.GE.AND P1, PT, R160, c[0x0][0x1d4], PT ;  /* 0x00007500a0007a0c */ /* 0x010fe40003f26270 */
[----:B------:R-:W-:Y:S02]  /*6010*/  LEA.HI.X R3, R4, c[0x0][0x1cc], R0, 0x1, P4 ;  /* 0x0000730004037a11 */ /* 0x000fe400020f0c00 */
[----:B-----5:R-:W-:Y:S02]  /*6020*/  ISETP.GE.AND P0, PT, R163, c[0x0][0x1d4], PT ;  /* 0x00007500a3007a0c */ /* 0x020fe40003f06270 */
[----:B------:R-:W-:-:S02]  /*6030*/  IADD3 R10, P6, P5, R6, 0x80, R2 ;  /* 0x00000080060a7810 */ /* 0x000fc40007dde002 */
[-C--:B------:R-:W-:Y:S02]  /*6040*/  IADD3 R4, P4, R2, R6.reuse, RZ ;  /* 0x0000000602047210 */ /* 0x080fe40007f9e0ff */
        /* <DEDUP_REMOVED lines=18> */
.L_x_2073:
[----:B----4-:R-:W-:Y:S05]  /*6170*/  BSYNC B0 ;  /* 0x0000000000007941 */ /* 0x010fea0003800000 */
.L_x_2072:
[----:B------:R-:W2:Y:S01]  /*6180*/  LDL R0, [R1+0x68] ;  /* 0x0000680001007983 */ /* 0x000ea20000100800 */
[----:B-1----:R-:W-:Y:S01]  /*6190*/  IMAD.MOV.U32 R3, RZ, RZ, c[0x0][0x168] ;  /* 0x00005a00ff037624 */ /* 0x002fe200078e00ff */
[----:B------:R-:W-:Y:S01]  /*61a0*/  IADD3 R232, R222, -0x2, RZ ;  /* 0xfffffffedee87810 */ /* 0x000fe20007ffe0ff */
[----:B------:R-:W-:Y:S01]  /*61b0*/  IMAD.MOV.U32 R209, RZ, RZ, 0x1 ;  /* 0x00000001ffd17424 */ /* 0x000fe200078e00ff */
[----:B------:R-:W0:Y:S01]  /*61c0*/  LDGDEPBAR ;  /* 0x00000000000079af */ /* 0x000e220000000000 */
[----:B--2---:R-:W-:-:S05]  /*61d0*/  @P2 IMAD.HI.U32 R2, R0, c[0x0][0x2c8], RZ ;  /* 0x0000b20000022a27 */ /* 0x004fca00078e00ff */
[----:B------:R-:W-:-:S04]  /*61e0*/  @P2 SHF.R.U32.HI R0, RZ, c[0x0][0x2cc], R2 ;  /* 0x0000b300ff002a19 */ /* 0x000fc80000011602 */
[----:B------:R-:W-:-:S05]  /*61f0*/  IADD3 R0, R0, c[0x0][0x1d0], -R3 ;  /* 0x0000740000007a10 */ /* 0x000fca0007ffe803 */
[----:B------:R-:W-:-:S05]  /*6200*/  IMAD.HI R0, R0, 0x2aaaaaab, RZ ;  /* 0x2aaaaaab00007827 */ /* 0x000fca00078e02ff */
[----:B------:R-:W-:-:S04]  /*6210*/  SHF.R.U32.HI R2, RZ, 0x1f, R0 ;  /* 0x0000001fff027819 */ /* 0x000fc80000011600 */
[----:B------:R-:W-:-:S04]  /*6220*/  LEA.HI.SX32 R0, R0, R2, 0x1c ;  /* 0x0000000200007211 */ /* 0x000fc800078fe2ff */
[----:B------:R-:W-:-:S04]  /*6230*/  IMNMX R3, R161, R0, !PT ;  /* 0x00000000a1037217 */ /* 0x000fc80007800200 */
[----:B------:R-:W-:Y:S01]  /*6240*/  ISETP.GE.AND P0, PT, R232, R3, PT ;  /* 0x00000003e800720c */ /* 0x000fe20003f06270 */
[----:B------:R1:W-:Y:S04]  /*6250*/  STL [R1+0x14], R3 ;  /* 0x0000140301007387 */ /* 0x0003e80000100800 */
[----:B------:R1:W-:Y:S08]  /*6260*/  STL [R1+0x4], RZ ;  /* 0x000004ff01007387 */ /* 0x0003f00000100800 */
[----:B------:R-:W-:Y:S05]  /*6270*/  @!P0 BRA `(.L_x_2074) ;  /* 0x0000495000008947 */ /* 0x000fea0003800000 */
[----:B------:R-:W2:Y:S01]  /*6280*/  LDL R4, [R1+0x1c] ;  /* 0x00001c0001047983 */ /* 0x000ea20000100800 */
[----:B-1----:R-:W-:-:S02]  /*6290*/  MOV R3, R100 ;  /* 0x0000006400037202 */ /* 0x002fc40000000f00 */
[----:B------:R-:W-:Y:S01]  /*62a0*/  MOV R2, R101 ;  /* 0x0000006500027202 */ /* 0x000fe20000000f00 */
[----:B------:R1:W-:Y:S01]  /*62b0*/  STL [R1], R232 ;  /* 0x000000e801007387 */ /* 0x0003e20000100800 */
[----:B------:R-:W-:-:S03]  /*62c0*/  MOV R209, 0x1 ;  /* 0x0000000100d17802 */ /* 0x000fc60000000f00 */
[----:B------:R1:W-:Y:S01]  /*62d0*/  STL [R1+0x4], RZ ;  /* 0x000004ff01007387 */ /* 0x0003e20000100800 */
[----:B--2---:R-:W-:-:S05]  /*62e0*/  @P2 IMAD.HI.U32 R0, R4, c[0x0][0x2c8], RZ ;  /* 0x0000b20004002a27 */ /* 0x004fca00078e00ff */
[----:B------:R-:W-:-:S05]  /*62f0*/  @P2 SHF.R.U32.HI R0, RZ, c[0x0][0x2cc], R0 ;  /* 0x0000b300ff002a19 */ /* 0x000fca0000011600 */
[----:B------:R1:W-:Y:S02]  /*6300*/  @P2 STL [R1+0x18], R0 ;  /* 0x0000180001002387 */ /* 0x0003e40000100800 */
.L_x_2075:
[----:B------:R-:W2:Y:S01]  /*6310*/  LDL.64 R224, [R1+0x48] ;  /* 0x0000480001e07983 */ /* 0x000ea20000100a00 */
[----:B------:R-:W-:Y:S04]  /*6320*/  DEPBAR.LE SB0, 0x2 ;  /* 0x000080800000791a */ /* 0x000fe80000000000 */
[----:B------:R-:W-:Y:S01]  /*6330*/  WARPSYNC 0xffffffff ;  /* 0xffffffff00007948 */ /* 0x000fe20003800000 */
[----:B------:R-:W3:Y:S01]  /*6340*/  LDL.64 R220, [R1+0x28] ;  /* 0x0000280001dc7983 */ /* 0x000ee20000100a00 */
[----:B------:R-:W-:Y:S05]  /*6350*/  IMAD R208, R209, 0x9000, RZ ;  /* 0x00009000d1d07824 */ /* 0x000fea00078e02ff */
[----:B------:R-:W4:Y:S01]  /*6360*/  LDL R206, [R1+0x44] ;  /* 0x0000440001ce7983 */ /* 0x000f220000100800 */
[----:B-1----:R-:W-:Y:S03]  /*6370*/  IADD3 R0, R213, R208, RZ ;  /* 0x000000d0d5007210 */ /* 0x002fe60007ffe0ff */
[----:B------:R-:W5:Y:S01]  /*6380*/  LDL R205, [R1+0x40] ;  /* 0x0000400001cd7983 */ /* 0x000f620000100800 */
[----:B------:R-:W-:Y:S03]  /*6390*/  IADD3 R204, R211, R0, RZ ;  /* 0x00000000d3cc7210 */ /* 0x000fe60007ffe0ff */
[----:B------:R-:W2:Y:S04]  /*63a0*/  LDL R233, [R1+0x20] ;  /* 0x0000200001e97983 */ /* 0x000ea80000100800 */
[----:B------:R-:W2:Y:S04]  /*63b0*/  LDL R231, [R1+0xc] ;  /* 0x00000c0001e77983 */ /* 0x000ea80000100800 */
[----:B------:R-:W2:Y:S04]  /*63c0*/  LDL R222, [R1+0x30] ;  /* 0x0000300001de7983 */ /* 0x000ea80000100800 */
[----:B------:R-:W5:Y:S04]  /*63d0*/  LDL.LU R219, [R1+0x4] ;  /* 0x0000040001db7983 */ /* 0x000f680000300800 */
[----:B------:R-:W2:Y:S04]  /*63e0*/  LDL.LU R207, [R1] ;  /* 0x0000000001cf7983 */ /* 0x000ea80000300800 */
[----:B------:R-:W-:Y:S08]  /*63f0*/  BAR.SYNC.DEFER_BLOCKING 0x0 ;  /* 0x0000000000007b1d */ /* 0x000ff00000010000 */
[----:B------:R-:W1:Y:S08]  /*6400*/  LDSM.16.M88.4 R8, [R0] ;  /* 0x000000000008783b */ /* 0x000e700000000200 */
[----:B------:R-:W1:Y:S08]  /*6410*/  LDSM.16.M88.4 R16, [R0+0x800] ;  /* 0x000800000010783b */ /* 0x000e700000000200 */
[----:B------:R-:W1:Y:S08]  /*6420*/  LDSM.16.M88.4 R24, [R0+0x1000] ;  /* 0x001000000018783b */ /* 0x000e700000000200 */
[----:B------:R-:W1:Y:S08]  /*6430*/  LDSM.16.M88.4 R32, [R0+0x1800] ;  /* 0x001800000020783b */ /* 0x000e700000000200 */
[----:B------:R-:W1:Y:S02]  /*6440*/  LDSM.16.M88.4 R40, [R0+0x2000] ;  /* 0x002000000028783b */ /* 0x000e640000000200 */
[C---:B-1----:R-:W-:Y:S06]  /*6450*/  HMMA.16816.F32 R4, R152.reuse, R8, RZ ;  /* 0x000000089804723c */ /* 0x042fec00000018ff */
[----:B------:R-:W1:Y:S02]  /*6460*/  LDSM.16.M88.4 R48, [R0+0x2800] ;  /* 0x002800000030783b */ /* 0x000e640000000200 */
[C---:B------:R-:W-:Y:S06]  /*6470*/  HMMA.16816.F32 R8, R152.reuse, R10, RZ ;  /* 0x0000000a9808723c */ /* 0x040fec00000018ff */
[----:B------:R-:W1:Y:S02]  /*6480*/  LDSM.16.M88.4 R100, [R204] ;  /* 0x00000000cc64783b */ /* 0x000e640000000200 */
[C---:B------:R-:W-:Y:S06]  /*6490*/  HMMA.16816.F32 R12, R152.reuse, R16, RZ ;  /* 0x00000010980c723c */ /* 0x040fec00000018ff */
[----:B------:R-:W1:Y:S02]  /*64a0*/  LDSM.16.M88.4 R160, [R204+0x800] ;  /* 0x00080000cca0783b */ /* 0x000e640000000200 */
[C---:B------:R-:W-:Y:S06]  /*64b0*/  HMMA.16816.F32 R16, R152.reuse, R18, RZ ;  /* 0x000000129810723c */ /* 0x040fec00000018ff */
[----:B------:R-:W5:Y:S04]  /*64c0*/  LDL R228, [R1+0x18] ;  /* 0x0000180001e47983 */ /* 0x000f680000100800 */
[----:B------:R-:W5:Y:S01]  /*64d0*/  LDL R223, [R1+0x38] ;  /* 0x0000380001df7983 */ /* 0x000f620000100800 */
[C---:B------:R-:W-:Y:S08]  /*64e0*/  HMMA.16816.F32 R20, R152.reuse, R24, RZ ;  /* 0x000000189814723c */ /* 0x040ff000000018ff */
[C---:B------:R-:W-:Y:S08]  /*64f0*/  HMMA.16816.F32 R24, R152.reuse, R26, RZ ;  /* 0x0000001a9818723c */ /* 0x040ff000000018ff */
[C---:B------:R-:W-:Y:S08]  /*6500*/  HMMA.16816.F32 R28, R152.reuse, R32, RZ ;  /* 0x00000020981c723c */ /* 0x040ff000000018ff */
[C---:B------:R-:W-:Y:S08]  /*6510*/  HMMA.16816.F32 R32, R152.reuse, R34, RZ ;  /* 0x000000229820723c */ /* 0x040ff000000018ff */
[C---:B------:R-:W-:Y:S08]  /*6520*/  HMMA.16816.F32 R36, R152.reuse, R40, RZ ;  /* 0x000000289824723c */ /* 0x040ff000000018ff */
[C---:B------:R-:W-:Y:S08]  /*6530*/  HMMA.16816.F32 R40, R152.reuse, R42, RZ ;  /* 0x0000002a9828723c */ /* 0x040ff000000018ff */
[C---:B-1----:R-:W-:Y:S08]  /*6540*/  HMMA.16816.F32 R44, R152.reuse, R48, RZ ;  /* 0x00000030982c723c */ /* 0x042ff000000018ff */
[----:B------:R-:W-:Y:S08]  /*6550*/  HMMA.16816.F32 R48, R152, R50, RZ ;  /* 0x000000329830723c */ /* 0x000ff000000018ff */
[C---:B------:R-:W-:Y:S08]  /*6560*/  HMMA.16816.F32 R4, R156.reuse, R100, R4 ;  /* 0x000000649c04723c */ /* 0x040ff00000001804 */
[C---:B------:R-:W-:Y:S01]  /*6570*/  HMMA.16816.F32 R8, R156.reuse, R102, R8 ;  /* 0x000000669c08723c */ /* 0x040fe20000001808 */
[----:B------:R-:W1:Y:S07]  /*6580*/  LDSM.16.M88.4 R100, [R204+0x1000] ;  /* 0x00100000cc64783b */ /* 0x000e6e0000000200 */
[C---:B------:R-:W-:Y:S08]  /*6590*/  HMMA.16816.F32 R12, R156.reuse, R160, R12 ;  /* 0x000000a09c0c723c */ /* 0x040ff0000000180c */
[C---:B------:R-:W-:Y:S01]  /*65a0*/  HMMA.16816.F32 R16, R156.reuse, R162, R16 ;  /* 0x000000a29c10723c */ /* 0x040fe20000001810 */
[----:B------:R-:W1:Y:S07]  /*65b0*/  LDSM.16.M88.4 R160, [R204+0x1800] ;  /* 0x00180000cca0783b */ /* 0x000e6e0000000200 */
[C---:B-1----:R-:W-:Y:S08]  /*65c0*/  HMMA.16816.F32 R20, R156.reuse, R100, R20 ;  /* 0x000000649c14723c */ /* 0x042ff00000001814 */
[C---:B------:R-:W-:Y:S01]  /*65d0*/  HMMA.16816.F32 R24, R156.reuse, R102, R24 ;  /* 0x000000669c18723c */ /* 0x040fe20000001818 */
[----:B------:R-:W1:Y:S07]  /*65e0*/  LDSM.16.M88.4 R100, [R204+0x2000] ;  /* 0x00200000cc64783b */ /* 0x000e6e0000000200 */
[C---:B------:R-:W-:Y:S08]  /*65f0*/  HMMA.16816.F32 R28, R156.reuse, R160, R28 ;  /* 0x000000a09c1c723c */ /* 0x040ff0000000181c */
[C---:B------:R-:W-:Y:S01]  /*6600*/  HMMA.16816.F32 R32, R156.reuse, R162, R32 ;  /* 0x000000a29c20723c */ /* 0x040fe20000001820 */
[----:B------:R-:W3:Y:S07]  /*6610*/  LDSM.16.M88.4 R160, [R204+0x2800] ;  /* 0x00280000cca0783b */ /* 0x000eee0000000200 */
[C---:B-1----:R-:W-:Y:S08]  /*6620*/  HMMA.16816.F32 R36, R156.reuse, R100, R36 ;  /* 0x000000649c24723c */ /* 0x042ff00000001824 */
[C---:B------:R-:W-:Y:S08]  /*6630*/  HMMA.16816.F32 R40, R156.reuse, R102, R40 ;  /* 0x000000669c28723c */ /* 0x040ff00000001828 */
[C---:B---3--:R-:W-:Y:S07]  /*6640*/  HMMA.16816.F32 R44, R156.reuse, R160, R44 ;  /* 0x000000a09c2c723c */ /* 0x048fee000000182c */
[----:B------:R-:W-:Y:S01]  /*6650*/  IMAD.IADD R160, R210, 0x1, R0 ;  /* 0x00000001d2a07824 */ /* 0x000fe200078e0200 */
[----:B------:R-:W-:Y:S03]  /*6660*/  HMMA.16816.F32 R48, R156, R162, R48 ;  /* 0x000000a29c30723c */ /* 0x000fe60000001830 */
[----:B--2---:R-:W-:Y:S02]  /*6670*/  ISETP.GE.AND P5, PT, R231, R207, PT ;  /* 0x000000cfe700720c */ /* 0x004fe40003fa6270 */
[----:B------:R-:W-:Y:S11]  /*6680*/  IADD3 R232, R207, -0x1, RZ ;  /* 0xffffffffcfe87810 */ /* 0x000ff60007ffe0ff */
[----:B------:R-:W-:Y:S01]  /*6690*/  @!P5 SHF.R.S32.HI R102, RZ, 0x1f, R232 ;  /* 0x0000001fff66d819 */ /* 0x000fe200000114e8 */
[----:B------:R-:W-:Y:S01]  /*66a0*/  @!P5 IMAD.WIDE.U32 R100, R232, c[0x0][0x208], RZ ;  /* 0x00008200e864da25 */ /* 0x000fe200078e00ff */
[----:B----4-:R-:W-:Y:S02]  /*66b0*/  @!P5 MOV R103, R206 ;  /* 0x000000ce0067d202 */ /* 0x010fe40000000f00 */
[----:B------:R-:W-:Y:S01]  /*66c0*/  @!P5 ISETP.GE.AND P3, PT, R220, c[0x0][0x1d4], PT ;  /* 0x00007500dc00da0c */ /* 0x000fe20003f66270 */
[----:B------:R-:W-:Y:S01]  /*66d0*/  @!P5 IMAD R102, R102, c[0x0][0x208], RZ ;  /* 0x000082006666da24 */ /* 0x000fe200078e02ff */
[----:B------:R-:W-:Y:S01]  /*66e0*/  @!P5 ISETP.GE.AND P1, PT, R222, c[0x0][0x1d4], PT ;  /* 0x00007500de00da0c */ /* 0x000fe20003f26270 */
[----:B-----5:R-:W-:Y:S01]  /*66f0*/  @!P5 IMAD R161, R219, 0x9000, R205 ;  /* 0x00009000dba1d824 */ /* 0x020fe200078e02cd */
[----:B------:R-:W-:Y:S01]  /*6700*/  @!P5 ISETP.GE.AND P0, PT, R233, c[0x0][0x1d4], PT ;  /* 0x00007500e900da0c */ /* 0x000fe20003f06270 */
[----:B------:R-:W-:Y:S01]  /*6710*/  @!P5 IMAD R102, R232, c[0x0][0x20c], R102 ;  /* 0x00008300e866da24 */ /* 0x000fe200078e0266 */
[----:B------:R-:W-:Y:S02]  /*6720*/  @!P5 MOV R162, c[0x0][0x208] ;  /* 0x0000820000a2da02 */ /* 0x000fe40000000f00 */
[----:B------:R-:W-:Y:S01]  /*6730*/  IADD3 R205, R211, R0, R210 ;  /* 0x00000000d3cd7210 */ /* 0x000fe20007ffe0d2 */
[----:B------:R-:W-:Y:S01]  /*6740*/  @!P5 IMAD.IADD R101, R101, 0x1, R102 ;  /* 0x000000016565d824 */ /* 0x000fe200078e0266 */
[----:B------:R-:W-:Y:S03]  /*6750*/  @!P5 MOV R102, R224 ;  /* 0x000000e00066d202 */ /* 0x000fe60000000f00 */
[----:B------:R-:W-:Y:S02]  /*6760*/  @!P5 IMAD R101, R101, 0x60, RZ ;  /* 0x000000606565d824 */ /* 0x000fe400078e02ff */
[----:B------:R-:W-:Y:S04]  /*6770*/  @!P5 IMAD.WIDE.U32 R102, R100, 0x60, R102 ;  /* 0x000000606466d825 */ /* 0x000fe800078e0066 */
[----:B------:R-:W-:Y:S01]  /*6780*/  @!P5 IMAD.IADD R101, R103, 0x1, R101 ;  /* 0x000000016765d824 */ /* 0x000fe200078e0265 */
[C---:B------:R-:W-:Y:S04]  /*6790*/  @!P5 LEA R100, P4, R102.reuse, c[0x0][0x1f8], 0x1 ;  /* 0x00007e006664da11 */ /* 0x040fe800078808ff */
[----:B------:R-:W-:Y:S02]  /*67a0*/  @!P5 LEA.HI.X R101, R102, c[0x0][0x1fc], R101, 0x1, P4 ;  /* 0x00007f006665da11 */ /* 0x000fe400020f0c65 */
[----:B------:R-:W-:Y:S03]  /*67b0*/  @!P5 MOV R102, 0x6 ;  /* 0x000000060066d802 */ /* 0x000fe60000000f00 */
[----:B------:R-:W-:Y:S01]  /*67c0*/  @!PT LDS RZ, [RZ] ;  /* 0x00000000fffff984 */ /* 0x000fe20000000800 */
[----:B------:R-:W-:Y:S01]  /*67d0*/  @!PT LDS RZ, [RZ] ;  /* 0x00000000fffff984 */ /* 0x000fe20000000800 */
[----:B------:R-:W-:Y:S01]  /*67e0*/  @!PT LDS RZ, [RZ] ;  /* 0x00000000fffff984 */ /* 0x000fe20000000800 */
[----:B------:R1:W-:Y:S01]  /*67f0*/  @!P5 LDGSTS.E.BYPASS.LTC128B.128 [R161], [R100.64], !P3 ;  /* 0x0000000064a1dfae */ /* 0x0003e2000d901d46 */
[C---:B------:R-:W-:Y:S01]  /*6800*/  @!P5 SHF.L.U64.HI R102, R162.reuse, R102, c[0x0][0x20c] ;  /* 0x00008300a266d619 */ /* 0x040fe20000010266 */
[----:B------:R-:W-:Y:S06]  /*6810*/  @!P5 IMAD.SHL.U32 R162, R162, 0x40, RZ ;  /* 0x00000040a2a2d824 */ /* 0x000fec00078e00ff */
[----:B------:R1:W-:Y:S08]  /*6820*/  @!P5 LDGSTS.E.BYPASS.LTC128B.128 [R161+0x3000], [R100.64+0x80], !P1 ;  /* 0x0300008064a1dfae */ /* 0x0003f0000c901d46 */
[----:B------:R1:W-:Y:S02]  /*6830*/  @!P5 LDGSTS.E.BYPASS.LTC128B.128 [R161+0x6000], [R100.64+0x100], !P0 ;  /* 0x0600010064a1dfae */ /* 0x0003e4000c101d46 */
[----:B-1----:R-:W-:Y:S04]  /*6840*/  @!P5 IADD3 R100, P4, R162, R100, RZ ;  /* 0x00000064a264d210 */ /* 0x002fe80007f9e0ff */
[----:B------:R-:W-:Y:S02]  /*6850*/  @!P5 IADD3.X R101, R102, R101, RZ, P4, !PT ;  /* 0x000000656665d210 */ /* 0x000fe400027fe4ff */
[----:B------:R-:W-:Y:S03]  /*6860*/  @!P5 IADD3 R162, P4, R162, R100, RZ ;  /* 0x00000064a2a2d210 */ /* 0x000fe60007f9e0ff */
[----:B------:R1:W-:Y:S01]  /*6870*/  @!P5 LDGSTS.E.BYPASS.LTC128B.128 [R161+0x1000], [R100.64], !P3 ;  /* 0x0100000064a1dfae */ /* 0x0003e2000d901d46 */
[----:B------:R-:W-:Y:S07]  /*6880*/  @!P5 IADD3.X R163, R102, R101, RZ, P4, !PT ;  /* 0x0000006566a3d210 */ /* 0x000fee00027fe4ff */
[----:B------:R1:W-:Y:S08]  /*6890*/  @!P5 LDGSTS.E.BYPASS.LTC128B.128 [R161+0x4000], [R100.64+0x80], !P1 ;  /* 0x0400008064a1dfae */ /* 0x0003f0000c901d46 */
[----:B------:R1:W-:Y:S08]  /*68a0*/  @!P5 LDGSTS.E.BYPASS.LTC128B.128 [R161+0x7000], [R100.64+0x100], !P0 ;  /* 0x0700010064a1dfae */ /* 0x0003f0000c101d46 */
[----:B------:R2:W-:Y:S08]  /*68b0*/  @!P5 LDGSTS.E.BYPASS.LTC128B.128 [R161+0x2000], [R162.64], !P3 ;  /* 0x02000000a2a1dfae */ /* 0x0005f0000d901d46 */
[----:B------:R2:W-:Y:S08]  /*68c0*/  @!P5 LDGSTS.E.BYPASS.LTC128B.128 [R161+0x5000], [R162.64+0x80], !P1 ;  /* 0x05000080a2a1dfae */ /* 0x0005f0000c901d46 */
[----:B------:R2:W-:Y:S08]  /*68d0*/  @!P5 LDGSTS.E.BYPASS.LTC128B.128 [R161+0x8000], [R162.64+0x100], !P0 ;  /* 0x08000100a2a1dfae */ /* 0x0005f0000c101d46 */
[----:B-1----:R-:W1:Y:S08]  /*68e0*/  LDSM.16.M88.4 R100, [R160] ;  /* 0x00000000a064783b */ /* 0x002e700000000200 */
[----:B------:R-:W0:Y:S01]  /*68f0*/  LDGDEPBAR ;  /* 0x00000000000079af */ /* 0x000e220000000000 */
[----:B--2---:R-:W-:Y:S01]  /*6900*/  IADD3 R161, R210, R204, RZ ;  /* 0x000000ccd2a17210 */ /* 0x004fe20007ffe0ff */
        /* <DEDUP_REMOVED lines=122> */
[----:B------:R1:W2:Y:S08]  /*70b0*/  LDSM.16.M88.4 R100, [R0+0x8800] ;  /* 0x008800000064783b */ /* 0x0002b00000000200 */
[----:B-1----:R1:W3:Y:S01]  /*70c0*/  LDL R0, [R1+0x1c] ;  /* 0x00001c0001007983 */ /* 0x0022e20000100800 */
[C---:B--2---:R-:W-:Y:S08]  /*70d0*/  HMMA.16816.F32 R44, R188.reuse, R100, R44 ;  /* 0x00000064bc2c723c */ /* 0x044ff0000000182c */
[----:B------:R-:W-:Y:S01]  /*70e0*/  HMMA.16816.F32 R48, R188, R102, R48 ;  /* 0x00000066bc30723c */ /* 0x000fe20000001830 */
        /* <DEDUP_REMOVED lines=15> */
[----:B------:R-:W2:Y:S03]  /*71e0*/  LDSM.16.M88.4 R100, [R204+0x8800] ;  /* 0x00880000cc64783b */ /* 0x000ea60000000200 */
[----:B---3--:R-:W-:Y:S04]  /*71f0*/  @P2 MOV R0, R228 ;  /* 0x000000e400002202 */ /* 0x008fe80000000f00 */
        /* <DEDUP_REMOVED lines=17> */
[----:B------:R-:W2:Y:S08]  /*7310*/  LDSM.16.M88.4 R100, [R160+0x8800] ;  /* 0x00880000a064783b */ /* 0x000eb00000000200 */
[----:B------:R-:W3:Y:S01]  /*7320*/  LDSM.16.M88.4 R160, [R161+0x6000] ;  /* 0x00600000a1a0783b */ /* 0x000ee20000000200 */
[C---:B--2---:R-:W-:Y:S08]  /*7330*/  HMMA.16816.F32 R44, R196.reuse, R100, R44 ;  /* 0x00000064c42c723c */ /* 0x044ff0000000182c */
[----:B------:R-:W-:Y:S01]  /*7340*/  HMMA.16816.F32 R48, R196, R102, R48 ;  /* 0x00000066c430723c */ /* 0x000fe20000001830 */
[----:B------:R-:W2:Y:S07]  /*7350*/  LDSM.16.M88.4 R100, [R205+0x6800] ;  /* 0x00680000cd64783b */ /* 0x000eae0000000200 */
[C---:B---3--:R-:W-:Y:S08]  /*7360*/  HMMA.16816.F32 R4, R200.reuse, R160, R4 ;  /* 0x000000a0c804723c */ /* 0x048ff00000001804 */
[C---:B------:R-:W-:Y:S11]  /*7370*/  HMMA.16816.F32 R8, R200.reuse, R162, R8 ;  /* 0x000000a2c808723c */ /* 0x040ff60000001808 */
[----:B------:R-:W-:Y:S05]  /*7380*/  @!UPT UIADD3 URZ, URZ, URZ, URZ ;  /* 0x0000003f3f3ff290 */ /* 0x000fea000fffe03f */
[----:B------:R-:W-:Y:S02]  /*7390*/  FMUL.FTZ R4, R4, c[0x0][0x320] ;  /* 0x0000c80004047a20 */ /* 0x000fe40000410000 */
[----:B------:R-:W-:Y:S02]  /*73a0*/  FMUL.FTZ R5, R5, c[0x0][0x320] ;  /* 0x0000c80005057a20 */ /* 0x000fe40000410000 */
[----:B------:R-:W-:Y:S01]  /*73b0*/  FMUL.FTZ R6, R6, c[0x0][0x320] ;  /* 0x0000c80006067a20 */ /* 0x000fe20000410000 */
[----:B------:R-:W-:Y:S01]  /*73c0*/  MUFU.TANH R206, R4 ;  /* 0x0000000400ce7308 */ /* 0x000fe20000002400 */
[----:B------:R-:W-:Y:S02]  /*73d0*/  FMUL.FTZ R7, R7, c[0x0][0x320] ;  /* 0x0000c80007077a20 */ /* 0x000fe40000410000 */
[----:B------:R-:W-:Y:S01]  /*73e0*/  FMUL.FTZ R8, R8, c[0x0][0x320] ;  /* 0x0000c80008087a20 */ /* 0x000fe20000410000 */
[C---:B--2---:R-:W-:Y:S03]  /*73f0*/  HMMA.16816.F32 R12, R200.reuse, R100, R12 ;  /* 0x00000064c80c723c */ /* 0x044fe6000000180c */
[----:B------:R-:W-:Y:S02]  /*7400*/  FMUL.FTZ R9, R9, c[0x0][0x320] ;  /* 0x0000c80009097a20 */ /* 0x000fe40000410000 */
[----:B------:R-:W-:Y:S01]  /*7410*/  FMUL.FTZ R10, R10, c[0x0][0x320] ;  /* 0x0000c8000a0a7a20 */ /* 0x000fe20000410000 */
[----:B------:R-:W-:Y:S01]  /*7420*/  MUFU.TANH R204, R5 ;  /* 0x0000000500cc7308 */ /* 0x000fe20000002400 */
[----:B------:R-:W-:Y:S01]  /*7430*/  FMUL.FTZ R11, R11, c[0x0][0x320] ;  /* 0x0000c8000b0b7a20 */ /* 0x000fe20000410000 */
[C---:B------:R-:W-:Y:S08]  /*7440*/  HMMA.16816.F32 R16, R200.reuse, R102, R16 ;  /* 0x00000066c810723c */ /* 0x040ff00000001810 */
[----:B------:R-:W2:Y:S08]  /*7450*/  MUFU.TANH R163, R6 ;  /* 0x0000000600a37308 */ /* 0x000eb00000002400 */
[----:B------:R-:W-:Y:S02]  /*7460*/  FMUL.FTZ R12, R12, c[0x0][0x320] ;  /* 0x0000c8000c0c7a20 */ /* 0x000fe40000410000 */
[----:B------:R3:W-:Y:S01]  /*7470*/  MUFU.TANH R162, R7 ;  /* 0x0000000700a27308 */ /* 0x0007e20000002400 */
[----:B------:R-:W-:Y:S02]  /*7480*/  FMUL.FTZ R14, R14, c[0x0][0x320] ;  /* 0x0000c8000e0e7a20 */ /* 0x000fe40000410000 */
[----:B------:R-:W-:Y:S02]  /*7490*/  FMUL.FTZ R13, R13, c[0x0][0x320] ;  /* 0x0000c8000d0d7a20 */ /* 0x000fe40000410000 */
[----:B------:R-:W-:Y:S02]  /*74a0*/  FMUL.FTZ R15, R15, c[0x0][0x320] ;  /* 0x0000c8000f0f7a20 */ /* 0x000fe40000410000 */
[----:B------:R-:W-:Y:S02]  /*74b0*/  FMUL.FTZ R17, R17, c[0x0][0x320] ;  /* 0x0000c80011117a20 */ /* 0x000fe40000410000 */
[----:B------:R-:W-:Y:S01]  /*74c0*/  FMUL.FTZ R18, R18, c[0x0][0x320] ;  /* 0x0000c80012127a20 */ /* 0x000fe20000410000 */
[----:B------:R-:W-:Y:S01]  /*74d0*/  MUFU.TANH R161, R8 ;  /* 0x0000000800a17308 */ /* 0x000fe20000002400 */
[----:B------:R-:W-:Y:S02]  /*74e0*/  FMUL.FTZ R19, R19, c[0x0][0x320] ;  /* 0x0000c80013137a20 */ /* 0x000fe40000410000 */
[----:B------:R-:W-:Y:S07]  /*74f0*/  FMUL.FTZ R16, R16, c[0x0][0x320] ;  /* 0x0000c80010107a20 */ /* 0x000fee0000410000 */
[----:B------:R-:W-:Y:S01]  /*7500*/  MUFU.TANH R160, R9 ;  /* 0x0000000900a07308 */ /* 0x000fe20000002400 */
[----:B---3--:R-:W3:Y:S09]  /*7510*/  LDSM.16.M88.4 R4, [R205+0x7000] ;  /* 0x00700000cd04783b */ /* 0x008ef20000000200 */
[----:B------:R-:W-:Y:S10]  /*7520*/  MUFU.TANH R101, R10 ;  /* 0x0000000a00657308 */ /* 0x000ff40000002400 */
[----:B------:R4:W-:Y:S10]  /*7530*/  MUFU.TANH R100, R11 ;  /* 0x0000000b00647308 */ /* 0x0009f40000002400 */
[----:B------:R-:W5:Y:S10]  /*7540*/  MUFU.TANH R12, R12 ;  /* 0x0000000c000c7308 */ /* 0x000f740000002400 */
[----:B------:R-:W1:Y:S01]  /*7550*/  MUFU.TANH R225, R14 ;  /* 0x0000000e00e17308 */ /* 0x000e620000002400 */
[C---:B---3--:R-:W-:Y:S01]  /*7560*/  HMMA.16816.F32 R20, R200.reuse, R4, R20 ;  /* 0x00000004c814723c */ /* 0x048fe20000001814 */
[----:B----4-:R-:W3:Y:S08]  /*7570*/  LDSM.16.M88.4 R8, [R205+0x7800] ;  /* 0x00780000cd08783b */ /* 0x010ef00000000200 */
[----:B------:R4:W-:Y:S01]  /*7580*/  MUFU.TANH R224, R13 ;  /* 0x0000000d00e07308 */ /* 0x0009e20000002400 */
[C---:B------:R-:W-:Y:S01]  /*7590*/  HMMA.16816.F32 R24, R200.reuse, R6, R24 ;  /* 0x00000006c818723c */ /* 0x040fe20000001818 */
[----:B------:R-:W1:Y:S08]  /*75a0*/  LDSM.16.M88.4 R4, [R205+0x8000] ;  /* 0x00800000cd04783b */ /* 0x000e700000000200 */
[----:B------:R1:W1:Y:S05]  /*75b0*/  MUFU.TANH R226, R15 ;  /* 0x0000000f00e27308 */ /* 0x00026a0000002400 */
[----:B------:R-:W-:Y:S05]  /*75c0*/  FMUL.FTZ R22, R22, c[0x0][0x320] ;  /* 0x0000c80016167a20 */ /* 0x000fea0000410000 */
[----:B------:R-:W1:Y:S01]  /*75d0*/  MUFU.TANH R17, R17 ;  /* 0x0000001100117308 */ /* 0x000e620000002400 */
[----:B------:R-:W-:Y:S02]  /*75e0*/  FMUL.FTZ R23, R23, c[0x0][0x320] ;  /* 0x0000c80017177a20 */ /* 0x000fe40000410000 */
[----:B------:R-:W-:Y:S02]  /*75f0*/  FMUL.FTZ R20, R20, c[0x0][0x320] ;  /* 0x0000c80014147a20 */ /* 0x000fe40000410000 */
[----:B------:R-:W-:Y:S02]  /*7600*/  FMUL.FTZ R21, R21, c[0x0][0x320] ;  /* 0x0000c80015157a20 */ /* 0x000fe40000410000 */
[----:B------:R-:W-:Y:S02]  /*7610*/  FMUL.FTZ R24, R24, c[0x0][0x320] ;  /* 0x0000c80018187a20 */ /* 0x000fe40000410000 */
[----:B------:R-:W-:Y:S01]  /*7620*/  FMUL.FTZ R25, R25, c[0x0][0x320] ;  /* 0x0000c80019197a20 */ /* 0x000fe20000410000 */
[----:B------:R-:W-:Y:S01]  /*7630*/  MUFU.TANH R22, R22 ;  /* 0x0000001600167308 */ /* 0x000fe20000002400 */
[----:B------:R-:W-:Y:S02]  /*7640*/  FMUL.FTZ R26, R26, c[0x0][0x320] ;  /* 0x0000c8001a1a7a20 */ /* 0x000fe40000410000 */
[----:B------:R-:W-:Y:S01]  /*7650*/  FMUL.FTZ R27, R27, c[0x0][0x320] ;  /* 0x0000c8001b1b7a20 */ /* 0x000fe20000410000 */
[C---:B---3--:R-:W-:Y:S06]  /*7660*/  HMMA.16816.F32 R28, R200.reuse, R8, R28 ;  /* 0x00000008c81c723c */ /* 0x048fec000000181c */
[----:B------:R-:W-:Y:S02]  /*7670*/  MUFU.TANH R23, R23 ;  /* 0x0000001700177308 */ /* 0x000fe40000002400 */
[C---:B------:R-:W-:Y:S01]  /*7680*/  HMMA.16816.F32 R32, R200.reuse, R10, R32 ;  /* 0x0000000ac820723c */ /* 0x040fe20000001820 */
[----:B------:R-:W3:Y:S01]  /*7690*/  LDSM.16.M88.4 R8, [R205+0x8800] ;  /* 0x00880000cd08783b */ /* 0x000ee20000000200 */
[----:B------:R-:W-:Y:S06]  /*76a0*/  DEPBAR.LE SB0, 0x2 ;  /* 0x000080800000791a */ /* 0x000fec0000000000 */
[----:B------:R-:W-:Y:S01]  /*76b0*/  MUFU.TANH R20, R20 ;  /* 0x0000001400147308 */ /* 0x000fe20000002400 */
[C---:B-1----:R-:W-:Y:S01]  /*76c0*/  HMMA.16816.F32 R36, R200.reuse, R4, R36 ;  /* 0x00000004c824723c */ /* 0x042fe20000001824 */
[----:B------:R-:W1:Y:S07]  /*76d0*/  SHFL.IDX PT, R4, R0, RZ, 0x1c1f ;  /* 0x001c1fff00047589 */ /* 0x000e6e00000e0000 */
[C---:B------:R-:W-:Y:S01]  /*76e0*/  HMMA.16816.F32 R40, R200.reuse, R6, R40 ;  /* 0x00000006c828723c */ /* 0x040fe20000001828 */
[----:B------:R1:W2:Y:S01]  /*76f0*/  SHFL.IDX PT, R5, R0, 0x1, 0x1c1f ;  /* 0x003c1f0000057f89 */ /* 0x0002a200000e0000 */
[----:B------:R-:W-:Y:S02]  /*7700*/  MUFU.TANH R21, R21 ;  /* 0x0000001500157308 */ /* 0x000fe40000002400 */
[----:B------:R-:W-:Y:S02]  /*7710*/  FMUL.FTZ R29, R29, c[0x0][0x320] ;  /* 0x0000c8001d1d7a20 */ /* 0x000fe40000410000 */
[----:B------:R-:W-:Y:S02]  /*7720*/  FMUL.FTZ R30, R30, c[0x0][0x320] ;  /* 0x0000c8001e1e7a20 */ /* 0x000fe40000410000 */
[----:B------:R-:W-:Y:S04]  /*7730*/  FMUL.FTZ R32, R32, c[0x0][0x320] ;  /* 0x0000c80020207a20 */ /* 0x000fe80000410000 */
[----:B------:R-:W-:Y:S01]  /*7740*/  MUFU.TANH R30, R30 ;  /* 0x0000001e001e7308 */ /* 0x000fe20000002400 */
[----:B------:R-:W-:Y:S01]  /*7750*/  BAR.SYNC.DEFER_BLOCKING 0x0 ;  /* 0x0000000000007b1d */ /* 0x000fe20000010000 */
[----:B------:R-:W-:Y:S02]  /*7760*/  FMUL.FTZ R33, R33, c[0x0][0x320] ;  /* 0x0000c80021217a20 */ /* 0x000fe40000410000 */
[----:B------:R-:W-:Y:S02]  /*7770*/  FMUL.FTZ R37, R37, c[0x0][0x320] ;  /* 0x0000c80025257a20 */ /* 0x000fe40000410000 */
[----:B------:R-:W-:Y:S02]  /*7780*/  FMUL.FTZ R28, R28, c[0x0][0x320] ;  /* 0x0000c8001c1c7a20 */ /* 0x000fe40000410000 */
[----:B------:R-:W-:Y:S02]  /*7790*/  FMUL.FTZ R34, R34, c[0x0][0x320] ;  /* 0x0000c80022227a20 */ /* 0x000fe40000410000 */
[----:B------:R-:W-:Y:S02]  /*77a0*/  FMUL.FTZ R36, R36, c[0x0][0x320] ;  /* 0x0000c80024247a20 */ /* 0x000fe40000410000 */
[----:B-1----:R-:W-:Y:S01]  /*77b0*/  IMAD R0, R207, -0x60, RZ ;  /* 0xffffffa0cf007824 */ /* 0x002fe200078e02ff */
[C---:B---3--:R-:W-:Y:S03]  /*77c0*/  HMMA.16816.F32 R44, R200.reuse, R8, R44 ;  /* 0x00000008c82c723c */ /* 0x048fe6000000182c */
[----:B------:R-:W-:Y:S01]  /*77d0*/  FMUL.FTZ R43, R43, c[0x0][0x320] ;  /* 0x0000c8002b2b7a20 */ /* 0x000fe20000410000 */
[----:B------:R-:W-:Y:S01]  /*77e0*/  IADD3 R0, -R223, 0x1, R0 ;  /* 0x00000001df007810 */ /* 0x000fe20007ffe100 */
[----:B------:R-:W-:Y:S02]  /*77f0*/  FMUL.FTZ R41, R41, c[0x0][0x320] ;  /* 0x0000c80029297a20 */ /* 0x000fe40000410000 */
[----:B----4-:R-:W-:Y:S01]  /*7800*/  FMUL.FTZ R13, R38, c[0x0][0x320] ;  /* 0x0000c800260d7a20 */ /* 0x010fe20000410000 */
[----:B------:R-:W-:Y:S04]  /*7810*/  HMMA.16816.F32 R48, R200, R10, R48 ;  /* 0x0000000ac830723c */ /* 0x000fe80000001830 */
[----:B------:R-:W-:Y:S01]  /*7820*/  IADD3 R0, R0, c[0x0][0x1d0], RZ ;  /* 0x0000740000007a10 */ /* 0x000fe20007ffe0ff */
[----:B------:R-:W1:Y:S01]  /*7830*/  MUFU.TANH R18, R18 ;  /* 0x0000001200127308 */ /* 0x000e620000002400 */
[----:B------:R-:W-:Y:S01]  /*7840*/  FMUL.FTZ R35, R35, c[0x0][0x320] ;  /* 0x0000c80023237a20 */ /* 0x000fe20000410000 */
[----:B------:R-:W-:Y:S01]  /*7850*/  MOV R38, R232 ;  /* 0x000000e800267202 */ /* 0x000fe20000000f00 */
[----:B------:R-:W-:Y:S01]  /*7860*/  FMUL.FTZ R31, R31, c[0x0][0x320] ;  /* 0x0000c8001f1f7a20 */ /* 0x000fe20000410000 */
[----:B------:R-:W-:Y:S03]  /*7870*/  IADD3 R0, R0, -c[0x0][0x168], RZ ;  /* 0x80005a0000007a10 */ /* 0x000fe60007ffe0ff */
[----:B------:R-:W-:Y:S01]  /*7880*/  FMUL.FTZ R15, R39, c[0x0][0x320] ;  /* 0x0000c800270f7a20 */ /* 0x000fe20000410000 */
[----:B------:R-:W-:Y:S01]  /*7890*/  MOV R39, R231 ;  /* 0x000000e700277202 */ /* 0x000fe20000000f00 */
[C---:B------:R-:W-:Y:S01]  /*78a0*/  IMAD.IADD R4, R0.reuse, 0x1, R4 ;  /* 0x0000000100047824 */ /* 0x040fe200078e0204 */
[----:B--2---:R-:W-:Y:S01]  /*78b0*/  IADD3 R0, R0, R5, RZ ;  /* 0x0000000500007210 */ /* 0x004fe20007ffe0ff */
[----:B------:R2:W3:Y:S01]  /*78c0*/  MUFU.TANH R227, R16 ;  /* 0x0000001000e37308 */ /* 0x0004e20000002400 */
[----:B------:R-:W-:Y:S02]  /*78d0*/  FMUL.FTZ R40, R40, c[0x0][0x320] ;  /* 0x0000c80028287a20 */ /* 0x000fe40000410000 */
[----:B------:R-:W-:Y:S01]  /*78e0*/  ISETP.GT.AND P1, PT, R0, RZ, PT ;  /* 0x000000ff0000720c */ /* 0x000fe20003f24270 */
[----:B------:R-:W-:Y:S01]  /*78f0*/  FMUL.FTZ R42, R42, c[0x0][0x320] ;  /* 0x0000c8002a2a7a20 */ /* 0x000fe20000410000 */
[----:B------:R-:W-:Y:S01]  /*7900*/  ISETP.GT.AND P4, PT, R4, RZ, PT ;  /* 0x000000ff0400720c */ /* 0x000fe20003f84270 */
[----:B------:R-:W-:Y:S01]  /*7910*/  FMUL.FTZ R44, R44, c[0x0][0x320] ;  /* 0x0000c8002c2c7a20 */ /* 0x000fe20000410000 */
[----:B------:R-:W-:Y:S01]  /*7920*/  FSEL R7, R163, -INF , P1 ;  /* 0xff800000a3077808 */ /* 0x000fe20000800000 */
[----:B------:R-:W-:Y:S01]  /*7930*/  FMUL.FTZ R45, R45, c[0x0][0x320] ;  /* 0x0000c8002d2d7a20 */ /* 0x000fe20000410000 */
[----:B------:R-:W-:Y:S01]  /*7940*/  ISETP.GT.AND P1, PT, R4, 0x10, PT ;  /* 0x000000100400780c */ /* 0x000fe20003f24270 */
[----:B------:R-:W4:Y:S01]  /*7950*/  MUFU.TANH R19, R19 ;  /* 0x0000001300137308 */ /* 0x000f220000002400 */
[----:B------:R-:W-:Y:S01]  /*7960*/  ISETP.GT.AND P0, PT, R0, 0x1, PT ;  /* 0x000000010000780c */ /* 0x000fe20003f04270 */
[----:B------:R-:W-:Y:S01]  /*7970*/  FMUL.FTZ R48, R48, c[0x0][0x320] ;  /* 0x0000c80030307a20 */ /* 0x000fe20000410000 */
[----:B------:R-:W-:Y:S01]  /*7980*/  FSEL R6, R206, -INF , P4 ;  /* 0xff800000ce067808 */ /* 0x000fe20002000000 */
[----:B------:R-:W-:Y:S01]  /*7990*/  FMUL.FTZ R46, R46, c[0x0][0x320] ;  /* 0x0000c8002e2e7a20 */ /* 0x000fe20000410000 */
[----:B------:R-:W-:Y:S01]  /*79a0*/  ISETP.GT.AND P3, PT, R4, 0x1, PT ;  /* 0x000000010400780c */ /* 0x000fe20003f64270 */
[----:B------:R-:W-:Y:S01]  /*79b0*/  FMUL.FTZ R49, R49, c[0x0][0x320] ;  /* 0x0000c80031317a20 */ /* 0x000fe20000410000 */
[----:B-----5:R-:W-:Y:S01]  /*79c0*/  FSEL R223, R12, -INF , P1 ;  /* 0xff8000000cdf7808 */ /* 0x020fe20000800000 */
[----:B------:R-:W-:Y:S01]  /*79d0*/  IMAD.MOV.U32 R163, RZ, RZ, R222 ;  /* 0x000000ffffa37224 */ /* 0x000fe200078e00de */
[----:B------:R-:W-:Y:S01]  /*79e0*/  FMNMX.FTZ R12, R7, R3, !PT ;  /* 0x00000003070c7209 */ /* 0x000fe20007810000 */
[----:B------:R-:W5:Y:S01]  /*79f0*/  MUFU.TANH R29, R29 ;  /* 0x0000001d001d7308 */ /* 0x000f620000002400 */
[----:B------:R-:W-:Y:S02]  /*7a00*/  ISETP.GT.AND P4, PT, R0, 0x8, PT ;  /* 0x000000080000780c */ /* 0x000fe40003f84270 */
[----:B------:R-:W-:Y:S01]  /*7a10*/  FSEL R8, R162, -INF , P0 ;  /* 0xff800000a2087808 */ /* 0x000fe20000000000 */
[----:B--2---:R-:W-:Y:S01]  /*7a20*/  FMUL.FTZ R16, R47, c[0x0][0x320] ;  /* 0x0000c8002f107a20 */ /* 0x004fe20000410000 */
[----:B------:R-:W-:Y:S02]  /*7a30*/  FSEL R5, R204, -INF , P3 ;  /* 0xff800000cc057808 */ /* 0x000fe40001800000 */
[----:B------:R-:W-:Y:S01]  /*7a40*/  ISETP.GT.AND P3, PT, R0, 0x9, PT ;  /* 0x000000090000780c */ /* 0x000fe20003f64270 */
[----:B------:R-:W2:Y:S01]  /*7a50*/  LDL.LU R204, [R1+0x8] ;  /* 0x0000080001cc7983 */ /* 0x000ea20000300800 */
[----:B------:R-:W-:Y:S01]  /*7a60*/  FSEL R11, R101, -INF , P4 ;  /* 0xff800000650b7808 */ /* 0x000fe20002000000 */
[----:B------:R-:W-:Y:S01]  /*7a70*/  MUFU.TANH R24, R24 ;  /* 0x0000001800187308 */ /* 0x000fe20000002400 */
[----:B------:R-:W-:Y:S02]  /*7a80*/  ISETP.GT.AND P6, PT, R4, 0x8, PT ;  /* 0x000000080400780c */ /* 0x000fe40003fc4270 */
[----:B------:R-:W-:Y:S02]  /*7a90*/  FMNMX.FTZ R12, R8, R12, !PT ;  /* 0x0000000c080c7209 */ /* 0x000fe40007810000 */
[----:B------:R-:W-:Y:S02]  /*7aa0*/  FSEL R14, R100, -INF , P3 ;  /* 0xff800000640e7808 */ /* 0x000fe40001800000 */
[----:B------:R-:W-:Y:S02]  /*7ab0*/  FSEL R9, R161, -INF , P6 ;  /* 0xff800000a1097808 */ /* 0x000fe40003000000 */
[----:B------:R-:W-:Y:S01]  /*7ac0*/  FMNMX.FTZ R12, R11, R12, !PT ;  /* 0x0000000c0b0c7209 */ /* 0x000fe20007810000 */
[----:B------:R-:W1:Y:S01]  /*7ad0*/  MUFU.TANH R25, R25 ;  /* 0x0000001900197308 */ /* 0x000e620000002400 */
[----:B------:R-:W-:Y:S02]  /*7ae0*/  ISETP.GT.AND P5, PT, R4, 0x9, PT ;  /* 0x000000090400780c */ /* 0x000fe40003fa4270 */
[----:B------:R-:W-:Y:S02]  /*7af0*/  ISETP.GT.AND P6, PT, R0, 0x10, PT ;  /* 0x000000100000780c */ /* 0x000fe40003fc4270 */
[----:B------:R-:W-:Y:S02]  /*7b00*/  FMNMX.FTZ R12, R14, R12, !PT ;  /* 0x0000000c0e0c7209 */ /* 0x000fe40007810000 */
[----:B------:R-:W-:Y:S02]  /*7b10*/  FSEL R10, R160, -INF , P5 ;  /* 0xff800000a00a7808 */ /* 0x000fe40002800000 */
[----:B------:R-:W-:Y:S01]  /*7b20*/  ISETP.GT.AND P5, PT, R0, 0x11, PT ;  /* 0x000000110000780c */ /* 0x000fe20003fa4270 */
[----:B------:R-:W3:Y:S01]  /*7b30*/  MUFU.TANH R26, R26 ;  /* 0x0000001a001a7308 */ /* 0x000ee20000002400 */
[----:B------:R-:W-:Y:S02]  /*7b40*/  FSEL R225, R225, -INF , P6 ;  /* 0xff800000e1e17808 */ /* 0x000fe40003000000 */
[----:B------:R-:W-:Y:S02]  /*7b50*/  FSEL R226, R226, -INF , P5 ;  /* 0xff800000e2e27808 */ /* 0x000fe40002800000 */
[C---:B------:R-:W-:Y:S02]  /*7b60*/  ISETP.GT.AND P0, PT, R4.reuse, 0x11, PT ;  /* 0x000000110400780c */ /* 0x040fe40003f04270 */
[----:B------:R-:W-:Y:S02]  /*7b70*/  ISETP.GT.AND P3, PT, R4, 0x19, PT ;  /* 0x000000190400780c */ /* 0x000fe40003f64270 */
[----:B------:R-:W-:Y:S01]  /*7b80*/  FMNMX.FTZ R12, R225, R12, !PT ;  /* 0x0000000ce10c7209 */ /* 0x000fe20007810000 */
[----:B------:R-:W5:Y:S01]  /*7b90*/  MUFU.TANH R27, R27 ;  /* 0x0000001b001b7308 */ /* 0x000f620000002400 */
[----:B------:R-:W-:Y:S02]  /*7ba0*/  ISETP.GT.AND P1, PT, R0, 0x18, PT ;  /* 0x000000180000780c */ /* 0x000fe40003f24270 */
[----:B------:R-:W-:Y:S02]  /*7bb0*/  FSEL R224, R224, -INF , P0 ;  /* 0xff800000e0e07808 */ /* 0x000fe40000000000 */
[----:B------:R-:W-:Y:S02]  /*7bc0*/  FSEL R228, R17, -INF , P3 ;  /* 0xff80000011e47808 */ /* 0x000fe40001800000 */
[----:B------:R-:W-:Y:S02]  /*7bd0*/  FMNMX.FTZ R12, R226, R12, !PT ;  /* 0x0000000ce20c7209 */ /* 0x000fe40007810000 */
[----:B------:R-:W-:Y:S01]  /*7be0*/  ISETP.GT.AND P3, PT, R0, 0x21, PT ;  /* 0x000000210000780c */ /* 0x000fe20003f64270 */
[----:B------:R-:W5:Y:S01]  /*7bf0*/  MUFU.TANH R35, R35 ;  /* 0x0000002300237308 */ /* 0x000f620000002400 */
[----:B-1----:R-:W-:Y:S02]  /*7c00*/  FSEL R229, R18, -INF , P1 ;  /* 0xff80000012e57808 */ /* 0x002fe40000800000 */
[----:B------:R-:W-:Y:S02]  /*7c10*/  ISETP.GT.AND P4, PT, R4, 0x18, PT ;  /* 0x000000180400780c */ /* 0x000fe40003f84270 */
[C---:B------:R-:W-:Y:S02]  /*7c20*/  ISETP.GT.AND P0, PT, R0.reuse, 0x19, PT ;  /* 0x000000190000780c */ /* 0x040fe40003f04270 */
[----:B------:R-:W-:Y:S02]  /*7c30*/  FSEL R242, R23, -INF , P3 ;  /* 0xff80000017f27808 */ /* 0x000fe40001800000 */
[----:B---3--:R-:W-:Y:S01]  /*7c40*/  FSEL R227, R227, -INF , P4 ;  /* 0xff800000e3e37808 */ /* 0x008fe20002000000 */
[----:B------:R-:W1:Y:S01]  /*7c50*/  MUFU.TANH R32, R32 ;  /* 0x0000002000207308 */ /* 0x000e620000002400 */
[----:B------:R-:W-:Y:S02]  /*7c60*/  ISETP.GT.AND P4, PT, R0, 0x20, PT ;  /* 0x000000200000780c */ /* 0x000fe40003f84270 */
[----:B----4-:R-:W-:Y:S02]  /*7c70*/  FSEL R230, R19, -INF , P0 ;  /* 0xff80000013e67808 */ /* 0x010fe40000000000 */
[C---:B------:R-:W-:Y:S02]  /*7c80*/  ISETP.GT.AND P3, PT, R4.reuse, 0x31, PT ;  /* 0x000000310400780c */ /* 0x040fe40003f64270 */
[----:B------:R-:W-:Y:S02]  /*7c90*/  FMNMX.FTZ R12, R229, R12, !PT ;  /* 0x0000000ce50c7209 */ /* 0x000fe40007810000 */
[C---:B------:R-:W-:Y:S01]  /*7ca0*/  ISETP.GT.AND P6, PT, R4.reuse, 0x20, PT ;  /* 0x000000200400780c */ /* 0x040fe20003fc4270 */
[----:B------:R-:W3:Y:S01]  /*7cb0*/  MUFU.TANH R33, R33 ;  /* 0x0000002100217308 */ /* 0x000ee20000002400 */
[----:B------:R-:W-:Y:S02]  /*7cc0*/  ISETP.GT.AND P5, PT, R4, 0x21, PT ;  /* 0x000000210400780c */ /* 0x000fe40003fa4270 */
[----:B------:R-:W-:Y:S01]  /*7cd0*/  FSEL R243, R22, -INF , P4 ;  /* 0xff80000016f37808 */ /* 0x000fe20002000000 */
[----:B------:R-:W-:Y:S01]  /*7ce0*/  IMAD.MOV.U32 R22, RZ, RZ, R207 ;  /* 0x000000ffff167224 */ /* 0x000fe200078e00cf */
[----:B-----5:R-:W-:Y:S02]  /*7cf0*/  FSEL R251, R29, -INF , P3 ;  /* 0xff8000001dfb7808 */ /* 0x020fe40001800000 */
[----:B------:R-:W-:Y:S02]  /*7d00*/  ISETP.GT.AND P0, PT, R4, 0x29, PT ;  /* 0x000000290400780c */ /* 0x000fe40003f04270 */
[----:B------:R-:W-:Y:S01]  /*7d10*/  FSEL R239, R20, -INF , P6 ;  /* 0xff80000014ef7808 */ /* 0x000fe20003000000 */
[----:B------:R-:W4:Y:S01]  /*7d20*/  MUFU.TANH R28, R28 ;  /* 0x0000001c001c7308 */ /* 0x000f220000002400 */
[C---:B------:R-:W-:Y:S02]  /*7d30*/  ISETP.GT.AND P6, PT, R0.reuse, 0x28, PT ;  /* 0x000000280000780c */ /* 0x040fe40003fc4270 */
[----:B------:R-:W-:Y:S02]  /*7d40*/  FSEL R241, R21, -INF , P5 ;  /* 0xff80000015f17808 */ /* 0x000fe40002800000 */
[----:B------:R-:W-:Y:S02]  /*7d50*/  ISETP.GT.AND P5, PT, R0, 0x29, PT ;  /* 0x000000290000780c */ /* 0x000fe40003fa4270 */
[----:B------:R-:W-:Y:S02]  /*7d60*/  FMNMX.FTZ R12, R230, R12, !PT ;  /* 0x0000000ce60c7209 */ /* 0x000fe40007810000 */
[----:B------:R-:W-:Y:S01]  /*7d70*/  ISETP.GT.AND P3, PT, R0, 0x39, PT ;  /* 0x000000390000780c */ /* 0x000fe20003f64270 */
[----:B------:R-:W5:Y:S01]  /*7d80*/  MUFU.TANH R41, R41 ;  /* 0x0000002900297308 */ /* 0x000f620000002400 */
[----:B------:R-:W-:Y:S02]  /*7d90*/  ISETP.GT.AND P1, PT, R4, 0x28, PT ;  /* 0x000000280400780c */ /* 0x000fe40003f24270 */
[----:B------:R-:W-:Y:S02]  /*7da0*/  FSEL R246, R25, -INF , P0 ;  /* 0xff80000019f67808 */ /* 0x000fe40000000000 */
[----:B------:R-:W-:Y:S02]  /*7db0*/  FSEL R247, R26, -INF , P6 ;  /* 0xff8000001af77808 */ /* 0x000fe40003000000 */
[C---:B------:R-:W-:Y:S02]  /*7dc0*/  ISETP.GT.AND P6, PT, R4.reuse, 0x38, PT ;  /* 0x000000380400780c */ /* 0x040fe40003fc4270 */
[----:B------:R-:W-:Y:S01]  /*7dd0*/  FMNMX.FTZ R12, R243, R12, !PT ;  /* 0x0000000cf30c7209 */ /* 0x000fe20007810000 */
[----:B------:R-:W5:Y:S01]  /*7de0*/  MUFU.TANH R31, R31 ;  /* 0x0000001f001f7308 */ /* 0x000f620000002400 */
[----:B------:R-:W-:Y:S02]  /*7df0*/  FSEL R250, R27, -INF , P5 ;  /* 0xff8000001bfa7808 */ /* 0x000fe40002800000 */
[C---:B------:R-:W-:Y:S02]  /*7e00*/  ISETP.GT.AND P5, PT, R4.reuse, 0x39, PT ;  /* 0x000000390400780c */ /* 0x040fe40003fa4270 */
[----:B------:R-:W-:Y:S02]  /*7e10*/  ISETP.GT.AND P4, PT, R4, 0x30, PT ;  /* 0x000000300400780c */ /* 0x000fe40003f84270 */
[----:B------:R-:W-:Y:S02]  /*7e20*/  FSEL R245, R24, -INF , P1 ;  /* 0xff80000018f57808 */ /* 0x000fe40000800000 */
[C---:B------:R-:W-:Y:S01]  /*7e30*/  ISETP.GT.AND P1, PT, R0.reuse, 0x30, PT ;  /* 0x000000300000780c */ /* 0x040fe20003f24270 */
[----:B------:R-:W-:Y:S01]  /*7e40*/  MUFU.TANH R43, R43 ;  /* 0x0000002b002b7308 */ /* 0x000fe20000002400 */
[----:B------:R-:W-:Y:S02]  /*7e50*/  ISETP.GT.AND P0, PT, R0, 0x31, PT ;  /* 0x000000310000780c */ /* 0x000fe40003f04270 */
[----:B------:R-:W-:Y:S02]  /*7e60*/  FSEL R35, R35, -INF , P3 ;  /* 0xff80000023237808 */ /* 0x000fe40001800000 */
[----:B------:R-:W-:Y:S02]  /*7e70*/  ISETP.GT.AND P3, PT, R4, 0x49, PT ;  /* 0x000000490400780c */ /* 0x000fe40003f64270 */
[----:B-1----:R-:W-:Y:S02]  /*7e80*/  FSEL R249, R32, -INF , P6 ;  /* 0xff80000020f97808 */ /* 0x002fe40003000000 */
[----:B---3--:R-:W-:Y:S01]  /*7e90*/  FSEL R248, R33, -INF , P5 ;  /* 0xff80000021f87808 */ /* 0x008fe20002800000 */
[----:B------:R-:W1:Y:S01]  /*7ea0*/  MUFU.TANH R37, R37 ;  /* 0x0000002500257308 */ /* 0x000e620000002400 */
[----:B------:R-:W-:Y:S02]  /*7eb0*/  FSEL R30, R30, -INF , P1 ;  /* 0xff8000001e1e7808 */ /* 0x000fe40000800000 */
[----:B----4-:R-:W-:Y:S02]  /*7ec0*/  FSEL R252, R28, -INF , P4 ;  /* 0xff8000001cfc7808 */ /* 0x010fe40002000000 */
[----:B------:R-:W-:Y:S02]  /*7ed0*/  FMNMX.FTZ R12, R242, R12, !PT ;  /* 0x0000000cf20c7209 */ /* 0x000fe40007810000 */
[----:B-----5:R-:W-:Y:S02]  /*7ee0*/  FSEL R237, R41, -INF , P3 ;  /* 0xff80000029ed7808 */ /* 0x020fe40001800000 */
[----:B------:R-:W-:Y:S01]  /*7ef0*/  ISETP.GT.AND P3, PT, R0, 0x49, PT ;  /* 0x000000490000780c */ /* 0x000fe20003f64270 */
[----:B------:R-:W3:Y:S01]  /*7f00*/  MUFU.TANH R34, R34 ;  /* 0x0000002200227308 */ /* 0x000ee20000002400 */
[----:B------:R-:W-:Y:S02]  /*7f10*/  FSEL R31, R31, -INF , P0 ;  /* 0xff8000001f1f7808 */ /* 0x000fe40000000000 */
[----:B------:R-:W-:Y:S02]  /*7f20*/  ISETP.GT.AND P0, PT, R4, 0x41, PT ;  /* 0x000000410400780c */ /* 0x000fe40003f04270 */
[C---:B------:R-:W-:Y:S02]  /*7f30*/  ISETP.GT.AND P6, PT, R0.reuse, 0x40, PT ;  /* 0x000000400000780c */ /* 0x040fe40003fc4270 */
[C---:B------:R-:W-:Y:S02]  /*7f40*/  ISETP.GT.AND P5, PT, R0.reuse, 0x41, PT ;  /* 0x000000410000780c */ /* 0x040fe40003fa4270 */
[----:B------:R-:W-:Y:S01]  /*7f50*/  ISETP.GT.AND P4, PT, R0, 0x38, PT ;  /* 0x000000380000780c */ /* 0x000fe20003f84270 */
[----:B------:R-:W4:Y:S01]  /*7f60*/  MUFU.TANH R36, R36 ;  /* 0x0000002400247308 */ /* 0x000f220000002400 */
[----:B------:R-:W-:Y:S02]  /*7f70*/  ISETP.GT.AND P1, PT, R4, 0x40, PT ;  /* 0x000000400400780c */ /* 0x000fe40003f24270 */
[----:B------:R-:W-:Y:S02]  /*7f80*/  FMNMX.FTZ R101, R6, R2, !PT ;  /* 0x0000000206657209 */ /* 0x000fe40007810000 */
[----:B-1----:R-:W-:Y:S02]  /*7f90*/  FSEL R240, R37, -INF , P0 ;  /* 0xff80000025f07808 */ /* 0x002fe40000000000 */
[----:B------:R-:W-:Y:S02]  /*7fa0*/  ISETP.GT.AND P0, PT, R4, 0x51, PT ;  /* 0x000000510400780c */ /* 0x000fe40003f04270 */
[----:B------:R-:W-:Y:S01]  /*7fb0*/  FMNMX.FTZ R101, R5, R101, !PT ;  /* 0x0000006505657209 */ /* 0x000fe20007810000 */
[----:B------:R-:W1:Y:S01]  /*7fc0*/  MUFU.TANH R15, R15 ;  /* 0x0000000f000f7308 */ /* 0x000e620000002400 */
[----:B------:R-:W-:Y:S02]  /*7fd0*/  MOV R162, R219 ;  /* 0x000000db00a27202 */ /* 0x000fe40000000f00 */
[----:B------:R-:W-:Y:S02]  /*7fe0*/  FMNMX.FTZ R101, R9, R101, !PT ;  /* 0x0000006509657209 */ /* 0x000fe40007810000 */
[----:B---3--:R-:W-:Y:S02]  /*7ff0*/  FSEL R47, R34, -INF , P4 ;  /* 0xff800000222f7808 */ /* 0x008fe40002000000 */
[----:B------:R-:W-:Y:S02]  /*8000*/  ISETP.GT.AND P4, PT, R4, 0x48, PT ;  /* 0x000000480400780c */ /* 0x000fe40003f84270 */
[----:B------:R-:W-:Y:S01]  /*8010*/  FMNMX.FTZ R101, R10, R101, !PT ;  /* 0x000000650a657209 */ /* 0x000fe20007810000 */
[----:B------:R-:W3:Y:S01]  /*8020*/  MUFU.TANH R13, R13 ;  /* 0x0000000d000d7308 */ /* 0x000ee20000002400 */
[----:B------:R-:W-:Y:S02]  /*8030*/  MOV R18, R220 ;  /* 0x000000dc00127202 */ /* 0x000fe40000000f00 */
[----:B------:R-:W-:Y:S02]  /*8040*/  FMNMX.FTZ R101, R223, R101, !PT ;  /* 0x00000065df657209 */ /* 0x000fe40007810000 */
[----:B----4-:R-:W-:Y:S02]  /*8050*/  FSEL R244, R36, -INF , P1 ;  /* 0xff80000024f47808 */ /* 0x010fe40000800000 */
[----:B------:R-:W-:Y:S02]  /*8060*/  ISETP.GT.AND P1, PT, R4, 0x50, PT ;  /* 0x000000500400780c */ /* 0x000fe40003f24270 */
[----:B------:R-:W-:Y:S01]  /*8070*/  FMNMX.FTZ R101, R224, R101, !PT ;  /* 0x00000065e0657209 */ /* 0x000fe20007810000 */
[----:B------:R-:W4:Y:S01]  /*8080*/  MUFU.TANH R40, R40 ;  /* 0x0000002800287308 */ /* 0x000f220000002400 */
[----:B------:R-:W-:Y:S02]  /*8090*/  MOV R19, R221 ;  /* 0x000000dd00137202 */ /* 0x000fe40000000f00 */
[----:B------:R-:W-:Y:S02]  /*80a0*/  FMNMX.FTZ R101, R227, R101, !PT ;  /* 0x00000065e3657209 */ /* 0x000fe40007810000 */
[----:B-1----:R-:W-:Y:S02]  /*80b0*/  FSEL R103, R15, -INF , P5 ;  /* 0xff8000000f677808 */ /* 0x002fe40002800000 */
[----:B------:R-:W-:Y:S02]  /*80c0*/  ISETP.GT.AND P5, PT, R4, 0x59, PT ;  /* 0x000000590400780c */ /* 0x000fe40003fa4270 */
[----:B------:R-:W-:Y:S01]  /*80d0*/  FMNMX.FTZ R101, R228, R101, !PT ;  /* 0x00000065e4657209 */ /* 0x000fe20007810000 */
[----:B------:R-:W1:Y:S03]  /*80e0*/  MUFU.TANH R42, R42 ;  /* 0x0000002a002a7308 */ /* 0x000e660000002400 */
[----:B------:R-:W-:Y:S02]  /*80f0*/  FMNMX.FTZ R101, R239, R101, !PT ;  /* 0x00000065ef657209 */ /* 0x000fe40007810000 */
[----:B---3--:R-:W-:Y:S01]  /*8100*/  FSEL R102, R13, -INF , P6 ;  /* 0xff8000000d667808 */ /* 0x008fe20003000000 */
[----:B------:R-:W-:Y:S01]  /*8110*/  FMUL.FTZ R13, R51, c[0x0][0x320] ;  /* 0x0000c800330d7a20 */ /* 0x000fe20000410000 */
[----:B------:R-:W-:Y:S02]  /*8120*/  ISETP.GT.AND P6, PT, R4, 0x58, PT ;  /* 0x000000580400780c */ /* 0x000fe40003fc4270 */
[----:B------:R-:W-:Y:S01]  /*8130*/  FMNMX.FTZ R4, R247, R12, !PT ;  /* 0x0000000cf7047209 */ /* 0x000fe20007810000 */
[----:B------:R-:W-:Y:S01]  /*8140*/  FMUL.FTZ R12, R50, c[0x0][0x320] ;  /* 0x0000c800320c7a20 */ /* 0x000fe20000410000 */
[----:B------:R-:W-:Y:S01]  /*8150*/  MOV R50, R30 ;  /* 0x0000001e00327202 */ /* 0x000fe20000000f00 */
[----:B------:R-:W3:Y:S01]  /*8160*/  MUFU.TANH R44, R44 ;  /* 0x0000002c002c7308 */ /* 0x000ee20000002400 */
[----:B------:R-:W-:Y:S01]  /*8170*/  FSEL R30, R43, -INF , P3 ;  /* 0xff8000002b1e7808 */ /* 0x000fe20001800000 */
[----:B------:R-:W-:Y:S01]  /*8180*/  IMAD.MOV.U32 R51, RZ, RZ, R102 ;  /* 0x000000ffff337224 */ /* 0x000fe200078e0066 */
[----:B------:R-:W5:Y:S01]  /*8190*/  LDL.LU R43, [R1+0x10] ;  /* 0x00001000012b7983 */ /* 0x000f620000300800 */
[----:B------:R-:W-:Y:S02]  /*81a0*/  FMNMX.FTZ R101, R241, R101, !PT ;  /* 0x00000065f1657209 */ /* 0x000fe40007810000 */
[----:B------:R-:W-:Y:S02]  /*81b0*/  FMNMX.FTZ R4, R250, R4, !PT ;  /* 0x00000004fa047209 */ /* 0x000fe40007810000 */
[----:B------:R-:W-:Y:S02]  /*81c0*/  FMNMX.FTZ R101, R245, R101, !PT ;  /* 0x00000065f5657209 */ /* 0x000fe40007810000 */
[----:B------:R-:W-:Y:S01]  /*81d0*/  FMNMX.FTZ R4, R50, R4, !PT ;  /* 0x0000000432047209 */ /* 0x000fe20007810000 */
[----:B------:R-:W3:Y:S01]  /*81e0*/  MUFU.TANH R45, R45 ;  /* 0x0000002d002d7308 */ /* 0x000ee20000002400 */
[----:B------:R-:W-:Y:S02]  /*81f0*/  FMNMX.FTZ R101, R246, R101, !PT ;  /* 0x00000065f6657209 */ /* 0x000fe40007810000 */
[----:B------:R-:W-:Y:S02]  /*8200*/  FMNMX.FTZ R4, R31, R4, !PT ;  /* 0x000000041f047209 */ /* 0x000fe40007810000 */
[----:B------:R-:W-:Y:S02]  /*8210*/  FMNMX.FTZ R101, R252, R101, !PT ;  /* 0x00000065fc657209 */ /* 0x000fe40007810000 */
[----:B------:R-:W-:Y:S02]  /*8220*/  FMNMX.FTZ R4, R47, R4, !PT ;  /* 0x000000042f047209 */ /* 0x000fe40007810000 */
[----:B------:R-:W-:Y:S01]  /*8230*/  FMNMX.FTZ R101, R251, R101, !PT ;  /* 0x00000065fb657209 */ /* 0x000fe20007810000 */
[----:B------:R-:W3:Y:S01]  /*8240*/  MUFU.TANH R48, R48 ;  /* 0x0000003000307308 */ /* 0x000ee20000002400 */
[----:B----4-:R-:W-:Y:S02]  /*8250*/  FSEL R238, R40, -INF , P4 ;  /* 0xff80000028ee7808 */ /* 0x010fe40002000000 */
[----:B------:R-:W-:Y:S02]  /*8260*/  FMNMX.FTZ R101, R249, R101, !PT ;  /* 0x00000065f9657209 */ /* 0x000fe40007810000 */
[----:B------:R-:W-:Y:S02]  /*8270*/  FMNMX.FTZ R4, R35, R4, !PT ;  /* 0x0000000423047209 */ /* 0x000fe40007810000 */
[----:B------:R-:W-:Y:S02]  /*8280*/  FMNMX.FTZ R101, R248, R101, !PT ;  /* 0x00000065f8657209 */ /* 0x000fe40007810000 */
[----:B------:R-:W-:Y:S01]  /*8290*/  ISETP.GT.AND P4, PT, R0, 0x48, PT ;  /* 0x000000480000780c */ /* 0x000fe20003f84270 */
[----:B------:R-:W4:Y:S01]  /*82a0*/  MUFU.TANH R46, R46 ;  /* 0x0000002e002e7308 */ /* 0x000f220000002400 */
[----:B------:R-:W-:Y:S02]  /*82b0*/  FMNMX.FTZ R101, R244, R101, !PT ;  /* 0x00000065f4657209 */ /* 0x000fe40007810000 */
[----:B-1----:R-:W-:Y:S02]  /*82c0*/  FSEL R34, R42, -INF , P4 ;  /* 0xff8000002a227808 */ /* 0x002fe40002000000 */
[----:B------:R-:W-:Y:S02]  /*82d0*/  FMNMX.FTZ R101, R240, R101, !PT ;  /* 0x00000065f0657209 */ /* 0x000fe40007810000 */
[----:B------:R-:W-:Y:S02]  /*82e0*/  FMNMX.FTZ R4, R51, R4, !PT ;  /* 0x0000000433047209 */ /* 0x000fe40007810000 */
[----:B------:R-:W-:Y:S01]  /*82f0*/  FMNMX.FTZ R101, R238, R101, !PT ;  /* 0x00000065ee657209 */ /* 0x000fe20007810000 */
[----:B------:R-:W1:Y:S01]  /*8300*/  MUFU.TANH R49, R49 ;  /* 0x0000003100317308 */ /* 0x000e620000002400 */
[----:B------:R-:W-:Y:S02]  /*8310*/  MOV R42, R103 ;  /* 0x00000067002a7202 */ /* 0x000fe40000000f00 */
[----:B---3--:R-:W-:Y:S02]  /*8320*/  FSEL R236, R44, -INF , P1 ;  /* 0xff8000002cec7808 */ /* 0x008fe40000800000 */
[----:B------:R-:W-:Y:S02]  /*8330*/  FMNMX.FTZ R101, R237, R101, !PT ;  /* 0x00000065ed657209 */ /* 0x000fe40007810000 */
[----:B------:R-:W-:Y:S02]  /*8340*/  FMNMX.FTZ R4, R42, R4, !PT ;  /* 0x000000042a047209 */ /* 0x000fe40007810000 */
[----:B------:R-:W-:Y:S01]  /*8350*/  FMNMX.FTZ R101, R236, R101, !PT ;  /* 0x00000065ec657209 */ /* 0x000fe20007810000 */
[----:B------:R-:W3:Y:S01]  /*8360*/  MUFU.TANH R16, R16 ;  /* 0x0000001000107308 */ /* 0x000ee20000002400 */
[----:B------:R-:W-:Y:S02]  /*8370*/  FSEL R235, R45, -INF , P0 ;  /* 0xff8000002deb7808 */ /* 0x000fe40000000000 */
[----:B------:R-:W-:Y:S02]  /*8380*/  FMNMX.FTZ R4, R34, R4, !PT ;  /* 0x0000000422047209 */ /* 0x000fe40007810000 */
[----:B------:R-:W-:Y:S02]  /*8390*/  ISETP.GT.AND P1, PT, R0, 0x50, PT ;  /* 0x000000500000780c */ /* 0x000fe40003f24270 */
[----:B------:R-:W-:Y:S02]  /*83a0*/  FSEL R234, R48, -INF , P6 ;  /* 0xff80000030ea7808 */ /* 0x000fe40003000000 */
[----:B------:R-:W-:Y:S01]  /*83b0*/  FMNMX.FTZ R101, R235, R101, !PT ;  /* 0x00000065eb657209 */ /* 0x000fe20007810000 */
[----:B------:R-:W3:Y:S01]  /*83c0*/  MUFU.TANH R12, R12 ;  /* 0x0000000c000c7308 */ /* 0x000ee20000002400 */
[----:B----4-:R-:W-:Y:S02]  /*83d0*/  FSEL R27, R46, -INF , P1 ;  /* 0xff8000002e1b7808 */ /* 0x010fe40000800000 */
[----:B------:R-:W-:Y:S02]  /*83e0*/  FMNMX.FTZ R4, R30, R4, !PT ;  /* 0x000000041e047209 */ /* 0x000fe40007810000 */
[----:B------:R-:W-:Y:S02]  /*83f0*/  ISETP.GT.AND P0, PT, R0, 0x51, PT ;  /* 0x000000510000780c */ /* 0x000fe40003f04270 */
[----:B------:R-:W-:Y:S02]  /*8400*/  MOV R102, R233 ;  /* 0x000000e900667202 */ /* 0x000fe40000000f00 */
[----:B-1----:R-:W-:Y:S01]  /*8410*/  FSEL R233, R49, -INF , P5 ;  /* 0xff80000031e97808 */ /* 0x002fe20002800000 */
[----:B------:R-:W1:Y:S01]  /*8420*/  MUFU.TANH R13, R13 ;  /* 0x0000000d000d7308 */ /* 0x000e620000002400 */
[----:B------:R-:W-:Y:S02]  /*8430*/  FMNMX.FTZ R101, R234, R101, !PT ;  /* 0x00000065ea657209 */ /* 0x000fe40007810000 */
[----:B------:R-:W-:Y:S02]  /*8440*/  ISETP.GT.AND P1, PT, R0, 0x58, PT ;  /* 0x000000580000780c */ /* 0x000fe40003f24270 */
[----:B---3--:R-:W-:Y:S02]  /*8450*/  FSEL R26, R16, -INF , P0 ;  /* 0xff800000101a7808 */ /* 0x008fe40000000000 */
[----:B------:R-:W-:Y:S02]  /*8460*/  FMNMX.FTZ R4, R27, R4, !PT ;  /* 0x000000041b047209 */ /* 0x000fe40007810000 */
[----:B------:R-:W-:Y:S02]  /*8470*/  ISETP.GT.AND P0, PT, R0, 0x59, PT ;  /* 0x000000590000780c */ /* 0x000fe40003f04270 */
[----:B------:R-:W-:Y:S02]  /*8480*/  FMNMX.FTZ R0, R26, R4, !PT ;  /* 0x000000041a007209 */ /* 0x000fe40007810000 */
[----:B------:R-:W-:Y:S02]  /*8490*/  FMNMX.FTZ R101, R233, R101, !PT ;  /* 0x00000065e9657209 */ /* 0x000fe40007810000 */
[----:B------:R-:W-:Y:S02]  /*84a0*/  FSEL R23, R12, -INF , P1 ;  /* 0xff8000000c177808 */ /* 0x000fe40000800000 */
[----:B------:R-:W-:Y:S01]  /*84b0*/  MOV R46, R42 ;  /* 0x0000002a002e7202 */ /* 0x000fe20000000f00 */
[----:B------:R-:W3:Y:S01]  /*84c0*/  SHFL.BFLY PT, R12, R101, 0x2, 0x1f ;  /* 0x0c401f00650c7f89 */ /* 0x000ee200000e0000 */
[----:B------:R-:W-:Y:S02]  /*84d0*/  FMNMX.FTZ R0, R23, R0, !PT ;  /* 0x0000000017007209 */ /* 0x000fe40007810000 */
[----:B-1----:R-:W-:Y:S04]  /*84e0*/  FSEL R15, R13, -INF , P0 ;  /* 0xff8000000d0f7808 */ /* 0x002fe80000000000 */
[----:B------:R-:W-:Y:S05]  /*84f0*/  FMNMX.FTZ R0, R15, R0, !PT ;  /* 0x000000000f007209 */ /* 0x000fea0007810000 */
[----:B------:R-:W1:Y:S01]  /*8500*/  SHFL.BFLY PT, R4, R0, 0x2, 0x1f ;  /* 0x0c401f0000047f89 */ /* 0x000e6200000e0000 */
[----:B---3--:R-:W-:Y:S07]  /*8510*/  FMNMX.FTZ R101, R101, R12, !PT ;  /* 0x0000000c65657209 */ /* 0x008fee0007810000 */
[----:B------:R-:W3:Y:S01]  /*8520*/  SHFL.BFLY PT, R12, R101, 0x1, 0x1f ;  /* 0x0c201f00650c7f89 */ /* 0x000ee200000e0000 */
[----:B-1----:R-:W-:Y:S07]  /*8530*/  FMNMX.FTZ R0, R0, R4, !PT ;  /* 0x0000000400007209 */ /* 0x002fee0007810000 */
[----:B------:R-:W1:Y:S01]  /*8540*/  SHFL.BFLY PT, R100, R0, 0x1, 0x1f ;  /* 0x0c201f0000647f89 */ /* 0x000e6200000e0000 */
[----:B---3--:R-:W-:Y:S04]  /*8550*/  FMNMX.FTZ R101, R101, R12, !PT ;  /* 0x0000000c65657209 */ /* 0x008fe80007810000 */
[C---:B------:R-:W-:Y:S01]  /*8560*/  FSETP.NEU.FTZ.AND P1, PT, R101.reuse, -INF , PT ;  /* 0xff8000006500780b */ /* 0x040fe20003f3d000 */
[----:B------:R-:W-:Y:S05]  /*8570*/  FMUL.FTZ R103, R101, c[0x0][0x2d0] ;  /* 0x0000b40065677a20 */ /* 0x000fea0000410000 */
[----:B------:R-:W-:Y:S02]  /*8580*/  FSEL R103, R103, RZ, P1 ;  /* 0x000000ff67677208 */ /* 0x000fe40000800000 */
[----:B-1----:R-:W-:Y:S03]  /*8590*/  FMNMX.FTZ R100, R0, R100, !PT ;  /* 0x0000006400647209 */ /* 0x002fe60007810000 */
[--C-:B------:R-:W-:Y:S01]  /*85a0*/  FFMA.FTZ R160, R6, c[0x0][0x2d0], -R103.reuse ;  /* 0x0000b40006a07a23 */ /* 0x100fe20000010867 */
[----:B------:R-:W-:Y:S01]  /*85b0*/  FSEL R0, R101, RZ, P1 ;  /* 0x000000ff65007208 */ /* 0x000fe20000800000 */
[--C-:B------:R-:W-:Y:S01]  /*85c0*/  FFMA.FTZ R5, R5, c[0x0][0x2d0], -R103.reuse ;  /* 0x0000b40005057a23 */ /* 0x100fe20000010867 */
[C---:B------:R-:W-:Y:S01]  /*85d0*/  FSETP.NEU.FTZ.AND P0, PT, R100.reuse, -INF , PT ;  /* 0xff8000006400780b */ /* 0x040fe20003f1d000 */
[----:B------:R-:W-:Y:S02]  /*85e0*/  FMUL.FTZ R219, R100, c[0x0][0x2d0] ;  /* 0x0000b40064db7a20 */ /* 0x000fe40000410000 */
[----:B------:R-:W-:Y:S01]  /*85f0*/  FADD.FTZ R0, -R0, R2 ;  /* 0x0000000200007221 */ /* 0x000fe20000010100 */
[----:B------:R-:W-:Y:S01]  /*8600*/  MUFU.EX2 R160, R160 ;  /* 0x000000a000a07308 */ /* 0x000fe20000000800 */
[--C-:B------:R-:W-:Y:S01]  /*8610*/  FFMA.FTZ R9, R9, c[0x0][0x2d0], -R103.reuse ;  /* 0x0000b40009097a23 */ /* 0x100fe20000010867 */
[----:B------:R-:W-:Y:S01]  /*8620*/  FSEL R219, R219, RZ, P0 ;  /* 0x000000ffdbdb7208 */ /* 0x000fe20000000000 */
[----:B------:R-:W-:Y:S02]  /*8630*/  FMUL.FTZ R0, R0, c[0x0][0x2d0] ;  /* 0x0000b40000007a20 */ /* 0x000fe40000410000 */
[----:B------:R-:W-:Y:S02]  /*8640*/  FFMA.FTZ R10, R10, c[0x0][0x2d0], -R103 ;  /* 0x0000b4000a0a7a23 */ /* 0x000fe40000010867 */
[--C-:B------:R-:W-:Y:S02]  /*8650*/  FFMA.FTZ R8, R8, c[0x0][0x2d0], -R219.reuse ;  /* 0x0000b40008087a23 */ /* 0x100fe400000108db */
[--C-:B------:R-:W-:Y:S01]  /*8660*/  FFMA.FTZ R161, R7, c[0x0][0x2d0], -R219.reuse ;  /* 0x0000b40007a17a23 */ /* 0x100fe200000108db */
[----:B------:R1:W3:Y:S01]  /*8670*/  MUFU.EX2 R2, R0 ;  /* 0x0000000000027308 */ /* 0x0002e20000000800 */
[----:B------:R-:W-:Y:S09]  /*8680*/  FFMA.FTZ R11, R11, c[0x0][0x2d0], -R219 ;  /* 0x0000b4000b0b7a23 */ /* 0x000ff200000108db */
[----:B------:R4:W2:Y:S10]  /*8690*/  MUFU.EX2 R222, R5 ;  /* 0x0000000500de7308 */ /* 0x0008b40000000800 */
[----:B------:R2:W-:Y:S01]  /*86a0*/  MUFU.EX2 R221, R8 ;  /* 0x0000000800dd7308 */ /* 0x0005e20000000800 */
[----:B-1----:R-:W-:Y:S01]  /*86b0*/  FSEL R0, R100, RZ, P0 ;  /* 0x000000ff64007208 */ /* 0x002fe20000000000 */
[C---:B---3--:R-:W-:Y:S02]  /*86c0*/  FMUL.FTZ R4, R2.reuse, R104 ;  /* 0x0000006802047220 */ /* 0x048fe40000410000 */
[----:B------:R-:W-:Y:S01]  /*86d0*/  FMUL.FTZ R12, R2, R112 ;  /* 0x00000070020c7220 */ /* 0x000fe20000410000 */
[----:B------:R-:W-:Y:S01]  /*86e0*/  MOV R112, R27 ;  /* 0x0000001b00707202 */ /* 0x000fe20000000f00 */
[----:B------:R-:W-:Y:S04]  /*86f0*/  FADD.FTZ R0, -R0, R3 ;  /* 0x0000000300007221 */ /* 0x000fe80000010100 */
[----:B------:R1:W-:Y:S01]  /*8700*/  MUFU.EX2 R220, R9 ;  /* 0x0000000900dc7308 */ /* 0x0003e20000000800 */
[----:B------:R-:W-:Y:S02]  /*8710*/  FMUL.FTZ R13, R2, R113 ;  /* 0x00000071020d7220 */ /* 0x000fe40000410000 */
[----:B------:R-:W-:Y:S02]  /*8720*/  FMUL.FTZ R0, R0, c[0x0][0x2d0] ;  /* 0x0000b40000007a20 */ /* 0x000fe40000410000 */
[C---:B----4-:R-:W-:Y:S01]  /*8730*/  FMUL.FTZ R5, R2.reuse, R105 ;  /* 0x0000006902057220 */ /* 0x050fe20000410000 */
[----:B------:R-:W-:Y:S01]  /*8740*/  MOV R105, R30 ;  /* 0x0000001e00697202 */ /* 0x000fe20000000f00 */
[C---:B------:R-:W-:Y:S02]  /*8750*/  FMUL.FTZ R16, R2.reuse, R116 ;  /* 0x0000007402107220 */ /* 0x040fe40000410000 */
[C---:B--2---:R-:W-:Y:S01]  /*8760*/  FFMA.FTZ R116, R2.reuse, R204, R160 ;  /* 0x000000cc02747223 */ /* 0x044fe200000100a0 */
[----:B------:R-:W-:Y:S01]  /*8770*/  MUFU.EX2 R161, R161 ;  /* 0x000000a100a17308 */ /* 0x000fe20000000800 */
[----:B------:R-:W-:Y:S01]  /*8780*/  FMUL.FTZ R17, R2, R117 ;  /* 0x0000007502117220 */ /* 0x000fe20000410000 */
[----:B------:R-:W-:Y:S01]  /*8790*/  F2FP.PACK_AB R160, R222, R160 ;  /* 0x000000a0dea0723e */ /* 0x000fe200000000ff */
[C---:B------:R-:W-:Y:S01]  /*87a0*/  FMUL.FTZ R20, R2.reuse, R120 ;  /* 0x0000007802147220 */ /* 0x040fe20000410000 */
[----:B------:R-:W-:Y:S01]  /*87b0*/  MOV R117, R26 ;  /* 0x0000001a00757202 */ /* 0x000fe20000000f00 */
[C---:B------:R-:W-:Y:S02]  /*87c0*/  FMUL.FTZ R8, R2.reuse, R108 ;  /* 0x0000006c02087220 */ /* 0x040fe40000410000 */
[C---:B------:R-:W-:Y:S01]  /*87d0*/  FMUL.FTZ R21, R2.reuse, R121 ;  /* 0x0000007902157220 */ /* 0x040fe20000410000 */
[----:B------:R-:W-:Y:S01]  /*87e0*/  MOV R121, R38 ;  /* 0x0000002600797202 */ /* 0x000fe20000000f00 */
[C---:B------:R-:W-:Y:S01]  /*87f0*/  FMUL.FTZ R24, R2.reuse, R124 ;  /* 0x0000007c02187220 */ /* 0x040fe20000410000 */
[----:B------:R-:W-:Y:S01]  /*8800*/  MUFU.EX2 R0, R0 ;  /* 0x0000000000007308 */ /* 0x000fe20000000800 */
[C---:B------:R-:W-:Y:S01]  /*8810*/  FMUL.FTZ R25, R2.reuse, R125 ;  /* 0x0000007d02197220 */ /* 0x040fe20000410000 */
[----:B------:R-:W-:Y:S01]  /*8820*/  MOV R125, R15 ;  /* 0x0000000f007d7202 */ /* 0x000fe20000000f00 */
[C---:B------:R-:W-:Y:S01]  /*8830*/  FMUL.FTZ R28, R2.reuse, R148 ;  /* 0x00000094021c7220 */ /* 0x040fe20000410000 */
[----:B------:R-:W-:Y:S01]  /*8840*/  MOV R148, R102 ;  /* 0x0000006600947202 */ /* 0x000fe20000000f00 */
[C---:B-1----:R-:W-:Y:S01]  /*8850*/  FMUL.FTZ R9, R2.reuse, R109 ;  /* 0x0000006d02097220 */ /* 0x042fe20000410000 */
[----:B------:R-:W-:Y:S01]  /*8860*/  MOV R109, R39 ;  /* 0x00000027006d7202 */ /* 0x000fe20000000f00 */
[C---:B------:R-:W-:Y:S01]  /*8870*/  FMUL.FTZ R29, R2.reuse, R149 ;  /* 0x00000095021d7220 */ /* 0x040fe20000410000 */
[----:B------:R-:W-:Y:S01]  /*8880*/  MOV R149, R163 ;  /* 0x000000a300957202 */ /* 0x000fe20000000f00 */
[C---:B------:R-:W-:Y:S01]  /*8890*/  FMUL.FTZ R32, R2.reuse, R144 ;  /* 0x0000009002207220 */ /* 0x040fe20000410000 */
[----:B------:R-:W1:Y:S01]  /*88a0*/  MUFU.EX2 R232, R10 ;  /* 0x0000000a00e87308 */ /* 0x000e620000000800 */
        /* <DEDUP_REMOVED lines=9> */
[----:B------:R2:W-:Y:S01]  /*8940*/  MUFU.EX2 R231, R11 ;  /* 0x0000000b00e77308 */ /* 0x0005e20000000800 */
        /* <DEDUP_REMOVED lines=8> */
[C---:B------:R-:W-:Y:S02]  /*89d0*/  FMUL.FTZ R52, R2.reuse, R52 ;  /* 0x0000003402347220 */ /* 0x040fe40000410000 */
[C---:B------:R-:W-:Y:S02]  /*89e0*/  FMUL.FTZ R53, R2.reuse, R53 ;  /* 0x0000003502357220 */ /* 0x040fe40000410000 */
[----:B------:R-:W-:Y:S01]  /*89f0*/  FMUL.FTZ R56, R2, R56 ;  /* 0x0000003802387220 */ /* 0x000fe20000410000 */
[----:B-1----:R-:W-:Y:S01]  /*8a00*/  F2FP.PACK_AB R162, R232, R220 ;  /* 0x000000dce8a2723e */ /* 0x002fe200000000ff */
        /* <DEDUP_REMOVED lines=21> */
[----:B------:R-:W-:Y:S01]  /*8b60*/  IADD3 R2, R214, R208, RZ ;  /* 0x000000d0d6027210 */ /* 0x000fe20007ffe0ff */
[----:B------:R-:W-:Y:S02]  /*8b70*/  FFMA.FTZ R3, R14, c[0x0][0x2d0], -R219 ;  /* 0x0000b4000e037a23 */ /* 0x000fe400000108db */
[----:B------:R-:W-:Y:S02]  /*8b80*/  IMAD.MOV.U32 R104, RZ, RZ, R34 ;  /* 0x000000ffff687224 */ /* 0x000fe400078e0022 */
[----:B------:R-:W1:Y:S01]  /*8b90*/  LDSM.16.MT88.4 R204, [R2] ;  /* 0x0000000002cc783b */ /* 0x000e620000004200 */
[----:B------:R-:W3:Y:S01]  /*8ba0*/  MUFU.EX2 R124, R3 ;  /* 0x00000003007c7308 */ /* 0x000ee20000000800 */
[----:B------:R-:W-:Y:S01]  /*8bb0*/  IMAD.IADD R102, R212, 0x1, R2 ;  /* 0x00000001d4667824 */ /* 0x000fe200078e0202 */
[----:B------:R-:W-:Y:S01]  /*8bc0*/  MOV R125, R104 ;  /* 0x00000068007d7202 */ /* 0x000fe20000000f00 */
[C---:B-----5:R-:W-:Y:S01]  /*8bd0*/  FFMA.FTZ R113, R0.reuse, R43, R161 ;  /* 0x0000002b00717223 */ /* 0x060fe200000100a1 */
[C---:B------:R-:W-:Y:S01]  /*8be0*/  F2FP.PACK_AB R161, R221.reuse, R161 ;  /* 0x000000a1dda1723e */ /* 0x040fe200000000ff */
[C---:B------:R-:W-:Y:S02]  /*8bf0*/  FMUL.FTZ R6, R0.reuse, R106 ;  /* 0x0000006a00067220 */ /* 0x040fe40000410000 */
[C---:B------:R-:W-:Y:S02]  /*8c00*/  FMUL.FTZ R7, R0.reuse, R107 ;  /* 0x0000006b00077220 */ /* 0x040fe40000410000 */
[C---:B------:R-:W-:Y:S01]  /*8c10*/  FMUL.FTZ R43, R0.reuse, R139 ;  /* 0x0000008b002b7220 */ /* 0x040fe20000410000 */
[----:B------:R-:W-:Y:S01]  /*8c20*/  MOV R139, R136 ;  /* 0x00000088008b7202 */ /* 0x000fe20000000f00 */
[C---:B------:R-:W-:Y:S01]  /*8c30*/  FMUL.FTZ R10, R0.reuse, R110 ;  /* 0x0000006e000a7220 */ /* 0x040fe20000410000 */
[----:B------:R-:W-:Y:S01]  /*8c40*/  MOV R136, R105 ;  /* 0x0000006900887202 */ /* 0x000fe20000000f00 */
[C---:B--2---:R-:W-:Y:S01]  /*8c50*/  FMUL.FTZ R11, R0.reuse, R111 ;  /* 0x0000006f000b7220 */ /* 0x044fe20000410000 */
[----:B------:R-:W2:Y:S01]  /*8c60*/  LDSM.16.MT88.4 R104, [R102] ;  /* 0x000000006668783b */ /* 0x000ea20000004200 */
[C---:B------:R-:W-:Y:S02]  /*8c70*/  FMUL.FTZ R14, R0.reuse, R114 ;  /* 0x00000072000e7220 */ /* 0x040fe40000410000 */
[C---:B------:R-:W-:Y:S02]  /*8c80*/  FMUL.FTZ R15, R0.reuse, R115 ;  /* 0x00000073000f7220 */ /* 0x040fe40000410000 */
[----:B------:R-:W-:Y:S02]  /*8c90*/  IMAD.MOV.U32 R120, RZ, RZ, R23 ;  /* 0x000000ffff787224 */ /* 0x000fe400078e0017 */
[----:B------:R-:W-:Y:S02]  /*8ca0*/  IMAD.MOV.U32 R144, RZ, RZ, R18 ;  /* 0x000000ffff907224 */ /* 0x000fe400078e0012 */
[----:B------:R-:W-:Y:S01]  /*8cb0*/  FMUL.FTZ R18, R0, R118 ;  /* 0x0000007600127220 */ /* 0x000fe20000410000 */
[----:B---3--:R-:W-:Y:S01]  /*8cc0*/  F2FP.PACK_AB R163, R124, R231 ;  /* 0x000000e77ca3723e */ /* 0x008fe200000000ff */
[----:B------:R-:W-:Y:S01]  /*8cd0*/  FADD.FTZ R221, R221, R113 ;  /* 0x00000071dddd7221 */ /* 0x000fe20000010000 */
[----:B------:R-:W-:Y:S01]  /*8ce0*/  MOV R133, R120 ;  /* 0x0000007800857202 */ /* 0x000fe20000000f00 */
[--C-:B------:R-:W-:Y:S02]  /*8cf0*/  FFMA.FTZ R118, R249, c[0x0][0x2d0], -R103.reuse ;  /* 0x0000b400f9767a23 */ /* 0x100fe40000010867 */
[----:B------:R-:W-:Y:S02]  /*8d00*/  FMUL.FTZ R19, R0, R119 ;  /* 0x0000007700137220 */ /* 0x000fe40000410000 */
[----:B------:R-:W-:Y:S02]  /*8d10*/  FFMA.FTZ R119, R248, c[0x0][0x2d0], -R103 ;  /* 0x0000b400f8777a23 */ /* 0x000fe40000010867 */
[----:B------:R-:W3:Y:S01]  /*8d20*/  LDL.64 R248, [R1+0x50] ;  /* 0x0000500001f87983 */ /* 0x000ee20000100a00 */
[----:B------:R-:W-:Y:S02]  /*8d30*/  IMAD.MOV.U32 R108, RZ, RZ, R31 ;  /* 0x000000ffff6c7224 */ /* 0x000fe400078e001f */
[C---:B------:R-:W-:Y:S02]  /*8d40*/  FMUL.FTZ R22, R0.reuse, R122 ;  /* 0x0000007a00167220 */ /* 0x040fe40000410000 */
[C---:B------:R-:W-:Y:S01]  /*8d50*/  FMUL.FTZ R23, R0.reuse, R123 ;  /* 0x0000007b00177220 */ /* 0x040fe20000410000 */
[C---:B-1----:R-:W-:Y:S05]  /*8d60*/  HMMA.16816.F32 R4, R160.reuse, R204, R4 ;  /* 0x000000cca004723c */ /* 0x042fea0000001804 */
[C---:B------:R-:W-:Y:S01]  /*8d70*/  FMUL.FTZ R26, R0.reuse, R126 ;  /* 0x0000007e001a7220 */ /* 0x040fe20000410000 */
[----:B------:R-:W-:Y:S01]  /*8d80*/  MOV R123, R125 ;  /* 0x0000007d007b7202 */ /* 0x000fe20000000f00 */
[----:B------:R-:W-:Y:S01]  /*8d90*/  FMUL.FTZ R27, R0, R127 ;  /* 0x0000007f001b7220 */ /* 0x000fe20000410000 */
[C---:B------:R-:W-:Y:S04]  /*8da0*/  HMMA.16816.F32 R8, R160.reuse, R206, R8 ;  /* 0x000000cea008723c */ /* 0x040fe80000001808 */
[----:B------:R-:W-:Y:S01]  /*8db0*/  FFMA.FTZ R123, R123, c[0x0][0x2d0], -R219 ;  /* 0x0000b4007b7b7a23 */ /* 0x000fe200000108db */
[----:B------:R-:W-:Y:S01]  /*8dc0*/  MOV R204, R108 ;  /* 0x0000006c00cc7202 */ /* 0x000fe20000000f00 */
[----:B------:R-:W-:Y:S01]  /*8dd0*/  FFMA.FTZ R108, R224, c[0x0][0x2d0], -R103 ;  /* 0x0000b400e06c7a23 */ /* 0x000fe20000010867 */
[----:B------:R-:W-:Y:S01]  /*8de0*/  MOV R206, R137 ;  /* 0x0000008900ce7202 */ /* 0x000fe20000000f00 */
[C---:B--2---:R-:W-:Y:S02]  /*8df0*/  HMMA.16816.F32 R12, R160.reuse, R104, R12 ;  /* 0x00000068a00c723c */ /* 0x044fe4000000180c */
[----:B------:R-:W-:Y:S02]  /*8e00*/  MUFU.EX2 R126, R108 ;  /* 0x0000006c007e7308 */ /* 0x000fe40000000800 */
[C---:B------:R-:W-:Y:S01]  /*8e10*/  FMUL.FTZ R30, R0.reuse, R150 ;  /* 0x00000096001e7220 */ /* 0x040fe20000410000 */
[----:B------:R-:W-:Y:S01]  /*8e20*/  MOV R205, R140 ;  /* 0x0000008c00cd7202 */ /* 0x000fe20000000f00 */
[C---:B------:R-:W-:Y:S01]  /*8e30*/  FMUL.FTZ R31, R0.reuse, R151 ;  /* 0x00000097001f7220 */ /* 0x040fe20000410000 */
[----:B------:R-:W-:Y:S01]  /*8e40*/  MOV R151, R128 ;  /* 0x0000008000977202 */ /* 0x000fe20000000f00 */
[C---:B------:R-:W-:Y:S04]  /*8e50*/  HMMA.16816.F32 R16, R160.reuse, R106, R16 ;  /* 0x0000006aa010723c */ /* 0x040fe80000001810 */
[C---:B------:R-:W-:Y:S02]  /*8e60*/  FMUL.FTZ R34, R0.reuse, R146 ;  /* 0x0000009200227220 */ /* 0x040fe40000410000 */
[C---:B------:R-:W-:Y:S01]  /*8e70*/  FMUL.FTZ R35, R0.reuse, R147 ;  /* 0x0000009300237220 */ /* 0x040fe20000410000 */
[----:B------:R-:W-:Y:S01]  /*8e80*/  MOV R147, R136 ;  /* 0x0000008800937202 */ /* 0x000fe20000000f00 */
[C---:B------:R-:W-:Y:S04]  /*8e90*/  FMUL.FTZ R38, R0.reuse, R142 ;  /* 0x0000008e00267220 */ /* 0x040fe80000410000 */
[C---:B------:R-:W-:Y:S02]  /*8ea0*/  FMUL.FTZ R39, R0.reuse, R143 ;  /* 0x0000008f00277220 */ /* 0x040fe40000410000 */
[C---:B------:R-:W-:Y:S02]  /*8eb0*/  FMUL.FTZ R42, R0.reuse, R138 ;  /* 0x0000008a002a7220 */ /* 0x040fe40000410000 */
[----:B------:R-:W-:Y:S01]  /*8ec0*/  IMAD.MOV.U32 R132, RZ, RZ, R117 ;  /* 0x000000ffff847224 */ /* 0x000fe200078e0075 */
[----:B------:R-:W-:Y:S01]  /*8ed0*/  MOV R117, R51 ;  /* 0x0000003300757202 */ /* 0x000fe20000000f00 */
        /* <DEDUP_REMOVED lines=28> */
[----:B------:R-:W-:Y:S02]  /*90a0*/  IMAD.MOV.U32 R120, RZ, RZ, R46 ;  /* 0x000000ffff787224 */ /* 0x000fe400078e002e */
[----:B------:R-:W-:Y:S02]  /*90b0*/  FMUL.FTZ R46, R0, R134 ;  /* 0x00000086002e7220 */ /* 0x000fe40000410000 */
[----:B------:R-:W-:Y:S01]  /*90c0*/  IMAD.IADD R0, R215, 0x1, R208 ;  /* 0x00000001d7007824 */ /* 0x000fe200078e02d0 */
[----:B------:R-:W-:Y:S01]  /*90d0*/  MOV R208, R129 ;  /* 0x0000008100d07202 */ /* 0x000fe20000000f00 */
[----:B------:R-:W-:Y:S01]  /*90e0*/  IMAD.MOV.U32 R140, RZ, RZ, R144 ;  /* 0x000000ffff8c7224 */ /* 0x000fe200078e0090 */
[----:B------:R-:W-:Y:S01]  /*90f0*/  MOV R144, R148 ;  /* 0x0000009400907202 */ /* 0x000fe20000000f00 */
[----:B------:R-:W-:Y:S01]  /*9100*/  IMAD.MOV.U32 R142, RZ, RZ, R120 ;  /* 0x000000ffff8e7224 */ /* 0x000fe200078e0078 */
[----:B------:R-:W1:Y:S01]  /*9110*/  LDSM.16.MT88.4 R104, [R0] ;  /* 0x000000000068783b */ /* 0x000e620000004200 */
[----:B------:R-:W-:Y:S01]  /*9120*/  IADD3 R3, R212, R0, RZ ;  /* 0x00000000d4037210 */ /* 0x000fe20007ffe0ff */
[----:B------:R-:W-:Y:S01]  /*9130*/  IMAD.MOV.U32 R146, RZ, RZ, R132 ;  /* 0x000000ffff927224 */ /* 0x000fe200078e0084 */
[----:B------:R-:W-:Y:S01]  /*9140*/  MOV R148, R109 ;  /* 0x0000006d00947202 */ /* 0x000fe20000000f00 */
[--C-:B------:R-:W-:Y:S01]  /*9150*/  FFMA.FTZ R109, R223, c[0x0][0x2d0], -R103.reuse ;  /* 0x0000b400df6d7a23 */ /* 0x100fe20000010867 */
[----:B------:R-:W-:Y:S01]  /*9160*/  MOV R129, R141 ;  /* 0x0000008d00817202 */ /* 0x000fe20000000f00 */
[----:B------:R-:W-:Y:S01]  /*9170*/  FFMA.FTZ R117, R252, c[0x0][0x2d0], -R103 ;  /* 0x0000b400fc757a23 */ /* 0x000fe20000010867 */
[----:B------:R-:W-:Y:S01]  /*9180*/  MOV R141, R145 ;  /* 0x00000091008d7202 */ /* 0x000fe20000000f00 */
[----:B------:R-:W-:Y:S01]  /*9190*/  IMAD.MOV.U32 R224, RZ, RZ, R204 ;  /* 0x000000ffffe07224 */ /* 0x000fe200078e00cc */
[----:B------:R-:W-:Y:S01]  /*91a0*/  MOV R145, R149 ;  /* 0x0000009500917202 */ /* 0x000fe20000000f00 */
[----:B------:R-:W-:Y:S01]  /*91b0*/  IMAD.MOV.U32 R149, RZ, RZ, R121 ;  /* 0x000000ffff957224 */ /* 0x000fe200078e0079 */
[----:B------:R-:W-:Y:S01]  /*91c0*/  MOV R150, R129 ;  /* 0x0000008100967202 */ /* 0x000fe20000000f00 */
[----:B------:R2:W-:Y:S01]  /*91d0*/  MUFU.EX2 R121, R109 ;  /* 0x0000006d00797308 */ /* 0x0005e20000000800 */
[----:B------:R-:W-:Y:S01]  /*91e0*/  MOV R204, R133 ;  /* 0x0000008500cc7202 */ /* 0x000fe20000000f00 */
[--C-:B------:R-:W-:Y:S02]  /*91f0*/  FFMA.FTZ R207, R235, c[0x0][0x2d0], -R103.reuse ;  /* 0x0000b400ebcf7a23 */ /* 0x100fe40000010867 */
[----:B------:R-:W-:Y:S02]  /*9200*/  FFMA.FTZ R223, R244, c[0x0][0x2d0], -R103 ;  /* 0x0000b400f4df7a23 */ /* 0x000fe40000010867 */
[--C-:B------:R-:W-:Y:S02]  /*9210*/  FFMA.FTZ R206, R206, c[0x0][0x2d0], -R219.reuse ;  /* 0x0000b400cece7a23 */ /* 0x100fe400000108db */
[--C-:B------:R-:W-:Y:S02]  /*9220*/  FFMA.FTZ R204, R204, c[0x0][0x2d0], -R219.reuse ;  /* 0x0000b400cccc7a23 */ /* 0x100fe400000108db */
[----:B------:R-:W-:Y:S10]  /*9230*/  MUFU.EX2 R223, R223 ;  /* 0x000000df00df7308 */ /* 0x000ff40000000800 */
[----:B------:R-:W-:Y:S01]  /*9240*/  MUFU.EX2 R207, R207 ;  /* 0x000000cf00cf7308 */ /* 0x000fe20000000800 */
[----:B--2---:R-:W-:Y:S01]  /*9250*/  LDSM.16.MT88.4 R108, [R2+0x800] ;  /* 0x00080000026c783b */ /* 0x004fe20000004200 */
[C---:B-1----:R-:W-:Y:S08]  /*9260*/  HMMA.16816.F32 R20, R160.reuse, R104, R20 ;  /* 0x00000068a014723c */ /* 0x042ff00000001814 */
[----:B------:R-:W-:Y:S01]  /*9270*/  MUFU.EX2 R206, R206 ;  /* 0x000000ce00ce7308 */ /* 0x000fe20000000800 */
[C---:B------:R-:W-:Y:S01]  /*9280*/  HMMA.16816.F32 R24, R160.reuse, R106, R24 ;  /* 0x0000006aa018723c */ /* 0x040fe20000001818 */
[----:B------:R-:W1:Y:S08]  /*9290*/  LDSM.16.MT88.4 R104, [R3] ;  /* 0x000000000368783b */ /* 0x000e700000004200 */
[----:B------:R-:W-:Y:S01]  /*92a0*/  MUFU.EX2 R204, R204 ;  /* 0x000000cc00cc7308 */ /* 0x000fe20000000800 */
        /* <DEDUP_REMOVED lines=24> */
[C---:B-1----:R-:W-:Y:S07]  /*9430*/  HMMA.16816.F32 R92, R160.reuse, R104, R92 ;  /* 0x00000068a05c723c */ /* 0x042fee000000185c */
[--C-:B------:R-:W-:Y:S01]  /*9440*/  FFMA.FTZ R104, R225, c[0x0][0x2d0], -R219.reuse ;  /* 0x0000b400e1687a23 */ /* 0x100fe200000108db */
[----:B------:R-:W-:Y:S03]  /*9450*/  HMMA.16816.F32 R96, R160, R106, R96 ;  /* 0x0000006aa060723c */ /* 0x000fe60000001860 */
[----:B------:R1:W-:Y:S01]  /*9460*/  MUFU.EX2 R125, R104 ;  /* 0x00000068007d7308 */ /* 0x0003e20000000800 */
[----:B------:R-:W-:Y:S01]  /*9470*/  MOV R225, R112 ;  /* 0x0000007000e17202 */ /* 0x000fe20000000f00 */
[----:B------:R-:W-:Y:S02]  /*9480*/  FFMA.FTZ R112, R229, c[0x0][0x2d0], -R219 ;  /* 0x0000b400e5707a23 */ /* 0x000fe400000108db */
[----:B------:R-:W-:Y:S06]  /*9490*/  FFMA.FTZ R229, R237, c[0x0][0x2d0], -R103 ;  /* 0x0000b400ede57a23 */ /* 0x000fec0000010867 */
[----:B------:R2:W-:Y:S10]  /*94a0*/  MUFU.EX2 R127, R112 ;  /* 0x00000070007f7308 */ /* 0x0005f40000000800 */
[----:B------:R-:W-:Y:S01]  /*94b0*/  MUFU.EX2 R237, R119 ;  /* 0x0000007700ed7308 */ /* 0x000fe20000000800 */
[----:B-1----:R-:W-:Y:S09]  /*94c0*/  FFMA.FTZ R104, R226, c[0x0][0x2d0], -R219 ;  /* 0x0000b400e2687a23 */ /* 0x002ff200000108db */
[----:B------:R1:W4:Y:S01]  /*94d0*/  MUFU.EX2 R128, R104 ;  /* 0x0000006800807308 */ /* 0x0003220000000800 */
[--C-:B--2---:R-:W-:Y:S01]  /*94e0*/  FFMA.FTZ R112, R239, c[0x0][0x2d0], -R103.reuse ;  /* 0x0000b400ef707a23 */ /* 0x104fe20000010867 */
[----:B------:R-:W-:Y:S08]  /*94f0*/  MOV R239, R149 ;  /* 0x0000009500ef7202 */ /* 0x000ff00000000f00 */
[----:B------:R2:W-:Y:S10]  /*9500*/  MUFU.EX2 R132, R112 ;  /* 0x0000007000847308 */ /* 0x0005f40000000800 */
[----:B------:R-:W-:Y:S01]  /*9510*/  MUFU.EX2 R226, R123 ;  /* 0x0000007b00e27308 */ /* 0x000fe20000000800 */
[--C-:B-1----:R-:W-:Y:S01]  /*9520*/  FFMA.FTZ R104, R227, c[0x0][0x2d0], -R103.reuse ;  /* 0x0000b400e3687a23 */ /* 0x102fe20000010867 */
[----:B----4-:R-:W-:Y:S08]  /*9530*/  F2FP.PACK_AB R105, R128, R125 ;  /* 0x0000007d8069723e */ /* 0x010ff000000000ff */
[----:B------:R1:W-:Y:S01]  /*9540*/  MUFU.EX2 R134, R104 ;  /* 0x0000006800867308 */ /* 0x0003e20000000800 */
[--C-:B--2---:R-:W-:Y:S01]  /*9550*/  FFMA.FTZ R112, R241, c[0x0][0x2d0], -R103.reuse ;  /* 0x0000b400f1707a23 */ /* 0x104fe20000010867 */
[----:B------:R-:W-:Y:S08]  /*9560*/  MOV R241, R150 ;  /* 0x0000009600f17202 */ /* 0x000ff00000000f00 */
[----:B------:R2:W-:Y:S10]  /*9570*/  MUFU.EX2 R136, R112 ;  /* 0x0000007000887308 */ /* 0x0005f40000000800 */
[----:B------:R-:W-:Y:S01]  /*9580*/  MUFU.EX2 R229, R229 ;  /* 0x000000e500e57308 */ /* 0x000fe20000000800 */
[--C-:B-1----:R-:W-:Y:S02]  /*9590*/  FFMA.FTZ R104, R228, c[0x0][0x2d0], -R103.reuse ;  /* 0x0000b400e4687a23 */ /* 0x102fe40000010867 */
[----:B------:R-:W-:Y:S02]  /*95a0*/  FFMA.FTZ R228, R240, c[0x0][0x2d0], -R103 ;  /* 0x0000b400f0e47a23 */ /* 0x000fe40000010867 */
[----:B------:R-:W2:Y:S05]  /*95b0*/  LDL R240, [R1+0x58] ;  /* 0x0000580001f07983 */ /* 0x000eaa0000100800 */
[----:B------:R1:W5:Y:S01]  /*95c0*/  MUFU.EX2 R137, R104 ;  /* 0x0000006800897308 */ /* 0x0003620000000800 */
[--C-:B--2---:R-:W-:Y:S02]  /*95d0*/  FFMA.FTZ R112, R243, c[0x0][0x2d0], -R219.reuse ;  /* 0x0000b400f3707a23 */ /* 0x104fe400000108db */
[----:B------:R-:W-:Y:S07]  /*95e0*/  IMAD.MOV.U32 R243, RZ, RZ, R144 ;  /* 0x000000fffff37224 */ /* 0x000fee00078e0090 */
[----:B------:R2:W-:Y:S10]  /*95f0*/  MUFU.EX2 R133, R112 ;  /* 0x0000007000857308 */ /* 0x0005f40000000800 */
[----:B------:R-:W-:Y:S01]  /*9600*/  MUFU.EX2 R228, R228 ;  /* 0x000000e400e47308 */ /* 0x000fe20000000800 */
[----:B-1----:R-:W-:Y:S01]  /*9610*/  FFMA.FTZ R104, R230, c[0x0][0x2d0], -R219 ;  /* 0x0000b400e6687a23 */ /* 0x002fe200000108db */
[----:B-----5:R-:W-:Y:S01]  /*9620*/  F2FP.PACK_AB R106, R137, R134 ;  /* 0x00000086896a723e */ /* 0x020fe200000000ff */
[----:B------:R-:W-:Y:S07]  /*9630*/  FFMA.FTZ R230, R238, c[0x0][0x2d0], -R103 ;  /* 0x0000b400eee67a23 */ /* 0x000fee0000010867 */
[----:B------:R1:W5:Y:S01]  /*9640*/  MUFU.EX2 R130, R104 ;  /* 0x0000006800827308 */ /* 0x0003620000000800 */
[----:B--2---:R-:W-:Y:S01]  /*9650*/  FFMA.FTZ R112, R242, c[0x0][0x2d0], -R219 ;  /* 0x0000b400f2707a23 */ /* 0x004fe200000108db */
[----:B------:R-:W-:Y:S08]  /*9660*/  MOV R242, R145 ;  /* 0x0000009100f27202 */ /* 0x000ff00000000f00 */
[----:B------:R2:W-:Y:S10]  /*9670*/  MUFU.EX2 R135, R112 ;  /* 0x0000007000877308 */ /* 0x0005f40000000800 */
[----:B------:R-:W-:Y:S01]  /*9680*/  MUFU.EX2 R238, R118 ;  /* 0x0000007600ee7308 */ /* 0x000fe20000000800 */
[----:B-1----:R-:W-:Y:S01]  /*9690*/  FADD.FTZ R104, R222, R116 ;  /* 0x00000074de687221 */ /* 0x002fe20000010000 */
[----:B-----5:R-:W-:Y:S01]  /*96a0*/  F2FP.PACK_AB R107, R130, R127 ;  /* 0x0000007f826b723e */ /* 0x020fe200000000ff */
[--C-:B------:R-:W-:Y:S02]  /*96b0*/  FFMA.FTZ R116, R251, c[0x0][0x2d0], -R103.reuse ;  /* 0x0000b400fb747a23 */ /* 0x100fe40000010867 */
[----:B------:R-:W-:Y:S01]  /*96c0*/  FADD.FTZ R120, R220, R104 ;  /* 0x00000068dc787221 */ /* 0x000fe20000010000 */
[----:B------:R-:W-:Y:S01]  /*96d0*/  F2FP.PACK_AB R104, R126, R121 ;  /* 0x000000797e68723e */ /* 0x000fe200000000ff */
[--C-:B------:R-:W-:Y:S03]  /*96e0*/  FFMA.FTZ R220, R234, c[0x0][0x2d0], -R103.reuse ;  /* 0x0000b400eadc7a23 */ /* 0x100fe60000010867 */
[----:B------:R-:W-:Y:S01]  /*96f0*/  MUFU.EX2 R230, R230 ;  /* 0x000000e600e67308 */ /* 0x000fe20000000800 */
[----:B------:R-:W-:Y:S02]  /*9700*/  FADD.FTZ R120, R232, R120 ;  /* 0x00000078e8787221 */ /* 0x000fe40000010000 */
[----:B--2---:R-:W-:Y:S01]  /*9710*/  FFMA.FTZ R112, R245, c[0x0][0x2d0], -R103 ;  /* 0x0000b400f5707a23 */ /* 0x004fe20000010867 */
[C---:B------:R-:W-:Y:S06]  /*9720*/  HMMA.16816.F32 R4, R104.reuse, R108, R4 ;  /* 0x0000006c6804723c */ /* 0x040fec0000001804 */
[----:B------:R1:W-:Y:S01]  /*9730*/  MUFU.EX2 R138, R112 ;  /* 0x00000070008a7308 */ /* 0x0003e20000000800 */
[----:B------:R-:W-:Y:S01]  /*9740*/  IMAD.MOV.U32 R245, RZ, RZ, R205 ;  /* 0x000000fffff57224 */ /* 0x000fe200078e00cd */
[C---:B------:R-:W-:Y:S01]  /*9750*/  HMMA.16816.F32 R8, R104.reuse, R110, R8 ;  /* 0x0000006e6808723c */ /* 0x040fe20000001808 */
[----:B------:R-:W2:Y:S03]  /*9760*/  LDSM.16.MT88.4 R108, [R102+0x800] ;  /* 0x00080000666c783b */ /* 0x000ea60000004200 */
[----:B------:R-:W-:Y:S04]  /*9770*/  ISETP.GE.AND P4, PT, R245, 0x1, PT ;  /* 0x00000001f500780c */ /* 0x000fe80003f86270 */
[----:B------:R-:W-:Y:S10]  /*9780*/  MUFU.EX2 R232, R117 ;  /* 0x0000007500e87308 */ /* 0x000ff40000000800 */
[----:B------:R-:W-:Y:S01]  /*9790*/  MUFU.EX2 R220, R220 ;  /* 0x000000dc00dc7308 */ /* 0x000fe20000000800 */
[----:B-1----:R-:W-:Y:S01]  /*97a0*/  FFMA.FTZ R112, R246, c[0x0][0x2d0], -R103 ;  /* 0x0000b400f6707a23 */ /* 0x002fe20000010867 */
[----:B------:R-:W-:Y:S08]  /*97b0*/  MOV R246, R140 ;  /* 0x0000008c00f67202 */ /* 0x000ff00000000f00 */
[----:B------:R1:W5:Y:S01]  /*97c0*/  MUFU.EX2 R222, R112 ;  /* 0x0000007000de7308 */ /* 0x0003620000000800 */
[C---:B--2---:R-:W-:Y:S08]  /*97d0*/  HMMA.16816.F32 R12, R104.reuse, R108, R12 ;  /* 0x0000006c680c723c */ /* 0x044ff0000000180c */
[C---:B------:R-:W-:Y:S01]  /*97e0*/  HMMA.16816.F32 R16, R104.reuse, R110, R16 ;  /* 0x0000006e6810723c */ /* 0x040fe20000001810 */
[----:B------:R-:W2:Y:S08]  /*97f0*/  LDSM.16.MT88.4 R108, [R0+0x800] ;  /* 0x00080000006c783b */ /* 0x000eb00000004200 */
[----:B-1----:R-:W-:Y:S01]  /*9800*/  LDSM.16.MT88.4 R112, [R102+0x1000] ;  /* 0x001000006670783b */ /* 0x002fe20000004200 */
        /* <DEDUP_REMOVED lines=31> */
[----:B------:R-:W-:Y:S03]  /*9a00*/  MOV R247, R141 ;  /* 0x0000008d00f77202 */ /* 0x000fe60000000f00 */
[----:B------:R-:W-:Y:S01]  /*9a10*/  FFMA.FTZ R105, R250, c[0x0][0x2d0], -R219 ;  /* 0x0000b400fa697a23 */ /* 0x000fe200000108db */
[----:B-----5:R-:W-:Y:S01]  /*9a20*/  F2FP.PACK_AB R106, R222, R138 ;  /* 0x0000008ade6a723e */ /* 0x020fe200000000ff */
[----:B------:R-:W-:Y:S03]  /*9a30*/  FADD.FTZ R104, R231, R221 ;  /* 0x000000dde7687221 */ /* 0x000fe60000010000 */
[--C-:B------:R-:W-:Y:S01]  /*9a40*/  FFMA.FTZ R221, R236, c[0x0][0x2d0], -R103.reuse ;  /* 0x0000b400ecdd7a23 */ /* 0x100fe20000010867 */
[----:B------:R-:W2:Y:S01]  /*9a50*/  MUFU.EX2 R129, R105 ;  /* 0x0000006900817308 */ /* 0x000ea20000000800 */
[----:B------:R-:W-:Y:S01]  /*9a60*/  FADD.FTZ R122, R124, R104 ;  /* 0x000000687c7a7221 */ /* 0x000fe20000010000 */
[----:B------:R-:W-:Y:S01]  /*9a70*/  F2FP.PACK_AB R104, R136, R132 ;  /* 0x000000848868723e */ /* 0x000fe200000000ff */
[----:B------:R-:W-:Y:S01]  /*9a80*/  FFMA.FTZ R103, R233, c[0x0][0x2d0], -R103 ;  /* 0x0000b400e9677a23 */ /* 0x000fe20000010867 */
[----:B------:R-:W-:Y:S01]  /*9a90*/  MOV R250, R148 ;  /* 0x0000009400fa7202 */ /* 0x000fe20000000f00 */
[----:B------:R-:W-:Y:S02]  /*9aa0*/  FADD.FTZ R122, R125, R122 ;  /* 0x0000007a7d7a7221 */ /* 0x000fe40000010000 */
[--C-:B------:R-:W-:Y:S03]  /*9ab0*/  FFMA.FTZ R124, R147, c[0x0][0x2d0], -R219.reuse ;  /* 0x0000b400937c7a23 */ /* 0x100fe600000108db */
[----:B------:R5:W-:Y:S01]  /*9ac0*/  MUFU.EX2 R236, R116 ;  /* 0x0000007400ec7308 */ /* 0x000be20000000800 */
[----:B-1----:R-:W1:Y:S09]  /*9ad0*/  LDSM.16.MT88.4 R108, [R2+0x1000] ;  /* 0x00100000026c783b */ /* 0x002e720000004200 */
[----:B------:R-:W3:Y:S01]  /*9ae0*/  MUFU.EX2 R205, R103 ;  /* 0x0000006700cd7308 */ /* 0x000ee20000000800 */
[----:B--2---:R-:W-:Y:S02]  /*9af0*/  F2FP.PACK_AB R107, R129, R131 ;  /* 0x00000083816b723e */ /* 0x004fe400000000ff */
[----:B------:R-:W-:Y:S07]  /*9b00*/  F2FP.PACK_AB R105, R135, R133 ;  /* 0x000000858769723e */ /* 0x000fee00000000ff */
[----:B------:R-:W2:Y:S01]  /*9b10*/  MUFU.EX2 R221, R221 ;  /* 0x000000dd00dd7308 */ /* 0x000ea20000000800 */
[----:B-----5:R-:W-:Y:S01]  /*9b20*/  LDSM.16.MT88.4 R116, [R0+0x1800] ;  /* 0x001800000074783b */ /* 0x020fe20000004200 */
[----:B---3--:R-:W-:Y:S01]  /*9b30*/  F2FP.PACK_AB R162, R205, R220 ;  /* 0x000000dccda2723e */ /* 0x008fe200000000ff */
[C---:B-1----:R-:W-:Y:S03]  /*9b40*/  HMMA.16816.F32 R4, R104.reuse, R108, R4 ;  /* 0x0000006c6804723c */ /* 0x042fe60000001804 */
[----:B--2---:R-:W-:Y:S05]  /*9b50*/  F2FP.PACK_AB R160, R207, R221 ;  /* 0x000000ddcfa0723e */ /* 0x004fea00000000ff */
[C---:B------:R-:W-:Y:S01]  /*9b60*/  HMMA.16816.F32 R8, R104.reuse, R110, R8 ;  /* 0x0000006e6808723c */ /* 0x040fe20000001808 */
[----:B------:R-:W1:Y:S07]  /*9b70*/  LDSM.16.MT88.4 R108, [R0+0x1000] ;  /* 0x00100000006c783b */ /* 0x000e6e0000004200 */
[C---:B------:R-:W-:Y:S08]  /*9b80*/  HMMA.16816.F32 R12, R104.reuse, R112, R12 ;  /* 0x00000070680c723c */ /* 0x040ff0000000180c */
        /* <DEDUP_REMOVED lines=26> */
[C---:B-1----:R-:W-:Y:S07]  /*9d30*/  HMMA.16816.F32 R84, R104.reuse, R108, R84 ;  /* 0x0000006c6854723c */ /* 0x042fee0000001854 */
[--C-:B------:R-:W-:Y:S01]  /*9d40*/  FFMA.FTZ R108, R225, c[0x0][0x2d0], -R219.reuse ;  /* 0x0000b400e16c7a23 */ /* 0x100fe200000108db */
[C---:B------:R-:W-:Y:S03]  /*9d50*/  HMMA.16816.F32 R88, R104.reuse, R110, R88 ;  /* 0x0000006e6858723c */ /* 0x040fe60000001858 */
[----:B------:R1:W-:Y:S05]  /*9d60*/  MUFU.EX2 R231, R108 ;  /* 0x0000006c00e77308 */ /* 0x0003ea0000000800 */
[C---:B--2---:R-:W-:Y:S08]  /*9d70*/  HMMA.16816.F32 R92, R104.reuse, R112, R92 ;  /* 0x00000070685c723c */ /* 0x044ff0000000185c */
[----:B------:R-:W-:Y:S01]  /*9d80*/  HMMA.16816.F32 R96, R104, R114, R96 ;  /* 0x000000726860723c */ /* 0x000fe20000001860 */
[----:B------:R-:W-:Y:S06]  /*9d90*/  LDSM.16.MT88.4 R112, [R102+0x1800] ;  /* 0x001800006670783b */ /* 0x000fec0000004200 */
[--C-:B------:R-:W-:Y:S01]  /*9da0*/  FFMA.FTZ R104, R139, c[0x0][0x2d0], -R219.reuse ;  /* 0x0000b4008b687a23 */ /* 0x100fe200000108db */
[----:B------:R-:W-:Y:S03]  /*9db0*/  F2FP.PACK_AB R106, R237, R238 ;  /* 0x000000eeed6a723e */ /* 0x000fe600000000ff */
[----:B------:R2:W-:Y:S01]  /*9dc0*/  MUFU.EX2 R233, R104 ;  /* 0x0000006800e97308 */ /* 0x0005e20000000800 */
[--C-:B-1----:R-:W-:Y:S09]  /*9dd0*/  FFMA.FTZ R108, R224, c[0x0][0x2d0], -R219.reuse ;  /* 0x0000b400e06c7a23 */ /* 0x102ff200000108db */
[----:B------:R-:W1:Y:S10]  /*9de0*/  MUFU.EX2 R235, R108 ;  /* 0x0000006c00eb7308 */ /* 0x000e740000000800 */
[----:B------:R-:W-:Y:S01]  /*9df0*/  MUFU.EX2 R224, R124 ;  /* 0x0000007c00e07308 */ /* 0x000fe20000000800 */
[----:B--2---:R-:W-:Y:S02]  /*9e00*/  FADD.FTZ R104, R121, R120 ;  /* 0x0000007879687221 */ /* 0x004fe40000010000 */
[--C-:B------:R-:W-:Y:S02]  /*9e10*/  FFMA.FTZ R120, R142, c[0x0][0x2d0], -R219.reuse ;  /* 0x0000b4008e787a23 */ /* 0x100fe400000108db */
[----:B------:R-:W-:Y:S01]  /*9e20*/  FADD.FTZ R125, R126, R104 ;  /* 0x000000687e7d7221 */ /* 0x000fe20000010000 */
[----:B------:R-:W-:Y:S04]  /*9e30*/  F2FP.PACK_AB R104, R236, R232 ;  /* 0x000000e8ec68723e */ /* 0x000fe800000000ff */
[----:B------:R2:W-:Y:S01]  /*9e40*/  MUFU.EX2 R227, R120 ;  /* 0x0000007800e37308 */ /* 0x0005e20000000800 */
[----:B------:R-:W-:Y:S02]  /*9e50*/  FFMA.FTZ R121, R143, c[0x0][0x2d0], -R219 ;  /* 0x0000b4008f797a23 */ /* 0x000fe400000108db */
[----:B------:R-:W-:Y:S01]  /*9e60*/  FADD.FTZ R125, R134, R125 ;  /* 0x0000007d867d7221 */ /* 0x000fe20000010000 */
[----:B-1----:R-:W-:Y:S01]  /*9e70*/  F2FP.PACK_AB R105, R235, R231 ;  /* 0x000000e7eb69723e */ /* 0x002fe200000000ff */
[--C-:B------:R-:W-:Y:S02]  /*9e80*/  FFMA.FTZ R108, R208, c[0x0][0x2d0], -R219.reuse ;  /* 0x0000b400d06c7a23 */ /* 0x100fe400000108db */
[----:B------:R-:W-:Y:S02]  /*9e90*/  FFMA.FTZ R208, R146, c[0x0][0x2d0], -R219 ;  /* 0x0000b40092d07a23 */ /* 0x000fe400000108db */
[----:B------:R-:W-:Y:S01]  /*9ea0*/  LDSM.16.MT88.4 R144, [R3+0x2800] ;  /* 0x002800000390783b */ /* 0x000fe20000004200 */
[----:B------:R1:W3:Y:S01]  /*9eb0*/  MUFU.EX2 R234, R108 ;  /* 0x0000006c00ea7308 */ /* 0x0002e20000000800 */
[----:B------:R-:W-:Y:S02]  /*9ec0*/  FADD.FTZ R125, R137, R125 ;  /* 0x0000007d897d7221 */ /* 0x000fe40000010000 */
[----:B------:R-:W-:Y:S07]  /*9ed0*/  FFMA.FTZ R219, R151, c[0x0][0x2d0], -R219 ;  /* 0x0000b40097db7a23 */ /* 0x000fee00000108db */
[----:B------:R5:W-:Y:S01]  /*9ee0*/  MUFU.EX2 R225, R121 ;  /* 0x0000007900e17308 */ /* 0x000be20000000800 */
[----:B--2---:R-:W-:Y:S04]  /*9ef0*/  FADD.FTZ R120, R128, R122 ;  /* 0x0000007a80787221 */ /* 0x004fe80000010000 */
[----:B------:R-:W-:Y:S05]  /*9f00*/  FADD.FTZ R124, R127, R120 ;  /* 0x000000787f7c7221 */ /* 0x000fea0000010000 */
[----:B------:R-:W2:Y:S01]  /*9f10*/  MUFU.EX2 R219, R219 ;  /* 0x000000db00db7308 */ /* 0x000ea20000000800 */
[----:B------:R-:W-:Y:S01]  /*9f20*/  FADD.FTZ R124, R130, R124 ;  /* 0x0000007c827c7221 */ /* 0x000fe20000010000 */
[----:B-1----:R-:W1:Y:S01]  /*9f30*/  LDSM.16.MT88.4 R108, [R2+0x1800] ;  /* 0x00180000026c783b */ /* 0x002e620000004200 */
[----:B---3--:R-:W-:Y:S02]  /*9f40*/  F2FP.PACK_AB R107, R233, R234 ;  /* 0x000000eae96b723e */ /* 0x008fe400000000ff */
[----:B------:R-:W-:Y:S04]  /*9f50*/  FADD.FTZ R103, R133, R124 ;  /* 0x0000007c85677221 */ /* 0x000fe80000010000 */
[----:B------:R-:W-:Y:S01]  /*9f60*/  FADD.FTZ R103, R135, R103 ;  /* 0x0000006787677221 */ /* 0x000fe20000010000 */
[----:B------:R-:W3:Y:S01]  /*9f70*/  MUFU.EX2 R208, R208 ;  /* 0x000000d000d07308 */ /* 0x000ee20000000800 */
[----:B-----5:R-:W-:Y:S02]  /*9f80*/  LDSM.16.MT88.4 R120, [R0+0x2000] ;  /* 0x002000000078783b */ /* 0x020fe40000004200 */
[----:B------:R-:W-:Y:S04]  /*9f90*/  FADD.FTZ R103, R131, R103 ;  /* 0x0000006783677221 */ /* 0x000fe80000010000 */
[----:B------:R-:W-:Y:S02]  /*9fa0*/  FADD.FTZ R103, R129, R103 ;  /* 0x0000006781677221 */ /* 0x000fe40000010000 */
[----:B------:R-:W-:Y:S01]  /*9fb0*/  LDSM.16.MT88.4 R128, [R102+0x5800] ;  /* 0x005800006680783b */ /* 0x000fe20000004200 */
[----:B--2---:R-:W-:Y:S02]  /*9fc0*/  F2FP.PACK_AB R163, R219, R204 ;  /* 0x000000ccdba3723e */ /* 0x004fe400000000ff */
[----:B---3--:R-:W-:Y:S01]  /*9fd0*/  F2FP.PACK_AB R161, R208, R206 ;  /* 0x000000ced0a1723e */ /* 0x008fe200000000ff */
[C---:B-1----:R-:W-:Y:S08]  /*9fe0*/  HMMA.16816.F32 R4, R104.reuse, R108, R4 ;  /* 0x0000006c6804723c */ /* 0x042ff00000001804 */
        /* <DEDUP_REMOVED lines=33> */
[----:B------:R-:W-:Y:S01]  /*a200*/  HMMA.16816.F32 R96, R104, R118, R96 ;  /* 0x000000766860723c */ /* 0x000fe20000001860 */
[----:B------:R-:W3:Y:S06]  /*a210*/  LDSM.16.MT88.4 R116, [R3+0x2000] ;  /* 0x002000000374783b */ /* 0x000eec0000004200 */
[----:B------:R-:W-:Y:S02]  /*a220*/  F2FP.PACK_AB R104, R228, R223 ;  /* 0x000000dfe468723e */ /* 0x000fe400000000ff */
[----:B------:R-:W-:Y:S03]  /*a230*/  F2FP.PACK_AB R105, R227, R225 ;  /* 0x000000e1e369723e */ /* 0x000fe600000000ff */
[----:B------:R-:W-:Y:S02]  /*a240*/  F2FP.PACK_AB R106, R229, R230 ;  /* 0x000000e6e56a723e */ /* 0x000fe400000000ff */
[----:B------:R-:W-:Y:S07]  /*a250*/  F2FP.PACK_AB R107, R224, R226 ;  /* 0x000000e2e06b723e */ /* 0x000fee00000000ff */
        /* <DEDUP_REMOVED lines=8> */
[----:B------:R-:W5:Y:S07]  /*a2e0*/  LDSM.16.MT88.4 R120, [R0+0x5000] ;  /* 0x005000000078783b */ /* 0x000f6e0000004200 */
        /* <DEDUP_REMOVED lines=9> */
[C---:B-----5:R-:W-:Y:S08]  /*a380*/  HMMA.16816.F32 R52, R104.reuse, R120, R52 ;  /* 0x000000786834723c */ /* 0x060ff00000001834 */
        /* <DEDUP_REMOVED lines=8> */
[C---:B--2---:R-:W-:Y:S07]  /*a410*/  HMMA.16816.F32 R76, R104.reuse, R112, R76 ;  /* 0x00000070684c723c */ /* 0x044fee000000184c */
[----:B------:R-:W-:Y:S01]  /*a420*/  FADD.FTZ R112, R132, R125 ;  /* 0x0000007d84707221 */ /* 0x000fe20000010000 */
[C---:B------:R-:W-:Y:S01]  /*a430*/  HMMA.16816.F32 R80, R104.reuse, R114, R80 ;  /* 0x000000726850723c */ /* 0x040fe20000001850 */
[----:B------:R-:W-:Y:S03]  /*a440*/  LDSM.16.MT88.4 R124, [R0+0x2800] ;  /* 0x00280000007c783b */ /* 0x000fe60000004200 */
[----:B------:R-:W-:Y:S04]  /*a450*/  FADD.FTZ R112, R136, R112 ;  /* 0x0000007088707221 */ /* 0x000fe80000010000 */
[C---:B-----5:R-:W-:Y:S04]  /*a460*/  HMMA.16816.F32 R84, R104.reuse, R120, R84 ;  /* 0x000000786854723c */ /* 0x060fe80000001854 */
[----:B------:R-:W-:Y:S02]  /*a470*/  FADD.FTZ R112, R138, R112 ;  /* 0x000000708a707221 */ /* 0x000fe40000010000 */
[----:B------:R-:W-:Y:S02]  /*a480*/  LDSM.16.MT88.4 R136, [R2+0x5800] ;  /* 0x005800000288783b */ /* 0x000fe40000004200 */
[C---:B------:R-:W-:Y:S04]  /*a490*/  HMMA.16816.F32 R88, R104.reuse, R122, R88 ;  /* 0x0000007a6858723c */ /* 0x040fe80000001858 */
[----:B------:R-:W-:Y:S02]  /*a4a0*/  FADD.FTZ R222, R222, R112 ;  /* 0x00000070dede7221 */ /* 0x000fe40000010000 */
[----:B------:R-:W2:Y:S02]  /*a4b0*/  LDSM.16.MT88.4 R120, [R102+0x2800] ;  /* 0x002800006678783b */ /* 0x000ea40000004200 */
[C---:B---3--:R-:W-:Y:S08]  /*a4c0*/  HMMA.16816.F32 R92, R104.reuse, R116, R92 ;  /* 0x00000074685c723c */ /* 0x048ff0000000185c */
[----:B------:R-:W-:Y:S08]  /*a4d0*/  HMMA.16816.F32 R96, R104, R118, R96 ;  /* 0x000000766860723c */ /* 0x000ff00000001860 */
[C---:B-1----:R-:W-:Y:S01]  /*a4e0*/  HMMA.16816.F32 R104, R160.reuse, R108, R4 ;  /* 0x0000006ca068723c */ /* 0x042fe20000001804 */
[----:B------:R-:W1:Y:S07]  /*a4f0*/  LDSM.16.MT88.4 R4, [R0+0x5800] ;  /* 0x005800000004783b */ /* 0x000e6e0000004200 */
[C---:B------:R-:W-:Y:S01]  /*a500*/  HMMA.16816.F32 R108, R160.reuse, R110, R8 ;  /* 0x0000006ea06c723c */ /* 0x040fe20000001808 */
[----:B------:R-:W3:Y:S07]  /*a510*/  LDSM.16.MT88.4 R8, [R3+0x5800] ;  /* 0x005800000308783b */ /* 0x000eee0000004200 */
[C---:B--2---:R-:W-:Y:S01]  /*a520*/  HMMA.16816.F32 R112, R160.reuse, R120, R12 ;  /* 0x00000078a070723c */ /* 0x044fe2000000180c */
[----:B------:R2:W5:Y:S07]  /*a530*/  LDSM.16.MT88.4 R12, [R2+0x8800] ;  /* 0x00880000020c783b */ /* 0x00056e0000004200 */
[C---:B------:R-:W-:Y:S01]  /*a540*/  HMMA.16816.F32 R116, R160.reuse, R122, R16 ;  /* 0x0000007aa074723c */ /* 0x040fe20000001810 */
[----:B------:R-:W1:Y:S07]  /*a550*/  LDSM.16.MT88.4 R16, [R102+0x8800] ;  /* 0x008800006610783b */ /* 0x000e6e0000004200 */
[C---:B------:R-:W-:Y:S01]  /*a560*/  HMMA.16816.F32 R120, R160.reuse, R124, R20 ;  /* 0x0000007ca078723c */ /* 0x040fe20000001814 */
[----:B------:R-:W4:Y:S07]  /*a570*/  LDL R21, [R1+0x3c] ;  /* 0x00003c0001157983 */ /* 0x000f2e0000100800 */
[C---:B------:R-:W-:Y:S04]  /*a580*/  HMMA.16816.F32 R124, R160.reuse, R126, R24 ;  /* 0x0000007ea07c723c */ /* 0x040fe80000001818 */
[----:B--2---:R-:W-:Y:S04]  /*a590*/  IADD3 R2, R241, -0x2, RZ ;  /* 0xfffffffef1027810 */ /* 0x004fe80007ffe0ff */
[C---:B------:R-:W-:Y:S03]  /*a5a0*/  HMMA.16816.F32 R148, R160.reuse, R144, R28 ;  /* 0x00000090a094723c */ /* 0x040fe6000000181c */
[----:B------:R-:W-:Y:S05]  /*a5b0*/  ISETP.GE.AND P6, PT, R2, R250, PT ;  /* 0x000000fa0200720c */ /* 0x000fea0003fc6270 */
[C---:B------:R-:W-:Y:S08]  /*a5c0*/  HMMA.16816.F32 R144, R160.reuse, R146, R32 ;  /* 0x00000092a090723c */ /* 0x040ff00000001820 */
[C---:B------:R-:W-:Y:S03]  /*a5d0*/  HMMA.16816.F32 R140, R160.reuse, R136, R36 ;  /* 0x00000088a08c723c */ /* 0x040fe60000001824 */
[----:B------:R-:W-:Y:S02]  /*a5e0*/  @P6 ISETP.GE.AND P3, PT, R246, c[0x0][0x1d4], PT ;  /* 0x00007500f6006a0c */ /* 0x000fe40003f66270 */
[----:B------:R-:W-:Y:S03]  /*a5f0*/  @P6 ISETP.GE.AND P1, PT, R242, c[0x0][0x1d4], PT ;  /* 0x00007500f2006a0c */ /* 0x000fe60003f26270 */
[C---:B------:R-:W-:Y:S08]  /*a600*/  HMMA.16816.F32 R136, R160.reuse, R138, R40 ;  /* 0x0000008aa088723c */ /* 0x040ff00000001828 */
[C---:B------:R-:W-:Y:S08]  /*a610*/  HMMA.16816.F32 R132, R160.reuse, R128, R44 ;  /* 0x00000080a084723c */ /* 0x040ff0000000182c */
[C---:B------:R-:W-:Y:S08]  /*a620*/  HMMA.16816.F32 R128, R160.reuse, R130, R48 ;  /* 0x00000082a080723c */ /* 0x040ff00000001830 */
[C---:B-1----:R-:W-:Y:S07]  /*a630*/  HMMA.16816.F32 R52, R160.reuse, R4, R52 ;  /* 0x00000004a034723c */ /* 0x042fee0000001834 */
[----:B------:R-:W-:Y:S01]  /*a640*/  @P6 SHF.R.S32.HI R4, RZ, 0x1f, R2 ;  /* 0x0000001fff046819 */ /* 0x000fe20000011402 */
[C---:B------:R-:W-:Y:S08]  /*a650*/  HMMA.16816.F32 R56, R160.reuse, R6, R56 ;  /* 0x00000006a038723c */ /* 0x040ff00000001838 */
[C---:B---3--:R-:W-:Y:S07]  /*a660*/  HMMA.16816.F32 R60, R160.reuse, R8, R60 ;  /* 0x00000008a03c723c */ /* 0x048fee000000183c */
[----:B------:R-:W-:Y:S01]  /*a670*/  @P6 IMAD R8, R4, c[0x0][0x1e0], RZ ;  /* 0x0000780004086a24 */ /* 0x000fe200078e02ff */
[C---:B------:R-:W-:Y:S01]  /*a680*/  HMMA.16816.F32 R64, R160.reuse, R10, R64 ;  /* 0x0000000aa040723c */ /* 0x040fe20000001840 */
[----:B------:R1:W2:Y:S07]  /*a690*/  LDSM.16.MT88.4 R4, [R0+0x8800] ;  /* 0x008800000004783b */ /* 0x0002ae0000004200 */
[C---:B-----5:R-:W-:Y:S08]  /*a6a0*/  HMMA.16816.F32 R68, R160.reuse, R12, R68 ;  /* 0x0000000ca044723c */ /* 0x060ff00000001844 */
[C---:B------:R-:W-:Y:S07]  /*a6b0*/  HMMA.16816.F32 R72, R160.reuse, R14, R72 ;  /* 0x0000000ea048723c */ /* 0x040fee0000001848 */
[----:B------:R-:W-:Y:S01]  /*a6c0*/  @P6 MOV R15, R240 ;  /* 0x000000f0000f6202 */ /* 0x000fe20000000f00 */
[C---:B-1----:R-:W-:Y:S01]  /*a6d0*/  @P6 IMAD R0, R2.reuse, c[0x0][0x1e4], R8 ;  /* 0x0000790002006a24 */ /* 0x042fe200078e0208 */
[C---:B------:R-:W-:Y:S03]  /*a6e0*/  HMMA.16816.F32 R76, R160.reuse, R16, R76 ;  /* 0x00000010a04c723c */ /* 0x040fe6000000184c */
[----:B------:R-:W-:Y:S04]  /*a6f0*/  @P6 IMAD.WIDE.U32 R8, R2, c[0x0][0x1e0], RZ ;  /* 0x0000780002086a25 */ /* 0x000fe800078e00ff */
[----:B------:R-:W-:Y:S01]  /*a700*/  @P6 IMAD.MOV.U32 R14, RZ, RZ, R248 ;  /* 0x000000ffff0e6224 */ /* 0x000fe200078e00f8 */
[----:B------:R-:W-:Y:S01]  /*a710*/  @P6 IADD3 R0, R9, R0, RZ ;  /* 0x0000000009006210 */ /* 0x000fe20007ffe0ff */
[----:B------:R-:W-:Y:S01]  /*a720*/  FADD.FTZ R9, R232, R222 ;  /* 0x000000dee8097221 */ /* 0x000fe20000010000 */
[C---:B------:R-:W-:Y:S03]  /*a730*/  HMMA.16816.F32 R80, R160.reuse, R18, R80 ;  /* 0x00000012a050723c */ /* 0x040fe60000001850 */
[----:B------:R-:W-:Y:S04]  /*a740*/  @P6 IMAD.WIDE.U32 R14, R8, 0x60, R14 ;  /* 0x00000060080e6825 */ /* 0x000fe800078e000e */
[----:B------:R-:W-:Y:S01]  /*a750*/  @P6 IMAD R0, R0, 0x60, RZ ;  /* 0x0000006000006824 */ /* 0x000fe200078e02ff */
[----:B------:R-:W-:Y:S01]  /*a760*/  @P6 LEA R12, P0, R14, c[0x0][0x1c8], 0x1 ;  /* 0x000072000e0c6a11 */ /* 0x000fe200078008ff */
[----:B------:R-:W-:Y:S01]  /*a770*/  FADD.FTZ R13, R236, R9 ;  /* 0x00000009ec0d7221 */ /* 0x000fe20000010000 */
[C---:B--2---:R-:W-:Y:S01]  /*a780*/  HMMA.16816.F32 R84, R160.reuse, R4, R84 ;  /* 0x00000004a054723c */ /* 0x044fe20000001854 */
[----:B------:R1:W2:Y:S02]  /*a790*/  LDSM.16.MT88.4 R8, [R3+0x8800] ;  /* 0x008800000308783b */ /* 0x0002a40000004200 */
[----:B------:R-:W-:Y:S02]  /*a7a0*/  FADD.FTZ R2, R231, R103 ;  /* 0x00000067e7027221 */ /* 0x000fe40000010000 */
[----:B------:R-:W-:Y:S02]  /*a7b0*/  IMAD.MOV.U32 R232, RZ, RZ, R239 ;  /* 0x000000ffffe87224 */ /* 0x000fe400078e00ef */
[----:B------:R-:W-:Y:S01]  /*a7c0*/  FADD.FTZ R20, R235, R2 ;  /* 0x00000002eb147221 */ /* 0x000fe20000010000 */
[----:B------:R-:W-:Y:S01]  /*a7d0*/  @P6 IADD3 R2, R15, R0, RZ ;  /* 0x000000000f026210 */ /* 0x000fe20007ffe0ff */
[----:B------:R-:W-:Y:S01]  /*a7e0*/  FADD.FTZ R0, R238, R13 ;  /* 0x0000000dee007221 */ /* 0x000fe20000010000 */
[C---:B------:R-:W-:Y:S02]  /*a7f0*/  HMMA.16816.F32 R88, R160.reuse, R6, R88 ;  /* 0x00000006a058723c */ /* 0x040fe40000001858 */
[----:B------:R-:W-:Y:S01]  /*a800*/  @P6 IMAD.MOV.U32 R15, RZ, RZ, 0x6 ;  /* 0x00000006ff0f6424 */ /* 0x000fe200078e00ff */
[----:B------:R-:W-:Y:S01]  /*a810*/  @P6 LEA.HI.X R13, R14, c[0x0][0x1cc], R2, 0x1, P0 ;  /* 0x000073000e0d6a11 */ /* 0x000fe200000f0c02 */
[----:B------:R-:W-:Y:S01]  /*a820*/  FADD.FTZ R14, R237, R0 ;  /* 0x00000000ed0e7221 */ /* 0x000fe20000010000 */
[----:B------:R-:W-:Y:S01]  /*a830*/  IADD3 R0, R245, 0x1, RZ ;  /* 0x00000001f5007810 */ /* 0x000fe20007ffe0ff */
[----:B------:R-:W-:Y:S01]  /*a840*/  FADD.FTZ R2, R234, R20 ;  /* 0x00000014ea027221 */ /* 0x000fe20000010000 */
[----:B------:R-:W-:Y:S01]  /*a850*/  @P6 ISETP.GE.AND P0, PT, R243, c[0x0][0x1d4], PT ;  /* 0x00007500f3006a0c */ /* 0x000fe20003f06270 */
[----:B------:R-:W-:Y:S01]  /*a860*/  FADD.FTZ R16, R223, R14 ;  /* 0x0000000edf107221 */ /* 0x000fe20000010000 */
[----:B------:R-:W-:Y:S03]  /*a870*/  SEL R0, R0, RZ, !P4 ;  /* 0x000000ff00007207 */ /* 0x000fe60006000000 */
[----:B------:R-:W-:Y:S02]  /*a880*/  FADD.FTZ R2, R233, R2 ;  /* 0x00000002e9027221 */ /* 0x000fe40000010000 */
[----:B------:R4:W-:Y:S01]  /*a890*/  STL [R1+0x4], R0 ;  /* 0x0000040001007387 */ /* 0x0009e20000100800 */
[----:B------:R-:W-:Y:S01]  /*a8a0*/  FADD.FTZ R5, R228, R16 ;  /* 0x00000010e4057221 */ /* 0x000fe20000010000 */
[----:B-1----:R-:W-:Y:S02]  /*a8b0*/  @P6 MOV R3, c[0x0][0x1e0] ;  /* 0x0000780000036a02 */ /* 0x002fe40000000f00 */
[----:B------:R-:W3:Y:S02]  /*a8c0*/  LDL R17, [R1+0x14] ;  /* 0x0000140001117983 */ /* 0x000ee40000100800 */
[----:B------:R-:W-:Y:S01]  /*a8d0*/  @P6 SHF.L.U64.HI R14, R3, R15, c[0x0][0x1e4] ;  /* 0x00007900030e6619 */ /* 0x000fe2000001020f */
[----:B------:R-:W-:Y:S01]  /*a8e0*/  FADD.FTZ R15, R225, R2 ;  /* 0x00000002e10f7221 */ /* 0x000fe20000010000 */
[----:B------:R-:W-:Y:S03]  /*a8f0*/  @P6 SHF.L.U32 R3, R3, 0x6, RZ ;  /* 0x0000000603036819 */ /* 0x000fe600000006ff */
[----:B------:R-:W-:Y:S01]  /*a900*/  FADD.FTZ R15, R227, R15 ;  /* 0x0000000fe30f7221 */ /* 0x000fe20000010000 */
[C---:B------:R-:W-:Y:S03]  /*a910*/  @P6 IADD3 R2, P5, R3.reuse, R12, RZ ;  /* 0x0000000c03026210 */ /* 0x040fe60007fbe0ff */
[----:B------:R-:W-:Y:S01]  /*a920*/  FADD.FTZ R6, R226, R15 ;  /* 0x0000000fe2067221 */ /* 0x000fe20000010000 */
[----:B------:R-:W-:Y:S01]  /*a930*/  @P6 IADD3 R4, P4, R3, R2, RZ ;  /* 0x0000000203046210 */ /* 0x000fe20007f9e0ff */
[C---:B--2---:R-:W-:Y:S03]  /*a940*/  HMMA.16816.F32 R92, R160.reuse, R8, R92 ;  /* 0x00000008a05c723c */ /* 0x044fe6000000185c */
[----:B------:R-:W-:Y:S05]  /*a950*/  @P6 IADD3.X R3, R14, R13, RZ, P5, !PT ;  /* 0x0000000d0e036210 */ /* 0x000fea0002ffe4ff */
[----:B------:R-:W-:Y:S04]  /*a960*/  HMMA.16816.F32 R96, R160, R10, R96 ;  /* 0x0000000aa060723c */ /* 0x000fe80000001860 */
[----:B----4-:R-:W-:Y:S05]  /*a970*/  @P6 IMAD R0, R0, 0x9000, R21 ;  /* 0x0000900000006824 */ /* 0x010fea00078e0215 */
[----:B------:R-:W-:Y:S01]  /*a980*/  @!PT LDS RZ, [RZ] ;  /* 0x00000000fffff984 */ /* 0x000fe20000000800 */
[----:B------:R-:W-:Y:S01]  /*a990*/  @!PT LDS RZ, [RZ] ;  /* 0x00000000fffff984 */ /* 0x000fe20000000800 */
[----:B------:R-:W-:Y:S01]  /*a9a0*/  @!PT LDS RZ, [RZ] ;  /* 0x00000000fffff984 */ /* 0x000fe20000000800 */
[----:B------:R1:W-:Y:S08]  /*a9b0*/  @P6 LDGSTS.E.BYPASS.LTC128B.128 [R0], [R12.64], !P3 ;  /* 0x000000000c006fae */ /* 0x0003f0000d901d46 */
[----:B------:R1:W-:Y:S08]  /*a9c0*/  @P6 LDGSTS.E.BYPASS.LTC128B.128 [R0+0x3000], [R12.64+0x80], !P1 ;  /* 0x030000800c006fae */ /* 0x0003f0000c901d46 */
[----:B------:R1:W-:Y:S08]  /*a9d0*/  @P6 LDGSTS.E.BYPASS.LTC128B.128 [R0+0x6000], [R12.64+0x100], !P0 ;  /* 0x060001000c006fae */ /* 0x0003f0000c101d46 */
[----:B------:R2:W-:Y:S08]  /*a9e0*/  @P6 LDGSTS.E.BYPASS.LTC128B.128 [R0+0x1000], [R2.64], !P3 ;  /* 0x0100000002006fae */ /* 0x0005f0000d901d46 */
[----:B------:R2:W-:Y:S08]  /*a9f0*/  @P6 LDGSTS.E.BYPASS.LTC128B.128 [R0+0x4000], [R2.64+0x80], !P1 ;  /* 0x0400008002006fae */ /* 0x0005f0000c901d46 */
[----:B------:R2:W-:Y:S01]  /*aa00*/  @P6 LDGSTS.E.BYPASS.LTC128B.128 [R0+0x7000], [R2.64+0x100], !P0 ;  /* 0x0700010002006fae */ /* 0x0005e2000c101d46 */
[----:B-1----:R-:W-:Y:S01]  /*aa10*/  FADD.FTZ R12, R230, R5 ;  /* 0x00000005e60c7221 */ /* 0x002fe20000010000 */
[----:B------:R-:W-:Y:S06]  /*aa20*/  @P6 IADD3.X R5, R14, R3, RZ, P4, !PT ;  /* 0x000000030e056210 */ /* 0x000fec00027fe4ff */
[----:B------:R1:W-:Y:S08]  /*aa30*/  @P6 LDGSTS.E.BYPASS.LTC128B.128 [R0+0x2000], [R4.64], !P3 ;  /* 0x0200000004006fae */ /* 0x0003f0000d901d46 */
[----:B------:R1:W-:Y:S01]  /*aa40*/  @P6 LDGSTS.E.BYPASS.LTC128B.128 [R0+0x5000], [R4.64+0x80], !P1 ;  /* 0x0500008004006fae */ /* 0x0003e2000c901d46 */
[C---:B------:R-:W-:Y:S02]  /*aa50*/  ISETP.GE.AND P1, PT, R209.reuse, 0x1, PT ;  /* 0x00000001d100780c */ /* 0x040fe40003f26270 */
[----:B------:R-:W-:Y:S04]  /*aa60*/  IADD3 R209, R209, 0x1, RZ ;  /* 0x00000001d1d17810 */ /* 0x000fe80007ffe0ff */
[----:B------:R-:W-:Y:S01]  /*aa70*/  SEL R209, R209, RZ, !P1 ;  /* 0x000000ffd1d17207 */ /* 0x000fe20004800000 */
[----:B------:R1:W-:Y:S01]  /*aa80*/  @P6 LDGSTS.E.BYPASS.LTC128B.128 [R0+0x8000], [R4.64+0x100], !P0 ;  /* 0x0800010004006fae */ /* 0x0003e2000c101d46 */
[----:B--2---:R-:W-:Y:S02]  /*aa90*/  FADD.FTZ R3, R229, R12 ;  /* 0x0000000ce5037221 */ /* 0x004fe40000010000 */
[----:B------:R-:W-:Y:S02]  /*aaa0*/  FADD.FTZ R2, R224, R6 ;  /* 0x00000006e0027221 */ /* 0x000fe40000010000 */
[----:B------:R-:W-:Y:S03]  /*aab0*/  FADD.FTZ R3, R221, R3 ;  /* 0x00000003dd037221 */ /* 0x000fe60000010000 */
[----:B------:R-:W0:Y:S01]  /*aac0*/  LDGDEPBAR ;  /* 0x00000000000079af */ /* 0x000e220000000000 */
[----:B-1----:R-:W-:Y:S02]  /*aad0*/  FADD.FTZ R0, R206, R2 ;  /* 0x00000002ce007221 */ /* 0x002fe40000010000 */
[----:B------:R-:W-:Y:S01]  /*aae0*/  FADD.FTZ R2, R207, R3 ;  /* 0x00000003cf027221 */ /* 0x000fe20000010000 */
[----:B------:R-:W-:Y:S01]  /*aaf0*/  MOV R3, R100 ;  /* 0x0000006400037202 */ /* 0x000fe20000000f00 */
[----:B------:R-:W-:Y:S02]  /*ab00*/  FADD.FTZ R0, R208, R0 ;  /* 0x00000000d0007221 */ /* 0x000fe40000010000 */
[----:B------:R-:W-:Y:S02]  /*ab10*/  FADD.FTZ R2, R220, R2 ;  /* 0x00000002dc027221 */ /* 0x000fe40000010000 */
[----:B------:R-:W-:Y:S02]  /*ab20*/  FADD.FTZ R0, R204, R0 ;  /* 0x00000000cc007221 */ /* 0x000fe40000010000 */
[----:B------:R-:W-:Y:S02]  /*ab30*/  FADD.FTZ R2, R205, R2 ;  /* 0x00000002cd027221 */ /* 0x000fe40000010000 */
[----:B------:R-:W-:Y:S03]  /*ab40*/  FADD.FTZ R0, R219, R0 ;  /* 0x00000000db007221 */ /* 0x000fe60000010000 */
[----:B------:R1:W-:Y:S04]  /*ab50*/  STL [R1+0x8], R2 ;  /* 0x0000080201007387 */ /* 0x0003e80000100800 */
[----:B------:R2:W-:Y:S01]  /*ab60*/  STL [R1+0x10], R0 ;  /* 0x0000100001007387 */ /* 0x0005e20000100800 */
[----:B-1----:R-:W-:Y:S02]  /*ab70*/  MOV R2, R101 ;  /* 0x0000006500027202 */ /* 0x002fe40000000f00 */
[----:B--2---:R-:W-:Y:S05]  /*ab80*/  MOV R0, R239 ;  /* 0x000000ef00007202 */ /* 0x004fea0000000f00 */
[----:B------:R1:W-:Y:S01]  /*ab90*/  STL [R1], R0 ;  /* 0x0000000001007387 */ /* 0x0003e20000100800 */
[----:B---3--:R-:W-:Y:S11]  /*aba0*/  ISETP.GT.AND P0, PT, R241, R17, PT ;  /* 0x00000011f100720c */ /* 0x008ff60003f04270 */
[----:B------:R-:W-:Y:S02]  /*abb0*/  @!UPT UIADD3 URZ, URZ, URZ, URZ ;  /* 0x0000003f3f3ff290 */ /* 0x000fe4000fffe03f */
[----:B-1----:R-:W-:-:S05]  /*abc0*/  @P0 BRA `(.L_x_2075) ;  /* 0xffffb74000000947 */ /* 0x002fca000383ffff */
.L_x_2074:
[----:B------:R-:W2:Y:S02]  /*abd0*/  LDL R0, [R1+0xc] ;  /* 0x00000c0001007983 */ /* 0x000ea40000100800 */
[----:B--2---:R-:W-:-:S13]  /*abe0*/  ISETP.GE.AND P0, PT, R232, R0, PT ;  /* 0x00000000e800720c */ /* 0x004fda0003f06270 */
[----:B------:R-:W-:Y:S05]  /*abf0*/  @!P0 BRA `(.L_x_2076) ;  /* 0x0000408000008947 */ /* 0x000fea0003800000 */
[----:B-1----:R-:W-:Y:S02]  /*ac00*/  MOV R3, R100 ;  /* 0x0000006400037202 */ /* 0x002fe40000000f00 */
[----:B------:R-:W-:Y:S02]  /*ac10*/  MOV R0, R101 ;  /* 0x0000006500007202 */ /* 0x000fe40000000f00 */
.L_x_2077:
[----:B------:R-:W2:Y:S01]  /*ac20*/  LDL.64 R220, [R1+0x48] ;  /* 0x0000480001dc7983 */ /* 0x000ea20000100a00 */
[----:B------:R-:W-:Y:S04]  /*ac30*/  DEPBAR.LE SB0, 0x2 ;  /* 0x000080800000791a */ /* 0x000fe80000000000 */
[----:B------:R-:W-:Y:S01]  /*ac40*/  WARPSYNC 0xffffffff ;  /* 0xffffffff00007948 */ /* 0x000fe20003800000 */
[----:B------:R-:W3:Y:S01]  /*ac50*/  LDL R219, [R1+0x44] ;  /* 0x0000440001db7983 */ /* 0x000ee20000100800 */
[----:B------:R-:W-:Y:S01]  /*ac60*/  IMAD R208, R209, 0x9000, RZ ;  /* 0x00009000d1d07824 */ /* 0x000fe200078e02ff */
[----:B------:R-:W-:Y:S02]  /*ac70*/  IADD3 R223, R232, -0x1, RZ ;  /* 0xffffffffe8df7810 */ /* 0x000fe40007ffe0ff */
[----:B------:R-:W4:Y:S02]  /*ac80*/  LDL R206, [R1+0x40] ;  /* 0x0000400001ce7983 */ /* 0x000f240000100800 */
[----:B------:R-:W-:Y:S02]  /*ac90*/  IADD3 R2, R213, R208, RZ ;  /* 0x000000d0d5027210 */ /* 0x000fe40007ffe0ff */
[----:B------:R-:W4:Y:S02]  /*aca0*/  LDL.LU R236, [R1+0x4] ;  /* 0x0000040001ec7983 */ /* 0x000f240000300800 */
[----:B------:R-:W-:Y:S02]  /*acb0*/  IADD3 R204, R211, R2, RZ ;  /* 0x00000002d3cc7210 */ /* 0x000fe40007ffe0ff */
[----:B------:R-:W5:Y:S04]  /*acc0*/  LDL R222, [R1+0xc] ;  /* 0x00000c0001de7983 */ /* 0x000f680000100800 */
[----:B------:R-:W2:Y:S06]  /*acd0*/  LDL.64 R234, [R1+0x28] ;  /* 0x0000280001ea7983 */ /* 0x000eac0000100a00 */
[----:B------:R-:W2:Y:S04]  /*ace0*/  LDL R233, [R1+0x30] ;  /* 0x0000300001e97983 */ /* 0x000ea80000100800 */
[----:B------:R-:W2:Y:S04]  /*acf0*/  LDL R225, [R1+0x20] ;  /* 0x0000200001e17983 */ /* 0x000ea80000100800 */
        /* <DEDUP_REMOVED lines=12> */
[C---:B------:R-:W-:Y:S08]  /*adc0*/  HMMA.16816.F32 R16, R152.reuse, R18, RZ ;  /* 0x000000129810723c */ /* 0x040ff000000018ff */
        /* <DEDUP_REMOVED lines=22> */
[C---:B---3--:R-:W-:Y:S08]  /*af30*/  HMMA.16816.F32 R44, R156.reuse, R160, R44 ;  /* 0x000000a09c2c723c */ /* 0x048ff0000000182c */
[----:B------:R-:W-:Y:S03]  /*af40*/  HMMA.16816.F32 R48, R156, R162, R48 ;  /* 0x000000a29c30723c */ /* 0x000fe60000001830 */
[----:B-----5:R-:W-:Y:S11]  /*af50*/  ISETP.GE.AND P5, PT, R222, R232, PT ;  /* 0x000000e8de00720c */ /* 0x020ff60003fa6270 */
[----:B------:R-:W-:Y:S02]  /*af60*/  @!UPT UIADD3 URZ, URZ, URZ, URZ ;  /* 0x0000003f3f3ff290 */ /* 0x000fe4000fffe03f */
[----:B------:R-:W-:Y:S01]  /*af70*/  @!P5 SHF.R.S32.HI R205, RZ, 0x1f, R223 ;  /* 0x0000001fffcdd819 */ /* 0x000fe200000114df */
[----:B------:R-:W-:Y:S01]  /*af80*/  @!P5 IMAD.WIDE.U32 R100, R223, c[0x0][0x208], RZ ;  /* 0x00008200df64da25 */ /* 0x000fe200078e00ff */
[----:B------:R-:W-:Y:S02]  /*af90*/  @!P5 MOV R103, R219 ;  /* 0x000000db0067d202 */ /* 0x000fe40000000f00 */
[----:B--2---:R-:W-:Y:S01]  /*afa0*/  @!P5 ISETP.GE.AND P2, PT, R234, c[0x0][0x1d4], PT ;  /* 0x00007500ea00da0c */ /* 0x004fe20003f46270 */
[----:B------:R-:W-:Y:S01]  /*afb0*/  @!P5 IMAD R205, R205, c[0x0][0x208], RZ ;  /* 0x00008200cdcdda24 */ /* 0x000fe200078e02ff */
[----:B------:R-:W-:Y:S01]  /*afc0*/  @!P5 ISETP.GE.AND P1, PT, R233, c[0x0][0x1d4], PT ;  /* 0x00007500e900da0c */ /* 0x000fe20003f26270 */
[----:B----4-:R-:W-:Y:S01]  /*afd0*/  @!P5 IMAD R219, R236, 0x9000, R206 ;  /* 0x00009000ecdbd824 */ /* 0x010fe200078e02ce */
[----:B------:R-:W-:Y:S01]  /*afe0*/  @!P5 ISETP.GE.AND P0, PT, R225, c[0x0][0x1d4], PT ;  /* 0x00007500e100da0c */ /* 0x000fe20003f06270 */
[----:B------:R-:W-:Y:S01]  /*aff0*/  @!P5 IMAD R102, R223, c[0x0][0x20c], R205 ;  /* 0x00008300df66da24 */ /* 0x000fe200078e02cd */
[----:B------:R-:W-:Y:S04]  /*b000*/  IADD3 R205, R210, R2, RZ ;  /* 0x00000002d2cd7210 */ /* 0x000fe80007ffe0ff */
[----:B------:R-:W-:Y:S02]  /*b010*/  @!P5 IADD3 R101, R101, R102, RZ ;  /* 0x000000666565d210 */ /* 0x000fe40007ffe0ff */
[----:B------:R-:W-:Y:S03]  /*b020*/  @!P5 MOV R102, R220 ;  /* 0x000000dc0066d202 */ /* 0x000fe60000000f00 */
[----:B------:R-:W-:Y:S02]  /*b030*/  @!P5 IMAD R101, R101, 0x60, RZ ;  /* 0x000000606565d824 */ /* 0x000fe400078e02ff */
[----:B------:R-:W-:Y:S05]  /*b040*/  @!P5 IMAD.WIDE.U32 R102, R100, 0x60, R102 ;  /* 0x000000606466d825 */ /* 0x000fea00078e0066 */
[C---:B------:R-:W-:Y:S02]  /*b050*/  @!P5 LEA R100, P3, R102.reuse, c[0x0][0x1f8], 0x1 ;  /* 0x00007e006664da11 */ /* 0x040fe400078608ff */
[----:B------:R-:W-:Y:S02]  /*b060*/  @!P5 IADD3 R101, R103, R101, RZ ;  /* 0x000000656765d210 */ /* 0x000fe40007ffe0ff */
[----:B------:R-:W-:Y:S02]  /*b070*/  @!P5 MOV R103, 0x6 ;  /* 0x000000060067d802 */ /* 0x000fe40000000f00 */
[----:B------:R-:W-:Y:S02]  /*b080*/  @!P5 LEA.HI.X R101, R102, c[0x0][0x1fc], R101, 0x1, P3 ;  /* 0x00007f006665da11 */ /* 0x000fe400018f0c65 */
[----:B------:R-:W-:Y:S03]  /*b090*/  @!P5 MOV R102, c[0x0][0x208] ;  /* 0x000082000066da02 */ /* 0x000fe60000000f00 */
[----:B------:R-:W-:Y:S01]  /*b0a0*/  @!PT LDS RZ, [RZ] ;  /* 0x00000000fffff984 */ /* 0x000fe20000000800 */
[----:B------:R-:W-:Y:S01]  /*b0b0*/  @!PT LDS RZ, [RZ] ;  /* 0x00000000fffff984 */ /* 0x000fe20000000800 */
[----:B------:R-:W-:Y:S01]  /*b0c0*/  @!PT LDS RZ, [RZ] ;  /* 0x00000000fffff984 */ /* 0x000fe20000000800 */
[----:B------:R1:W-:Y:S01]  /*b0d0*/  @!P5 LDGSTS.E.BYPASS.LTC128B.128 [R219], [R100.64], !P2 ;  /* 0x0000000064dbdfae */ /* 0x0003e2000d101d46 */
[----:B------:R-:W-:Y:S04]  /*b0e0*/  @!P5 SHF.L.U32 R220, R102, 0x6, RZ ;  /* 0x0000000666dcd819 */ /* 0x000fe800000006ff */
[C---:B------:R-:W-:Y:S03]  /*b0f0*/  @!P5 IADD3 R206, P4, R220.reuse, R100, RZ ;  /* 0x00000064dcced210 */ /* 0x040fe60007f9e0ff */
[----:B------:R1:W-:Y:S01]  /*b100*/  @!P5 LDGSTS.E.BYPASS.LTC128B.128 [R219+0x3000], [R100.64+0x80], !P1 ;  /* 0x0300008064dbdfae */ /* 0x0003e2000c901d46 */
[----:B------:R-:W-:Y:S07]  /*b110*/  @!P5 IADD3 R220, P3, R220, R206, RZ ;  /* 0x000000cedcdcd210 */ /* 0x000fee0007f7e0ff */
[----:B------:R1:W-:Y:S02]  /*b120*/  @!P5 LDGSTS.E.BYPASS.LTC128B.128 [R219+0x6000], [R100.64+0x100], !P0 ;  /* 0x0600010064dbdfae */ /* 0x0003e4000c101d46 */
[----:B-1----:R-:W-:Y:S04]  /*b130*/  @!P5 SHF.L.U64.HI R100, R102, R103, c[0x0][0x20c] ;  /* 0x000083006664d619 */ /* 0x002fe80000010267 */
[C---:B------:R-:W-:Y:S04]  /*b140*/  @!P5 IADD3.X R207, R100.reuse, R101, RZ, P4, !PT ;  /* 0x0000006564cfd210 */ /* 0x040fe800027fe4ff */
[----:B------:R-:W-:Y:S01]  /*b150*/  @!P5 IADD3.X R221, R100, R207, RZ, P3, !PT ;  /* 0x000000cf64ddd210 */ /* 0x000fe20001ffe4ff */
[----:B------:R1:W-:Y:S08]  /*b160*/  @!P5 LDGSTS.E.BYPASS.LTC128B.128 [R219+0x1000], [R206.64], !P2 ;  /* 0x01000000cedbdfae */ /* 0x0003f0000d101d46 */
[----:B------:R1:W-:Y:S08]  /*b170*/  @!P5 LDGSTS.E.BYPASS.LTC128B.128 [R219+0x4000], [R206.64+0x80], !P1 ;  /* 0x04000080cedbdfae */ /* 0x0003f0000c901d46 */
[----:B------:R1:W-:Y:S08]  /*b180*/  @!P5 LDGSTS.E.BYPASS.LTC128B.128 [R219+0x7000], [R206.64+0x100], !P0 ;  /* 0x07000100cedbdfae */ /* 0x0003f0000c101d46 */
[----:B------:R2:W-:Y:S08]  /*b190*/  @!P5 LDGSTS.E.BYPASS.LTC128B.128 [R219+0x2000], [R220.64], !P2 ;  /* 0x02000000dcdbdfae */ /* 0x0005f0000d101d46 */
[----:B------:R2:W-:Y:S08]  /*b1a0*/  @!P5 LDGSTS.E.BYPASS.LTC128B.128 [R219+0x5000], [R220.64+0x80], !P1 ;  /* 0x05000080dcdbdfae */ /* 0x0005f0000c901d46 */
[----:B------:R2:W-:Y:S01]  /*b1b0*/  @!P5 LDGSTS.E.BYPASS.LTC128B.128 [R219+0x8000], [R220.64+0x100], !P0 ;  /* 0x08000100dcdbdfae */ /* 0x0005e2000c101d46 */
[----:B-1----:R-:W-:Y:S02]  /*b1c0*/  IADD3 R207, R210, R204, RZ ;  /* 0x000000ccd2cf7210 */ /* 0x002fe40007ffe0ff */
[----:B------:R-:W-:Y:S05]  /*b1d0*/  IADD3 R206, R211, R2, R210 ;  /* 0x00000002d3ce7210 */ /* 0x000fea0007ffe0d2 */
[----:B------:R-:W1:Y:S08]  /*b1e0*/  LDSM.16.M88.4 R100, [R205] ;  /* 0x00000000cd64783b */ /* 0x000e700000000200 */
[----:B------:R-:W3:Y:S08]  /*b1f0*/  LDSM.16.M88.4 R160, [R205+0x800] ;  /* 0x00080000cda0783b */ /* 0x000ef00000000200 */
[----:B------:R-:W0:Y:S01]  /*b200*/  LDGDEPBAR ;  /* 0x00000000000079af */ /* 0x000e220000000000 */
[C---:B-1----:R-:W-:Y:S08]  /*b210*/  HMMA.16816.F32 R4, R164.reuse, R100, R4 ;  /* 0x00000064a404723c */ /* 0x042ff00000001804 */
[C---:B------:R-:W-:Y:S01]  /*b220*/  HMMA.16816.F32 R8, R164.reuse, R102, R8 ;  /* 0x00000066a408723c */ /* 0x040fe20000001808 */
[----:B------:R-:W1:Y:S07]  /*b230*/  LDSM.16.M88.4 R100, [R205+0x1000] ;  /* 0x00100000cd64783b */ /* 0x000e6e0000000200 */
[C---:B---3--:R-:W-:Y:S08]  /*b240*/  HMMA.16816.F32 R12, R164.reuse, R160, R12 ;  /* 0x000000a0a40c723c */ /* 0x048ff0000000180c */
[C---:B------:R-:W-:Y:S01]  /*b250*/  HMMA.16816.F32 R16, R164.reuse, R162, R16 ;  /* 0x000000a2a410723c */ /* 0x040fe20000001810 */
[----:B------:R-:W3:Y:S07]  /*b260*/  LDSM.16.M88.4 R160, [R205+0x1800] ;  /* 0x00180000cda0783b */ /* 0x000eee0000000200 */
        /* <DEDUP_REMOVED lines=8> */
[----:B------:R-:W1:Y:S07]  /*b2f0*/  LDSM.16.M88.4 R100, [R207] ;  /* 0x00000000cf64783b */ /* 0x000e6e0000000200 */
[C---:B---3--:R-:W-:Y:S08]  /*b300*/  HMMA.16816.F32 R44, R164.reuse, R160, R44 ;  /* 0x000000a0a42c723c */ /* 0x048ff0000000182c */
[----:B------:R-:W-:Y:S01]  /*b310*/  HMMA.16816.F32 R48, R164, R162, R48 ;  /* 0x000000a2a430723c */ /* 0x000fe20000001830 */
        /* <DEDUP_REMOVED lines=72> */
[----:B------:R-:W-:Y:S07]  /*b7a0*/  LDSM.16.M88.4 R160, [R2+0x8800] ;  /* 0x0088000002a0783b */ /* 0x000fee0000000200 */
        /* <DEDUP_REMOVED lines=33> */
[C---:B------:R-:W-:Y:S08]  /*b9c0*/  HMMA.16816.F32 R44, R188.reuse, R160, R44 ;  /* 0x000000a0bc2c723c */ /* 0x040ff0000000182c */
        /* <DEDUP_REMOVED lines=39> */
[C---:B------:R-:W-:Y:S08]  /*bc40*/  HMMA.16816.F32 R8, R200.reuse, R102, R8 ;  /* 0x00000066c808723c */ /* 0x040ff00000001808 */
[C---:B---3--:R-:W-:Y:S08]  /*bc50*/  HMMA.16816.F32 R12, R200.reuse, R160, R12 ;  /* 0x000000a0c80c723c */ /* 0x048ff0000000180c */
[C---:B------:R-:W-:Y:S01]  /*bc60*/  HMMA.16816.F32 R16, R200.reuse, R162, R16 ;  /* 0x000000a2c810723c */ /* 0x040fe20000001810 */
[----:B------:R-:W3:Y:S03]  /*bc70*/  LDL.LU R163, [R1+0x8] ;  /* 0x0000080001a37983 */ /* 0x000ee60000300800 */
[----:B------:R-:W-:Y:S02]  /*bc80*/  FMUL.FTZ R4, R4, c[0x0][0x320] ;  /* 0x0000c80004047a20 */ /* 0x000fe40000410000 */
[----:B------:R-:W-:Y:S02]  /*bc90*/  FMUL.FTZ R5, R5, c[0x0][0x320] ;  /* 0x0000c80005057a20 */ /* 0x000fe40000410000 */
[----:B------:R-:W-:Y:S01]  /*bca0*/  FMUL.FTZ R6, R6, c[0x0][0x320] ;  /* 0x0000c80006067a20 */ /* 0x000fe20000410000 */
[----:B--2---:R-:W1:Y:S03]  /*bcb0*/  MUFU.TANH R219, R4 ;  /* 0x0000000400db7308 */ /* 0x004e660000002400 */
        /* <DEDUP_REMOVED lines=13> */
[----:B-1----:R-:W-:Y:S01]  /*bd90*/  FMNMX.FTZ R2, R219, R0, !PT ;  /* 0x00000000db027209 */ /* 0x002fe20007810000 */
[----:B------:R-:W-:Y:S02]  /*bda0*/  FMUL.FTZ R14, R14, c[0x0][0x320] ;  /* 0x0000c8000e0e7a20 */ /* 0x000fe40000410000 */
[----:B------:R-:W-:Y:S03]  /*bdb0*/  FMUL.FTZ R15, R15, c[0x0][0x320] ;  /* 0x0000c8000f0f7a20 */ /* 0x000fe60000410000 */
[----:B------:R1:W-:Y:S01]  /*bdc0*/  MUFU.TANH R220, R7 ;  /* 0x0000000700dc7308 */ /* 0x0003e20000002400 */
[----:B--2---:R-:W-:Y:S09]  /*bdd0*/  FMNMX.FTZ R2, R207, R2, !PT ;  /* 0x00000002cf027209 */ /* 0x004ff20007810000 */
[----:B------:R-:W2:Y:S10]  /*bde0*/  MUFU.TANH R205, R8 ;  /* 0x0000000800cd7308 */ /* 0x000eb40000002400 */
[----:B------:R-:W4:Y:S01]  /*bdf0*/  MUFU.TANH R102, R9 ;  /* 0x0000000900667308 */ /* 0x000f220000002400 */
[----:B-1----:R-:W1:Y:S09]  /*be00*/  LDSM.16.M88.4 R4, [R206+0x7000] ;  /* 0x00700000ce04783b */ /* 0x002e720000000200 */
[----:B------:R-:W-:Y:S01]  /*be10*/  MUFU.TANH R103, R10 ;  /* 0x0000000a00677308 */ /* 0x000fe20000002400 */
[----:B--2---:R-:W-:Y:S09]  /*be20*/  FMNMX.FTZ R2, R205, R2, !PT ;  /* 0x00000002cd027209 */ /* 0x004ff20007810000 */
[----:B------:R2:W-:Y:S01]  /*be30*/  MUFU.TANH R204, R11 ;  /* 0x0000000b00cc7308 */ /* 0x0005e20000002400 */
[----:B----4-:R-:W-:Y:S09]  /*be40*/  FMNMX.FTZ R101, R102, R2, !PT ;  /* 0x0000000266657209 */ /* 0x010ff20007810000 */
[----:B------:R-:W4:Y:S10]  /*be50*/  MUFU.TANH R227, R12 ;  /* 0x0000000c00e37308 */ /* 0x000f340000002400 */
[----:B------:R-:W5:Y:S01]  /*be60*/  MUFU.TANH R226, R13 ;  /* 0x0000000d00e27308 */ /* 0x000f620000002400 */
[C---:B-1----:R-:W-:Y:S01]  /*be70*/  HMMA.16816.F32 R20, R200.reuse, R4, R20 ;  /* 0x00000004c814723c */ /* 0x042fe20000001814 */
[----:B--2---:R-:W1:Y:S08]  /*be80*/  LDSM.16.M88.4 R8, [R206+0x7800] ;  /* 0x00780000ce08783b */ /* 0x004e700000000200 */
[----:B------:R-:W-:Y:S01]  /*be90*/  MUFU.TANH R229, R14 ;  /* 0x0000000e00e57308 */ /* 0x000fe20000002400 */
[C---:B------:R-:W-:Y:S01]  /*bea0*/  HMMA.16816.F32 R24, R200.reuse, R6, R24 ;  /* 0x00000006c818723c */ /* 0x040fe20000001818 */
[----:B------:R-:W2:Y:S02]  /*beb0*/  LDSM.16.M88.4 R4, [R206+0x8000] ;  /* 0x00800000ce04783b */ /* 0x000ea40000000200 */
[----:B----4-:R-:W-:Y:S06]  /*bec0*/  FMNMX.FTZ R101, R227, R101, !PT ;  /* 0x00000065e3657209 */ /* 0x010fec0007810000 */
[----:B------:R-:W-:Y:S03]  /*bed0*/  MUFU.TANH R230, R15 ;  /* 0x0000000f00e67308 */ /* 0x000fe60000002400 */
[----:B-----5:R-:W-:Y:S02]  /*bee0*/  FMNMX.FTZ R101, R226, R101, !PT ;  /* 0x00000065e2657209 */ /* 0x020fe40007810000 */
        /* <DEDUP_REMOVED lines=8> */
[----:B------:R4:W-:Y:S01]  /*bf70*/  MUFU.TANH R237, R20 ;  /* 0x0000001400ed7308 */ /* 0x0009e20000002400 */
[----:B------:R-:W-:Y:S01]  /*bf80*/  FMUL.FTZ R27, R27, c[0x0][0x320] ;  /* 0x0000c8001b1b7a20 */ /* 0x000fe20000410000 */
[C---:B-1----:R-:W-:Y:S08]  /*bf90*/  HMMA.16816.F32 R28, R200.reuse, R8, R28 ;  /* 0x00000008c81c723c */ /* 0x042ff0000000181c */
[----:B------:R1:W-:Y:S01]  /*bfa0*/  MUFU.TANH R239, R22 ;  /* 0x0000001600ef7308 */ /* 0x0003e20000002400 */
[C---:B------:R-:W-:Y:S01]  /*bfb0*/  HMMA.16816.F32 R32, R200.reuse, R10, R32 ;  /* 0x0000000ac820723c */ /* 0x040fe20000001820 */
[----:B------:R-:W5:Y:S01]  /*bfc0*/  LDSM.16.M88.4 R8, [R206+0x8800] ;  /* 0x00880000ce08783b */ /* 0x000f620000000200 */
[----:B------:R-:W-:Y:S06]  /*bfd0*/  DEPBAR.LE SB0, 0x2 ;  /* 0x000080800000791a */ /* 0x000fec0000000000 */
[C---:B--2---:R-:W-:Y:S01]  /*bfe0*/  HMMA.16816.F32 R36, R200.reuse, R4, R36 ;  /* 0x00000004c824723c */ /* 0x044fe20000001824 */
[----:B------:R-:W2:Y:S01]  /*bff0*/  MUFU.TANH R224, R16 ;  /* 0x0000001000e07308 */ /* 0x000ea20000002400 */
[----:B------:R-:W-:Y:S03]  /*c000*/  BAR.SYNC.DEFER_BLOCKING 0x0 ;  /* 0x0000000000007b1d */ /* 0x000fe60000010000 */
[----:B----4-:R-:W-:Y:S02]  /*c010*/  MOV R20, R236 ;  /* 0x000000ec00147202 */ /* 0x010fe40000000f00 */
[----:B------:R-:W-:Y:S01]  /*c020*/  FMNMX.FTZ R4, R221, R3, !PT ;  /* 0x00000003dd047209 */ /* 0x000fe20007810000 */
[C---:B------:R-:W-:Y:S04]  /*c030*/  HMMA.16816.F32 R40, R200.reuse, R6, R40 ;  /* 0x00000006c828723c */ /* 0x040fe80000001828 */
[----:B------:R-:W-:Y:S01]  /*c040*/  FMUL.FTZ R28, R28, c[0x0][0x320] ;  /* 0x0000c8001c1c7a20 */ /* 0x000fe20000410000 */
[----:B------:R-:W-:Y:S01]  /*c050*/  FMNMX.FTZ R4, R220, R4, !PT ;  /* 0x00000004dc047209 */ /* 0x000fe20007810000 */
[----:B------:R-:W-:Y:S01]  /*c060*/  FMUL.FTZ R29, R29, c[0x0][0x320] ;  /* 0x0000c8001d1d7a20 */ /* 0x000fe20000410000 */
[----:B-1----:R-:W-:Y:S01]  /*c070*/  MOV R22, R234 ;  /* 0x000000ea00167202 */ /* 0x002fe20000000f00 */
[----:B------:R-:W-:Y:S01]  /*c080*/  FMUL.FTZ R30, R30, c[0x0][0x320] ;  /* 0x0000c8001e1e7a20 */ /* 0x000fe20000410000 */
[----:B------:R-:W-:Y:S03]  /*c090*/  FMNMX.FTZ R2, R103, R4, !PT ;  /* 0x0000000467027209 */ /* 0x000fe60007810000 */
[----:B------:R-:W-:Y:S01]  /*c0a0*/  FMUL.FTZ R31, R31, c[0x0][0x320] ;  /* 0x0000c8001f1f7a20 */ /* 0x000fe20000410000 */
[----:B------:R-:W-:Y:S01]  /*c0b0*/  FMNMX.FTZ R2, R204, R2, !PT ;  /* 0x00000002cc027209 */ /* 0x000fe20007810000 */
[----:B------:R-:W-:Y:S02]  /*c0c0*/  FMUL.FTZ R32, R32, c[0x0][0x320] ;  /* 0x0000c80020207a20 */ /* 0x000fe40000410000 */
[----:B------:R-:W-:Y:S01]  /*c0d0*/  FMUL.FTZ R33, R33, c[0x0][0x320] ;  /* 0x0000c80021217a20 */ /* 0x000fe20000410000 */
[----:B--2---:R-:W-:Y:S01]  /*c0e0*/  FMNMX.FTZ R101, R224, R101, !PT ;  /* 0x00000065e0657209 */ /* 0x004fe20007810000 */
[----:B------:R1:W-:Y:S01]  /*c0f0*/  MUFU.TANH R236, R21 ;  /* 0x0000001500ec7308 */ /* 0x0003e20000002400 */
[----:B------:R-:W-:Y:S01]  /*c100*/  FMNMX.FTZ R2, R229, R2, !PT ;  /* 0x00000002e5027209 */ /* 0x000fe20007810000 */
[----:B------:R-:W-:Y:S02]  /*c110*/  FMUL.FTZ R36, R36, c[0x0][0x320] ;  /* 0x0000c80024247a20 */ /* 0x000fe40000410000 */
[----:B------:R-:W-:Y:S01]  /*c120*/  FMUL.FTZ R37, R37, c[0x0][0x320] ;  /* 0x0000c80025257a20 */ /* 0x000fe20000410000 */
[----:B------:R-:W-:Y:S01]  /*c130*/  FMNMX.FTZ R2, R230, R2, !PT ;  /* 0x00000002e6027209 */ /* 0x000fe20007810000 */
[----:B------:R-:W-:Y:S01]  /*c140*/  FMUL.FTZ R43, R43, c[0x0][0x320] ;  /* 0x0000c8002b2b7a20 */ /* 0x000fe20000410000 */
[C---:B-----5:R-:W-:Y:S03]  /*c150*/  HMMA.16816.F32 R44, R200.reuse, R8, R44 ;  /* 0x00000008c82c723c */ /* 0x060fe6000000182c */
[----:B------:R-:W2:Y:S01]  /*c160*/  MUFU.TANH R223, R17 ;  /* 0x0000001100df7308 */ /* 0x000ea20000002400 */
[----:B------:R-:W-:Y:S02]  /*c170*/  FMUL.FTZ R40, R40, c[0x0][0x320] ;  /* 0x0000c80028287a20 */ /* 0x000fe40000410000 */
[----:B------:R-:W-:Y:S02]  /*c180*/  FMUL.FTZ R41, R41, c[0x0][0x320] ;  /* 0x0000c80029297a20 */ /* 0x000fe40000410000 */
[----:B------:R-:W-:Y:S04]  /*c190*/  HMMA.16816.F32 R48, R200, R10, R48 ;  /* 0x0000000ac830723c */ /* 0x000fe80000001830 */
[----:B------:R-:W-:Y:S01]  /*c1a0*/  FMUL.FTZ R34, R34, c[0x0][0x320] ;  /* 0x0000c80022227a20 */ /* 0x000fe20000410000 */
[----:B------:R4:W-:Y:S01]  /*c1b0*/  MUFU.TANH R238, R23 ;  /* 0x0000001700ee7308 */ /* 0x0009e20000002400 */
[----:B------:R-:W-:Y:S02]  /*c1c0*/  FMUL.FTZ R35, R35, c[0x0][0x320] ;  /* 0x0000c80023237a20 */ /* 0x000fe40000410000 */
[----:B------:R-:W-:Y:S01]  /*c1d0*/  FMUL.FTZ R38, R38, c[0x0][0x320] ;  /* 0x0000c80026267a20 */ /* 0x000fe20000410000 */
[----:B-1----:R-:W-:Y:S03]  /*c1e0*/  MOV R21, R233 ;  /* 0x000000e900157202 */ /* 0x002fe60000000f00 */
[----:B------:R-:W-:Y:S02]  /*c1f0*/  FMUL.FTZ R39, R39, c[0x0][0x320] ;  /* 0x0000c80027277a20 */ /* 0x000fe40000410000 */
[----:B------:R-:W-:Y:S01]  /*c200*/  FMUL.FTZ R42, R42, c[0x0][0x320] ;  /* 0x0000c8002a2a7a20 */ /* 0x000fe20000410000 */
[----:B------:R-:W1:Y:S01]  /*c210*/  MUFU.TANH R234, R24 ;  /* 0x0000001800ea7308 */ /* 0x000e620000002400 */
[----:B------:R-:W-:Y:S02]  /*c220*/  FMUL.FTZ R44, R44, c[0x0][0x320] ;  /* 0x0000c8002c2c7a20 */ /* 0x000fe40000410000 */
[----:B------:R-:W-:Y:S01]  /*c230*/  FMUL.FTZ R45, R45, c[0x0][0x320] ;  /* 0x0000c8002d2d7a20 */ /* 0x000fe20000410000 */
[----:B--2---:R-:W-:Y:S01]  /*c240*/  FMNMX.FTZ R101, R223, R101, !PT ;  /* 0x00000065df657209 */ /* 0x004fe20007810000 */
[----:B------:R-:W-:Y:S02]  /*c250*/  FMUL.FTZ R46, R46, c[0x0][0x320] ;  /* 0x0000c8002e2e7a20 */ /* 0x000fe40000410000 */
[----:B------:R-:W-:Y:S01]  /*c260*/  FMUL.FTZ R47, R47, c[0x0][0x320] ;  /* 0x0000c8002f2f7a20 */ /* 0x000fe20000410000 */
[----:B------:R-:W-:Y:S01]  /*c270*/  FMNMX.FTZ R101, R237, R101, !PT ;  /* 0x00000065ed657209 */ /* 0x000fe20007810000 */
[----:B------:R-:W-:Y:S01]  /*c280*/  FMUL.FTZ R48, R48, c[0x0][0x320] ;  /* 0x0000c80030307a20 */ /* 0x000fe20000410000 */
[----:B------:R-:W2:Y:S01]  /*c290*/  MUFU.TANH R233, R25 ;  /* 0x0000001900e97308 */ /* 0x000ea20000002400 */
[----:B------:R-:W-:Y:S01]  /*c2a0*/  FMUL.FTZ R49, R49, c[0x0][0x320] ;  /* 0x0000c80031317a20 */ /* 0x000fe20000410000 */
[----:B------:R-:W-:Y:S01]  /*c2b0*/  FMNMX.FTZ R101, R236, R101, !PT ;  /* 0x00000065ec657209 */ /* 0x000fe20007810000 */
[----:B------:R-:W-:Y:S01]  /*c2c0*/  FMUL.FTZ R50, R50, c[0x0][0x320] ;  /* 0x0000c80032327a20 */ /* 0x000fe20000410000 */
[----:B----4-:R-:W-:Y:S01]  /*c2d0*/  MOV R23, R235 ;  /* 0x000000eb00177202 */ /* 0x010fe20000000f00 */
[----:B------:R-:W-:Y:S05]  /*c2e0*/  FMUL.FTZ R51, R51, c[0x0][0x320] ;  /* 0x0000c80033337a20 */ /* 0x000fea0000410000 */
[----:B------:R-:W4:Y:S01]  /*c2f0*/  MUFU.TANH R19, R28 ;  /* 0x0000001c00137308 */ /* 0x000f220000002400 */
[----:B-1----:R-:W-:Y:S09]  /*c300*/  FMNMX.FTZ R101, R234, R101, !PT ;  /* 0x00000065ea657209 */ /* 0x002ff20007810000 */
[----:B------:R-:W1:Y:S01]  /*c310*/  MUFU.TANH R228, R18 ;  /* 0x0000001200e47308 */ /* 0x000e620000002400 */
[----:B--2---:R-:W-:Y:S09]  /*c320*/  FMNMX.FTZ R101, R233, R101, !PT ;  /* 0x00000065e9657209 */ /* 0x004ff20007810000 */
[----:B------:R-:W2:Y:S01]  /*c330*/  MUFU.TANH R18, R29 ;  /* 0x0000001d00127308 */ /* 0x000ea20000002400 */
[----:B----4-:R-:W-:Y:S02]  /*c340*/  FMNMX.FTZ R101, R19, R101, !PT ;  /* 0x0000006513657209 */ /* 0x010fe40007810000 */
[----:B------:R-:W-:Y:S07]  /*c350*/  MOV R28, R225 ;  /* 0x000000e1001c7202 */ /* 0x000fee0000000f00 */
[----:B------:R-:W4:Y:S01]  /*c360*/  MUFU.TANH R250, R32 ;  /* 0x0000002000fa7308 */ /* 0x000f220000002400 */
[----:B-1----:R-:W-:Y:S04]  /*c370*/  FMNMX.FTZ R2, R228, R2, !PT ;  /* 0x00000002e4027209 */ /* 0x002fe80007810000 */
[----:B------:R-:W-:Y:S05]  /*c380*/  FMNMX.FTZ R2, R231, R2, !PT ;  /* 0x00000002e7027209 */ /* 0x000fea0007810000 */
[----:B------:R-:W1:Y:S01]  /*c390*/  MUFU.TANH R241, R33 ;  /* 0x0000002100f17308 */ /* 0x000e620000002400 */
[----:B------:R-:W-:Y:S02]  /*c3a0*/  FMNMX.FTZ R2, R239, R2, !PT ;  /* 0x00000002ef027209 */ /* 0x000fe40007810000 */
[----:B--2---:R-:W-:Y:S02]  /*c3b0*/  FMNMX.FTZ R101, R18, R101, !PT ;  /* 0x0000006512657209 */ /* 0x004fe40007810000 */
[----:B------:R-:W-:Y:S02]  /*c3c0*/  FMNMX.FTZ R2, R238, R2, !PT ;  /* 0x00000002ee027209 */ /* 0x000fe40007810000 */
[----:B------:R-:W-:Y:S03]  /*c3d0*/  MOV R29, R222 ;  /* 0x000000de001d7202 */ /* 0x000fe60000000f00 */
        /* <DEDUP_REMOVED lines=27> */
[----:B-1----:R-:W-:Y:S05]  /*c590*/  FMNMX.FTZ R101, R246, R101, !PT ;  /* 0x00000065f6657209 */ /* 0x002fea0007810000 */
[----:B------:R-:W1:Y:S04]  /*c5a0*/  SHFL.BFLY PT, R5, R101, 0x2, 0x1f ;  /* 0x0c401f0065057f89 */ /* 0x000e6800000e0000 */
[----:B------:R-:W5:Y:S01]  /*c5b0*/  MUFU.TANH R16, R38 ;  /* 0x0000002600107308 */ /* 0x000f620000002400 */
[----:B--2---:R-:W-:Y:S09]  /*c5c0*/  FMNMX.FTZ R2, R242, R2, !PT ;  /* 0x00000002f2027209 */ /* 0x004ff20007810000 */
[----:B------:R-:W2:Y:S01]  /*c5d0*/  MUFU.TANH R24, R39 ;  /* 0x0000002700187308 */ /* 0x000ea20000002400 */
[----:B----4-:R-:W-:Y:S09]  /*c5e0*/  FMNMX.FTZ R2, R17, R2, !PT ;  /* 0x0000000211027209 */ /* 0x010ff20007810000 */
[----:B------:R-:W4:Y:S01]  /*c5f0*/  MUFU.TANH R25, R42 ;  /* 0x0000002a00197308 */ /* 0x000f220000002400 */
[----:B-1----:R-:W-:Y:S02]  /*c600*/  FMNMX.FTZ R101, R101, R5, !PT ;  /* 0x0000000565657209 */ /* 0x002fe40007810000 */
[----:B-----5:R-:W-:Y:S03]  /*c610*/  FMNMX.FTZ R2, R16, R2, !PT ;  /* 0x0000000210027209 */ /* 0x020fe60007810000 */
[----:B------:R-:W1:Y:S04]  /*c620*/  SHFL.BFLY PT, R5, R101, 0x1, 0x1f ;  /* 0x0c201f0065057f89 */ /* 0x000e6800000e0000 */
[----:B------:R-:W5:Y:S01]  /*c630*/  MUFU.TANH R206, R43 ;  /* 0x0000002b00ce7308 */ /* 0x000f620000002400 */
[----:B--2---:R-:W-:Y:S09]  /*c640*/  FMNMX.FTZ R2, R24, R2, !PT ;  /* 0x0000000218027209 */ /* 0x004ff20007810000 */
[----:B------:R-:W2:Y:S01]  /*c650*/  MUFU.TANH R35, R46 ;  /* 0x0000002e00237308 */ /* 0x000ea20000002400 */
[----:B----4-:R-:W-:Y:S09]  /*c660*/  FMNMX.FTZ R2, R25, R2, !PT ;  /* 0x0000000219027209 */ /* 0x010ff20007810000 */
[----:B------:R-:W4:Y:S01]  /*c670*/  MUFU.TANH R38, R47 ;  /* 0x0000002f00267308 */ /* 0x000f220000002400 */
[----:B-1----:R-:W-:Y:S02]  /*c680*/  FMNMX.FTZ R101, R101, R5, !PT ;  /* 0x0000000565657209 */ /* 0x002fe40007810000 */
[----:B-----5:R-:W-:Y:S02]  /*c690*/  FMNMX.FTZ R2, R206, R2, !PT ;  /* 0x00000002ce027209 */ /* 0x020fe40007810000 */
[----:B------:R-:W-:Y:S01]  /*c6a0*/  MOV R43, R29 ;  /* 0x0000001d002b7202 */ /* 0x000fe20000000f00 */
[C---:B------:R-:W-:Y:S02]  /*c6b0*/  FMUL.FTZ R160, R101.reuse, c[0x0][0x2d0] ;  /* 0x0000b40065a07a20 */ /* 0x040fe40000410000 */
[----:B------:R-:W-:Y:S02]  /*c6c0*/  FADD.FTZ R0, -R101, R0 ;  /* 0x0000000065007221 */ /* 0x000fe40000010100 */
[----:B------:R-:W1:Y:S02]  /*c6d0*/  MUFU.TANH R39, R50 ;  /* 0x0000003200277308 */ /* 0x000e640000002400 */
[----:B------:R-:W-:Y:S01]  /*c6e0*/  FMUL.FTZ R0, R0, c[0x0][0x2d0] ;  /* 0x0000b40000007a20 */ /* 0x000fe20000410000 */
[----:B--2---:R-:W-:Y:S02]  /*c6f0*/  FMNMX.FTZ R2, R35, R2, !PT ;  /* 0x0000000223027209 */ /* 0x004fe40007810000 */
[----:B------:R-:W-:Y:S05]  /*c700*/  MOV R46, R28 ;  /* 0x0000001c002e7202 */ /* 0x000fea0000000f00 */
[----:B------:R-:W2:Y:S01]  /*c710*/  MUFU.TANH R42, R51 ;  /* 0x00000033002a7308 */ /* 0x000ea20000002400 */
[----:B----4-:R-:W-:Y:S02]  /*c720*/  FMNMX.FTZ R2, R38, R2, !PT ;  /* 0x0000000226027209 */ /* 0x010fe40007810000 */
[----:B------:R-:W-:Y:S02]  /*c730*/  MOV R47, R21 ;  /* 0x00000015002f7202 */ /* 0x000fe40000000f00 */
[----:B-1----:R-:W-:Y:S02]  /*c740*/  FMNMX.FTZ R2, R39, R2, !PT ;  /* 0x0000000227027209 */ /* 0x002fe40007810000 */
[----:B------:R-:W-:Y:S02]  /*c750*/  MOV R50, R22 ;  /* 0x0000001600327202 */ /* 0x000fe40000000f00 */
[----:B--2---:R-:W-:Y:S02]  /*c760*/  FMNMX.FTZ R2, R42, R2, !PT ;  /* 0x000000022a027209 */ /* 0x004fe40007810000 */
[----:B------:R-:W-:Y:S03]  /*c770*/  MOV R51, R23 ;  /* 0x0000001700337202 */ /* 0x000fe60000000f00 */
[----:B------:R-:W1:Y:S02]  /*c780*/  SHFL.BFLY PT, R4, R2, 0x2, 0x1f ;  /* 0x0c401f0002047f89 */ /* 0x000e6400000e0000 */
[----:B-1----:R-:W-:Y:S01]  /*c790*/  FMNMX.FTZ R2, R2, R4, !PT ;  /* 0x0000000402027209 */ /* 0x002fe20007810000 */
[--C-:B------:R-:W-:Y:S04]  /*c7a0*/  FFMA.FTZ R4, R207, c[0x0][0x2d0], -R160.reuse ;  /* 0x0000b400cf047a23 */ /* 0x100fe800000108a0 */
[----:B------:R1:W-:Y:S01]  /*c7b0*/  MUFU.EX2 R207, R4 ;  /* 0x0000000400cf7308 */ /* 0x0003e20000000800 */
[----:B------:R-:W2:Y:S01]  /*c7c0*/  SHFL.BFLY PT, R100, R2, 0x1, 0x1f ;  /* 0x0c201f0002647f89 */ /* 0x000ea200000e0000 */
[--C-:B-1----:R-:W-:Y:S01]  /*c7d0*/  FFMA.FTZ R4, R205, c[0x0][0x2d0], -R160.reuse ;  /* 0x0000b400cd047a23 */ /* 0x102fe200000108a0 */
[----:B--2---:R-:W-:Y:S07]  /*c7e0*/  FMNMX.FTZ R100, R2, R100, !PT ;  /* 0x0000006402647209 */ /* 0x004fee0007810000 */
[----:B------:R1:W2:Y:S01]  /*c7f0*/  MUFU.EX2 R2, R0 ;  /* 0x0000000000027308 */ /* 0x0002a20000000800 */
[----:B------:R-:W-:Y:S01]  /*c800*/  MOV R205, R20 ;  /* 0x0000001400cd7202 */ /* 0x000fe20000000f00 */
[C---:B------:R-:W-:Y:S08]  /*c810*/  FMUL.FTZ R161, R100.reuse, c[0x0][0x2d0] ;  /* 0x0000b40064a17a20 */ /* 0x040ff00000410000 */
[----:B------:R4:W-:Y:S01]  /*c820*/  MUFU.EX2 R222, R4 ;  /* 0x0000000400de7308 */ /* 0x0009e20000000800 */
[----:B-1----:R-:W-:Y:S02]  /*c830*/  FADD.FTZ R0, -R100, R3 ;  /* 0x0000000364007221 */ /* 0x002fe40000010100 */
[--C-:B------:R-:W-:Y:S02]  /*c840*/  FFMA.FTZ R3, R219, c[0x0][0x2d0], -R160.reuse ;  /* 0x0000b400db037a23 */ /* 0x100fe400000108a0 */
[----:B------:R-:W-:Y:S02]  /*c850*/  FMUL.FTZ R0, R0, c[0x0][0x2d0] ;  /* 0x0000b40000007a20 */ /* 0x000fe40000410000 */
[C---:B--2---:R-:W-:Y:S03]  /*c860*/  FMUL.FTZ R5, R2.reuse, R105 ;  /* 0x0000006902057220 */ /* 0x044fe60000410000 */
[----:B------:R-:W3:Y:S01]  /*c870*/  MUFU.EX2 R3, R3 ;  /* 0x0000000300037308 */ /* 0x000ee20000000800 */
[----:B------:R-:W-:Y:S02]  /*c880*/  FMUL.FTZ R8, R2, R108 ;  /* 0x0000006c02087220 */ /* 0x000fe40000410000 */
[--C-:B----4-:R-:W-:Y:S01]  /*c890*/  FFMA.FTZ R4, R102, c[0x0][0x2d0], -R160.reuse ;  /* 0x0000b40066047a23 */ /* 0x110fe200000108a0 */
[----:B------:R-:W-:Y:S01]  /*c8a0*/  IADD3 R102, R214, R208, RZ ;  /* 0x000000d0d6667210 */ /* 0x000fe20007ffe0ff */
[C---:B------:R-:W-:Y:S02]  /*c8b0*/  FMUL.FTZ R9, R2.reuse, R109 ;  /* 0x0000006d02097220 */ /* 0x040fe40000410000 */
[C---:B------:R-:W-:Y:S01]  /*c8c0*/  FMUL.FTZ R32, R2.reuse, R144 ;  /* 0x0000009002207220 */ /* 0x040fe20000410000 */
[----:B------:R-:W-:Y:S01]  /*c8d0*/  MOV R144, R50 ;  /* 0x0000003200907202 */ /* 0x000fe20000000f00 */
[----:B------:R-:W1:Y:S01]  /*c8e0*/  LDSM.16.MT88.4 R12, [R102] ;  /* 0x00000000660c783b */ /* 0x000e620000004200 */
        /* <DEDUP_REMOVED lines=10> */
[----:B------:R-:W4:Y:S01]  /*c990*/  MUFU.EX2 R0, R0 ;  /* 0x0000000000007308 */ /* 0x000f220000000800 */
[----:B------:R-:W-:Y:S01]  /*c9a0*/  MOV R137, R38 ;  /* 0x0000002600897202 */ /* 0x000fe20000000f00 */
[C---:B------:R-:W-:Y:S01]  /*c9b0*/  FMUL.FTZ R40, R2.reuse, R136 ;  /* 0x0000008802287220 */ /* 0x040fe20000410000 */
[----:B------:R-:W-:Y:S01]  /*c9c0*/  MOV R136, R42 ;  /* 0x0000002a00887202 */ /* 0x000fe20000000f00 */
[C---:B---3--:R-:W-:Y:S02]  /*c9d0*/  FFMA.FTZ R163, R2.reuse, R163, R3 ;  /* 0x000000a302a37223 */ /* 0x048fe40000010003 */
[C---:B------:R-:W-:Y:S02]  /*c9e0*/  FMUL.FTZ R45, R2.reuse, R133 ;  /* 0x00000085022d7220 */ /* 0x040fe40000410000 */
[C---:B------:R-:W-:Y:S02]  /*c9f0*/  FMUL.FTZ R48, R2.reuse, R128 ;  /* 0x0000008002307220 */ /* 0x040fe40000410000 */
[C---:B------:R-:W-:Y:S02]  /*ca00*/  FMUL.FTZ R49, R2.reuse, R129 ;  /* 0x0000008102317220 */ /* 0x040fe40000410000 */
[C---:B------:R-:W-:Y:S02]  /*ca10*/  FMUL.FTZ R52, R2.reuse, R52 ;  /* 0x0000003402347220 */ /* 0x040fe40000410000 */
[--C-:B--2---:R-:W-:Y:S01]  /*ca20*/  FFMA.FTZ R4, R221, c[0x0][0x2d0], -R161.reuse ;  /* 0x0000b400dd047a23 */ /* 0x104fe200000108a1 */
[----:B------:R-:W-:Y:S01]  /*ca30*/  MOV R221, R16 ;  /* 0x0000001000dd7202 */ /* 0x000fe20000000f00 */
[C---:B------:R-:W-:Y:S01]  /*ca40*/  FMUL.FTZ R16, R2.reuse, R116 ;  /* 0x0000007402107220 */ /* 0x040fe20000410000 */
[----:B------:R-:W-:Y:S01]  /*ca50*/  MOV R116, R17 ;  /* 0x0000001100747202 */ /* 0x000fe20000000f00 */
[----:B------:R2:W-:Y:S01]  /*ca60*/  MUFU.EX2 R162, R4 ;  /* 0x0000000400a27308 */ /* 0x0005e20000000800 */
[C---:B------:R-:W-:Y:S01]  /*ca70*/  FMUL.FTZ R17, R2.reuse, R117 ;  /* 0x0000007502117220 */ /* 0x040fe20000410000 */
[----:B------:R-:W-:Y:S01]  /*ca80*/  MOV R117, R18 ;  /* 0x0000001200757202 */ /* 0x000fe20000000f00 */
[C---:B------:R-:W-:Y:S01]  /*ca90*/  FMUL.FTZ R53, R2.reuse, R53 ;  /* 0x0000003502357220 */ /* 0x040fe20000410000 */
[----:B------:R-:W-:Y:S01]  /*caa0*/  MOV R133, R116 ;  /* 0x0000007400857202 */ /* 0x000fe20000000f00 */
[----:B------:R-:W-:Y:S02]  /*cab0*/  FMUL.FTZ R56, R2, R56 ;  /* 0x0000003802387220 */ /* 0x000fe40000410000 */
[C---:B----4-:R-:W-:Y:S02]  /*cac0*/  FMUL.FTZ R7, R0.reuse, R107 ;  /* 0x0000006b00077220 */ /* 0x050fe40000410000 */
[C---:B------:R-:W-:Y:S01]  /*cad0*/  FMUL.FTZ R6, R0.reuse, R106 ;  /* 0x0000006a00067220 */ /* 0x040fe20000410000 */
[----:B------:R-:W-:Y:S01]  /*cae0*/  F2FP.PACK_AB R106, R225, R222 ;  /* 0x000000dee16a723e */ /* 0x000fe200000000ff */
[C---:B------:R-:W-:Y:S02]  /*caf0*/  FMUL.FTZ R10, R0.reuse, R110 ;  /* 0x0000006e000a7220 */ /* 0x040fe40000410000 */
[C---:B------:R-:W-:Y:S02]  /*cb00*/  FMUL.FTZ R11, R0.reuse, R111 ;  /* 0x0000006f000b7220 */ /* 0x040fe40000410000 */
[C---:B------:R-:W-:Y:S01]  /*cb10*/  FMUL.FTZ R18, R0.reuse, R118 ;  /* 0x0000007600127220 */ /* 0x040fe20000410000 */
[----:B------:R-:W-:Y:S01]  /*cb20*/  MOV R118, R19 ;  /* 0x0000001300767202 */ /* 0x000fe20000000f00 */
[C---:B------:R-:W-:Y:S02]  /*cb30*/  FMUL.FTZ R19, R0.reuse, R119 ;  /* 0x0000007700137220 */ /* 0x040fe40000410000 */
[C---:B------:R-:W-:Y:S02]  /*cb40*/  FMUL.FTZ R35, R0.reuse, R147 ;  /* 0x0000009300237220 */ /* 0x040fe40000410000 */
[C---:B------:R-:W-:Y:S01]  /*cb50*/  FMUL.FTZ R34, R0.reuse, R146 ;  /* 0x0000009200227220 */ /* 0x040fe20000410000 */
[----:B------:R-:W-:Y:S01]  /*cb60*/  MOV R146, R118 ;  /* 0x0000007600927202 */ /* 0x000fe20000000f00 */
[----:B------:R-:W-:Y:S02]  /*cb70*/  FMUL.FTZ R38, R0, R142 ;  /* 0x0000008e00267220 */ /* 0x000fe40000410000 */
[--C-:B--2---:R-:W-:Y:S02]  /*cb80*/  FFMA.FTZ R4, R220, c[0x0][0x2d0], -R161.reuse ;  /* 0x0000b400dc047a23 */ /* 0x104fe400000108a1 */
[C---:B------:R-:W-:Y:S02]  /*cb90*/  FMUL.FTZ R42, R0.reuse, R138 ;  /* 0x0000008a002a7220 */ /* 0x040fe40000410000 */
[----:B------:R-:W2:Y:S01]  /*cba0*/  MUFU.EX2 R219, R4 ;  /* 0x0000000400db7308 */ /* 0x000ea20000000800 */
[C---:B------:R-:W-:Y:S02]  /*cbb0*/  FMUL.FTZ R43, R0.reuse, R139 ;  /* 0x0000008b002b7220 */ /* 0x040fe40000410000 */
[C---:B------:R-:W-:Y:S02]  /*cbc0*/  FMUL.FTZ R46, R0.reuse, R134 ;  /* 0x00000086002e7220 */ /* 0x040fe40000410000 */
[C---:B------:R-:W-:Y:S02]  /*cbd0*/  FMUL.FTZ R50, R0.reuse, R130 ;  /* 0x0000008200327220 */ /* 0x040fe40000410000 */
[C---:B------:R-:W-:Y:S02]  /*cbe0*/  FMUL.FTZ R51, R0.reuse, R131 ;  /* 0x0000008300337220 */ /* 0x040fe40000410000 */
[C---:B------:R-:W-:Y:S02]  /*cbf0*/  FMUL.FTZ R54, R0.reuse, R54 ;  /* 0x0000003600367220 */ /* 0x040fe40000410000 */
[----:B------:R-:W-:Y:S02]  /*cc00*/  FMUL.FTZ R55, R0, R55 ;  /* 0x0000003700377220 */ /* 0x000fe40000410000 */
[----:B------:R-:W-:Y:S02]  /*cc10*/  FMUL.FTZ R57, R2, R57 ;  /* 0x0000003902397220 */ /* 0x000fe40000410000 */
[C---:B------:R-:W-:Y:S02]  /*cc20*/  FMUL.FTZ R58, R0.reuse, R58 ;  /* 0x0000003a003a7220 */ /* 0x040fe40000410000 */
[----:B------:R-:W-:Y:S02]  /*cc30*/  FMUL.FTZ R59, R0, R59 ;  /* 0x0000003b003b7220 */ /* 0x000fe40000410000 */
[C---:B------:R-:W-:Y:S02]  /*cc40*/  FMUL.FTZ R60, R2.reuse, R60 ;  /* 0x0000003c023c7220 */ /* 0x040fe40000410000 */
[----:B------:R-:W-:Y:S02]  /*cc50*/  FMUL.FTZ R61, R2, R61 ;  /* 0x0000003d023d7220 */ /* 0x000fe40000410000 */
[C---:B------:R-:W-:Y:S01]  /*cc60*/  FMUL.FTZ R62, R0.reuse, R62 ;  /* 0x0000003e003e7220 */ /* 0x040fe20000410000 */
[----:B--2---:R-:W-:Y:S01]  /*cc70*/  F2FP.PACK_AB R105, R219, R162 ;  /* 0x000000a2db69723e */ /* 0x004fe200000000ff */
[--C-:B------:R-:W-:Y:S02]  /*cc80*/  FFMA.FTZ R4, R103, c[0x0][0x2d0], -R161.reuse ;  /* 0x0000b40067047a23 */ /* 0x100fe400000108a1 */
[----:B------:R-:W-:Y:S02]  /*cc90*/  FMUL.FTZ R63, R0, R63 ;  /* 0x0000003f003f7220 */ /* 0x000fe40000410000 */
[----:B------:R2:W-:Y:S01]  /*cca0*/  MUFU.EX2 R220, R4 ;  /* 0x0000000400dc7308 */ /* 0x0005e20000000800 */
[C---:B------:R-:W-:Y:S02]  /*ccb0*/  FMUL.FTZ R64, R2.reuse, R64 ;  /* 0x0000004002407220 */ /* 0x040fe40000410000 */
[----:B------:R-:W-:Y:S02]  /*ccc0*/  FMUL.FTZ R65, R2, R65 ;  /* 0x0000004102417220 */ /* 0x000fe40000410000 */
[C---:B------:R-:W-:Y:S02]  /*ccd0*/  FMUL.FTZ R66, R0.reuse, R66 ;  /* 0x0000004200427220 */ /* 0x040fe40000410000 */
        /* <DEDUP_REMOVED lines=9> */
[--C-:B--2---:R-:W-:Y:S01]  /*cd70*/  FFMA.FTZ R4, R204, c[0x0][0x2d0], -R161.reuse ;  /* 0x0000b400cc047a23 */ /* 0x104fe200000108a1 */
[----:B------:R-:W-:Y:S01]  /*cd80*/  IADD3 R204, R212, R102, RZ ;  /* 0x00000066d4cc7210 */ /* 0x000fe20007ffe0ff */
[C---:B------:R-:W-:Y:S02]  /*cd90*/  FMUL.FTZ R84, R2.reuse, R84 ;  /* 0x0000005402547220 */ /* 0x040fe40000410000 */
[----:B------:R-:W2:Y:S01]  /*cda0*/  MUFU.EX2 R245, R4 ;  /* 0x0000000400f57308 */ /* 0x000ea20000000800 */
[C---:B------:R-:W-:Y:S01]  /*cdb0*/  FMUL.FTZ R85, R2.reuse, R85 ;  /* 0x0000005502557220 */ /* 0x040fe20000410000 */
[----:B------:R-:W3:Y:S01]  /*cdc0*/  LDSM.16.MT88.4 R20, [R204] ;  /* 0x00000000cc14783b */ /* 0x000ee20000004200 */
[C---:B------:R-:W-:Y:S02]  /*cdd0*/  FMUL.FTZ R88, R2.reuse, R88 ;  /* 0x0000005802587220 */ /* 0x040fe40000410000 */
[C---:B------:R-:W-:Y:S02]  /*cde0*/  FMUL.FTZ R89, R2.reuse, R89 ;  /* 0x0000005902597220 */ /* 0x040fe40000410000 */
[C---:B------:R-:W-:Y:S02]  /*cdf0*/  FMUL.FTZ R92, R2.reuse, R92 ;  /* 0x0000005c025c7220 */ /* 0x040fe40000410000 */
[C---:B------:R-:W-:Y:S02]  /*ce00*/  FMUL.FTZ R93, R2.reuse, R93 ;  /* 0x0000005d025d7220 */ /* 0x040fe40000410000 */
[C---:B------:R-:W-:Y:S02]  /*ce10*/  FMUL.FTZ R96, R2.reuse, R96 ;  /* 0x0000006002607220 */ /* 0x040fe40000410000 */
[----:B------:R-:W-:Y:S02]  /*ce20*/  FMUL.FTZ R97, R2, R97 ;  /* 0x0000006102617220 */ /* 0x000fe40000410000 */
[C---:B------:R-:W-:Y:S02]  /*ce30*/  FMUL.FTZ R70, R0.reuse, R70 ;  /* 0x0000004600467220 */ /* 0x040fe40000410000 */
[C---:B------:R-:W-:Y:S02]  /*ce40*/  FMUL.FTZ R71, R0.reuse, R71 ;  /* 0x0000004700477220 */ /* 0x040fe40000410000 */
[C---:B------:R-:W-:Y:S02]  /*ce50*/  FMUL.FTZ R74, R0.reuse, R74 ;  /* 0x0000004a004a7220 */ /* 0x040fe40000410000 */
[C---:B------:R-:W-:Y:S02]  /*ce60*/  FMUL.FTZ R75, R0.reuse, R75 ;  /* 0x0000004b004b7220 */ /* 0x040fe40000410000 */
[----:B------:R-:W-:Y:S01]  /*ce70*/  FMUL.FTZ R78, R0, R78 ;  /* 0x0000004e004e7220 */ /* 0x000fe20000410000 */
[----:B--2---:R-:W-:Y:S01]  /*ce80*/  F2FP.PACK_AB R107, R245, R220 ;  /* 0x000000dcf56b723e */ /* 0x004fe200000000ff */
[----:B------:R-:W-:Y:S01]  /*ce90*/  FMUL.FTZ R4, R2, R104 ;  /* 0x0000006802047220 */ /* 0x000fe20000410000 */
[----:B------:R-:W-:Y:S01]  /*cea0*/  F2FP.PACK_AB R104, R207, R3 ;  /* 0x00000003cf68723e */ /* 0x000fe200000000ff */
[C---:B------:R-:W-:Y:S01]  /*ceb0*/  FMUL.FTZ R79, R0.reuse, R79 ;  /* 0x0000004f004f7220 */ /* 0x040fe20000410000 */
[----:B------:R-:W-:Y:S01]  /*cec0*/  IADD3 R3, R215, R208, RZ ;  /* 0x000000d0d7037210 */ /* 0x000fe20007ffe0ff */
[C---:B------:R-:W-:Y:S01]  /*ced0*/  FMUL.FTZ R82, R0.reuse, R82 ;  /* 0x0000005200527220 */ /* 0x040fe20000410000 */
[----:B------:R-:W-:Y:S01]  /*cee0*/  MOV R208, R39 ;  /* 0x0000002700d07202 */ /* 0x000fe20000000f00 */
[----:B------:R-:W-:Y:S01]  /*cef0*/  FMUL.FTZ R39, R0, R143 ;  /* 0x0000008f00277220 */ /* 0x000fe20000410000 */
[----:B------:R-:W-:Y:S01]  /*cf00*/  IADD3 R103, R212, R3, RZ ;  /* 0x00000003d4677210 */ /* 0x000fe20007ffe0ff */
[C---:B-1----:R-:W-:Y:S01]  /*cf10*/  HMMA.16816.F32 R4, R104.reuse, R12, R4 ;  /* 0x0000000c6804723c */ /* 0x042fe20000001804 */
[----:B------:R-:W1:Y:S04]  /*cf20*/  LDSM.16.MT88.4 R28, [R3] ;  /* 0x00000000031c783b */ /* 0x000e680000004200 */
[----:B------:R-:W-:Y:S02]  /*cf30*/  FMUL.FTZ R83, R0, R83 ;  /* 0x0000005300537220 */ /* 0x000fe40000410000 */
[C---:B------:R-:W-:Y:S01]  /*cf40*/  FMUL.FTZ R13, R2.reuse, R113 ;  /* 0x00000071020d7220 */ /* 0x040fe20000410000 */
[C---:B------:R-:W-:Y:S01]  /*cf50*/  HMMA.16816.F32 R8, R104.reuse, R14, R8 ;  /* 0x0000000e6808723c */ /* 0x040fe20000001808 */
[----:B------:R-:W2:Y:S03]  /*cf60*/  LDSM.16.MT88.4 R108, [R103] ;  /* 0x00000000676c783b */ /* 0x000ea60000004200 */
[----:B------:R-:W-:Y:S01]  /*cf70*/  FMUL.FTZ R12, R2, R112 ;  /* 0x00000070020c7220 */ /* 0x000fe20000410000 */
[----:B------:R-:W-:Y:S01]  /*cf80*/  MOV R113, R26 ;  /* 0x0000001a00717202 */ /* 0x000fe20000000f00 */
[C---:B------:R-:W-:Y:S01]  /*cf90*/  FMUL.FTZ R26, R0.reuse, R126 ;  /* 0x0000007e001a7220 */ /* 0x040fe20000410000 */
[----:B------:R-:W-:Y:S01]  /*cfa0*/  MOV R112, R27 ;  /* 0x0000001b00707202 */ /* 0x000fe20000000f00 */
[C---:B------:R-:W-:Y:S01]  /*cfb0*/  FMUL.FTZ R14, R0.reuse, R114 ;  /* 0x00000072000e7220 */ /* 0x040fe20000410000 */
[----:B------:R-:W-:Y:S03]  /*cfc0*/  MOV R114, R25 ;  /* 0x0000001900727202 */ /* 0x000fe60000000f00 */
[----:B------:R-:W-:Y:S01]  /*cfd0*/  FMUL.FTZ R15, R0, R115 ;  /* 0x00000073000f7220 */ /* 0x000fe20000410000 */
[----:B------:R-:W-:Y:S01]  /*cfe0*/  MOV R119, R113 ;  /* 0x0000007100777202 */ /* 0x000fe20000000f00 */
[C---:B------:R-:W-:Y:S01]  /*cff0*/  FMUL.FTZ R25, R2.reuse, R125 ;  /* 0x0000007d02197220 */ /* 0x040fe20000410000 */
[----:B------:R-:W4:Y:S01]  /*d000*/  LDL.LU R113, [R1+0x10] ;  /* 0x0000100001717983 */ /* 0x000f220000300800 */
[----:B------:R-:W-:Y:S01]  /*d010*/  MOV R115, R24 ;  /* 0x0000001800737202 */ /* 0x000fe20000000f00 */
[----:B------:R-:W-:Y:S01]  /*d020*/  FMUL.FTZ R24, R2, R124 ;  /* 0x0000007c02187220 */ /* 0x000fe20000410000 */
[----:B------:R-:W-:Y:S01]  /*d030*/  MOV R118, R112 ;  /* 0x0000007000767202 */ /* 0x000fe20000000f00 */
[C---:B---3--:R-:W-:Y:S03]  /*d040*/  HMMA.16816.F32 R12, R104.reuse, R20, R12 ;  /* 0x00000014680c723c */ /* 0x048fe6000000180c */
[--C-:B------:R-:W-:Y:S01]  /*d050*/  FFMA.FTZ R119, R119, c[0x0][0x2d0], -R160.reuse ;  /* 0x0000b40077777a23 */ /* 0x100fe200000108a0 */
[----:B------:R-:W-:Y:S01]  /*d060*/  MOV R116, R115 ;  /* 0x0000007300747202 */ /* 0x000fe20000000f00 */
[--C-:B------:R-:W-:Y:S01]  /*d070*/  FFMA.FTZ R118, R118, c[0x0][0x2d0], -R160.reuse ;  /* 0x0000b40076767a23 */ /* 0x100fe200000108a0 */
[----:B------:R-:W-:Y:S01]  /*d080*/  MOV R115, R243 ;  /* 0x000000f300737202 */ /* 0x000fe20000000f00 */
[C---:B------:R-:W-:Y:S01]  /*d090*/  FMUL.FTZ R21, R2.reuse, R121 ;  /* 0x0000007902157220 */ /* 0x040fe20000410000 */
[C---:B------:R-:W-:Y:S04]  /*d0a0*/  HMMA.16816.F32 R16, R104.reuse, R22, R16 ;  /* 0x000000166810723c */ /* 0x040fe80000001810 */
[----:B------:R-:W-:Y:S01]  /*d0b0*/  FMUL.FTZ R20, R2, R120 ;  /* 0x0000007802147220 */ /* 0x000fe20000410000 */
[----:B------:R-:W-:Y:S01]  /*d0c0*/  MOV R120, R206 ;  /* 0x000000ce00787202 */ /* 0x000fe20000000f00 */
[C---:B------:R-:W-:Y:S02]  /*d0d0*/  FMUL.FTZ R27, R0.reuse, R127 ;  /* 0x0000007f001b7220 */ /* 0x040fe40000410000 */
[C---:B------:R-:W-:Y:S04]  /*d0e0*/  FMUL.FTZ R22, R0.reuse, R122 ;  /* 0x0000007a00167220 */ /* 0x040fe80000410000 */
[C---:B------:R-:W-:Y:S02]  /*d0f0*/  FMUL.FTZ R23, R0.reuse, R123 ;  /* 0x0000007b00177220 */ /* 0x040fe40000410000 */
[C---:B------:R-:W-:Y:S02]  /*d100*/  FMUL.FTZ R86, R0.reuse, R86 ;  /* 0x0000005600567220 */ /* 0x040fe40000410000 */
[C---:B------:R-:W-:Y:S02]  /*d110*/  FMUL.FTZ R87, R0.reuse, R87 ;  /* 0x0000005700577220 */ /* 0x040fe40000410000 */
[C---:B------:R-:W-:Y:S01]  /*d120*/  FMUL.FTZ R90, R0.reuse, R90 ;  /* 0x0000005a005a7220 */ /* 0x040fe20000410000 */
[C---:B-1----:R-:W-:Y:S03]  /*d130*/  HMMA.16816.F32 R20, R104.reuse, R28, R20 ;  /* 0x0000001c6814723c */ /* 0x042fe60000001814 */
[C---:B------:R-:W-:Y:S02]  /*d140*/  FMUL.FTZ R91, R0.reuse, R91 ;  /* 0x0000005b005b7220 */ /* 0x040fe40000410000 */
[----:B------:R-:W-:Y:S02]  /*d150*/  FMUL.FTZ R94, R0, R94 ;  /* 0x0000005e005e7220 */ /* 0x000fe40000410000 */
[C---:B------:R-:W-:Y:S01]  /*d160*/  FMUL.FTZ R28, R2.reuse, R148 ;  /* 0x00000094021c7220 */ /* 0x040fe20000410000 */
[C---:B------:R-:W-:Y:S04]  /*d170*/  HMMA.16816.F32 R24, R104.reuse, R30, R24 ;  /* 0x0000001e6818723c */ /* 0x040fe80000001818 */
[----:B------:R-:W-:Y:S01]  /*d180*/  FMUL.FTZ R29, R2, R149 ;  /* 0x00000095021d7220 */ /* 0x000fe20000410000 */
[----:B------:R-:W-:Y:S01]  /*d190*/  MOV R149, R47 ;  /* 0x0000002f00957202 */ /* 0x000fe20000000f00 */
[C---:B------:R-:W-:Y:S01]  /*d1a0*/  FMUL.FTZ R47, R0.reuse, R135 ;  /* 0x00000087002f7220 */ /* 0x040fe20000410000 */
[----:B------:R-:W-:Y:S01]  /*d1b0*/  MOV R148, R205 ;  /* 0x000000cd00947202 */ /* 0x000fe20000000f00 */
[C---:B------:R-:W-:Y:S01]  /*d1c0*/  FMUL.FTZ R30, R0.reuse, R150 ;  /* 0x00000096001e7220 */ /* 0x040fe20000410000 */
[----:B------:R-:W-:Y:S03]  /*d1d0*/  MOV R150, R244 ;  /* 0x000000f400967202 */ /* 0x000fe60000000f00 */
[C---:B------:R-:W-:Y:S01]  /*d1e0*/  FMUL.FTZ R31, R0.reuse, R151 ;  /* 0x00000097001f7220 */ /* 0x040fe20000410000 */
[----:B------:R-:W-:Y:S01]  /*d1f0*/  MOV R151, R117 ;  /* 0x0000007500977202 */ /* 0x000fe20000000f00 */
[--C-:B------:R-:W-:Y:S01]  /*d200*/  FFMA.FTZ R2, R227, c[0x0][0x2d0], -R160.reuse ;  /* 0x0000b400e3027a23 */ /* 0x100fe200000108a0 */
[----:B------:R-:W-:Y:S01]  /*d210*/  MOV R117, R114 ;  /* 0x0000007200757202 */ /* 0x000fe20000000f00 */
[C---:B------:R-:W-:Y:S01]  /*d220*/  FMUL.FTZ R95, R0.reuse, R95 ;  /* 0x0000005f005f7220 */ /* 0x040fe20000410000 */
[----:B------:R-:W-:Y:S01]  /*d230*/  MOV R114, R242 ;  /* 0x000000f200727202 */ /* 0x000fe20000000f00 */
[----:B------:R1:W-:Y:S01]  /*d240*/  MUFU.EX2 R121, R2 ;  /* 0x0000000200797308 */ /* 0x0003e20000000800 */
[C---:B--2---:R-:W-:Y:S03]  /*d250*/  HMMA.16816.F32 R28, R104.reuse, R108, R28 ;  /* 0x0000006c681c723c */ /* 0x044fe6000000181c */
[C---:B------:R-:W-:Y:S02]  /*d260*/  FMUL.FTZ R98, R0.reuse, R98 ;  /* 0x0000006200627220 */ /* 0x040fe40000410000 */
[----:B------:R-:W-:Y:S02]  /*d270*/  FMUL.FTZ R99, R0, R99 ;  /* 0x0000006300637220 */ /* 0x000fe40000410000 */
[--C-:B------:R-:W-:Y:S01]  /*d280*/  FFMA.FTZ R112, R230, c[0x0][0x2d0], -R161.reuse ;  /* 0x0000b400e6707a23 */ /* 0x100fe200000108a1 */
[C---:B------:R-:W-:Y:S01]  /*d290*/  HMMA.16816.F32 R32, R104.reuse, R110, R32 ;  /* 0x0000006e6820723c */ /* 0x040fe20000001820 */
[----:B------:R-:W2:Y:S02]  /*d2a0*/  LDSM.16.MT88.4 R108, [R102+0x3000] ;  /* 0x00300000666c783b */ /* 0x000ea40000004200 */
[----:B------:R3:W-:Y:S01]  /*d2b0*/  MUFU.EX2 R124, R112 ;  /* 0x00000070007c7308 */ /* 0x0007e20000000800 */
[--C-:B------:R-:W-:Y:S09]  /*d2c0*/  FFMA.FTZ R208, R208, c[0x0][0x2d0], -R161.reuse ;  /* 0x0000b400d0d07a23 */ /* 0x100ff200000108a1 */
[----:B------:R-:W-:Y:S01]  /*d2d0*/  MUFU.EX2 R208, R208 ;  /* 0x000000d000d07308 */ /* 0x000fe20000000800 */
[--C-:B-1----:R-:W-:Y:S09]  /*d2e0*/  FFMA.FTZ R2, R226, c[0x0][0x2d0], -R160.reuse ;  /* 0x0000b400e2027a23 */ /* 0x102ff200000108a0 */
[----:B------:R1:W5:Y:S01]  /*d2f0*/  MUFU.EX2 R123, R2 ;  /* 0x00000002007b7308 */ /* 0x0003620000000800 */
[--C-:B---3--:R-:W-:Y:S09]  /*d300*/  FFMA.FTZ R112, R235, c[0x0][0x2d0], -R161.reuse ;  /* 0x0000b400eb707a23 */ /* 0x108ff200000108a1 */
[----:B------:R3:W-:Y:S01]  /*d310*/  MUFU.EX2 R242, R112 ;  /* 0x0000007000f27308 */ /* 0x0007e20000000800 */
[C---:B--2---:R-:W-:Y:S03]  /*d320*/  HMMA.16816.F32 R36, R104.reuse, R108, R36 ;  /* 0x0000006c6824723c */ /* 0x044fe60000001824 */
[--C-:B-1----:R-:W-:Y:S05]  /*d330*/  FFMA.FTZ R2, R224, c[0x0][0x2d0], -R160.reuse ;  /* 0x0000b400e0027a23 */ /* 0x102fea00000108a0 */
[C---:B------:R-:W-:Y:S01]  /*d340*/  HMMA.16816.F32 R40, R104.reuse, R110, R40 ;  /* 0x0000006e6828723c */ /* 0x040fe20000001828 */
[----:B------:R-:W1:Y:S01]  /*d350*/  LDSM.16.MT88.4 R108, [R204+0x3000] ;  /* 0x00300000cc6c783b */ /* 0x000e620000004200 */
[----:B------:R2:W-:Y:S02]  /*d360*/  MUFU.EX2 R126, R2 ;  /* 0x00000002007e7308 */ /* 0x0005e40000000800 */
[--C-:B------:R-:W-:Y:S01]  /*d370*/  FFMA.FTZ R224, R249, c[0x0][0x2d0], -R160.reuse ;  /* 0x0000b400f9e07a23 */ /* 0x100fe200000108a0 */
[----:B------:R-:W-:Y:S01]  /*d380*/  MOV R249, R145 ;  /* 0x0000009100f97202 */ /* 0x000fe20000000f00 */
[--C-:B---3--:R-:W-:Y:S06]  /*d390*/  FFMA.FTZ R112, R114, c[0x0][0x2d0], -R161.reuse ;  /* 0x0000b40072707a23 */ /* 0x108fec00000108a1 */
[----:B------:R-:W-:Y:S01]  /*d3a0*/  MUFU.EX2 R224, R224 ;  /* 0x000000e000e07308 */ /* 0x000fe20000000800 */
[--C-:B--2---:R-:W-:Y:S02]  /*d3b0*/  FFMA.FTZ R2, R223, c[0x0][0x2d0], -R160.reuse ;  /* 0x0000b400df027a23 */ /* 0x104fe400000108a0 */
[--C-:B------:R-:W-:Y:S01]  /*d3c0*/  FFMA.FTZ R223, R247, c[0x0][0x2d0], -R160.reuse ;  /* 0x0000b400f7df7a23 */ /* 0x100fe200000108a0 */
[----:B------:R-:W-:Y:S06]  /*d3d0*/  MOV R247, R148 ;  /* 0x0000009400f77202 */ /* 0x000fec0000000f00 */
[----:B------:R2:W3:Y:S01]  /*d3e0*/  MUFU.EX2 R131, R2 ;  /* 0x0000000200837308 */ /* 0x0004e20000000800 */
[----:B------:R-:W-:Y:S09]  /*d3f0*/  ISETP.GE.AND P3, PT, R247, 0x1, PT ;  /* 0x00000001f700780c */ /* 0x000ff20003f66270 */
[----:B------:R-:W-:Y:S01]  /*d400*/  MUFU.EX2 R223, R223 ;  /* 0x000000df00df7308 */ /* 0x000fe20000000800 */
[C---:B-1----:R-:W-:Y:S08]  /*d410*/  HMMA.16816.F32 R44, R104.reuse, R108, R44 ;  /* 0x0000006c682c723c */ /* 0x042ff0000000182c */
[C---:B------:R-:W-:Y:S01]  /*d420*/  HMMA.16816.F32 R48, R104.reuse, R110, R48 ;  /* 0x0000006e6830723c */ /* 0x040fe20000001830 */
[----:B------:R-:W1:Y:S03]  /*d430*/  LDSM.16.MT88.4 R108, [R3+0x3000] ;  /* 0x00300000036c783b */ /* 0x000e660000004200 */
[--C-:B--2---:R-:W-:Y:S02]  /*d440*/  FFMA.FTZ R2, R229, c[0x0][0x2d0], -R161.reuse ;  /* 0x0000b400e5027a23 */ /* 0x104fe400000108a1 */
[----:B------:R-:W-:Y:S10]  /*d450*/  MUFU.EX2 R229, R119 ;  /* 0x0000007700e57308 */ /* 0x000ff40000000800 */
[----:B------:R2:W1:Y:S02]  /*d460*/  MUFU.EX2 R122, R2 ;  /* 0x00000002007a7308 */ /* 0x0004640000000800 */
[C---:B-1----:R-:W-:Y:S03]  /*d470*/  HMMA.16816.F32 R52, R104.reuse, R108, R52 ;  /* 0x0000006c6834723c */ /* 0x042fe60000001834 */
[--C-:B--2---:R-:W-:Y:S05]  /*d480*/  FFMA.FTZ R2, R228, c[0x0][0x2d0], -R161.reuse ;  /* 0x0000b400e4027a23 */ /* 0x104fea00000108a1 */
[----:B------:R1:W-:Y:S01]  /*d490*/  MUFU.EX2 R127, R2 ;  /* 0x00000002007f7308 */ /* 0x0003e20000000800 */
[C---:B------:R-:W-:Y:S01]  /*d4a0*/  HMMA.16816.F32 R56, R104.reuse, R110, R56 ;  /* 0x0000006e6838723c */ /* 0x040fe20000001838 */
[----:B------:R-:W2:Y:S02]  /*d4b0*/  LDSM.16.MT88.4 R108, [R103+0x3000] ;  /* 0x00300000676c783b */ /* 0x000ea40000004200 */
[----:B-1----:R-:W-:Y:S06]  /*d4c0*/  FFMA.FTZ R2, R231, c[0x0][0x2d0], -R161 ;  /* 0x0000b400e7027a23 */ /* 0x002fec00000108a1 */
[----:B------:R-:W-:Y:S10]  /*d4d0*/  MUFU.EX2 R231, R118 ;  /* 0x0000007600e77308 */ /* 0x000ff40000000800 */
[----:B------:R1:W1:Y:S01]  /*d4e0*/  MUFU.EX2 R130, R2 ;  /* 0x0000000200827308 */ /* 0x0002620000000800 */
[C---:B--2---:R-:W-:Y:S08]  /*d4f0*/  HMMA.16816.F32 R60, R104.reuse, R108, R60 ;  /* 0x0000006c683c723c */ /* 0x044ff0000000183c */
[C---:B------:R-:W-:Y:S01]  /*d500*/  HMMA.16816.F32 R64, R104.reuse, R110, R64 ;  /* 0x0000006e6840723c */ /* 0x040fe20000001840 */
[----:B------:R-:W2:Y:S03]  /*d510*/  LDSM.16.MT88.4 R108, [R102+0x6000] ;  /* 0x00600000666c783b */ /* 0x000ea60000004200 */
[----:B-1----:R-:W-:Y:S02]  /*d520*/  FFMA.FTZ R2, R237, c[0x0][0x2d0], -R160 ;  /* 0x0000b400ed027a23 */ /* 0x002fe400000108a0 */
[----:B------:R-:W-:Y:S10]  /*d530*/  MUFU.EX2 R237, R112 ;  /* 0x0000007000ed7308 */ /* 0x000ff40000000800 */
[----:B------:R1:W1:Y:S01]  /*d540*/  MUFU.EX2 R125, R2 ;  /* 0x00000002007d7308 */ /* 0x0002620000000800 */
[----:B----4-:R-:W-:Y:S02]  /*d550*/  FFMA.FTZ R113, R0, R113, R162 ;  /* 0x0000007100717223 */ /* 0x010fe400000100a2 */
[----:B------:R-:W-:Y:S01]  /*d560*/  FADD.FTZ R0, R207, R163 ;  /* 0x000000a3cf007221 */ /* 0x000fe20000010000 */
[C---:B--2---:R-:W-:Y:S03]  /*d570*/  HMMA.16816.F32 R68, R104.reuse, R108, R68 ;  /* 0x0000006c6844723c */ /* 0x044fe60000001844 */
[----:B------:R-:W-:Y:S02]  /*d580*/  FADD.FTZ R0, R222, R0 ;  /* 0x00000000de007221 */ /* 0x000fe40000010000 */
[--C-:B------:R-:W-:Y:S02]  /*d590*/  FFMA.FTZ R222, R137, c[0x0][0x2d0], -R161.reuse ;  /* 0x0000b40089de7a23 */ /* 0x100fe400000108a1 */
[--C-:B-1----:R-:W-:Y:S01]  /*d5a0*/  FFMA.FTZ R2, R236, c[0x0][0x2d0], -R160.reuse ;  /* 0x0000b400ec027a23 */ /* 0x102fe200000108a0 */
[C---:B------:R-:W-:Y:S01]  /*d5b0*/  HMMA.16816.F32 R72, R104.reuse, R110, R72 ;  /* 0x0000006e6848723c */ /* 0x040fe20000001848 */
[----:B------:R-:W1:Y:S02]  /*d5c0*/  LDSM.16.MT88.4 R108, [R204+0x6000] ;  /* 0x00600000cc6c783b */ /* 0x000e640000004200 */
[----:B------:R2:W4:Y:S10]  /*d5d0*/  MUFU.EX2 R129, R2 ;  /* 0x0000000200817308 */ /* 0x0005340000000800 */
[----:B------:R-:W-:Y:S01]  /*d5e0*/  MUFU.EX2 R222, R222 ;  /* 0x000000de00de7308 */ /* 0x000fe20000000800 */
[--C-:B--2---:R-:W-:Y:S09]  /*d5f0*/  FFMA.FTZ R2, R234, c[0x0][0x2d0], -R160.reuse ;  /* 0x0000b400ea027a23 */ /* 0x104ff200000108a0 */
[----:B------:R2:W-:Y:S01]  /*d600*/  MUFU.EX2 R205, R2 ;  /* 0x0000000200cd7308 */ /* 0x0005e20000000800 */
[C---:B-1----:R-:W-:Y:S08]  /*d610*/  HMMA.16816.F32 R76, R104.reuse, R108, R76 ;  /* 0x0000006c684c723c */ /* 0x042ff0000000184c */
[C---:B------:R-:W-:Y:S01]  /*d620*/  HMMA.16816.F32 R80, R104.reuse, R110, R80 ;  /* 0x0000006e6850723c */ /* 0x040fe20000001850 */
[----:B------:R-:W1:Y:S03]  /*d630*/  LDSM.16.MT88.4 R108, [R3+0x6000] ;  /* 0x00600000036c783b */ /* 0x000e660000004200 */
[--C-:B--2---:R-:W-:Y:S04]  /*d640*/  FFMA.FTZ R2, R233, c[0x0][0x2d0], -R160.reuse ;  /* 0x0000b400e9027a23 */ /* 0x104fe800000108a0 */
[----:B------:R2:W-:Y:S04]  /*d650*/  MUFU.EX2 R244, R2 ;  /* 0x0000000200f47308 */ /* 0x0005e80000000800 */
[--C-:B--2---:R-:W-:Y:S06]  /*d660*/  FFMA.FTZ R2, R239, c[0x0][0x2d0], -R161.reuse ;  /* 0x0000b400ef027a23 */ /* 0x104fec00000108a1 */
[----:B------:R2:W2:Y:S01]  /*d670*/  MUFU.EX2 R128, R2 ;  /* 0x0000000200807308 */ /* 0x0004a20000000800 */
[C---:B-1----:R-:W-:Y:S08]  /*d680*/  HMMA.16816.F32 R84, R104.reuse, R108, R84 ;  /* 0x0000006c6854723c */ /* 0x042ff00000001854 */
[C---:B------:R-:W-:Y:S01]  /*d690*/  HMMA.16816.F32 R88, R104.reuse, R110, R88 ;  /* 0x0000006e6858723c */ /* 0x040fe20000001858 */
[----:B------:R-:W1:Y:S03]  /*d6a0*/  LDSM.16.MT88.4 R108, [R103+0x6000] ;  /* 0x00600000676c783b */ /* 0x000e660000004200 */
[--C-:B--2---:R-:W-:Y:S04]  /*d6b0*/  FFMA.FTZ R2, R238, c[0x0][0x2d0], -R161.reuse ;  /* 0x0000b400ee027a23 */ /* 0x104fe800000108a1 */
[----:B------:R2:W1:Y:S02]  /*d6c0*/  MUFU.EX2 R206, R2 ;  /* 0x0000000200ce7308 */ /* 0x0004640000000800 */
[C---:B-1----:R-:W-:Y:S03]  /*d6d0*/  HMMA.16816.F32 R92, R104.reuse, R108, R92 ;  /* 0x0000006c685c723c */ /* 0x042fe6000000185c */
[--C-:B--2---:R-:W-:Y:S05]  /*d6e0*/  FFMA.FTZ R2, R240, c[0x0][0x2d0], -R161.reuse ;  /* 0x0000b400f0027a23 */ /* 0x104fea00000108a1 */
[----:B------:R1:W2:Y:S01]  /*d6f0*/  MUFU.EX2 R243, R2 ;  /* 0x0000000200f37308 */ /* 0x0002a20000000800 */
[----:B------:R-:W-:Y:S01]  /*d700*/  HMMA.16816.F32 R96, R104, R110, R96 ;  /* 0x0000006e6860723c */ /* 0x000fe20000001860 */
[----:B------:R-:W2:Y:S06]  /*d710*/  LDSM.16.MT88.4 R108, [R102+0x800] ;  /* 0x00080000666c783b */ /* 0x000eac0000004200 */
[----:B-----5:R-:W-:Y:S02]  /*d720*/  F2FP.PACK_AB R104, R123, R121 ;  /* 0x000000797b68723e */ /* 0x020fe400000000ff */
[----:B---3--:R-:W-:Y:S03]  /*d730*/  F2FP.PACK_AB R106, R131, R126 ;  /* 0x0000007e836a723e */ /* 0x008fe600000000ff */
[----:B------:R-:W-:Y:S02]  /*d740*/  F2FP.PACK_AB R105, R124, R122 ;  /* 0x0000007a7c69723e */ /* 0x000fe400000000ff */
[----:B------:R-:W-:Y:S01]  /*d750*/  F2FP.PACK_AB R107, R130, R127 ;  /* 0x0000007f826b723e */ /* 0x000fe200000000ff */
[--C-:B-1----:R-:W-:Y:S01]  /*d760*/  FFMA.FTZ R2, R146, c[0x0][0x2d0], -R160.reuse ;  /* 0x0000b40092027a23 */ /* 0x102fe200000108a0 */
[----:B------:R-:W-:Y:S01]  /*d770*/  MOV R146, R221 ;  /* 0x000000dd00927202 */ /* 0x000fe20000000f00 */
[--C-:B------:R-:W-:Y:S01]  /*d780*/  FFMA.FTZ R221, R248, c[0x0][0x2d0], -R160.reuse ;  /* 0x0000b400f8dd7a23 */ /* 0x100fe200000108a0 */
[----:B------:R-:W-:Y:S01]  /*d790*/  MOV R248, R144 ;  /* 0x0000009000f87202 */ /* 0x000fe20000000f00 */
[----:B------:R1:W-:Y:S10]  /*d7a0*/  MUFU.EX2 R234, R2 ;  /* 0x0000000200ea7308 */ /* 0x0003f40000000800 */
[----:B------:R-:W-:Y:S01]  /*d7b0*/  MUFU.EX2 R221, R221 ;  /* 0x000000dd00dd7308 */ /* 0x000fe20000000800 */
[C---:B--2---:R-:W-:Y:S08]  /*d7c0*/  HMMA.16816.F32 R4, R104.reuse, R108, R4 ;  /* 0x0000006c6804723c */ /* 0x044ff00000001804 */
[C---:B------:R-:W-:Y:S01]  /*d7d0*/  HMMA.16816.F32 R8, R104.reuse, R110, R8 ;  /* 0x0000006e6808723c */ /* 0x040fe20000001808 */
[----:B------:R-:W2:Y:S03]  /*d7e0*/  LDSM.16.MT88.4 R108, [R204+0x800] ;  /* 0x00080000cc6c783b */ /* 0x000ea60000004200 */
[----:B-1----:R-:W-:Y:S01]  /*d7f0*/  FFMA.FTZ R2, R151, c[0x0][0x2d0], -R160 ;  /* 0x0000b40097027a23 */ /* 0x002fe200000108a0 */
[----:B------:R-:W-:Y:S01]  /*d800*/  MOV R151, R116 ;  /* 0x0000007400977202 */ /* 0x000fe20000000f00 */
[----:B------:R-:W-:Y:S02]  /*d810*/  FADD.FTZ R116, R225, R0 ;  /* 0x00000000e1747221 */ /* 0x000fe40000010000 */
[--C-:B------:R-:W-:Y:S01]  /*d820*/  FFMA.FTZ R0, R146, c[0x0][0x2d0], -R161.reuse ;  /* 0x0000b40092007a23 */ /* 0x100fe200000108a1 */
[----:B------:R1:W3:Y:S01]  /*d830*/  MUFU.EX2 R236, R2 ;  /* 0x0000000200ec7308 */ /* 0x0002e20000000800 */
[----:B------:R-:W-:Y:S09]  /*d840*/  LDSM.16.MT88.4 R144, [R103+0x2800] ;  /* 0x002800006790783b */ /* 0x000ff20000004200 */
[----:B------:R5:W-:Y:S01]  /*d850*/  MUFU.EX2 R227, R0 ;  /* 0x0000000000e37308 */ /* 0x000be20000000800 */
[--C-:B-1----:R-:W-:Y:S01]  /*d860*/  FFMA.FTZ R2, R250, c[0x0][0x2d0], -R160.reuse ;  /* 0x0000b400fa027a23 */ /* 0x102fe200000108a0 */
[----:B------:R-:W-:Y:S08]  /*d870*/  MOV R250, R140 ;  /* 0x0000008c00fa7202 */ /* 0x000ff00000000f00 */
[----:B------:R1:W-:Y:S01]  /*d880*/  MUFU.EX2 R240, R2 ;  /* 0x0000000200f07308 */ /* 0x0003e20000000800 */
[C---:B--2---:R-:W-:Y:S03]  /*d890*/  HMMA.16816.F32 R12, R104.reuse, R108, R12 ;  /* 0x0000006c680c723c */ /* 0x044fe6000000180c */
[--C-:B-----5:R-:W-:Y:S06]  /*d8a0*/  FFMA.FTZ R0, R151, c[0x0][0x2d0], -R161.reuse ;  /* 0x0000b40097007a23 */ /* 0x120fec00000108a1 */
[----:B------:R2:W-:Y:S01]  /*d8b0*/  MUFU.EX2 R228, R0 ;  /* 0x0000000000e47308 */ /* 0x0005e20000000800 */
[C---:B------:R-:W-:Y:S01]  /*d8c0*/  HMMA.16816.F32 R16, R104.reuse, R110, R16 ;  /* 0x0000006e6810723c */ /* 0x040fe20000001810 */
[----:B------:R-:W5:Y:S02]  /*d8d0*/  LDSM.16.MT88.4 R108, [R3+0x800] ;  /* 0x00080000036c783b */ /* 0x000f640000004200 */
[----:B-1----:R-:W-:Y:S06]  /*d8e0*/  FFMA.FTZ R2, R241, c[0x0][0x2d0], -R160 ;  /* 0x0000b400f1027a23 */ /* 0x002fec00000108a0 */
[----:B------:R1:W1:Y:S03]  /*d8f0*/  MUFU.EX2 R241, R2 ;  /* 0x0000000200f17308 */ /* 0x0002660000000800 */
[----:B--2---:R-:W-:Y:S04]  /*d900*/  FADD.FTZ R0, R121, R116 ;  /* 0x0000007479007221 */ /* 0x004fe80000010000 */
[----:B------:R-:W-:Y:S04]  /*d910*/  FADD.FTZ R0, R123, R0 ;  /* 0x000000007b007221 */ /* 0x000fe80000010000 */
[----:B------:R-:W-:Y:S04]  /*d920*/  FADD.FTZ R0, R126, R0 ;  /* 0x000000007e007221 */ /* 0x000fe80000010000 */
[----:B------:R-:W-:Y:S04]  /*d930*/  FADD.FTZ R0, R131, R0 ;  /* 0x0000000083007221 */ /* 0x000fe80000010000 */
[----:B------:R-:W-:Y:S01]  /*d940*/  FADD.FTZ R0, R125, R0 ;  /* 0x000000007d007221 */ /* 0x000fe20000010000 */
[C---:B-----5:R-:W-:Y:S03]  /*d950*/  HMMA.16816.F32 R20, R104.reuse, R108, R20 ;  /* 0x0000006c6814723c */ /* 0x060fe60000001814 */
[----:B----4-:R-:W-:Y:S02]  /*d960*/  FADD.FTZ R0, R129, R0 ;  /* 0x0000000081007221 */ /* 0x010fe40000010000 */
[--C-:B-1----:R-:W-:Y:S01]  /*d970*/  FFMA.FTZ R2, R150, c[0x0][0x2d0], -R161.reuse ;  /* 0x0000b40096027a23 */ /* 0x102fe200000108a1 */
[----:B------:R-:W-:Y:S01]  /*d980*/  MOV R150, R117 ;  /* 0x0000007500967202 */ /* 0x000fe20000000f00 */
[----:B------:R-:W-:Y:S01]  /*d990*/  FFMA.FTZ R117, R252, c[0x0][0x2d0], -R160 ;  /* 0x0000b400fc757a23 */ /* 0x000fe200000108a0 */
[C---:B------:R-:W-:Y:S01]  /*d9a0*/  HMMA.16816.F32 R24, R104.reuse, R110, R24 ;  /* 0x0000006e6818723c */ /* 0x040fe20000001818 */
[----:B------:R-:W1:Y:S01]  /*d9b0*/  LDSM.16.MT88.4 R108, [R103+0x800] ;  /* 0x00080000676c783b */ /* 0x000e620000004200 */
[----:B------:R2:W-:Y:S02]  /*d9c0*/  MUFU.EX2 R235, R2 ;  /* 0x0000000200eb7308 */ /* 0x0005e40000000800 */
[----:B------:R-:W-:Y:S08]  /*d9d0*/  MOV R252, R141 ;  /* 0x0000008d00fc7202 */ /* 0x000ff00000000f00 */
[----:B------:R4:W-:Y:S01]  /*d9e0*/  MUFU.EX2 R233, R117 ;  /* 0x0000007500e97308 */ /* 0x0009e20000000800 */
[----:B--2---:R-:W-:Y:S09]  /*d9f0*/  FFMA.FTZ R2, R115, c[0x0][0x2d0], -R161 ;  /* 0x0000b40073027a23 */ /* 0x004ff200000108a1 */
[----:B------:R2:W5:Y:S01]  /*da00*/  MUFU.EX2 R238, R2 ;  /* 0x0000000200ee7308 */ /* 0x0005620000000800 */
[----:B----4-:R-:W-:Y:S01]  /*da10*/  LDSM.16.MT88.4 R116, [R102+0x2000] ;  /* 0x002000006674783b */ /* 0x010fe20000004200 */
[C---:B-1----:R-:W-:Y:S08]  /*da20*/  HMMA.16816.F32 R28, R104.reuse, R108, R28 ;  /* 0x0000006c681c723c */ /* 0x042ff0000000181c */
[C---:B------:R-:W-:Y:S01]  /*da30*/  HMMA.16816.F32 R32, R104.reuse, R110, R32 ;  /* 0x0000006e6820723c */ /* 0x040fe20000001820 */
[----:B------:R-:W1:Y:S03]  /*da40*/  LDSM.16.MT88.4 R108, [R102+0x3800] ;  /* 0x00380000666c783b */ /* 0x000e660000004200 */
[----:B--2---:R-:W-:Y:S05]  /*da50*/  FADD.FTZ R2, R219, R113 ;  /* 0x00000071db027221 */ /* 0x004fea0000010000 */
[----:B------:R-:W-:Y:S03]  /*da60*/  LDSM.16.MT88.4 R112, [R102+0x1800] ;  /* 0x001800006670783b */ /* 0x000fe60000004200 */
[----:B------:R-:W-:Y:S02]  /*da70*/  FADD.FTZ R2, R220, R2 ;  /* 0x00000002dc027221 */ /* 0x000fe40000010000 */
[--C-:B------:R-:W-:Y:S02]  /*da80*/  FFMA.FTZ R220, R132, c[0x0][0x2d0], -R161.reuse ;  /* 0x0000b40084dc7a23 */ /* 0x100fe400000108a1 */
[----:B------:R-:W-:Y:S02]  /*da90*/  FADD.FTZ R2, R245, R2 ;  /* 0x00000002f5027221 */ /* 0x000fe40000010000 */
[----:B------:R-:W2:Y:S02]  /*daa0*/  LDL R245, [R1+0x58] ;  /* 0x0000580001f57983 */ /* 0x000ea40000100800 */
[----:B------:R-:W-:Y:S01]  /*dab0*/  FADD.FTZ R2, R122, R2 ;  /* 0x000000027a027221 */ /* 0x000fe20000010000 */
[----:B------:R-:W-:Y:S03]  /*dac0*/  MUFU.EX2 R220, R220 ;  /* 0x000000dc00dc7308 */ /* 0x000fe60000000800 */
[----:B------:R-:W-:Y:S04]  /*dad0*/  FADD.FTZ R2, R124, R2 ;  /* 0x000000027c027221 */ /* 0x000fe80000010000 */
[----:B------:R-:W-:Y:S04]  /*dae0*/  FADD.FTZ R2, R127, R2 ;  /* 0x000000027f027221 */ /* 0x000fe80000010000 */
[----:B------:R-:W-:Y:S04]  /*daf0*/  FADD.FTZ R2, R130, R2 ;  /* 0x0000000282027221 */ /* 0x000fe80000010000 */
[----:B------:R-:W-:Y:S01]  /*db00*/  FADD.FTZ R2, R128, R2 ;  /* 0x0000000280027221 */ /* 0x000fe20000010000 */
        /* <DEDUP_REMOVED lines=24> */
[----:B------:R-:W-:Y:S02]  /*dc90*/  F2FP.PACK_AB R104, R129, R125 ;  /* 0x0000007d8168723e */ /* 0x000fe400000000ff */
[----:B------:R-:W-:Y:S01]  /*dca0*/  F2FP.PACK_AB R105, R206, R128 ;  /* 0x00000080ce69723e */ /* 0x000fe200000000ff */
[----:B------:R-:W-:Y:S02]  /*dcb0*/  LDSM.16.MT88.4 R124, [R3+0x2800] ;  /* 0x00280000037c783b */ /* 0x000fe40000004200 */
[----:B------:R-:W-:Y:S01]  /*dcc0*/  F2FP.PACK_AB R106, R244, R205 ;  /* 0x000000cdf46a723e */ /* 0x000fe200000000ff */
[----:B------:R-:W-:Y:S01]  /*dcd0*/  FADD.FTZ R205, R205, R0 ;  /* 0x00000000cdcd7221 */ /* 0x000fe20000010000 */
[----:B------:R-:W-:Y:S01]  /*dce0*/  F2FP.PACK_AB R107, R243, R242 ;  /* 0x000000f2f36b723e */ /* 0x000fe200000000ff */
[----:B------:R-:W-:Y:S01]  /*dcf0*/  FADD.FTZ R206, R206, R2 ;  /* 0x00000002cece7221 */ /* 0x000fe20000010000 */
[----:B------:R-:W-:Y:S02]  /*dd00*/  IADD3 R0, R232, -0x2, RZ ;  /* 0xfffffffee8007810 */ /* 0x000fe40007ffe0ff */
[----:B------:R-:W-:Y:S02]  /*dd10*/  LDSM.16.MT88.4 R128, [R204+0x5800] ;  /* 0x00580000cc80783b */ /* 0x000fe40000004200 */
[----:B------:R-:W-:Y:S11]  /*dd20*/  ISETP.GE.AND P5, PT, R0, R252, PT ;  /* 0x000000fc0000720c */ /* 0x000ff60003fa6270 */
[----:B------:R-:W-:Y:S02]  /*dd30*/  @!UPT UIADD3 URZ, URZ, URZ, URZ ;  /* 0x0000003f3f3ff290 */ /* 0x000fe4000fffe03f */
[----:B------:R-:W-:Y:S02]  /*dd40*/  @P5 ISETP.GE.AND P2, PT, R248, c[0x0][0x1d4], PT ;  /* 0x00007500f8005a0c */ /* 0x000fe40003f46270 */
[----:B------:R-:W-:Y:S05]  /*dd50*/  @P5 SHF.R.S32.HI R2, RZ, 0x1f, R0 ;  /* 0x0000001fff025819 */ /* 0x000fea0000011400 */
[----:B------:R-:W-:Y:S01]  /*dd60*/  @P5 IMAD R2, R2, c[0x0][0x1e0], RZ ;  /* 0x0000780002025a24 */ /* 0x000fe200078e02ff */
[C---:B-1----:R-:W-:Y:S03]  /*dd70*/  HMMA.16816.F32 R4, R104.reuse, R108, R4 ;  /* 0x0000006c6804723c */ /* 0x042fe60000001804 */
[----:B------:R-:W-:Y:S05]  /*dd80*/  @P5 IMAD R2, R0, c[0x0][0x1e4], R2 ;  /* 0x0000790000025a24 */ /* 0x000fea00078e0202 */
        /* <DEDUP_REMOVED lines=35> */
[----:B------:R1:W4:Y:S01]  /*dfc0*/  MUFU.EX2 R239, R108 ;  /* 0x0000006c00ef7308 */ /* 0x0003220000000800 */
[----:B------:R-:W-:Y:S01]  /*dfd0*/  MOV R133, R120 ;  /* 0x0000007800857202 */ /* 0x000fe20000000f00 */
[--C-:B------:R-:W-:Y:S01]  /*dfe0*/  FFMA.FTZ R120, R251, c[0x0][0x2d0], -R160.reuse ;  /* 0x0000b400fb787a23 */ /* 0x100fe200000108a0 */
[----:B------:R-:W-:Y:S01]  /*dff0*/  MOV R251, R149 ;  /* 0x0000009500fb7202 */ /* 0x000fe20000000f00 */
[----:B------:R-:W-:Y:S01]  /*e000*/  FFMA.FTZ R160, R246, c[0x0][0x2d0], -R160 ;  /* 0x0000b400f6a07a23 */ /* 0x000fe200000108a0 */
[----:B---3--:R-:W-:Y:S01]  /*e010*/  F2FP.PACK_AB R104, R236, R234 ;  /* 0x000000eaec68723e */ /* 0x008fe200000000ff */
[----:B------:R-:W3:Y:S01]  /*e020*/  LDL R246, [R1+0x3c] ;  /* 0x00003c0001f67983 */ /* 0x000ee20000100800 */
[----:B------:R-:W-:Y:S02]  /*e030*/  @P5 ISETP.GE.AND P1, PT, R251, c[0x0][0x1d4], PT ;  /* 0x00007500fb005a0c */ /* 0x000fe40003f26270 */
[----:B------:R-:W-:Y:S01]  /*e040*/  F2FP.PACK_AB R106, R241, R240 ;  /* 0x000000f0f16a723e */ /* 0x000fe200000000ff */
[----:B------:R2:W-:Y:S01]  /*e050*/  MUFU.EX2 R230, R120 ;  /* 0x0000007800e67308 */ /* 0x0005e20000000800 */
[----:B-----5:R-:W-:Y:S09]  /*e060*/  F2FP.PACK_AB R105, R238, R235 ;  /* 0x000000ebee69723e */ /* 0x020ff200000000ff */
[----:B------:R5:W5:Y:S01]  /*e070*/  MUFU.EX2 R219, R160 ;  /* 0x000000a000db7308 */ /* 0x000b620000000800 */
[----:B-1----:R-:W1:Y:S01]  /*e080*/  LDSM.16.MT88.4 R108, [R204+0x1800] ;  /* 0x00180000cc6c783b */ /* 0x002e620000004200 */
[----:B----4-:R-:W-:Y:S07]  /*e090*/  F2FP.PACK_AB R107, R239, R237 ;  /* 0x000000edef6b723e */ /* 0x010fee00000000ff */
[C---:B------:R-:W-:Y:S03]  /*e0a0*/  HMMA.16816.F32 R4, R104.reuse, R112, R4 ;  /* 0x000000706804723c */ /* 0x040fe60000001804 */
[--C-:B--2---:R-:W-:Y:S04]  /*e0b0*/  FFMA.FTZ R120, R133, c[0x0][0x2d0], -R161.reuse ;  /* 0x0000b40085787a23 */ /* 0x104fe800000108a1 */
[----:B------:R2:W-:Y:S01]  /*e0c0*/  MUFU.EX2 R225, R120 ;  /* 0x0000007800e17308 */ /* 0x0005e20000000800 */
[C---:B------:R-:W-:Y:S01]  /*e0d0*/  HMMA.16816.F32 R8, R104.reuse, R114, R8 ;  /* 0x000000726808723c */ /* 0x040fe20000001808 */
[----:B------:R-:W4:Y:S03]  /*e0e0*/  LDSM.16.MT88.4 R112, [R3+0x1800] ;  /* 0x001800000370783b */ /* 0x000f260000004200 */
[----:B-----5:R-:W-:Y:S02]  /*e0f0*/  F2FP.PACK_AB R160, R221, R224 ;  /* 0x000000e0dda0723e */ /* 0x020fe400000000ff */
[----:B------:R-:W-:Y:S03]  /*e100*/  F2FP.PACK_AB R162, R219, R223 ;  /* 0x000000dfdba2723e */ /* 0x000fe600000000ff */
[----:B--2---:R-:W-:Y:S01]  /*e110*/  LDSM.16.MT88.4 R120, [R3+0x2000] ;  /* 0x002000000378783b */ /* 0x004fe20000004200 */
[C---:B-1----:R-:W-:Y:S08]  /*e120*/  HMMA.16816.F32 R12, R104.reuse, R108, R12 ;  /* 0x0000006c680c723c */ /* 0x042ff0000000180c */
[C---:B------:R-:W-:Y:S01]  /*e130*/  HMMA.16816.F32 R16, R104.reuse, R110, R16 ;  /* 0x0000006e6810723c */ /* 0x040fe20000001810 */
[----:B------:R-:W1:Y:S07]  /*e140*/  LDSM.16.MT88.4 R108, [R103+0x1800] ;  /* 0x00180000676c783b */ /* 0x000e6e0000004200 */
[C---:B----4-:R-:W-:Y:S08]  /*e150*/  HMMA.16816.F32 R20, R104.reuse, R112, R20 ;  /* 0x000000706814723c */ /* 0x050ff00000001814 */
        /* <DEDUP_REMOVED lines=23> */
[C---:B--2---:R-:W-:Y:S07]  /*e2d0*/  HMMA.16816.F32 R84, R104.reuse, R112, R84 ;  /* 0x000000706854723c */ /* 0x044fee0000001854 */
[--C-:B------:R-:W-:Y:S01]  /*e2e0*/  FFMA.FTZ R112, R150, c[0x0][0x2d0], -R161.reuse ;  /* 0x0000b40096707a23 */ /* 0x100fe200000108a1 */
[C---:B------:R-:W-:Y:S03]  /*e2f0*/  HMMA.16816.F32 R88, R104.reuse, R114, R88 ;  /* 0x000000726858723c */ /* 0x040fe60000001858 */
[----:B------:R2:W4:Y:S01]  /*e300*/  MUFU.EX2 R226, R112 ;  /* 0x0000007000e27308 */ /* 0x0005220000000800 */
[----:B------:R-:W-:Y:S02]  /*e310*/  FFMA.FTZ R161, R136, c[0x0][0x2d0], -R161 ;  /* 0x0000b40088a17a23 */ /* 0x000fe400000108a1 */
[----:B------:R-:W-:Y:S07]  /*e320*/  LDSM.16.MT88.4 R136, [R102+0x5800] ;  /* 0x005800006688783b */ /* 0x000fee0000004200 */
[----:B------:R5:W3:Y:S01]  /*e330*/  MUFU.EX2 R207, R161 ;  /* 0x000000a100cf7308 */ /* 0x000ae20000000800 */
[C---:B-1----:R-:W-:Y:S01]  /*e340*/  HMMA.16816.F32 R92, R104.reuse, R108, R92 ;  /* 0x0000006c685c723c */ /* 0x042fe2000000185c */
[----:B--2---:R-:W1:Y:S07]  /*e350*/  LDSM.16.MT88.4 R112, [R204+0x2000] ;  /* 0x00200000cc70783b */ /* 0x004e6e0000004200 */
[----:B------:R-:W-:Y:S01]  /*e360*/  HMMA.16816.F32 R96, R104, R110, R96 ;  /* 0x0000006e6860723c */ /* 0x000fe20000001860 */
[----:B------:R-:W2:Y:S03]  /*e370*/  LDSM.16.MT88.4 R108, [R103+0x2000] ;  /* 0x00200000676c783b */ /* 0x000ea60000004200 */
[----:B-----5:R-:W-:Y:S03]  /*e380*/  F2FP.PACK_AB R161, R222, R220 ;  /* 0x000000dcdea1723e */ /* 0x020fe600000000ff */
[----:B------:R-:W-:Y:S02]  /*e390*/  F2FP.PACK_AB R104, R231, R229 ;  /* 0x000000e5e768723e */ /* 0x000fe400000000ff */
[----:B------:R-:W-:Y:S03]  /*e3a0*/  F2FP.PACK_AB R106, R230, R233 ;  /* 0x000000e9e66a723e */ /* 0x000fe600000000ff */
[----:B------:R-:W-:Y:S02]  /*e3b0*/  F2FP.PACK_AB R105, R228, R227 ;  /* 0x000000e3e469723e */ /* 0x000fe400000000ff */
[----:B----4-:R-:W-:Y:S02]  /*e3c0*/  F2FP.PACK_AB R107, R225, R226 ;  /* 0x000000e2e16b723e */ /* 0x010fe400000000ff */
[----:B---3--:R-:W-:Y:S05]  /*e3d0*/  F2FP.PACK_AB R163, R207, R208 ;  /* 0x000000d0cfa3723e */ /* 0x008fea00000000ff */
[C---:B------:R-:W-:Y:S08]  /*e3e0*/  HMMA.16816.F32 R4, R104.reuse, R116, R4 ;  /* 0x000000746804723c */ /* 0x040ff00000001804 */
[C---:B------:R-:W-:Y:S01]  /*e3f0*/  HMMA.16816.F32 R8, R104.reuse, R118, R8 ;  /* 0x000000766808723c */ /* 0x040fe20000001808 */
[----:B------:R-:W3:Y:S07]  /*e400*/  LDSM.16.MT88.4 R116, [R102+0x5000] ;  /* 0x005000006674783b */ /* 0x000eee0000004200 */
[C---:B-1----:R-:W-:Y:S08]  /*e410*/  HMMA.16816.F32 R12, R104.reuse, R112, R12 ;  /* 0x00000070680c723c */ /* 0x042ff0000000180c */
[C---:B------:R-:W-:Y:S01]  /*e420*/  HMMA.16816.F32 R16, R104.reuse, R114, R16 ;  /* 0x000000726810723c */ /* 0x040fe20000001810 */
[----:B------:R-:W1:Y:S07]  /*e430*/  LDSM.16.MT88.4 R112, [R204+0x5000] ;  /* 0x00500000cc70783b */ /* 0x000e6e0000004200 */
[C---:B------:R-:W-:Y:S08]  /*e440*/  HMMA.16816.F32 R20, R104.reuse, R120, R20 ;  /* 0x000000786814723c */ /* 0x040ff00000001814 */
[C---:B------:R-:W-:Y:S01]  /*e450*/  HMMA.16816.F32 R24, R104.reuse, R122, R24 ;  /* 0x0000007a6818723c */ /* 0x040fe20000001818 */
[----:B------:R-:W4:Y:S07]  /*e460*/  LDSM.16.MT88.4 R120, [R3+0x5000] ;  /* 0x005000000378783b */ /* 0x000f2e0000004200 */
        /* <DEDUP_REMOVED lines=9> */
[C---:B----4-:R-:W-:Y:S08]  /*e500*/  HMMA.16816.F32 R52, R104.reuse, R120, R52 ;  /* 0x000000786834723c */ /* 0x050ff00000001834 */
[C---:B------:R-:W-:Y:S01]  /*e510*/  HMMA.16816.F32 R56, R104.reuse, R122, R56 ;  /* 0x0000007a6838723c */ /* 0x040fe20000001838 */
[----:B------:R-:W4:Y:S07]  /*e520*/  LDSM.16.MT88.4 R120, [R3+0x8000] ;  /* 0x008000000378783b */ /* 0x000f2e0000004200 */
[C---:B--2---:R-:W-:Y:S08]  /*e530*/  HMMA.16816.F32 R60, R104.reuse, R108, R60 ;  /* 0x0000006c683c723c */ /* 0x044ff0000000183c */
[C---:B------:R-:W-:Y:S01]  /*e540*/  HMMA.16816.F32 R64, R104.reuse, R110, R64 ;  /* 0x0000006e6840723c */ /* 0x040fe20000001840 */
[----:B------:R-:W2:Y:S07]  /*e550*/  LDSM.16.MT88.4 R108, [R103+0x8000] ;  /* 0x00800000676c783b */ /* 0x000eae0000004200 */
[C---:B---3--:R-:W-:Y:S08]  /*e560*/  HMMA.16816.F32 R68, R104.reuse, R116, R68 ;  /* 0x000000746844723c */ /* 0x048ff00000001844 */
[C---:B------:R-:W-:Y:S01]  /*e570*/  HMMA.16816.F32 R72, R104.reuse, R118, R72 ;  /* 0x000000766848723c */ /* 0x040fe20000001848 */
[----:B------:R-:W-:Y:S07]  /*e580*/  LDSM.16.MT88.4 R116, [R204+0x2800] ;  /* 0x00280000cc74783b */ /* 0x000fee0000004200 */
[C---:B-1----:R-:W-:Y:S08]  /*e590*/  HMMA.16816.F32 R76, R104.reuse, R112, R76 ;  /* 0x00000070684c723c */ /* 0x042ff0000000184c */
[C---:B------:R-:W-:Y:S01]  /*e5a0*/  HMMA.16816.F32 R80, R104.reuse, R114, R80 ;  /* 0x000000726850723c */ /* 0x040fe20000001850 */
[----:B------:R-:W1:Y:S07]  /*e5b0*/  LDSM.16.MT88.4 R112, [R102+0x2800] ;  /* 0x002800006670783b */ /* 0x000e6e0000004200 */
[C---:B----4-:R-:W-:Y:S08]  /*e5c0*/  HMMA.16816.F32 R84, R104.reuse, R120, R84 ;  /* 0x000000786854723c */ /* 0x050ff00000001854 */
[C---:B------:R-:W-:Y:S08]  /*e5d0*/  HMMA.16816.F32 R88, R104.reuse, R122, R88 ;  /* 0x0000007a6858723c */ /* 0x040ff00000001858 */
[C---:B--2---:R-:W-:Y:S08]  /*e5e0*/  HMMA.16816.F32 R92, R104.reuse, R108, R92 ;  /* 0x0000006c685c723c */ /* 0x044ff0000000185c */
        /* <DEDUP_REMOVED lines=10> */
[----:B------:R-:W5:Y:S07]  /*e690*/  LDL.64 R22, [R1+0x50] ;  /* 0x0000500001167983 */ /* 0x000f6e0000100a00 */
        /* <DEDUP_REMOVED lines=9> */
[----:B------:R1:W4:Y:S07]  /*e730*/  LDSM.16.MT88.4 R4, [R3+0x8800] ;  /* 0x008800000304783b */ /* 0x00032e0000004200 */
[C---:B--2---:R-:W-:Y:S07]  /*e740*/  HMMA.16816.F32 R60, R160.reuse, R8, R60 ;  /* 0x00000008a03c723c */ /* 0x044fee000000183c */
[----:B------:R-:W-:Y:S01]  /*e750*/  @P5 IMAD.WIDE.U32 R8, R0, c[0x0][0x1e0], RZ ;  /* 0x0000780000085a25 */ /* 0x000fe200078e00ff */
[C---:B------:R-:W-:Y:S04]  /*e760*/  HMMA.16816.F32 R64, R160.reuse, R10, R64 ;  /* 0x0000000aa040723c */ /* 0x040fe80000001840 */
[----:B------:R-:W-:Y:S03]  /*e770*/  @P5 IADD3 R0, R9, R2, RZ ;  /* 0x0000000209005210 */ /* 0x000fe60007ffe0ff */
[----:B------:R-:W-:Y:S01]  /*e780*/  FADD.FTZ R10, R242, R206 ;  /* 0x000000cef20a7221 */ /* 0x000fe20000010000 */
[C---:B---3--:R-:W-:Y:S04]  /*e790*/  HMMA.16816.F32 R68, R160.reuse, R12, R68 ;  /* 0x0000000ca044723c */ /* 0x048fe80000001844 */
[----:B-1----:R-:W-:Y:S02]  /*e7a0*/  FADD.FTZ R3, R244, R205 ;  /* 0x000000cdf4037221 */ /* 0x002fe40000010000 */
[----:B------:R-:W-:Y:S02]  /*e7b0*/  FADD.FTZ R10, R243, R10 ;  /* 0x0000000af30a7221 */ /* 0x000fe40000010000 */
[----:B------:R-:W-:Y:S01]  /*e7c0*/  FADD.FTZ R9, R234, R3 ;  /* 0x00000003ea097221 */ /* 0x000fe20000010000 */
[----:B------:R-:W-:Y:S01]  /*e7d0*/  @P5 MOV R3, R245 ;  /* 0x000000f500035202 */ /* 0x000fe20000000f00 */
[C---:B------:R-:W-:Y:S03]  /*e7e0*/  HMMA.16816.F32 R72, R160.reuse, R14, R72 ;  /* 0x0000000ea048723c */ /* 0x040fe60000001848 */
[----:B------:R-:W-:Y:S02]  /*e7f0*/  @P5 IMAD R0, R0, 0x60, RZ ;  /* 0x0000006000005824 */ /* 0x000fe400078e02ff */
[----:B------:R-:W-:Y:S02]  /*e800*/  FADD.FTZ R13, R235, R10 ;  /* 0x0000000aeb0d7221 */ /* 0x000fe40000010000 */
[----:B------:R-:W-:Y:S01]  /*e810*/  FADD.FTZ R14, R236, R9 ;  /* 0x00000009ec0e7221 */ /* 0x000fe20000010000 */
[C---:B----4-:R-:W-:Y:S01]  /*e820*/  HMMA.16816.F32 R76, R160.reuse, R16, R76 ;  /* 0x00000010a04c723c */ /* 0x050fe2000000184c */
[----:B------:R-:W-:Y:S07]  /*e830*/  @P5 MOV R15, 0x6 ;  /* 0x00000006000f5802 */ /* 0x000fee0000000f00 */
[C---:B------:R-:W-:Y:S08]  /*e840*/  HMMA.16816.F32 R80, R160.reuse, R18, R80 ;  /* 0x00000012a050723c */ /* 0x040ff00000001850 */
[C---:B------:R-:W-:Y:S08]  /*e850*/  HMMA.16816.F32 R84, R160.reuse, R4, R84 ;  /* 0x00000004a054723c */ /* 0x040ff00000001854 */
[C---:B------:R-:W-:Y:S04]  /*e860*/  HMMA.16816.F32 R88, R160.reuse, R6, R88 ;  /* 0x00000006a058723c */ /* 0x040fe80000001858 */
[----:B-----5:R-:W-:Y:S05]  /*e870*/  @P5 MOV R2, R22 ;  /* 0x0000001600025202 */ /* 0x020fea0000000f00 */
[----:B------:R-:W-:Y:S02]  /*e880*/  @P5 IMAD.WIDE.U32 R2, R8, 0x60, R2 ;  /* 0x0000006008025825 */ /* 0x000fe400078e0002 */
[----:B------:R-:W1:Y:S03]  /*e890*/  LDSM.16.MT88.4 R8, [R103+0x8800] ;  /* 0x008800006708783b */ /* 0x000e660000004200 */
[----:B------:R-:W-:Y:S02]  /*e8a0*/  @P5 LEA R12, P0, R2, c[0x0][0x1c8], 0x1 ;  /* 0x00007200020c5a11 */ /* 0x000fe400078008ff */
[----:B------:R-:W-:Y:S01]  /*e8b0*/  @P5 IADD3 R3, R3, R0, RZ ;  /* 0x0000000003035210 */ /* 0x000fe20007ffe0ff */
[----:B------:R-:W-:Y:S03]  /*e8c0*/  FADD.FTZ R0, R238, R13 ;  /* 0x0000000dee007221 */ /* 0x000fe60000010000 */
[----:B------:R-:W-:Y:S01]  /*e8d0*/  @P5 LEA.HI.X R13, R2, c[0x0][0x1cc], R3, 0x1, P0 ;  /* 0x00007300020d5a11 */ /* 0x000fe200000f0c03 */
[----:B------:R-:W-:Y:S01]  /*e8e0*/  FADD.FTZ R2, R240, R14 ;  /* 0x0000000ef0027221 */ /* 0x000fe20000010000 */
[----:B------:R-:W-:Y:S01]  /*e8f0*/  @P5 ISETP.GE.AND P0, PT, R250, c[0x0][0x1d4], PT ;  /* 0x00007500fa005a0c */ /* 0x000fe20003f06270 */
[----:B------:R-:W-:Y:S01]  /*e900*/  FADD.FTZ R14, R237, R0 ;  /* 0x00000000ed0e7221 */ /* 0x000fe20000010000 */
[----:B------:R-:W-:Y:S01]  /*e910*/  IADD3 R0, R247, 0x1, RZ ;  /* 0x00000001f7007810 */ /* 0x000fe20007ffe0ff */
[----:B------:R-:W-:Y:S01]  /*e920*/  FADD.FTZ R2, R241, R2 ;  /* 0x00000002f1027221 */ /* 0x000fe20000010000 */
[----:B------:R-:W-:Y:S01]  /*e930*/  @P5 MOV R3, c[0x0][0x1e0] ;  /* 0x0000780000035a02 */ /* 0x000fe20000000f00 */
[----:B------:R-:W-:Y:S01]  /*e940*/  FADD.FTZ R16, R239, R14 ;  /* 0x0000000eef107221 */ /* 0x000fe20000010000 */
[----:B------:R-:W-:Y:S02]  /*e950*/  SEL R0, R0, RZ, !P3 ;  /* 0x000000ff00007207 */ /* 0x000fe40005800000 */
[----:B------:R-:W-:Y:S01]  /*e960*/  @P5 SHF.L.U64.HI R14, R3, R15, c[0x0][0x1e4] ;  /* 0x00007900030e5619 */ /* 0x000fe2000001020f */
[----:B------:R-:W-:Y:S01]  /*e970*/  FADD.FTZ R15, R229, R2 ;  /* 0x00000002e50f7221 */ /* 0x000fe20000010000 */
[----:B------:R-:W-:Y:S01]  /*e980*/  @P5 SHF.L.U32 R3, R3, 0x6, RZ ;  /* 0x0000000603035819 */ /* 0x000fe200000006ff */
[----:B------:R2:W-:Y:S01]  /*e990*/  STL [R1+0x4], R0 ;  /* 0x0000040001007387 */ /* 0x0005e20000100800 */
[----:B------:R-:W-:Y:S01]  /*e9a0*/  FADD.FTZ R5, R227, R16 ;  /* 0x00000010e3057221 */ /* 0x000fe20000010000 */
[----:B------:R-:W-:Y:S01]  /*e9b0*/  IADD3 R250, R232, -0x1, RZ ;  /* 0xffffffffe8fa7810 */ /* 0x000fe20007ffe0ff */
[----:B------:R-:W-:Y:S01]  /*e9c0*/  FADD.FTZ R15, R231, R15 ;  /* 0x0000000fe70f7221 */ /* 0x000fe20000010000 */
[----:B------:R-:W-:Y:S03]  /*e9d0*/  @P5 IADD3 R2, P4, R3, R12, RZ ;  /* 0x0000000c03025210 */ /* 0x000fe60007f9e0ff */
[----:B------:R-:W-:Y:S01]  /*e9e0*/  FADD.FTZ R6, R233, R15 ;  /* 0x0000000fe9067221 */ /* 0x000fe20000010000 */
[----:B------:R-:W-:Y:S02]  /*e9f0*/  @P5 IADD3 R4, P3, R3, R2, RZ ;  /* 0x0000000203045210 */ /* 0x000fe40007f7e0ff */
[----:B------:R-:W-:Y:S01]  /*ea00*/  @P5 IADD3.X R3, R14, R13, RZ, P4, !PT ;  /* 0x0000000d0e035210 */ /* 0x000fe200027fe4ff */
[C---:B-1----:R-:W-:Y:S03]  /*ea10*/  HMMA.16816.F32 R92, R160.reuse, R8, R92 ;  /* 0x00000008a05c723c */ /* 0x042fe6000000185c */
[----:B--2---:R-:W-:Y:S05]  /*ea20*/  @P5 IMAD R0, R0, 0x9000, R246 ;  /* 0x0000900000005824 */ /* 0x004fea00078e02f6 */
[----:B------:R-:W-:Y:S01]  /*ea30*/  HMMA.16816.F32 R96, R160, R10, R96 ;  /* 0x0000000aa060723c */ /* 0x000fe20000001860 */
        /* <DEDUP_REMOVED lines=17> */
[----:B------:R-:W-:Y:S01]  /*eb50*/  ISETP.GE.AND P0, PT, R252, R232, PT ;  /* 0x000000e8fc00720c */ /* 0x000fe20003f06270 */
[----:B--2---:R-:W-:Y:S01]  /*eb60*/  FADD.FTZ R3, R226, R12 ;  /* 0x0000000ce2037221 */ /* 0x004fe20000010000 */
[----:B------:R-:W-:Y:S01]  /*eb70*/  MOV R232, R250 ;  /* 0x000000fa00e87202 */ /* 0x000fe20000000f00 */
[----:B------:R-:W-:Y:S04]  /*eb80*/  FADD.FTZ R2, R230, R6 ;  /* 0x00000006e6027221 */ /* 0x000fe80000010000 */
[----:B------:R-:W-:Y:S01]  /*eb90*/  FADD.FTZ R2, R224, R2 ;  /* 0x00000002e0027221 */ /* 0x000fe20000010000 */
[----:B------:R-:W0:Y:S03]  /*eba0*/  LDGDEPBAR ;  /* 0x00000000000079af */ /* 0x000e260000000000 */
[----:B------:R-:W-:Y:S04]  /*ebb0*/  FADD.FTZ R2, R221, R2 ;  /* 0x00000002dd027221 */ /* 0x000fe80000010000 */
[----:B------:R-:W-:Y:S04]  /*ebc0*/  FADD.FTZ R2, R223, R2 ;  /* 0x00000002df027221 */ /* 0x000fe80000010000 */
[----:B------:R-:W-:Y:S05]  /*ebd0*/  FADD.FTZ R2, R219, R2 ;  /* 0x00000002db027221 */ /* 0x000fea0000010000 */
[----:B------:R-:W-:Y:S01]  /*ebe0*/  STL [R1+0x8], R2 ;  /* 0x0000080201007387 */ /* 0x000fe20000100800 */
[----:B-1----:R-:W-:Y:S01]  /*ebf0*/  FADD.FTZ R0, R225, R3 ;  /* 0x00000003e1007221 */ /* 0x002fe20000010000 */
[----:B------:R-:W-:Y:S03]  /*ec00*/  MOV R3, R100 ;  /* 0x0000006400037202 */ /* 0x000fe60000000f00 */
[----:B------:R-:W-:Y:S04]  /*ec10*/  FADD.FTZ R0, R220, R0 ;  /* 0x00000000dc007221 */ /* 0x000fe80000010000 */
[----:B------:R-:W-:Y:S04]  /*ec20*/  FADD.FTZ R0, R222, R0 ;  /* 0x00000000de007221 */ /* 0x000fe80000010000 */
[----:B------:R-:W-:Y:S04]  /*ec30*/  FADD.FTZ R0, R208, R0 ;  /* 0x00000000d0007221 */ /* 0x000fe80000010000 */
[----:B------:R-:W-:Y:S05]  /*ec40*/  FADD.FTZ R0, R207, R0 ;  /* 0x00000000cf007221 */ /* 0x000fea0000010000 */
[----:B------:R1:W-:Y:S02]  /*ec50*/  STL [R1+0x10], R0 ;  /* 0x0000100001007387 */ /* 0x0003e40000100800 */
[----:B-1----:R-:W-:Y:S01]  /*ec60*/  MOV R0, R101 ;  /* 0x0000006500007202 */ /* 0x002fe20000000f00 */
[----:B------:R-:W-:-:S05]  /*ec70*/  @!P0 BRA `(.L_x_2077) ;  /* 0xffffbfa000008947 */ /* 0x000fca000383ffff */
.L_x_2076:
[----:B------:R-:W-:Y:S02]  /*ec80*/  MOV R7, 0x1f ;  /* 0x0000001f00077802 */ /* 0x000fe40000000f00 */
[----:B------:R-:W-:Y:S01]  /*ec90*/  MOV R6, 0xffffffff ;  /* 0xffffffff00067802 */ /* 0x000fe20000000f00 */
[----:B------:R-:W-:Y:S05]  /*eca0*/  BRA.DIV ~URZ, `(.L_x_2078) ;  /* 0x000023527f007947 */ /* 0x000fea000b800000 */
[----:B------:R-:W2:Y:S04]  /*ecb0*/  LDL R2, [R1+0x8] ;  /* 0x0000080001027983 */ /* 0x000ea80000100800 */
[----:B--2---:R2:W3:Y:S02]  /*ecc0*/  SHFL.BFLY PT, R0, R2, 0x2, 0x1f ;  /* 0x0c401f0002007f89 */ /* 0x0044e400000e0000 */
.L_x_2092:
[----:B--2---:R-:W2:Y:S02]  /*ecd0*/  LDL.LU R2, [R1+0x8] ;  /* 0x0000080001027983 */ /* 0x004ea40000300800 */
[----:B--23--:R-:W-:Y:S01]  /*ece0*/  FADD.FTZ R0, R0, R2 ;  /* 0x0000000200007221 */ /* 0x00cfe20000010000 */
[----:B------:R-:W-:Y:S05]  /*ecf0*/  BRA.DIV ~URZ, `(.L_x_2079) ;  /* 0x000023627f007947 */ /* 0x000fea000b800000 */
[----:B------:R-:W2:Y:S04]  /*ed00*/  LDL.LU R5, [R1+0x10] ;  /* 0x0000100001057983 */ /* 0x000ea80000300800 */
[----:B------:R-:W3:Y:S02]  /*ed10*/  SHFL.BFLY PT, R2, R0, 0x1, 0x1f ;  /* 0x0c201f0000027f89 */ /* 0x000ee400000e0000 */
[----:B---3--:R-:W-:-:S02]  /*ed20*/  FADD.FTZ R0, R0, R2 ;  /* 0x0000000200007221 */ /* 0x008fc40000010000 */
[----:B--2---:R-:W2:Y:S02]  /*ed30*/  SHFL.BFLY PT, R4, R5, 0x2, 0x1f ;  /* 0x0c401f0005047f89 */ /* 0x004ea400000e0000 */
[----:B--2---:R-:W-:-:S05]  /*ed40*/  FADD.FTZ R4, R4, R5 ;  /* 0x0000000504047221 */ /* 0x004fca0000010000 */
[----:B-1----:R1:W2:Y:S02]  /*ed50*/  SHFL.BFLY PT, R3, R4, 0x1, 0x1f ;  /* 0x0c201f0004037f89 */ /* 0x0022a400000e0000 */
.L_x_2093:
        /* <DEDUP_REMOVED lines=117> */
.L_x_2067:
        /* <DEDUP_REMOVED lines=19> */
.L_x_2081:
[----:B--2---:R-:W-:Y:S05]  /*f5e0*/  BSYNC B0 ;  /* 0x0000000000007941 */ /* 0x004fea0003800000 */
.L_x_2080:
        /* <DEDUP_REMOVED lines=15> */
[----:B-1----:R-:W-:Y:S05]  /*f6e0*/  CALL.REL.NOINC `($__internal_43_$__cuda_sm70_shflsync_idx_p) ;  /* 0x00001b1000007944 */ /* 0x002fea0003c00000 */
.L_x_2084:
[----:B------:R-:W3:Y:S04]  /*f6f0*/  LDL R7, [R1+0x7c] ;  /* 0x00007c0001077983 */ /* 0x000ee80000100800 */
[----:B------:R-:W4:Y:S04]  /*f700*/  LDL.LU R6, [R1+0x5c] ;  /* 0x00005c0001067983 */ /* 0x000f280000300800 */
[----:B-12---:R-:W2:Y:S04]  /*f710*/  LDL.LU R12, [R1+0x60] ;  /* 0x00006000010c7983 */ /* 0x006ea80000300800 */
[----:B------:R-:W2:Y:S04]  /*f720*/  LDL.LU R18, [R1+0x64] ;  /* 0x0000640001127983 */ /* 0x000ea80000300800 */
[----:B------:R-:W3:Y:S01]  /*f730*/  LDL.LU R20, [R1+0x68] ;  /* 0x0000680001147983 */ /* 0x000ee20000300800 */
[----:B------:R-:W-:-:S03]  /*f740*/  IMAD.MOV.U32 R5, RZ, RZ, 0x1 ;  /* 0x00000001ff057424 */ /* 0x000fc600078e00ff */
[----:B------:R-:W3:Y:S02]  /*f750*/  LDL R19, [R1+0x84] ;  /* 0x0000840001137983 */ /* 0x000ee40000100800 */
[----:B------:R-:W-:Y:S02]  /*f760*/  ISETP.NE.AND P1, PT, R5, c[0x0][0x4e8], PT ;  /* 0x00013a0005007a0c */ /* 0x000fe40003f25270 */
[----:B------:R-:W3:Y:S04]  /*f770*/  LDL R157, [R1+0x38] ;  /* 0x00003800019d7983 */ /* 0x000ee80000100800 */
[----:B------:R-:W3:Y:S04]  /*f780*/  LDL R156, [R1+0x70] ;  /* 0x00007000019c7983 */ /* 0x000ee80000100800 */
[----:B------:R1:W5:Y:S04]  /*f790*/  LDL R155, [R1+0x78] ;  /* 0x00007800019b7983 */ /* 0x0003680000100800 */
[----:B------:R1:W5:Y:S04]  /*f7a0*/  LDL R154, [R1+0x74] ;  /* 0x00007400019a7983 */ /* 0x0003680000100800 */
[----:B------:R-:W1:Y:S01]  /*f7b0*/  S2R R21, SR_TID.X ;  /* 0x0000000000157919 */ /* 0x000e620000002100 */
[----:B------:R-:W-:-:S02]  /*f7c0*/  ULDC UR5, c[0x0][0x4e8] ;  /* 0x00013a0000057ab9 */ /* 0x000fc40000000800 */
[----:B------:R-:W-:Y:S02]  /*f7d0*/  ULDC UR4, c[0x0][0x388] ;  /* 0x0000e20000047ab9 */ /* 0x000fe40000000800 */
[----:B------:R-:W-:Y:S01]  /*f7e0*/  UIMAD UR4, UR5, UR4, URZ ;  /* 0x00000004050472a4 */ /* 0x000fe2000f8e023f */
[----:B------:R-:W-:Y:S01]  /*f7f0*/  BSSY B0, `(.L_x_2085) ;  /* 0x00000db000007945 */ /* 0x000fe20003800000 */
[----:B----4-:R-:W-:Y:S01]  /*f800*/  SHF.R.S32.HI R0, RZ, 0x1f, R6 ;  /* 0x0000001fff007819 */ /* 0x010fe20000011406 */
[----:B------:R-:W-:-:S04]  /*f810*/  IMAD.WIDE.U32 R2, R6, c[0x0][0x4d0], RZ ;  /* 0x0001340006027a25 */ /* 0x000fc800078e00ff */
[C---:B------:R-:W-:Y:S02]  /*f820*/  IMAD R4, R0.reuse, c[0x0][0x4d0], RZ ;  /* 0x0001340000047a24 */ /* 0x040fe400078e02ff */
[----:B------:R-:W-:Y:S01]  /*f830*/  IMAD R5, R0, c[0x0][0x438], RZ ;  /* 0x00010e0000057a24 */ /* 0x000fe200078e02ff */
[----:B--2---:R-:W-:Y:S01]  /*f840*/  SHF.R.S32.HI R0, RZ, 0x1f, R12 ;  /* 0x0000001fff007819 */ /* 0x004fe2000001140c */
[C---:B------:R-:W-:Y:S01]  /*f850*/  IMAD R4, R6.reuse, c[0x0][0x4d4], R4 ;  /* 0x0001350006047a24 */ /* 0x040fe200078e0204 */
[----:B------:R-:W-:Y:S01]  /*f860*/  SHF.R.S32.HI R11, RZ, 0x1f, R18 ;  /* 0x0000001fff0b7819 */ /* 0x000fe20000011412 */
[----:B------:R-:W-:Y:S02]  /*f870*/  IMAD R8, R6, c[0x0][0x43c], R5 ;  /* 0x00010f0006087a24 */ /* 0x000fe400078e0205 */
[----:B---3--:R-:W-:Y:S02]  /*f880*/  IMAD.IADD R7, R7, 0x1, R20 ;  /* 0x0000000107077824 */ /* 0x008fe400078e0214 */
[----:B------:R-:W-:-:S02]  /*f890*/  IMAD.IADD R3, R3, 0x1, R4 ;  /* 0x0000000103037824 */ /* 0x000fc400078e0204 */
[----:B------:R-:W-:-:S04]  /*f8a0*/  @P1 IMAD.HI.U32 R10, R7, c[0x0][0x4ec], RZ ;  /* 0x00013b00070a1a27 */ /* 0x000fc800078e00ff */
[----:B------:R-:W-:Y:S02]  /*f8b0*/  IMAD R9, R0, c[0x0][0x4d8], RZ ;  /* 0x0001360000097a24 */ /* 0x000fe400078e02ff */
[----:B------:R-:W-:-:S04]  /*f8c0*/  IMAD.WIDE.U32 R4, R6, c[0x0][0x438], RZ ;  /* 0x00010e0006047a25 */ /* 0x000fc800078e00ff */
[----:B------:R-:W-:Y:S01]  /*f8d0*/  IMAD.MOV.U32 R6, RZ, RZ, R7 ;  /* 0x000000ffff067224 */ /* 0x000fe200078e0007 */
[----:B------:R-:W-:Y:S01]  /*f8e0*/  @P1 SHF.R.U32.HI R6, RZ, c[0x0][0x4f0], R10 ;  /* 0x00013c00ff061a19 */ /* 0x000fe2000001160a */
[C---:B------:R-:W-:Y:S02]  /*f8f0*/  IMAD R9, R12.reuse, c[0x0][0x4dc], R9 ;  /* 0x000137000c097a24 */ /* 0x040fe400078e0209 */
[----:B------:R-:W-:-:S04]  /*f900*/  IMAD.WIDE.U32 R2, R12, c[0x0][0x4d8], R2 ;  /* 0x000136000c027a25 */ /* 0x000fc800078e0002 */
[----:B------:R-:W-:Y:S02]  /*f910*/  IMAD.IADD R5, R5, 0x1, R8 ;  /* 0x0000000105057824 */ /* 0x000fe400078e0208 */
[----:B------:R-:W-:Y:S02]  /*f920*/  IMAD R0, R0, c[0x0][0x440], RZ ;  /* 0x0001100000007a24 */ /* 0x000fe400078e02ff */
[----:B------:R-:W-:Y:S02]  /*f930*/  IMAD.IADD R3, R3, 0x1, R9 ;  /* 0x0000000103037824 */ /* 0x000fe400078e0209 */
[----:B------:R-:W-:Y:S02]  /*f940*/  IMAD.MOV R10, RZ, RZ, -R6 ;  /* 0x000000ffff0a7224 */ /* 0x000fe400078e0a06 */
[C---:B------:R-:W-:Y:S02]  /*f950*/  IMAD R15, R12.reuse, c[0x0][0x444], R0 ;  /* 0x000111000c0f7a24 */ /* 0x040fe400078e0200 */
[----:B------:R-:W-:-:S04]  /*f960*/  IMAD.WIDE.U32 R8, R12, c[0x0][0x440], R4 ;  /* 0x000110000c087a25 */ /* 0x000fc800078e0004 */
[----:B------:R-:W-:Y:S02]  /*f970*/  IMAD R12, R11, c[0x0][0x4e0], RZ ;  /* 0x000138000b0c7a24 */ /* 0x000fe400078e02ff */
[----:B------:R-:W-:Y:S02]  /*f980*/  IMAD R10, R10, c[0x0][0x4e8], R7 ;  /* 0x00013a000a0a7a24 */ /* 0x000fe400078e0207 */
[C---:B------:R-:W-:Y:S01]  /*f990*/  IMAD.WIDE.U32 R4, R18.reuse, c[0x0][0x4e0], R2 ;  /* 0x0001380012047a25 */ /* 0x040fe200078e0002 */
[----:B------:R-:W-:Y:S02]  /*f9a0*/  SHF.R.S32.HI R13, RZ, 0x1f, R6 ;  /* 0x0000001fff0d7819 */ /* 0x000fe40000011406 */
[----:B------:R-:W-:Y:S01]  /*f9b0*/  SHF.R.S32.HI R14, RZ, 0x1f, R10 ;  /* 0x0000001fff0e7819 */ /* 0x000fe2000001140a */
[----:B------:R-:W-:Y:S01]  /*f9c0*/  IMAD R12, R18, c[0x0][0x4e4], R12 ;  /* 0x00013900120c7a24 */ /* 0x000fe200078e020c */
[----:B------:R-:W-:Y:S01]  /*f9d0*/  IADD3 R4, P0, R6, R4, RZ ;  /* 0x0000000406047210 */ /* 0x000fe20007f1e0ff */
[----:B------:R-:W-:-:S03]  /*f9e0*/  @P1 IMAD.HI.U32 R2, R7, c[0x0][0x4ec], RZ ;  /* 0x00013b0007021a27 */ /* 0x000fc600078e00ff */
[----:B------:R-:W-:Y:S01]  /*f9f0*/  IADD3.X R5, R13, R5, R12, P0, !PT ;  /* 0x000000050d057210 */ /* 0x000fe200007fe40c */
[----:B------:R-:W-:Y:S01]  /*fa00*/  IMAD.MOV.U32 R0, RZ, RZ, R7 ;  /* 0x000000ffff007224 */ /* 0x000fe200078e0007 */
[----:B------:R-:W-:Y:S01]  /*fa10*/  @P1 SHF.R.U32.HI R0, RZ, c[0x0][0x4f0], R2 ;  /* 0x00013c00ff001a19 */ /* 0x000fe20000011602 */
[----:B------:R-:W-:Y:S02]  /*fa20*/  IMAD R6, R14, c[0x0][0x4c8], RZ ;  /* 0x000132000e067a24 */ /* 0x000fe400078e02ff */
[----:B------:R-:W-:Y:S02]  /*fa30*/  IMAD.IADD R3, R9, 0x1, R15 ;  /* 0x0000000109037824 */ /* 0x000fe400078e020f */
[----:B------:R-:W-:Y:S02]  /*fa40*/  IMAD R11, R11, c[0x0][0x448], RZ ;  /* 0x000112000b0b7a24 */ /* 0x000fe400078e02ff */
[----:B------:R-:W-:Y:S02]  /*fa50*/  IMAD.MOV.U32 R2, RZ, RZ, R8 ;  /* 0x000000ffff027224 */ /* 0x000fe400078e0008 */
[----:B------:R-:W-:-:S02]  /*fa60*/  IMAD R6, R10, c[0x0][0x4cc], R6 ;  /* 0x000133000a067a24 */ /* 0x000fc400078e0206 */
[----:B------:R-:W-:Y:S01]  /*fa70*/  IMAD.WIDE.U32 R4, R10, c[0x0][0x4c8], R4 ;  /* 0x000132000a047a25 */ /* 0x000fe200078e0004 */
[----:B------:R-:W-:-:S03]  /*fa80*/  SHF.R.S32.HI R10, RZ, 0x1f, R0 ;  /* 0x0000001fff0a7819 */ /* 0x000fc60000011400 */
[C---:B------:R-:W-:Y:S02]  /*fa90*/  IMAD R11, R18.reuse, c[0x0][0x44c], R11 ;  /* 0x00011300120b7a24 */ /* 0x040fe400078e020b */
[----:B------:R-:W-:Y:S01]  /*faa0*/  IMAD.WIDE.U32 R2, R18, c[0x0][0x448], R2 ;  /* 0x0001120012027a25 */ /* 0x000fe200078e0002 */
[----:B-1----:R-:W-:Y:S02]  /*fab0*/  SHF.R.S32.HI R18, RZ, 0x1f, R21 ;  /* 0x0000001fff127819 */ /* 0x002fe40000011415 */
[----:B------:R-:W-:Y:S01]  /*fac0*/  LEA R8, P0, R4, c[0x0][0x4a8], 0x2 ;  /* 0x00012a0004087a11 */ /* 0x000fe200078010ff */
[----:B------:R-:W-:Y:S01]  /*fad0*/  IMAD.IADD R5, R5, 0x1, R6 ;  /* 0x0000000105057824 */ /* 0x000fe200078e0206 */
[----:B------:R-:W-:Y:S01]  /*fae0*/  LEA.HI R18, R18, R21, RZ, 0x5 ;  /* 0x0000001512127211 */ /* 0x000fe200078f28ff */
[----:B------:R-:W-:Y:S02]  /*faf0*/  IMAD.MOV R9, RZ, RZ, -R0 ;  /* 0x000000ffff097224 */ /* 0x000fe400078e0a00 */
[----:B------:R-:W-:Y:S01]  /*fb00*/  IMAD R6, R10, c[0x0][0x430], RZ ;  /* 0x00010c000a067a24 */ /* 0x000fe200078e02ff */
[----:B------:R-:W-:Y:S01]  /*fb10*/  LEA.HI.X R5, R4, c[0x0][0x4ac], R5, 0x2, P0 ;  /* 0x00012b0004057a11 */ /* 0x000fe200000f1405 */
[----:B------:R-:W-:Y:S01]  /*fb20*/  IMAD R9, R9, c[0x0][0x4e8], R7 ;  /* 0x00013a0009097a24 */ /* 0x000fe200078e0207 */
[----:B------:R-:W-:Y:S01]  /*fb30*/  LOP3.LUT R18, R18, 0xffffffe0, RZ, 0xc0, !PT ;  /* 0xffffffe012127812 */ /* 0x000fe200078ec0ff */
[----:B------:R-:W-:-:S02]  /*fb40*/  IMAD.IADD R3, R3, 0x1, R11 ;  /* 0x0000000103037824 */ /* 0x000fc400078e020b */
[C---:B------:R-:W-:Y:S01]  /*fb50*/  IMAD R10, R0.reuse, c[0x0][0x434], R6 ;  /* 0x00010d00000a7a24 */ /* 0x040fe200078e0206 */
[----:B------:R-:W-:Y:S01]  /*fb60*/  SHFL.IDX PT, R7, R5, RZ, 0x1c1f ;  /* 0x001c1fff05077589 */ /* 0x000fe200000e0000 */
[----:B------:R-:W-:-:S03]  /*fb70*/  IMAD.WIDE.U32 R2, R0, c[0x0][0x430], R2 ;  /* 0x00010c0000027a25 */ /* 0x000fc600078e0002 */
[----:B------:R-:W1:Y:S01]  /*fb80*/  SHFL.IDX PT, R6, R8, RZ, 0x1c1f ;  /* 0x001c1fff08067589 */ /* 0x000e6200000e0000 */
[----:B------:R-:W-:-:S03]  /*fb90*/  IMAD.IADD R18, R21, 0x1, -R18 ;  /* 0x0000000115127824 */ /* 0x000fc600078e0a12 */
[----:B------:R2:W-:Y:S01]  /*fba0*/  SHFL.IDX PT, R4, R8, 0x1, 0x1c1f ;  /* 0x003c1f0008047f89 */ /* 0x0005e200000e0000 */
[----:B------:R-:W-:-:S03]  /*fbb0*/  IMAD.IADD R0, R19, 0x1, R20 ;  /* 0x0000000113007824 */ /* 0x000fc600078e0214 */
[----:B------:R-:W3:Y:S01]  /*fbc0*/  SHFL.IDX PT, R5, R5, 0x1, 0x1c1f ;  /* 0x003c1f0005057f89 */ /* 0x000ee200000e0000 */
[----:B------:R-:W-:Y:S01]  /*fbd0*/  IMAD.IADD R3, R3, 0x1, R10 ;  /* 0x0000000103037824 */ /* 0x000fe200078e020a */
[----:B------:R-:W-:-:S04]  /*fbe0*/  LOP3.LUT P3, RZ, R18, 0x3, RZ, 0xc0, !PT ;  /* 0x0000000312ff7812 */ /* 0x000fc8000786c0ff */
[----:B------:R-:W-:Y:S01]  /*fbf0*/  ISETP.GE.OR P4, PT, R0, UR4, P3 ;  /* 0x0000000400007c0c */ /* 0x000fe20009f86670 */
[----:B------:R-:W-:Y:S01]  /*fc00*/  IMAD.WIDE.U32 R2, R9, c[0x0][0x428], R2 ;  /* 0x00010a0009027a25 */ /* 0x000fe200078e0002 */
[----:B--2---:R-:W-:-:S05]  /*fc10*/  SHF.R.S32.HI R8, RZ, 0x1f, R9 ;  /* 0x0000001fff087819 */ /* 0x004fca0000011409 */
[----:B------:R-:W-:Y:S01]  /*fc20*/  IMAD R10, R8, c[0x0][0x428], RZ ;  /* 0x00010a00080a7a24 */ /* 0x000fe200078e02ff */
[----:B------:R-:W-:-:S03]  /*fc30*/  IADD3 R8, R0, 0x8, RZ ;  /* 0x0000000800087810 */ /* 0x000fc60007ffe0ff */
[----:B------:R-:W-:Y:S01]  /*fc40*/  IMAD R10, R9, c[0x0][0x42c], R10 ;  /* 0x00010b00090a7a24 */ /* 0x000fe200078e020a */
[----:B------:R-:W-:Y:S02]  /*fc50*/  ISETP.GE.OR P3, PT, R8, UR4, P3 ;  /* 0x0000000408007c0c */ /* 0x000fe40009f66670 */
[----:B------:R-:W-:Y:S01]  /*fc60*/  ISETP.GE.AND P1, PT, R0, UR4, PT ;  /* 0x0000000400007c0c */ /* 0x000fe2000bf26270 */
[----:B------:R-:W-:Y:S01]  /*fc70*/  IMAD.IADD R3, R3, 0x1, R10 ;  /* 0x0000000103037824 */ /* 0x000fe200078e020a */
[C---:B------:R-:W-:Y:S01]  /*fc80*/  LEA R35, P2, R2.reuse, c[0x0][0x400], 0x2 ;  /* 0x0001000002237a11 */ /* 0x040fe200078410ff */
[----:B-1----:R1:W-:Y:S03]  /*fc90*/  @!P4 ST.E [R6.64], R17 ;  /* 0x000000110600c985 */ /* 0x0023e6000c101906 */
[----:B------:R-:W-:Y:S02]  /*fca0*/  LEA.HI.X R30, R2, c[0x0][0x404], R3, 0x2, P2 ;  /* 0x00010100021e7a11 */ /* 0x000fe400010f1403 */
[C---:B------:R-:W-:Y:S01]  /*fcb0*/  IADD3 R10, R157.reuse, 0x8, RZ ;  /* 0x000000089d0a7810 */ /* 0x040fe20007ffe0ff */
[----:B------:R-:W2:Y:S01]  /*fcc0*/  SHFL.IDX PT, R2, R35, RZ, 0x1c1f ;  /* 0x001c1fff23027589 */ /* 0x000ea200000e0000 */
[----:B------:R-:W-:-:S02]  /*fcd0*/  IADD3 R0, R157, 0x10, RZ ;  /* 0x000000109d007810 */ /* 0x000fc40007ffe0ff */
[C---:B------:R-:W-:Y:S01]  /*fce0*/  IADD3 R11, R157.reuse, 0x18, RZ ;  /* 0x000000189d0b7810 */ /* 0x040fe20007ffe0ff */
[----:B---3--:R3:W-:Y:S01]  /*fcf0*/  @!P3 ST.E [R4.64], R16 ;  /* 0x000000100400b985 */ /* 0x0087e2000c101906 */
[C---:B------:R-:W-:Y:S02]  /*fd00*/  IADD3 R12, R157.reuse, 0x20, RZ ;  /* 0x000000209d0c7810 */ /* 0x040fe40007ffe0ff */
[C---:B------:R-:W-:Y:S01]  /*fd10*/  IADD3 R13, R157.reuse, 0x28, RZ ;  /* 0x000000289d0d7810 */ /* 0x040fe20007ffe0ff */
[----:B------:R4:W2:Y:S01]  /*fd20*/  SHFL.IDX PT, R3, R30, RZ, 0x1c1f ;  /* 0x001c1fff1e037589 */ /* 0x0008a200000e0000 */
[C---:B------:R-:W-:Y:S02]  /*fd30*/  IADD3 R14, R157.reuse, 0x30, RZ ;  /* 0x000000309d0e7810 */ /* 0x040fe40007ffe0ff */
[C---:B------:R-:W-:Y:S02]  /*fd40*/  IADD3 R15, R157.reuse, 0x38, RZ ;  /* 0x000000389d0f7810 */ /* 0x040fe40007ffe0ff */
[----:B------:R-:W-:-:S02]  /*fd50*/  IADD3 R18, R157, 0x48, RZ ;  /* 0x000000489d127810 */ /* 0x000fc40007ffe0ff */
[C---:B------:R-:W-:Y:S02]  /*fd60*/  IADD3 R19, R157.reuse, 0x58, RZ ;  /* 0x000000589d137810 */ /* 0x040fe40007ffe0ff */
[C---:B------:R-:W-:Y:S02]  /*fd70*/  IADD3 R20, R157.reuse, 0x60, RZ ;  /* 0x000000609d147810 */ /* 0x040fe40007ffe0ff */
[C---:B------:R-:W-:Y:S02]  /*fd80*/  IADD3 R21, R157.reuse, 0x68, RZ ;  /* 0x000000689d157810 */ /* 0x040fe40007ffe0ff */
[C---:B-1----:R-:W-:Y:S02]  /*fd90*/  IADD3 R17, R157.reuse, 0x50, RZ ;  /* 0x000000509d117810 */ /* 0x042fe40007ffe0ff */
[C---:B------:R-:W-:Y:S02]  /*fda0*/  IADD3 R22, R157.reuse, 0x70, RZ ;  /* 0x000000709d167810 */ /* 0x040fe40007ffe0ff */
[----:B------:R-:W-:-:S02]  /*fdb0*/  IADD3 R23, R157, 0x78, RZ ;  /* 0x000000789d177810 */ /* 0x000fc40007ffe0ff */
[C---:B------:R-:W-:Y:S02]  /*fdc0*/  IADD3 R24, R157.reuse, 0x80, RZ ;  /* 0x000000809d187810 */ /* 0x040fe40007ffe0ff */
[C---:B------:R-:W-:Y:S02]  /*fdd0*/  IADD3 R26, R157.reuse, 0x88, RZ ;  /* 0x000000889d1a7810 */ /* 0x040fe40007ffe0ff */
[C---:B---3--:R-:W-:Y:S02]  /*fde0*/  IADD3 R16, R157.reuse, 0x40, RZ ;  /* 0x000000409d107810 */ /* 0x048fe40007ffe0ff */
[C---:B------:R-:W-:Y:S02]  /*fdf0*/  IADD3 R25, R157.reuse, 0x90, RZ ;  /* 0x000000909d197810 */ /* 0x040fe40007ffe0ff */
[C---:B------:R-:W-:Y:S02]  /*fe00*/  IADD3 R27, R157.reuse, 0x98, RZ ;  /* 0x000000989d1b7810 */ /* 0x040fe40007ffe0ff */
[----:B------:R-:W-:-:S02]  /*fe10*/  IADD3 R28, R157, 0xa0, RZ ;  /* 0x000000a09d1c7810 */ /* 0x000fc40007ffe0ff */
[----:B------:R-:W-:Y:S02]  /*fe20*/  IADD3 R29, R157, 0xa8, RZ ;  /* 0x000000a89d1d7810 */ /* 0x000fe40007ffe0ff */
[----:B------:R-:W-:Y:S02]  /*fe30*/  ISETP.GE.AND P0, PT, R8, UR4, PT ;  /* 0x0000000408007c0c */ /* 0x000fe4000bf06270 */
        /* <DEDUP_REMOVED lines=23> */
[----:B--2-4-:R-:W-:Y:S02]  /*ffb0*/  ISETP.GE.AND P5, PT, R157, c[0x0][0x3c8], PT ;  /* 0x0000f2009d007a0c */ /* 0x014fe40003fa6270 */
[----:B------:R-:W-:-:S02]  /*ffc0*/  ISETP.GE.AND P1, PT, R10, c[0x0][0x3c8], PT ;  /* 0x0000f2000a007a0c */ /* 0x000fc40003f26270 */
[----:B------:R-:W-:Y:S02]  /*ffd0*/  ISETP.GE.AND P4, PT, R0, c[0x0][0x3c8], PT ;  /* 0x0000f20000007a0c */ /* 0x000fe40003f86270 */
        /* <DEDUP_REMOVED lines=80> */
[----:B-----5:R-:W-:-:S02]  /*104e0*/  ISETP.GE.AND P2, PT, R154, c[0x0][0x3c8], PT ;  /* 0x0000f2009a007a0c */ /* 0x020fc40003f46270 */
        /* <DEDUP_REMOVED lines=11> */
.L_x_2086:
[----:B--2-4-:R-:W-:Y:S05]  /*105a0*/  BSYNC B0 ;  /* 0x0000000000007941 */ /* 0x014fea0003800000 */
.L_x_2085:
[----:B---3--:R1:W2:Y:S04]  /*105b0*/  SHFL.IDX PT, R3, R30, 0x1, 0x1c1f ;  /* 0x003c1f001e037f89 */ /* 0x0082a800000e0000 */
[----:B------:R1:W3:Y:S01]  /*105c0*/  SHFL.IDX PT, R2, R35, 0x1, 0x1c1f ;  /* 0x003c1f0023027f89 */ /* 0x0002e200000e0000 */
[----:B------:R-:W-:Y:S05]  /*105d0*/  @P0 BRA `(.L_x_2087) ;  /* 0x000008d000000947 */ /* 0x000fea0003800000 */
[----:B------:R-:W-:Y:S02]  /*105e0*/  ISETP.GE.AND P4, PT, R10, c[0x0][0x3c8], PT ;  /* 0x0000f2000a007a0c */ /* 0x000fe40003f86270 */
[----:B------:R-:W-:Y:S02]  /*105f0*/  ISETP.GE.AND P0, PT, R157, c[0x0][0x3c8], PT ;  /* 0x0000f2009d007a0c */ /* 0x000fe40003f06270 */
[----:B------:R-:W-:Y:S02]  /*10600*/  ISETP.GE.AND P3, PT, R0, c[0x0][0x3c8], PT ;  /* 0x0000f20000007a0c */ /* 0x000fe40003f66270 */
[----:B------:R-:W-:-:S07]  /*10610*/  ISETP.GE.AND P2, PT, R11, c[0x0][0x3c8], PT ;  /* 0x0000f2000b007a0c */ /* 0x000fce0003f46270 */
[CC--:B---3--:R-:W-:Y:S02]  /*10620*/  @!P4 LEA R4, P1, R10.reuse, R2.reuse, 0x2 ;  /* 0x000000020a04c211 */ /* 0x0c8fe400078210ff */
[----:B--2---:R-:W-:Y:S02]  /*10630*/  @!P0 IMAD.WIDE R6, R157, 0x4, R2 ;  /* 0x000000049d068825 */ /* 0x004fe400078e0202 */
[-C--:B------:R-:W-:Y:S02]  /*10640*/  @!P4 LEA.HI.X R5, R10, R3.reuse, R32, 0x2, P1 ;  /* 0x000000030a05c211 */ /* 0x080fe400008f1420 */
[----:B------:R-:W-:Y:S01]  /*10650*/  ISETP.GE.AND P1, PT, R12, c[0x0][0x3c8], PT ;  /* 0x0000f2000c007a0c */ /* 0x000fe20003f26270 */
[----:B------:R2:W-:Y:S01]  /*10660*/  @!P0 ST.E.64 [R6.64], R106 ;  /* 0x0000006a06008985 */ /* 0x0005e2000c101b06 */
[C---:B------:R-:W-:Y:S02]  /*10670*/  @!P3 LEA R8, P5, R0.reuse, R2, 0x2 ;  /* 0x000000020008b211 */ /* 0x040fe400078a10ff */
[----:B------:R-:W-:Y:S01]  /*10680*/  ISETP.GE.AND P0, PT, R13, c[0x0][0x3c8], PT ;  /* 0x0000f2000d007a0c */ /* 0x000fe20003f06270 */
[----:B------:R3:W-:Y:S01]  /*10690*/  @!P4 ST.E.64 [R4.64], R110 ;  /* 0x0000006e0400c985 */ /* 0x0007e2000c101b06 */
[----:B------:R-:W-:-:S02]  /*106a0*/  @!P3 LEA.HI.X R9, R0, R3, R31, 0x2, P5 ;  /* 0x000000030009b211 */ /* 0x000fc400028f141f */
[C---:B------:R-:W-:Y:S02]  /*106b0*/  @!P2 LEA R10, P5, R11.reuse, R2, 0x2 ;  /* 0x000000020b0aa211 */ /* 0x040fe400078a10ff */
[----:B------:R-:W-:Y:S01]  /*106c0*/  ISETP.GE.AND P4, PT, R14, c[0x0][0x3c8], PT ;  /* 0x0000f2000e007a0c */ /* 0x000fe20003f86270 */
[----:B------:R4:W-:Y:S01]  /*106d0*/  @!P3 ST.E.64 [R8.64], R114 ;  /* 0x000000720800b985 */ /* 0x0009e2000c101b06 */
[----:B------:R-:W-:Y:S02]  /*106e0*/  @!P2 LEA.HI.X R11, R11, R3, R33, 0x2, P5 ;  /* 0x000000030b0ba211 */ /* 0x000fe400028f1421 */
[----:B------:R-:W-:-:S03]  /*106f0*/  ISETP.GE.AND P3, PT, R15, c[0x0][0x3c8], PT ;  /* 0x0000f2000f007a0c */ /* 0x000fc60003f66270 */
[----:B------:R-:W-:Y:S01]  /*10700*/  @!P2 ST.E.64 [R10.64], R118 ;  /* 0x000000760a00a985 */ /* 0x000fe2000c101b06 */
[----:B------:R-:W-:Y:S02]  /*10710*/  ISETP.GE.AND P2, PT, R16, c[0x0][0x3c8], PT ;  /* 0x0000f20010007a0c */ /* 0x000fe40003f46270 */
[----:B--2---:R-:W-:-:S04]  /*10720*/  @!P1 LEA R6, P5, R12, R2, 0x2 ;  /* 0x000000020c069211 */ /* 0x004fc800078a10ff */
[----:B------:R-:W-:Y:S02]  /*10730*/  @!P1 LEA.HI.X R7, R12, R3, R34, 0x2, P5 ;  /* 0x000000030c079211 */ /* 0x000fe400028f1422 */
[----:B---3--:R-:W-:-:S03]  /*10740*/  @!P0 LEA R4, P5, R13, R2, 0x2 ;  /* 0x000000020d048211 */ /* 0x008fc600078a10ff */
[----:B------:R-:W-:Y:S01]  /*10750*/  @!P1 ST.E.64 [R6.64], R122 ;  /* 0x0000007a06009985 */ /* 0x000fe2000c101b06 */
[-C--:B------:R-:W-:Y:S02]  /*10760*/  @!P0 LEA.HI.X R5, R13, R3.reuse, R36, 0x2, P5 ;  /* 0x000000030d058211 */ /* 0x080fe400028f1424 */
[----:B----4-:R-:W-:Y:S02]  /*10770*/  @!P4 LEA R8, P5, R14, R2, 0x2 ;  /* 0x000000020e08c211 */ /* 0x010fe400078a10ff */
[----:B------:R-:W-:Y:S01]  /*10780*/  ISETP.GE.AND P1, PT, R18, c[0x0][0x3c8], PT ;  /* 0x0000f20012007a0c */ /* 0x000fe20003f26270 */
[----:B------:R2:W-:Y:S01]  /*10790*/  @!P0 ST.E.64 [R4.64], R126 ;  /* 0x0000007e04008985 */ /* 0x0005e2000c101b06 */
[----:B------:R-:W-:Y:S02]  /*107a0*/  @!P4 LEA.HI.X R9, R14, R3, R37, 0x2, P5 ;  /* 0x000000030e09c211 */ /* 0x000fe400028f1425 */
[----:B------:R-:W-:-:S03]  /*107b0*/  ISETP.GE.AND P0, PT, R17, c[0x0][0x3c8], PT ;  /* 0x0000f20011007a0c */ /* 0x000fc60003f06270 */
        /* <DEDUP_REMOVED lines=11> */
[----:B------:R-:W-:-:S04]  /*10870*/  @!P4 LEA R10, P5, R19, R2, 0x2 ;  /* 0x00000002130ac211 */ /* 0x000fc800078a10ff */
[----:B------:R-:W-:Y:S02]  /*10880*/  @!P4 LEA.HI.X R11, R19, R3, R42, 0x2, P5 ;  /* 0x00000003130bc211 */ /* 0x000fe400028f142a */
[----:B--2---:R-:W-:-:S04]  /*10890*/  @!P1 LEA R4, P3, R18, R2, 0x2 ;  /* 0x0000000212049211 */ /* 0x004fc800078610ff */
[----:B------:R-:W-:Y:S02]  /*108a0*/  @!P1 LEA.HI.X R5, R18, R3, R41, 0x2, P3 ;  /* 0x0000000312059211 */ /* 0x000fe400018f1429 */
[----:B------:R-:W-:-:S03]  /*108b0*/  ISETP.GE.AND P3, PT, R20, c[0x0][0x3c8], PT ;  /* 0x0000f20014007a0c */ /* 0x000fc60003f66270 */
[----:B------:R2:W-:Y:S01]  /*108c0*/  @!P1 ST.E.64 [R4.64], R138 ;  /* 0x0000008a04009985 */ /* 0x0005e2000c101b06 */
[----:B------:R-:W-:-:S03]  /*108d0*/  ISETP.GE.AND P1, PT, R22, c[0x0][0x3c8], PT ;  /* 0x0000f20016007a0c */ /* 0x000fc60003f26270 */
[----:B------:R4:W-:Y:S01]  /*108e0*/  @!P0 ST.E.64 [R8.64], R134 ;  /* 0x0000008608008985 */ /* 0x0009e2000c101b06 */
[----:B------:R-:W-:-:S03]  /*108f0*/  ISETP.GE.AND P0, PT, R23, c[0x0][0x3c8], PT ;  /* 0x0000f20017007a0c */ /* 0x000fc60003f06270 */
[----:B------:R-:W-:Y:S01]  /*10900*/  @!P4 ST.E.64 [R10.64], R130 ;  /* 0x000000820a00c985 */ /* 0x000fe2000c101b06 */
[----:B------:R-:W-:Y:S02]  /*10910*/  ISETP.GE.AND P4, PT, R24, c[0x0][0x3c8], PT ;  /* 0x0000f20018007a0c */ /* 0x000fe40003f86270 */
[----:B---3--:R-:W-:-:S04]  /*10920*/  @!P3 LEA R6, P5, R20, R2, 0x2 ;  /* 0x000000021406b211 */ /* 0x008fc800078a10ff */
[----:B------:R-:W-:-:S05]  /*10930*/  @!P3 LEA.HI.X R7, R20, R3, R43, 0x2, P5 ;  /* 0x000000031407b211 */ /* 0x000fca00028f142b */
[----:B------:R-:W-:Y:S01]  /*10940*/  @!P3 ST.E.64 [R6.64], R54 ;  /* 0x000000360600b985 */ /* 0x000fe2000c101b06 */
[----:B------:R-:W-:Y:S02]  /*10950*/  ISETP.GE.AND P3, PT, R26, c[0x0][0x3c8], PT ;  /* 0x0000f2001a007a0c */ /* 0x000fe40003f66270 */
[----:B--2---:R-:W-:-:S04]  /*10960*/  @!P2 LEA R4, P5, R21, R2, 0x2 ;  /* 0x000000021504a211 */ /* 0x004fc800078a10ff */
[----:B------:R-:W-:Y:S02]  /*10970*/  @!P2 LEA.HI.X R5, R21, R3, R44, 0x2, P5 ;  /* 0x000000031505a211 */ /* 0x000fe400028f142c */
[----:B----4-:R-:W-:-:S03]  /*10980*/  @!P1 LEA R8, P5, R22, R2, 0x2 ;  /* 0x0000000216089211 */ /* 0x010fc600078a10ff */
[----:B------:R2:W-:Y:S01]  /*10990*/  @!P2 ST.E.64 [R4.64], R58 ;  /* 0x0000003a0400a985 */ /* 0x0005e2000c101b06 */
[----:B------:R-:W-:Y:S02]  /*109a0*/  @!P1 LEA.HI.X R9, R22, R3, R45, 0x2, P5 ;  /* 0x0000000316099211 */ /* 0x000fe400028f142d */
[----:B------:R-:W-:-:S03]  /*109b0*/  ISETP.GE.AND P2, PT, R25, c[0x0][0x3c8], PT ;  /* 0x0000f20019007a0c */ /* 0x000fc60003f46270 */
[----:B------:R-:W-:Y:S01]  /*109c0*/  @!P1 ST.E.64 [R8.64], R62 ;  /* 0x0000003e08009985 */ /* 0x000fe2000c101b06 */
[----:B------:R-:W-:Y:S02]  /*109d0*/  ISETP.GE.AND P1, PT, R27, c[0x0][0x3c8], PT ;  /* 0x0000f2001b007a0c */ /* 0x000fe40003f26270 */
[----:B--2---:R-:W-:-:S04]  /*109e0*/  @!P0 LEA R4, P5, R23, R2, 0x2 ;  /* 0x0000000217048211 */ /* 0x004fc800078a10ff */
[----:B------:R-:W-:Y:S02]  /*109f0*/  @!P0 LEA.HI.X R5, R23, R3, R46, 0x2, P5 ;  /* 0x0000000317058211 */ /* 0x000fe400028f142e */
[----:B------:R-:W-:-:S03]  /*10a00*/  @!P4 LEA R6, P5, R24, R2, 0x2 ;  /* 0x000000021806c211 */ /* 0x000fc600078a10ff */
[----:B------:R2:W-:Y:S01]  /*10a10*/  @!P0 ST.E.64 [R4.64], R66 ;  /* 0x0000004204008985 */ /* 0x0005e2000c101b06 */
[----:B------:R-:W-:Y:S02]  /*10a20*/  @!P4 LEA.HI.X R7, R24, R3, R47, 0x2, P5 ;  /* 0x000000031807c211 */ /* 0x000fe400028f142f */
[----:B------:R-:W-:-:S03]  /*10a30*/  @!P2 LEA R12, P5, R25, R2, 0x2 ;  /* 0x00000002190ca211 */ /* 0x000fc600078a10ff */
        /* <DEDUP_REMOVED lines=10> */
[----:B------:R4:W-:Y:S04]  /*10ae0*/  @!P2 ST.E.64 [R12.64], R78 ;  /* 0x0000004e0c00a985 */ /* 0x0009e8000c101b06 */
[----:B------:R4:W-:Y:S02]  /*10af0*/  @!P1 ST.E.64 [R10.64], R82 ;  /* 0x000000520a009985 */ /* 0x0009e4000c101b06 */
[----:B------:R-:W-:-:S04]  /*10b00*/  @!P0 LEA R8, P5, R28, R2, 0x2 ;  /* 0x000000021c088211 */ /* 0x000fc800078a10ff */
[----:B------:R-:W-:Y:S02]  /*10b10*/  @!P0 LEA.HI.X R9, R28, R3, R51, 0x2, P5 ;  /* 0x000000031c098211 */ /* 0x000fe400028f1433 */
[----:B---3--:R-:W-:-:S03]  /*10b20*/  @!P4 LEA R6, P5, R29, R2, 0x2 ;  /* 0x000000021d06c211 */ /* 0x008fc600078a10ff */
[----:B------:R4:W-:Y:S01]  /*10b30*/  @!P0 ST.E.64 [R8.64], R86 ;  /* 0x0000005608008985 */ /* 0x0009e2000c101b06 */
[----:B------:R-:W-:Y:S02]  /*10b40*/  @!P4 LEA.HI.X R7, R29, R3, R53, 0x2, P5 ;  /* 0x000000031d07c211 */ /* 0x000fe400028f1435 */
[----:B-----5:R-:W-:-:S03]  /*10b50*/  ISETP.GE.AND P0, PT, R154, c[0x0][0x3c8], PT ;  /* 0x0000f2009a007a0c */ /* 0x020fc60003f06270 */
[----:B------:R4:W-:Y:S01]  /*10b60*/  @!P4 ST.E.64 [R6.64], R90 ;  /* 0x0000005a0600c985 */ /* 0x0009e2000c101b06 */
[----:B--2---:R-:W-:-:S04]  /*10b70*/  @!P3 LEA R4, P2, R156, R2, 0x2 ;  /* 0x000000029c04b211 */ /* 0x004fc800078410ff */
[----:B------:R-:W-:-:S05]  /*10b80*/  @!P3 LEA.HI.X R5, R156, R3, R52, 0x2, P2 ;  /* 0x000000039c05b211 */ /* 0x000fca00010f1434 */
[----:B------:R4:W-:Y:S01]  /*10b90*/  @!P3 ST.E.64 [R4.64], R94 ;  /* 0x0000005e0400b985 */ /* 0x0009e2000c101b06 */
[----:B------:R-:W-:Y:S05]  /*10ba0*/  @P0 BRA `(.L_x_2087) ;  /* 0x0000030000000947 */ /* 0x000fea0003800000 */
[----:B------:R-:W-:-:S04]  /*10bb0*/  LEA R2, P0, R154, R2, 0x2 ;  /* 0x000000029a027211 */ /* 0x000fc800078010ff */
[----:B------:R-:W-:-:S05]  /*10bc0*/  LEA.HI.X R3, R154, R3, R155, 0x2, P0 ;  /* 0x000000039a037211 */ /* 0x000fca00000f149b */
[----:B------:R2:W-:Y:S01]  /*10bd0*/  ST.E.64 [R2.64], R98 ;  /* 0x0000006202007985 */ /* 0x0005e2000c101b06 */
[----:B------:R-:W-:Y:S05]  /*10be0*/  BRA `(.L_x_2087) ;  /* 0x000002c000007947 */ /* 0x000fea0003800000 */
.L_x_2083:
        /* <DEDUP_REMOVED lines=26> */
[----:B------:R-:W-:-:S05]  /*10d90*/  IMAD.WIDE.U32 R2, R9, c[0x0][0x4d8], R2 ;  /* 0x0001360009027a25 */ /* 0x000fca00078e0002 */
[----:B------:R-:W-:Y:S01]  /*10da0*/  IADD3 R3, R3, R6, RZ ;  /* 0x0000000603037210 */ /* 0x000fe20007ffe0ff */
[----:B------:R-:W-:Y:S02]  /*10db0*/  IMAD R6, R4, c[0x0][0x4e0], RZ ;  /* 0x0001380004067a24 */ /* 0x000fe400078e02ff */
[----:B------:R-:W-:Y:S01]  /*10dc0*/  IMAD R4, R5, c[0x0][0x4e8], R7 ;  /* 0x00013a0005047a24 */ /* 0x000fe200078e0207 */
[----:B------:R-:W-:Y:S01]  /*10dd0*/  SHF.R.S32.HI R7, RZ, 0x1f, R0 ;  /* 0x0000001fff077819 */ /* 0x000fe20000011400 */
[----:B------:R-:W-:-:S03]  /*10de0*/  IMAD.WIDE.U32 R2, R8, c[0x0][0x4e0], R2 ;  /* 0x0001380008027a25 */ /* 0x000fc600078e0002 */
[----:B------:R-:W-:Y:S01]  /*10df0*/  SHF.R.S32.HI R5, RZ, 0x1f, R4 ;  /* 0x0000001fff057819 */ /* 0x000fe20000011404 */
[----:B------:R-:W-:Y:S01]  /*10e00*/  IMAD R6, R8, c[0x0][0x4e4], R6 ;  /* 0x0001390008067a24 */ /* 0x000fe200078e0206 */
        /* <DEDUP_REMOVED lines=9> */
[----:B------:R2:W-:Y:S02]  /*10ea0*/  STG.E [R4.64], R0 ;  /* 0x0000000004007986 */ /* 0x0005e4000c101906 */
.L_x_2087:
[----:B------:R-:W-:Y:S05]  /*10eb0*/  BSYNC B1 ;  /* 0x0000000000017941 */ /* 0x000fea0003800000 */
.L_x_2082:
[----:B--2---:R-:W2:Y:S02]  /*10ec0*/  LDL R0, [R1+0x80] ;  /* 0x0000800001007983 */ /* 0x004ea40000100800 */
[----:B--2---:R-:W-:-:S13]  /*10ed0*/  ISETP.NE.AND P0, PT, R0, RZ, PT ;  /* 0x000000ff0000720c */ /* 0x004fda0003f05270 */
[----:B------:R-:W-:Y:S01]  /*10ee0*/  @P0 WARPSYNC 0xffffffff ;  /* 0xffffffff00000948 */ /* 0x000fe20003800000 */
[----:B------:R-:W-:Y:S06]  /*10ef0*/  @P0 BAR.SYNC.DEFER_BLOCKING 0x5, 0x100 ;  /* 0x0144000000000b1d */ /* 0x000fec0000010000 */
[----:B------:R-:W2:Y:S04]  /*10f00*/  @P0 LDS R0, [0x24100] ;  /* 0x02410000ff000984 */ /* 0x000ea80000000800 */
[----:B--2---:R2:W-:Y:S04]  /*10f10*/  @P0 STL [R1+0x6c], R0 ;  /* 0x00006c0001000387 */ /* 0x0045e80000100800 */
[----:B------:R-:W-:Y:S06]  /*10f20*/  @P0 BAR.ARV 0x4, 0x100 ;  /* 0x0104000000000b1d */ /* 0x000fec0000002000 */
[----:B------:R-:W-:Y:S05]  /*10f30*/  @P0 BRA `(.L_x_2088) ;  /* 0x0000007000000947 */ /* 0x000fea0003800000 */
[----:B------:R-:W-:Y:S05]  /*10f40*/  BRA.DIV ~URZ, `(.L_x_2089) ;  /* 0x000002227f007947 */ /* 0x000fea000b800000 */
[----:B--2---:R2:W1:Y:S02]  /*10f50*/  SHFL.IDX PT, R0, R100, RZ, 0x1f ;  /* 0x00001fff64007589 */ /* 0x00446400000e0000 */
.L_x_2094:
[----:B------:R-:W-:Y:S01]  /*10f60*/  WARPSYNC 0xffffffff ;  /* 0xffffffff00007948 */ /* 0x000fe20003800000 */
[----:B------:R-:W-:Y:S06]  /*10f70*/  BAR.SYNC.DEFER_BLOCKING 0x4, 0x100 ;  /* 0x0104000000007b1d */ /* 0x000fec0000010000 */
[----:B-1----:R1:W-:Y:S04]  /*10f80*/  STL [R1+0x6c], R0 ;  /* 0x00006c0001007387 */ /* 0x0023e80000100800 */
[----:B------:R1:W-:Y:S04]  /*10f90*/  @!P6 STS [0x24100], R100 ;  /* 0x02410064ff00e388 */ /* 0x0003e80000000800 */
[----:B------:R-:W-:Y:S06]  /*10fa0*/  BAR.ARV 0x5, 0x100 ;  /* 0x0144000000007b1d */ /* 0x000fec0000002000 */
.L_x_2088:
[----:B-12---:R-:W2:Y:S02]  /*10fb0*/  LDL R0, [R1+0x6c] ;  /* 0x00006c0001007983 */ /* 0x006ea40000100800 */
[----:B--2---:R-:W-:-:S13]  /*10fc0*/  ISETP.GE.AND P0, PT, R0, c[0x0][0x538], PT ;  /* 0x00014e0000007a0c */ /* 0x004fda0003f06270 */
[----:B---345:R-:W-:Y:S01]  /*10fd0*/  @P0 CALL.REL.NOINC `(.L_x_2090) ;  /* 0x0000001000000944 */ /* 0x038fe20003c00000 */
[----:B------:R-:W-:Y:S05]  /*10fe0*/  BRA `(.L_x_2091) ;  /* 0xfffef6b000007947 */ /* 0x000fea000383ffff */
.L_x_2090:
[----:B------:R-:W-:Y:S05]  /*10ff0*/  EXIT ;  /* 0x000000000000794d */ /* 0x000fea0003800000 */
.L_x_2078:
[----:B------:R2:W5:Y:S01]  /*11000*/  LDL R2, [R1+0x8] ;  /* 0x0000080001027983 */ /* 0x0005620000100800 */
[----:B------:R-:W-:Y:S02]  /*11010*/  MOV R5, 0x2 ;  /* 0x0000000200057802 */ /* 0x000fe40000000f00 */
[----:B-1----:R-:W-:Y:S02]  /*11020*/  MOV R3, 0x11040 ;  /* 0x0001104000037802 */ /* 0x002fe40000000f00 */
[----:B--2--5:R-:W-:Y:S05]  /*11030*/  CALL.REL.NOINC `($__internal_42_$__cuda_sm70_shflsync_bfly_p) ;  /* 0x0000017000007944 */ /* 0x024fea0003c00000 */
[----:B------:R-:W-:Y:S01]  /*11040*/  MOV R0, R5 ;  /* 0x0000000500007202 */ /* 0x000fe20000000f00 */
[----:B------:R-:W-:Y:S05]  /*11050*/  BRA `(.L_x_2092) ;  /* 0xffffdc7000007947 */ /* 0x000fea000383ffff */
.L_x_2079:
[----:B------:R-:W-:Y:S01]  /*11060*/  IMAD.MOV.U32 R2, RZ, RZ, R0 ;  /* 0x000000ffff027224 */ /* 0x000fe200078e0000 */
[----:B------:R-:W-:Y:S02]  /*11070*/  MOV R5, 0x1 ;  /* 0x0000000100057802 */ /* 0x000fe40000000f00 */
[----:B-1----:R-:W-:Y:S02]  /*11080*/  MOV R3, 0x110a0 ;  /* 0x000110a000037802 */ /* 0x002fe40000000f00 */
[----:B------:R-:W-:Y:S05]  /*11090*/  CALL.REL.NOINC `($__internal_42_$__cuda_sm70_shflsync_bfly_p) ;  /* 0x0000011000007944 */ /* 0x000fea0003c00000 */
[----:B------:R1:W5:Y:S01]  /*110a0*/  LDL R2, [R1+0x10] ;  /* 0x0000100001027983 */ /* 0x0003620000100800 */
[----:B------:R-:W-:Y:S01]  /*110b0*/  FADD.FTZ R0, R0, R5 ;  /* 0x0000000500007221 */ /* 0x000fe20000010000 */
[----:B------:R-:W-:Y:S02]  /*110c0*/  MOV R5, 0x2 ;  /* 0x0000000200057802 */ /* 0x000fe40000000f00 */
[----:B------:R-:W-:-:S02]  /*110d0*/  MOV R3, 0x110f0 ;  /* 0x000110f000037802 */ /* 0x000fc40000000f00 */
[----:B-1---5:R-:W-:Y:S05]  /*110e0*/  CALL.REL.NOINC `($__internal_42_$__cuda_sm70_shflsync_bfly_p) ;  /* 0x000000c000007944 */ /* 0x022fea0003c00000 */
[----:B------:R-:W2:Y:S01]  /*110f0*/  LDL.LU R2, [R1+0x10] ;  /* 0x0000100001027983 */ /* 0x000ea20000300800 */
[----:B------:R-:W-:Y:S01]  /*11100*/  MOV R3, 0x11150 ;  /* 0x0001115000037802 */ /* 0x000fe20000000f00 */
[----:B--2---:R-:W-:Y:S01]  /*11110*/  FADD.FTZ R4, R2, R5 ;  /* 0x0000000502047221 */ /* 0x004fe20000010000 */
[----:B------:R-:W-:-:S04]  /*11120*/  MOV R5, 0x1 ;  /* 0x0000000100057802 */ /* 0x000fc80000000f00 */
[----:B------:R-:W-:Y:S02]  /*11130*/  MOV R2, R4 ;  /* 0x0000000400027202 */ /* 0x000fe40000000f00 */
[----:B------:R-:W-:Y:S05]  /*11140*/  CALL.REL.NOINC `($__internal_42_$__cuda_sm70_shflsync_bfly_p) ;  /* 0x0000006000007944 */ /* 0x000fea0003c00000 */
[----:B------:R-:W-:Y:S01]  /*11150*/  MOV R3, R5 ;  /* 0x0000000500037202 */ /* 0x000fe20000000f00 */
[----:B------:R-:W-:Y:S05]  /*11160*/  BRA `(.L_x_2093) ;  /* 0xffffdbf000007947 */ /* 0x000fea000383ffff */
.L_x_2089:
[----:B--2---:R-:W-:Y:S02]  /*11170*/  MOV R0, R100 ;  /* 0x0000006400007202 */ /* 0x004fe40000000f00 */
[----:B---3--:R-:W-:Y:S02]  /*11180*/  MOV R2, 0x111a0 ;  /* 0x000111a000027802 */ /* 0x008fe40000000f00 */
[----:B-1--45:R-:W-:Y:S05]  /*11190*/  CALL.REL.NOINC `($__internal_43_$__cuda_sm70_shflsync_idx_p) ;  /* 0x0000006000007944 */ /* 0x032fea0003c00000 */
[----:B-12---:R-:W-:Y:S05]  /*111a0*/  BRA `(.L_x_2094) ;  /* 0xfffffdb000007947 */ /* 0x006fea000383ffff */
        .weak           $__internal_42_$__cuda_sm70_shflsync_bfly_p
        .type           $__internal_42_$__cuda_sm70_shflsync_bfly_p,@function
        .size           $__internal_42_$__cuda_sm70_shflsync_bfly_p,($__internal_43_$__cuda_sm70_shflsync_idx_p - $__internal_42_$__cuda_sm70_shflsync_bfly_p)
$__internal_42_$__cuda_sm70_shflsync_bfly_p:
[----:B------:R-:W-:Y:S04]  /*111b0*/  WARPSYNC R6 ;  /* 0x0000000600007348 */ /* 0x000fe80003800000 */
[----:B------:R1:W2:Y:S02]  /*111c0*/  SHFL.BFLY PT, R5, R2, R5, R7 ;  /* 0x0c00000502057389 */ /* 0x0002a400000e0007 */
[----:B-1----:R-:W-:Y:S02]  /*111d0*/  MOV R2, R3 ;  /* 0x0000000300027202 */ /* 0x002fe40000000f00 */
[----:B------:R-:W-:-:S04]  /*111e0*/  MOV R3, 0x0 ;  /* 0x0000000000037802 */ /* 0x000fc80000000f00 */
[----:B--2---:R-:W-:Y:S05]  /*111f0*/  RET.REL.NODEC R2 `(_ZN7cutlass13device_kernelIN5flash19enable_sm80_to_sm89INS1_16FlashAttnFwdSm80INS1_25CollectiveMainloopFwdSm80ILi8ELi2ELb1EN4cute5tupleIJNS5_1CILi128EEENS7_ILi96EEENS7_ILi192EEEEEELi192ENS_6half_tEfNS_4arch4Sm80ELb1ELb0ELb1ELb0ELb0ELb0ELb1ELb1EEENS1_21CollectiveEpilogueFwdINS6_IJS8_SA_S9_EEENS6_IJNS7_ILi1EEESI_SI_EEESC_SE_Li256ELb0ELb1ELb1ELb0EEENS1_30DynamicPersistentTileSchedulerILi256ELi256ELb1ELb1ELb0EEEEEEEEEvNT_6ParamsE) ;  /* 0xfffeee0002007950 */ /* 0x004fea0003c3ffff */
        .weak           $__internal_43_$__cuda_sm70_shflsync_idx_p
        .type           $__internal_43_$__cuda_sm70_shflsync_idx_p,@function
        .size           $__internal_43_$__cuda_sm70_shflsync_idx_p,(.L_x_4961 - $__internal_43_$__cuda_sm70_shflsync_idx_p)
$__internal_43_$__cuda_sm70_shflsync_idx_p:
[----:B------:R-:W-:Y:S01]  /*11200*/  MOV R3, 0x0 ;  /* 0x0000000000037802 */ /* 0x000fe20000000f00 */
[----:B------:R-:W-:Y:S04]  /*11210*/  WARPSYNC R101 ;  /* 0x0000006500007348 */ /* 0x000fe80003800000 */
[----:B------:R1:W2:Y:S01]  /*11220*/  SHFL.IDX PT, R0, R0, R153, R152 ;  /* 0x0000009900007389 */ /* 0x0002a200000e0098 */
[----:B------:R-:W-:Y:S05]  /*11230*/  RET.REL.NODEC R2 `(_ZN7cutlass13device_kernelIN5flash19enable_sm80_to_sm89INS1_16FlashAttnFwdSm80INS1_25CollectiveMainloopFwdSm80ILi8ELi2ELb1EN4cute5tupleIJNS5_1CILi128EEENS7_ILi96EEENS7_ILi192EEEEEELi192ENS_6half_tEfNS_4arch4Sm80ELb1ELb0ELb1ELb0ELb0ELb0ELb1ELb1EEENS1_21CollectiveEpilogueFwdINS6_IJS8_SA_S9_EEENS6_IJNS7_ILi1EEESI_SI_EEESC_SE_Li256ELb0ELb1ELb1ELb0EEENS1_30DynamicPersistentTileSchedulerILi256ELi256ELb1ELb1ELb0EEEEEEEEEvNT_6ParamsE) ;  /* 0xfffeedc002007950 */ /* 0x000fea0003c3ffff */
.L_x_2095:
        /* <DEDUP_REMOVED lines=12> */
.L_x_4961:


//--------------------- .text._ZN7cutlass13device_kernelIN5flash19enable_sm80_to_sm89INS1_16FlashAttnFwdSm80INS1_25CollectiveMainloopFwdSm80ILi8ELi2ELb0EN4cute5tupleIJNS5_1CILi128EEENS7_ILi64EEENS7_ILi192EEEEEELi192ENS_6half_tEfNS_4arch4Sm80ELb1ELb0ELb1ELb1ELb0ELb0ELb1ELb1EEENS1_21CollectiveEpilogueFwdINS6_IJS8_SA_S9_EEENS6_IJNS7_ILi1EEESI_SI_EEESC_SE_Li256ELb1ELb1ELb1ELb0EEENS1_36VarlenDynamicPersistentTileSchedulerILi128ELi64ELi256ELi256ELb1ELb1ELb0ELb1ELb1ELb1EEEEEEEEEvNT_6ParamsE --------------------------
	.section	.text._ZN7cutlass13device_kernelIN5flash19enable_sm80_to_sm89INS1_16FlashAttnFwdSm80INS1_25CollectiveMainloopFwdSm80ILi8ELi2ELb0EN4cute5tupleIJNS5_1CILi128EEENS7_ILi64EEENS7_ILi192EEEEEELi192ENS_6half_tEfNS_4arch4Sm80ELb1ELb0ELb1ELb1ELb0ELb0ELb1ELb1EEENS1_21CollectiveEpilogueFwdINS6_IJS8_SA_S9_EEENS6_IJNS7_ILi1EEESI_SI_EEESC_SE_Li256ELb1ELb1ELb1ELb0EEENS1_36VarlenDynamicPersistentTileSchedulerILi128ELi64ELi256ELi256ELb1ELb1ELb0ELb1ELb1ELb1EEEEEEEEEvNT_6ParamsE,"ax",@progbits
	.sectioninfo	@"SHI_REGISTERS=255"
	.align	128
.text._ZN7cutlass13device_kernelIN5flash19enable_sm80_to_sm89INS1_16FlashAttnFwdSm80INS1_25CollectiveMainloopFwdSm80ILi8ELi2ELb0EN4cute5tupleIJNS5_1CILi128EEENS7_ILi64EEENS7_ILi192EEEEEELi192ENS_6half_tEfNS_4arch4Sm80ELb1ELb0ELb1ELb1ELb0ELb0ELb1ELb1EEENS1_21CollectiveEpilogueFwdINS6_IJS8_SA_S9_EEENS6_IJNS7_ILi1EEESI_SI_EEESC_SE_Li256ELb1ELb1ELb1ELb0EEENS1_36VarlenDynamicPersistentTileSchedulerILi128ELi64ELi256ELi256ELb1ELb1ELb0ELb1ELb1ELb1EEEEEEEEEvNT_6ParamsE:
        .type           _ZN7cutlass13device_kernelIN5flash19enable_sm80_to_sm89INS1_16FlashAttnFwdSm80INS1_25CollectiveMainloopFwdSm80ILi8ELi2ELb0EN4cute5tupleIJNS5_1CILi128EEENS7_ILi64EEENS7_ILi192EEEEEELi192ENS_6half_tEfNS_4arch4Sm80ELb1ELb0ELb1ELb1ELb0ELb0ELb1ELb1EEENS1_21CollectiveEpilogueFwdINS6_IJS8_SA_S9_EEENS6_IJNS7_ILi1EEESI_SI_EEESC_SE_Li256ELb1ELb1ELb1ELb0EEENS1_36VarlenDynamicPersistentTileSchedulerILi128ELi64ELi256ELi256ELb1ELb1ELb0ELb1ELb1ELb1EEEEEEEEEvNT_6ParamsE,@function
        .size           _ZN7cutlass13device_kernelIN5flash19enable_sm80_to_sm89INS1_16FlashAttnFwdSm80INS1_25CollectiveMainloopFwdSm80ILi8ELi2ELb0EN4cute5tupleIJNS5_1CILi128EEENS7_ILi64EEENS7_ILi192EEEEEELi192ENS_6half_tEfNS_4arch4Sm80ELb1ELb0ELb1ELb1ELb0ELb0ELb1ELb1EEENS1_21CollectiveEpilogueFwdINS6_IJS8_SA_S9_EEENS6_IJNS7_ILi1EEESI_SI_EEESC_SE_Li256ELb1ELb1ELb1ELb0EEENS1_36VarlenDynamicPersistentTileSchedulerILi128ELi64ELi256ELi256ELb1ELb1ELb0ELb1ELb1ELb1EEEEEEEEEvNT_6ParamsE,(.L_x_4964 - _ZN7cutlass13device_kernelIN5flash19enable_sm80_to_sm89INS1_16FlashAttnFwdSm80INS1_25CollectiveMainloopFwdSm80ILi8ELi2ELb0EN4cute5tupleIJNS5_1CILi128EEENS7_ILi64EEENS7_ILi192EEEEEELi192ENS_6half_tEfNS_4arch4Sm80ELb1ELb0ELb1ELb1ELb0ELb0ELb1ELb1EEENS1_21CollectiveEpilogueFwdINS6_IJS8_SA_S9_EEENS6_IJNS7_ILi1EEESI_SI_EEESC_SE_Li256ELb1ELb1ELb1ELb0EEENS1_36VarlenDynamicPersistentTileSchedulerILi128ELi64ELi256ELi256ELb1ELb1ELb0ELb1ELb1ELb1EEEEEEEEEvNT_6ParamsE)
        .other          _ZN7cutlass13device_kernelIN5flash19enable_sm80_to_sm89INS1_16FlashAttnFwdSm80INS1_25CollectiveMainloopFwdSm80ILi8ELi2ELb0EN4cute5tupleIJNS5_1CILi128EEENS7_ILi64EEENS7_ILi192EEEEEELi192ENS_6half_tEfNS_4arch4Sm80ELb1ELb0ELb1ELb1ELb0ELb0ELb1ELb1EEENS1_21CollectiveEpilogueFwdINS6_IJS8_SA_S9_EEENS6_IJNS7_ILi1EEESI_SI_EEESC_SE_Li256ELb1ELb1ELb1ELb0EEENS1_36VarlenDynamicPersistentTileSchedulerILi128ELi64ELi256ELi256ELb1ELb1ELb0ELb1ELb1ELb1EEEEEEEEEvNT_6ParamsE,@"STO_CUDA_ENTRY STV_DEFAULT"
_ZN7cutlass13device_kernelIN5flash19enable_sm80_to_sm89INS1_16FlashAttnFwdSm80INS1_25CollectiveMainloopFwdSm80ILi8ELi2ELb0EN4cute5tupleIJNS5_1CILi128EEENS7_ILi64EEENS7_ILi192EEEEEELi192ENS_6half_tEfNS_4arch4Sm80ELb1ELb0ELb1ELb1ELb0ELb0ELb1ELb1EEENS1_21CollectiveEpilogueFwdINS6_IJS8_SA_S9_EEENS6_IJNS7_ILi1EEESI_SI_EEESC_SE_Li256ELb1ELb1ELb1ELb0EEENS1_36VarlenDynamicPersistentTileSchedulerILi128ELi64ELi256ELi256ELb1ELb1ELb0ELb1ELb1ELb1EEEEEEEEEvNT_6ParamsE:
        /* <DEDUP_REMOVED lines=55> */
.L_x_2101:
        /* <DEDUP_REMOVED lines=16> */
.L_x_2202:
        /* <DEDUP_REMOVED lines=16> */
.L_x_2203:
[----:B--2---:R-:W-:-:S05]  /*0570*/  IMAD R2, R2, c[0x0][0x538], RZ ;  /* 0x00014e0002027a24 */ /* 0x004fca00078e02ff */
[----:B------:R-:W-:-:S04]  /*0580*/  IADD3 R3, R2, R3, RZ ;  /* 0x0000000302037210 */ /* 0x000fc80007ffe0ff */
[----:B------:R-:W-:-:S13]  /*0590*/  ISETP.GT.AND P0, PT, R3, UR4, PT ;  /* 0x0000000403007c0c */ /* 0x000fda000bf04270 */
[----:B-1----:R-:W-:Y:S05]  /*05a0*/  @!P0 BRA `(.L_x_2101) ;  /* 0xfffffdc000008947 */ /* 0x002fea000383ffff */
.L_x_2097:
[----:B------:R-:W-:-:S05]  /*05b0*/  IADD3 R196, -R2, R3, RZ ;  /* 0x0000000302c47210 */ /* 0x000fca0007ffe1ff */
[----:B------:R-:W-:-:S05]  /*05c0*/  IMAD R0, R9, c[0x0][0x538], R196 ;  /* 0x00014e0009007a24 */ /* 0x000fca00078e02c4 */
[----:B------:R-:W-:Y:S01]  /*05d0*/  ISETP.GT.AND P0, PT, R0, UR4, PT ;  /* 0x0000000400007c0c */ /* 0x000fe2000bf04270 */
[----:B------:R-:W-:-:S12]  /*05e0*/  BRA.DIV ~URZ, `(.L_x_2102) ;  /* 0x0000ff127f007947 */ /* 0x000fd8000b800000 */
[----:B------:R-:W-:-:S04]  /*05f0*/  VOTE.ANY R8, PT, !P0 ;  /* 0x0000000000087806 */ /* 0x000fc800040e0100 */
.L_x_2204:
[----:B------:R-:W1:Y:S02]  /*0600*/  POPC R3, R8 ;  /* 0x0000000800037309 */ /* 0x000e640000000000 */
[----:B-1----:R-:W-:Y:S01]  /*0610*/  IADD3 R199, R3, R199, RZ ;  /* 0x000000c703c77210 */ /* 0x002fe20007ffe0ff */
[----:B------:R-:W-:Y:S05]  /*0620*/  BRA.DIV ~URZ, `(.L_x_2103) ;  /* 0x0000ff127f007947 */ /* 0x000fea000b800000 */
[----:B------:R1:W2:Y:S01]  /*0630*/  SHFL.IDX PT, R10, R10, R3, 0x1f ;  /* 0x00001f030a0a7589 */ /* 0x0002a200000e0000 */
[----:B------:R-:W-:-:S03]  /*0640*/  MOV R11, RZ ;  /* 0x000000ff000b7202 */ /* 0x000fc60000000f00 */
[----:B------:R1:W3:Y:S04]  /*0650*/  SHFL.IDX PT, R7, R7, R3, 0x1f ;  /* 0x00001f0307077589 */ /* 0x0002e800000e0000 */
.L_x_2205:
[----:B------:R-:W-:Y:S01]  /*0660*/  ISETP.NE.AND P0, PT, R8, RZ, PT ;  /* 0x000000ff0800720c */ /* 0x000fe20003f05270 */
[----:B------:R-:W-:-:S12]  /*0670*/  BSSY B0, `(.L_x_2104) ;  /* 0x0000005000007945 */ /* 0x000fd80003800000 */
[----:B------:R-:W-:Y:S05]  /*0680*/  @!P0 BRA `(.L_x_2105) ;  /* 0x0000003000008947 */ /* 0x000fea0003800000 */
[----:B-1----:R-:W-:Y:S01]  /*0690*/  IADD3 R3, R3, -0x1, RZ ;  /* 0xffffffff03037810 */ /* 0x002fe20007ffe0ff */
[----:B------:R-:W-:Y:S05]  /*06a0*/  BRA.DIV ~URZ, `(.L_x_2106) ;  /* 0x0000ff727f007947 */ /* 0x000fea000b800000 */
[----:B------:R1:W4:Y:S02]  /*06b0*/  SHFL.IDX PT, R11, R9, R3, 0x1f ;  /* 0x00001f03090b7589 */ /* 0x00032400000e0000 */
.L_x_2105:
[----:B------:R-:W-:Y:S05]  /*06c0*/  BSYNC B0 ;  /* 0x0000000000007941 */ /* 0x000fea0003800000 */
.L_x_2104:
[----:B---3--:R-:W-:Y:S01]  /*06d0*/  ISETP.NE.AND P0, PT, R7, 0x1, PT ;  /* 0x000000010700780c */ /* 0x008fe20003f05270 */
[----:B----4-:R-:W-:Y:S01]  /*06e0*/  IMAD R196, R11, c[0x0][0x538], R196 ;  /* 0x00014e000bc47a24 */ /* 0x010fe200078e02c4 */
[----:B------:R-:W-:Y:S04]  /*06f0*/  BSSY B0, `(.L_x_2107) ;  /* 0x0000078000007945 */ /* 0x000fe80003800000 */
[----:B------:R-:W-:-:S07]  /*0700*/  IADD3 R4, -R196, UR4, RZ ;  /* 0x00000004c4047c10 */ /* 0x000fce000fffe1ff */
[----:B------:R-:W-:Y:S05]  /*0710*/  @!P0 BRA `(.L_x_2108) ;  /* 0x0000037000008947 */ /* 0x000fea0003800000 */
[----:B--2---:R-:W-:Y:S02]  /*0720*/  IABS R5, R10 ;  /* 0x0000000a00057213 */ /* 0x004fe40000000000 */
[----:B------:R-:W-:Y:S02]  /*0730*/  IABS R8, R7 ;  /* 0x0000000700087213 */ /* 0x000fe40000000000 */
[----:B------:R-:W2:Y:S01]  /*0740*/  I2F.RP R12, R5 ;  /* 0x00000005000c7306 */ /* 0x000ea20000209400 */
[----:B------:R-:W-:Y:S02]  /*0750*/  IABS R2, R4 ;  /* 0x0000000400027213 */ /* 0x000fe40000000000 */
[----:B------:R-:W-:-:S05]  /*0760*/  IABS R0, R10 ;  /* 0x0000000a00007213 */ /* 0x000fca0000000000 */
[----:B-1----:R-:W1:Y:S01]  /*0770*/  I2F.RP R9, R8 ;  /* 0x0000000800097306 */ /* 0x002e620000209400 */
[----:B------:R-:W-:-:S07]  /*0780*/  IMAD.MOV R0, RZ, RZ, -R0 ;  /* 0x000000ffff007224 */ /* 0x000fce00078e0a00 */
[----:B--2---:R-:W2:Y:S08]  /*0790*/  MUFU.RCP R12, R12 ;  /* 0x0000000c000c7308 */ /* 0x004eb00000001000 */
[----:B-1----:R-:W-:Y:S01]  /*07a0*/  MUFU.RCP R9, R9 ;  /* 0x0000000900097308 */ /* 0x002fe20000001000 */
[----:B--2---:R-:W-:-:S07]  /*07b0*/  IADD3 R12, R12, 0xffffffe, RZ ;  /* 0x0ffffffe0c0c7810 */ /* 0x004fce0007ffe0ff */
[----:B------:R-:W1:Y:S02]  /*07c0*/  F2I.FTZ.U32.TRUNC.NTZ R13, R12 ;  /* 0x0000000c000d7305 */ /* 0x000e64000021f000 */
[----:B-1----:R-:W-:Y:S02]  /*07d0*/  IMAD.MOV R3, RZ, RZ, -R13 ;  /* 0x000000ffff037224 */ /* 0x002fe400078e0a0d */
[----:B------:R-:W-:Y:S02]  /*07e0*/  IMAD.MOV.U32 R12, RZ, RZ, RZ ;  /* 0x000000ffff0c7224 */ /* 0x000fe400078e00ff */
[----:B------:R-:W-:-:S04]  /*07f0*/  IMAD R3, R3, R5, RZ ;  /* 0x0000000503037224 */ /* 0x000fc800078e02ff */
[----:B------:R-:W-:Y:S01]  /*0800*/  IMAD.HI.U32 R3, R13, R3, R12 ;  /* 0x000000030d037227 */ /* 0x000fe200078e000c */
[----:B------:R-:W-:-:S04]  /*0810*/  IADD3 R12, R9, 0xffffffe, RZ ;  /* 0x0ffffffe090c7810 */ /* 0x000fc80007ffe0ff */
[----:B------:R1:W2:Y:S01]  /*0820*/  F2I.FTZ.U32.TRUNC.NTZ R13, R12 ;  /* 0x0000000c000d7305 */ /* 0x0002a2000021f000 */
[----:B------:R-:W-:-:S04]  /*0830*/  IMAD.HI.U32 R3, R3, R2, RZ ;  /* 0x0000000203037227 */ /* 0x000fc800078e00ff */
[----:B------:R-:W-:-:S05]  /*0840*/  IMAD R0, R3, R0, R2 ;  /* 0x0000000003007224 */ /* 0x000fca00078e0202 */
[----:B------:R-:W-:Y:S01]  /*0850*/  ISETP.GT.U32.AND P1, PT, R5, R0, PT ;  /* 0x000000000500720c */ /* 0x000fe20003f24070 */
[----:B-1----:R-:W-:-:S12]  /*0860*/  IMAD.MOV.U32 R12, RZ, RZ, RZ ;  /* 0x000000ffff0c7224 */ /* 0x002fd800078e00ff */
[----:B------:R-:W-:Y:S01]  /*0870*/  @!P1 IMAD.IADD R0, R0, 0x1, -R5 ;  /* 0x0000000100009824 */ /* 0x000fe200078e0a05 */
[----:B------:R-:W-:Y:S02]  /*0880*/  @!P1 IADD3 R3, R3, 0x1, RZ ;  /* 0x0000000103039810 */ /* 0x000fe40007ffe0ff */
[----:B------:R-:W-:Y:S02]  /*0890*/  ISETP.NE.AND P1, PT, R10, RZ, PT ;  /* 0x000000ff0a00720c */ /* 0x000fe40003f25270 */
[----:B------:R-:W-:Y:S01]  /*08a0*/  ISETP.GE.U32.AND P2, PT, R0, R5, PT ;  /* 0x000000050000720c */ /* 0x000fe20003f46070 */
[----:B--2---:R-:W-:Y:S01]  /*08b0*/  IMAD.MOV R5, RZ, RZ, -R13 ;  /* 0x000000ffff057224 */ /* 0x004fe200078e0a0d */
[----:B------:R-:W-:-:S03]  /*08c0*/  LOP3.LUT R0, R4, R10, RZ, 0x3c, !PT ;  /* 0x0000000a04007212 */ /* 0x000fc600078e3cff */
[----:B------:R-:W-:Y:S01]  /*08d0*/  IMAD R5, R5, R8, RZ ;  /* 0x0000000805057224 */ /* 0x000fe200078e02ff */
[----:B------:R-:W-:Y:S02]  /*08e0*/  ISETP.GE.AND P0, PT, R0, RZ, PT ;  /* 0x000000ff0000720c */ /* 0x000fe40003f06270 */
[----:B------:R-:W-:Y:S01]  /*08f0*/  IABS R0, R7 ;  /* 0x0000000700007213 */ /* 0x000fe20000000000 */
[----:B------:R-:W-:-:S04]  /*0900*/  IMAD.HI.U32 R5, R13, R5, R12 ;  /* 0x000000050d057227 */ /* 0x000fc800078e000c */
[----:B------:R-:W-:Y:S01]  /*0910*/  @P2 IADD3 R3, R3, 0x1, RZ ;  /* 0x0000000103032810 */ /* 0x000fe20007ffe0ff */
[----:B------:R-:W-:-:S05]  /*0920*/  IMAD.MOV R0, RZ, RZ, -R0 ;  /* 0x000000ffff007224 */ /* 0x000fca00078e0a00 */
        /* <DEDUP_REMOVED lines=22> */
.L_x_2108:
[----:B------:R-:W-:-:S04]  /*0a90*/  IMAD.MOV.U32 R0, RZ, RZ, 0x4 ;  /* 0x00000004ff007424 */ /* 0x000fc800078e00ff */
[----:B-1----:R-:W-:-:S05]  /*0aa0*/  IMAD.WIDE R2, R199, R0, c[0x0][0x590] ;  /* 0x00016400c7027625 */ /* 0x002fca00078e0200 */
[----:B------:R1:W3:Y:S02]  /*0ab0*/  LDG.E R5, [R2.64] ;  /* 0x0000000802057981 */ /* 0x0002e4000c1e1900 */
[----:B-1----:R-:W-:Y:S01]  /*0ac0*/  IABS R2, R4 ;  /* 0x0000000400027213 */ /* 0x002fe20000000000 */
        /* <DEDUP_REMOVED lines=25> */
[----:B------:R-:W-:Y:S01]  /*0c60*/  IMAD R0, R5, R8, RZ ;  /* 0x0000000805007224 */ /* 0x000fe200078e02ff */
[----:B------:R-:W-:-:S04]  /*0c70*/  IADD3 R8, -R8, RZ, RZ ;  /* 0x000000ff08087210 */ /* 0x000fc80007ffe1ff */
[C---:B------:R-:W-:Y:S01]  /*0c80*/  IADD3 R2, -R0.reuse, c[0x0][0x538], RZ ;  /* 0x00014e0000027a10 */ /* 0x040fe20007ffe1ff */
[----:B------:R-:W-:Y:S02]  /*0c90*/  IMAD R3, R3, R8, R4 ;  /* 0x0000000803037224 */ /* 0x000fe400078e0204 */
[----:B------:R-:W-:Y:S01]  /*0ca0*/  IMAD.MOV.U32 R8, RZ, RZ, RZ ;  /* 0x000000ffff087224 */ /* 0x000fe200078e00ff */
[----:B------:R-:W-:Y:S02]  /*0cb0*/  IMNMX R5, R5, R2, PT ;  /* 0x0000000205057217 */ /* 0x000fe40003800200 */
[----:B------:R-:W-:Y:S02]  /*0cc0*/  IABS R4, R3 ;  /* 0x0000000300047213 */ /* 0x000fe40000000000 */
[----:B------:R-:W-:Y:S01]  /*0cd0*/  IABS R7, R5 ;  /* 0x0000000500077213 */ /* 0x000fe20000000000 */
[----:B------:R-:W-:Y:S01]  /*0ce0*/  IMAD.MOV R198, RZ, RZ, -R5 ;  /* 0x000000ffffc67224 */ /* 0x000fe200078e0a05 */
[----:B------:R-:W-:-:S02]  /*0cf0*/  IADD3 R0, R0, 0x1000000, R3 ;  /* 0x0100000000007810 */ /* 0x000fc40007ffe003 */
        /* <DEDUP_REMOVED lines=21> */
[----:B------:R-:W-:Y:S02]  /*0e50*/  IMAD R198, R11, R198, R0 ;  /* 0x000000c60bc67224 */ /* 0x000fe400078e0200 */
[----:B------:R-:W-:Y:S02]  /*0e60*/  IMAD.MOV.U32 R2, RZ, RZ, R11 ;  /* 0x000000ffff027224 */ /* 0x000fe400078e000b */
.L_x_2109:
[----:B------:R-:W-:Y:S05]  /*0e70*/  BSYNC B0 ;  /* 0x0000000000007941 */ /* 0x000fea0003800000 */
.L_x_2107:
[----:B------:R-:W-:-:S04]  /*0e80*/  LOP3.LUT R2, RZ, R2, RZ, 0x33, !PT ;  /* 0x00000002ff027212 */ /* 0x000fc800078e33ff */
[----:B------:R-:W-:Y:S01]  /*0e90*/  IADD3 R197, R2, R10, RZ ;  /* 0x0000000a02c57210 */ /* 0x000fe20007ffe0ff */
[----:B------:R-:W-:Y:S05]  /*0ea0*/  BRA `(.L_x_2110) ;  /* 0x0000004000007947 */ /* 0x000fea0003800000 */
.L_x_2098:
[----:B------:R-:W-:Y:S01]  /*0eb0*/  IMAD.MOV.U32 R197, RZ, RZ, RZ ;  /* 0x000000ffffc57224 */ /* 0x000fe200078e00ff */
[----:B------:R-:W-:Y:S01]  /*0ec0*/  MOV R198, RZ ;  /* 0x000000ff00c67202 */ /* 0x000fe20000000f00 */
[----:B------:R-:W-:Y:S01]  /*0ed0*/  IMAD.U32 R196, RZ, RZ, UR4 ;  /* 0x00000004ffc47e24 */ /* 0x000fe2000f8e00ff */
[----:B------:R-:W-:Y:S02]  /*0ee0*/  MOV R199, c[0x0][0x53c] ;  /* 0x00014f0000c77a02 */ /* 0x000fe40000000f00 */
.L_x_2110:
[----:B------:R-:W-:Y:S01]  /*0ef0*/  ISETP.NE.AND P0, PT, R6, RZ, PT ;  /* 0x000000ff0600720c */ /* 0x000fe20003f05270 */
[----:B------:R-:W-:-:S12]  /*0f00*/  WARPSYNC 0xffffffff ;  /* 0xffffffff00007948 */ /* 0x000fd80003800000 */
[----:B------:R1:W-:Y:S04]  /*0f10*/  @!P0 STS.128 [0x24100], R196 ;  /* 0x024100c4ff008388 */ /* 0x0003e80000000c00 */
[----:B------:R-:W-:Y:S06]  /*0f20*/  BAR.ARV 0x5, 0x100 ;  /* 0x0144000000007b1d */ /* 0x000fec0000002000 */
.L_x_2096:
[----:B-1----:R-:W-:-:S13]  /*0f30*/  ISETP.GE.AND P0, PT, R199, c[0x0][0x53c], PT ;  /* 0x00014f00c7007a0c */ /* 0x002fda0003f06270 */
[----:B------:R-:W-:Y:S05]  /*0f40*/  @P0 EXIT ;  /* 0x000000000000094d */ /* 0x000fea0003800000 */
[----:B------:R-:W-:-:S04]  /*0f50*/  SHF.R.S32.HI R6, RZ, 0x1f, R206 ;  /* 0x0000001fff067819 */ /* 0x000fc800000114ce */
[CC--:B------:R-:W-:Y:S02]  /*0f60*/  LEA.HI R8, R6.reuse, R206.reuse, RZ, 0x4 ;  /* 0x000000ce06087211 */ /* 0x0c0fe400078f20ff */
[CC--:B------:R-:W-:Y:S02]  /*0f70*/  LEA.HI R0, R6.reuse, R206.reuse, RZ, 0x2 ;  /* 0x000000ce06007211 */ /* 0x0c0fe400078f10ff */
[----:B------:R-:W-:Y:S02]  /*0f80*/  SHF.R.S32.HI R5, RZ, 0x4, R8 ;  /* 0x00000004ff057819 */ /* 0x000fe40000011408 */
[----:B------:R-:W-:Y:S02]  /*0f90*/  LEA.HI R3, R6, R206, RZ, 0x3 ;  /* 0x000000ce06037211 */ /* 0x000fe400078f18ff */
[C---:B------:R-:W-:Y:S02]  /*0fa0*/  LEA.HI R2, R8.reuse, R5, RZ, 0x1 ;  /* 0x0000000508027211 */ /* 0x040fe400078f08ff */
[----:B------:R-:W-:-:S02]  /*0fb0*/  LOP3.LUT R8, R8, 0xfffffff0, RZ, 0xc0, !PT ;  /* 0xfffffff008087812 */ /* 0x000fc400078ec0ff */
[--C-:B------:R-:W-:Y:S02]  /*0fc0*/  SHF.R.S32.HI R4, RZ, 0x2, R0.reuse ;  /* 0x00000002ff047819 */ /* 0x100fe40000011400 */
[----:B------:R-:W-:Y:S01]  /*0fd0*/  SHF.R.S32.HI R7, RZ, 0x1f, R0 ;  /* 0x0000001fff077819 */ /* 0x000fe20000011400 */
[----:B------:R-:W-:Y:S01]  /*0fe0*/  IMAD.IADD R8, R206, 0x1, -R8 ;  /* 0x00000001ce087824 */ /* 0x000fe200078e0a08 */
[----:B------:R-:W-:Y:S02]  /*0ff0*/  LOP3.LUT R2, R2, 0xfffffffe, RZ, 0xc0, !PT ;  /* 0xfffffffe02027812 */ /* 0x000fe400078ec0ff */
[----:B------:R-:W-:Y:S02]  /*1000*/  SHF.R.S32.HI R219, RZ, 0x3, R3 ;  /* 0x00000003ffdb7819 */ /* 0x000fe40000011403 */
[----:B------:R-:W-:Y:S01]  /*1010*/  SHF.R.S32.HI R9, RZ, 0x1f, R8 ;  /* 0x0000001fff097819 */ /* 0x000fe20000011408 */
[----:B------:R-:W-:Y:S01]  /*1020*/  IMAD.IADD R2, R5, 0x1, -R2 ;  /* 0x0000000105027824 */ /* 0x000fe200078e0a02 */
[----:B------:R-:W-:Y:S01]  /*1030*/  LOP3.LUT R218, R3, 0xfffffff8, RZ, 0xc0, !PT ;  /* 0xfffffff803da7812 */ /* 0x000fe200078ec0ff */
[----:B------:R-:W-:Y:S01]  /*1040*/  IMAD.SHL.U32 R11, R219, 0x40, RZ ;  /* 0x00000040db0b7824 */ /* 0x000fe200078e00ff */
[----:B------:R-:W-:-:S02]  /*1050*/  LEA.HI R7, R7, R4, RZ, 0x3 ;  /* 0x0000000407077211 */ /* 0x000fc400078f18ff */
[----:B------:R-:W-:Y:S01]  /*1060*/  LEA.HI R10, R6, R206, RZ, 0x6 ;  /* 0x000000ce060a7211 */ /* 0x000fe200078f30ff */
[----:B------:R-:W-:Y:S01]  /*1070*/  IMAD.IADD R218, R206, 0x1, -R218 ;  /* 0x00000001ceda7824 */ /* 0x000fe200078e0ada */
[----:B------:R-:W-:Y:S02]  /*1080*/  LEA.HI R9, R9, R8, RZ, 0x3 ;  /* 0x0000000809097211 */ /* 0x000fe400078f18ff */
[----:B------:R-:W-:Y:S01]  /*1090*/  LEA.HI R6, R6, R206, RZ, 0x5 ;  /* 0x000000ce06067211 */ /* 0x000fe200078f28ff */
[----:B------:R-:W-:Y:S01]  /*10a0*/  IMAD.SHL.U32 R10, R10, 0x8, RZ ;  /* 0x000000080a0a7824 */ /* 0x000fe200078e00ff */
[----:B------:R-:W-:Y:S01]  /*10b0*/  LOP3.LUT R7, R7, 0xfffffff8, RZ, 0xc0, !PT ;  /* 0xfffffff807077812 */ /* 0x000fe200078ec0ff */
[----:B------:R-:W-:Y:S01]  /*10c0*/  IMAD.SHL.U32 R222, R218, 0x8, RZ ;  /* 0x00000008dade7824 */ /* 0x000fe200078e00ff */
[C---:B------:R-:W-:Y:S01]  /*10d0*/  LOP3.LUT R5, R9.reuse, 0xfffffff8, RZ, 0xc0, !PT ;  /* 0xfffffff809057812 */ /* 0x040fe200078ec0ff */
[----:B------:R-:W-:Y:S01]  /*10e0*/  IMAD.SHL.U32 R9, R9, 0x40, RZ ;  /* 0x0000004009097824 */ /* 0x000fe200078e00ff */
[----:B------:R-:W-:Y:S01]  /*10f0*/  LOP3.LUT R216, R6, 0xffffffe0, RZ, 0xc0, !PT ;  /* 0xffffffe006d87812 */ /* 0x000fe200078ec0ff */
[----:B------:R-:W-:Y:S01]  /*1100*/  IMAD.IADD R7, R4, 0x1, -R7 ;  /* 0x0000000104077824 */ /* 0x000fe200078e0a07 */
[----:B------:R-:W-:Y:S01]  /*1110*/  LOP3.LUT R11, R11, 0x1c0, RZ, 0xc0, !PT ;  /* 0x000001c00b0b7812 */ /* 0x000fe200078ec0ff */
[----:B------:R-:W-:Y:S01]  /*1120*/  IMAD.IADD R5, R8, 0x1, -R5 ;  /* 0x0000000108057824 */ /* 0x000fe200078e0a05 */
[--C-:B------:R-:W-:Y:S01]  /*1130*/  SHF.R.S32.HI R8, RZ, 0x5, R6.reuse ;  /* 0x00000005ff087819 */ /* 0x100fe20000011406 */
[----:B------:R-:W-:Y:S01]  /*1140*/  IMAD.SHL.U32 R4, R218, 0x40, RZ ;  /* 0x00000040da047824 */ /* 0x000fe200078e00ff */
[----:B------:R-:W-:Y:S01]  /*1150*/  SHF.R.S32.HI R6, RZ, 0x1f, R6 ;  /* 0x0000001fff067819 */ /* 0x000fe20000011406 */
[----:B------:R-:W-:Y:S01]  /*1160*/  IMAD.IADD R216, R206, 0x1, -R216 ;  /* 0x00000001ced87824 */ /* 0x000fe200078e0ad8 */
[----:B------:R-:W-:-:S02]  /*1170*/  SHF.R.U32.HI R212, RZ, 0x3, R11 ;  /* 0x00000003ffd47819 */ /* 0x000fc4000001160b */
[----:B------:R-:W-:Y:S02]  /*1180*/  LOP3.LUT R10, R10, 0x7ffffe00, RZ, 0xc0, !PT ;  /* 0x7ffffe000a0a7812 */ /* 0x000fe400078ec0ff */
[----:B------:R-:W-:Y:S02]  /*1190*/  LOP3.LUT R11, R11, 0x38, R222, 0xf8, !PT ;  /* 0x000000380b0b7812 */ /* 0x000fe400078ef8de */
[----:B------:R-:W-:Y:S02]  /*11a0*/  LOP3.LUT R4, R4, 0x1c0, RZ, 0xc0, !PT ;  /* 0x000001c004047812 */ /* 0x000fe400078ec0ff */
[----:B------:R-:W-:Y:S02]  /*11b0*/  LEA.HI R6, R6, R8, RZ, 0x3 ;  /* 0x0000000806067211 */ /* 0x000fe400078f18ff */
[----:B------:R-:W-:Y:S02]  /*11c0*/  SHF.R.S32.HI R213, RZ, 0x1f, R216 ;  /* 0x0000001fffd57819 */ /* 0x000fe400000114d8 */
[----:B------:R-:W-:Y:S01]  /*11d0*/  LOP3.LUT R212, R10, R11, R212, 0xf6, !PT ;  /* 0x0000000b0ad47212 */ /* 0x000fe200078ef6d4 */
[----:B------:R-:W-:Y:S01]  /*11e0*/  IMAD.SHL.U32 R10, R2, 0x8, RZ ;  /* 0x00000008020a7824 */ /* 0x000fe200078e00ff */
[----:B------:R-:W-:-:S02]  /*11f0*/  LOP3.LUT R11, R7, 0x1, RZ, 0xc0, !PT ;  /* 0x00000001070b7812 */ /* 0x000fc400078ec0ff */
[----:B------:R-:W-:Y:S01]  /*1200*/  LOP3.LUT R3, R4, 0x8, R3, 0xf8, !PT ;  /* 0x0000000804037812 */ /* 0x000fe200078ef803 */
[----:B------:R-:W-:Y:S01]  /*1210*/  IMAD.SHL.U32 R212, R212, 0x2, RZ ;  /* 0x00000002d4d47824 */ /* 0x000fe200078e00ff */
[----:B------:R-:W-:Y:S02]  /*1220*/  LOP3.LUT R0, R0, 0xfffffffc, RZ, 0xc0, !PT ;  /* 0xfffffffc00007812 */ /* 0x000fe400078ec0ff */
[----:B------:R-:W-:Y:S02]  /*1230*/  LOP3.LUT R6, R6, 0xffffff8, RZ, 0xc0, !PT ;  /* 0x0ffffff806067812 */ /* 0x000fe400078ec0ff */
[----:B------:R-:W-:Y:S01]  /*1240*/  LEA.HI R213, R213, R216, RZ, 0x2 ;  /* 0x000000d8d5d57211 */ /* 0x000fe200078f10ff */
[----:B------:R-:W-:Y:S01]  /*1250*/  IMAD.IADD R0, R206, 0x1, -R0 ;  /* 0x00000001ce007824 */ /* 0x000fe200078e0a00 */
[----:B------:R-:W-:Y:S01]  /*1260*/  SHF.R.U32.HI R4, RZ, 0x3, R4 ;  /* 0x00000003ff047819 */ /* 0x000fe20000011604 */
[C---:B------:R-:W-:Y:S01]  /*1270*/  IMAD.IADD R6, R8.reuse, 0x1, -R6 ;  /* 0x0000000108067824 */ /* 0x040fe200078e0a06 */
[----:B------:R-:W-:Y:S01]  /*1280*/  ISETP.NE.U32.AND P3, PT, R11, 0x1, PT ;  /* 0x000000010b00780c */ /* 0x000fe20003f65070 */
[----:B------:R-:W-:Y:S01]  /*1290*/  IMAD.SHL.U32 R8, R8, 0x400, RZ ;  /* 0x0000040008087824 */ /* 0x000fe200078e00ff */
[----:B------:R-:W-:-:S02]  /*12a0*/  SHF.R.S32.HI R215, RZ, 0x2, R213 ;  /* 0x00000002ffd77819 */ /* 0x000fc400000114d5 */
[----:B------:R-:W-:Y:S01]  /*12b0*/  LOP3.LUT R4, R3, R4, RZ, 0x3c, !PT ;  /* 0x0000000403047212 */ /* 0x000fe200078e3cff */
[----:B------:R-:W-:Y:S01]  /*12c0*/  IMAD.SHL.U32 R3, R5, 0x40, RZ ;  /* 0x0000004005037824 */ /* 0x000fe200078e00ff */
[C---:B------:R-:W-:Y:S01]  /*12d0*/  R2P PR, R7.reuse, 0x6 ;  /* 0x0000000607007804 */ /* 0x040fe20000000000 */
[----:B------:R-:W-:Y:S01]  /*12e0*/  IMAD.SHL.U32 R7, R7, 0x40, RZ ;  /* 0x0000004007077824 */ /* 0x000fe200078e00ff */
[----:B------:R-:W-:Y:S01]  /*12f0*/  LOP3.LUT P0, RZ, R5, 0x2, RZ, 0xc0, !PT ;  /* 0x0000000205ff7812 */ /* 0x000fe2000780c0ff */
[----:B------:R-:W-:Y:S01]  /*1300*/  IMAD R215, R6, 0x10, R215 ;  /* 0x0000001006d77824 */ /* 0x000fe200078e02d7 */
[C---:B------:R-:W-:Y:S01]  /*1310*/  LEA.HI R6, R0.reuse, R0, RZ, 0x1 ;  /* 0x0000000000067211 */ /* 0x040fe200078f08ff */
[----:B------:R-:W-:Y:S01]  /*1320*/  IMAD R217, R0, 0x2, R8 ;  /* 0x0000000200d97824 */ /* 0x000fe200078e0208 */
[----:B------:R-:W-:Y:S01]  /*1330*/  LOP3.LUT R3, R3, 0x1c0, RZ, 0xc0, !PT ;  /* 0x000001c003037812 */ /* 0x000fe200078ec0ff */
[----:B------:R-:W-:Y:S01]  /*1340*/  IMAD R4, R2, 0x200, R4 ;  /* 0x0000020002047824 */ /* 0x000fe200078e0204 */
[----:B------:R-:W-:-:S02]  /*1350*/  LOP3.LUT R7, R7, 0x1c0, RZ, 0xc0, !PT ;  /* 0x000001c007077812 */ /* 0x000fc400078ec0ff */
[----:B------:R-:W-:Y:S02]  /*1360*/  LOP3.LUT R6, R6, 0x1ffffffe, RZ, 0xc0, !PT ;  /* 0x1ffffffe06067812 */ /* 0x000fe400078ec0ff */
[----:B------:R-:W-:Y:S02]  /*1370*/  LOP3.LUT R10, R3, 0x8, R10, 0xf8, !PT ;  /* 0x00000008030a7812 */ /* 0x000fe400078ef80a */
[----:B------:R-:W-:Y:S01]  /*1380*/  SHF.R.U32.HI R3, RZ, 0x3, R3 ;  /* 0x00000003ff037819 */ /* 0x000fe20000011603 */
[----:B------:R-:W-:Y:S01]  /*1390*/  IMAD.IADD R214, R0, 0x1, -R6 ;  /* 0x0000000100d67824 */ /* 0x000fe200078e0a06 */
[----:B------:R-:W-:Y:S02]  /*13a0*/  LEA.HI R7, R7, R7, RZ, 0x1d ;  /* 0x0000000707077211 */ /* 0x000fe400078fe8ff */
[----:B------:R-:W-:Y:S01]  /*13b0*/  LOP3.LUT R3, R10, R3, RZ, 0x3c, !PT ;  /* 0x000000030a037212 */ /* 0x000fe200078e3cff */
[----:B------:R-:W-:Y:S01]  /*13c0*/  IMAD R214, R214, 0x8, R215 ;  /* 0x00000008d6d67824 */ /* 0x000fe200078e02d7 */
[----:B------:R-:W-:Y:S01]  /*13d0*/  LOP3.LUT R0, R9, 0xfffffe00, RZ, 0xc0, !PT ;  /* 0xfffffe0009007812 */ /* 0x000fe200078ec0ff */
[----:B------:R-:W-:Y:S01]  /*13e0*/  IMAD.IADD R217, R217, 0x1, R7 ;  /* 0x00000001d9d97824 */ /* 0x000fe200078e0207 */
[----:B------:R-:W-:Y:S01]  /*13f0*/  LOP3.LUT P4, RZ, R5, 0x4, RZ, 0xc0, !PT ;  /* 0x0000000405ff7812 */ /* 0x000fe2000788c0ff */
[----:B------:R-:W-:Y:S01]  /*1400*/  IMAD.MOV.U32 R5, RZ, RZ, 0x40 ;  /* 0x00000040ff057424 */ /* 0x000fe200078e00ff */
[----:B------:R-:W-:-:S02]  /*1410*/  IADD3 R2, R3, R0, R8 ;  /* 0x0000000003027210 */ /* 0x000fc40007ffe008 */
[----:B------:R-:W-:Y:S01]  /*1420*/  LOP3.LUT R3, R3, R0, RZ, 0xfc, !PT ;  /* 0x0000000003037212 */ /* 0x000fe200078efcff */
[----:B------:R-:W-:Y:S01]  /*1430*/  IMAD.MOV.U32 R0, RZ, RZ, 0x20 ;  /* 0x00000020ff007424 */ /* 0x000fe200078e00ff */
[----:B------:R-:W-:Y:S02]  /*1440*/  LEA R217, R217, 0x80, 0x1 ;  /* 0x00000080d9d97811 */ /* 0x000fe400078e08ff */
[----:B------:R-:W-:Y:S02]  /*1450*/  LOP3.LUT R213, R213, 0x7ffffffc, RZ, 0xc0, !PT ;  /* 0x7ffffffcd5d57812 */ /* 0x000fe400078ec0ff */
[----:B------:R-:W-:Y:S02]  /*1460*/  SEL R221, R0, 0xffffffe0, !P1 ;  /* 0xffffffe000dd7807 */ /* 0x000fe40004800000 */
[C---:B------:R-:W-:Y:S01]  /*1470*/  IADD3 R209, R217.reuse, -0x10, RZ ;  /* 0xfffffff0d9d17810 */ /* 0x040fe20007ffe0ff */
[----:B------:R-:W-:Y:S01]  /*1480*/  IMAD.IADD R213, R216, 0x1, -R213 ;  /* 0x00000001d8d57824 */ /* 0x000fe200078e0ad5 */
[----:B------:R-:W-:Y:S01]  /*1490*/  SEL R189, R0, 0xffffffe0, !P0 ;  /* 0xffffffe000bd7807 */ /* 0x000fe20004000000 */
[C---:B------:R-:W-:Y:S01]  /*14a0*/  IMAD.IADD R226, R217.reuse, 0x1, R221 ;  /* 0x00000001d9e27824 */ /* 0x040fe200078e02dd */
[----:B------:R-:W-:Y:S01]  /*14b0*/  @P3 IADD3 R209, R217, 0x10, RZ ;  /* 0x00000010d9d13810 */ /* 0x000fe20007ffe0ff */
[----:B------:R-:W-:Y:S01]  /*14c0*/  IMAD.SHL.U32 R213, R213, 0x2, RZ ;  /* 0x00000002d5d57824 */ /* 0x000fe200078e00ff */
[----:B------:R-:W-:-:S02]  /*14d0*/  LEA R185, R3, 0x100, 0x1 ;  /* 0x0000010003b97811 */ /* 0x000fc400078e08ff */
[----:B------:R-:W-:Y:S01]  /*14e0*/  LEA R191, R2, 0x18100, 0x1 ;  /* 0x0001810002bf7811 */ /* 0x000fe200078e08ff */
[----:B------:R-:W-:Y:S01]  /*14f0*/  IMAD.IADD R221, R221, 0x1, R209 ;  /* 0x00000001dddd7824 */ /* 0x000fe200078e02d1 */
[----:B------:R-:W-:Y:S01]  /*1500*/  SEL R227, R5, 0xffffffc0, !P2 ;  /* 0xffffffc005e37807 */ /* 0x000fe20005000000 */
[----:B------:R-:W-:Y:S01]  /*1510*/  IMAD.IADD R229, R189, 0x1, R185 ;  /* 0x00000001bde57824 */ /* 0x000fe200078e02b9 */
[----:B------:R-:W-:Y:S01]  /*1520*/  SEL R0, R5, 0xffffffc0, !P4 ;  /* 0xffffffc005007807 */ /* 0x000fe20006000000 */
[----:B------:R-:W-:Y:S01]  /*1530*/  IMAD.IADD R188, R191, 0x1, R189 ;  /* 0x00000001bfbc7824 */ /* 0x000fe200078e02bd */
[C---:B------:R-:W-:Y:S01]  /*1540*/  IADD3 R208, R222.reuse, 0x40, RZ ;  /* 0x00000040ded07810 */ /* 0x040fe20007ffe0ff */
[--C-:B------:R-:W-:Y:S01]  /*1550*/  IMAD.IADD R225, R217, 0x1, R227.reuse ;  /* 0x00000001d9e17824 */ /* 0x100fe200078e02e3 */
[----:B------:R-:W-:Y:S01]  /*1560*/  IADD3 R207, R222, 0x80, RZ ;  /* 0x00000080decf7810 */ /* 0x000fe20007ffe0ff */
[----:B------:R-:W-:Y:S01]  /*1570*/  IMAD.IADD R224, R226, 0x1, R227 ;  /* 0x00000001e2e07824 */ /* 0x000fe200078e02e3 */
[----:B------:R-:W-:Y:S01]  /*1580*/  SHF.R.S32.HI R223, RZ, 0x1f, R222 ;  /* 0x0000001fffdf7819 */ /* 0x000fe200000114de */
[----:B------:R-:W-:Y:S01]  /*1590*/  IMAD.IADD R228, R227, 0x1, R209 ;  /* 0x00000001e3e47824 */ /* 0x000fe200078e02d1 */
[----:B------:R-:W-:Y:S01]  /*15a0*/  SHF.R.S32.HI R203, RZ, 0x1f, R208 ;  /* 0x0000001fffcb7819 */ /* 0x000fe200000114d0 */
[----:B------:R-:W-:Y:S01]  /*15b0*/  IMAD.IADD R227, R221, 0x1, R227 ;  /* 0x00000001dde37824 */ /* 0x000fe200078e02e3 */
[----:B------:R-:W-:Y:S01]  /*15c0*/  SHF.R.S32.HI R202, RZ, 0x1f, R207 ;  /* 0x0000001fffca7819 */ /* 0x000fe200000114cf */
[--C-:B------:R-:W-:Y:S01]  /*15d0*/  IMAD.IADD R187, R191, 0x1, R0.reuse ;  /* 0x00000001bfbb7824 */ /* 0x100fe200078e0200 */
[----:B------:R-:W-:Y:S01]  /*15e0*/  IADD3 R211, R212, 0x100, RZ ;  /* 0x00000100d4d37810 */ /* 0x000fe20007ffe0ff */
[----:B------:R-:W-:Y:S01]  /*15f0*/  IMAD.IADD R184, R0, 0x1, R185 ;  /* 0x0000000100b87824 */ /* 0x000fe200078e02b9 */
[----:B------:R-:W-:Y:S01]  /*1600*/  IADD3 R210, R212, 0xc100, RZ ;  /* 0x0000c100d4d27810 */ /* 0x000fe20007ffe0ff */
[----:B------:R-:W-:Y:S01]  /*1610*/  IMAD.IADD R229, R0, 0x1, R229 ;  /* 0x0000000100e57824 */ /* 0x000fe200078e02e5 */
[----:B------:R-:W-:Y:S01]  /*1620*/  LEA R190, R4, 0xc100, 0x1 ;  /* 0x0000c10004be7811 */ /* 0x000fe200078e08ff */
[----:B------:R-:W-:-:S02]  /*1630*/  IMAD.IADD R186, R188, 0x1, R0 ;  /* 0x00000001bcba7824 */ /* 0x000fc400078e0200 */
.L_x_2201:
        /* <DEDUP_REMOVED lines=8> */
[----:B------:R-:W-:-:S04]  /*16c0*/  ISETP.NE.U32.AND P1, PT, RZ, c[0x0][0x348], PT ;  /* 0x0000d200ff007a0c */ /* 0x000fc80003f25070 */
[----:B------:R-:W-:Y:S02]  /*16d0*/  ISETP.NE.AND.EX P1, PT, RZ, c[0x0][0x34c], PT, P1 ;  /* 0x0000d300ff007a0c */ /* 0x000fe40003f25310 */
[----:B--2---:R-:W-:-:S03]  /*16e0*/  SHF.R.S32.HI R5, RZ, 0x1f, R230 ;  /* 0x0000001fff057819 */ /* 0x004fc600000114e6 */
[----:B------:R-:W-:-:S04]  /*16f0*/  @P2 LEA R6, P0, R230, c[0x0][0x370], 0x2 ;  /* 0x0000dc00e6062a11 */ /* 0x000fc800078010ff */
[C---:B------:R-:W-:Y:S02]  /*1700*/  @P2 LEA.HI.X R7, R230.reuse, c[0x0][0x374], R5, 0x2, P0 ;  /* 0x0000dd00e6072a11 */ /* 0x040fe400000f1405 */
[----:B------:R-:W-:Y:S02]  /*1710*/  ISETP.NE.U32.AND P0, PT, RZ, c[0x0][0x350], PT ;  /* 0x0000d400ff007a0c */ /* 0x000fe40003f05070 */
[C---:B------:R-:W-:Y:S01]  /*1720*/  LEA R10, P4, R230.reuse, c[0x0][0x348], 0x2 ;  /* 0x0000d200e60a7a11 */ /* 0x040fe200078810ff */
[----:B------:R1:W5:Y:S01]  /*1730*/  @P2 LDG.E R2, [R6.64] ;  /* 0x0000000806022981 */ /* 0x000362000c1e1900 */
[----:B------:R-:W-:Y:S02]  /*1740*/  ISETP.NE.AND.EX P0, PT, RZ, c[0x0][0x354], PT, P0 ;  /* 0x0000d500ff007a0c */ /* 0x000fe40003f05300 */
[C---:B------:R-:W-:Y:S02]  /*1750*/  @P5 LEA R12, P2, R230.reuse, c[0x0][0x360], 0x2 ;  /* 0x0000d800e60c5a11 */ /* 0x040fe400078410ff */
[----:B------:R-:W-:-:S02]  /*1760*/  LEA R8, P3, R230, c[0x0][0x350], 0x2 ;  /* 0x0000d400e6087a11 */ /* 0x000fc400078610ff */
[C-C-:B------:R-:W-:Y:S02]  /*1770*/  @P5 LEA.HI.X R13, R230.reuse, c[0x0][0x364], R5.reuse, 0x2, P2 ;  /* 0x0000d900e60d5a11 */ /* 0x140fe400010f1405 */
[C-C-:B------:R-:W-:Y:S02]  /*1780*/  LEA.HI.X R11, R230.reuse, c[0x0][0x34c], R5.reuse, 0x2, P4 ;  /* 0x0000d300e60b7a11 */ /* 0x140fe400020f1405 */
[----:B------:R-:W-:Y:S01]  /*1790*/  LEA.HI.X R9, R230, c[0x0][0x354], R5, 0x2, P3 ;  /* 0x0000d500e6097a11 */ /* 0x000fe200018f1405 */
[----:B------:R2:W5:Y:S01]  /*17a0*/  @P5 LDG.E R243, [R12.64] ;  /* 0x000000080cf35981 */ /* 0x000562000c1e1900 */
[----:B-1----:R-:W-:-:S06]  /*17b0*/  CS2R R6, SRZ ;  /* 0x0000000000067805 */ /* 0x002fcc000001ff00 */
[----:B------:R2:W5:Y:S04]  /*17c0*/  @P1 LDG.E R6, [R10.64] ;  /* 0x000000080a061981 */ /* 0x000568000c1e1900 */
[----:B------:R2:W5:Y:S01]  /*17d0*/  @P0 LDG.E R7, [R8.64] ;  /* 0x0000000808070981 */ /* 0x000562000c1e1900 */
[----:B------:R-:W-:Y:S01]  /*17e0*/  YIELD ;  /* 0x0000000000007946 */ /* 0x000fe20003800000 */
[----:B------:R-:W-:Y:S01]  /*17f0*/  LOP3.LUT R231, R198, 0xffff, RZ, 0xc0, !PT ;  /* 0x0000ffffc6e77812 */ /* 0x000fe200078ec0ff */
[----:B------:R-:W-:Y:S05]  /*1800*/  @P5 BRA `(.L_x_2111) ;  /* 0x0000005000005947 */ /* 0x000fea0003800000 */
[----:B-----5:R-:W-:Y:S01]  /*1810*/  MOV R243, c[0x0][0x168] ;  /* 0x00005a0000f37a02 */ /* 0x020fe20000000f00 */
[----:B------:R-:W-:Y:S05]  /*1820*/  @!P1 BRA `(.L_x_2111) ;  /* 0x0000003000009947 */ /* 0x000fea0003800000 */
[----:B------:R-:W3:Y:S04]  /*1830*/  LDG.E R243, [R10.64] ;  /* 0x000000080af37981 */ /* 0x000ee8000c1e1900 */
[----:B------:R-:W3:Y:S02]  /*1840*/  LDG.E R3, [R10.64+0x4] ;  /* 0x000004080a037981 */ /* 0x000ee4000c1e1900 */
[----:B---3--:R-:W-:-:S02]  /*1850*/  IADD3 R243, -R243, R3, RZ ;  /* 0x00000003f3f37210 */ /* 0x008fc40007ffe1ff */
.L_x_2111:
[----:B------:R-:W-:-:S04]  /*1860*/  ISETP.NE.U32.AND P2, PT, RZ, c[0x0][0x368], PT ;  /* 0x0000da00ff007a0c */ /* 0x000fc80003f45070 */
[----:B------:R-:W-:-:S13]  /*1870*/  ISETP.NE.AND.EX P2, PT, RZ, c[0x0][0x36c], PT, P2 ;  /* 0x0000db00ff007a0c */ /* 0x000fda0003f45320 */
[----:B------:R-:W-:Y:S05]  /*1880*/  @!P2 BRA `(.L_x_2112) ;  /* 0x000000400000a947 */ /* 0x000fea0003800000 */
[----:B------:R-:W-:-:S04]  /*1890*/  LEA R244, P2, R230, c[0x0][0x368], 0x2 ;  /* 0x0000da00e6f47a11 */ /* 0x000fc800078410ff */
[----:B------:R-:W-:-:S05]  /*18a0*/  LEA.HI.X R245, R230, c[0x0][0x36c], R5, 0x2, P2 ;  /* 0x0000db00e6f57a11 */ /* 0x000fca00010f1405 */
[----:B------:R1:W5:Y:S01]  /*18b0*/  LDG.E R244, [R244.64] ;  /* 0x00000008f4f47981 */ /* 0x000362000c1e1900 */
[----:B------:R-:W-:Y:S05]  /*18c0*/  BRA `(.L_x_2113) ;  /* 0x0000005000007947 */ /* 0x000fea0003800000 */
.L_x_2112:
[----:B------:R-:W-:Y:S01]  /*18d0*/  MOV R244, c[0x0][0x1d0] ;  /* 0x0000740000f47a02 */ /* 0x000fe20000000f00 */
[----:B------:R-:W-:Y:S05]  /*18e0*/  @!P0 BRA `(.L_x_2113) ;  /* 0x0000003000008947 */ /* 0x000fea0003800000 */
[----:B------:R1:W3:Y:S04]  /*18f0*/  LDG.E R244, [R8.64] ;  /* 0x0000000808f47981 */ /* 0x0002e8000c1e1900 */
[----:B-12---:R-:W3:Y:S02]  /*1900*/  LDG.E R8, [R8.64+0x4] ;  /* 0x0000040808087981 */ /* 0x006ee4000c1e1900 */
[----:B---3--:R-:W-:Y:S02]  /*1910*/  IADD3 R244, -R244, R8, RZ ;  /* 0x00000008f4f47210 */ /* 0x008fe40007ffe1ff */
.L_x_2113:
[----:B------:R-:W-:Y:S01]  /*1920*/  IMAD.MOV.U32 R3, RZ, RZ, c[0x0][0x2c4] ;  /* 0x0000b100ff037624 */ /* 0x000fe200078e00ff */
[----:B------:R-:W-:Y:S01]  /*1930*/  LOP3.LUT R234, R198, 0xff0000, RZ, 0xc0, !PT ;  /* 0x00ff0000c6ea7812 */ /* 0x000fe200078ec0ff */
[----:B------:R-:W-:Y:S01]  /*1940*/  IMAD.SHL.U32 R197, R197, 0x80, RZ ;  /* 0x00000080c5c57824 */ /* 0x000fe200078e00ff */
[----:B------:R-:W-:Y:S01]  /*1950*/  BSSY B0, `(.L_x_2114) ;  /* 0x0000035000007945 */ /* 0x000fe20003800000 */
[--C-:B-----5:R-:W-:Y:S01]  /*1960*/  IMAD.IADD R244, R244, 0x1, -R2.reuse ;  /* 0x00000001f4f47824 */ /* 0x120fe200078e0a02 */
[----:B------:R-:W-:Y:S01]  /*1970*/  ISETP.NE.AND P2, PT, R3, 0x1, PT ;  /* 0x000000010300780c */ /* 0x000fe20003f45270 */
[----:B------:R-:W-:Y:S01]  /*1980*/  IMAD.IADD R7, R7, 0x1, R2 ;  /* 0x0000000107077824 */ /* 0x000fe200078e0202 */
[----:B------:R-:W-:-:S02]  /*1990*/  IADD3 R3, R197, 0x7f, RZ ;  /* 0x0000007fc5037810 */ /* 0x000fc40007ffe0ff */
[C---:B------:R-:W-:Y:S02]  /*19a0*/  IADD3 R4, R244.reuse, 0x40, -R243 ;  /* 0x00000040f4047810 */ /* 0x040fe40007ffe8f3 */
[----:B--2---:R-:W-:-:S07]  /*19b0*/  IADD3 R9, R244, 0x3f, RZ ;  /* 0x0000003ff4097810 */ /* 0x004fce0007ffe0ff */
[----:B------:R-:W-:-:S05]  /*19c0*/  @P2 IMAD.HI.U32 R8, R3, c[0x0][0x2c8], RZ ;  /* 0x0000b20003082a27 */ /* 0x000fca00078e00ff */
[----:B------:R-:W-:Y:S02]  /*19d0*/  @P2 SHF.R.U32.HI R3, RZ, c[0x0][0x2cc], R8 ;  /* 0x0000b300ff032a19 */ /* 0x000fe40000011608 */
[----:B------:R-:W-:-:S03]  /*19e0*/  SHF.R.S32.HI R8, RZ, 0x1f, R9 ;  /* 0x0000001fff087819 */ /* 0x000fc60000011409 */
[----:B------:R-:W-:Y:S01]  /*19f0*/  IMAD.IADD R4, R4, 0x1, R3 ;  /* 0x0000000104047824 */ /* 0x000fe200078e0203 */
[----:B------:R-:W-:-:S04]  /*1a00*/  LEA.HI R8, R8, R9, RZ, 0x6 ;  /* 0x0000000908087211 */ /* 0x000fc800078f30ff */
[----:B------:R-:W-:Y:S02]  /*1a10*/  SHF.R.S32.HI R3, RZ, 0x1f, R4 ;  /* 0x0000001fff037819 */ /* 0x000fe40000011404 */
[----:B------:R-:W-:Y:S02]  /*1a20*/  SHF.R.S32.HI R8, RZ, 0x6, R8 ;  /* 0x00000006ff087819 */ /* 0x000fe40000011408 */
[----:B------:R-:W-:Y:S02]  /*1a30*/  LEA.HI R3, R3, R4, RZ, 0x6 ;  /* 0x0000000403037211 */ /* 0x000fe400078f30ff */
[----:B------:R-:W-:Y:S02]  /*1a40*/  LOP3.LUT R4, R198, 0xff000000, RZ, 0xc0, !PT ;  /* 0xff000000c6047812 */ /* 0x000fe400078ec0ff */
[----:B------:R-:W-:Y:S02]  /*1a50*/  SHF.R.S32.HI R3, RZ, 0x6, R3 ;  /* 0x00000006ff037819 */ /* 0x000fe40000011403 */
[----:B------:R-:W-:-:S02]  /*1a60*/  SHF.R.U32.HI R4, RZ, 0x8, R4 ;  /* 0x00000008ff047819 */ /* 0x000fc40000011604 */
[----:B------:R-:W-:Y:S02]  /*1a70*/  IMNMX R3, R8, R3, PT ;  /* 0x0000000308037217 */ /* 0x000fe40003800200 */
[----:B------:R-:W-:Y:S01]  /*1a80*/  LEA.HI R234, R234, R4, RZ, 0x10 ;  /* 0x00000004eaea7211 */ /* 0x000fe200078f80ff */
[----:B------:R-:W-:Y:S01]  /*1a90*/  IMAD.MOV.U32 R4, RZ, RZ, RZ ;  /* 0x000000ffff047224 */ /* 0x000fe200078e00ff */
[----:B------:R-:W-:Y:S02]  /*1aa0*/  ISETP.GE.AND P3, PT, R3, 0x1, PT ;  /* 0x000000010300780c */ /* 0x000fe40003f66270 */
[----:B------:R-:W-:Y:S02]  /*1ab0*/  LOP3.LUT R235, R234, 0xff, RZ, 0xc0, !PT ;  /* 0x000000ffeaeb7812 */ /* 0x000fe400078ec0ff */
[----:B------:R-:W-:-:S09]  /*1ac0*/  SHF.R.U32.HI R234, RZ, 0x10, R234 ;  /* 0x00000010ffea7819 */ /* 0x000fd200000116ea */
[----:B------:R-:W-:Y:S05]  /*1ad0*/  @!P3 BRA `(.L_x_2115) ;  /* 0x000001c00000b947 */ /* 0x000fea0003800000 */
[----:B------:R-:W-:-:S04]  /*1ae0*/  ISETP.NE.AND P3, PT, R234, RZ, PT ;  /* 0x000000ffea00720c */ /* 0x000fc80003f65270 */
[----:B------:R-:W-:-:S04]  /*1af0*/  SEL R8, R234, c[0x0][0x338], P3 ;  /* 0x0000ce00ea087a07 */ /* 0x000fc80001800000 */
[-C--:B------:R-:W-:Y:S02]  /*1b00*/  IABS R10, R8.reuse ;  /* 0x00000008000a7213 */ /* 0x080fe40000000000 */
[----:B------:R-:W-:Y:S02]  /*1b10*/  IADD3 R11, R8, -0x1, R3 ;  /* 0xffffffff080b7810 */ /* 0x000fe40007ffe003 */
[----:B------:R-:W2:Y:S01]  /*1b20*/  I2F.RP R12, R10 ;  /* 0x0000000a000c7306 */ /* 0x000ea20000209400 */
[-C--:B------:R-:W-:Y:S02]  /*1b30*/  IABS R2, R8.reuse ;  /* 0x0000000800027213 */ /* 0x080fe40000000000 */
[----:B------:R-:W-:Y:S02]  /*1b40*/  IABS R4, R11 ;  /* 0x0000000b00047213 */ /* 0x000fe40000000000 */
[----:B------:R-:W-:Y:S01]  /*1b50*/  LOP3.LUT R11, R11, R8, RZ, 0x3c, !PT ;  /* 0x000000080b0b7212 */ /* 0x000fe200078e3cff */
[----:B------:R-:W-:-:S03]  /*1b60*/  IMAD.MOV R2, RZ, RZ, -R2 ;  /* 0x000000ffff027224 */ /* 0x000fc600078e0a02 */
[----:B------:R-:W-:Y:S01]  /*1b70*/  ISETP.GE.AND P3, PT, R11, RZ, PT ;  /* 0x000000ff0b00720c */ /* 0x000fe20003f66270 */
[----:B--2---:R-:W2:Y:S02]  /*1b80*/  MUFU.RCP R12, R12 ;  /* 0x0000000c000c7308 */ /* 0x004ea40000001000 */
[----:B--2---:R-:W-:-:S06]  /*1b90*/  IADD3 R12, R12, 0xffffffe, RZ ;  /* 0x0ffffffe0c0c7810 */ /* 0x004fcc0007ffe0ff */
[----:B------:R-:W2:Y:S02]  /*1ba0*/  F2I.FTZ.U32.TRUNC.NTZ R13, R12 ;  /* 0x0000000c000d7305 */ /* 0x000ea4000021f000 */
[----:B--2---:R-:W-:Y:S02]  /*1bb0*/  IMAD.MOV R9, RZ, RZ, -R13 ;  /* 0x000000ffff097224 */ /* 0x004fe400078e0a0d */
        /* <DEDUP_REMOVED lines=14> */
.L_x_2115:
[----:B------:R-:W-:Y:S05]  /*1ca0*/  BSYNC B0 ;  /* 0x0000000000007941 */ /* 0x000fea0003800000 */
.L_x_2114:
        /* <DEDUP_REMOVED lines=59> */
[----:B------:R2:W3:Y:S01]  /*2060*/  @P4 LDG.E R2, [R8.64] ;  /* 0x0000000808024981 */ /* 0x0004e2000c1e1900 */
[----:B------:R-:W-:Y:S01]  /*2070*/  SHF.R.S32.HI R16, RZ, 0x1f, R6 ;  /* 0x0000001fff107819 */ /* 0x000fe20000011406 */
[----:B------:R-:W-:Y:S01]  /*2080*/  IMAD.WIDE.U32 R12, R6, c[0x0][0x178], RZ ;  /* 0x00005e00060c7a25 */ /* 0x000fe200078e00ff */
[----:B------:R-:W-:Y:S02]  /*2090*/  LEA R0, R218, R219, 0x5 ;  /* 0x000000dbda007211 */ /* 0x000fe400078e28ff */
[----:B------:R-:W-:Y:S01]  /*20a0*/  IADD3 R10, P3, R219, R7, RZ ;  /* 0x00000007db0a7210 */ /* 0x000fe20007f7e0ff */
[----:B------:R-:W-:Y:S01]  /*20b0*/  IMAD R16, R16, c[0x0][0x178], RZ ;  /* 0x00005e0010107a24 */ /* 0x000fe200078e02ff */
[----:B------:R-:W-:Y:S02]  /*20c0*/  IADD3 R0, R197, R0, RZ ;  /* 0x00000000c5007210 */ /* 0x000fe40007ffe0ff */
[----:B------:R-:W-:Y:S01]  /*20d0*/  ISETP.GE.AND P6, PT, R222, c[0x0][0x198], PT ;  /* 0x00006600de007a0c */ /* 0x000fe20003fc6270 */
[----:B------:R-:W-:Y:S01]  /*20e0*/  IMAD R16, R6, c[0x0][0x17c], R16 ;  /* 0x00005f0006107a24 */ /* 0x000fe200078e0210 */
[----:B------:R-:W-:Y:S01]  /*20f0*/  MOV R4, R0 ;  /* 0x0000000000047202 */ /* 0x000fe20000000f00 */
[----:B------:R-:W-:Y:S01]  /*2100*/  @P2 IMAD.HI.U32 R6, R0, c[0x0][0x2c8], RZ ;  /* 0x0000b20000062a27 */ /* 0x000fe200078e00ff */
[----:B------:R-:W-:-:S02]  /*2110*/  ISETP.GE.AND P5, PT, R208, c[0x0][0x198], PT ;  /* 0x00006600d0007a0c */ /* 0x000fc40003fa6270 */
[----:B------:R-:W-:Y:S01]  /*2120*/  IADD3 R17, R13, R16, RZ ;  /* 0x000000100d117210 */ /* 0x000fe20007ffe0ff */
[C---:B------:R-:W-:Y:S01]  /*2130*/  IMAD.WIDE.U32 R14, R10.reuse, c[0x0][0x1e0], R222 ;  /* 0x000078000a0e7a25 */ /* 0x040fe200078e00de */
[----:B------:R-:W-:Y:S02]  /*2140*/  MOV R16, R12 ;  /* 0x0000000c00107202 */ /* 0x000fe40000000f00 */
[----:B------:R-:W-:Y:S01]  /*2150*/  @P2 SHF.R.U32.HI R4, RZ, c[0x0][0x2cc], R6 ;  /* 0x0000b300ff042a19 */ /* 0x000fe20000011606 */
[----:B------:R-:W-:Y:S01]  /*2160*/  IMAD.WIDE.U32 R12, R10, c[0x0][0x208], R222 ;  /* 0x000082000a0c7a25 */ /* 0x000fe200078e00de */
[----:B------:R-:W-:Y:S02]  /*2170*/  SEL R6, R230, RZ, !P1 ;  /* 0x000000ffe6067207 */ /* 0x000fe40004800000 */
[----:B------:R-:W-:Y:S01]  /*2180*/  IADD3 R80, R3, -0x1, RZ ;  /* 0xffffffff03507810 */ /* 0x000fe20007ffe0ff */
[----:B------:R-:W-:Y:S01]  /*2190*/  IMAD.WIDE.U32 R16, R231, c[0x0][0x1b8], R16 ;  /* 0x00006e00e7107a25 */ /* 0x000fe200078e0010 */
[----:B--2---:R-:W-:-:S02]  /*21a0*/  SHF.R.S32.HI R8, RZ, 0x1f, R7 ;  /* 0x0000001fff087819 */ /* 0x004fc40000011407 */
[----:B------:R-:W-:Y:S01]  /*21b0*/  SEL R7, R5, RZ, !P1 ;  /* 0x000000ff05077207 */ /* 0x000fe20004800000 */
[----:B------:R-:W-:Y:S01]  /*21c0*/  IMAD R11, R231, c[0x0][0x1bc], R17 ;  /* 0x00006f00e70b7a24 */ /* 0x000fe200078e0211 */
[----:B------:R-:W-:-:S03]  /*21d0*/  LEA.HI.X.SX32 R8, R219, R8, 0x1, P3 ;  /* 0x00000008db087211 */ /* 0x000fc600018f0eff */
[----:B------:R-:W-:Y:S02]  /*21e0*/  IMAD R7, R7, c[0x0][0x1c0], RZ ;  /* 0x0000700007077a24 */ /* 0x000fe400078e02ff */
[C---:B------:R-:W-:Y:S02]  /*21f0*/  IMAD R9, R8.reuse, c[0x0][0x1e0], RZ ;  /* 0x0000780008097a24 */ /* 0x040fe400078e02ff */
[----:B------:R-:W-:Y:S02]  /*2200*/  IMAD R8, R8, c[0x0][0x208], RZ ;  /* 0x0000820008087a24 */ /* 0x000fe400078e02ff */
[C---:B------:R-:W-:Y:S02]  /*2210*/  IMAD R9, R10.reuse, c[0x0][0x1e4], R9 ;  /* 0x000079000a097a24 */ /* 0x040fe400078e0209 */
[----:B------:R-:W-:Y:S02]  /*2220*/  IMAD R8, R10, c[0x0][0x20c], R8 ;  /* 0x000083000a087a24 */ /* 0x000fe400078e0208 */
[----:B------:R-:W-:Y:S01]  /*2230*/  IMAD.MOV.U32 R10, RZ, RZ, R16 ;  /* 0x000000ffff0a7224 */ /* 0x000fe200078e0010 */
[----:B------:R-:W-:Y:S01]  /*2240*/  IADD3 R15, R15, R9, RZ ;  /* 0x000000090f0f7210 */ /* 0x000fe20007ffe0ff */
[C---:B------:R-:W-:Y:S01]  /*2250*/  IMAD R7, R6.reuse, c[0x0][0x1c4], R7 ;  /* 0x0000710006077a24 */ /* 0x040fe200078e0207 */
[----:B------:R-:W-:Y:S01]  /*2260*/  IADD3 R13, R13, R8, RZ ;  /* 0x000000080d0d7210 */ /* 0x000fe20007ffe0ff */
[----:B------:R-:W-:Y:S01]  /*2270*/  IMAD.WIDE.U32 R10, R6, c[0x0][0x1c0], R10 ;  /* 0x00007000060a7a25 */ /* 0x000fe200078e000a */
[----:B------:R-:W-:-:S02]  /*2280*/  IADD3 R6, -R4, RZ, RZ ;  /* 0x000000ff04067210 */ /* 0x000fc40007ffe1ff */
[----:B------:R-:W-:Y:S01]  /*2290*/  SHF.R.S32.HI R8, RZ, 0x1f, R4 ;  /* 0x0000001fff087819 */ /* 0x000fe20000011404 */
[----:B------:R-:W-:Y:S02]  /*22a0*/  IMAD.IADD R11, R11, 0x1, R7 ;  /* 0x000000010b0b7824 */ /* 0x000fe400078e0207 */
[----:B------:R-:W-:Y:S02]  /*22b0*/  IMAD R6, R6, c[0x0][0x2c4], R0 ;  /* 0x0000b10006067a24 */ /* 0x000fe400078e0200 */
[----:B------:R-:W-:Y:S02]  /*22c0*/  IMAD R8, R8, c[0x0][0x1b0], RZ ;  /* 0x00006c0008087a24 */ /* 0x000fe400078e02ff */
[----:B------:R-:W-:-:S04]  /*22d0*/  IMAD.WIDE.U32 R10, R4, c[0x0][0x1b0], R10 ;  /* 0x00006c00040a7a25 */ /* 0x000fc800078e000a */
[----:B------:R-:W-:Y:S01]  /*22e0*/  IMAD R8, R4, c[0x0][0x1b4], R8 ;  /* 0x00006d0004087a24 */ /* 0x000fe200078e0208 */
[----:B------:R-:W-:Y:S01]  /*22f0*/  SHF.R.S32.HI R4, RZ, 0x1f, R6 ;  /* 0x0000001fff047819 */ /* 0x000fe20000011406 */
[----:B------:R-:W-:-:S03]  /*2300*/  IMAD.WIDE.U32 R14, R231, c[0x0][0x1e8], R14 ;  /* 0x00007a00e70e7a25 */ /* 0x000fc600078e000e */
[----:B------:R-:W-:Y:S01]  /*2310*/  IADD3 R11, R11, R8, RZ ;  /* 0x000000080b0b7210 */ /* 0x000fe20007ffe0ff */
[----:B------:R-:W-:Y:S01]  /*2320*/  IMAD.WIDE.U32 R12, R231, c[0x0][0x210], R12 ;  /* 0x00008400e70c7a25 */ /* 0x000fe200078e000c */
[----:B------:R-:W-:-:S03]  /*2330*/  MOV R240, R14 ;  /* 0x0000000e00f07202 */ /* 0x000fc60000000f00 */
[----:B------:R-:W-:Y:S01]  /*2340*/  IMAD R4, R4, c[0x0][0x1a8], RZ ;  /* 0x00006a0004047a24 */ /* 0x000fe200078e02ff */
[----:B------:R-:W-:Y:S01]  /*2350*/  MOV R236, R12 ;  /* 0x0000000c00ec7202 */ /* 0x000fe20000000f00 */
[C---:B------:R-:W-:Y:S02]  /*2360*/  IMAD R241, R231.reuse, c[0x0][0x1ec], R15 ;  /* 0x00007b00e7f17a24 */ /* 0x040fe400078e020f */
[C---:B------:R-:W-:Y:S02]  /*2370*/  IMAD R8, R6.reuse, c[0x0][0x1ac], R4 ;  /* 0x00006b0006087a24 */ /* 0x040fe400078e0204 */
[----:B------:R-:W-:Y:S02]  /*2380*/  IMAD R237, R231, c[0x0][0x214], R13 ;  /* 0x00008500e7ed7a24 */ /* 0x000fe400078e020d */
[----:B------:R-:W-:-:S05]  /*2390*/  IMAD.WIDE.U32 R6, R6, c[0x0][0x1a8], R10 ;  /* 0x00006a0006067a25 */ /* 0x000fca00078e000a */
[----:B------:R-:W-:Y:S02]  /*23a0*/  IADD3 R8, R7, R8, RZ ;  /* 0x0000000807087210 */ /* 0x000fe40007ffe0ff */
[----:B------:R-:W-:Y:S02]  /*23b0*/  IADD3 R7, R219, R197, RZ ;  /* 0x000000c5db077210 */ /* 0x000fe40007ffe0ff */
[----:B---3--:R-:W-:Y:S01]  /*23c0*/  @P4 SHF.R.S32.HI R0, RZ, 0x1f, R2 ;  /* 0x0000001fff004819 */ /* 0x008fe20000011402 */
[----:B------:R-:W-:Y:S01]  /*23d0*/  @!P4 IMAD.MOV.U32 R2, RZ, RZ, R230 ;  /* 0x000000ffff02c224 */ /* 0x000fe200078e00e6 */
[----:B------:R-:W-:Y:S02]  /*23e0*/  @!P4 MOV R0, R5 ;  /* 0x000000050000c202 */ /* 0x000fe40000000f00 */
[----:B------:R-:W-:Y:S02]  /*23f0*/  ISETP.GE.AND P4, PT, R207, c[0x0][0x198], PT ;  /* 0x00006600cf007a0c */ /* 0x000fe40003f86270 */
[----:B------:R-:W-:-:S02]  /*2400*/  SEL R0, R0, RZ, !P0 ;  /* 0x000000ff00007207 */ /* 0x000fc40004000000 */
[----:B------:R-:W-:Y:S02]  /*2410*/  SEL R2, R2, RZ, !P0 ;  /* 0x000000ff02027207 */ /* 0x000fe40004000000 */
[----:B------:R-:W-:Y:S01]  /*2420*/  LEA R9, P0, R6, c[0x0][0x160], 0x1 ;  /* 0x0000580006097a11 */ /* 0x000fe200078008ff */
[C---:B------:R-:W-:Y:S02]  /*2430*/  IMAD R232, R0.reuse, c[0x0][0x1f0], RZ ;  /* 0x00007c0000e87a24 */ /* 0x040fe400078e02ff */
        /* <DEDUP_REMOVED lines=9> */
[----:B------:R2:W3:Y:S02]  /*24d0*/  SHFL.IDX PT, R10, R8, RZ, 0x181f ;  /* 0x00181fff080a7589 */ /* 0x0004e400000e0000 */
.L_x_2206:
[----:B------:R-:W-:Y:S05]  /*24e0*/  BRA.DIV ~URZ, `(.L_x_2118) ;  /* 0x0000e2127f007947 */ /* 0x000fea000b800000 */
[----:B------:R4:W1:Y:S02]  /*24f0*/  SHFL.IDX PT, R0, R9, RZ, 0x181f ;  /* 0x00181fff09007589 */ /* 0x00086400000e0000 */
.L_x_2207:
[----:B------:R-:W-:Y:S01]  /*2500*/  IMAD R6, R243, c[0x0][0x2c4], RZ ;  /* 0x0000b100f3067a24 */ /* 0x000fe200078e02ff */
[----:B------:R-:W-:Y:S04]  /*2510*/  BSSY B0, `(.L_x_2119) ;  /* 0x000000f000007945 */ /* 0x000fe80003800000 */
[----:B------:R-:W-:-:S13]  /*2520*/  ISETP.GE.AND P0, PT, R7, R6, PT ;  /* 0x000000060700720c */ /* 0x000fda0003f06270 */
[----:B------:R-:W-:Y:S05]  /*2530*/  @P0 BRA `(.L_x_2120) ;  /* 0x000000c000000947 */ /* 0x000fea0003800000 */
[-C--:B-1----:R-:W-:Y:S02]  /*2540*/  LEA R12, P3, R222, R0.reuse, 0x1 ;  /* 0x00000000de0c7211 */ /* 0x082fe400078608ff */
[-C--:B------:R-:W-:Y:S02]  /*2550*/  LEA R4, P1, R208, R0.reuse, 0x1 ;  /* 0x00000000d0047211 */ /* 0x080fe400078208ff */
[C---:B------:R-:W-:Y:S02]  /*2560*/  LEA R14, P0, R207.reuse, R0, 0x1 ;  /* 0x00000000cf0e7211 */ /* 0x040fe400078008ff */
[-C--:B---3--:R-:W-:Y:S02]  /*2570*/  LEA.HI.X R13, R222, R10.reuse, R223, 0x1, P3 ;  /* 0x0000000ade0d7211 */ /* 0x088fe400018f0cdf */
[-C--:B------:R-:W-:Y:S02]  /*2580*/  LEA.HI.X R5, R208, R10.reuse, R203, 0x1, P1 ;  /* 0x0000000ad0057211 */ /* 0x080fe400008f0ccb */
[----:B------:R-:W-:Y:S01]  /*2590*/  LEA.HI.X R15, R207, R10, R202, 0x1, P0 ;  /* 0x0000000acf0f7211 */ /* 0x000fe200000f0cca */
[----:B------:R-:W-:Y:S01]  /*25a0*/  @!PT LDS RZ, [RZ] ;  /* 0x00000000fffff984 */ /* 0x000fe20000000800 */
[----:B------:R-:W-:Y:S01]  /*25b0*/  @!PT LDS RZ, [RZ] ;  /* 0x00000000fffff984 */ /* 0x000fe20000000800 */
[----:B------:R-:W-:Y:S01]  /*25c0*/  @!PT LDS RZ, [RZ] ;  /* 0x00000000fffff984 */ /* 0x000fe20000000800 */
[----:B------:R1:W-:Y:S04]  /*25d0*/  LDGSTS.E.BYPASS.LTC128B.128 [R212+0x18100], [R12.64], !P6 ;  /* 0x181000000cd47fae */ /* 0x0003e8000f101d48 */
[----:B------:R1:W-:Y:S04]  /*25e0*/  LDGSTS.E.BYPASS.LTC128B.128 [R212+0x1c100], [R4.64], !P5 ;  /* 0x1c10000004d47fae */ /* 0x0003e8000e901d48 */
[----:B------:R1:W-:Y:S02]  /*25f0*/  LDGSTS.E.BYPASS.LTC128B.128 [R212+0x20100], [R14.64], !P4 ;  /* 0x201000000ed47fae */ /* 0x0003e4000e101d48 */
.L_x_2120:
[----:B------:R-:W-:Y:S05]  /*2600*/  BSYNC B0 ;  /* 0x0000000000007941 */ /* 0x000fea0003800000 */
.L_x_2119:
[----:B------:R-:W-:Y:S05]  /*2610*/  BRA.DIV ~URZ, `(.L_x_2121) ;  /* 0x0000e1527f007947 */ /* 0x000fea000b800000 */
[----:B---3--:R3:W2:Y:S04]  /*2620*/  SHFL.IDX PT, R10, R8, 0x1, 0x181f ;  /* 0x00381f00080a7f89 */ /* 0x0086a800000e0000 */
[----:B------:R3:W4:Y:S02]  /*2630*/  SHFL.IDX PT, R2, R9, 0x1, 0x181f ;  /* 0x00381f0009027f89 */ /* 0x00072400000e0000 */
.L_x_2208:
[----:B-1----:R-:W-:Y:S01]  /*2640*/  IADD3 R0, R7, 0x20, RZ ;  /* 0x0000002007007810 */ /* 0x002fe20007ffe0ff */
[----:B------:R-:W-:Y:S03]  /*2650*/  BSSY B0, `(.L_x_2122) ;  /* 0x000000f000007945 */ /* 0x000fe60003800000 */
[----:B------:R-:W-:-:S13]  /*2660*/  ISETP.GE.AND P0, PT, R0, R6, PT ;  /* 0x000000060000720c */ /* 0x000fda0003f06270 */
[----:B------:R-:W-:Y:S05]  /*2670*/  @P0 BRA `(.L_x_2123) ;  /* 0x000000c000000947 */ /* 0x000fea0003800000 */
[-C--:B----4-:R-:W-:Y:S02]  /*2680*/  LEA R12, P3, R222, R2.reuse, 0x1 ;  /* 0x00000002de0c7211 */ /* 0x090fe400078608ff */
[-C--:B------:R-:W-:Y:S02]  /*2690*/  LEA R4, P1, R208, R2.reuse, 0x1 ;  /* 0x00000002d0047211 */ /* 0x080fe400078208ff */
[C---:B------:R-:W-:Y:S02]  /*26a0*/  LEA R14, P0, R207.reuse, R2, 0x1 ;  /* 0x00000002cf0e7211 */ /* 0x040fe400078008ff */
[-C--:B--2---:R-:W-:Y:S02]  /*26b0*/  LEA.HI.X R13, R222, R10.reuse, R223, 0x1, P3 ;  /* 0x0000000ade0d7211 */ /* 0x084fe400018f0cdf */
        /* <DEDUP_REMOVED lines=8> */
.L_x_2123:
[----:B------:R-:W-:Y:S05]  /*2740*/  BSYNC B0 ;  /* 0x0000000000007941 */ /* 0x000fea0003800000 */
.L_x_2122:
[----:B------:R-:W-:Y:S05]  /*2750*/  BRA.DIV ~URZ, `(.L_x_2124) ;  /* 0x0000e0d27f007947 */ /* 0x000fea000b800000 */
[----:B--2---:R2:W1:Y:S02]  /*2760*/  SHFL.IDX PT, R10, R8, 0x2, 0x181f ;  /* 0x00581f00080a7f89 */ /* 0x00446400000e0000 */
.L_x_2209:
[----:B------:R-:W-:Y:S05]  /*2770*/  BRA.DIV ~URZ, `(.L_x_2125) ;  /* 0x0000e1227f007947 */ /* 0x000fea000b800000 */
[----:B----4-:R4:W2:Y:S02]  /*2780*/  SHFL.IDX PT, R2, R9, 0x2, 0x181f ;  /* 0x00581f0009027f89 */ /* 0x0108a400000e0000 */
.L_x_2210:
[----:B------:R-:W-:Y:S01]  /*2790*/  IADD3 R0, R7, 0x40, RZ ;  /* 0x0000004007007810 */ /* 0x000fe20007ffe0ff */
[----:B------:R-:W-:Y:S03]  /*27a0*/  BSSY B0, `(.L_x_2126) ;  /* 0x000000f000007945 */ /* 0x000fe60003800000 */
[----:B------:R-:W-:-:S13]  /*27b0*/  ISETP.GE.AND P0, PT, R0, R6, PT ;  /* 0x000000060000720c */ /* 0x000fda0003f06270 */
[----:B------:R-:W-:Y:S05]  /*27c0*/  @P0 BRA `(.L_x_2127) ;  /* 0x000000c000000947 */ /* 0x000fea0003800000 */
[-C--:B-12---:R-:W-:Y:S02]  /*27d0*/  LEA R12, P3, R222, R2.reuse, 0x1 ;  /* 0x00000002de0c7211 */ /* 0x086fe400078608ff */
[-C--:B------:R-:W-:Y:S02]  /*27e0*/  LEA R4, P1, R208, R2.reuse, 0x1 ;  /* 0x00000002d0047211 */ /* 0x080fe400078208ff */
[C---:B------:R-:W-:Y:S02]  /*27f0*/  LEA R14, P0, R207.reuse, R2, 0x1 ;  /* 0x00000002cf0e7211 */ /* 0x040fe400078008ff */
[-C--:B------:R-:W-:Y:S02]  /*2800*/  LEA.HI.X R13, R222, R10.reuse, R223, 0x1, P3 ;  /* 0x0000000ade0d7211 */ /* 0x080fe400018f0cdf */
        /* <DEDUP_REMOVED lines=8> */
.L_x_2127:
[----:B------:R-:W-:Y:S05]  /*2890*/  BSYNC B0 ;  /* 0x0000000000007941 */ /* 0x000fea0003800000 */
.L_x_2126:
[----:B------:R-:W-:Y:S05]  /*28a0*/  BRA.DIV ~URZ, `(.L_x_2128) ;  /* 0x0000e0527f007947 */ /* 0x000fea000b800000 */
[----:B--23--:R-:W2:Y:S04]  /*28b0*/  SHFL.IDX PT, R8, R8, 0x3, 0x181f ;  /* 0x00781f0008087f89 */ /* 0x00cea800000e0000 */
[----:B----4-:R-:W3:Y:S02]  /*28c0*/  SHFL.IDX PT, R9, R9, 0x3, 0x181f ;  /* 0x00781f0009097f89 */ /* 0x010ee400000e0000 */
.L_x_2211:
[----:B------:R-:W-:-:S04]  /*28d0*/  IADD3 R7, R7, 0x60, RZ ;  /* 0x0000006007077810 */ /* 0x000fc80007ffe0ff */
[----:B------:R-:W-:-:S13]  /*28e0*/  ISETP.GE.AND P3, PT, R7, R6, PT ;  /* 0x000000060700720c */ /* 0x000fda0003f66270 */
[-C--:B---3--:R-:W-:Y:S02]  /*28f0*/  @!P3 LEA R6, P0, R222, R9.reuse, 0x1 ;  /* 0x00000009de06b211 */ /* 0x088fe400078008ff */
[-C--:B-1----:R-:W-:Y:S02]  /*2900*/  @!P3 LEA R4, P1, R208, R9.reuse, 0x1 ;  /* 0x00000009d004b211 */ /* 0x082fe400078208ff */
[-C--:B--2---:R-:W-:Y:S02]  /*2910*/  @!P3 LEA.HI.X R7, R222, R8.reuse, R223, 0x1, P0 ;  /* 0x00000008de07b211 */ /* 0x084fe400000f0cdf */
[C---:B------:R-:W-:Y:S02]  /*2920*/  @!P3 LEA R10, P0, R207.reuse, R9, 0x1 ;  /* 0x00000009cf0ab211 */ /* 0x040fe400078008ff */
[-C--:B------:R-:W-:Y:S01]  /*2930*/  @!P3 LEA.HI.X R5, R208, R8.reuse, R203, 0x1, P1 ;  /* 0x00000008d005b211 */ /* 0x080fe200008f0ccb */
[----:B------:R-:W-:Y:S01]  /*2940*/  @!PT LDS RZ, [RZ] ;  /* 0x00000000fffff984 */ /* 0x000fe20000000800 */
[----:B------:R-:W-:Y:S01]  /*2950*/  @!PT LDS RZ, [RZ] ;  /* 0x00000000fffff984 */ /* 0x000fe20000000800 */
[----:B------:R-:W-:Y:S01]  /*2960*/  @!PT LDS RZ, [RZ] ;  /* 0x00000000fffff984 */ /* 0x000fe20000000800 */
[----:B------:R1:W-:Y:S01]  /*2970*/  @!P3 LDGSTS.E.BYPASS.LTC128B.128 [R212+0x1b100], [R6.64], !P6 ;  /* 0x1b10000006d4bfae */ /* 0x0003e2000f101d48 */
[----:B------:R-:W-:-:S03]  /*2980*/  @!P3 LEA.HI.X R11, R207, R8, R202, 0x1, P0 ;  /* 0x00000008cf0bb211 */ /* 0x000fc600000f0cca */
[----:B------:R1:W-:Y:S04]  /*2990*/  @!P3 LDGSTS.E.BYPASS.LTC128B.128 [R212+0x1f100], [R4.64], !P5 ;  /* 0x1f10000004d4bfae */ /* 0x0003e8000e901d48 */
[----:B------:R1:W-:Y:S04]  /*29a0*/  @!P3 LDGSTS.E.BYPASS.LTC128B.128 [R212+0x23100], [R10.64], !P4 ;  /* 0x231000000ad4bfae */ /* 0x0003e8000e101d48 */
[----:B------:R-:W0:Y:S01]  /*29b0*/  LDGDEPBAR ;  /* 0x00000000000079af */ /* 0x000e220000000000 */
[----:B------:R-:W-:Y:S02]  /*29c0*/  WARPSYNC 0xffffffff ;  /* 0xffffffff00007948 */ /* 0x000fe40003800000 */
[----:B-1----:R-:W-:Y:S01]  /*29d0*/  IMAD.IADD R5, R244, 0x1, -R219 ;  /* 0x00000001f4057824 */ /* 0x002fe200078e0adb */
[----:B------:R-:W-:Y:S01]  /*29e0*/  SHF.R.S32.HI R6, RZ, 0x1f, R80 ;  /* 0x0000001fff067819 */ /* 0x000fe20000011450 */
[----:B------:R-:W-:Y:S01]  /*29f0*/  IMAD.MOV.U32 R2, RZ, RZ, 0x20 ;  /* 0x00000020ff027424 */ /* 0x000fe200078e00ff */
[----:B------:R-:W-:Y:S01]  /*2a00*/  BAR.SYNC.DEFER_BLOCKING 0x0 ;  /* 0x0000000000007b1d */ /* 0x000fe20000010000 */
[----:B------:R-:W-:-:S02]  /*2a10*/  IMAD R5, R80, -0x40, R5 ;  /* 0xffffffc050057824 */ /* 0x000fc400078e0205 */
[----:B------:R-:W-:Y:S02]  /*2a20*/  IMAD R0, R6, c[0x0][0x1e0], RZ ;  /* 0x0000780006007a24 */ /* 0x000fe400078e02ff */
[C---:B------:R-:W-:Y:S01]  /*2a30*/  IMAD.WIDE.U32 R10, R80.reuse, c[0x0][0x1e0], RZ ;  /* 0x00007800500a7a25 */ /* 0x040fe200078e00ff */
[C---:B------:R-:W-:Y:S01]  /*2a40*/  ISETP.GE.AND P6, PT, R5.reuse, 0x21, PT ;  /* 0x000000210500780c */ /* 0x040fe20003fc6270 */
[----:B------:R-:W-:Y:S01]  /*2a50*/  ULDC.64 UR4, c[0x0][0x208] ;  /* 0x0000820000047ab9 */ /* 0x000fe20000000a00 */
[----:B------:R-:W-:Y:S01]  /*2a60*/  ISETP.GE.AND P4, PT, R5, 0x1, PT ;  /* 0x000000010500780c */ /* 0x000fe20003f86270 */
[----:B------:R-:W-:Y:S01]  /*2a70*/  IMAD R0, R80, c[0x0][0x1e4], R0 ;  /* 0x0000790050007a24 */ /* 0x000fe200078e0200 */
[----:B------:R-:W-:Y:S01]  /*2a80*/  LEA R4, P0, R10, R240, 0x6 ;  /* 0x000000f00a047211 */ /* 0x000fe200078030ff */
[C---:B------:R-:W-:Y:S01]  /*2a90*/  IMAD.WIDE.U32 R8, R2.reuse, c[0x0][0x1e0], RZ ;  /* 0x0000780002087a25 */ /* 0x040fe200078e00ff */
[----:B------:R-:W-:Y:S01]  /*2aa0*/  USHF.L.U32 UR7, UR4, 0x6, URZ ;  /* 0x0000000604077899 */ /* 0x000fe2000800063f */
[----:B------:R-:W-:Y:S01]  /*2ab0*/  BSSY B0, `(.L_x_2129) ;  /* 0x0000050000007945 */ /* 0x000fe20003800000 */
[----:B------:R-:W-:Y:S01]  /*2ac0*/  UMOV UR6, 0x6 ;  /* 0x0000000600067882 */ /* 0x000fe20000000000 */
[----:B------:R-:W-:Y:S01]  /*2ad0*/  IMAD.IADD R0, R11, 0x1, R0 ;  /* 0x000000010b007824 */ /* 0x000fe200078e0200 */
[----:B------:R-:W-:Y:S01]  /*2ae0*/  USHF.L.U64.HI UR5, UR4, UR6, UR5 ;  /* 0x0000000604057299 */ /* 0x000fe20008010205 */
[----:B------:R-:W-:-:S02]  /*2af0*/  IMAD R7, R2, c[0x0][0x1e4], RZ ;  /* 0x0000790002077a24 */ /* 0x000fc400078e02ff */
[----:B------:R-:W-:Y:S01]  /*2b00*/  @P6 IADD3 R8, P1, R4, R8, RZ ;  /* 0x0000000804086210 */ /* 0x000fe20007f3e0ff */
[----:B------:R-:W-:Y:S01]  /*2b10*/  IMAD R6, R6, c[0x0][0x208], RZ ;  /* 0x0000820006067a24 */ /* 0x000fe200078e02ff */
[----:B------:R-:W-:Y:S01]  /*2b20*/  LEA.HI.X R0, R10, R232, R0, 0x6, P0 ;  /* 0x000000e80a007211 */ /* 0x000fe200000f3400 */
[----:B------:R-:W-:Y:S01]  /*2b30*/  IMAD.WIDE.U32 R10, R80, c[0x0][0x208], RZ ;  /* 0x00008200500a7a25 */ /* 0x000fe200078e00ff */
[----:B------:R-:W-:Y:S02]  /*2b40*/  @P4 LEA R12, P0, R4, c[0x0][0x1c8], 0x1 ;  /* 0x00007200040c4a11 */ /* 0x000fe400078008ff */
[----:B------:R-:W-:Y:S01]  /*2b50*/  @P6 IADD3.X R7, R0, R9, R7, P1, !PT ;  /* 0x0000000900076210 */ /* 0x000fe20000ffe407 */
[----:B------:R-:W-:Y:S01]  /*2b60*/  IMAD R6, R80, c[0x0][0x20c], R6 ;  /* 0x0000830050067a24 */ /* 0x000fe200078e0206 */
[----:B------:R-:W-:Y:S02]  /*2b70*/  @P4 ISETP.GE.AND P1, PT, R222, c[0x0][0x1d4], PT ;  /* 0x00007500de004a0c */ /* 0x000fe40003f26270 */
[----:B------:R-:W-:Y:S01]  /*2b80*/  @P4 LEA.HI.X R13, R4, c[0x0][0x1cc], R0, 0x1, P0 ;  /* 0x00007300040d4a11 */ /* 0x000fe200000f0c00 */
[----:B------:R-:W-:Y:S01]  /*2b90*/  IMAD.IADD R6, R11, 0x1, R6 ;  /* 0x000000010b067824 */ /* 0x000fe200078e0206 */
[----:B------:R-:W-:-:S02]  /*2ba0*/  @P4 ISETP.GE.AND P0, PT, R208, c[0x0][0x1d4], PT ;  /* 0x00007500d0004a0c */ /* 0x000fc40003f06270 */
[----:B------:R-:W-:Y:S02]  /*2bb0*/  LEA R0, P3, R10, R236, 0x6 ;  /* 0x000000ec0a007211 */ /* 0x000fe400078630ff */
[----:B------:R-:W-:Y:S02]  /*2bc0*/  @P6 LEA R14, P5, R8, c[0x0][0x1c8], 0x1 ;  /* 0x00007200080e6a11 */ /* 0x000fe400078a08ff */
[----:B------:R-:W-:Y:S02]  /*2bd0*/  LEA.HI.X R6, R10, R198, R6, 0x6, P3 ;  /* 0x000000c60a067211 */ /* 0x000fe400018f3406 */
[----:B------:R-:W-:Y:S01]  /*2be0*/  @P4 ISETP.GE.AND P3, PT, R207, c[0x0][0x1d4], PT ;  /* 0x00007500cf004a0c */ /* 0x000fe20003f66270 */
[----:B------:R-:W-:Y:S01]  /*2bf0*/  @!PT LDS RZ, [RZ] ;  /* 0x00000000fffff984 */ /* 0x000fe20000000800 */
[----:B------:R-:W-:Y:S01]  /*2c00*/  @!PT LDS RZ, [RZ] ;  /* 0x00000000fffff984 */ /* 0x000fe20000000800 */
[----:B------:R-:W-:Y:S01]  /*2c10*/  @!PT LDS RZ, [RZ] ;  /* 0x00000000fffff984 */ /* 0x000fe20000000800 */
[----:B------:R1:W-:Y:S01]  /*2c20*/  @P4 LDGSTS.E.BYPASS.LTC128B.128 [R212+0xc100], [R12.64], !P1 ;  /* 0x0c1000000cd44fae */ /* 0x0003e2000c901d48 */
[----:B------:R-:W-:Y:S02]  /*2c30*/  @P6 ISETP.GE.AND P1, PT, R222, c[0x0][0x1d4], PT ;  /* 0x00007500de006a0c */ /* 0x000fe40003f26270 */
[----:B------:R-:W-:Y:S01]  /*2c40*/  @P6 LEA.HI.X R15, R8, c[0x0][0x1cc], R7, 0x1, P5 ;  /* 0x00007300080f6a11 */ /* 0x000fe200028f0c07 */
[----:B------:R1:W-:Y:S01]  /*2c50*/  @P4 LDGSTS.E.BYPASS.LTC128B.128 [R212+0xe100], [R12.64+0x80], !P0 ;  /* 0x0e1000800cd44fae */ /* 0x0003e2000c101d48 */
[----:B------:R-:W-:-:S02]  /*2c60*/  @P6 ISETP.GE.AND P0, PT, R208, c[0x0][0x1d4], PT ;  /* 0x00007500d0006a0c */ /* 0x000fc40003f06270 */
[----:B------:R-:W-:-:S04]  /*2c70*/  LEA R8, P5, R0, c[0x0][0x1f8], 0x1 ;  /* 0x00007e0000087a11 */ /* 0x000fc800078a08ff */
[----:B------:R-:W-:Y:S01]  /*2c80*/  LEA.HI.X R9, R0, c[0x0][0x1fc], R6, 0x1, P5 ;  /* 0x00007f0000097a11 */ /* 0x000fe200028f0c06 */
[----:B------:R1:W-:Y:S01]  /*2c90*/  @P4 LDGSTS.E.BYPASS.LTC128B.128 [R212+0x10100], [R12.64+0x100], !P3 ;  /* 0x101001000cd44fae */ /* 0x0003e2000d901d48 */
[C---:B------:R-:W-:Y:S01]  /*2ca0*/  @P6 ISETP.GE.AND P5, PT, R207.reuse, c[0x0][0x1d4], PT ;  /* 0x00007500cf006a0c */ /* 0x040fe20003fa6270 */
[----:B------:R-:W-:Y:S01]  /*2cb0*/  IMAD.MOV.U32 R0, RZ, RZ, 0x40 ;  /* 0x00000040ff007424 */ /* 0x000fe200078e00ff */
[----:B------:R-:W-:Y:S01]  /*2cc0*/  ISETP.GE.AND P4, PT, R222, c[0x0][0x1d4], PT ;  /* 0x00007500de007a0c */ /* 0x000fe20003f86270 */
[----:B------:R1:W-:Y:S01]  /*2cd0*/  @P6 LDGSTS.E.BYPASS.LTC128B.128 [R212+0xd100], [R14.64], !P1 ;  /* 0x0d1000000ed46fae */ /* 0x0003e2000c901d48 */
[----:B------:R-:W-:Y:S02]  /*2ce0*/  ISETP.GE.AND P3, PT, R208, c[0x0][0x1d4], PT ;  /* 0x00007500d0007a0c */ /* 0x000fe40003f66270 */
[----:B------:R-:W-:Y:S01]  /*2cf0*/  ISETP.GE.AND P1, PT, R207, c[0x0][0x1d4], PT ;  /* 0x00007500cf007a0c */ /* 0x000fe20003f26270 */
[----:B------:R1:W-:Y:S01]  /*2d00*/  @P6 LDGSTS.E.BYPASS.LTC128B.128 [R212+0xf100], [R14.64+0x80], !P0 ;  /* 0x0f1000800ed46fae */ /* 0x0003e2000c101d48 */
[----:B------:R-:W-:-:S02]  /*2d10*/  ISETP.LT.OR P0, PT, R5, 0x1, P4 ;  /* 0x000000010500780c */ /* 0x000fc40002701670 */
[----:B------:R-:W-:-:S03]  /*2d20*/  ISETP.LT.OR P4, PT, R5, 0x21, P4 ;  /* 0x000000210500780c */ /* 0x000fc60002781670 */
[----:B------:R1:W-:Y:S01]  /*2d30*/  @P6 LDGSTS.E.BYPASS.LTC128B.128 [R212+0x11100], [R14.64+0x100], !P5 ;  /* 0x111001000ed46fae */ /* 0x0003e2000e901d48 */
[C---:B------:R-:W-:Y:S02]  /*2d40*/  ISETP.LT.OR P6, PT, R5.reuse, 0x1, P3 ;  /* 0x000000010500780c */ /* 0x040fe40001fc1670 */
[C---:B------:R-:W-:Y:S01]  /*2d50*/  ISETP.LT.OR P5, PT, R5.reuse, 0x1, P1 ;  /* 0x000000010500780c */ /* 0x040fe20000fa1670 */
[----:B------:R-:W0:Y:S01]  /*2d60*/  LDGDEPBAR ;  /* 0x00000000000079af */ /* 0x000e220000000000 */
[C---:B------:R-:W-:Y:S02]  /*2d70*/  ISETP.LT.OR P3, PT, R5.reuse, 0x21, P3 ;  /* 0x000000210500780c */ /* 0x040fe40001f61670 */
[----:B------:R-:W-:Y:S01]  /*2d80*/  ISETP.LT.OR P1, PT, R5, 0x21, P1 ;  /* 0x000000210500780c */ /* 0x000fe20000f21670 */
[----:B------:R1:W-:Y:S01]  /*2d90*/  LDGSTS.E.BYPASS.LTC128B.128 [R212+0x100], [R8.64], !P0 ;  /* 0x0010000008d47fae */ /* 0x0003e2000c101d48 */
[----:B------:R-:W-:-:S04]  /*2da0*/  IADD3 R4, P0, R8, UR7, RZ ;  /* 0x0000000708047c10 */ /* 0x000fc8000ff1e0ff */
[----:B------:R-:W-:Y:S01]  /*2db0*/  IADD3.X R5, R9, UR5, RZ, P0, !PT ;  /* 0x0000000509057c10 */ /* 0x000fe200087fe4ff */
[----:B------:R1:W-:Y:S04]  /*2dc0*/  LDGSTS.E.BYPASS.LTC128B.128 [R212+0x2100], [R8.64+0x80], !P6 ;  /* 0x0210008008d47fae */ /* 0x0003e8000f101d48 */
[----:B------:R1:W-:Y:S04]  /*2dd0*/  LDGSTS.E.BYPASS.LTC128B.128 [R212+0x4100], [R8.64+0x100], !P5 ;  /* 0x0410010008d47fae */ /* 0x0003e8000e901d48 */
[----:B------:R1:W-:Y:S04]  /*2de0*/  LDGSTS.E.BYPASS.LTC128B.128 [R212+0x1100], [R4.64], !P4 ;  /* 0x0110000004d47fae */ /* 0x0003e8000e101d48 */
[----:B------:R1:W-:Y:S04]  /*2df0*/  LDGSTS.E.BYPASS.LTC128B.128 [R212+0x3100], [R4.64+0x80], !P3 ;  /* 0x0310008004d47fae */ /* 0x0003e8000d901d48 */
[----:B------:R1:W-:Y:S01]  /*2e00*/  LDGSTS.E.BYPASS.LTC128B.128 [R212+0x5100], [R4.64+0x100], !P1 ;  /* 0x0510010004d47fae */ /* 0x0003e2000c901d48 */
[----:B------:R-:W-:-:S03]  /*2e10*/  ISETP.GT.AND P1, PT, R80, R233, PT ;  /* 0x000000e95000720c */ /* 0x000fc60003f24270 */
[----:B------:R-:W0:Y:S10]  /*2e20*/  LDGDEPBAR ;  /* 0x00000000000079af */ /* 0x000e340000000000 */
[----:B------:R-:W-:Y:S05]  /*2e30*/  @!P1 BRA `(.L_x_2130) ;  /* 0x0000017000009947 */ /* 0x000fea0003800000 */
[----:B-1----:R-:W-:Y:S02]  /*2e40*/  IADD3 R5, R3, -0x2, RZ ;  /* 0xfffffffe03057810 */ /* 0x002fe40007ffe0ff */
        /* <DEDUP_REMOVED lines=9> */
[----:B------:R-:W-:Y:S01]  /*2ee0*/  IMAD.WIDE.U32 R6, R0, c[0x0][0x1e0], RZ ;  /* 0x0000780000067a25 */ /* 0x000fe200078e00ff */
[----:B------:R-:W-:Y:S02]  /*2ef0*/  ISETP.GE.AND P3, PT, R208, c[0x0][0x1d4], PT ;  /* 0x00007500d0007a0c */ /* 0x000fe40003f66270 */
[----:B------:R-:W-:Y:S01]  /*2f00*/  LEA.HI.X R9, R5, c[0x0][0x1cc], R4, 0x1, P0 ;  /* 0x0000730005097a11 */ /* 0x000fe200000f0c04 */
[----:B------:R-:W-:Y:S01]  /*2f10*/  IMAD R4, R0, c[0x0][0x1e4], RZ ;  /* 0x0000790000047a24 */ /* 0x000fe200078e02ff */
[----:B------:R-:W-:Y:S02]  /*2f20*/  ISETP.GE.AND P0, PT, R207, c[0x0][0x1d4], PT ;  /* 0x00007500cf007a0c */ /* 0x000fe40003f06270 */
[----:B------:R-:W-:Y:S01]  /*2f30*/  IADD3 R6, P5, R6, R8, RZ ;  /* 0x0000000806067210 */ /* 0x000fe20007fbe0ff */
[----:B------:R1:W-:Y:S03]  /*2f40*/  LDGSTS.E.BYPASS.LTC128B.128 [R212+0x12100], [R8.64], !P4 ;  /* 0x1210000008d47fae */ /* 0x0003e6000e101d48 */
[----:B------:R-:W-:-:S03]  /*2f50*/  IADD3.X R7, R9, R7, R4, P5, !PT ;  /* 0x0000000709077210 */ /* 0x000fc60002ffe404 */
[----:B------:R1:W-:Y:S04]  /*2f60*/  LDGSTS.E.BYPASS.LTC128B.128 [R212+0x14100], [R8.64+0x80], !P3 ;  /* 0x1410008008d47fae */ /* 0x0003e8000d901d48 */
[----:B------:R1:W-:Y:S04]  /*2f70*/  LDGSTS.E.BYPASS.LTC128B.128 [R212+0x16100], [R8.64+0x100], !P0 ;  /* 0x1610010008d47fae */ /* 0x0003e8000c101d48 */
[----:B------:R1:W-:Y:S04]  /*2f80*/  LDGSTS.E.BYPASS.LTC128B.128 [R212+0x13100], [R6.64], !P4 ;  /* 0x1310000006d47fae */ /* 0x0003e8000e101d48 */
[----:B------:R1:W-:Y:S04]  /*2f90*/  LDGSTS.E.BYPASS.LTC128B.128 [R212+0x15100], [R6.64+0x80], !P3 ;  /* 0x1510008006d47fae */ /* 0x0003e8000d901d48 */
[----:B------:R1:W-:Y:S02]  /*2fa0*/  LDGSTS.E.BYPASS.LTC128B.128 [R212+0x17100], [R6.64+0x100], !P0 ;  /* 0x1710010006d47fae */ /* 0x0003e4000c101d48 */
.L_x_2130:
[----:B------:R-:W-:Y:S05]  /*2fb0*/  BSYNC B0 ;  /* 0x0000000000007941 */ /* 0x000fea0003800000 */
.L_x_2129:
        /* <DEDUP_REMOVED lines=8> */
[----:B------:R2:W3:Y:S04]  /*3040*/  LDSM.16.M88.4 R24, [R191] ;  /* 0x00000000bf18783b */ /* 0x0004e80000000200 */
[----:B-1----:R2:W1:Y:S04]  /*3050*/  LDSM.16.M88.4 R12, [R190] ;  /* 0x00000000be0c783b */ /* 0x0024680000000200 */
        /* <DEDUP_REMOVED lines=12> */
[----:B------:R-:W-:Y:S01]  /*3120*/  IMAD.WIDE.U32 R6, R4, c[0x0][0x208], RZ ;  /* 0x0000820004067a25 */ /* 0x000fe200078e00ff */
[----:B------:R-:W-:-:S03]  /*3130*/  ISETP.GE.AND P1, PT, R208, c[0x0][0x1d4], PT ;  /* 0x00007500d0007a0c */ /* 0x000fc60003f26270 */
        /* <DEDUP_REMOVED lines=13> */
[----:B------:R-:W-:-:S03]  /*3210*/  IADD3.X R5, R17, UR5, RZ, P4, !PT ;  /* 0x0000000511057c10 */ /* 0x000fc6000a7fe4ff */
[----:B------:R2:W-:Y:S04]  /*3220*/  LDGSTS.E.BYPASS.LTC128B.128 [R212+0x8100], [R16.64+0x80], !P1 ;  /* 0x0810008010d47fae */ /* 0x0005e8000c901d48 */
[----:B------:R2:W-:Y:S04]  /*3230*/  LDGSTS.E.BYPASS.LTC128B.128 [R212+0xa100], [R16.64+0x100], !P0 ;  /* 0x0a10010010d47fae */ /* 0x0005e8000c101d48 */
[----:B------:R2:W-:Y:S04]  /*3240*/  LDGSTS.E.BYPASS.LTC128B.128 [R212+0x7100], [R4.64], !P3 ;  /* 0x0710000004d47fae */ /* 0x0005e8000d901d48 */
[----:B------:R2:W-:Y:S04]  /*3250*/  LDGSTS.E.BYPASS.LTC128B.128 [R212+0x9100], [R4.64+0x80], !P1 ;  /* 0x0910008004d47fae */ /* 0x0005e8000c901d48 */
[----:B------:R2:W-:Y:S02]  /*3260*/  LDGSTS.E.BYPASS.LTC128B.128 [R212+0xb100], [R4.64+0x100], !P0 ;  /* 0x0b10010004d47fae */ /* 0x0005e4000c101d48 */
.L_x_2132:
[----:B------:R-:W-:Y:S05]  /*3270*/  BSYNC B0 ;  /* 0x0000000000007941 */ /* 0x000fea0003800000 */
.L_x_2131:
[----:B------:R-:W-:Y:S01]  /*3280*/  LOP3.LUT P0, RZ, R218, 0x4, RZ, 0xc0, !PT ;  /* 0x00000004daff7812 */ /* 0x000fe2000780c0ff */
[C---:B-123--:R-:W-:Y:S01]  /*3290*/  HMMA.16816.F32 R16, R24.reuse, R12, RZ ;  /* 0x0000000c1810723c */ /* 0x04efe200000018ff */
[----:B------:R-:W-:Y:S01]  /*32a0*/  LDSM.16.M88.4 R32, [R187] ;  /* 0x00000000bb20783b */ /* 0x000fe20000000200 */
[----:B------:R-:W-:Y:S01]  /*32b0*/  IMAD.IADD R246, R214, 0x1, R197 ;  /* 0x00000001d6f67824 */ /* 0x000fe200078e02c5 */
[----:B------:R-:W-:Y:S01]  /*32c0*/  SEL R134, R0, 0xffffffc0, !P0 ;  /* 0xffffffc000867807 */ /* 0x000fe20004000000 */
[C---:B------:R-:W-:Y:S01]  /*32d0*/  IMAD.IADD R165, R189.reuse, 0x1, R185 ;  /* 0x00000001bda57824 */ /* 0x040fe200078e02b9 */
[----:B------:R-:W0:Y:S01]  /*32e0*/  LDGDEPBAR ;  /* 0x00000000000079af */ /* 0x000e220000000000 */
[----:B------:R-:W-:Y:S01]  /*32f0*/  IMAD.IADD R158, R189, 0x1, R184 ;  /* 0x00000001bd9e7824 */ /* 0x000fe200078e02b8 */
[----:B------:R-:W-:Y:S01]  /*3300*/  IADD3 R0, R134, R190, R135 ;  /* 0x000000be86007210 */ /* 0x000fe20007ffe087 */
[----:B------:R-:W-:Y:S01]  /*3310*/  IMAD.IADD R81, R190, 0x1, R134 ;  /* 0x00000001be517824 */ /* 0x000fe200078e0286 */
[C---:B------:R-:W-:Y:S01]  /*3320*/  HMMA.16816.F32 R12, R24.reuse, R14, RZ ;  /* 0x0000000e180c723c */ /* 0x040fe200000018ff */
[----:B------:R-:W-:Y:S03]  /*3330*/  BSSY B0, `(.L_x_2133) ;  /* 0x0000267000007945 */ /* 0x000fe60003800000 */
[----:B------:R-:W1:Y:S04]  /*3340*/  LDSM.16.M88.4 R4, [R81] ;  /* 0x000000005104783b */ /* 0x000e680000000200 */
[----:B------:R-:W-:Y:S01]  /*3350*/  HMMA.16816.F32 R52, R24, R48, RZ ;  /* 0x000000301834723c */ /* 0x000fe200000018ff */
[----:B------:R-:W-:Y:S04]  /*3360*/  LDSM.16.M88.4 R72, [R81+0x800] ;  /* 0x000800005148783b */ /* 0x000fe80000000200 */
[----:B------:R-:W-:Y:S03]  /*3370*/  LDSM.16.M88.4 R68, [R81+0x1000] ;  /* 0x001000005144783b */ /* 0x000fe60000000200 */
[----:B------:R-:W-:Y:S01]  /*3380*/  HMMA.16816.F32 R16, R40, R8, R16 ;  /* 0x000000082810723c */ /* 0x000fe20000001810 */
[----:B------:R-:W-:Y:S07]  /*3390*/  LDSM.16.M88.4 R64, [R81+0x1800] ;  /* 0x001800005140783b */ /* 0x000fee0000000200 */
[C---:B----4-:R-:W-:Y:S08]  /*33a0*/  HMMA.16816.F32 R60, R24.reuse, R56, RZ ;  /* 0x00000038183c723c */ /* 0x050ff000000018ff */
[C---:B------:R-:W-:Y:S08]  /*33b0*/  HMMA.16816.F32 R48, R24.reuse, R50, RZ ;  /* 0x000000321830723c */ /* 0x040ff000000018ff */
[----:B------:R-:W-:Y:S08]  /*33c0*/  HMMA.16816.F32 R56, R24, R58, RZ ;  /* 0x0000003a1838723c */ /* 0x000ff000000018ff */
[----:B------:R-:W-:Y:S01]  /*33d0*/  HMMA.16816.F32 R12, R40, R10, R12 ;  /* 0x0000000a280c723c */ /* 0x000fe2000000180c */
[----:B------:R-:W-:Y:S07]  /*33e0*/  LDSM.16.M88.4 R8, [R0] ;  /* 0x000000000008783b */ /* 0x000fee0000000200 */
[C---:B------:R-:W-:Y:S08]  /*33f0*/  HMMA.16816.F32 R44, R24.reuse, R20, RZ ;  /* 0x00000014182c723c */ /* 0x040ff000000018ff */
[----:B------:R-:W-:Y:S01]  /*3400*/  HMMA.16816.F32 R24, R24, R22, RZ ;  /* 0x000000161818723c */ /* 0x000fe200000018ff */
[----:B------:R-:W2:Y:S07]  /*3410*/  LDSM.16.M88.4 R20, [R186] ;  /* 0x00000000ba14783b */ /* 0x000eae0000000200 */
[----:B-1----:R-:W-:Y:S08]  /*3420*/  HMMA.16816.F32 R16, R32, R4, R16 ;  /* 0x000000042010723c */ /* 0x002ff00000001810 */
[C---:B------:R-:W-:Y:S08]  /*3430*/  HMMA.16816.F32 R60, R40.reuse, R76, R60 ;  /* 0x0000004c283c723c */ /* 0x040ff0000000183c */
[C---:B------:R-:W-:Y:S08]  /*3440*/  HMMA.16816.F32 R52, R40.reuse, R36, R52 ;  /* 0x000000242834723c */ /* 0x040ff00000001834 */
[C---:B------:R-:W-:Y:S01]  /*3450*/  HMMA.16816.F32 R48, R40.reuse, R38, R48 ;  /* 0x000000262830723c */ /* 0x040fe20000001830 */
[----:B------:R-:W-:Y:S07]  /*3460*/  LDSM.16.M88.4 R36, [R191+0x4000] ;  /* 0x00400000bf24783b */ /* 0x000fee0000000200 */
[----:B------:R-:W-:Y:S01]  /*3470*/  HMMA.16816.F32 R56, R40, R78, R56 ;  /* 0x0000004e2838723c */ /* 0x000fe20000001838 */
[----:B------:R-:W-:Y:S07]  /*3480*/  LDSM.16.M88.4 R76, [R0+0x800] ;  /* 0x00080000004c783b */ /* 0x000fee0000000200 */
[----:B------:R-:W-:Y:S01]  /*3490*/  HMMA.16816.F32 R12, R32, R6, R12 ;  /* 0x00000006200c723c */ /* 0x000fe2000000180c */
[----:B------:R-:W1:Y:S07]  /*34a0*/  LDSM.16.M88.4 R4, [R190+0x2000] ;  /* 0x00200000be04783b */ /* 0x000e6e0000000200 */
[C---:B------:R-:W-:Y:S08]  /*34b0*/  HMMA.16816.F32 R44, R40.reuse, R28, R44 ;  /* 0x0000001c282c723c */ /* 0x040ff0000000182c */
[----:B------:R-:W-:Y:S01]  /*34c0*/  HMMA.16816.F32 R40, R40, R30, R24 ;  /* 0x0000001e2828723c */ /* 0x000fe20000001818 */
[----:B------:R-:W3:Y:S04]  /*34d0*/  LDSM.16.M88.4 R28, [R0+0x1000] ;  /* 0x00100000001c783b */ /* 0x000ee80000000200 */
[----:B------:R-:W4:Y:S03]  /*34e0*/  LDSM.16.M88.4 R24, [R0+0x1800] ;  /* 0x001800000018783b */ /* 0x000f260000000200 */
[----:B--2---:R-:W-:Y:S08]  /*34f0*/  HMMA.16816.F32 R16, R20, R8, R16 ;  /* 0x000000081410723c */ /* 0x004ff00000001810 */
[C---:B------:R-:W-:Y:S08]  /*3500*/  HMMA.16816.F32 R60, R32.reuse, R72, R60 ;  /* 0x00000048203c723c */ /* 0x040ff0000000183c */
[C---:B------:R-:W-:Y:S08]  /*3510*/  HMMA.16816.F32 R52, R32.reuse, R68, R52 ;  /* 0x000000442034723c */ /* 0x040ff00000001834 */
[C---:B------:R-:W-:Y:S01]  /*3520*/  HMMA.16816.F32 R48, R32.reuse, R70, R48 ;  /* 0x000000462030723c */ /* 0x040fe20000001830 */
[----:B------:R-:W-:Y:S07]  /*3530*/  LDSM.16.M88.4 R68, [R190+0x3000] ;  /* 0x00300000be44783b */ /* 0x000fee0000000200 */
[----:B------:R-:W-:Y:S01]  /*3540*/  HMMA.16816.F32 R56, R32, R74, R56 ;  /* 0x0000004a2038723c */ /* 0x000fe20000001838 */
[----:B------:R-:W-:Y:S07]  /*3550*/  LDSM.16.M88.4 R72, [R190+0x2800] ;  /* 0x00280000be48783b */ /* 0x000fee0000000200 */
[----:B------:R-:W-:Y:S01]  /*3560*/  HMMA.16816.F32 R12, R20, R10, R12 ;  /* 0x0000000a140c723c */ /* 0x000fe2000000180c */
[----:B------:R-:W-:Y:S07]  /*3570*/  LDSM.16.M88.4 R8, [R188+0x4000] ;  /* 0x00400000bc08783b */ /* 0x000fee0000000200 */
[C---:B------:R-:W-:Y:S08]  /*3580*/  HMMA.16816.F32 R44, R32.reuse, R64, R44 ;  /* 0x00000040202c723c */ /* 0x040ff0000000182c */
[----:B------:R-:W-:Y:S01]  /*3590*/  HMMA.16816.F32 R40, R32, R66, R40 ;  /* 0x000000422028723c */ /* 0x000fe20000001828 */
[----:B------:R-:W2:Y:S04]  /*35a0*/  LDSM.16.M88.4 R32, [R2+0x2000] ;  /* 0x002000000220783b */ /* 0x000ea80000000200 */
[----:B------:R-:W5:Y:S03]  /*35b0*/  LDSM.16.M88.4 R64, [R190+0x3800] ;  /* 0x00380000be40783b */ /* 0x000f660000000200 */
[----:B-1----:R-:W-:Y:S08]  /*35c0*/  HMMA.16816.F32 R16, R36, R4, R16 ;  /* 0x000000042410723c */ /* 0x002ff00000001810 */
[C---:B------:R-:W-:Y:S08]  /*35d0*/  HMMA.16816.F32 R60, R20.reuse, R76, R60 ;  /* 0x0000004c143c723c */ /* 0x040ff0000000183c */
[C---:B---3--:R-:W-:Y:S08]  /*35e0*/  HMMA.16816.F32 R52, R20.reuse, R28, R52 ;  /* 0x0000001c1434723c */ /* 0x048ff00000001834 */
[C---:B------:R-:W-:Y:S01]  /*35f0*/  HMMA.16816.F32 R48, R20.reuse, R30, R48 ;  /* 0x0000001e1430723c */ /* 0x040fe20000001830 */
[----:B------:R-:W-:Y:S07]  /*3600*/  LDSM.16.M88.4 R28, [R2+0x2800] ;  /* 0x00280000021c783b */ /* 0x000fee0000000200 */
[----:B------:R-:W-:Y:S01]  /*3610*/  HMMA.16816.F32 R56, R20, R78, R56 ;  /* 0x0000004e1438723c */ /* 0x000fe20000001838 */
[----:B------:R-:W-:Y:S07]  /*3620*/  LDSM.16.M88.4 R76, [R187+0x4000] ;  /* 0x00400000bb4c783b */ /* 0x000fee0000000200 */
[----:B------:R-:W-:Y:S01]  /*3630*/  HMMA.16816.F32 R12, R36, R6, R12 ;  /* 0x00000006240c723c */ /* 0x000fe2000000180c */
[----:B------:R-:W1:Y:S07]  /*3640*/  LDSM.16.M88.4 R4, [R81+0x2000] ;  /* 0x002000005104783b */ /* 0x000e6e0000000200 */
[C---:B----4-:R-:W-:Y:S08]  /*3650*/  HMMA.16816.F32 R44, R20.reuse, R24, R44 ;  /* 0x00000018142c723c */ /* 0x050ff0000000182c */
        /* <DEDUP_REMOVED lines=12> */
[C---:B-----5:R-:W-:Y:S08]  /*3720*/  HMMA.16816.F32 R44, R36.reuse, R64, R44 ;  /* 0x00000040242c723c */ /* 0x060ff0000000182c */
        /* <DEDUP_REMOVED lines=11> */
[----:B------:R-:W-:Y:S07]  /*37e0*/  LDSM.16.M88.4 R4, [R190+0x4000] ;  /* 0x00400000be04783b */ /* 0x000fee0000000200 */
[C---:B----4-:R-:W-:Y:S08]  /*37f0*/  HMMA.16816.F32 R44, R8.reuse, R20, R44 ;  /* 0x00000014082c723c */ /* 0x050ff0000000182c */
[----:B------:R-:W-:Y:S01]  /*3800*/  HMMA.16816.F32 R40, R8, R22, R40 ;  /* 0x000000160828723c */ /* 0x000fe20000001828 */
[----:B------:R-:W1:Y:S04]  /*3810*/  LDSM.16.M88.4 R8, [R191+0x8000] ;  /* 0x00800000bf08783b */ /* 0x000e680000000200 */
[----:B------:R-:W3:Y:S03]  /*3820*/  LDSM.16.M88.4 R20, [R0+0x3800] ;  /* 0x003800000014783b */ /* 0x000ee60000000200 */
[----:B--2---:R-:W-:Y:S08]  /*3830*/  HMMA.16816.F32 R16, R36, R32, R16 ;  /* 0x000000202410723c */ /* 0x004ff00000001810 */
[C---:B------:R-:W-:Y:S08]  /*3840*/  HMMA.16816.F32 R60, R76.reuse, R72, R60 ;  /* 0x000000484c3c723c */ /* 0x040ff0000000183c */
[C---:B------:R-:W-:Y:S08]  /*3850*/  HMMA.16816.F32 R52, R76.reuse, R68, R52 ;  /* 0x000000444c34723c */ /* 0x040ff00000001834 */
[C---:B------:R-:W-:Y:S08]  /*3860*/  HMMA.16816.F32 R48, R76.reuse, R70, R48 ;  /* 0x000000464c30723c */ /* 0x040ff00000001830 */
[----:B------:R-:W-:Y:S08]  /*3870*/  HMMA.16816.F32 R56, R76, R74, R56 ;  /* 0x0000004a4c38723c */ /* 0x000ff00000001838 */
[----:B------:R-:W-:Y:S01]  /*3880*/  HMMA.16816.F32 R68, R36, R34, R12 ;  /* 0x000000222444723c */ /* 0x000fe2000000180c */
[----:B------:R-:W-:Y:S04]  /*3890*/  LDSM.16.M88.4 R32, [R188+0x8000] ;  /* 0x00800000bc20783b */ /* 0x000fe80000000200 */
[----:B------:R-:W2:Y:S03]  /*38a0*/  LDSM.16.M88.4 R12, [R2+0x4000] ;  /* 0x00400000020c783b */ /* 0x000ea60000000200 */
[C---:B-----5:R-:W-:Y:S08]  /*38b0*/  HMMA.16816.F32 R44, R76.reuse, R64, R44 ;  /* 0x000000404c2c723c */ /* 0x060ff0000000182c */
[----:B------:R-:W-:Y:S01]  /*38c0*/  HMMA.16816.F32 R40, R76, R66, R40 ;  /* 0x000000424c28723c */ /* 0x000fe20000001828 */
[----:B------:R-:W4:Y:S04]  /*38d0*/  LDSM.16.M88.4 R64, [R190+0x4800] ;  /* 0x00480000be40783b */ /* 0x000f280000000200 */
[----:B------:R-:W-:Y:S03]  /*38e0*/  LDSM.16.M88.4 R76, [R2+0x5000] ;  /* 0x00500000024c783b */ /* 0x000fe60000000200 */
[----:B-1----:R-:W-:Y:S08]  /*38f0*/  HMMA.16816.F32 R16, R8, R4, R16 ;  /* 0x000000040810723c */ /* 0x002ff00000001810 */
[C---:B------:R-:W-:Y:S08]  /*3900*/  HMMA.16816.F32 R60, R36.reuse, R28, R60 ;  /* 0x0000001c243c723c */ /* 0x040ff0000000183c */
[----:B------:R-:W-:Y:S01]  /*3910*/  HMMA.16816.F32 R56, R36, R30, R56 ;  /* 0x0000001e2438723c */ /* 0x000fe20000001838 */
[----:B------:R-:W-:Y:S07]  /*3920*/  LDSM.16.M88.4 R28, [R2+0x4800] ;  /* 0x00480000021c783b */ /* 0x000fee0000000200 */
[----:B------:R-:W-:Y:S01]  /*3930*/  HMMA.16816.F32 R68, R8, R6, R68 ;  /* 0x000000060844723c */ /* 0x000fe20000001844 */
[----:B------:R-:W-:Y:S07]  /*3940*/  LDSM.16.M88.4 R4, [R187+0x8000] ;  /* 0x00800000bb04783b */ /* 0x000fee0000000200 */
[C---:B---3--:R-:W-:Y:S08]  /*3950*/  HMMA.16816.F32 R44, R36.reuse, R20, R44 ;  /* 0x00000014242c723c */ /* 0x048ff0000000182c */
[C---:B------:R-:W-:Y:S01]  /*3960*/  HMMA.16816.F32 R40, R36.reuse, R22, R40 ;  /* 0x000000162428723c */ /* 0x040fe20000001828 */
[----:B------:R-:W1:Y:S07]  /*3970*/  LDSM.16.M88.4 R20, [R81+0x4000] ;  /* 0x004000005114783b */ /* 0x000e6e0000000200 */
[C---:B------:R-:W-:Y:S08]  /*3980*/  HMMA.16816.F32 R52, R36.reuse, R24, R52 ;  /* 0x000000182434723c */ /* 0x040ff00000001834 */
[----:B------:R-:W-:Y:S01]  /*3990*/  HMMA.16816.F32 R48, R36, R26, R48 ;  /* 0x0000001a2430723c */ /* 0x000fe20000001830 */
[----:B------:R-:W3:Y:S04]  /*39a0*/  LDSM.16.M88.4 R24, [R190+0x5000] ;  /* 0x00500000be18783b */ /* 0x000ee80000000200 */
[----:B------:R-:W-:Y:S03]  /*39b0*/  LDSM.16.M88.4 R36, [R186+0x8000] ;  /* 0x00800000ba24783b */ /* 0x000fe60000000200 */
[----:B--2---:R-:W-:Y:S08]  /*39c0*/  HMMA.16816.F32 R16, R32, R12, R16 ;  /* 0x0000000c2010723c */ /* 0x004ff00000001810 */
[C---:B----4-:R-:W-:Y:S08]  /*39d0*/  HMMA.16816.F32 R60, R8.reuse, R64, R60 ;  /* 0x00000040083c723c */ /* 0x050ff0000000183c */
[----:B------:R-:W-:Y:S01]  /*39e0*/  HMMA.16816.F32 R64, R8, R66, R56 ;  /* 0x000000420840723c */ /* 0x000fe20000001838 */
[----:B------:R-:W-:Y:S07]  /*39f0*/  LDSM.16.M88.4 R56, [R0+0x4000] ;  /* 0x004000000038783b */ /* 0x000fee0000000200 */
[----:B------:R-:W-:Y:S01]  /*3a00*/  HMMA.16816.F32 R68, R32, R14, R68 ;  /* 0x0000000e2044723c */ /* 0x000fe20000001844 */
[----:B------:R-:W2:Y:S07]  /*3a10*/  LDSM.16.M88.4 R12, [R190+0x5800] ;  /* 0x00580000be0c783b */ /* 0x000eae0000000200 */
[----:B-1----:R-:W-:Y:S08]  /*3a20*/  HMMA.16816.F32 R16, R4, R20, R16 ;  /* 0x000000140410723c */ /* 0x002ff00000001810 */
[----:B---3--:R-:W-:Y:S01]  /*3a30*/  HMMA.16816.F32 R72, R8, R24, R52 ;  /* 0x000000180848723c */ /* 0x008fe20000001834 */
[----:B------:R-:W-:Y:S07]  /*3a40*/  LDSM.16.M88.4 R52, [R81+0x4800] ;  /* 0x004800005134783b */ /* 0x000fee0000000200 */
[C---:B------:R-:W-:Y:S08]  /*3a50*/  HMMA.16816.F32 R60, R32.reuse, R28, R60 ;  /* 0x0000001c203c723c */ /* 0x040ff0000000183c */
[----:B------:R-:W-:Y:S01]  /*3a60*/  HMMA.16816.F32 R64, R32, R30, R64 ;  /* 0x0000001e2040723c */ /* 0x000fe20000001840 */
[----:B------:R1:W3:Y:S07]  /*3a70*/  LDSM.16.M88.4 R28, [R2+0x5800] ;  /* 0x00580000021c783b */ /* 0x0002ee0000000200 */
[C---:B------:R-:W-:Y:S01]  /*3a80*/  HMMA.16816.F32 R48, R8.reuse, R26, R48 ;  /* 0x0000001a0830723c */ /* 0x040fe20000001830 */
[----:B------:R-:W4:Y:S07]  /*3a90*/  LDSM.16.M88.4 R24, [R81+0x5000] ;  /* 0x005000005118783b */ /* 0x000f2e0000000200 */
[----:B--2---:R-:W-:Y:S08]  /*3aa0*/  HMMA.16816.F32 R44, R8, R12, R44 ;  /* 0x0000000c082c723c */ /* 0x004ff0000000182c */
[----:B------:R-:W-:Y:S08]  /*3ab0*/  HMMA.16816.F32 R16, R36, R56, R16 ;  /* 0x000000382410723c */ /* 0x000ff00000001810 */
[----:B------:R-:W-:Y:S08]  /*3ac0*/  HMMA.16816.F32 R72, R32, R76, R72 ;  /* 0x0000004c2048723c */ /* 0x000ff00000001848 */
[----:B------:R-:W-:Y:S01]  /*3ad0*/  HMMA.16816.F32 R40, R8, R14, R40 ;  /* 0x0000000e0828723c */ /* 0x000fe20000001828 */
[----:B------:R-:W2:Y:S04]  /*3ae0*/  LDSM.16.M88.4 R12, [R81+0x5800] ;  /* 0x00580000510c783b */ /* 0x000ea80000000200 */
[----:B------:R-:W5:Y:S03]  /*3af0*/  LDSM.16.M88.4 R8, [R0+0x5000] ;  /* 0x005000000008783b */ /* 0x000f660000000200 */
[----:B------:R-:W-:Y:S01]  /*3b00*/  HMMA.16816.F32 R48, R32, R78, R48 ;  /* 0x0000004e2030723c */ /* 0x000fe20000001830 */
[----:B------:R-:W-:-:S02]  /*3b10*/  FMUL.FTZ R16, R16, c[0x0][0x320] ;  /* 0x0000c80010107a20 */ /* 0x000fc40000410000 */
[----:B------:R-:W-:Y:S02]  /*3b20*/  FMUL.FTZ R17, R17, c[0x0][0x320] ;  /* 0x0000c80011117a20 */ /* 0x000fe40000410000 */
[----:B------:R-:W-:Y:S02]  /*3b30*/  FMUL.FTZ R18, R18, c[0x0][0x320] ;  /* 0x0000c80012127a20 */ /* 0x000fe40000410000 */
[----:B------:R-:W-:Y:S01]  /*3b40*/  MUFU.TANH R56, R17 ;  /* 0x0000001100387308 */ /* 0x000fe20000002400 */
[----:B------:R-:W-:Y:S01]  /*3b50*/  HMMA.16816.F32 R68, R4, R22, R68 ;  /* 0x000000160444723c */ /* 0x000fe20000001844 */
[----:B------:R-:W2:Y:S01]  /*3b60*/  LDSM.16.M88.4 R20, [R0+0x4800] ;  /* 0x004800000014783b */ /* 0x000ea20000000200 */
[----:B-1----:R-:W-:-:S06]  /*3b70*/  FMUL.FTZ R2, R19, c[0x0][0x320] ;  /* 0x0000c80013027a20 */ /* 0x002fcc0000410000 */
[----:B---3--:R-:W-:Y:S01]  /*3b80*/  HMMA.16816.F32 R44, R32, R28, R44 ;  /* 0x0000001c202c723c */ /* 0x008fe2000000182c */
[----:B------:R-:W-:Y:S07]  /*3b90*/  MUFU.TANH R2, R2 ;  /* 0x0000000200027308 */ /* 0x000fee0000002400 */
[C---:B------:R-:W-:Y:S01]  /*3ba0*/  HMMA.16816.F32 R60, R4.reuse, R52, R60 ;  /* 0x00000034043c723c */ /* 0x040fe2000000183c */
[----:B------:R-:W1:Y:S07]  /*3bb0*/  MUFU.TANH R52, R16 ;  /* 0x0000001000347308 */ /* 0x000e6e0000002400 */
[----:B----4-:R-:W-:Y:S01]  /*3bc0*/  HMMA.16816.F32 R72, R4, R24, R72 ;  /* 0x000000180448723c */ /* 0x010fe20000001848 */
[----:B------:R3:W-:Y:S07]  /*3bd0*/  MUFU.TANH R53, R18 ;  /* 0x0000001200357308 */ /* 0x0007ee0000002400 */
[----:B------:R-:W-:Y:S08]  /*3be0*/  HMMA.16816.F32 R40, R32, R30, R40 ;  /* 0x0000001e2028723c */ /* 0x000ff00000001828 */
[----:B------:R-:W-:Y:S01]  /*3bf0*/  HMMA.16816.F32 R64, R4, R54, R64 ;  /* 0x000000360440723c */ /* 0x000fe20000001840 */
[----:B---3--:R-:W3:Y:S01]  /*3c00*/  LDSM.16.M88.4 R16, [R0+0x5800] ;  /* 0x005800000010783b */ /* 0x008ee20000000200 */
[----:B------:R-:W-:-:S04]  /*3c10*/  DEPBAR.LE SB0, 0x2 ;  /* 0x000080800000791a */ /* 0x000fc80000000000 */
[----:B------:R-:W-:Y:S02]  /*3c20*/  BAR.SYNC.DEFER_BLOCKING 0x0 ;  /* 0x0000000000007b1d */ /* 0x000fe40000010000 */
[C---:B------:R-:W-:Y:S08]  /*3c30*/  HMMA.16816.F32 R48, R4.reuse, R26, R48 ;  /* 0x0000001a0430723c */ /* 0x040ff00000001830 */
[----:B--2---:R-:W-:Y:S07]  /*3c40*/  HMMA.16816.F32 R44, R4, R12, R44 ;  /* 0x0000000c042c723c */ /* 0x004fee000000182c */
[----:B------:R-:W-:Y:S01]  /*3c50*/  IMAD.MOV.U32 R13, RZ, RZ, -0x40 ;  /* 0xffffffc0ff0d7424 */ /* 0x000fe200078e00ff */
[----:B-----5:R-:W-:Y:S01]  /*3c60*/  HMMA.16816.F32 R72, R36, R8, R72 ;  /* 0x000000082448723c */ /* 0x020fe20000001848 */
[----:B------:R-:W-:Y:S06]  /*3c70*/  LDSM.16.MT88.4 R124, [R185] ;  /* 0x00000000b97c783b */ /* 0x000fec0000004200 */
[----:B------:R-:W-:Y:S01]  /*3c80*/  @P2 IMAD.HI.U32 R9, R246, c[0x0][0x2c8], RZ ;  /* 0x0000b200f6092a27 */ /* 0x000fe200078e00ff */
[----:B------:R-:W-:Y:S01]  /*3c90*/  HMMA.16816.F32 R40, R4, R14, R40 ;  /* 0x0000000e0428723c */ /* 0x000fe20000001828 */
[----:B------:R-:W-:Y:S02]  /*3ca0*/  LDSM.16.MT88.4 R116, [R165] ;  /* 0x00000000a574783b */ /* 0x000fe40000004200 */
[----:B------:R-:W-:Y:S01]  /*3cb0*/  IMAD.MOV.U32 R8, RZ, RZ, R246 ;  /* 0x000000ffff087224 */ /* 0x000fe200078e00f6 */
[----:B------:R-:W-:Y:S01]  /*3cc0*/  @P2 SHF.R.U32.HI R8, RZ, c[0x0][0x2cc], R9 ;  /* 0x0000b300ff082a19 */ /* 0x000fe20000011609 */
[----:B------:R-:W-:Y:S02]  /*3cd0*/  LDSM.16.MT88.4 R108, [R184] ;  /* 0x00000000b86c783b */ /* 0x000fe40000004200 */
[C---:B------:R-:W-:Y:S01]  /*3ce0*/  IMAD R4, R80.reuse, R13, 0x1 ;  /* 0x0000000150047424 */ /* 0x040fe200078e020d */
[C---:B------:R-:W-:Y:S01]  /*3cf0*/  HMMA.16816.F32 R60, R36.reuse, R20, R60 ;  /* 0x00000014243c723c */ /* 0x040fe2000000183c */
[--C-:B------:R-:W-:Y:S01]  /*3d00*/  IMAD R80, R80, -0x40, R244.reuse ;  /* 0xffffffc050507824 */ /* 0x100fe200078e02f4 */
[----:B------:R-:W-:Y:S02]  /*3d10*/  LDSM.16.MT88.4 R100, [R229] ;  /* 0x00000000e564783b */ /* 0x000fe40000004200 */
[----:B------:R-:W-:Y:S01]  /*3d20*/  IADD3 R4, -R213, R4, R244 ;  /* 0x00000004d5047210 */ /* 0x000fe20007ffe1f4 */
[----:B------:R-:W-:Y:S01]  /*3d30*/  IMAD.IADD R80, R80, 0x1, -R213 ;  /* 0x0000000150507824 */ /* 0x000fe200078e0ad5 */
[----:B------:R-:W-:Y:S02]  /*3d40*/  LDSM.16.MT88.4 R88, [R184+0x4000] ;  /* 0x00400000b858783b */ /* 0x000fe40000004200 */
[----:B------:R-:W-:Y:S01]  /*3d50*/  HMMA.16816.F32 R64, R36, R22, R64 ;  /* 0x000000162440723c */ /* 0x000fe20000001840 */
[----:B------:R-:W-:Y:S01]  /*3d60*/  IMAD.IADD R4, R4, 0x1, -R243 ;  /* 0x0000000104047824 */ /* 0x000fe200078e0af3 */
[----:B------:R-:W-:Y:S01]  /*3d70*/  LDSM.16.MT88.4 R136, [R165+0x800] ;  /* 0x00080000a588783b */ /* 0x000fe20000004200 */
[----:B------:R-:W-:-:S02]  /*3d80*/  FMUL.FTZ R72, R72, c[0x0][0x320] ;  /* 0x0000c80048487a20 */ /* 0x000fc40000410000 */
[----:B------:R-:W-:Y:S01]  /*3d90*/  FMUL.FTZ R73, R73, c[0x0][0x320] ;  /* 0x0000c80049497a20 */ /* 0x000fe20000410000 */
[----:B------:R-:W-:Y:S01]  /*3da0*/  LDSM.16.MT88.4 R32, [R184+0x800] ;  /* 0x00080000b820783b */ /* 0x000fe20000004200 */
[----:B------:R-:W-:Y:S01]  /*3db0*/  MUFU.TANH R159, R72 ;  /* 0x00000048009f7308 */ /* 0x000fe20000002400 */
[----:B------:R-:W-:Y:S01]  /*3dc0*/  HMMA.16816.F32 R68, R36, R58, R68 ;  /* 0x0000003a2444723c */ /* 0x000fe20000001844 */
[----:B------:R-:W-:Y:S01]  /*3dd0*/  FMUL.FTZ R74, R74, c[0x0][0x320] ;  /* 0x0000c8004a4a7a20 */ /* 0x000fe20000410000 */
[----:B------:R-:W-:Y:S01]  /*3de0*/  LDSM.16.MT88.4 R28, [R158+0x800] ;  /* 0x000800009e1c783b */ /* 0x000fe20000004200 */
[----:B------:R-:W-:-:S04]  /*3df0*/  FMUL.FTZ R75, R75, c[0x0][0x320] ;  /* 0x0000c8004b4b7a20 */ /* 0x000fc80000410000 */
[----:B------:R-:W-:Y:S01]  /*3e00*/  MUFU.TANH R161, R73 ;  /* 0x0000004900a17308 */ /* 0x000fe20000002400 */
[C---:B------:R-:W-:Y:S01]  /*3e10*/  HMMA.16816.F32 R48, R36.reuse, R10, R48 ;  /* 0x0000000a2430723c */ /* 0x040fe20000001830 */
[----:B------:R-:W2:Y:S01]  /*3e20*/  SHFL.IDX PT, R11, R8, RZ, 0x1c1f ;  /* 0x001c1fff080b7589 */ /* 0x000ea200000e0000 */
[----:B------:R-:W-:Y:S02]  /*3e30*/  FMUL.FTZ R22, R60, c[0x0][0x320] ;  /* 0x0000c8003c167a20 */ /* 0x000fe40000410000 */
[----:B------:R-:W-:Y:S01]  /*3e40*/  FMUL.FTZ R23, R61, c[0x0][0x320] ;  /* 0x0000c8003d177a20 */ /* 0x000fe20000410000 */
[----:B------:R-:W4:Y:S01]  /*3e50*/  SHFL.IDX PT, R10, R8, 0x1, 0x1c1f ;  /* 0x003c1f00080a7f89 */ /* 0x000f2200000e0000 */
[----:B------:R-:W-:Y:S01]  /*3e60*/  FMUL.FTZ R25, R62, c[0x0][0x320] ;  /* 0x0000c8003e197a20 */ /* 0x000fe20000410000 */
[----:B------:R-:W-:Y:S01]  /*3e70*/  MUFU.TANH R166, R74 ;  /* 0x0000004a00a67308 */ /* 0x000fe20000002400 */
[----:B---3--:R-:W-:Y:S01]  /*3e80*/  HMMA.16816.F32 R44, R36, R16, R44 ;  /* 0x00000010242c723c */ /* 0x008fe2000000182c */
[----:B------:R-:W-:-:S02]  /*3e90*/  FMUL.FTZ R0, R64, c[0x0][0x320] ;  /* 0x0000c80040007a20 */ /* 0x000fc40000410000 */
[----:B------:R-:W-:Y:S02]  /*3ea0*/  FMUL.FTZ R65, R65, c[0x0][0x320] ;  /* 0x0000c80041417a20 */ /* 0x000fe40000410000 */
[----:B------:R-:W-:Y:S02]  /*3eb0*/  FMUL.FTZ R26, R63, c[0x0][0x320] ;  /* 0x0000c8003f1a7a20 */ /* 0x000fe40000410000 */
[----:B------:R-:W3:Y:S01]  /*3ec0*/  MUFU.TANH R22, R22 ;  /* 0x0000001600167308 */ /* 0x000ee20000002400 */
[----:B------:R-:W-:Y:S01]  /*3ed0*/  HMMA.16816.F32 R40, R36, R18, R40 ;  /* 0x000000122428723c */ /* 0x000fe20000001828 */
[----:B------:R-:W-:Y:S01]  /*3ee0*/  FMUL.FTZ R20, R68, c[0x0][0x320] ;  /* 0x0000c80044147a20 */ /* 0x000fe20000410000 */
[----:B------:R-:W-:Y:S01]  /*3ef0*/  LDSM.16.MT88.4 R16, [R184+0x2800] ;  /* 0x00280000b810783b */ /* 0x000fe20000004200 */
[----:B------:R-:W-:Y:S02]  /*3f00*/  FMUL.FTZ R54, R69, c[0x0][0x320] ;  /* 0x0000c80045367a20 */ /* 0x000fe40000410000 */
[----:B------:R-:W-:-:S02]  /*3f10*/  FMUL.FTZ R21, R70, c[0x0][0x320] ;  /* 0x0000c80046157a20 */ /* 0x000fc40000410000 */
[----:B------:R-:W5:Y:S01]  /*3f20*/  MUFU.TANH R23, R23 ;  /* 0x0000001700177308 */ /* 0x000f620000002400 */
[----:B------:R-:W-:Y:S02]  /*3f30*/  FMUL.FTZ R48, R48, c[0x0][0x320] ;  /* 0x0000c80030307a20 */ /* 0x000fe40000410000 */
[C---:B--2---:R-:W-:Y:S02]  /*3f40*/  IMAD.IADD R11, R4.reuse, 0x1, R11 ;  /* 0x00000001040b7824 */ /* 0x044fe400078e020b */
[----:B------:R-:W-:Y:S02]  /*3f50*/  FMUL.FTZ R49, R49, c[0x0][0x320] ;  /* 0x0000c80031317a20 */ /* 0x000fe40000410000 */
[----:B----4-:R-:W-:Y:S01]  /*3f60*/  IMAD.IADD R13, R4, 0x1, R10 ;  /* 0x00000001040d7824 */ /* 0x010fe200078e020a */
[----:B------:R-:W2:Y:S01]  /*3f70*/  MUFU.TANH R0, R0 ;  /* 0x0000000000007308 */ /* 0x000ea20000002400 */
[----:B------:R-:W-:Y:S01]  /*3f80*/  IMNMX R10, R80, R11, PT ;  /* 0x0000000b500a7217 */ /* 0x000fe20003800200 */
[----:B------:R-:W-:-:S02]  /*3f90*/  FMUL.FTZ R44, R44, c[0x0][0x320] ;  /* 0x0000c8002c2c7a20 */ /* 0x000fc40000410000 */
[----:B------:R-:W-:Y:S01]  /*3fa0*/  FMUL.FTZ R45, R45, c[0x0][0x320] ;  /* 0x0000c8002d2d7a20 */ /* 0x000fe20000410000 */
[C---:B------:R-:W-:Y:S01]  /*3fb0*/  ISETP.GT.AND P0, PT, R10.reuse, RZ, PT ;  /* 0x000000ff0a00720c */ /* 0x040fe20003f04270 */
[----:B------:R-:W-:Y:S01]  /*3fc0*/  FMUL.FTZ R24, R71, c[0x0][0x320] ;  /* 0x0000c80047187a20 */ /* 0x000fe20000410000 */
[C---:B------:R-:W-:Y:S01]  /*3fd0*/  ISETP.GT.AND P5, PT, R10.reuse, 0x1, PT ;  /* 0x000000010a00780c */ /* 0x040fe20003fa4270 */
[----:B------:R-:W4:Y:S01]  /*3fe0*/  MUFU.TANH R20, R20 ;  /* 0x0000001400147308 */ /* 0x000f220000002400 */
[----:B------:R-:W-:Y:S01]  /*3ff0*/  ISETP.GT.AND P3, PT, R10, 0x10, PT ;  /* 0x000000100a00780c */ /* 0x000fe20003f64270 */
[----:B------:R-:W-:Y:S01]  /*4000*/  FMUL.FTZ R40, R40, c[0x0][0x320] ;  /* 0x0000c80028287a20 */ /* 0x000fe20000410000 */
[----:B------:R-:W-:Y:S01]  /*4010*/  ISETP.GT.AND P1, PT, R10, 0x11, PT ;  /* 0x000000110a00780c */ /* 0x000fe20003f24270 */
[----:B------:R-:W-:Y:S01]  /*4020*/  FMUL.FTZ R66, R66, c[0x0][0x320] ;  /* 0x0000c80042427a20 */ /* 0x000fe20000410000 */
[----:B-1----:R-:W-:Y:S01]  /*4030*/  FSEL R52, R52, -INF , P0 ;  /* 0xff80000034347808 */ /* 0x002fe20000000000 */
[----:B------:R-:W-:Y:S01]  /*4040*/  FMUL.FTZ R67, R67, c[0x0][0x320] ;  /* 0x0000c80043437a20 */ /* 0x000fe20000410000 */
[C---:B------:R-:W-:Y:S01]  /*4050*/  ISETP.GT.AND P0, PT, R10.reuse, 0x18, PT ;  /* 0x000000180a00780c */ /* 0x040fe20003f04270 */
[----:B------:R-:W1:Y:S01]  /*4060*/  MUFU.TANH R160, R48 ;  /* 0x0000003000a07308 */ /* 0x000e620000002400 */
[----:B------:R-:W-:Y:S01]  /*4070*/  ISETP.GT.AND P4, PT, R10, 0x8, PT ;  /* 0x000000080a00780c */ /* 0x000fe20003f84270 */
[----:B------:R-:W-:Y:S01]  /*4080*/  FMUL.FTZ R50, R50, c[0x0][0x320] ;  /* 0x0000c80032327a20 */ /* 0x000fe20000410000 */
[----:B------:R-:W-:Y:S01]  /*4090*/  FSEL R56, R56, -INF , P5 ;  /* 0xff80000038387808 */ /* 0x000fe20002800000 */
[----:B------:R-:W-:Y:S01]  /*40a0*/  FMUL.FTZ R51, R51, c[0x0][0x320] ;  /* 0x0000c80033337a20 */ /* 0x000fe20000410000 */
[----:B---3--:R-:W-:Y:S01]  /*40b0*/  FSEL R7, R22, -INF , P3 ;  /* 0xff80000016077808 */ /* 0x008fe20001800000 */
[----:B------:R-:W-:Y:S01]  /*40c0*/  FMUL.FTZ R46, R46, c[0x0][0x320] ;  /* 0x0000c8002e2e7a20 */ /* 0x000fe20000410000 */
[----:B-----5:R-:W-:Y:S01]  /*40d0*/  FSEL R6, R23, -INF , P1 ;  /* 0xff80000017067808 */ /* 0x020fe20000800000 */
[----:B------:R-:W3:Y:S01]  /*40e0*/  MUFU.TANH R162, R49 ;  /* 0x0000003100a27308 */ /* 0x000ee20000002400 */
[C---:B------:R-:W-:Y:S01]  /*40f0*/  ISETP.GT.AND P3, PT, R10.reuse, 0x28, PT ;  /* 0x000000280a00780c */ /* 0x040fe20003f64270 */
[----:B------:R-:W-:Y:S01]  /*4100*/  FMUL.FTZ R41, R41, c[0x0][0x320] ;  /* 0x0000c80029297a20 */ /* 0x000fe20000410000 */
[----:B------:R-:W-:Y:S01]  /*4110*/  ISETP.GT.AND P1, PT, R10, 0x29, PT ;  /* 0x000000290a00780c */ /* 0x000fe20003f24270 */
[----:B------:R-:W-:Y:S01]  /*4120*/  FMUL.FTZ R47, R47, c[0x0][0x320] ;  /* 0x0000c8002f2f7a20 */ /* 0x000fe20000410000 */
[----:B--2---:R-:W-:Y:S01]  /*4130*/  FSEL R5, R0, -INF , P0 ;  /* 0xff80000000057808 */ /* 0x004fe20000000000 */
[----:B------:R-:W-:Y:S01]  /*4140*/  FMUL.FTZ R42, R42, c[0x0][0x320] ;  /* 0x0000c8002a2a7a20 */ /* 0x000fe20000410000 */
[----:B------:R-:W-:Y:S01]  /*4150*/  IMNMX R13, R80, R13, PT ;  /* 0x0000000d500d7217 */ /* 0x000fe20003800200 */
[----:B------:R-:W2:Y:S01]  /*4160*/  MUFU.TANH R54, R54 ;  /* 0x0000003600367308 */ /* 0x000ea20000002400 */
[----:B------:R-:W-:Y:S01]  /*4170*/  ISETP.GT.AND P6, PT, R10, 0x9, PT ;  /* 0x000000090a00780c */ /* 0x000fe20003fc4270 */
[----:B------:R-:W-:Y:S01]  /*4180*/  FMUL.FTZ R43, R43, c[0x0][0x320] ;  /* 0x0000c8002b2b7a20 */ /* 0x000fe20000410000 */
[----:B----4-:R-:W-:Y:S01]  /*4190*/  FSEL R20, R20, -INF , P4 ;  /* 0xff80000014147808 */ /* 0x010fe20002000000 */
[----:B------:R-:W-:Y:S01]  /*41a0*/  LDSM.16.MT88.4 R80, [R165+0x4000] ;  /* 0x00400000a550783b */ /* 0x000fe20000004200 */
[----:B------:R-:W-:-:S02]  /*41b0*/  FMNMX.FTZ R0, R52, R56, !PT ;  /* 0x0000003834007209 */ /* 0x000fc40007810000 */
[C---:B------:R-:W-:Y:S01]  /*41c0*/  ISETP.GT.AND P5, PT, R10.reuse, 0x19, PT ;  /* 0x000000190a00780c */ /* 0x040fe20003fa4270 */
[----:B------:R-:W4:Y:S01]  /*41d0*/  MUFU.TANH R12, R65 ;  /* 0x00000041000c7308 */ /* 0x000f220000002400 */
[----:B------:R-:W-:Y:S02]  /*41e0*/  ISETP.GT.AND P0, PT, R10, 0x30, PT ;  /* 0x000000300a00780c */ /* 0x000fe40003f04270 */
[----:B-1----:R-:W-:Y:S02]  /*41f0*/  FSEL R160, R160, -INF , P3 ;  /* 0xff800000a0a07808 */ /* 0x002fe40001800000 */
[----:B---3--:R-:W-:Y:S02]  /*4200*/  FSEL R162, R162, -INF , P1 ;  /* 0xff800000a2a27808 */ /* 0x008fe40000800000 */
[----:B------:R-:W-:Y:S01]  /*4210*/  ISETP.GT.AND P3, PT, R13, RZ, PT ;  /* 0x000000ff0d00720c */ /* 0x000fe20003f64270 */
[----:B------:R-:W1:Y:S01]  /*4220*/  MUFU.TANH R173, R44 ;  /* 0x0000002c00ad7308 */ /* 0x000e620000002400 */
[----:B--2---:R-:W-:-:S02]  /*4230*/  FSEL R54, R54, -INF , P6 ;  /* 0xff80000036367808 */ /* 0x004fc40003000000 */
[----:B------:R-:W-:Y:S02]  /*4240*/  ISETP.GT.AND P1, PT, R13, 0x1, PT ;  /* 0x000000010d00780c */ /* 0x000fe40003f24270 */
[----:B------:R-:W-:Y:S02]  /*4250*/  FMNMX.FTZ R0, R20, R0, !PT ;  /* 0x0000000014007209 */ /* 0x000fe40007810000 */
[----:B------:R-:W-:Y:S01]  /*4260*/  ISETP.GT.AND P4, PT, R10, 0x20, PT ;  /* 0x000000200a00780c */ /* 0x000fe20003f84270 */
[----:B------:R-:W2:Y:S01]  /*4270*/  MUFU.TANH R172, R45 ;  /* 0x0000002d00ac7308 */ /* 0x000ea20000002400 */
[----:B----4-:R-:W-:Y:S02]  /*4280*/  FSEL R4, R12, -INF , P5 ;  /* 0xff8000000c047808 */ /* 0x010fe40002800000 */
[----:B------:R-:W-:Y:S02]  /*4290*/  ISETP.GT.AND P5, PT, R10, 0x31, PT ;  /* 0x000000310a00780c */ /* 0x000fe40003fa4270 */
[----:B------:R-:W-:-:S02]  /*42a0*/  FMNMX.FTZ R0, R54, R0, !PT ;  /* 0x0000000036007209 */ /* 0x000fc40007810000 */
[----:B------:R-:W-:Y:S01]  /*42b0*/  FSEL R53, R53, -INF , P3 ;  /* 0xff80000035357808 */ /* 0x000fe20001800000 */
[----:B------:R-:W3:Y:S01]  /*42c0*/  MUFU.TANH R21, R21 ;  /* 0x0000001500157308 */ /* 0x000ee20000002400 */
[----:B-1----:R-:W-:Y:S02]  /*42d0*/  FSEL R173, R173, -INF , P0 ;  /* 0xff800000adad7808 */ /* 0x002fe40000000000 */
[----:B------:R-:W-:Y:S02]  /*42e0*/  ISETP.GT.AND P0, PT, R13, 0x8, PT ;  /* 0x000000080d00780c */ /* 0x000fe40003f04270 */
[----:B------:R-:W-:Y:S02]  /*42f0*/  FSEL R12, R2, -INF , P1 ;  /* 0xff800000020c7808 */ /* 0x000fe40000800000 */
[----:B------:R-:W-:Y:S01]  /*4300*/  FSEL R159, R159, -INF , P4 ;  /* 0xff8000009f9f7808 */ /* 0x000fe20002000000 */
[----:B------:R-:W1:Y:S01]  /*4310*/  MUFU.TANH R171, R40 ;  /* 0x0000002800ab7308 */ /* 0x000e620000002400 */
[----:B------:R-:W-:-:S02]  /*4320*/  ISETP.GT.AND P4, PT, R10, 0x38, PT ;  /* 0x000000380a00780c */ /* 0x000fc40003f84270 */
[----:B--2---:R-:W-:Y:S02]  /*4330*/  FSEL R172, R172, -INF , P5 ;  /* 0xff800000acac7808 */ /* 0x004fe40002800000 */
[----:B------:R-:W-:Y:S02]  /*4340*/  ISETP.GT.AND P5, PT, R13, 0x9, PT ;  /* 0x000000090d00780c */ /* 0x000fe40003fa4270 */
[----:B------:R-:W-:Y:S01]  /*4350*/  FMNMX.FTZ R0, R7, R0, !PT ;  /* 0x0000000007007209 */ /* 0x000fe20007810000 */
[----:B------:R-:W2:Y:S01]  /*4360*/  MUFU.TANH R24, R24 ;  /* 0x0000001800187308 */ /* 0x000ea20000002400 */
[----:B---3--:R-:W-:Y:S02]  /*4370*/  FSEL R21, R21, -INF , P0 ;  /* 0xff80000015157808 */ /* 0x008fe40000000000 */
[----:B------:R-:W-:Y:S02]  /*4380*/  FMNMX.FTZ R2, R53, R12, !PT ;  /* 0x0000000c35027209 */ /* 0x000fe40007810000 */
[----:B------:R-:W-:-:S02]  /*4390*/  FMNMX.FTZ R0, R6, R0, !PT ;  /* 0x0000000006007209 */ /* 0x000fc40007810000 */
[----:B------:R-:W-:Y:S01]  /*43a0*/  FMNMX.FTZ R2, R21, R2, !PT ;  /* 0x0000000215027209 */ /* 0x000fe20007810000 */
[----:B------:R-:W3:Y:S01]  /*43b0*/  MUFU.TANH R25, R25 ;  /* 0x0000001900197308 */ /* 0x000ee20000002400 */
[----:B-1----:R-:W-:Y:S02]  /*43c0*/  FSEL R171, R171, -INF , P4 ;  /* 0xff800000abab7808 */ /* 0x002fe40002000000 */
[C---:B------:R-:W-:Y:S02]  /*43d0*/  ISETP.GT.AND P4, PT, R13.reuse, 0x10, PT ;  /* 0x000000100d00780c */ /* 0x040fe40003f84270 */
[----:B------:R-:W-:Y:S02]  /*43e0*/  ISETP.GT.AND P6, PT, R10, 0x21, PT ;  /* 0x000000210a00780c */ /* 0x000fe40003fc4270 */
[----:B------:R-:W-:Y:S01]  /*43f0*/  ISETP.GT.AND P3, PT, R13, 0x11, PT ;  /* 0x000000110d00780c */ /* 0x000fe20003f64270 */
[----:B------:R-:W1:Y:S01]  /*4400*/  MUFU.TANH R26, R26 ;  /* 0x0000001a001a7308 */ /* 0x000e620000002400 */
[----:B--2---:R-:W-:-:S02]  /*4410*/  FSEL R24, R24, -INF , P5 ;  /* 0xff80000018187808 */ /* 0x004fc40002800000 */
[----:B------:R-:W-:Y:S02]  /*4420*/  FMNMX.FTZ R0, R5, R0, !PT ;  /* 0x0000000005007209 */ /* 0x000fe40007810000 */
[----:B------:R-:W-:Y:S02]  /*4430*/  FMNMX.FTZ R2, R24, R2, !PT ;  /* 0x0000000218027209 */ /* 0x000fe40007810000 */
[----:B------:R-:W-:Y:S01]  /*4440*/  FSEL R161, R161, -INF , P6 ;  /* 0xff800000a1a17808 */ /* 0x000fe20003000000 */
[----:B------:R-:W2:Y:S01]  /*4450*/  MUFU.TANH R9, R66 ;  /* 0x0000004200097308 */ /* 0x000ea20000002400 */
[----:B---3--:R-:W-:Y:S02]  /*4460*/  FSEL R11, R25, -INF , P4 ;  /* 0xff800000190b7808 */ /* 0x008fe40002000000 */
[----:B------:R-:W-:Y:S02]  /*4470*/  ISETP.GT.AND P6, PT, R10, 0x39, PT ;  /* 0x000000390a00780c */ /* 0x000fe40003fc4270 */
[----:B------:R-:W-:-:S02]  /*4480*/  ISETP.GT.AND P1, PT, R13, 0x18, PT ;  /* 0x000000180d00780c */ /* 0x000fc40003f24270 */
[----:B------:R-:W-:Y:S01]  /*4490*/  FMNMX.FTZ R0, R4, R0, !PT ;  /* 0x0000000004007209 */ /* 0x000fe20007810000 */
[----:B------:R-:W3:Y:S01]  /*44a0*/  MUFU.TANH R8, R67 ;  /* 0x0000004300087308 */ /* 0x000ee20000002400 */
[----:B-1----:R-:W-:Y:S02]  /*44b0*/  FSEL R10, R26, -INF , P3 ;  /* 0xff8000001a0a7808 */ /* 0x002fe40001800000 */
[----:B------:R-:W-:Y:S02]  /*44c0*/  FMNMX.FTZ R2, R11, R2, !PT ;  /* 0x000000020b027209 */ /* 0x000fe40007810000 */
[----:B------:R-:W-:Y:S02]  /*44d0*/  ISETP.GT.AND P0, PT, R13, 0x19, PT ;  /* 0x000000190d00780c */ /* 0x000fe40003f04270 */
[----:B------:R-:W-:Y:S01]  /*44e0*/  FMNMX.FTZ R0, R159, R0, !PT ;  /* 0x000000009f007209 */ /* 0x000fe20007810000 */
[----:B------:R1:W4:Y:S01]  /*44f0*/  MUFU.TANH R167, R75 ;  /* 0x0000004b00a77308 */ /* 0x0003220000002400 */
[----:B--2---:R-:W-:-:S02]  /*4500*/  FSEL R9, R9, -INF , P1 ;  /* 0xff80000009097808 */ /* 0x004fc40000800000 */
[----:B------:R-:W-:Y:S02]  /*4510*/  FMNMX.FTZ R2, R10, R2, !PT ;  /* 0x000000020a027209 */ /* 0x000fe40007810000 */
[----:B------:R-:W-:Y:S02]  /*4520*/  ISETP.GT.AND P5, PT, R13, 0x20, PT ;  /* 0x000000200d00780c */ /* 0x000fe40003fa4270 */
[----:B------:R-:W-:Y:S01]  /*4530*/  FMNMX.FTZ R0, R161, R0, !PT ;  /* 0x00000000a1007209 */ /* 0x000fe20007810000 */
[----:B------:R-:W2:Y:S01]  /*4540*/  MUFU.TANH R169, R50 ;  /* 0x0000003200a97308 */ /* 0x000ea20000002400 */
[----:B---3--:R-:W-:Y:S01]  /*4550*/  FSEL R8, R8, -INF , P0 ;  /* 0xff80000008087808 */ /* 0x008fe20000000000 */
[----:B------:R-:W-:Y:S01]  /*4560*/  LDSM.16.MT88.4 R64, [R158+0x2000] ;  /* 0x002000009e40783b */ /* 0x000fe20000004200 */
[----:B------:R-:W-:Y:S02]  /*4570*/  FMNMX.FTZ R2, R9, R2, !PT ;  /* 0x0000000209027209 */ /* 0x000fe40007810000 */
[----:B------:R-:W-:-:S02]  /*4580*/  ISETP.GT.AND P4, PT, R13, 0x21, PT ;  /* 0x000000210d00780c */ /* 0x000fc40003f84270 */
[----:B------:R-:W-:Y:S01]  /*4590*/  FMNMX.FTZ R0, R160, R0, !PT ;  /* 0x00000000a0007209 */ /* 0x000fe20007810000 */
[----:B------:R3:W5:Y:S01]  /*45a0*/  MUFU.TANH R170, R51 ;  /* 0x0000003300aa7308 */ /* 0x0007620000002400 */
[----:B------:R-:W-:Y:S01]  /*45b0*/  FSEL R166, R166, -INF , P5 ;  /* 0xff800000a6a67808 */ /* 0x000fe20002800000 */
[----:B-1----:R-:W-:Y:S01]  /*45c0*/  LDSM.16.MT88.4 R72, [R185+0x4000] ;  /* 0x00400000b948783b */ /* 0x002fe20000004200 */
[----:B------:R-:W-:Y:S02]  /*45d0*/  FMNMX.FTZ R2, R8, R2, !PT ;  /* 0x0000000208027209 */ /* 0x000fe40007810000 */
[----:B------:R-:W-:Y:S02]  /*45e0*/  ISETP.GT.AND P3, PT, R13, 0x28, PT ;  /* 0x000000280d00780c */ /* 0x000fe40003f64270 */
[----:B------:R-:W-:Y:S01]  /*45f0*/  FMNMX.FTZ R0, R162, R0, !PT ;  /* 0x00000000a2007209 */ /* 0x000fe20007810000 */
[----:B------:R-:W-:Y:S01]  /*4600*/  MUFU.TANH R46, R46 ;  /* 0x0000002e002e7308 */ /* 0x000fe20000002400 */
[----:B----4-:R-:W-:-:S02]  /*4610*/  FSEL R167, R167, -INF , P4 ;  /* 0xff800000a7a77808 */ /* 0x010fc40002000000 */
[----:B------:R-:W-:Y:S02]  /*4620*/  FMNMX.FTZ R2, R166, R2, !PT ;  /* 0x00000002a6027209 */ /* 0x000fe40007810000 */
[----:B------:R-:W-:Y:S02]  /*4630*/  ISETP.GT.AND P1, PT, R13, 0x29, PT ;  /* 0x000000290d00780c */ /* 0x000fe40003f24270 */
[----:B------:R-:W-:Y:S01]  /*4640*/  FMNMX.FTZ R0, R173, R0, !PT ;  /* 0x00000000ad007209 */ /* 0x000fe20007810000 */
[----:B------:R-:W1:Y:S01]  /*4650*/  MUFU.TANH R41, R41 ;  /* 0x0000002900297308 */ /* 0x000e620000002400 */
[----:B--2---:R-:W-:Y:S01]  /*4660*/  FSEL R169, R169, -INF , P3 ;  /* 0xff800000a9a97808 */ /* 0x004fe20001800000 */
[----:B---3--:R-:W-:Y:S01]  /*4670*/  LDSM.16.MT88.4 R48, [R165+0x2000] ;  /* 0x00200000a530783b */ /* 0x008fe20000004200 */
[----:B------:R-:W-:Y:S02]  /*4680*/  FMNMX.FTZ R2, R167, R2, !PT ;  /* 0x00000002a7027209 */ /* 0x000fe40007810000 */
[----:B------:R-:W-:-:S02]  /*4690*/  ISETP.GT.AND P0, PT, R13, 0x30, PT ;  /* 0x000000300d00780c */ /* 0x000fc40003f04270 */
[----:B------:R-:W-:Y:S01]  /*46a0*/  FMNMX.FTZ R0, R172, R0, !PT ;  /* 0x00000000ac007209 */ /* 0x000fe20007810000 */
[----:B------:R-:W2:Y:S01]  /*46b0*/  MUFU.TANH R47, R47 ;  /* 0x0000002f002f7308 */ /* 0x000ea20000002400 */
[----:B-----5:R-:W-:Y:S02]  /*46c0*/  FSEL R170, R170, -INF , P1 ;  /* 0xff800000aaaa7808 */ /* 0x020fe40000800000 */
[----:B------:R-:W-:Y:S02]  /*46d0*/  FMNMX.FTZ R2, R169, R2, !PT ;  /* 0x00000002a9027209 */ /* 0x000fe40007810000 */
[----:B------:R-:W-:Y:S02]  /*46e0*/  FMNMX.FTZ R0, R171, R0, !PT ;  /* 0x00000000ab007209 */ /* 0x000fe40007810000 */
[----:B------:R-:W-:Y:S01]  /*46f0*/  ISETP.GT.AND P1, PT, R13, 0x31, PT ;  /* 0x000000310d00780c */ /* 0x000fe20003f24270 */
[----:B------:R-:W3:Y:S01]  /*4700*/  MUFU.TANH R42, R42 ;  /* 0x0000002a002a7308 */ /* 0x000ee20000002400 */
[----:B-1----:R-:W-:-:S02]  /*4710*/  FSEL R168, R41, -INF , P6 ;  /* 0xff80000029a87808 */ /* 0x002fc40003000000 */
[----:B------:R-:W-:Y:S02]  /*4720*/  FSEL R142, R46, -INF , P0 ;  /* 0xff8000002e8e7808 */ /* 0x000fe40000000000 */
[----:B------:R-:W-:Y:S02]  /*4730*/  FMNMX.FTZ R14, R170, R2, !PT ;  /* 0x00000002aa0e7209 */ /* 0x000fe40007810000 */
[----:B------:R-:W-:Y:S01]  /*4740*/  FMNMX.FTZ R0, R168, R0, !PT ;  /* 0x00000000a8007209 */ /* 0x000fe20007810000 */
[----:B------:R-:W1:Y:S01]  /*4750*/  MUFU.TANH R43, R43 ;  /* 0x0000002b002b7308 */ /* 0x000e620000002400 */
[----:B------:R-:W-:Y:S02]  /*4760*/  ISETP.GT.AND P0, PT, R13, 0x38, PT ;  /* 0x000000380d00780c */ /* 0x000fe40003f04270 */
[----:B--2---:R-:W-:Y:S01]  /*4770*/  FSEL R141, R47, -INF , P1 ;  /* 0xff8000002f8d7808 */ /* 0x004fe20000800000 */
[----:B------:R-:W2:Y:S01]  /*4780*/  SHFL.BFLY PT, R2, R0, 0x2, 0x1f ;  /* 0x0c401f0000027f89 */ /* 0x000ea200000e0000 */
[----:B------:R-:W-:-:S02]  /*4790*/  FMNMX.FTZ R14, R142, R14, !PT ;  /* 0x0000000e8e0e7209 */ /* 0x000fc40007810000 */
[----:B------:R-:W-:Y:S02]  /*47a0*/  ISETP.GT.AND P1, PT, R13, 0x39, PT ;  /* 0x000000390d00780c */ /* 0x000fe40003f24270 */
[----:B---3--:R-:W-:Y:S02]  /*47b0*/  FSEL R140, R42, -INF , P0 ;  /* 0xff8000002a8c7808 */ /* 0x008fe40000000000 */
[----:B------:R-:W-:-:S04]  /*47c0*/  FMNMX.FTZ R14, R141, R14, !PT ;  /* 0x0000000e8d0e7209 */ /* 0x000fc80007810000 */
[----:B------:R-:W-:Y:S02]  /*47d0*/  FMNMX.FTZ R14, R140, R14, !PT ;  /* 0x0000000e8c0e7209 */ /* 0x000fe40007810000 */
[----:B-1----:R-:W-:Y:S02]  /*47e0*/  FSEL R164, R43, -INF , P1 ;  /* 0xff8000002ba47808 */ /* 0x002fe40000800000 */
[----:B------:R-:W-:Y:S02]  /*47f0*/  LDSM.16.MT88.4 R40, [R185+0x2000] ;  /* 0x00200000b928783b */ /* 0x000fe40000004200 */
        /* <DEDUP_REMOVED lines=11> */
[----:B------:R-:W2:Y:S01]  /*48b0*/  LDSM.16.MT88.4 R56, [R184+0x2000] ;  /* 0x00200000b838783b */ /* 0x000ea20000004200 */
[--C-:B------:R-:W-:Y:S02]  /*48c0*/  FFMA.FTZ R157, R52, c[0x0][0x2d0], -R143.reuse ;  /* 0x0000b400349d7a23 */ /* 0x100fe4000001088f */
[--C-:B------:R-:W-:Y:S01]  /*48d0*/  FFMA.FTZ R155, R20, c[0x0][0x2d0], -R143.reuse ;  /* 0x0000b400149b7a23 */ /* 0x100fe2000001088f */
[----:B------:R-:W-:Y:S01]  /*48e0*/  MUFU.EX2 R156, R156 ;  /* 0x0000009c009c7308 */ /* 0x000fe20000000800 */
[----:B-1----:R-:W-:Y:S01]  /*48f0*/  FMNMX.FTZ R0, R13, R0, !PT ;  /* 0x000000000d007209 */ /* 0x002fe20007810000 */
[--C-:B------:R-:W-:Y:S02]  /*4900*/  FFMA.FTZ R151, R54, c[0x0][0x2d0], -R143.reuse ;  /* 0x0000b40036977a23 */ /* 0x100fe4000001088f */
[----:B------:R-:W-:Y:S01]  /*4910*/  FFMA.FTZ R150, R7, c[0x0][0x2d0], -R143 ;  /* 0x0000b40007967a23 */ /* 0x000fe2000001088f */
[C---:B------:R-:W-:Y:S01]  /*4920*/  FSETP.NEU.FTZ.AND P0, PT, R0.reuse, -INF , PT ;  /* 0xff8000000000780b */ /* 0x040fe20003f1d000 */
[----:B------:R-:W-:-:S02]  /*4930*/  FMUL.FTZ R163, R0, c[0x0][0x2d0] ;  /* 0x0000b40000a37a20 */ /* 0x000fc40000410000 */
[--C-:B------:R-:W-:Y:S01]  /*4940*/  FFMA.FTZ R146, R6, c[0x0][0x2d0], -R143.reuse ;  /* 0x0000b40006927a23 */ /* 0x100fe2000001088f */
[----:B------:R-:W1:Y:S01]  /*4950*/  MUFU.EX2 R157, R157 ;  /* 0x0000009d009d7308 */ /* 0x000e620000000800 */
[--C-:B------:R-:W-:Y:S01]  /*4960*/  FFMA.FTZ R145, R5, c[0x0][0x2d0], -R143.reuse ;  /* 0x0000b40005917a23 */ /* 0x100fe2000001088f */
[----:B------:R-:W-:Y:S01]  /*4970*/  FSEL R163, R163, RZ, P0 ;  /* 0x000000ffa3a37208 */ /* 0x000fe20000000000 */
[--C-:B------:R-:W-:Y:S02]  /*4980*/  FFMA.FTZ R132, R4, c[0x0][0x2d0], -R143.reuse ;  /* 0x0000b40004847a23 */ /* 0x100fe4000001088f */
[----:B------:R-:W3:Y:S01]  /*4990*/  LDSM.16.MT88.4 R4, [R229+0x4000] ;  /* 0x00400000e504783b */ /* 0x000ee20000004200 */
[----:B------:R-:W-:Y:S02]  /*49a0*/  FFMA.FTZ R159, R159, c[0x0][0x2d0], -R143 ;  /* 0x0000b4009f9f7a23 */ /* 0x000fe4000001088f */
[--C-:B------:R-:W-:Y:S01]  /*49b0*/  FFMA.FTZ R154, R53, c[0x0][0x2d0], -R163.reuse ;  /* 0x0000b400359a7a23 */ /* 0x100fe200000108a3 */
[----:B------:R-:W-:Y:S01]  /*49c0*/  MUFU.EX2 R155, R155 ;  /* 0x0000009b009b7308 */ /* 0x000fe20000000800 */
[----:B------:R-:W-:-:S02]  /*49d0*/  FFMA.FTZ R153, R12, c[0x0][0x2d0], -R163 ;  /* 0x0000b4000c997a23 */ /* 0x000fc400000108a3 */
[--C-:B------:R-:W-:Y:S01]  /*49e0*/  FFMA.FTZ R152, R21, c[0x0][0x2d0], -R163.reuse ;  /* 0x0000b40015987a23 */ /* 0x100fe200000108a3 */
[----:B------:R-:W-:Y:S01]  /*49f0*/  LDSM.16.MT88.4 R12, [R158+0x2800] ;  /* 0x002800009e0c783b */ /* 0x000fe20000004200 */
[--C-:B------:R-:W-:Y:S02]  /*4a00*/  FFMA.FTZ R149, R24, c[0x0][0x2d0], -R163.reuse ;  /* 0x0000b40018957a23 */ /* 0x100fe400000108a3 */
[--C-:B------:R-:W-:Y:S01]  /*4a10*/  FFMA.FTZ R148, R11, c[0x0][0x2d0], -R163.reuse ;  /* 0x0000b4000b947a23 */ /* 0x100fe200000108a3 */
[----:B------:R-:W4:Y:S01]  /*4a20*/  MUFU.EX2 R151, R151 ;  /* 0x0000009700977308 */ /* 0x000f220000000800 */
[--C-:B------:R-:W-:Y:S01]  /*4a30*/  FFMA.FTZ R144, R10, c[0x0][0x2d0], -R163.reuse ;  /* 0x0000b4000a907a23 */ /* 0x100fe200000108a3 */
[----:B-1----:R-:W-:Y:S01]  /*4a40*/  F2FP.PACK_AB R96, R156, R157 ;  /* 0x0000009d9c60723e */ /* 0x002fe200000000ff */
[--C-:B------:R-:W-:Y:S01]  /*4a50*/  FFMA.FTZ R147, R9, c[0x0][0x2d0], -R163.reuse ;  /* 0x0000b40009937a23 */ /* 0x100fe200000108a3 */
[----:B------:R-:W-:Y:S01]  /*4a60*/  LDSM.16.MT88.4 R20, [R185+0x800] ;  /* 0x00080000b914783b */ /* 0x000fe20000004200 */
[----:B------:R-:W-:-:S02]  /*4a70*/  FFMA.FTZ R133, R8, c[0x0][0x2d0], -R163 ;  /* 0x0000b40008857a23 */ /* 0x000fc400000108a3 */
[--C-:B------:R-:W-:Y:S01]  /*4a80*/  FFMA.FTZ R161, R161, c[0x0][0x2d0], -R143.reuse ;  /* 0x0000b400a1a17a23 */ /* 0x100fe2000001088f */
[----:B------:R-:W-:Y:S01]  /*4a90*/  MUFU.EX2 R154, R154 ;  /* 0x0000009a009a7308 */ /* 0x000fe20000000800 */
[----:B------:R-:W1:Y:S01]  /*4aa0*/  LDSM.16.MT88.4 R8, [R185+0x2800] ;  /* 0x00280000b908783b */ /* 0x000e620000004200 */
[--C-:B------:R-:W-:Y:S02]  /*4ab0*/  FFMA.FTZ R160, R160, c[0x0][0x2d0], -R143.reuse ;  /* 0x0000b400a0a07a23 */ /* 0x100fe4000001088f */
[----:B------:R-:W-:Y:S01]  /*4ac0*/  FFMA.FTZ R162, R162, c[0x0][0x2d0], -R143 ;  /* 0x0000b400a2a27a23 */ /* 0x000fe2000001088f */
[----:B------:R-:W-:Y:S01]  /*4ad0*/  LDSM.16.MT88.4 R24, [R165+0x2800] ;  /* 0x00280000a518783b */ /* 0x000fe20000004200 */
[--C-:B------:R-:W-:Y:S02]  /*4ae0*/  FFMA.FTZ R166, R166, c[0x0][0x2d0], -R163.reuse ;  /* 0x0000b400a6a67a23 */ /* 0x100fe400000108a3 */
[----:B------:R-:W5:Y:S01]  /*4af0*/  MUFU.EX2 R153, R153 ;  /* 0x0000009900997308 */ /* 0x000f620000000800 */
[----:B----4-:R-:W-:Y:S01]  /*4b00*/  F2FP.PACK_AB R98, R151, R155 ;  /* 0x0000009b9762723e */ /* 0x010fe200000000ff */
[----:B------:R-:W-:-:S02]  /*4b10*/  FFMA.FTZ R167, R167, c[0x0][0x2d0], -R163 ;  /* 0x0000b400a7a77a23 */ /* 0x000fc400000108a3 */
[--C-:B------:R-:W-:Y:S02]  /*4b20*/  FFMA.FTZ R169, R169, c[0x0][0x2d0], -R163.reuse ;  /* 0x0000b400a9a97a23 */ /* 0x100fe400000108a3 */
[----:B------:R-:W-:Y:S02]  /*4b30*/  FFMA.FTZ R170, R170, c[0x0][0x2d0], -R163 ;  /* 0x0000b400aaaa7a23 */ /* 0x000fe400000108a3 */
[----:B------:R-:W-:Y:S01]  /*4b40*/  MUFU.EX2 R152, R152 ;  /* 0x0000009800987308 */ /* 0x000fe20000000800 */
[--C-:B------:R-:W-:Y:S02]  /*4b50*/  FFMA.FTZ R242, R168, c[0x0][0x2d0], -R143.reuse ;  /* 0x0000b400a8f27a23 */ /* 0x100fe4000001088f */
[--C-:B------:R-:W-:Y:S02]  /*4b60*/  FFMA.FTZ R173, R173, c[0x0][0x2d0], -R143.reuse ;  /* 0x0000b400adad7a23 */ /* 0x100fe4000001088f */
[--C-:B------:R-:W-:Y:S02]  /*4b70*/  FFMA.FTZ R172, R172, c[0x0][0x2d0], -R143.reuse ;  /* 0x0000b400acac7a23 */ /* 0x100fe4000001088f */
[----:B------:R-:W-:Y:S01]  /*4b80*/  FFMA.FTZ R171, R171, c[0x0][0x2d0], -R143 ;  /* 0x0000b400abab7a23 */ /* 0x000fe2000001088f */
[----:B------:R-:W4:Y:S01]  /*4b90*/  MUFU.EX2 R149, R149 ;  /* 0x0000009500957308 */ /* 0x000f220000000800 */
[----:B-----5:R-:W-:Y:S01]  /*4ba0*/  F2FP.PACK_AB R97, R153, R154 ;  /* 0x0000009a9961723e */ /* 0x020fe200000000ff */
[----:B------:R-:W-:-:S02]  /*4bb0*/  FFMA.FTZ R168, R142, c[0x0][0x2d0], -R163 ;  /* 0x0000b4008ea87a23 */ /* 0x000fc400000108a3 */
[--C-:B------:R-:W-:Y:S02]  /*4bc0*/  FFMA.FTZ R174, R141, c[0x0][0x2d0], -R163.reuse ;  /* 0x0000b4008dae7a23 */ /* 0x100fe400000108a3 */
[--C-:B------:R-:W-:Y:S02]  /*4bd0*/  FFMA.FTZ R175, R140, c[0x0][0x2d0], -R163.reuse ;  /* 0x0000b4008caf7a23 */ /* 0x100fe400000108a3 */
[----:B------:R-:W-:Y:S01]  /*4be0*/  MUFU.EX2 R150, R150 ;  /* 0x0000009600967308 */ /* 0x000fe20000000800 */
[----:B------:R-:W-:Y:S01]  /*4bf0*/  FFMA.FTZ R239, R164, c[0x0][0x2d0], -R163 ;  /* 0x0000b400a4ef7a23 */ /* 0x000fe200000108a3 */
[----:B------:R-:W-:Y:S01]  /*4c00*/  LDSM.16.MT88.4 R140, [R165+0x3800] ;  /* 0x00380000a58c783b */ /* 0x000fe20000004200 */
[----:B------:R-:W-:Y:S02]  /*4c10*/  FADD.FTZ R156, R157, R156 ;  /* 0x0000009c9d9c7221 */ /* 0x000fe40000010000 */
[----:B------:R-:W-:Y:S02]  /*4c20*/  FADD.FTZ R153, R154, R153 ;  /* 0x000000999a997221 */ /* 0x000fe40000010000 */
[----:B------:R-:W-:Y:S01]  /*4c30*/  FADD.FTZ R155, R155, R156 ;  /* 0x0000009c9b9b7221 */ /* 0x000fe20000010000 */
[----:B----4-:R-:W-:Y:S01]  /*4c40*/  F2FP.PACK_AB R99, R149, R152 ;  /* 0x000000989563723e */ /* 0x010fe200000000ff */
[----:B------:R-:W4:Y:S01]  /*4c50*/  MUFU.EX2 R146, R146 ;  /* 0x0000009200927308 */ /* 0x000f220000000800 */
[----:B------:R-:W-:-:S02]  /*4c60*/  FADD.FTZ R152, R152, R153 ;  /* 0x0000009998987221 */ /* 0x000fc40000010000 */
[----:B------:R-:W-:Y:S02]  /*4c70*/  FADD.FTZ R155, R151, R155 ;  /* 0x0000009b979b7221 */ /* 0x000fe40000010000 */
[----:B------:R-:W-:Y:S01]  /*4c80*/  FADD.FTZ R152, R149, R152 ;  /* 0x0000009895987221 */ /* 0x000fe20000010000 */
[C---:B------:R-:W-:Y:S02]  /*4c90*/  HMMA.16816.F32 R36, R96.reuse, R40, RZ ;  /* 0x000000286024723c */ /* 0x040fe400000018ff */
[----:B------:R-:W-:Y:S06]  /*4ca0*/  MUFU.EX2 R145, R145 ;  /* 0x0000009100917308 */ /* 0x000fec0000000800 */
[C---:B--2---:R-:W-:Y:S02]  /*4cb0*/  HMMA.16816.F32 R52, R96.reuse, R56, RZ ;  /* 0x000000386034723c */ /* 0x044fe400000018ff */
[----:B------:R-:W-:Y:S06]  /*4cc0*/  MUFU.EX2 R132, R132 ;  /* 0x0000008400847308 */ /* 0x000fec0000000800 */
[C---:B------:R-:W-:Y:S02]  /*4cd0*/  HMMA.16816.F32 R40, R96.reuse, R42, RZ ;  /* 0x0000002a6028723c */ /* 0x040fe400000018ff */
[----:B------:R-:W-:Y:S06]  /*4ce0*/  MUFU.EX2 R148, R148 ;  /* 0x0000009400947308 */ /* 0x000fec0000000800 */
[C---:B------:R-:W-:Y:S02]  /*4cf0*/  HMMA.16816.F32 R56, R96.reuse, R58, RZ ;  /* 0x0000003a6038723c */ /* 0x040fe400000018ff */
[----:B------:R-:W2:Y:S06]  /*4d00*/  MUFU.EX2 R144, R144 ;  /* 0x0000009000907308 */ /* 0x000eac0000000800 */
        /* <DEDUP_REMOVED lines=31> */
[----:B------:R-:W1:Y:S06]  /*4f00*/  MUFU.EX2 R174, R174 ;  /* 0x000000ae00ae7308 */ /* 0x000e6c0000000800 */
[C---:B------:R-:W-:Y:S02]  /*4f10*/  HMMA.16816.F32 R80, R96.reuse, R82, RZ ;  /* 0x000000526050723c */ /* 0x040fe400000018ff */
[----:B------:R-:W1:Y:S06]  /*4f20*/  MUFU.EX2 R175, R175 ;  /* 0x000000af00af7308 */ /* 0x000e6c0000000800 */
[C---:B------:R-:W-:Y:S02]  /*4f30*/  HMMA.16816.F32 R88, R96.reuse, R90, RZ ;  /* 0x0000005a6058723c */ /* 0x040fe400000018ff */
[----:B------:R-:W1:Y:S06]  /*4f40*/  MUFU.EX2 R239, R239 ;  /* 0x000000ef00ef7308 */ /* 0x000e6c0000000800 */
[C---:B---3--:R-:W-:Y:S07]  /*4f50*/  HMMA.16816.F32 R92, R96.reuse, R4, RZ ;  /* 0x00000004605c723c */ /* 0x048fee00000018ff */
[----:B----4-:R-:W-:Y:S01]  /*4f60*/  F2FP.PACK_AB R4, R146, R150 ;  /* 0x000000969204723e */ /* 0x010fe200000000ff */
[----:B------:R-:W-:Y:S01]  /*4f70*/  HMMA.16816.F32 R96, R96, R6, RZ ;  /* 0x000000066060723c */ /* 0x000fe200000018ff */
[----:B--2---:R-:W-:Y:S01]  /*4f80*/  F2FP.PACK_AB R5, R144, R148 ;  /* 0x000000949005723e */ /* 0x004fe200000000ff */
[----:B------:R-:W-:-:S02]  /*4f90*/  FADD.FTZ R150, R150, R155 ;  /* 0x0000009b96967221 */ /* 0x000fc40000010000 */
[----:B------:R-:W-:Y:S02]  /*4fa0*/  FADD.FTZ R148, R148, R152 ;  /* 0x0000009894947221 */ /* 0x000fe40000010000 */
[----:B------:R-:W-:Y:S01]  /*4fb0*/  FADD.FTZ R150, R146, R150 ;  /* 0x0000009692967221 */ /* 0x000fe20000010000 */
[----:B------:R-:W-:Y:S01]  /*4fc0*/  F2FP.PACK_AB R6, R132, R145 ;  /* 0x000000918406723e */ /* 0x000fe200000000ff */
[----:B------:R-:W-:Y:S01]  /*4fd0*/  FADD.FTZ R148, R144, R148 ;  /* 0x0000009490947221 */ /* 0x000fe20000010000 */
[----:B-----5:R-:W-:Y:S01]  /*4fe0*/  F2FP.PACK_AB R7, R133, R147 ;  /* 0x000000938507723e */ /* 0x020fe200000000ff */
[----:B------:R-:W-:Y:S02]  /*4ff0*/  FADD.FTZ R145, R145, R150 ;  /* 0x0000009691917221 */ /* 0x000fe40000010000 */
[----:B------:R-:W-:Y:S02]  /*5000*/  FADD.FTZ R147, R147, R148 ;  /* 0x0000009493937221 */ /* 0x000fe40000010000 */
[----:B------:R-:W-:-:S02]  /*5010*/  FADD.FTZ R145, R132, R145 ;  /* 0x0000009184917221 */ /* 0x000fc40000010000 */
[----:B-1----:R-:W-:Y:S01]  /*5020*/  HMMA.16816.F32 R36, R4, R8, R36 ;  /* 0x000000080424723c */ /* 0x002fe20000001824 */
        /* <DEDUP_REMOVED lines=46> */
[C---:B-1----:R-:W-:Y:S01]  /*5310*/  HMMA.16816.F32 R128, R4.reuse, R8, R128 ;  /* 0x000000080480723c */ /* 0x042fe20000001880 */
[----:B------:R-:W-:Y:S02]  /*5320*/  FADD.FTZ R160, R162, R160 ;  /* 0x000000a0a2a07221 */ /* 0x000fe40000010000 */
[----:B------:R-:W-:Y:S02]  /*5330*/  FADD.FTZ R169, R170, R169 ;  /* 0x000000a9aaa97221 */ /* 0x000fe40000010000 */
[----:B------:R-:W-:Y:S02]  /*5340*/  FADD.FTZ R160, R173, R160 ;  /* 0x000000a0ada07221 */ /* 0x000fe40000010000 */
[----:B------:R-:W-:Y:S01]  /*5350*/  FADD.FTZ R169, R168, R169 ;  /* 0x000000a9a8a97221 */ /* 0x000fe20000010000 */
[----:B------:R-:W-:Y:S01]  /*5360*/  HMMA.16816.F32 R124, R4, R10, R124 ;  /* 0x0000000a047c723c */ /* 0x000fe2000000187c */
[----:B------:R-:W1:Y:S01]  /*5370*/  LDSM.16.MT88.4 R8, [R184+0x3000] ;  /* 0x00300000b808783b */ /* 0x000e620000004200 */
[----:B------:R-:W-:-:S02]  /*5380*/  FADD.FTZ R160, R172, R160 ;  /* 0x000000a0aca07221 */ /* 0x000fc40000010000 */
[----:B------:R-:W-:Y:S02]  /*5390*/  FADD.FTZ R169, R174, R169 ;  /* 0x000000a9aea97221 */ /* 0x000fe40000010000 */
[----:B------:R-:W-:Y:S02]  /*53a0*/  FADD.FTZ R160, R171, R160 ;  /* 0x000000a0aba07221 */ /* 0x000fe40000010000 */
[----:B--2---:R-:W-:Y:S01]  /*53b0*/  HMMA.16816.F32 R120, R4, R16, R120 ;  /* 0x000000100478723c */ /* 0x004fe20000001878 */
[----:B------:R-:W-:-:S07]  /*53c0*/  FADD.FTZ R169, R175, R169 ;  /* 0x000000a9afa97221 */ /* 0x000fce0000010000 */
        /* <DEDUP_REMOVED lines=32> */
[----:B------:R-:W-:-:S02]  /*55d0*/  F2FP.PACK_AB R4, R172, R173 ;  /* 0x000000adac04723e */ /* 0x000fc400000000ff */
[----:B------:R-:W-:Y:S02]  /*55e0*/  F2FP.PACK_AB R5, R174, R168 ;  /* 0x000000a8ae05723e */ /* 0x000fe400000000ff */
[C---:B------:R-:W-:Y:S01]  /*55f0*/  F2FP.PACK_AB R6, R242.reuse, R171 ;  /* 0x000000abf206723e */ /* 0x040fe200000000ff */
[----:B------:R-:W-:Y:S01]  /*5600*/  FADD.FTZ R242, R242, R160 ;  /* 0x000000a0f2f27221 */ /* 0x000fe20000010000 */
[C---:B------:R-:W-:Y:S01]  /*5610*/  F2FP.PACK_AB R7, R239.reuse, R175 ;  /* 0x000000afef07723e */ /* 0x040fe200000000ff */
[----:B------:R-:W-:-:S06]  /*5620*/  FADD.FTZ R239, R239, R169 ;  /* 0x000000a9efef7221 */ /* 0x000fcc0000010000 */
        /* <DEDUP_REMOVED lines=43> */
[----:B------:R-:W-:Y:S02]  /*58e0*/  ISETP.GE.AND P0, PT, R207, c[0x0][0x1d4], PT ;  /* 0x00007500cf007a0c */ /* 0x000fe40003f06270 */
[C---:B------:R-:W-:Y:S01]  /*58f0*/  LEA R6, P4, R5.reuse, R8, 0x6 ;  /* 0x0000000805067211 */ /* 0x040fe200078830ff */
[----:B------:R-:W-:Y:S01]  /*5900*/  @!PT LDS RZ, [RZ] ;  /* 0x00000000fffff984 */ /* 0x000fe20000000800 */
[----:B------:R-:W-:Y:S01]  /*5910*/  @!PT LDS RZ, [RZ] ;  /* 0x00000000fffff984 */ /* 0x000fe20000000800 */
[----:B------:R-:W-:Y:S01]  /*5920*/  @!PT LDS RZ, [RZ] ;  /* 0x00000000fffff984 */ /* 0x000fe20000000800 */
[----:B------:R1:W-:Y:S03]  /*5930*/  LDGSTS.E.BYPASS.LTC128B.128 [R212+0xc100], [R8.64], !P3 ;  /* 0x0c10000008d47fae */ /* 0x0003e6000d901d48 */
[----:B------:R-:W-:-:S03]  /*5940*/  LEA.HI.X R7, R5, R9, R4, 0x6, P4 ;  /* 0x0000000905077211 */ /* 0x000fc600020f3404 */
[----:B------:R1:W-:Y:S04]  /*5950*/  LDGSTS.E.BYPASS.LTC128B.128 [R212+0xe100], [R8.64+0x80], !P1 ;  /* 0x0e10008008d47fae */ /* 0x0003e8000c901d48 */
[----:B------:R1:W-:Y:S04]  /*5960*/  LDGSTS.E.BYPASS.LTC128B.128 [R212+0x10100], [R8.64+0x100], !P0 ;  /* 0x1010010008d47fae */ /* 0x0003e8000c101d48 */
[----:B------:R1:W-:Y:S04]  /*5970*/  LDGSTS.E.BYPASS.LTC128B.128 [R212+0xd100], [R6.64], !P3 ;  /* 0x0d10000006d47fae */ /* 0x0003e8000d901d48 */
[----:B------:R1:W-:Y:S04]  /*5980*/  LDGSTS.E.BYPASS.LTC128B.128 [R212+0xf100], [R6.64+0x80], !P1 ;  /* 0x0f10008006d47fae */ /* 0x0003e8000c901d48 */
[----:B------:R1:W-:Y:S02]  /*5990*/  LDGSTS.E.BYPASS.LTC128B.128 [R212+0x11100], [R6.64+0x100], !P0 ;  /* 0x1110010006d47fae */ /* 0x0003e4000c101d48 */
.L_x_2134:
[----:B------:R-:W-:Y:S05]  /*59a0*/  BSYNC B0 ;  /* 0x0000000000007941 */ /* 0x000fea0003800000 */
.L_x_2133:
[----:B------:R-:W-:Y:S01]  /*59b0*/  @P2 IMAD.HI.U32 R4, R197, c[0x0][0x2c8], RZ ;  /* 0x0000b200c5042a27 */ /* 0x000fe200078e00ff */
[----:B------:R-:W-:Y:S01]  /*59c0*/  IADD3 R248, R3, -0x2, RZ ;  /* 0xfffffffe03f87810 */ /* 0x000fe20007ffe0ff */
[----:B------:R-:W0:Y:S02]  /*59d0*/  LDGDEPBAR ;  /* 0x00000000000079af */ /* 0x000e240000000000 */
[----:B------:R-:W-:Y:S01]  /*59e0*/  IMAD.MOV.U32 R5, RZ, RZ, R197 ;  /* 0x000000ffff057224 */ /* 0x000fe200078e00c5 */
[----:B------:R-:W-:Y:S01]  /*59f0*/  @P2 SHF.R.U32.HI R5, RZ, c[0x0][0x2cc], R4 ;  /* 0x0000b300ff052a19 */ /* 0x000fe20000011604 */
[----:B------:R-:W-:-:S02]  /*5a00*/  IMAD.MOV.U32 R133, RZ, RZ, 0x1 ;  /* 0x00000001ff857424 */ /* 0x000fc400078e00ff */
[----:B------:R-:W-:Y:S01]  /*5a10*/  IMAD.MOV.U32 R238, RZ, RZ, RZ ;  /* 0x000000ffffee7224 */ /* 0x000fe200078e00ff */
[----:B------:R-:W-:-:S04]  /*5a20*/  IADD3 R5, R5, R244, -R243 ;  /* 0x000000f405057210 */ /* 0x000fc80007ffe8f3 */
[----:B------:R-:W-:-:S04]  /*5a30*/  SHF.R.S32.HI R4, RZ, 0x1f, R5 ;  /* 0x0000001fff047819 */ /* 0x000fc80000011405 */
[----:B------:R-:W-:-:S04]  /*5a40*/  LEA.HI R4, R4, R5, RZ, 0x6 ;  /* 0x0000000504047211 */ /* 0x000fc800078f30ff */
[----:B------:R-:W-:-:S04]  /*5a50*/  SHF.R.S32.HI R245, RZ, 0x6, R4 ;  /* 0x00000006fff57819 */ /* 0x000fc80000011404 */
[----:B------:R-:W-:-:S04]  /*5a60*/  IMNMX R245, R233, R245, !PT ;  /* 0x000000f5e9f57217 */ /* 0x000fc80007800200 */
[----:B------:R-:W-:-:S13]  /*5a70*/  ISETP.GE.AND P0, PT, R248, R245, PT ;  /* 0x000000f5f800720c */ /* 0x000fda0003f06270 */
[----:B------:R-:W-:Y:S05]  /*5a80*/  @!P0 BRA `(.L_x_2135) ;  /* 0x0000322000008947 */ /* 0x000fea0003800000 */
[----:B------:R-:W-:Y:S01]  /*5a90*/  MOV R132, R0 ;  /* 0x0000000000847202 */ /* 0x000fe20000000f00 */
[----:B------:R-:W-:Y:S01]  /*5aa0*/  IMAD.MOV.U32 R247, RZ, RZ, R248 ;  /* 0x000000fffff77224 */ /* 0x000fe200078e00f8 */
[----:B------:R-:W-:Y:S01]  /*5ab0*/  MOV R3, R2 ;  /* 0x0000000200037202 */ /* 0x000fe20000000f00 */
[----:B------:R-:W-:Y:S01]  /*5ac0*/  IMAD.MOV.U32 R133, RZ, RZ, 0x1 ;  /* 0x00000001ff857424 */ /* 0x000fe200078e00ff */
[----:B------:R-:W-:Y:S02]  /*5ad0*/  MOV R238, RZ ;  /* 0x000000ff00ee7202 */ /* 0x000fe40000000f00 */
.L_x_2136:
        /* <DEDUP_REMOVED lines=19> */
[----:B-1----:R-:W1:Y:S02]  /*5c10*/  LDSM.16.M88.4 R8, [R194] ;  /* 0x00000000c208783b */ /* 0x002e640000000200 */
[----:B------:R-:W-:Y:S02]  /*5c20*/  @!P6 SHF.L.U64.HI R2, R20, 0x6, R0 ;  /* 0x000000061402e819 */ /* 0x000fe40000010200 */
[----:B------:R-:W-:Y:S02]  /*5c30*/  @!P6 LEA R0, P0, R156, R157, 0x5 ;  /* 0x0000009d9c00e211 */ /* 0x000fe400078028ff */
[-C--:B------:R-:W-:Y:S02]  /*5c40*/  @!P6 IADD3 R157, P5, R157, R236.reuse, RZ ;  /* 0x000000ec9d9de210 */ /* 0x080fe40007fbe0ff */
[----:B------:R-:W2:Y:S01]  /*5c50*/  LDSM.16.M88.4 R16, [R194+0x800] ;  /* 0x00080000c210783b */ /* 0x000ea20000000200 */
[----:B------:R-:W-:Y:S07]  /*5c60*/  @!P6 IADD3 R0, P4, R0, R236, RZ ;  /* 0x000000ec0000e210 */ /* 0x000fee0007f9e0ff */
        /* <DEDUP_REMOVED lines=14> */
[----:B------:R-:W-:Y:S02]  /*5d50*/  @!P6 ISETP.GE.AND P0, PT, R207, c[0x0][0x1d4], PT ;  /* 0x00007500cf00ea0c */ /* 0x000fe40003f06270 */
[-C--:B------:R-:W-:Y:S02]  /*5d60*/  @!P6 IADD3.X R2, R2, R198.reuse, RZ, P5, !PT ;  /* 0x000000c60202e210 */ /* 0x080fe40002ffe4ff */
[C---:B------:R-:W-:Y:S03]  /*5d70*/  @!P6 LEA R158, P5, R157.reuse, c[0x0][0x1f8], 0x1 ;  /* 0x00007e009d9eea11 */ /* 0x040fe600078a08ff */
[C---:B----4-:R-:W-:Y:S01]  /*5d80*/  HMMA.16816.F32 R28, R32.reuse, R136, RZ ;  /* 0x00000088201c723c */ /* 0x050fe200000018ff */
[----:B------:R-:W-:Y:S03]  /*5d90*/  @!P6 LEA.HI.X R159, R157, c[0x0][0x1fc], R2, 0x1, P5 ;  /* 0x00007f009d9fea11 */ /* 0x000fe600028f0c02 */
[----:B------:R-:W-:Y:S03]  /*5da0*/  @!P6 IMAD R2, R238, 0x6000, R211 ;  /* 0x00006000ee02e824 */ /* 0x000fe600078e02d3 */
[----:B------:R-:W-:Y:S01]  /*5db0*/  @!P6 IADD3.X R136, R156, R198, RZ, P4, !PT ;  /* 0x000000c69c88e210 */ /* 0x000fe200027fe4ff */
[----:B------:R-:W-:Y:S01]  /*5dc0*/  HMMA.16816.F32 R32, R32, R138, RZ ;  /* 0x0000008a2020723c */ /* 0x000fe200000018ff */
[C---:B------:R-:W-:Y:S04]  /*5dd0*/  @!P6 LEA R156, P4, R0.reuse, c[0x0][0x1f8], 0x1 ;  /* 0x00007e00009cea11 */ /* 0x040fe800078808ff */
[----:B------:R-:W-:Y:S02]  /*5de0*/  @!P6 LEA.HI.X R157, R0, c[0x0][0x1fc], R136, 0x1, P4 ;  /* 0x00007f00009dea11 */ /* 0x000fe400020f0c88 */
[----:B------:R-:W3:Y:S01]  /*5df0*/  LDSM.16.M88.4 R136, [R193+0x1800] ;  /* 0x00180000c188783b */ /* 0x000ee20000000200 */
[C---:B-1----:R-:W-:Y:S05]  /*5e00*/  HMMA.16816.F32 R4, R140.reuse, R144, R4 ;  /* 0x000000908c04723c */ /* 0x042fea0000001804 */
[C---:B------:R-:W-:Y:S02]  /*5e10*/  IADD3 R0, R134.reuse, R194, RZ ;  /* 0x000000c286007210 */ /* 0x040fe40007ffe0ff */
[----:B------:R-:W-:Y:S01]  /*5e20*/  @!PT LDS RZ, [RZ] ;  /* 0x00000000fffff984 */ /* 0x000fe20000000800 */
[----:B------:R-:W-:Y:S01]  /*5e30*/  @!PT LDS RZ, [RZ] ;  /* 0x00000000fffff984 */ /* 0x000fe20000000800 */
[----:B------:R-:W-:Y:S01]  /*5e40*/  @!PT LDS RZ, [RZ] ;  /* 0x00000000fffff984 */ /* 0x000fe20000000800 */
[----:B------:R1:W-:Y:S01]  /*5e50*/  @!P6 LDGSTS.E.BYPASS.LTC128B.128 [R2], [R158.64], !P3 ;  /* 0x000000009e02efae */ /* 0x0003e2000d901d48 */
[C---:B------:R-:W-:Y:S07]  /*5e60*/  HMMA.16816.F32 R8, R140.reuse, R146, R8 ;  /* 0x000000928c08723c */ /* 0x040fee0000001808 */
[----:B------:R1:W-:Y:S01]  /*5e70*/  @!P6 LDGSTS.E.BYPASS.LTC128B.128 [R2+0x2000], [R158.64+0x80], !P1 ;  /* 0x020000809e02efae */ /* 0x0003e2000c901d48 */
[C---:B-----5:R-:W-:Y:S07]  /*5e80*/  HMMA.16816.F32 R12, R140.reuse, R148, R12 ;  /* 0x000000948c0c723c */ /* 0x060fee000000180c */
[----:B------:R1:W-:Y:S01]  /*5e90*/  @!P6 LDGSTS.E.BYPASS.LTC128B.128 [R2+0x4000], [R158.64+0x100], !P0 ;  /* 0x040001009e02efae */ /* 0x0003e2000c101d48 */
[C---:B------:R-:W-:Y:S07]  /*5ea0*/  HMMA.16816.F32 R16, R140.reuse, R150, R16 ;  /* 0x000000968c10723c */ /* 0x040fee0000001810 */
[----:B------:R1:W-:Y:S01]  /*5eb0*/  @!P6 LDGSTS.E.BYPASS.LTC128B.128 [R2+0x1000], [R156.64], !P3 ;  /* 0x010000009c02efae */ /* 0x0003e2000d901d48 */
[C---:B--2---:R-:W-:Y:S07]  /*5ec0*/  HMMA.16816.F32 R20, R140.reuse, R152, R20 ;  /* 0x000000988c14723c */ /* 0x044fee0000001814 */
[----:B------:R1:W-:Y:S01]  /*5ed0*/  @!P6 LDGSTS.E.BYPASS.LTC128B.128 [R2+0x3000], [R156.64+0x80], !P1 ;  /* 0x030000809c02efae */ /* 0x0003e2000c901d48 */
[C---:B------:R-:W-:Y:S07]  /*5ee0*/  HMMA.16816.F32 R24, R140.reuse, R154, R24 ;  /* 0x0000009a8c18723c */ /* 0x040fee0000001818 */
[----:B------:R1:W-:Y:S01]  /*5ef0*/  @!P6 LDGSTS.E.BYPASS.LTC128B.128 [R2+0x5000], [R156.64+0x100], !P0 ;  /* 0x050001009c02efae */ /* 0x0003e2000c101d48 */
[C---:B---3--:R-:W-:Y:S07]  /*5f00*/  HMMA.16816.F32 R28, R140.reuse, R136, R28 ;  /* 0x000000888c1c723c */ /* 0x048fee000000181c */
[----:B------:R-:W-:Y:S01]  /*5f10*/  LDSM.16.M88.4 R160, [R0] ;  /* 0x0000000000a0783b */ /* 0x000fe20000000200 */
[----:B------:R-:W-:Y:S07]  /*5f20*/  HMMA.16816.F32 R32, R140, R138, R32 ;  /* 0x0000008a8c20723c */ /* 0x000fee0000001820 */
[----:B------:R-:W-:Y:S08]  /*5f30*/  LDSM.16.M88.4 R144, [R0+0x800] ;  /* 0x000800000090783b */ /* 0x000ff00000000200 */
[----:B------:R-:W-:Y:S01]  /*5f40*/  LDSM.16.M88.4 R148, [R0+0x1000] ;  /* 0x001000000094783b */ /* 0x000fe20000000200 */
[----:B-1----:R-:W-:Y:S07]  /*5f50*/  IADD3 R2, R134, R193, RZ ;  /* 0x000000c186027210 */ /* 0x002fee0007ffe0ff */
[----:B------:R-:W1:Y:S08]  /*5f60*/  LDSM.16.M88.4 R156, [R187] ;  /* 0x00000000bb9c783b */ /* 0x000e700000000200 */
        /* <DEDUP_REMOVED lines=106> */
[C---:B-----5:R-:W-:Y:S07]  /*6610*/  HMMA.16816.F32 R28, R164.reuse, R152, R28 ;  /* 0x00000098a41c723c */ /* 0x060fee000000181c */
[-C--:B------:R-:W-:Y:S01]  /*6620*/  IADD3 R152, R184, R192.reuse, RZ ;  /* 0x000000c0b8987210 */ /* 0x080fe20007ffe0ff */
[----:B------:R-:W-:Y:S07]  /*6630*/  HMMA.16816.F32 R32, R164, R154, R32 ;  /* 0x0000009aa420723c */ /* 0x000fee0000001820 */
[----:B------:R-:W-:Y:S01]  /*6640*/  IADD3 R154, R185, R192, RZ ;  /* 0x000000c0b99a7210 */ /* 0x000fe20007ffe0ff */
[C---:B------:R-:W-:Y:S05]  /*6650*/  HMMA.16816.F32 R4, R160.reuse, R168, R4 ;  /* 0x000000a8a004723c */ /* 0x040fea0000001804 */
[C---:B------:R-:W-:Y:S02]  /*6660*/  IADD3 R153, R189.reuse, R154, RZ ;  /* 0x0000009abd997210 */ /* 0x040fe40007ffe0ff */
[----:B------:R-:W-:Y:S01]  /*6670*/  IADD3 R155, R189, R152, RZ ;  /* 0x00000098bd9b7210 */ /* 0x000fe20007ffe0ff */
        /* <DEDUP_REMOVED lines=12> */
[----:B------:R-:W-:Y:S02]  /*6740*/  FMUL.FTZ R6, R6, c[0x0][0x320] ;  /* 0x0000c80006067a20 */ /* 0x000fe40000410000 */
[----:B------:R-:W-:Y:S02]  /*6750*/  FMUL.FTZ R7, R7, c[0x0][0x320] ;  /* 0x0000c80007077a20 */ /* 0x000fe40000410000 */
[----:B------:R-:W-:Y:S01]  /*6760*/  MUFU.TANH R140, R6 ;  /* 0x00000006008c7308 */ /* 0x000fe20000002400 */
[----:B------:R-:W-:Y:S03]  /*6770*/  FMUL.FTZ R0, R4, c[0x0][0x320] ;  /* 0x0000c80004007a20 */ /* 0x000fe60000410000 */
[----:B------:R-:W-:Y:S02]  /*6780*/  FMUL.FTZ R2, R5, c[0x0][0x320] ;  /* 0x0000c80005027a20 */ /* 0x000fe40000410000 */
[----:B------:R-:W-:Y:S02]  /*6790*/  FMUL.FTZ R8, R8, c[0x0][0x320] ;  /* 0x0000c80008087a20 */ /* 0x000fe40000410000 */
        /* <DEDUP_REMOVED lines=14> */
[----:B-1----:R-:W1:Y:S09]  /*6880*/  LDSM.16.M88.4 R4, [R195+0x5000] ;  /* 0x00500000c304783b */ /* 0x002e720000000200 */
[----:B------:R-:W-:Y:S10]  /*6890*/  MUFU.TANH R142, R10 ;  /* 0x0000000a008e7308 */ /* 0x000ff40000002400 */
[----:B------:R2:W-:Y:S10]  /*68a0*/  MUFU.TANH R143, R11 ;  /* 0x0000000b008f7308 */ /* 0x0005f40000002400 */
[----:B------:R-:W-:Y:S10]  /*68b0*/  MUFU.TANH R169, R15 ;  /* 0x0000000f00a97308 */ /* 0x000ff40000002400 */
[----:B------:R-:W3:Y:S01]  /*68c0*/  MUFU.TANH R0, R0 ;  /* 0x0000000000007308 */ /* 0x000ee20000002400 */
[C---:B-1----:R-:W-:Y:S01]  /*68d0*/  HMMA.16816.F32 R20, R172.reuse, R4, R20 ;  /* 0x00000004ac14723c */ /* 0x042fe20000001814 */
[----:B--2---:R-:W1:Y:S01]  /*68e0*/  LDSM.16.M88.4 R8, [R195+0x5800] ;  /* 0x00580000c308783b */ /* 0x004e620000000200 */
[----:B------:R-:W-:Y:S07]  /*68f0*/  DEPBAR.LE SB0, 0x2 ;  /* 0x000080800000791a */ /* 0x000fee0000000000 */
[----:B------:R2:W-:Y:S03]  /*6900*/  MUFU.TANH R168, R14 ;  /* 0x0000000e00a87308 */ /* 0x0005e60000002400 */
[----:B------:R-:W-:Y:S01]  /*6910*/  MOV R5, R246 ;  /* 0x000000f600057202 */ /* 0x000fe20000000f00 */
[C---:B------:R-:W-:Y:S01]  /*6920*/  HMMA.16816.F32 R24, R172.reuse, R6, R24 ;  /* 0x00000006ac18723c */ /* 0x040fe20000001818 */
[----:B------:R-:W-:Y:S06]  /*6930*/  BAR.SYNC.DEFER_BLOCKING 0x0 ;  /* 0x0000000000007b1d */ /* 0x000fec0000010000 */
[----:B------:R-:W-:Y:S05]  /*6940*/  @P2 IMAD.HI.U32 R6, R246, c[0x0][0x2c8], RZ ;  /* 0x0000b200f6062a27 */ /* 0x000fea00078e00ff */
[----:B------:R-:W-:Y:S01]  /*6950*/  @P2 SHF.R.U32.HI R5, RZ, c[0x0][0x2cc], R6 ;  /* 0x0000b300ff052a19 */ /* 0x000fe20000011606 */
[----:B------:R-:W-:Y:S02]  /*6960*/  FMUL.FTZ R4, R20, c[0x0][0x320] ;  /* 0x0000c80014047a20 */ /* 0x000fe40000410000 */
[----:B------:R-:W-:Y:S02]  /*6970*/  FMUL.FTZ R21, R21, c[0x0][0x320] ;  /* 0x0000c80015157a20 */ /* 0x000fe40000410000 */
[----:B------:R-:W-:Y:S07]  /*6980*/  FMUL.FTZ R6, R22, c[0x0][0x320] ;  /* 0x0000c80016067a20 */ /* 0x000fee0000410000 */
[----:B------:R-:W-:Y:S01]  /*6990*/  FMUL.FTZ R24, R24, c[0x0][0x320] ;  /* 0x0000c80018187a20 */ /* 0x000fe20000410000 */
[----:B------:R4:W-:Y:S01]  /*69a0*/  MUFU.TANH R164, R12 ;  /* 0x0000000c00a47308 */ /* 0x0009e20000002400 */
[----:B--2---:R-:W2:Y:S01]  /*69b0*/  SHFL.IDX PT, R14, R5, RZ, 0x1c1f ;  /* 0x001c1fff050e7589 */ /* 0x004ea200000e0000 */
[----:B------:R-:W-:Y:S02]  /*69c0*/  FMUL.FTZ R26, R26, c[0x0][0x320] ;  /* 0x0000c8001a1a7a20 */ /* 0x000fe40000410000 */
[----:B------:R-:W-:Y:S01]  /*69d0*/  FMUL.FTZ R27, R27, c[0x0][0x320] ;  /* 0x0000c8001b1b7a20 */ /* 0x000fe20000410000 */
[C---:B-1----:R-:W-:Y:S04]  /*69e0*/  HMMA.16816.F32 R28, R172.reuse, R8, R28 ;  /* 0x00000008ac1c723c */ /* 0x042fe8000000181c */
[----:B------:R1:W5:Y:S01]  /*69f0*/  SHFL.IDX PT, R7, R5, 0x1, 0x1c1f ;  /* 0x003c1f0005077f89 */ /* 0x00036200000e0000 */
[----:B------:R-:W1:Y:S03]  /*6a00*/  MUFU.TANH R2, R2 ;  /* 0x0000000200027308 */ /* 0x000e660000002400 */
[----:B------:R-:W-:Y:S07]  /*6a10*/  HMMA.16816.F32 R32, R172, R10, R32 ;  /* 0x0000000aac20723c */ /* 0x000fee0000001820 */
[----:B------:R3:W3:Y:S01]  /*6a20*/  MUFU.TANH R165, R13 ;  /* 0x0000000d00a57308 */ /* 0x0006e20000002400 */
[----:B----4-:R-:W-:Y:S05]  /*6a30*/  MOV R12, 0x1 ;  /* 0x00000001000c7802 */ /* 0x010fea0000000f00 */
[----:B------:R-:W-:Y:S04]  /*6a40*/  IMAD R12, R247, -0x40, R12 ;  /* 0xffffffc0f70c7824 */ /* 0x000fe800078e020c */
[----:B------:R-:W4:Y:S01]  /*6a50*/  MUFU.TANH R166, R16 ;  /* 0x0000001000a67308 */ /* 0x000f220000002400 */
[----:B------:R-:W-:Y:S01]  /*6a60*/  FMUL.FTZ R28, R28, c[0x0][0x320] ;  /* 0x0000c8001c1c7a20 */ /* 0x000fe20000410000 */
[----:B------:R-:W-:Y:S01]  /*6a70*/  IADD3 R12, R244, R12, -R213 ;  /* 0x0000000cf40c7210 */ /* 0x000fe20007ffe8d5 */
[----:B------:R-:W-:Y:S02]  /*6a80*/  FMUL.FTZ R29, R29, c[0x0][0x320] ;  /* 0x0000c8001d1d7a20 */ /* 0x000fe40000410000 */
[----:B-1----:R-:W-:Y:S01]  /*6a90*/  FMUL.FTZ R5, R23, c[0x0][0x320] ;  /* 0x0000c80017057a20 */ /* 0x002fe20000410000 */
[----:B------:R-:W-:Y:S01]  /*6aa0*/  IADD3 R12, R12, -R243, RZ ;  /* 0x800000f30c0c7210 */ /* 0x000fe20007ffe0ff */
[----:B------:R-:W-:Y:S03]  /*6ab0*/  FMUL.FTZ R30, R30, c[0x0][0x320] ;  /* 0x0000c8001e1e7a20 */ /* 0x000fe60000410000 */
[----:B------:R-:W-:Y:S01]  /*6ac0*/  MUFU.TANH R167, R17 ;  /* 0x0000001100a77308 */ /* 0x000fe20000002400 */
[----:B------:R-:W-:Y:S01]  /*6ad0*/  FMUL.FTZ R32, R32, c[0x0][0x320] ;  /* 0x0000c80020207a20 */ /* 0x000fe20000410000 */
[C---:B--2---:R-:W-:Y:S01]  /*6ae0*/  IADD3 R14, R12.reuse, R14, RZ ;  /* 0x0000000e0c0e7210 */ /* 0x044fe20007ffe0ff */
[----:B------:R-:W-:Y:S01]  /*6af0*/  FMUL.FTZ R33, R33, c[0x0][0x320] ;  /* 0x0000c80021217a20 */ /* 0x000fe20000410000 */
[----:B-----5:R-:W-:Y:S01]  /*6b00*/  IADD3 R7, R12, R7, RZ ;  /* 0x000000070c077210 */ /* 0x020fe20007ffe0ff */
[----:B---3--:R-:W-:Y:S01]  /*6b10*/  FMUL.FTZ R13, R25, c[0x0][0x320] ;  /* 0x0000c800190d7a20 */ /* 0x008fe20000410000 */
[C---:B------:R-:W-:Y:S01]  /*6b20*/  ISETP.GT.AND P3, PT, R14.reuse, RZ, PT ;  /* 0x000000ff0e00720c */ /* 0x040fe20003f64270 */
[----:B------:R-:W-:Y:S01]  /*6b30*/  FMUL.FTZ R31, R31, c[0x0][0x320] ;  /* 0x0000c8001f1f7a20 */ /* 0x000fe20000410000 */
[----:B------:R-:W-:Y:S01]  /*6b40*/  ISETP.GT.AND P1, PT, R14, 0x1, PT ;  /* 0x000000010e00780c */ /* 0x000fe20003f24270 */
[----:B------:R-:W-:Y:S01]  /*6b50*/  FMUL.FTZ R34, R34, c[0x0][0x320] ;  /* 0x0000c80022227a20 */ /* 0x000fe20000410000 */
[----:B------:R-:W-:Y:S01]  /*6b60*/  FSEL R12, R0, -INF , P3 ;  /* 0xff800000000c7808 */ /* 0x000fe20001800000 */
[----:B------:R-:W1:Y:S01]  /*6b70*/  MUFU.TANH R4, R4 ;  /* 0x0000000400047308 */ /* 0x000e620000002400 */
[----:B------:R-:W-:Y:S01]  /*6b80*/  ISETP.GT.AND P5, PT, R14, 0x8, PT ;  /* 0x000000080e00780c */ /* 0x000fe20003fa4270 */
[----:B------:R-:W-:Y:S01]  /*6b90*/  FMUL.FTZ R35, R35, c[0x0][0x320] ;  /* 0x0000c80023237a20 */ /* 0x000fe20000410000 */
[----:B------:R-:W-:Y:S02]  /*6ba0*/  FSEL R0, R2, -INF , P1 ;  /* 0xff80000002007808 */ /* 0x000fe40000800000 */
[----:B------:R-:W-:Y:S02]  /*6bb0*/  FMNMX.FTZ R2, R12, R3, !PT ;  /* 0x000000030c027209 */ /* 0x000fe40007810000 */
[C---:B------:R-:W-:Y:S02]  /*6bc0*/  ISETP.GT.AND P0, PT, R7.reuse, RZ, PT ;  /* 0x000000ff0700720c */ /* 0x040fe40003f04270 */
[----:B------:R-:W-:Y:S01]  /*6bd0*/  ISETP.GT.AND P4, PT, R14, 0x9, PT ;  /* 0x000000090e00780c */ /* 0x000fe20003f84270 */
[----:B------:R2:W3:Y:S01]  /*6be0*/  MUFU.TANH R176, R21 ;  /* 0x0000001500b07308 */ /* 0x0004e20000002400 */
[----:B------:R-:W-:Y:S02]  /*6bf0*/  FSEL R136, R136, -INF , P5 ;  /* 0xff80000088887808 */ /* 0x000fe40002800000 */
[----:B------:R-:W-:Y:S02]  /*6c00*/  FMNMX.FTZ R2, R0, R2, !PT ;  /* 0x0000000200027209 */ /* 0x000fe40007810000 */
[----:B------:R-:W-:Y:S02]  /*6c10*/  ISETP.GT.AND P6, PT, R7, 0x1, PT ;  /* 0x000000010700780c */ /* 0x000fe40003fc4270 */
[----:B------:R-:W-:Y:S02]  /*6c20*/  FSEL R9, R140, -INF , P0 ;  /* 0xff8000008c097808 */ /* 0x000fe40000000000 */
[----:B------:R-:W-:Y:S01]  /*6c30*/  ISETP.GT.AND P0, PT, R14, 0x10, PT ;  /* 0x000000100e00780c */ /* 0x000fe20003f04270 */
[----:B------:R-:W-:Y:S01]  /*6c40*/  MUFU.TANH R170, R18 ;  /* 0x0000001200aa7308 */ /* 0x000fe20000002400 */
[----:B------:R-:W-:Y:S02]  /*6c50*/  FSEL R137, R137, -INF , P4 ;  /* 0xff80000089897808 */ /* 0x000fe40002000000 */
[----:B------:R-:W-:Y:S02]  /*6c60*/  FMNMX.FTZ R2, R136, R2, !PT ;  /* 0x0000000288027209 */ /* 0x000fe40007810000 */
[----:B------:R-:W-:Y:S02]  /*6c70*/  ISETP.GT.AND P3, PT, R7, 0x8, PT ;  /* 0x000000080700780c */ /* 0x000fe40003f64270 */
[----:B------:R-:W-:Y:S02]  /*6c80*/  FSEL R8, R141, -INF , P6 ;  /* 0xff8000008d087808 */ /* 0x000fe40003000000 */
[----:B------:R-:W-:Y:S01]  /*6c90*/  ISETP.GT.AND P6, PT, R14, 0x11, PT ;  /* 0x000000110e00780c */ /* 0x000fe20003fc4270 */
[----:B------:R-:W5:Y:S01]  /*6ca0*/  MUFU.TANH R171, R19 ;  /* 0x0000001300ab7308 */ /* 0x000f620000002400 */
[----:B------:R-:W-:Y:S02]  /*6cb0*/  FMNMX.FTZ R2, R137, R2, !PT ;  /* 0x0000000289027209 */ /* 0x000fe40007810000 */
[----:B------:R-:W-:Y:S01]  /*6cc0*/  FSEL R164, R164, -INF , P0 ;  /* 0xff800000a4a47808 */ /* 0x000fe20000000000 */
[----:B--2---:R-:W-:Y:S01]  /*6cd0*/  LDSM.16.MT88.4 R20, [R153] ;  /* 0x000000009914783b */ /* 0x004fe20000004200 */
[C---:B------:R-:W-:Y:S02]  /*6ce0*/  ISETP.GT.AND P1, PT, R7.reuse, 0x9, PT ;  /* 0x000000090700780c */ /* 0x040fe40003f24270 */
[----:B------:R-:W-:Y:S02]  /*6cf0*/  ISETP.GT.AND P5, PT, R7, 0x10, PT ;  /* 0x000000100700780c */ /* 0x000fe40003fa4270 */
[----:B------:R-:W-:Y:S01]  /*6d00*/  FSEL R11, R142, -INF , P3 ;  /* 0xff8000008e0b7808 */ /* 0x000fe20001800000 */
[----:B------:R-:W2:Y:S01]  /*6d10*/  MUFU.TANH R177, R24 ;  /* 0x0000001800b17308 */ /* 0x000ea20000002400 */
[----:B------:R-:W-:Y:S02]  /*6d20*/  ISETP.GT.AND P3, PT, R14, 0x18, PT ;  /* 0x000000180e00780c */ /* 0x000fe40003f64270 */
[----:B------:R-:W-:Y:S02]  /*6d30*/  FSEL R165, R165, -INF , P6 ;  /* 0xff800000a5a57808 */ /* 0x000fe40003000000 */
[----:B------:R-:W-:Y:S02]  /*6d40*/  FMNMX.FTZ R2, R164, R2, !PT ;  /* 0x00000002a4027209 */ /* 0x000fe40007810000 */
[----:B------:R-:W-:Y:S02]  /*6d50*/  FSEL R10, R143, -INF , P1 ;  /* 0xff8000008f0a7808 */ /* 0x000fe40000800000 */
[----:B------:R-:W-:Y:S01]  /*6d60*/  ISETP.GT.AND P1, PT, R14, 0x19, PT ;  /* 0x000000190e00780c */ /* 0x000fe20003f24270 */
[----:B------:R-:W2:Y:S01]  /*6d70*/  MUFU.TANH R13, R13 ;  /* 0x0000000d000d7308 */ /* 0x000ea20000002400 */
[----:B------:R-:W-:Y:S02]  /*6d80*/  FSEL R168, R168, -INF , P5 ;  /* 0xff800000a8a87808 */ /* 0x000fe40002800000 */
[----:B------:R-:W-:Y:S02]  /*6d90*/  ISETP.GT.AND P5, PT, R14, 0x20, PT ;  /* 0x000000200e00780c */ /* 0x000fe40003fa4270 */
[----:B----4-:R-:W-:Y:S02]  /*6da0*/  FSEL R166, R166, -INF , P3 ;  /* 0xff800000a6a67808 */ /* 0x010fe40001800000 */
[----:B------:R-:W-:Y:S02]  /*6db0*/  FMNMX.FTZ R2, R165, R2, !PT ;  /* 0x00000002a5027209 */ /* 0x000fe40007810000 */
[----:B------:R-:W-:Y:S01]  /*6dc0*/  ISETP.GT.AND P4, PT, R7, 0x11, PT ;  /* 0x000000110700780c */ /* 0x000fe20003f84270 */
[----:B------:R-:W4:Y:S01]  /*6dd0*/  MUFU.TANH R149, R28 ;  /* 0x0000001c00957308 */ /* 0x000f220000002400 */
[----:B-1----:R-:W-:Y:S02]  /*6de0*/  FSEL R175, R4, -INF , P5 ;  /* 0xff80000004af7808 */ /* 0x002fe40002800000 */
[----:B------:R-:W-:Y:S02]  /*6df0*/  FMNMX.FTZ R4, R9, R132, !PT ;  /* 0x0000008409047209 */ /* 0x000fe40007810000 */
[----:B------:R-:W-:Y:S02]  /*6e00*/  FSEL R167, R167, -INF , P1 ;  /* 0xff800000a7a77808 */ /* 0x000fe40000800000 */
[----:B------:R-:W-:Y:S02]  /*6e10*/  FMNMX.FTZ R2, R166, R2, !PT ;  /* 0x00000002a6027209 */ /* 0x000fe40007810000 */
[----:B------:R-:W-:Y:S01]  /*6e20*/  FMNMX.FTZ R4, R8, R4, !PT ;  /* 0x0000000408047209 */ /* 0x000fe20007810000 */
[----:B------:R-:W1:Y:S01]  /*6e30*/  MUFU.TANH R148, R29 ;  /* 0x0000001d00947308 */ /* 0x000e620000002400 */
[----:B------:R-:W-:Y:S02]  /*6e40*/  FSEL R169, R169, -INF , P4 ;  /* 0xff800000a9a97808 */ /* 0x000fe40002000000 */
[C---:B------:R-:W-:Y:S02]  /*6e50*/  ISETP.GT.AND P4, PT, R14.reuse, 0x21, PT ;  /* 0x000000210e00780c */ /* 0x040fe40003f84270 */
[----:B------:R-:W-:Y:S02]  /*6e60*/  FMNMX.FTZ R2, R167, R2, !PT ;  /* 0x00000002a7027209 */ /* 0x000fe40007810000 */
[C---:B------:R-:W-:Y:S02]  /*6e70*/  ISETP.GT.AND P0, PT, R7.reuse, 0x18, PT ;  /* 0x000000180700780c */ /* 0x040fe40003f04270 */
[----:B------:R-:W-:Y:S01]  /*6e80*/  ISETP.GT.AND P6, PT, R7, 0x19, PT ;  /* 0x000000190700780c */ /* 0x000fe20003fc4270 */
[----:B------:R-:W1:Y:S01]  /*6e90*/  MUFU.TANH R147, R32 ;  /* 0x0000002000937308 */ /* 0x000e620000002400 */
[----:B------:R-:W-:Y:S02]  /*6ea0*/  ISETP.GT.AND P3, PT, R14, 0x28, PT ;  /* 0x000000280e00780c */ /* 0x000fe40003f64270 */
[----:B------:R-:W-:Y:S02]  /*6eb0*/  FMNMX.FTZ R4, R11, R4, !PT ;  /* 0x000000040b047209 */ /* 0x000fe40007810000 */
[----:B------:R-:W-:Y:S02]  /*6ec0*/  FMNMX.FTZ R2, R175, R2, !PT ;  /* 0x00000002af027209 */ /* 0x000fe40007810000 */
[----:B---3--:R-:W-:Y:S02]  /*6ed0*/  FSEL R176, R176, -INF , P4 ;  /* 0xff800000b0b07808 */ /* 0x008fe40002000000 */
[C---:B------:R-:W-:Y:S01]  /*6ee0*/  ISETP.GT.AND P5, PT, R14.reuse, 0x38, PT ;  /* 0x000000380e00780c */ /* 0x040fe20003fa4270 */
[----:B------:R-:W3:Y:S01]  /*6ef0*/  MUFU.TANH R6, R6 ;  /* 0x0000000600067308 */ /* 0x000ee20000002400 */
[C---:B------:R-:W-:Y:S02]  /*6f00*/  ISETP.GT.AND P1, PT, R14.reuse, 0x29, PT ;  /* 0x000000290e00780c */ /* 0x040fe40003f24270 */
[C---:B------:R-:W-:Y:S02]  /*6f10*/  ISETP.GT.AND P4, PT, R14.reuse, 0x39, PT ;  /* 0x000000390e00780c */ /* 0x040fe40003f84270 */
[----:B-----5:R-:W-:Y:S02]  /*6f20*/  FSEL R171, R171, -INF , P6 ;  /* 0xff800000abab7808 */ /* 0x020fe40003000000 */
[----:B------:R-:W-:Y:S02]  /*6f30*/  ISETP.GT.AND P6, PT, R14, 0x31, PT ;  /* 0x000000310e00780c */ /* 0x000fe40003fc4270 */
[----:B------:R-:W-:Y:S01]  /*6f40*/  FSEL R170, R170, -INF , P0 ;  /* 0xff800000aaaa7808 */ /* 0x000fe20000000000 */
[----:B------:R-:W5:Y:S01]  /*6f50*/  MUFU.TANH R146, R33 ;  /* 0x0000002100927308 */ /* 0x000f620000002400 */
[----:B------:R-:W-:Y:S02]  /*6f60*/  ISETP.GT.AND P0, PT, R14, 0x30, PT ;  /* 0x000000300e00780c */ /* 0x000fe40003f04270 */
[----:B------:R-:W-:Y:S02]  /*6f70*/  FMNMX.FTZ R14, R10, R4, !PT ;  /* 0x000000040a0e7209 */ /* 0x000fe40007810000 */
[----:B------:R-:W-:Y:S02]  /*6f80*/  FMNMX.FTZ R4, R176, R2, !PT ;  /* 0x00000002b0047209 */ /* 0x000fe40007810000 */
[----:B--2---:R-:W-:Y:S02]  /*6f90*/  FSEL R177, R177, -INF , P3 ;  /* 0xff800000b1b17808 */ /* 0x004fe40001800000 */
[----:B------:R-:W-:Y:S01]  /*6fa0*/  FSEL R174, R13, -INF , P1 ;  /* 0xff8000000dae7808 */ /* 0x000fe20000800000 */
[----:B------:R-:W2:Y:S01]  /*6fb0*/  MUFU.TANH R5, R5 ;  /* 0x0000000500057308 */ /* 0x000ea20000002400 */
[----:B------:R-:W-:Y:S02]  /*6fc0*/  FMNMX.FTZ R2, R168, R14, !PT ;  /* 0x0000000ea8027209 */ /* 0x000fe40007810000 */
[----:B------:R-:W-:Y:S02]  /*6fd0*/  FMNMX.FTZ R4, R177, R4, !PT ;  /* 0x00000004b1047209 */ /* 0x000fe40007810000 */
[----:B----4-:R-:W-:Y:S02]  /*6fe0*/  FSEL R149, R149, -INF , P0 ;  /* 0xff80000095957808 */ /* 0x010fe40000000000 */
[----:B------:R-:W-:Y:S02]  /*6ff0*/  FMNMX.FTZ R4, R174, R4, !PT ;  /* 0x00000004ae047209 */ /* 0x000fe40007810000 */
[----:B------:R-:W-:Y:S01]  /*7000*/  FMNMX.FTZ R2, R169, R2, !PT ;  /* 0x00000002a9027209 */ /* 0x000fe20007810000 */
[----:B------:R-:W4:Y:S01]  /*7010*/  MUFU.TANH R151, R26 ;  /* 0x0000001a00977308 */ /* 0x000f220000002400 */
[----:B-1----:R-:W-:Y:S02]  /*7020*/  FSEL R148, R148, -INF , P6 ;  /* 0xff80000094947808 */ /* 0x002fe40003000000 */
[----:B------:R-:W-:Y:S02]  /*7030*/  FMNMX.FTZ R4, R149, R4, !PT ;  /* 0x0000000495047209 */ /* 0x000fe40007810000 */
[----:B------:R-:W-:Y:S02]  /*7040*/  ISETP.GT.AND P3, PT, R7, 0x20, PT ;  /* 0x000000200700780c */ /* 0x000fe40003f64270 */
[----:B------:R-:W-:Y:S02]  /*7050*/  FMNMX.FTZ R2, R170, R2, !PT ;  /* 0x00000002aa027209 */ /* 0x000fe40007810000 */
[----:B------:R-:W-:Y:S01]  /*7060*/  FSEL R147, R147, -INF , P5 ;  /* 0xff80000093937808 */ /* 0x000fe20002800000 */
[----:B------:R-:W1:Y:S01]  /*7070*/  MUFU.TANH R150, R27 ;  /* 0x0000001b00967308 */ /* 0x000e620000002400 */
[----:B------:R-:W-:Y:S02]  /*7080*/  FMNMX.FTZ R4, R148, R4, !PT ;  /* 0x0000000494047209 */ /* 0x000fe40007810000 */
[----:B---3--:R-:W-:Y:S02]  /*7090*/  FSEL R173, R6, -INF , P3 ;  /* 0xff80000006ad7808 */ /* 0x008fe40001800000 */
[----:B------:R-:W-:Y:S02]  /*70a0*/  ISETP.GT.AND P1, PT, R7, 0x21, PT ;  /* 0x000000210700780c */ /* 0x000fe40003f24270 */
[----:B------:R-:W-:Y:S02]  /*70b0*/  FMNMX.FTZ R2, R171, R2, !PT ;  /* 0x00000002ab027209 */ /* 0x000fe40007810000 */
[----:B-----5:R-:W-:Y:S01]  /*70c0*/  FSEL R146, R146, -INF , P4 ;  /* 0xff80000092927808 */ /* 0x020fe20002000000 */
[----:B------:R-:W3:Y:S01]  /*70d0*/  MUFU.TANH R144, R30 ;  /* 0x0000001e00907308 */ /* 0x000ee20000002400 */
[----:B--2---:R-:W-:Y:S02]  /*70e0*/  FSEL R172, R5, -INF , P1 ;  /* 0xff80000005ac7808 */ /* 0x004fe40000800000 */
[----:B------:R-:W-:Y:S02]  /*70f0*/  FMNMX.FTZ R5, R173, R2, !PT ;  /* 0x00000002ad057209 */ /* 0x000fe40007810000 */
[----:B------:R-:W-:Y:S02]  /*7100*/  FMNMX.FTZ R2, R147, R4, !PT ;  /* 0x0000000493027209 */ /* 0x000fe40007810000 */
[----:B------:R-:W-:Y:S02]  /*7110*/  ISETP.GT.AND P0, PT, R7, 0x28, PT ;  /* 0x000000280700780c */ /* 0x000fe40003f04270 */
[----:B------:R-:W-:Y:S01]  /*7120*/  FMNMX.FTZ R2, R146, R2, !PT ;  /* 0x0000000292027209 */ /* 0x000fe20007810000 */
[----:B------:R-:W2:Y:S01]  /*7130*/  MUFU.TANH R143, R31 ;  /* 0x0000001f008f7308 */ /* 0x000ea20000002400 */
[----:B----4-:R-:W-:Y:S02]  /*7140*/  FSEL R151, R151, -INF , P0 ;  /* 0xff80000097977808 */ /* 0x010fe40000000000 */
[----:B------:R-:W-:Y:S01]  /*7150*/  ISETP.GT.AND P1, PT, R7, 0x29, PT ;  /* 0x000000290700780c */ /* 0x000fe20003f24270 */
[----:B------:R-:W4:Y:S01]  /*7160*/  SHFL.BFLY PT, R4, R2, 0x2, 0x1f ;  /* 0x0c401f0002047f89 */ /* 0x000f2200000e0000 */
[----:B------:R-:W-:Y:S02]  /*7170*/  FMNMX.FTZ R5, R172, R5, !PT ;  /* 0x00000005ac057209 */ /* 0x000fe40007810000 */
[----:B-1----:R-:W-:Y:S02]  /*7180*/  FSEL R150, R150, -INF , P1 ;  /* 0xff80000096967808 */ /* 0x002fe40000800000 */
[----:B------:R-:W-:Y:S01]  /*7190*/  FMNMX.FTZ R5, R151, R5, !PT ;  /* 0x0000000597057209 */ /* 0x000fe20007810000 */
[----:B------:R-:W1:Y:S01]  /*71a0*/  MUFU.TANH R142, R34 ;  /* 0x00000022008e7308 */ /* 0x000e620000002400 */
[C---:B------:R-:W-:Y:S02]  /*71b0*/  ISETP.GT.AND P0, PT, R7.reuse, 0x30, PT ;  /* 0x000000300700780c */ /* 0x040fe40003f04270 */
[----:B------:R-:W-:Y:S02]  /*71c0*/  FMNMX.FTZ R5, R150, R5, !PT ;  /* 0x0000000596057209 */ /* 0x000fe40007810000 */
[----:B---3--:R-:W-:Y:S02]  /*71d0*/  FSEL R144, R144, -INF , P0 ;  /* 0xff80000090907808 */ /* 0x008fe40000000000 */
[C---:B------:R-:W-:Y:S02]  /*71e0*/  ISETP.GT.AND P1, PT, R7.reuse, 0x31, PT ;  /* 0x000000310700780c */ /* 0x040fe40003f24270 */
[----:B------:R-:W-:Y:S01]  /*71f0*/  FMNMX.FTZ R5, R144, R5, !PT ;  /* 0x0000000590057209 */ /* 0x000fe20007810000 */
[----:B------:R-:W3:Y:S01]  /*7200*/  MUFU.TANH R35, R35 ;  /* 0x0000002300237308 */ /* 0x000ee20000002400 */
[----:B------:R-:W-:Y:S02]  /*7210*/  ISETP.GT.AND P0, PT, R7, 0x38, PT ;  /* 0x000000380700780c */ /* 0x000fe40003f04270 */
[----:B--2---:R-:W-:Y:S01]  /*7220*/  FSEL R143, R143, -INF , P1 ;  /* 0xff8000008f8f7808 */ /* 0x004fe20000800000 */
[----:B------:R-:W-:Y:S01]  /*7230*/  LDSM.16.MT88.4 R28, [R152] ;  /* 0x00000000981c783b */ /* 0x000fe20000004200 */
[----:B------:R-:W-:Y:S02]  /*7240*/  ISETP.GT.AND P1, PT, R7, 0x39, PT ;  /* 0x000000390700780c */ /* 0x000fe40003f24270 */
[----:B------:R-:W-:Y:S02]  /*7250*/  FMNMX.FTZ R5, R143, R5, !PT ;  /* 0x000000058f057209 */ /* 0x000fe40007810000 */
[----:B----4-:R-:W-:Y:S02]  /*7260*/  FMNMX.FTZ R4, R2, R4, !PT ;  /* 0x0000000402047209 */ /* 0x010fe40007810000 */
[----:B-1----:R-:W-:Y:S03]  /*7270*/  FSEL R142, R142, -INF , P0 ;  /* 0xff8000008e8e7808 */ /* 0x002fe60000000000 */
[----:B------:R-:W1:Y:S01]  /*7280*/  SHFL.BFLY PT, R2, R4, 0x1, 0x1f ;  /* 0x0c201f0004027f89 */ /* 0x000e6200000e0000 */
[----:B------:R-:W-:Y:S02]  /*7290*/  FMNMX.FTZ R5, R142, R5, !PT ;  /* 0x000000058e057209 */ /* 0x000fe40007810000 */
[----:B---3--:R-:W-:Y:S04]  /*72a0*/  FSEL R141, R35, -INF , P1 ;  /* 0xff800000238d7808 */ /* 0x008fe80000800000 */
[----:B------:R-:W-:Y:S05]  /*72b0*/  FMNMX.FTZ R5, R141, R5, !PT ;  /* 0x000000058d057209 */ /* 0x000fea0007810000 */
[----:B------:R-:W2:Y:S01]  /*72c0*/  SHFL.BFLY PT, R6, R5, 0x2, 0x1f ;  /* 0x0c401f0005067f89 */ /* 0x000ea200000e0000 */
[----:B-1----:R-:W-:Y:S04]  /*72d0*/  FMNMX.FTZ R2, R4, R2, !PT ;  /* 0x0000000204027209 */ /* 0x002fe80007810000 */
[C---:B------:R-:W-:Y:S01]  /*72e0*/  FSETP.NEU.FTZ.AND P1, PT, R2.reuse, -INF , PT ;  /* 0xff8000000200780b */ /* 0x040fe20003f3d000 */
[----:B------:R-:W-:Y:S05]  /*72f0*/  FMUL.FTZ R145, R2, c[0x0][0x2d0] ;  /* 0x0000b40002917a20 */ /* 0x000fea0000410000 */
[----:B------:R-:W-:Y:S05]  /*7300*/  FSEL R145, R145, RZ, P1 ;  /* 0x000000ff91917208 */ /* 0x000fea0000800000 */
[--C-:B------:R-:W-:Y:S02]  /*7310*/  FFMA.FTZ R162, R0, c[0x0][0x2d0], -R145.reuse ;  /* 0x0000b40000a27a23 */ /* 0x100fe40000010891 */
[--C-:B------:R-:W-:Y:S01]  /*7320*/  FFMA.FTZ R163, R12, c[0x0][0x2d0], -R145.reuse ;  /* 0x0000b4000ca37a23 */ /* 0x100fe20000010891 */
[----:B--2---:R-:W-:Y:S01]  /*7330*/  FMNMX.FTZ R5, R5, R6, !PT ;  /* 0x0000000605057209 */ /* 0x004fe20007810000 */
[----:B------:R-:W-:Y:S01]  /*7340*/  LDSM.16.MT88.4 R12, [R154] ;  /* 0x000000009a0c783b */ /* 0x000fe20000004200 */
[--C-:B------:R-:W-:Y:S01]  /*7350*/  FFMA.FTZ R161, R136, c[0x0][0x2d0], -R145.reuse ;  /* 0x0000b40088a17a23 */ /* 0x100fe20000010891 */
[----:B------:R-:W-:Y:S01]  /*7360*/  MUFU.EX2 R162, R162 ;  /* 0x000000a200a27308 */ /* 0x000fe20000000800 */
[--C-:B------:R-:W-:Y:S02]  /*7370*/  FFMA.FTZ R160, R137, c[0x0][0x2d0], -R145.reuse ;  /* 0x0000b40089a07a23 */ /* 0x100fe40000010891 */
[--C-:B------:R-:W-:Y:S02]  /*7380*/  FFMA.FTZ R180, R149, c[0x0][0x2d0], -R145.reuse ;  /* 0x0000b40095b47a23 */ /* 0x100fe40000010891 */
[--C-:B------:R-:W-:Y:S01]  /*7390*/  FFMA.FTZ R181, R148, c[0x0][0x2d0], -R145.reuse ;  /* 0x0000b40094b57a23 */ /* 0x100fe20000010891 */
[----:B------:R-:W1:Y:S01]  /*73a0*/  SHFL.BFLY PT, R4, R5, 0x1, 0x1f ;  /* 0x0c201f0005047f89 */ /* 0x000e6200000e0000 */
        /* <DEDUP_REMOVED lines=10> */
[--C-:B------:R-:W-:Y:S02]  /*7450*/  FFMA.FTZ R174, R174, c[0x0][0x2d0], -R145.reuse ;  /* 0x0000b400aeae7a23 */ /* 0x100fe40000010891 */
[----:B------:R-:W-:Y:S01]  /*7460*/  FFMA.FTZ R145, R146, c[0x0][0x2d0], -R145 ;  /* 0x0000b40092917a23 */ /* 0x000fe20000010891 */
[----:B-1----:R-:W-:Y:S04]  /*7470*/  FMNMX.FTZ R0, R5, R4, !PT ;  /* 0x0000000405007209 */ /* 0x002fe80007810000 */
[----:B------:R-:W1:Y:S01]  /*7480*/  MUFU.EX2 R160, R160 ;  /* 0x000000a000a07308 */ /* 0x000e620000000800 */
[----:B------:R-:W-:Y:S02]  /*7490*/  FSEL R5, R2, RZ, P1 ;  /* 0x000000ff02057208 */ /* 0x000fe40000800000 */
[C---:B------:R-:W-:Y:S01]  /*74a0*/  FSETP.NEU.FTZ.AND P0, PT, R0.reuse, -INF , PT ;  /* 0xff8000000000780b */ /* 0x040fe20003f1d000 */
[----:B------:R-:W-:Y:S01]  /*74b0*/  FMUL.FTZ R140, R0, c[0x0][0x2d0] ;  /* 0x0000b400008c7a20 */ /* 0x000fe20000410000 */
[----:B--2---:R-:W-:Y:S01]  /*74c0*/  F2FP.PACK_AB R136, R162, R163 ;  /* 0x000000a3a288723e */ /* 0x004fe200000000ff */
[----:B------:R-:W-:Y:S01]  /*74d0*/  FADD.FTZ R3, -R5, R3 ;  /* 0x0000000305037221 */ /* 0x000fe20000010100 */
[----:B------:R-:W-:Y:S02]  /*74e0*/  FSEL R4, R0, RZ, P0 ;  /* 0x000000ff00047208 */ /* 0x000fe40000000000 */
[----:B------:R-:W-:Y:S01]  /*74f0*/  FSEL R140, R140, RZ, P0 ;  /* 0x000000ff8c8c7208 */ /* 0x000fe20000000000 */
[----:B------:R-:W-:Y:S01]  /*7500*/  FMUL.FTZ R3, R3, c[0x0][0x2d0] ;  /* 0x0000b40003037a20 */ /* 0x000fe20000410000 */
[----:B------:R2:W-:Y:S01]  /*7510*/  MUFU.EX2 R183, R145 ;  /* 0x0000009100b77308 */ /* 0x0005e20000000800 */
[----:B------:R-:W-:Y:S02]  /*7520*/  FADD.FTZ R4, -R4, R132 ;  /* 0x0000008404047221 */ /* 0x000fe40000010100 */
[--C-:B------:R-:W-:Y:S02]  /*7530*/  FFMA.FTZ R159, R9, c[0x0][0x2d0], -R140.reuse ;  /* 0x0000b400099f7a23 */ /* 0x100fe4000001088c */
[--C-:B------:R-:W-:Y:S02]  /*7540*/  FFMA.FTZ R158, R8, c[0x0][0x2d0], -R140.reuse ;  /* 0x0000b400089e7a23 */ /* 0x100fe4000001088c */
[--C-:B------:R-:W-:Y:S02]  /*7550*/  FFMA.FTZ R157, R11, c[0x0][0x2d0], -R140.reuse ;  /* 0x0000b4000b9d7a23 */ /* 0x100fe4000001088c */
[--C-:B------:R-:W-:Y:S01]  /*7560*/  FFMA.FTZ R156, R10, c[0x0][0x2d0], -R140.reuse ;  /* 0x0000b4000a9c7a23 */ /* 0x100fe2000001088c */
[----:B------:R3:W4:Y:S01]  /*7570*/  MUFU.EX2 R132, R3 ;  /* 0x0000000300847308 */ /* 0x0007220000000800 */
[--C-:B------:R-:W-:Y:S01]  /*7580*/  FFMA.FTZ R178, R151, c[0x0][0x2d0], -R140.reuse ;  /* 0x0000b40097b27a23 */ /* 0x100fe2000001088c */
[----:B-1----:R-:W-:Y:S01]  /*7590*/  F2FP.PACK_AB R138, R160, R161 ;  /* 0x000000a1a08a723e */ /* 0x002fe200000000ff */
[--C-:B------:R-:W-:Y:S02]  /*75a0*/  FFMA.FTZ R179, R150, c[0x0][0x2d0], -R140.reuse ;  /* 0x0000b40096b37a23 */ /* 0x100fe4000001088c */
[----:B------:R-:W-:Y:S01]  /*75b0*/  LDSM.16.MT88.4 R148, [R153+0x3800] ;  /* 0x003800009994783b */ /* 0x000fe20000004200 */
[--C-:B------:R-:W-:Y:S02]  /*75c0*/  FFMA.FTZ R192, R144, c[0x0][0x2d0], -R140.reuse ;  /* 0x0000b40090c07a23 */ /* 0x100fe4000001088c */
[--C-:B------:R-:W-:Y:S02]  /*75d0*/  FFMA.FTZ R193, R143, c[0x0][0x2d0], -R140.reuse ;  /* 0x0000b4008fc17a23 */ /* 0x100fe4000001088c */
[----:B------:R-:W-:Y:S01]  /*75e0*/  MUFU.EX2 R159, R159 ;  /* 0x0000009f009f7308 */ /* 0x000fe20000000800 */
[--C-:B------:R-:W-:Y:S02]  /*75f0*/  FFMA.FTZ R194, R142, c[0x0][0x2d0], -R140.reuse ;  /* 0x0000b4008ec27a23 */ /* 0x100fe4000001088c */
[--C-:B------:R-:W-:Y:S01]  /*7600*/  FFMA.FTZ R168, R168, c[0x0][0x2d0], -R140.reuse ;  /* 0x0000b400a8a87a23 */ /* 0x100fe2000001088c */
[----:B--2---:R-:W-:Y:S01]  /*7610*/  LDSM.16.MT88.4 R144, [R154+0x3800] ;  /* 0x003800009a90783b */ /* 0x004fe20000004200 */
[--C-:B------:R-:W-:Y:S02]  /*7620*/  FFMA.FTZ R169, R169, c[0x0][0x2d0], -R140.reuse ;  /* 0x0000b400a9a97a23 */ /* 0x100fe4000001088c */
[--C-:B------:R-:W-:Y:S02]  /*7630*/  FFMA.FTZ R170, R170, c[0x0][0x2d0], -R140.reuse ;  /* 0x0000b400aaaa7a23 */ /* 0x100fe4000001088c */
[--C-:B------:R-:W-:Y:S01]  /*7640*/  FFMA.FTZ R171, R171, c[0x0][0x2d0], -R140.reuse ;  /* 0x0000b400abab7a23 */ /* 0x100fe2000001088c */
[----:B------:R-:W1:Y:S01]  /*7650*/  MUFU.EX2 R158, R158 ;  /* 0x0000009e009e7308 */ /* 0x000e620000000800 */
[--C-:B------:R-:W-:Y:S02]  /*7660*/  FFMA.FTZ R173, R173, c[0x0][0x2d0], -R140.reuse ;  /* 0x0000b400adad7a23 */ /* 0x100fe4000001088c */
[--C-:B------:R-:W-:Y:S02]  /*7670*/  FFMA.FTZ R172, R172, c[0x0][0x2d0], -R140.reuse ;  /* 0x0000b400acac7a23 */ /* 0x100fe4000001088c */
[----:B---3--:R-:W-:Y:S02]  /*7680*/  FMUL.FTZ R3, R4, c[0x0][0x2d0] ;  /* 0x0000b40004037a20 */ /* 0x008fe40000410000 */
[C---:B----4-:R-:W-:Y:S02]  /*7690*/  FMUL.FTZ R4, R132.reuse, R128 ;  /* 0x0000008084047220 */ /* 0x050fe40000410000 */
        /* <DEDUP_REMOVED lines=10> */
[----:B-1----:R-:W-:Y:S01]  /*7740*/  F2FP.PACK_AB R137, R158, R159 ;  /* 0x0000009f9e89723e */ /* 0x002fe200000000ff */
[C---:B------:R-:W-:Y:S02]  /*7750*/  FMUL.FTZ R33, R132.reuse, R101 ;  /* 0x0000006584217220 */ /* 0x040fe40000410000 */
[----:B------:R-:W-:Y:S02]  /*7760*/  FFMA.FTZ R140, R141, c[0x0][0x2d0], -R140 ;  /* 0x0000b4008d8c7a23 */ /* 0x000fe4000001088c */
        /* <DEDUP_REMOVED lines=97> */
[----:B------:R-:W2:Y:S03]  /*7d80*/  LDSM.16.MT88.4 R104, [R154+0x4000] ;  /* 0x004000009a68783b */ /* 0x000ea60000004200 */
[----:B------:R-:W4:Y:S01]  /*7d90*/  MUFU.EX2 R172, R172 ;  /* 0x000000ac00ac7308 */ /* 0x000f220000000800 */
        /* <DEDUP_REMOVED lines=10> */
[----:B------:R-:W1:Y:S01]  /*7e40*/  MUFU.EX2 R179, R179 ;  /* 0x000000b300b37308 */ /* 0x000e620000000800 */
[C---:B------:R-:W-:Y:S03]  /*7e50*/  HMMA.16816.F32 R60, R136.reuse, R108, R60 ;  /* 0x0000006c883c723c */ /* 0x040fe6000000183c */
[C---:B------:R-:W-:Y:S02]  /*7e60*/  FMUL.FTZ R78, R3.reuse, R78 ;  /* 0x0000004e034e7220 */ /* 0x040fe40000410000 */
[C---:B------:R-:W-:Y:S03]  /*7e70*/  FMUL.FTZ R79, R3.reuse, R79 ;  /* 0x0000004f034f7220 */ /* 0x040fe60000410000 */
[C---:B------:R-:W-:Y:S01]  /*7e80*/  HMMA.16816.F32 R64, R136.reuse, R110, R64 ;  /* 0x0000006e8840723c */ /* 0x040fe20000001840 */
[----:B------:R-:W4:Y:S01]  /*7e90*/  LDSM.16.MT88.4 R108, [R152+0x4000] ;  /* 0x00400000986c783b */ /* 0x000f220000004200 */
        /* <DEDUP_REMOVED lines=12> */
[----:B------:R-:W-:Y:S01]  /*7f60*/  FMUL.FTZ R87, R3, R87 ;  /* 0x0000005703577220 */ /* 0x000fe20000410000 */
[----:B------:R-:W-:Y:S01]  /*7f70*/  MUFU.EX2 R182, R182 ;  /* 0x000000b600b67308 */ /* 0x000fe20000000800 */
[C---:B-1----:R-:W-:Y:S04]  /*7f80*/  HMMA.16816.F32 R76, R136.reuse, R100, R76 ;  /* 0x00000064884c723c */ /* 0x042fe8000000184c */
[C---:B------:R-:W-:Y:S02]  /*7f90*/  FMUL.FTZ R88, R132.reuse, R88 ;  /* 0x0000005884587220 */ /* 0x040fe40000410000 */
[C---:B------:R-:W-:Y:S01]  /*7fa0*/  FMUL.FTZ R89, R132.reuse, R89 ;  /* 0x0000005984597220 */ /* 0x040fe20000410000 */
[----:B------:R-:W-:Y:S01]  /*7fb0*/  F2FP.PACK_AB R100, R165, R164 ;  /* 0x000000a4a564723e */ /* 0x000fe200000000ff */
[C---:B------:R-:W-:Y:S01]  /*7fc0*/  HMMA.16816.F32 R80, R136.reuse, R102, R80 ;  /* 0x000000668850723c */ /* 0x040fe20000001850 */
[----:B------:R-:W1:Y:S03]  /*7fd0*/  MUFU.EX2 R192, R192 ;  /* 0x000000c000c07308 */ /* 0x000e660000000800 */
[----:B------:R-:W-:Y:S01]  /*7fe0*/  FMUL.FTZ R90, R3, R90 ;  /* 0x0000005a035a7220 */ /* 0x000fe20000410000 */
[----:B---3--:R-:W-:Y:S01]  /*7ff0*/  F2FP.PACK_AB R101, R169, R168 ;  /* 0x000000a8a965723e */ /* 0x008fe200000000ff */
[----:B------:R-:W-:Y:S01]  /*8000*/  FMUL.FTZ R91, R3, R91 ;  /* 0x0000005b035b7220 */ /* 0x000fe20000410000 */
[----:B------:R-:W-:Y:S01]  /*8010*/  F2FP.PACK_AB R102, R167, R166 ;  /* 0x000000a6a766723e */ /* 0x000fe200000000ff */
[C---:B----4-:R-:W-:Y:S03]  /*8020*/  HMMA.16816.F32 R84, R136.reuse, R108, R84 ;  /* 0x0000006c8854723c */ /* 0x050fe60000001854 */
[----:B------:R-:W3:Y:S01]  /*8030*/  MUFU.EX2 R193, R193 ;  /* 0x000000c100c17308 */ /* 0x000ee20000000800 */
[C---:B------:R-:W-:Y:S01]  /*8040*/  FMUL.FTZ R92, R132.reuse, R92 ;  /* 0x0000005c845c7220 */ /* 0x040fe20000410000 */
[----:B-----5:R-:W-:Y:S01]  /*8050*/  F2FP.PACK_AB R103, R171, R170 ;  /* 0x000000aaab67723e */ /* 0x020fe200000000ff */
[C---:B------:R-:W-:Y:S02]  /*8060*/  FMUL.FTZ R93, R132.reuse, R93 ;  /* 0x0000005d845d7220 */ /* 0x040fe40000410000 */
[C---:B------:R-:W-:Y:S01]  /*8070*/  HMMA.16816.F32 R88, R136.reuse, R110, R88 ;  /* 0x0000006e8858723c */ /* 0x040fe20000001858 */
[----:B------:R-:W4:Y:S03]  /*8080*/  LDSM.16.MT88.4 R108, [R152+0x800] ;  /* 0x00080000986c783b */ /* 0x000f260000004200 */
[C---:B------:R-:W-:Y:S01]  /*8090*/  FMUL.FTZ R94, R3.reuse, R94 ;  /* 0x0000005e035e7220 */ /* 0x040fe20000410000 */
[----:B------:R-:W5:Y:S01]  /*80a0*/  MUFU.EX2 R194, R194 ;  /* 0x000000c200c27308 */ /* 0x000f620000000800 */
[C---:B------:R-:W-:Y:S02]  /*80b0*/  FMUL.FTZ R95, R3.reuse, R95 ;  /* 0x0000005f035f7220 */ /* 0x040fe40000410000 */
[C---:B------:R-:W-:Y:S04]  /*80c0*/  FMUL.FTZ R96, R132.reuse, R96 ;  /* 0x0000006084607220 */ /* 0x040fe80000410000 */
[C---:B------:R-:W-:Y:S01]  /*80d0*/  FMUL.FTZ R97, R132.reuse, R97 ;  /* 0x0000006184617220 */ /* 0x040fe20000410000 */
[C---:B--2---:R-:W-:Y:S03]  /*80e0*/  HMMA.16816.F32 R92, R136.reuse, R104, R92 ;  /* 0x00000068885c723c */ /* 0x044fe6000000185c */
[C---:B------:R-:W-:Y:S02]  /*80f0*/  FMUL.FTZ R98, R3.reuse, R98 ;  /* 0x0000006203627220 */ /* 0x040fe40000410000 */
[C---:B------:R-:W-:Y:S02]  /*8100*/  FMUL.FTZ R99, R3.reuse, R99 ;  /* 0x0000006303637220 */ /* 0x040fe40000410000 */
[----:B------:R-:W-:Y:S02]  /*8110*/  FFMA.FTZ R159, R3, R239, R159 ;  /* 0x000000ef039f7223 */ /* 0x000fe4000001009f */
[----:B------:R-:W-:Y:S03]  /*8120*/  FFMA.FTZ R163, R132, R242, R163 ;  /* 0x000000f284a37223 */ /* 0x000fe600000100a3 */
[----:B------:R-:W-:Y:S01]  /*8130*/  HMMA.16816.F32 R96, R136, R106, R96 ;  /* 0x0000006a8860723c */ /* 0x000fe20000001860 */
[----:B------:R-:W2:Y:S02]  /*8140*/  LDSM.16.MT88.4 R104, [R152+0x2800] ;  /* 0x002800009868783b */ /* 0x000ea40000004200 */
        /* <DEDUP_REMOVED lines=8> */
[----:B------:R-:W1:Y:S03]  /*81d0*/  LDSM.16.MT88.4 R112, [R155+0x2800] ;  /* 0x002800009b70783b */ /* 0x000e660000004200 */
        /* <DEDUP_REMOVED lines=16> */
[C---:B------:R-:W-:Y:S04]  /*82e0*/  HMMA.16816.F32 R28, R100.reuse, R120, R28 ;  /* 0x00000078641c723c */ /* 0x040fe8000000181c */
[----:B------:R-:W-:Y:S04]  /*82f0*/  FADD.FTZ R171, R173, R171 ;  /* 0x000000abadab7221 */ /* 0x000fe80000010000 */
        /* <DEDUP_REMOVED lines=8> */
[C---:B------:R-:W-:Y:S04]  /*8380*/  HMMA.16816.F32 R44, R100.reuse, R128, R44 ;  /* 0x00000080642c723c */ /* 0x040fe8000000182c */
[----:B-1----:R-:W-:Y:S04]  /*8390*/  FADD.FTZ R171, R192, R171 ;  /* 0x000000abc0ab7221 */ /* 0x002fe80000010000 */
[C---:B------:R-:W-:Y:S01]  /*83a0*/  HMMA.16816.F32 R48, R100.reuse, R130, R48 ;  /* 0x000000826430723c */ /* 0x040fe20000001830 */
[----:B------:R-:W-:Y:S03]  /*83b0*/  LDSM.16.MT88.4 R128, [R154+0x3000] ;  /* 0x003000009a80783b */ /* 0x000fe60000004200 */
[----:B---3--:R-:W-:Y:S04]  /*83c0*/  FADD.FTZ R171, R193, R171 ;  /* 0x000000abc1ab7221 */ /* 0x008fe80000010000 */
[C---:B--2---:R-:W-:Y:S04]  /*83d0*/  HMMA.16816.F32 R52, R100.reuse, R104, R52 ;  /* 0x000000686434723c */ /* 0x044fe80000001834 */
[----:B-----5:R-:W-:Y:S04]  /*83e0*/  FADD.FTZ R171, R194, R171 ;  /* 0x000000abc2ab7221 */ /* 0x020fe80000010000 */
[C---:B------:R-:W-:Y:S01]  /*83f0*/  HMMA.16816.F32 R56, R100.reuse, R106, R56 ;  /* 0x0000006a6438723c */ /* 0x040fe20000001838 */
[----:B------:R-:W1:Y:S03]  /*8400*/  LDSM.16.MT88.4 R104, [R152+0x4800] ;  /* 0x004800009868783b */ /* 0x000e660000004200 */
[----:B------:R-:W-:Y:S04]  /*8410*/  FADD.FTZ R239, R195, R171 ;  /* 0x000000abc3ef7221 */ /* 0x000fe80000010000 */
[C---:B------:R-:W-:Y:S08]  /*8420*/  HMMA.16816.F32 R60, R100.reuse, R112, R60 ;  /* 0x00000070643c723c */ /* 0x040ff0000000183c */
[C---:B------:R-:W-:Y:S01]  /*8430*/  HMMA.16816.F32 R64, R100.reuse, R114, R64 ;  /* 0x000000726440723c */ /* 0x040fe20000001840 */
[----:B------:R-:W2:Y:S07]  /*8440*/  LDSM.16.MT88.4 R112, [R155+0x4800] ;  /* 0x004800009b70783b */ /* 0x000eae0000004200 */
[C---:B----4-:R-:W-:Y:S08]  /*8450*/  HMMA.16816.F32 R68, R100.reuse, R108, R68 ;  /* 0x0000006c6444723c */ /* 0x050ff00000001844 */
        /* <DEDUP_REMOVED lines=9> */
[----:B------:R-:W-:Y:S01]  /*84f0*/  HMMA.16816.F32 R96, R100, R114, R96 ;  /* 0x000000726460723c */ /* 0x000fe20000001860 */
[----:B------:R-:W-:Y:S06]  /*8500*/  LDSM.16.MT88.4 R112, [R154+0x5000] ;  /* 0x005000009a70783b */ /* 0x000fec0000004200 */
[----:B------:R-:W-:Y:S01]  /*8510*/  F2FP.PACK_AB R100, R176, R175 ;  /* 0x000000afb064723e */ /* 0x000fe200000000ff */
[----:B------:R-:W-:Y:S01]  /*8520*/  FADD.FTZ R175, R175, R166 ;  /* 0x000000a6afaf7221 */ /* 0x000fe20000010000 */
[----:B------:R-:W-:Y:S03]  /*8530*/  F2FP.PACK_AB R102, R174, R177 ;  /* 0x000000b1ae66723e */ /* 0x000fe600000000ff */
[----:B------:R-:W-:Y:S01]  /*8540*/  F2FP.PACK_AB R101, R172, R173 ;  /* 0x000000adac65723e */ /* 0x000fe200000000ff */
[----:B------:R-:W-:Y:S01]  /*8550*/  FADD.FTZ R175, R176, R175 ;  /* 0x000000afb0af7221 */ /* 0x000fe20000010000 */
[----:B------:R-:W-:Y:S03]  /*8560*/  F2FP.PACK_AB R103, R179, R178 ;  /* 0x000000b2b367723e */ /* 0x000fe600000000ff */
[----:B------:R-:W-:Y:S04]  /*8570*/  FADD.FTZ R175, R177, R175 ;  /* 0x000000afb1af7221 */ /* 0x000fe80000010000 */
[C---:B---3--:R-:W-:Y:S03]  /*8580*/  HMMA.16816.F32 R4, R100.reuse, R108, R4 ;  /* 0x0000006c6404723c */ /* 0x048fe60000001804 */
[----:B------:R-:W-:Y:S04]  /*8590*/  FADD.FTZ R175, R174, R175 ;  /* 0x000000afaeaf7221 */ /* 0x000fe80000010000 */
[----:B------:R-:W-:Y:S01]  /*85a0*/  FADD.FTZ R175, R180, R175 ;  /* 0x000000afb4af7221 */ /* 0x000fe20000010000 */
[C---:B------:R-:W-:Y:S01]  /*85b0*/  HMMA.16816.F32 R8, R100.reuse, R110, R8 ;  /* 0x0000006e6408723c */ /* 0x040fe20000001808 */
[----:B------:R-:W2:Y:S03]  /*85c0*/  LDSM.16.MT88.4 R108, [R155+0x3000] ;  /* 0x003000009b6c783b */ /* 0x000ea60000004200 */
[----:B------:R-:W-:Y:S04]  /*85d0*/  FADD.FTZ R175, R181, R175 ;  /* 0x000000afb5af7221 */ /* 0x000fe80000010000 */
[C---:B------:R-:W-:Y:S04]  /*85e0*/  HMMA.16816.F32 R12, R100.reuse, R120, R12 ;  /* 0x00000078640c723c */ /* 0x040fe8000000180c */
[----:B------:R-:W-:Y:S04]  /*85f0*/  FADD.FTZ R175, R182, R175 ;  /* 0x000000afb6af7221 */ /* 0x000fe80000010000 */
[C---:B------:R-:W-:Y:S04]  /*8600*/  HMMA.16816.F32 R16, R100.reuse, R122, R16 ;  /* 0x0000007a6410723c */ /* 0x040fe80000001810 */
[----:B------:R-:W-:Y:S04]  /*8610*/  FADD.FTZ R242, R183, R175 ;  /* 0x000000afb7f27221 */ /* 0x000fe80000010000 */
[C---:B----4-:R-:W-:Y:S08]  /*8620*/  HMMA.16816.F32 R20, R100.reuse, R116, R20 ;  /* 0x000000746414723c */ /* 0x050ff00000001814 */
        /* <DEDUP_REMOVED lines=10> */
[----:B------:R-:W-:Y:S03]  /*86d0*/  F2FP.PACK_AB R137, R193, R192 ;  /* 0x000000c0c189723e */ /* 0x000fe600000000ff */
[----:B------:R-:W-:Y:S01]  /*86e0*/  F2FP.PACK_AB R138, R183, R182 ;  /* 0x000000b6b78a723e */ /* 0x000fe200000000ff */
[C---:B-1----:R-:W-:Y:S04]  /*86f0*/  HMMA.16816.F32 R52, R100.reuse, R104, R52 ;  /* 0x000000686434723c */ /* 0x042fe80000001834 */
[----:B------:R-:W-:Y:S04]  /*8700*/  F2FP.PACK_AB R139, R195, R194 ;  /* 0x000000c2c38b723e */ /* 0x000fe800000000ff */
[C---:B------:R-:W-:Y:S01]  /*8710*/  HMMA.16816.F32 R56, R100.reuse, R106, R56 ;  /* 0x0000006a6438723c */ /* 0x040fe20000001838 */
[----:B------:R-:W1:Y:S07]  /*8720*/  LDSM.16.MT88.4 R104, [R152+0x5000] ;  /* 0x005000009868783b */ /* 0x000e6e0000004200 */
[C---:B--2---:R-:W-:Y:S08]  /*8730*/  HMMA.16816.F32 R60, R100.reuse, R108, R60 ;  /* 0x0000006c643c723c */ /* 0x044ff0000000183c */
        /* <DEDUP_REMOVED lines=17> */
[----:B------:R-:W3:Y:S07]  /*8850*/  LDSM.16.MT88.4 R12, [R154+0x5800] ;  /* 0x005800009a0c783b */ /* 0x000eee0000004200 */
[C---:B------:R-:W-:Y:S01]  /*8860*/  HMMA.16816.F32 R116, R136.reuse, R118, R16 ;  /* 0x000000768874723c */ /* 0x040fe20000001810 */
[----:B------:R-:W5:Y:S07]  /*8870*/  LDSM.16.MT88.4 R16, [R153+0x5800] ;  /* 0x005800009910783b */ /* 0x000f6e0000004200 */
[C---:B-1----:R-:W-:Y:S07]  /*8880*/  HMMA.16816.F32 R112, R136.reuse, R104, R20 ;  /* 0x000000688870723c */ /* 0x042fee0000001814 */
[----:B------:R-:W-:Y:S01]  /*8890*/  IADD3 R20, R247, -0x2, RZ ;  /* 0xfffffffef7147810 */ /* 0x000fe20007ffe0ff */
        /* <DEDUP_REMOVED lines=14> */
[----:B------:R-:W-:Y:S01]  /*8980*/  @P6 SHF.R.S32.HI R8, RZ, 0x1f, R20 ;  /* 0x0000001fff086819 */ /* 0x000fe20000011414 */
[C---:B------:R-:W-:Y:S04]  /*8990*/  HMMA.16816.F32 R64, R136.reuse, R10, R64 ;  /* 0x0000000a8840723c */ /* 0x040fe80000001840 */
[----:B------:R-:W-:Y:S04]  /*89a0*/  @P6 IMAD R8, R8, c[0x0][0x1e0], RZ ;  /* 0x0000780008086a24 */ /* 0x000fe800078e02ff */
[C---:B---3--:R-:W-:Y:S04]  /*89b0*/  HMMA.16816.F32 R68, R136.reuse, R12, R68 ;  /* 0x0000000c8844723c */ /* 0x048fe80000001844 */
[C---:B------:R-:W-:Y:S02]  /*89c0*/  @P6 IMAD R8, R20.reuse, c[0x0][0x1e4], R8 ;  /* 0x0000790014086a24 */ /* 0x040fe400078e0208 */
[----:B------:R-:W-:Y:S01]  /*89d0*/  @P6 IMAD.WIDE.U32 R20, R20, c[0x0][0x1e0], RZ ;  /* 0x0000780014146a25 */ /* 0x000fe200078e00ff */
[----:B------:R-:W-:Y:S01]  /*89e0*/  @P6 MOV R13, c[0x0][0x1e0] ;  /* 0x00007800000d6a02 */ /* 0x000fe20000000f00 */
[C---:B------:R-:W-:Y:S04]  /*89f0*/  HMMA.16816.F32 R72, R136.reuse, R14, R72 ;  /* 0x0000000e8848723c */ /* 0x040fe80000001848 */
[----:B------:R-:W-:Y:S02]  /*8a00*/  @P6 IADD3 R3, R21, R8, RZ ;  /* 0x0000000815036210 */ /* 0x000fe40007ffe0ff */
[----:B------:R-:W2:Y:S01]  /*8a10*/  LDSM.16.MT88.4 R8, [R155+0x5800] ;  /* 0x005800009b08783b */ /* 0x000ea20000004200 */
[C---:B------:R-:W-:Y:S01]  /*8a20*/  @P6 SHF.L.U32 R12, R20.reuse, 0x6, RZ ;  /* 0x00000006140c6819 */ /* 0x040fe200000006ff */
[C---:B-----5:R-:W-:Y:S01]  /*8a30*/  HMMA.16816.F32 R76, R136.reuse, R16, R76 ;  /* 0x00000010884c723c */ /* 0x060fe2000000184c */
[----:B------:R-:W-:Y:S03]  /*8a40*/  @P6 MOV R15, c[0x0][0x1e4] ;  /* 0x00007900000f6a02 */ /* 0x000fe60000000f00 */
[----:B------:R-:W-:Y:S02]  /*8a50*/  @P6 SHF.L.U64.HI R3, R20, 0x6, R3 ;  /* 0x0000000614036819 */ /* 0x000fe40000010203 */
[C---:B------:R-:W-:Y:S02]  /*8a60*/  @P6 LEA R14, P0, R13.reuse, R12, 0x5 ;  /* 0x0000000c0d0e6211 */ /* 0x040fe400078028ff */
[----:B------:R-:W-:Y:S01]  /*8a70*/  @P6 IADD3 R12, P4, R12, R240, RZ ;  /* 0x000000f00c0c6210 */ /* 0x000fe20007f9e0ff */
[C---:B------:R-:W-:Y:S03]  /*8a80*/  HMMA.16816.F32 R80, R136.reuse, R18, R80 ;  /* 0x000000128850723c */ /* 0x040fe60000001850 */
[----:B------:R-:W-:Y:S02]  /*8a90*/  @P6 LEA.HI.X R15, R13, R3, R15, 0x5, P0 ;  /* 0x000000030d0f6211 */ /* 0x000fe400000f2c0f */
[C---:B------:R-:W-:Y:S02]  /*8aa0*/  ISETP.GE.AND P0, PT, R238.reuse, 0x1, PT ;  /* 0x00000001ee00780c */ /* 0x040fe40003f06270 */
[----:B------:R-:W-:Y:S01]  /*8ab0*/  IADD3 R238, R238, 0x1, RZ ;  /* 0x00000001eeee7810 */ /* 0x000fe20007ffe0ff */
[C---:B-1----:R-:W-:Y:S04]  /*8ac0*/  HMMA.16816.F32 R84, R136.reuse, R4, R84 ;  /* 0x000000048854723c */ /* 0x042fe80000001854 */
[----:B------:R-:W-:Y:S02]  /*8ad0*/  SEL R238, R238, RZ, !P0 ;  /* 0x000000ffeeee7207 */ /* 0x000fe40004000000 */
[C---:B------:R-:W-:Y:S02]  /*8ae0*/  @P6 LEA R16, P5, R12.reuse, c[0x0][0x1c8], 0x1 ;  /* 0x000072000c106a11 */ /* 0x040fe400078a08ff */
[----:B------:R-:W-:Y:S01]  /*8af0*/  @P6 IADD3.X R3, R3, R232, RZ, P4, !PT ;  /* 0x000000e803036210 */ /* 0x000fe200027fe4ff */
[C---:B------:R-:W-:Y:S03]  /*8b00*/  HMMA.16816.F32 R88, R136.reuse, R6, R88 ;  /* 0x000000068858723c */ /* 0x040fe60000001858 */
[----:B------:R-:W-:Y:S01]  /*8b10*/  @P6 LEA.HI.X R17, R12, c[0x0][0x1cc], R3, 0x1, P5 ;  /* 0x000073000c116a11 */ /* 0x000fe200028f0c03 */
[----:B------:R-:W-:Y:S01]  /*8b20*/  @P6 IMAD R3, R238, 0x6000, R210 ;  /* 0x00006000ee036824 */ /* 0x000fe200078e02d2 */
[----:B------:R-:W-:Y:S04]  /*8b30*/  @P6 IADD3 R14, P0, R14, R240, RZ ;  /* 0x000000f00e0e6210 */ /* 0x000fe80007f1e0ff */
[----:B------:R-:W-:Y:S01]  /*8b40*/  @!PT LDS RZ, [RZ] ;  /* 0x00000000fffff984 */ /* 0x000fe20000000800 */
[----:B------:R-:W-:Y:S01]  /*8b50*/  @!PT LDS RZ, [RZ] ;  /* 0x00000000fffff984 */ /* 0x000fe20000000800 */
[----:B------:R-:W-:Y:S01]  /*8b60*/  @!PT LDS RZ, [RZ] ;  /* 0x00000000fffff984 */ /* 0x000fe20000000800 */
[----:B------:R1:W-:Y:S03]  /*8b70*/  @P6 LDGSTS.E.BYPASS.LTC128B.128 [R3], [R16.64], !P3 ;  /* 0x0000000010036fae */ /* 0x0003e6000d901d48 */
[----:B------:R-:W-:Y:S01]  /*8b80*/  @P6 IADD3.X R15, R15, R232, RZ, P0, !PT ;  /* 0x000000e80f0f6210 */ /* 0x000fe200007fe4ff */
[C---:B--2---:R-:W-:Y:S03]  /*8b90*/  HMMA.16816.F32 R92, R136.reuse, R8, R92 ;  /* 0x00000008885c723c */ /* 0x044fe6000000185c */
[----:B------:R-:W-:Y:S01]  /*8ba0*/  @P6 ISETP.GE.AND P0, PT, R207, c[0x0][0x1d4], PT ;  /* 0x00007500cf006a0c */ /* 0x000fe20003f06270 */
[----:B------:R1:W-:Y:S01]  /*8bb0*/  @P6 LDGSTS.E.BYPASS.LTC128B.128 [R3+0x2000], [R16.64+0x80], !P1 ;  /* 0x0200008010036fae */ /* 0x0003e2000c901d48 */
[C---:B------:R-:W-:Y:S03]  /*8bc0*/  @P6 LEA R4, P4, R14.reuse, c[0x0][0x1c8], 0x1 ;  /* 0x000072000e046a11 */ /* 0x040fe600078808ff */
[----:B------:R-:W-:Y:S04]  /*8bd0*/  HMMA.16816.F32 R96, R136, R10, R96 ;  /* 0x0000000a8860723c */ /* 0x000fe80000001860 */
[----:B------:R-:W-:Y:S04]  /*8be0*/  @P6 LEA.HI.X R5, R14, c[0x0][0x1cc], R15, 0x1, P4 ;  /* 0x000073000e056a11 */ /* 0x000fe800020f0c0f */
[----:B------:R1:W-:Y:S08]  /*8bf0*/  @P6 LDGSTS.E.BYPASS.LTC128B.128 [R3+0x4000], [R16.64+0x100], !P0 ;  /* 0x0400010010036fae */ /* 0x0003f0000c101d48 */
[----:B------:R1:W-:Y:S08]  /*8c00*/  @P6 LDGSTS.E.BYPASS.LTC128B.128 [R3+0x1000], [R4.64], !P3 ;  /* 0x0100000004036fae */ /* 0x0003f0000d901d48 */
[----:B------:R1:W-:Y:S01]  /*8c10*/  @P6 LDGSTS.E.BYPASS.LTC128B.128 [R3+0x3000], [R4.64+0x80], !P1 ;  /* 0x0300008004036fae */ /* 0x0003e2000c901d48 */
[C---:B------:R-:W-:Y:S02]  /*8c20*/  ISETP.GE.AND P1, PT, R133.reuse, 0x1, PT ;  /* 0x000000018500780c */ /* 0x040fe40003f26270 */
[----:B------:R-:W-:Y:S04]  /*8c30*/  IADD3 R133, R133, 0x1, RZ ;  /* 0x0000000185857810 */ /* 0x000fe80007ffe0ff */
[----:B------:R-:W-:Y:S01]  /*8c40*/  SEL R133, R133, RZ, !P1 ;  /* 0x000000ff85857207 */ /* 0x000fe20004800000 */
[----:B------:R1:W-:Y:S01]  /*8c50*/  @P6 LDGSTS.E.BYPASS.LTC128B.128 [R3+0x5000], [R4.64+0x100], !P0 ;  /* 0x0500010004036fae */ /* 0x0003e2000c101d48 */
[----:B------:R-:W-:Y:S02]  /*8c60*/  ISETP.GT.AND P0, PT, R247, R245, PT ;  /* 0x000000f5f700720c */ /* 0x000fe40003f04270 */
[----:B------:R-:W-:Y:S05]  /*8c70*/  MOV R247, R248 ;  /* 0x000000f800f77202 */ /* 0x000fea0000000f00 */
[----:B------:R-:W0:Y:S01]  /*8c80*/  LDGDEPBAR ;  /* 0x00000000000079af */ /* 0x000e220000000000 */
[----:B-1----:R-:W-:Y:S05]  /*8c90*/  MOV R3, R2 ;  /* 0x0000000200037202 */ /* 0x002fea0000000f00 */
[----:B------:R-:W-:-:S05]  /*8ca0*/  @P0 BRA `(.L_x_2136) ;  /* 0xffffce3000000947 */ /* 0x000fca000383ffff */
.L_x_2135:
[----:B------:R-:W-:-:S13]  /*8cb0*/  ISETP.GE.AND P0, PT, R248, R233, PT ;  /* 0x000000e9f800720c */ /* 0x000fda0003f06270 */
[----:B------:R-:W-:Y:S05]  /*8cc0*/  @!P0 BRA `(.L_x_2137) ;  /* 0x00002ce000008947 */ /* 0x000fea0003800000 */
[----:B------:R-:W-:Y:S02]  /*8cd0*/  MOV R3, R0 ;  /* 0x0000000000037202 */ /* 0x000fe40000000f00 */
[----:B------:R-:W-:Y:S02]  /*8ce0*/  MOV R132, R2 ;  /* 0x0000000200847202 */ /* 0x000fe40000000f00 */
.L_x_2138:
        /* <DEDUP_REMOVED lines=10> */
[C---:B------:R-:W-:Y:S01]  /*8d90*/  @!P6 IMAD.WIDE.U32 R20, R243.reuse, c[0x0][0x208], RZ ;  /* 0x00008200f314ea25 */ /* 0x040fe200078e00ff */
        /* <DEDUP_REMOVED lines=10> */
[----:B-1----:R-:W1:Y:S01]  /*8e40*/  LDSM.16.M88.4 R8, [R194] ;  /* 0x00000000c208783b */ /* 0x002e620000000200 */
[----:B------:R-:W-:Y:S02]  /*8e50*/  @!P6 LEA R156, P5, R157, c[0x0][0x1f8], 0x1 ;  /* 0x00007e009d9cea11 */ /* 0x000fe400078a08ff */
[----:B------:R-:W-:Y:S02]  /*8e60*/  @!P6 IADD3 R159, P4, R159, R236, RZ ;  /* 0x000000ec9f9fe210 */ /* 0x000fe40007f9e0ff */
[----:B------:R-:W-:Y:S03]  /*8e70*/  @!P6 SHF.L.U64.HI R0, R20, 0x6, R0 ;  /* 0x000000061400e819 */ /* 0x000fe60000010200 */
        /* <DEDUP_REMOVED lines=16> */
[----:B------:R-:W-:Y:S02]  /*8f80*/  @!P6 IADD3.X R0, R0, R198, RZ, P3, !PT ;  /* 0x000000c60000e210 */ /* 0x000fe40001ffe4ff */
[----:B------:R-:W-:Y:S02]  /*8f90*/  @!P6 LEA R158, P3, R159, c[0x0][0x1f8], 0x1 ;  /* 0x00007e009f9eea11 */ /* 0x000fe400078608ff */
[----:B------:R-:W-:Y:S01]  /*8fa0*/  @!P6 LEA.HI.X R157, R157, c[0x0][0x1fc], R0, 0x1, P5 ;  /* 0x00007f009d9dea11 */ /* 0x000fe200028f0c00 */
[C---:B----4-:R-:W-:Y:S01]  /*8fb0*/  HMMA.16816.F32 R28, R32.reuse, R136, RZ ;  /* 0x00000088201c723c */ /* 0x050fe200000018ff */
[----:B------:R-:W-:Y:S06]  /*8fc0*/  IADD3 R0, R134, R194, RZ ;  /* 0x000000c286007210 */ /* 0x000fec0007ffe0ff */
[----:B------:R-:W-:Y:S01]  /*8fd0*/  @!P6 IADD3.X R136, R2, R198, RZ, P4, !PT ;  /* 0x000000c60288e210 */ /* 0x000fe200027fe4ff */
[----:B------:R-:W-:Y:S01]  /*8fe0*/  HMMA.16816.F32 R32, R32, R138, RZ ;  /* 0x0000008a2020723c */ /* 0x000fe200000018ff */
[C---:B------:R-:W-:Y:S03]  /*8ff0*/  @!P6 IMAD R2, R238.reuse, 0x6000, R211 ;  /* 0x00006000ee02e824 */ /* 0x040fe600078e02d3 */
[----:B------:R-:W-:Y:S02]  /*9000*/  @!P6 LEA.HI.X R159, R159, c[0x0][0x1fc], R136, 0x1, P3 ;  /* 0x00007f009f9fea11 */ /* 0x000fe400018f0c88 */
[----:B------:R-:W3:Y:S02]  /*9010*/  LDSM.16.M88.4 R136, [R193+0x1800] ;  /* 0x00180000c188783b */ /* 0x000ee40000000200 */
[C---:B-1----:R-:W-:Y:S06]  /*9020*/  HMMA.16816.F32 R4, R140.reuse, R144, R4 ;  /* 0x000000908c04723c */ /* 0x042fec0000001804 */
[----:B------:R-:W-:Y:S01]  /*9030*/  @!PT LDS RZ, [RZ] ;  /* 0x00000000fffff984 */ /* 0x000fe20000000800 */
[----:B------:R-:W-:Y:S01]  /*9040*/  @!PT LDS RZ, [RZ] ;  /* 0x00000000fffff984 */ /* 0x000fe20000000800 */
[----:B------:R-:W-:Y:S01]  /*9050*/  @!PT LDS RZ, [RZ] ;  /* 0x00000000fffff984 */ /* 0x000fe20000000800 */
[----:B------:R1:W-:Y:S02]  /*9060*/  @!P6 LDGSTS.E.BYPASS.LTC128B.128 [R2], [R156.64], !P2 ;  /* 0x000000009c02efae */ /* 0x0003e4000d101d48 */
[C---:B------:R-:W-:Y:S06]  /*9070*/  HMMA.16816.F32 R8, R140.reuse, R146, R8 ;  /* 0x000000928c08723c */ /* 0x040fec0000001808 */
[----:B------:R1:W-:Y:S02]  /*9080*/  @!P6 LDGSTS.E.BYPASS.LTC128B.128 [R2+0x2000], [R156.64+0x80], !P1 ;  /* 0x020000809c02efae */ /* 0x0003e4000c901d48 */
[C---:B-----5:R-:W-:Y:S06]  /*9090*/  HMMA.16816.F32 R12, R140.reuse, R148, R12 ;  /* 0x000000948c0c723c */ /* 0x060fec000000180c */
[----:B------:R1:W-:Y:S02]  /*90a0*/  @!P6 LDGSTS.E.BYPASS.LTC128B.128 [R2+0x4000], [R156.64+0x100], !P0 ;  /* 0x040001009c02efae */ /* 0x0003e4000c101d48 */
[C---:B------:R-:W-:Y:S06]  /*90b0*/  HMMA.16816.F32 R16, R140.reuse, R150, R16 ;  /* 0x000000968c10723c */ /* 0x040fec0000001810 */
[----:B------:R1:W-:Y:S02]  /*90c0*/  @!P6 LDGSTS.E.BYPASS.LTC128B.128 [R2+0x1000], [R158.64], !P2 ;  /* 0x010000009e02efae */ /* 0x0003e4000d101d48 */
[C---:B--2---:R-:W-:Y:S06]  /*90d0*/  HMMA.16816.F32 R20, R140.reuse, R152, R20 ;  /* 0x000000988c14723c */ /* 0x044fec0000001814 */
[----:B------:R1:W-:Y:S02]  /*90e0*/  @!P6 LDGSTS.E.BYPASS.LTC128B.128 [R2+0x3000], [R158.64+0x80], !P1 ;  /* 0x030000809e02efae */ /* 0x0003e4000c901d48 */
[C---:B------:R-:W-:Y:S06]  /*90f0*/  HMMA.16816.F32 R24, R140.reuse, R154, R24 ;  /* 0x0000009a8c18723c */ /* 0x040fec0000001818 */
[----:B------:R1:W-:Y:S01]  /*9100*/  @!P6 LDGSTS.E.BYPASS.LTC128B.128 [R2+0x5000], [R158.64+0x100], !P0 ;  /* 0x050001009e02efae */ /* 0x0003e2000c101d48 */
[C---:B------:R-:W-:Y:S01]  /*9110*/  ISETP.GE.AND P6, PT, R238.reuse, 0x1, PT ;  /* 0x00000001ee00780c */ /* 0x040fe20003fc6270 */
[C---:B---3--:R-:W-:Y:S04]  /*9120*/  HMMA.16816.F32 R28, R140.reuse, R136, R28 ;  /* 0x000000888c1c723c */ /* 0x048fe8000000181c */
[----:B------:R-:W-:Y:S02]  /*9130*/  IADD3 R238, R238, 0x1, RZ ;  /* 0x00000001eeee7810 */ /* 0x000fe40007ffe0ff */
[----:B------:R-:W-:Y:S02]  /*9140*/  LDSM.16.M88.4 R160, [R0] ;  /* 0x0000000000a0783b */ /* 0x000fe40000000200 */
[----:B------:R-:W-:Y:S04]  /*9150*/  HMMA.16816.F32 R32, R140, R138, R32 ;  /* 0x0000008a8c20723c */ /* 0x000fe80000001820 */
[----:B------:R-:W-:Y:S02]  /*9160*/  SEL R238, R238, RZ, !P6 ;  /* 0x000000ffeeee7207 */ /* 0x000fe40007000000 */
        /* <DEDUP_REMOVED lines=154> */
[----:B------:R2:W5:Y:S01]  /*9b10*/  MUFU.TANH R163, R11 ;  /* 0x0000000b00a37308 */ /* 0x0005620000002400 */
[----:B---3--:R-:W-:Y:S09]  /*9b20*/  FMNMX.FTZ R2, R166, R2, !PT ;  /* 0x00000002a6027209 */ /* 0x008ff20007810000 */
[----:B------:R-:W3:Y:S01]  /*9b30*/  MUFU.TANH R143, R12 ;  /* 0x0000000c008f7308 */ /* 0x000ee20000002400 */
[----:B----4-:R-:W-:Y:S09]  /*9b40*/  FMNMX.FTZ R0, R165, R0, !PT ;  /* 0x00000000a5007209 */ /* 0x010ff20007810000 */
[----:B------:R-:W4:Y:S01]  /*9b50*/  MUFU.TANH R142, R13 ;  /* 0x0000000d008e7308 */ /* 0x000f220000002400 */
[C---:B-1----:R-:W-:Y:S01]  /*9b60*/  HMMA.16816.F32 R20, R172.reuse, R4, R20 ;  /* 0x00000004ac14723c */ /* 0x042fe20000001814 */
[----:B--2---:R-:W1:Y:S01]  /*9b70*/  LDSM.16.M88.4 R8, [R195+0x5800] ;  /* 0x00580000c308783b */ /* 0x004e620000000200 */
[----:B------:R-:W-:Y:S07]  /*9b80*/  DEPBAR.LE SB0, 0x2 ;  /* 0x000080800000791a */ /* 0x000fee0000000000 */
[----:B------:R-:W2:Y:S03]  /*9b90*/  MUFU.TANH R139, R14 ;  /* 0x0000000e008b7308 */ /* 0x000ea60000002400 */
[----:B-----5:R-:W-:Y:S01]  /*9ba0*/  FMNMX.FTZ R0, R163, R0, !PT ;  /* 0x00000000a3007209 */ /* 0x020fe20007810000 */
[C---:B------:R-:W-:Y:S01]  /*9bb0*/  HMMA.16816.F32 R24, R172.reuse, R6, R24 ;  /* 0x00000006ac18723c */ /* 0x040fe20000001818 */
[----:B------:R-:W-:Y:S04]  /*9bc0*/  BAR.SYNC.DEFER_BLOCKING 0x0 ;  /* 0x0000000000007b1d */ /* 0x000fe80000010000 */
[----:B---3--:R-:W-:Y:S04]  /*9bd0*/  FMNMX.FTZ R2, R143, R2, !PT ;  /* 0x000000028f027209 */ /* 0x008fe80007810000 */
[----:B----4-:R-:W-:Y:S03]  /*9be0*/  FMNMX.FTZ R2, R142, R2, !PT ;  /* 0x000000028e027209 */ /* 0x010fe60007810000 */
[----:B------:R-:W-:Y:S02]  /*9bf0*/  FMUL.FTZ R20, R20, c[0x0][0x320] ;  /* 0x0000c80014147a20 */ /* 0x000fe40000410000 */
[----:B------:R-:W-:Y:S02]  /*9c00*/  FMUL.FTZ R21, R21, c[0x0][0x320] ;  /* 0x0000c80015157a20 */ /* 0x000fe40000410000 */
[----:B------:R-:W-:Y:S02]  /*9c10*/  FMUL.FTZ R22, R22, c[0x0][0x320] ;  /* 0x0000c80016167a20 */ /* 0x000fe40000410000 */
[----:B------:R-:W-:Y:S01]  /*9c20*/  FMUL.FTZ R23, R23, c[0x0][0x320] ;  /* 0x0000c80017177a20 */ /* 0x000fe20000410000 */
[----:B--2---:R-:W-:Y:S05]  /*9c30*/  FMNMX.FTZ R0, R139, R0, !PT ;  /* 0x000000008b007209 */ /* 0x004fea0007810000 */
[----:B------:R-:W-:Y:S01]  /*9c40*/  FMUL.FTZ R24, R24, c[0x0][0x320] ;  /* 0x0000c80018187a20 */ /* 0x000fe20000410000 */
[----:B------:R-:W2:Y:S01]  /*9c50*/  MUFU.TANH R141, R16 ;  /* 0x00000010008d7308 */ /* 0x000ea20000002400 */
[----:B------:R-:W-:Y:S02]  /*9c60*/  FMUL.FTZ R25, R25, c[0x0][0x320] ;  /* 0x0000c80019197a20 */ /* 0x000fe40000410000 */
[----:B------:R-:W-:Y:S02]  /*9c70*/  FMUL.FTZ R26, R26, c[0x0][0x320] ;  /* 0x0000c8001a1a7a20 */ /* 0x000fe40000410000 */
[----:B------:R-:W-:Y:S01]  /*9c80*/  FMUL.FTZ R27, R27, c[0x0][0x320] ;  /* 0x0000c8001b1b7a20 */ /* 0x000fe20000410000 */
[C---:B-1----:R-:W-:Y:S04]  /*9c90*/  HMMA.16816.F32 R28, R172.reuse, R8, R28 ;  /* 0x00000008ac1c723c */ /* 0x042fe8000000181c */
[----:B------:R-:W1:Y:S04]  /*9ca0*/  MUFU.TANH R137, R15 ;  /* 0x0000000f00897308 */ /* 0x000e680000002400 */
[----:B------:R-:W-:Y:S06]  /*9cb0*/  HMMA.16816.F32 R32, R172, R10, R32 ;  /* 0x0000000aac20723c */ /* 0x000fec0000001820 */
[----:B------:R-:W3:Y:S01]  /*9cc0*/  MUFU.TANH R140, R17 ;  /* 0x00000011008c7308 */ /* 0x000ee20000002400 */
[----:B--2---:R-:W-:Y:S09]  /*9cd0*/  FMNMX.FTZ R2, R141, R2, !PT ;  /* 0x000000028d027209 */ /* 0x004ff20007810000 */
[----:B------:R-:W2:Y:S01]  /*9ce0*/  MUFU.TANH R138, R18 ;  /* 0x00000012008a7308 */ /* 0x000ea20000002400 */
[----:B------:R-:W-:Y:S02]  /*9cf0*/  FMUL.FTZ R28, R28, c[0x0][0x320] ;  /* 0x0000c8001c1c7a20 */ /* 0x000fe40000410000 */
[----:B------:R-:W-:Y:S01]  /*9d00*/  FMUL.FTZ R29, R29, c[0x0][0x320] ;  /* 0x0000c8001d1d7a20 */ /* 0x000fe20000410000 */
[----:B-1----:R-:W-:Y:S01]  /*9d10*/  FMNMX.FTZ R0, R137, R0, !PT ;  /* 0x0000000089007209 */ /* 0x002fe20007810000 */
[----:B------:R-:W-:Y:S02]  /*9d20*/  FMUL.FTZ R30, R30, c[0x0][0x320] ;  /* 0x0000c8001e1e7a20 */ /* 0x000fe40000410000 */
[----:B------:R-:W-:Y:S03]  /*9d30*/  FMUL.FTZ R31, R31, c[0x0][0x320] ;  /* 0x0000c8001f1f7a20 */ /* 0x000fe60000410000 */
[----:B------:R-:W1:Y:S01]  /*9d40*/  MUFU.TANH R181, R20 ;  /* 0x0000001400b57308 */ /* 0x000e620000002400 */
[----:B------:R-:W-:Y:S02]  /*9d50*/  FMUL.FTZ R32, R32, c[0x0][0x320] ;  /* 0x0000c80020207a20 */ /* 0x000fe40000410000 */
[----:B------:R-:W-:Y:S01]  /*9d60*/  FMUL.FTZ R33, R33, c[0x0][0x320] ;  /* 0x0000c80021217a20 */ /* 0x000fe20000410000 */
[----:B---3--:R-:W-:Y:S01]  /*9d70*/  FMNMX.FTZ R2, R140, R2, !PT ;  /* 0x000000028c027209 */ /* 0x008fe20007810000 */
[----:B------:R-:W-:Y:S02]  /*9d80*/  FMUL.FTZ R34, R34, c[0x0][0x320] ;  /* 0x0000c80022227a20 */ /* 0x000fe40000410000 */
[----:B------:R-:W-:Y:S03]  /*9d90*/  FMUL.FTZ R35, R35, c[0x0][0x320] ;  /* 0x0000c80023237a20 */ /* 0x000fe60000410000 */
        /* <DEDUP_REMOVED lines=31> */
[----:B--2---:R-:W-:Y:S05]  /*9f90*/  FMNMX.FTZ R2, R149, R2, !PT ;  /* 0x0000000295027209 */ /* 0x004fea0007810000 */
[----:B------:R-:W2:Y:S01]  /*9fa0*/  SHFL.BFLY PT, R4, R2, 0x2, 0x1f ;  /* 0x0c401f0002047f89 */ /* 0x000ea200000e0000 */
[----:B-1----:R-:W-:Y:S04]  /*9fb0*/  FMNMX.FTZ R0, R146, R0, !PT ;  /* 0x0000000092007209 */ /* 0x002fe80007810000 */
[----:B---3--:R-:W-:Y:S05]  /*9fc0*/  FMNMX.FTZ R0, R144, R0, !PT ;  /* 0x0000000090007209 */ /* 0x008fea0007810000 */
[----:B------:R-:W1:Y:S01]  /*9fd0*/  SHFL.BFLY PT, R5, R0, 0x2, 0x1f ;  /* 0x0c401f0000057f89 */ /* 0x000e6200000e0000 */
[----:B--2---:R-:W-:Y:S07]  /*9fe0*/  FMNMX.FTZ R4, R2, R4, !PT ;  /* 0x0000000402047209 */ /* 0x004fee0007810000 */
[----:B------:R-:W2:Y:S01]  /*9ff0*/  SHFL.BFLY PT, R2, R4, 0x1, 0x1f ;  /* 0x0c201f0004027f89 */ /* 0x000ea200000e0000 */
[----:B-1----:R-:W-:Y:S07]  /*a000*/  FMNMX.FTZ R5, R0, R5, !PT ;  /* 0x0000000500057209 */ /* 0x002fee0007810000 */
[----:B------:R-:W1:Y:S01]  /*a010*/  SHFL.BFLY PT, R0, R5, 0x1, 0x1f ;  /* 0x0c201f0005007f89 */ /* 0x000e6200000e0000 */
[----:B--2---:R-:W-:Y:S05]  /*a020*/  FMNMX.FTZ R2, R4, R2, !PT ;  /* 0x0000000204027209 */ /* 0x004fea0007810000 */
[C---:B------:R-:W-:Y:S02]  /*a030*/  FMUL.FTZ R151, R2.reuse, c[0x0][0x2d0] ;  /* 0x0000b40002977a20 */ /* 0x040fe40000410000 */
[----:B------:R-:W-:Y:S02]  /*a040*/  FADD.FTZ R4, -R2, R132 ;  /* 0x0000008402047221 */ /* 0x000fe40000010100 */
[--C-:B------:R-:W-:Y:S01]  /*a050*/  FFMA.FTZ R171, R162, c[0x0][0x2d0], -R151.reuse ;  /* 0x0000b400a2ab7a23 */ /* 0x100fe20000010897 */
[----:B------:R-:W-:Y:S01]  /*a060*/  IADD3 R162, R185, R192, RZ ;  /* 0x000000c0b9a27210 */ /* 0x000fe20007ffe0ff */
[--C-:B------:R-:W-:Y:S02]  /*a070*/  FFMA.FTZ R170, R145, c[0x0][0x2d0], -R151.reuse ;  /* 0x0000b40091aa7a23 */ /* 0x100fe40000010897 */
[--C-:B------:R-:W-:Y:S02]  /*a080*/  FFMA.FTZ R169, R164, c[0x0][0x2d0], -R151.reuse ;  /* 0x0000b400a4a97a23 */ /* 0x100fe40000010897 */
[----:B------:R-:W2:Y:S01]  /*a090*/  LDSM.16.MT88.4 R12, [R162] ;  /* 0x00000000a20c783b */ /* 0x000ea20000004200 */
[--C-:B------:R-:W-:Y:S01]  /*a0a0*/  FFMA.FTZ R168, R166, c[0x0][0x2d0], -R151.reuse ;  /* 0x0000b400a6a87a23 */ /* 0x100fe20000010897 */
[----:B------:R-:W-:Y:S01]  /*a0b0*/  MUFU.EX2 R171, R171 ;  /* 0x000000ab00ab7308 */ /* 0x000fe20000000800 */
[----:B------:R-:W-:Y:S01]  /*a0c0*/  FMUL.FTZ R4, R4, c[0x0][0x2d0] ;  /* 0x0000b40004047a20 */ /* 0x000fe20000410000 */
[----:B-1----:R-:W-:Y:S01]  /*a0d0*/  FMNMX.FTZ R0, R5, R0, !PT ;  /* 0x0000000005007209 */ /* 0x002fe20007810000 */
[--C-:B------:R-:W-:Y:S02]  /*a0e0*/  FFMA.FTZ R172, R143, c[0x0][0x2d0], -R151.reuse ;  /* 0x0000b4008fac7a23 */ /* 0x100fe40000010897 */
[----:B------:R-:W-:Y:S02]  /*a0f0*/  FFMA.FTZ R173, R142, c[0x0][0x2d0], -R151 ;  /* 0x0000b4008ead7a23 */ /* 0x000fe40000010897 */
[C---:B------:R-:W-:Y:S02]  /*a100*/  FMUL.FTZ R145, R0.reuse, c[0x0][0x2d0] ;  /* 0x0000b40000917a20 */ /* 0x040fe40000410000 */
[----:B------:R-:W-:Y:S01]  /*a110*/  FADD.FTZ R3, -R0, R3 ;  /* 0x0000000300037221 */ /* 0x000fe20000010100 */
[----:B------:R-:W1:Y:S01]  /*a120*/  MUFU.EX2 R132, R4 ;  /* 0x0000000400847308 */ /* 0x000e620000000800 */
[--C-:B------:R-:W-:Y:S01]  /*a130*/  FFMA.FTZ R167, R161, c[0x0][0x2d0], -R145.reuse ;  /* 0x0000b400a1a77a23 */ /* 0x100fe20000010891 */
[----:B------:R-:W-:Y:S01]  /*a140*/  IADD3 R161, R189, R162, RZ ;  /* 0x000000a2bda17210 */ /* 0x000fe20007ffe0ff */
[--C-:B------:R-:W-:Y:S01]  /*a150*/  FFMA.FTZ R166, R160, c[0x0][0x2d0], -R145.reuse ;  /* 0x0000b400a0a67a23 */ /* 0x100fe20000010891 */
[----:B------:R-:W-:Y:S01]  /*a160*/  IADD3 R160, R184, R192, RZ ;  /* 0x000000c0b8a07210 */ /* 0x000fe20007ffe0ff */
[--C-:B------:R-:W-:Y:S02]  /*a170*/  FFMA.FTZ R165, R165, c[0x0][0x2d0], -R145.reuse ;  /* 0x0000b400a5a57a23 */ /* 0x100fe40000010891 */
[----:B------:R-:W-:Y:S01]  /*a180*/  FFMA.FTZ R164, R163, c[0x0][0x2d0], -R145 ;  /* 0x0000b400a3a47a23 */ /* 0x000fe20000010891 */
[----:B------:R-:W3:Y:S01]  /*a190*/  LDSM.16.MT88.4 R20, [R161] ;  /* 0x00000000a114783b */ /* 0x000ee20000004200 */
[----:B------:R-:W-:Y:S01]  /*a1a0*/  FMUL.FTZ R3, R3, c[0x0][0x2d0] ;  /* 0x0000b40003037a20 */ /* 0x000fe20000410000 */
[----:B------:R-:W4:Y:S01]  /*a1b0*/  MUFU.EX2 R170, R170 ;  /* 0x000000aa00aa7308 */ /* 0x000f220000000800 */
[----:B------:R-:W-:Y:S01]  /*a1c0*/  IADD3 R163, R189, R160, RZ ;  /* 0x000000a0bda37210 */ /* 0x000fe20007ffe0ff */
[--C-:B------:R-:W-:Y:S02]  /*a1d0*/  FFMA.FTZ R174, R141, c[0x0][0x2d0], -R151.reuse ;  /* 0x0000b4008dae7a23 */ /* 0x100fe40000010897 */
[----:B------:R-:W-:Y:S02]  /*a1e0*/  FFMA.FTZ R175, R140, c[0x0][0x2d0], -R151 ;  /* 0x0000b4008caf7a23 */ /* 0x000fe40000010897 */
[----:B------:R-:W5:Y:S01]  /*a1f0*/  LDSM.16.MT88.4 R28, [R160] ;  /* 0x00000000a01c783b */ /* 0x000f620000004200 */
[--C-:B------:R-:W-:Y:S02]  /*a200*/  FFMA.FTZ R176, R139, c[0x0][0x2d0], -R145.reuse ;  /* 0x0000b4008bb07a23 */ /* 0x100fe40000010891 */
[--C-:B------:R-:W-:Y:S01]  /*a210*/  FFMA.FTZ R177, R137, c[0x0][0x2d0], -R145.reuse ;  /* 0x0000b40089b17a23 */ /* 0x100fe20000010891 */
[----:B------:R-:W2:Y:S01]  /*a220*/  MUFU.EX2 R3, R3 ;  /* 0x0000000300037308 */ /* 0x000ea20000000800 */
[--C-:B------:R-:W-:Y:S02]  /*a230*/  FFMA.FTZ R178, R138, c[0x0][0x2d0], -R145.reuse ;  /* 0x0000b4008ab27a23 */ /* 0x100fe40000010891 */
[----:B------:R-:W-:Y:S01]  /*a240*/  FFMA.FTZ R179, R136, c[0x0][0x2d0], -R145 ;  /* 0x0000b40088b37a23 */ /* 0x000fe20000010891 */
[----:B------:R-:W-:Y:S01]  /*a250*/  LDSM.16.MT88.4 R140, [R160+0x2800] ;  /* 0x00280000a08c783b */ /* 0x000fe20000004200 */
[C---:B-1----:R-:W-:Y:S02]  /*a260*/  FMUL.FTZ R4, R132.reuse, R128 ;  /* 0x0000008084047220 */ /* 0x042fe40000410000 */
[C---:B------:R-:W-:Y:S02]  /*a270*/  FMUL.FTZ R5, R132.reuse, R129 ;  /* 0x0000008184057220 */ /* 0x040fe40000410000 */
[C---:B------:R-:W-:Y:S01]  /*a280*/  FMUL.FTZ R8, R132.reuse, R124 ;  /* 0x0000007c84087220 */ /* 0x040fe20000410000 */
[----:B------:R-:W-:Y:S01]  /*a290*/  MUFU.EX2 R169, R169 ;  /* 0x000000a900a97308 */ /* 0x000fe20000000800 */
[C---:B------:R-:W-:Y:S01]  /*a2a0*/  FMUL.FTZ R9, R132.reuse, R125 ;  /* 0x0000007d84097220 */ /* 0x040fe20000410000 */
[----:B------:R-:W-:Y:S01]  /*a2b0*/  LDSM.16.MT88.4 R136, [R161+0x2800] ;  /* 0x00280000a188783b */ /* 0x000fe20000004200 */
[----:B------:R-:W-:Y:S01]  /*a2c0*/  FMUL.FTZ R16, R132, R116 ;  /* 0x0000007484107220 */ /* 0x000fe20000410000 */
[----:B----4-:R-:W-:Y:S01]  /*a2d0*/  F2FP.PACK_AB R128, R170, R171 ;  /* 0x000000abaa80723e */ /* 0x010fe200000000ff */
[C---:B------:R-:W-:Y:S02]  /*a2e0*/  FMUL.FTZ R17, R132.reuse, R117 ;  /* 0x0000007584117220 */ /* 0x040fe40000410000 */
[C---:B------:R-:W-:Y:S02]  /*a2f0*/  FMUL.FTZ R24, R132.reuse, R108 ;  /* 0x0000006c84187220 */ /* 0x040fe40000410000 */
[C---:B------:R-:W-:Y:S01]  /*a300*/  FMUL.FTZ R25, R132.reuse, R109 ;  /* 0x0000006d84197220 */ /* 0x040fe20000410000 */
[----:B------:R-:W1:Y:S01]  /*a310*/  MUFU.EX2 R168, R168 ;  /* 0x000000a800a87308 */ /* 0x000e620000000800 */
[C---:B------:R-:W-:Y:S02]  /*a320*/  FMUL.FTZ R32, R132.reuse, R100 ;  /* 0x0000006484207220 */ /* 0x040fe40000410000 */
[----:B------:R-:W-:Y:S02]  /*a330*/  FMUL.FTZ R33, R132, R101 ;  /* 0x0000006584217220 */ /* 0x000fe40000410000 */
[C---:B--2---:R-:W-:Y:S02]  /*a340*/  FMUL.FTZ R6, R3.reuse, R130 ;  /* 0x0000008203067220 */ /* 0x044fe40000410000 */
        /* <DEDUP_REMOVED lines=16> */
[C---:B------:R-:W-:Y:S01]  /*a450*/  FMUL.FTZ R38, R3.reuse, R38 ;  /* 0x0000002603267220 */ /* 0x040fe20000410000 */
[----:B------:R-:W-:Y:S01]  /*a460*/  MUFU.EX2 R165, R165 ;  /* 0x000000a500a57308 */ /* 0x000fe20000000800 */
[----:B------:R-:W-:Y:S01]  /*a470*/  LDSM.16.MT88.4 R100, [R160+0x2000] ;  /* 0x00200000a064783b */ /* 0x000fe20000004200 */
[----:B------:R-:W-:Y:S02]  /*a480*/  FMUL.FTZ R39, R3, R39 ;  /* 0x0000002703277220 */ /* 0x000fe40000410000 */
[--C-:B------:R-:W-:Y:S02]  /*a490*/  FFMA.FTZ R182, R159, c[0x0][0x2d0], -R151.reuse ;  /* 0x0000b4009fb67a23 */ /* 0x100fe40000010897 */
[----:B------:R-:W-:Y:S02]  /*a4a0*/  FFMA.FTZ R183, R158, c[0x0][0x2d0], -R151 ;  /* 0x0000b4009eb77a23 */ /* 0x000fe40000010897 */
[--C-:B------:R-:W-:Y:S01]  /*a4b0*/  FFMA.FTZ R192, R156, c[0x0][0x2d0], -R145.reuse ;  /* 0x0000b4009cc07a23 */ /* 0x100fe20000010891 */
[----:B------:R-:W-:Y:S01]  /*a4c0*/  LDSM.16.MT88.4 R116, [R160+0x800] ;  /* 0x00080000a074783b */ /* 0x000fe20000004200 */
[----:B------:R-:W1:Y:S01]  /*a4d0*/  MUFU.EX2 R164, R164 ;  /* 0x000000a400a47308 */ /* 0x000e620000000800 */
[--C-:B------:R-:W-:Y:S02]  /*a4e0*/  FFMA.FTZ R193, R155, c[0x0][0x2d0], -R145.reuse ;  /* 0x0000b4009bc17a23 */ /* 0x100fe40000010891 */
[--C-:B------:R-:W-:Y:S01]  /*a4f0*/  FFMA.FTZ R194, R157, c[0x0][0x2d0], -R145.reuse ;  /* 0x0000b4009dc27a23 */ /* 0x100fe20000010891 */
[----:B--2---:R-:W-:Y:S01]  /*a500*/  F2FP.PACK_AB R129, R166, R167 ;  /* 0x000000a7a681723e */ /* 0x004fe200000000ff */
[----:B------:R-:W-:Y:S02]  /*a510*/  FFMA.FTZ R195, R154, c[0x0][0x2d0], -R145 ;  /* 0x0000b4009ac37a23 */ /* 0x000fe40000010891 */
[----:B------:R-:W-:Y:S01]  /*a520*/  LDSM.16.MT88.4 R156, [R163+0x3800] ;  /* 0x00380000a39c783b */ /* 0x000fe20000004200 */
[--C-:B------:R-:W-:Y:S02]  /*a530*/  FFMA.FTZ R244, R153, c[0x0][0x2d0], -R151.reuse ;  /* 0x0000b40099f47a23 */ /* 0x100fe40000010897 */
[--C-:B------:R-:W-:Y:S01]  /*a540*/  FFMA.FTZ R245, R152, c[0x0][0x2d0], -R151.reuse ;  /* 0x0000b40098f57a23 */ /* 0x100fe20000010897 */
[----:B------:R-:W-:Y:S01]  /*a550*/  MUFU.EX2 R172, R172 ;  /* 0x000000ac00ac7308 */ /* 0x000fe20000000800 */
[----:B------:R-:W-:Y:S02]  /*a560*/  FFMA.FTZ R246, R150, c[0x0][0x2d0], -R151 ;  /* 0x0000b40096f67a23 */ /* 0x000fe40000010897 */
[--C-:B------:R-:W-:Y:S01]  /*a570*/  FFMA.FTZ R249, R148, c[0x0][0x2d0], -R145.reuse ;  /* 0x0000b40094f97a23 */ /* 0x100fe20000010891 */
[----:B------:R-:W-:Y:S01]  /*a580*/  LDSM.16.MT88.4 R152, [R160+0x3800] ;  /* 0x00380000a098783b */ /* 0x000fe20000004200 */
[--C-:B------:R-:W-:Y:S02]  /*a590*/  FFMA.FTZ R250, R147, c[0x0][0x2d0], -R145.reuse ;  /* 0x0000b40093fa7a23 */ /* 0x100fe40000010891 */
[--C-:B------:R-:W-:Y:S02]  /*a5a0*/  FFMA.FTZ R251, R146, c[0x0][0x2d0], -R145.reuse ;  /* 0x0000b40092fb7a23 */ /* 0x100fe40000010891 */
[----:B------:R-:W-:Y:S01]  /*a5b0*/  FFMA.FTZ R145, R144, c[0x0][0x2d0], -R145 ;  /* 0x0000b40090917a23 */ /* 0x000fe20000010891 */
[----:B------:R-:W2:Y:S01]  /*a5c0*/  MUFU.EX2 R173, R173 ;  /* 0x000000ad00ad7308 */ /* 0x000ea20000000800 */
[----:B------:R-:W-:Y:S01]  /*a5d0*/  FMUL.FTZ R40, R132, R40 ;  /* 0x0000002884287220 */ /* 0x000fe20000410000 */
[----:B-1----:R-:W-:Y:S01]  /*a5e0*/  F2FP.PACK_AB R131, R164, R165 ;  /* 0x000000a5a483723e */ /* 0x002fe200000000ff */
[C---:B------:R-:W-:Y:S02]  /*a5f0*/  FMUL.FTZ R41, R132.reuse, R41 ;  /* 0x0000002984297220 */ /* 0x040fe40000410000 */
[C---:B------:R-:W-:Y:S02]  /*a600*/  FMUL.FTZ R42, R3.reuse, R42 ;  /* 0x0000002a032a7220 */ /* 0x040fe40000410000 */
[C---:B------:R-:W-:Y:S02]  /*a610*/  FMUL.FTZ R43, R3.reuse, R43 ;  /* 0x0000002b032b7220 */ /* 0x040fe40000410000 */
[C---:B------:R-:W-:Y:S01]  /*a620*/  HMMA.16816.F32 R4, R128.reuse, R12, R4 ;  /* 0x0000000c8004723c */ /* 0x040fe20000001804 */
[----:B------:R1:W-:Y:S04]  /*a630*/  MUFU.EX2 R252, R145 ;  /* 0x0000009100fc7308 */ /* 0x0003e80000000800 */
        /* <DEDUP_REMOVED lines=9> */
[----:B------:R-:W4:Y:S01]  /*a6d0*/  LDSM.16.MT88.4 R120, [R163] ;  /* 0x00000000a378783b */ /* 0x000f220000004200 */
[C---:B------:R-:W-:Y:S02]  /*a6e0*/  FMUL.FTZ R46, R3.reuse, R46 ;  /* 0x0000002e032e7220 */ /* 0x040fe40000410000 */
[C---:B------:R-:W-:Y:S02]  /*a6f0*/  FMUL.FTZ R47, R3.reuse, R47 ;  /* 0x0000002f032f7220 */ /* 0x040fe40000410000 */
[C---:B---3--:R-:W-:Y:S03]  /*a700*/  HMMA.16816.F32 R12, R128.reuse, R20, R12 ;  /* 0x00000014800c723c */ /* 0x048fe6000000180c */
[----:B-1----:R-:W-:Y:S01]  /*a710*/  LDSM.16.MT88.4 R144, [R162+0x3800] ;  /* 0x00380000a290783b */ /* 0x002fe20000004200 */
[C---:B------:R-:W-:Y:S01]  /*a720*/  FMUL.FTZ R48, R132.reuse, R48 ;  /* 0x0000003084307220 */ /* 0x040fe20000410000 */
[----:B------:R-:W-:Y:S01]  /*a730*/  MUFU.EX2 R176, R176 ;  /* 0x000000b000b07308 */ /* 0x000fe20000000800 */
[C---:B------:R-:W-:Y:S02]  /*a740*/  FMUL.FTZ R49, R132.reuse, R49 ;  /* 0x0000003184317220 */ /* 0x040fe40000410000 */
[C---:B------:R-:W-:Y:S04]  /*a750*/  HMMA.16816.F32 R16, R128.reuse, R22, R16 ;  /* 0x000000168010723c */ /* 0x040fe80000001810 */
[C---:B------:R-:W-:Y:S02]  /*a760*/  FMUL.FTZ R20, R132.reuse, R112 ;  /* 0x0000007084147220 */ /* 0x040fe40000410000 */
[C---:B------:R-:W-:Y:S01]  /*a770*/  FMUL.FTZ R21, R132.reuse, R113 ;  /* 0x0000007184157220 */ /* 0x040fe20000410000 */
[----:B------:R-:W1:Y:S01]  /*a780*/  MUFU.EX2 R177, R177 ;  /* 0x000000b100b17308 */ /* 0x000e620000000800 */
[C---:B------:R-:W-:Y:S04]  /*a790*/  FMUL.FTZ R22, R3.reuse, R114 ;  /* 0x0000007203167220 */ /* 0x040fe80000410000 */
[C---:B------:R-:W-:Y:S02]  /*a7a0*/  FMUL.FTZ R23, R3.reuse, R115 ;  /* 0x0000007303177220 */ /* 0x040fe40000410000 */
[----:B------:R-:W3:Y:S01]  /*a7b0*/  LDSM.16.MT88.4 R112, [R162+0x2000] ;  /* 0x00200000a270783b */ /* 0x000ee20000004200 */
        /* <DEDUP_REMOVED lines=8> */
[----:B------:R-:W5:Y:S03]  /*a840*/  MUFU.EX2 R179, R179 ;  /* 0x000000b300b37308 */ /* 0x000f660000000800 */
[C---:B------:R-:W-:Y:S02]  /*a850*/  FMUL.FTZ R29, R132.reuse, R105 ;  /* 0x00000069841d7220 */ /* 0x040fe40000410000 */
[C---:B------:R-:W-:Y:S02]  /*a860*/  FMUL.FTZ R54, R3.reuse, R54 ;  /* 0x0000003603367220 */ /* 0x040fe40000410000 */
[C---:B------:R-:W-:Y:S03]  /*a870*/  FMUL.FTZ R30, R3.reuse, R106 ;  /* 0x0000006a031e7220 */ /* 0x040fe60000410000 */
[----:B------:R-:W-:Y:S01]  /*a880*/  MUFU.EX2 R182, R182 ;  /* 0x000000b600b67308 */ /* 0x000fe20000000800 */
[C---:B------:R-:W-:Y:S02]  /*a890*/  FMUL.FTZ R31, R3.reuse, R107 ;  /* 0x0000006b031f7220 */ /* 0x040fe40000410000 */
[----:B------:R-:W1:Y:S01]  /*a8a0*/  LDSM.16.MT88.4 R104, [R161+0x2000] ;  /* 0x00200000a168783b */ /* 0x000e620000004200 */
[C---:B------:R-:W-:Y:S02]  /*a8b0*/  FMUL.FTZ R55, R3.reuse, R55 ;  /* 0x0000003703377220 */ /* 0x040fe40000410000 */
[C---:B------:R-:W-:Y:S02]  /*a8c0*/  FMUL.FTZ R56, R132.reuse, R56 ;  /* 0x0000003884387220 */ /* 0x040fe40000410000 */
[C---:B----4-:R-:W-:Y:S02]  /*a8d0*/  HMMA.16816.F32 R28, R128.reuse, R120, R28 ;  /* 0x00000078801c723c */ /* 0x050fe4000000181c */
        /* <DEDUP_REMOVED lines=19> */
[C---:B-1----:R-:W-:Y:S03]  /*aa10*/  HMMA.16816.F32 R44, R128.reuse, R104, R44 ;  /* 0x00000068802c723c */ /* 0x042fe6000000182c */
        /* <DEDUP_REMOVED lines=13> */
[----:B------:R-:W3:Y:S03]  /*aaf0*/  LDSM.16.MT88.4 R100, [R161+0x4000] ;  /* 0x00400000a164783b */ /* 0x000ee60000004200 */
[C---:B------:R-:W-:Y:S02]  /*ab00*/  FMUL.FTZ R74, R3.reuse, R74 ;  /* 0x0000004a034a7220 */ /* 0x040fe40000410000 */
[C---:B------:R-:W-:Y:S01]  /*ab10*/  FMUL.FTZ R75, R3.reuse, R75 ;  /* 0x0000004b034b7220 */ /* 0x040fe20000410000 */
[----:B------:R-:W-:Y:S01]  /*ab20*/  MUFU.EX2 R245, R245 ;  /* 0x000000f500f57308 */ /* 0x000fe20000000800 */
[C---:B------:R-:W-:Y:S04]  /*ab30*/  HMMA.16816.F32 R60, R128.reuse, R108, R60 ;  /* 0x0000006c803c723c */ /* 0x040fe8000000183c */
[C---:B------:R-:W-:Y:S02]  /*ab40*/  FMUL.FTZ R84, R132.reuse, R84 ;  /* 0x0000005484547220 */ /* 0x040fe40000410000 */
[C---:B------:R-:W-:Y:S02]  /*ab50*/  FMUL.FTZ R85, R132.reuse, R85 ;  /* 0x0000005584557220 */ /* 0x040fe40000410000 */
[C---:B------:R-:W-:Y:S01]  /*ab60*/  HMMA.16816.F32 R64, R128.reuse, R110, R64 ;  /* 0x0000006e8040723c */ /* 0x040fe20000001840 */
[----:B------:R-:W4:Y:S01]  /*ab70*/  LDSM.16.MT88.4 R108, [R160+0x4000] ;  /* 0x00400000a06c783b */ /* 0x000f220000004200 */
[----:B------:R-:W-:Y:S02]  /*ab80*/  MUFU.EX2 R246, R246 ;  /* 0x000000f600f67308 */ /* 0x000fe40000000800 */
[C---:B------:R-:W-:Y:S02]  /*ab90*/  FMUL.FTZ R86, R3.reuse, R86 ;  /* 0x0000005603567220 */ /* 0x040fe40000410000 */
[C---:B------:R-:W-:Y:S02]  /*aba0*/  FMUL.FTZ R87, R3.reuse, R87 ;  /* 0x0000005703577220 */ /* 0x040fe40000410000 */
[C---:B------:R-:W-:Y:S01]  /*abb0*/  FMUL.FTZ R88, R132.reuse, R88 ;  /* 0x0000005884587220 */ /* 0x040fe20000410000 */
[C---:B-1----:R-:W-:Y:S03]  /*abc0*/  HMMA.16816.F32 R68, R128.reuse, R104, R68 ;  /* 0x000000688044723c */ /* 0x042fe60000001844 */
[C---:B------:R-:W-:Y:S01]  /*abd0*/  FMUL.FTZ R89, R132.reuse, R89 ;  /* 0x0000005984597220 */ /* 0x040fe20000410000 */
[----:B------:R-:W-:Y:S01]  /*abe0*/  MUFU.EX2 R249, R249 ;  /* 0x000000f900f97308 */ /* 0x000fe20000000800 */
[C---:B------:R-:W-:Y:S02]  /*abf0*/  FMUL.FTZ R90, R3.reuse, R90 ;  /* 0x0000005a035a7220 */ /* 0x040fe40000410000 */
[C---:B------:R-:W-:Y:S01]  /*ac00*/  FMUL.FTZ R91, R3.reuse, R91 ;  /* 0x0000005b035b7220 */ /* 0x040fe20000410000 */
[C---:B------:R-:W-:Y:S01]  /*ac10*/  HMMA.16816.F32 R72, R128.reuse, R106, R72 ;  /* 0x0000006a8048723c */ /* 0x040fe20000001848 */
[----:B------:R-:W1:Y:S03]  /*ac20*/  LDSM.16.MT88.4 R104, [R163+0x4000] ;  /* 0x00400000a368783b */ /* 0x000e660000004200 */
[C---:B------:R-:W-:Y:S02]  /*ac30*/  FMUL.FTZ R76, R132.reuse, R76 ;  /* 0x0000004c844c7220 */ /* 0x040fe40000410000 */
[C---:B------:R-:W-:Y:S01]  /*ac40*/  FMUL.FTZ R77, R132.reuse, R77 ;  /* 0x0000004d844d7220 */ /* 0x040fe20000410000 */
[----:B------:R-:W-:Y:S01]  /*ac50*/  MUFU.EX2 R250, R250 ;  /* 0x000000fa00fa7308 */ /* 0x000fe20000000800 */
[C---:B------:R-:W-:Y:S04]  /*ac60*/  FMUL.FTZ R78, R3.reuse, R78 ;  /* 0x0000004e034e7220 */ /* 0x040fe80000410000 */
[C---:B------:R-:W-:Y:S02]  /*ac70*/  FMUL.FTZ R79, R3.reuse, R79 ;  /* 0x0000004f034f7220 */ /* 0x040fe40000410000 */
[C---:B------:R-:W-:Y:S02]  /*ac80*/  FMUL.FTZ R92, R132.reuse, R92 ;  /* 0x0000005c845c7220 */ /* 0x040fe40000410000 */
[C---:B------:R-:W-:Y:S01]  /*ac90*/  FMUL.FTZ R93, R132.reuse, R93 ;  /* 0x0000005d845d7220 */ /* 0x040fe20000410000 */
[----:B------:R-:W-:Y:S01]  /*aca0*/  MUFU.EX2 R251, R251 ;  /* 0x000000fb00fb7308 */ /* 0x000fe20000000800 */
[C---:B------:R-:W-:Y:S01]  /*acb0*/  FMUL.FTZ R94, R3.reuse, R94 ;  /* 0x0000005e035e7220 */ /* 0x040fe20000410000 */
[C---:B---3--:R-:W-:Y:S03]  /*acc0*/  HMMA.16816.F32 R76, R128.reuse, R100, R76 ;  /* 0x00000064804c723c */ /* 0x048fe6000000184c */
[C---:B------:R-:W-:Y:S02]  /*acd0*/  FMUL.FTZ R80, R132.reuse, R80 ;  /* 0x0000005084507220 */ /* 0x040fe40000410000 */
[C---:B------:R-:W-:Y:S02]  /*ace0*/  FMUL.FTZ R81, R132.reuse, R81 ;  /* 0x0000005184517220 */ /* 0x040fe40000410000 */
[----:B------:R-:W-:Y:S01]  /*acf0*/  FMUL.FTZ R82, R3, R82 ;  /* 0x0000005203527220 */ /* 0x000fe20000410000 */
[----:B--2---:R-:W-:Y:S01]  /*ad00*/  F2FP.PACK_AB R100, R173, R172 ;  /* 0x000000acad64723e */ /* 0x004fe200000000ff */
[C---:B------:R-:W-:Y:S03]  /*ad10*/  FMUL.FTZ R83, R3.reuse, R83 ;  /* 0x0000005303537220 */ /* 0x040fe60000410000 */
[----:B------:R-:W-:Y:S01]  /*ad20*/  FMUL.FTZ R95, R3, R95 ;  /* 0x0000005f035f7220 */ /* 0x000fe20000410000 */
[----:B------:R-:W-:Y:S01]  /*ad30*/  F2FP.PACK_AB R101, R177, R176 ;  /* 0x000000b0b165723e */ /* 0x000fe200000000ff */
[C---:B------:R-:W-:Y:S02]  /*ad40*/  FMUL.FTZ R96, R132.reuse, R96 ;  /* 0x0000006084607220 */ /* 0x040fe40000410000 */
[C---:B------:R-:W-:Y:S03]  /*ad50*/  HMMA.16816.F32 R80, R128.reuse, R102, R80 ;  /* 0x000000668050723c */ /* 0x040fe60000001850 */
[----:B------:R-:W-:Y:S02]  /*ad60*/  FMUL.FTZ R97, R132, R97 ;  /* 0x0000006184617220 */ /* 0x000fe40000410000 */
[C---:B------:R-:W-:Y:S02]  /*ad70*/  FMUL.FTZ R98, R3.reuse, R98 ;  /* 0x0000006203627220 */ /* 0x040fe40000410000 */
[----:B------:R-:W-:Y:S01]  /*ad80*/  FMUL.FTZ R99, R3, R99 ;  /* 0x0000006303637220 */ /* 0x000fe20000410000 */
[C---:B----4-:R-:W-:Y:S04]  /*ad90*/  HMMA.16816.F32 R84, R128.reuse, R108, R84 ;  /* 0x0000006c8054723c */ /* 0x050fe80000001854 */
[----:B------:R-:W-:Y:S01]  /*ada0*/  F2FP.PACK_AB R102, R175, R174 ;  /* 0x000000aeaf66723e */ /* 0x000fe200000000ff */
[--C-:B------:R-:W-:Y:S01]  /*adb0*/  FFMA.FTZ R181, R181, c[0x0][0x2d0], -R151.reuse ;  /* 0x0000b400b5b57a23 */ /* 0x100fe20000010897 */
[----:B-----5:R-:W-:Y:S01]  /*adc0*/  F2FP.PACK_AB R103, R179, R178 ;  /* 0x000000b2b367723e */ /* 0x020fe200000000ff */
[--C-:B------:R-:W-:Y:S01]  /*add0*/  FFMA.FTZ R180, R180, c[0x0][0x2d0], -R151.reuse ;  /* 0x0000b400b4b47a23 */ /* 0x100fe20000010897 */
[C---:B------:R-:W-:Y:S01]  /*ade0*/  HMMA.16816.F32 R88, R128.reuse, R110, R88 ;  /* 0x0000006e8058723c */ /* 0x040fe20000001858 */
[----:B------:R-:W2:Y:S02]  /*adf0*/  LDSM.16.MT88.4 R108, [R161+0x800] ;  /* 0x00080000a16c783b */ /* 0x000ea40000004200 */
[----:B------:R-:W3:Y:S01]  /*ae00*/  MUFU.EX2 R181, R181 ;  /* 0x000000b500b57308 */ /* 0x000ee20000000800 */
[----:B------:R-:W-:Y:S02]  /*ae10*/  FFMA.FTZ R151, R149, c[0x0][0x2d0], -R151 ;  /* 0x0000b40095977a23 */ /* 0x000fe40000010897 */
[----:B------:R-:W-:Y:S02]  /*ae20*/  FFMA.FTZ R167, R3, R239, R167 ;  /* 0x000000ef03a77223 */ /* 0x000fe400000100a7 */
[C---:B-1----:R-:W-:Y:S04]  /*ae30*/  HMMA.16816.F32 R92, R128.reuse, R104, R92 ;  /* 0x00000068805c723c */ /* 0x042fe8000000185c */
[----:B------:R-:W-:Y:S01]  /*ae40*/  FFMA.FTZ R171, R132, R242, R171 ;  /* 0x000000f284ab7223 */ /* 0x000fe200000100ab */
[----:B------:R1:W-:Y:S01]  /*ae50*/  MUFU.EX2 R247, R151 ;  /* 0x0000009700f77308 */ /* 0x0003e20000000800 */
[----:B------:R-:W-:Y:S01]  /*ae60*/  MOV R132, R2 ;  /* 0x0000000200847202 */ /* 0x000fe20000000f00 */
[----:B------:R-:W-:Y:S01]  /*ae70*/  FADD.FTZ R167, R166, R167 ;  /* 0x000000a7a6a77221 */ /* 0x000fe20000010000 */
[----:B------:R-:W-:Y:S01]  /*ae80*/  HMMA.16816.F32 R96, R128, R106, R96 ;  /* 0x0000006a8060723c */ /* 0x000fe20000001860 */
[----:B------:R-:W4:Y:S03]  /*ae90*/  LDSM.16.MT88.4 R104, [R163+0x2800] ;  /* 0x00280000a368783b */ /* 0x000f260000004200 */
[----:B------:R-:W-:Y:S02]  /*aea0*/  FADD.FTZ R171, R170, R171 ;  /* 0x000000abaaab7221 */ /* 0x000fe40000010000 */
[----:B------:R-:W-:Y:S01]  /*aeb0*/  FADD.FTZ R165, R165, R167 ;  /* 0x000000a7a5a57221 */ /* 0x000fe20000010000 */
[----:B------:R-:W5:Y:S01]  /*aec0*/  MUFU.EX2 R180, R180 ;  /* 0x000000b400b47308 */ /* 0x000f620000000800 */
[C---:B------:R-:W-:Y:S05]  /*aed0*/  HMMA.16816.F32 R4, R100.reuse, R112, R4 ;  /* 0x000000706404723c */ /* 0x040fea0000001804 */
[----:B------:R-:W-:Y:S02]  /*aee0*/  FADD.FTZ R171, R169, R171 ;  /* 0x000000aba9ab7221 */ /* 0x000fe40000010000 */
[----:B------:R-:W-:Y:S01]  /*aef0*/  FADD.FTZ R165, R164, R165 ;  /* 0x000000a5a4a57221 */ /* 0x000fe20000010000 */
[C---:B------:R-:W-:Y:S01]  /*af00*/  HMMA.16816.F32 R8, R100.reuse, R114, R8 ;  /* 0x000000726408723c */ /* 0x040fe20000001808 */
[----:B------:R-:W-:Y:S03]  /*af10*/  LDSM.16.MT88.4 R112, [R161+0x4800] ;  /* 0x00480000a170783b */ /* 0x000fe60000004200 */
[----:B------:R-:W-:Y:S02]  /*af20*/  FADD.FTZ R171, R168, R171 ;  /* 0x000000aba8ab7221 */ /* 0x000fe40000010000 */
[----:B------:R-:W-:Y:S02]  /*af30*/  FADD.FTZ R176, R176, R165 ;  /* 0x000000a5b0b07221 */ /* 0x000fe40000010000 */
[----:B------:R-:W-:Y:S01]  /*af40*/  FADD.FTZ R172, R172, R171 ;  /* 0x000000abacac7221 */ /* 0x000fe20000010000 */
[C---:B--2---:R-:W-:Y:S01]  /*af50*/  HMMA.16816.F32 R12, R100.reuse, R108, R12 ;  /* 0x0000006c640c723c */ /* 0x044fe2000000180c */
[----:B-1----:R-:W-:Y:S02]  /*af60*/  LDSM.16.MT88.4 R148, [R161+0x3800] ;  /* 0x00380000a194783b */ /* 0x002fe40000004200 */
[----:B------:R-:W-:Y:S02]  /*af70*/  FADD.FTZ R172, R173, R172 ;  /* 0x000000acadac7221 */ /* 0x000fe40000010000 */
        /* <DEDUP_REMOVED lines=8> */
[----:B---3--:R-:W-:Y:S02]  /*b000*/  FADD.FTZ R172, R181, R172 ;  /* 0x000000acb5ac7221 */ /* 0x008fe40000010000 */
[C---:B------:R-:W-:Y:S01]  /*b010*/  HMMA.16816.F32 R24, R100.reuse, R118, R24 ;  /* 0x000000766418723c */ /* 0x040fe20000001818 */
[----:B------:R-:W2:Y:S03]  /*b020*/  LDSM.16.MT88.4 R116, [R160+0x4800] ;  /* 0x00480000a074783b */ /* 0x000ea60000004200 */
[----:B------:R-:W-:Y:S02]  /*b030*/  FADD.FTZ R176, R192, R176 ;  /* 0x000000b0c0b07221 */ /* 0x000fe40000010000 */
[----:B------:R-:W-:Y:S02]  /*b040*/  FADD.FTZ R172, R182, R172 ;  /* 0x000000acb6ac7221 */ /* 0x000fe40000010000 */
[C---:B------:R-:W-:Y:S04]  /*b050*/  HMMA.16816.F32 R28, R100.reuse, R120, R28 ;  /* 0x00000078641c723c */ /* 0x040fe8000000181c */
[----:B------:R-:W-:Y:S02]  /*b060*/  FADD.FTZ R176, R193, R176 ;  /* 0x000000b0c1b07221 */ /* 0x000fe40000010000 */
[----:B-----5:R-:W-:Y:S02]  /*b070*/  FADD.FTZ R172, R180, R172 ;  /* 0x000000acb4ac7221 */ /* 0x020fe40000010000 */
[C---:B------:R-:W-:Y:S01]  /*b080*/  HMMA.16816.F32 R32, R100.reuse, R122, R32 ;  /* 0x0000007a6420723c */ /* 0x040fe20000001820 */
[----:B------:R-:W-:Y:S03]  /*b090*/  LDSM.16.MT88.4 R120, [R163+0x1000] ;  /* 0x00100000a378783b */ /* 0x000fe60000004200 */
        /* <DEDUP_REMOVED lines=8> */
[C---:B------:R-:W-:Y:S02]  /*b120*/  FADD.FTZ R172, R245.reuse, R172 ;  /* 0x000000acf5ac7221 */ /* 0x040fe40000010000 */
[C---:B------:R-:W-:Y:S04]  /*b130*/  HMMA.16816.F32 R44, R100.reuse, R136, R44 ;  /* 0x00000088642c723c */ /* 0x040fe8000000182c */
[----:B------:R-:W-:Y:S02]  /*b140*/  FADD.FTZ R176, R250, R176 ;  /* 0x000000b0fab07221 */ /* 0x000fe40000010000 */
[----:B------:R-:W-:Y:S01]  /*b150*/  FADD.FTZ R172, R246, R172 ;  /* 0x000000acf6ac7221 */ /* 0x000fe20000010000 */
[----:B------:R-:W-:Y:S01]  /*b160*/  F2FP.PACK_AB R136, R245, R244 ;  /* 0x000000f4f588723e */ /* 0x000fe200000000ff */
[C---:B------:R-:W-:Y:S04]  /*b170*/  HMMA.16816.F32 R48, R100.reuse, R138, R48 ;  /* 0x0000008a6430723c */ /* 0x040fe80000001830 */
[----:B------:R-:W-:Y:S01]  /*b180*/  F2FP.PACK_AB R137, R250, R249 ;  /* 0x000000f9fa89723e */ /* 0x000fe200000000ff */
[----:B------:R-:W-:Y:S02]  /*b190*/  FADD.FTZ R176, R251, R176 ;  /* 0x000000b0fbb07221 */ /* 0x000fe40000010000 */
[C---:B------:R-:W-:Y:S01]  /*b1a0*/  F2FP.PACK_AB R138, R247.reuse, R246 ;  /* 0x000000f6f78a723e */ /* 0x040fe200000000ff */
[C---:B------:R-:W-:Y:S04]  /*b1b0*/  HMMA.16816.F32 R52, R100.reuse, R140, R52 ;  /* 0x0000008c6434723c */ /* 0x040fe80000001834 */
[C---:B------:R-:W-:Y:S01]  /*b1c0*/  F2FP.PACK_AB R139, R252.reuse, R251 ;  /* 0x000000fbfc8b723e */ /* 0x040fe200000000ff */
[----:B------:R-:W-:Y:S02]  /*b1d0*/  FADD.FTZ R242, R247, R172 ;  /* 0x000000acf7f27221 */ /* 0x000fe40000010000 */
[----:B------:R-:W-:Y:S01]  /*b1e0*/  FADD.FTZ R239, R252, R176 ;  /* 0x000000b0fcef7221 */ /* 0x000fe20000010000 */
[C---:B------:R-:W-:Y:S01]  /*b1f0*/  HMMA.16816.F32 R56, R100.reuse, R142, R56 ;  /* 0x0000008e6438723c */ /* 0x040fe20000001838 */
[----:B------:R-:W-:Y:S07]  /*b200*/  LDSM.16.MT88.4 R140, [R163+0x1800] ;  /* 0x00180000a38c783b */ /* 0x000fee0000004200 */
[C---:B----4-:R-:W-:Y:S08]  /*b210*/  HMMA.16816.F32 R60, R100.reuse, R104, R60 ;  /* 0x00000068643c723c */ /* 0x050ff0000000183c */
        /* <DEDUP_REMOVED lines=48> */
[C---:B------:R-:W-:Y:S08]  /*b520*/  HMMA.16816.F32 R88, R100.reuse, R110, R88 ;  /* 0x0000006e6458723c */ /* 0x040ff00000001858 */
[C---:B----4-:R-:W-:Y:S08]  /*b530*/  HMMA.16816.F32 R92, R100.reuse, R112, R92 ;  /* 0x00000070645c723c */ /* 0x050ff0000000185c */
[----:B------:R-:W-:Y:S08]  /*b540*/  HMMA.16816.F32 R96, R100, R114, R96 ;  /* 0x000000726460723c */ /* 0x000ff00000001860 */
[C---:B------:R-:W-:Y:S01]  /*b550*/  HMMA.16816.F32 R128, R136.reuse, R124, R4 ;  /* 0x0000007c8880723c */ /* 0x040fe20000001804 */
[----:B------:R-:W1:Y:S07]  /*b560*/  LDSM.16.MT88.4 R4, [R162+0x5800] ;  /* 0x00580000a204783b */ /* 0x000e6e0000004200 */
[C---:B------:R-:W-:Y:S01]  /*b570*/  HMMA.16816.F32 R124, R136.reuse, R126, R8 ;  /* 0x0000007e887c723c */ /* 0x040fe20000001808 */
[----:B------:R-:W4:Y:S07]  /*b580*/  LDSM.16.MT88.4 R8, [R161+0x5800] ;  /* 0x00580000a108783b */ /* 0x000f2e0000004200 */
[C---:B--2---:R-:W-:Y:S01]  /*b590*/  HMMA.16816.F32 R120, R136.reuse, R116, R12 ;  /* 0x000000748878723c */ /* 0x044fe2000000180c */
[----:B------:R-:W2:Y:S07]  /*b5a0*/  LDSM.16.MT88.4 R12, [R160+0x5800] ;  /* 0x00580000a00c783b */ /* 0x000eae0000004200 */
[C---:B------:R-:W-:Y:S07]  /*b5b0*/  HMMA.16816.F32 R116, R136.reuse, R118, R16 ;  /* 0x000000768874723c */ /* 0x040fee0000001810 */
[----:B------:R-:W-:Y:S01]  /*b5c0*/  IADD3 R16, R248, -0x2, RZ ;  /* 0xfffffffef8107810 */ /* 0x000fe20007ffe0ff */
[C---:B---3--:R-:W-:Y:S03]  /*b5d0*/  HMMA.16816.F32 R112, R136.reuse, R104, R20 ;  /* 0x000000688870723c */ /* 0x048fe60000001814 */
[----:B------:R-:W-:Y:S05]  /*b5e0*/  ISETP.GE.AND P5, PT, R16, R233, PT ;  /* 0x000000e91000720c */ /* 0x000fea0003fa6270 */
[C---:B------:R-:W-:Y:S08]  /*b5f0*/  HMMA.16816.F32 R108, R136.reuse, R106, R24 ;  /* 0x0000006a886c723c */ /* 0x040ff00000001818 */
[C---:B------:R-:W-:Y:S03]  /*b600*/  HMMA.16816.F32 R104, R136.reuse, R140, R28 ;  /* 0x0000008c8868723c */ /* 0x040fe6000000181c */
[----:B------:R-:W-:Y:S02]  /*b610*/  @P5 ISETP.GE.AND P2, PT, R222, c[0x0][0x1d4], PT ;  /* 0x00007500de005a0c */ /* 0x000fe40003f46270 */
[----:B------:R-:W-:Y:S02]  /*b620*/  @P5 ISETP.GE.AND P1, PT, R208, c[0x0][0x1d4], PT ;  /* 0x00007500d0005a0c */ /* 0x000fe40003f26270 */
[----:B------:R-:W-:Y:S01]  /*b630*/  @P5 SHF.R.S32.HI R3, RZ, 0x1f, R16 ;  /* 0x0000001fff035819 */ /* 0x000fe20000011410 */
        /* <DEDUP_REMOVED lines=16> */
[----:B------:R-:W-:Y:S01]  /*b740*/  @P5 IADD3 R8, R17, R3, RZ ;  /* 0x0000000311085210 */ /* 0x000fe20007ffe0ff */
[C---:B------:R-:W-:Y:S04]  /*b750*/  HMMA.16816.F32 R80, R136.reuse, R10, R80 ;  /* 0x0000000a8850723c */ /* 0x040fe80000001850 */
[C---:B------:R-:W-:Y:S02]  /*b760*/  @P5 SHF.L.U32 R3, R16.reuse, 0x6, RZ ;  /* 0x0000000610035819 */ /* 0x040fe400000006ff */
[----:B------:R-:W-:Y:S02]  /*b770*/  @P5 SHF.L.U64.HI R16, R16, 0x6, R8 ;  /* 0x0000000610105819 */ /* 0x000fe40000010208 */
[----:B------:R-:W-:Y:S01]  /*b780*/  @P5 MOV R8, c[0x0][0x1e0] ;  /* 0x0000780000085a02 */ /* 0x000fe20000000f00 */
[C---:B--2---:R-:W-:Y:S03]  /*b790*/  HMMA.16816.F32 R84, R136.reuse, R12, R84 ;  /* 0x0000000c8854723c */ /* 0x044fe60000001854 */
[C---:B------:R-:W-:Y:S02]  /*b7a0*/  @P5 LEA R9, P0, R8.reuse, R3, 0x5 ;  /* 0x0000000308095211 */ /* 0x040fe400078028ff */
[----:B------:R-:W-:Y:S02]  /*b7b0*/  @P5 IADD3 R3, P3, R3, R240, RZ ;  /* 0x000000f003035210 */ /* 0x000fe40007f7e0ff */
[----:B------:R-:W-:Y:S01]  /*b7c0*/  @P5 MOV R10, c[0x0][0x1e4] ;  /* 0x00007900000a5a02 */ /* 0x000fe20000000f00 */
[C---:B------:R-:W-:Y:S04]  /*b7d0*/  HMMA.16816.F32 R88, R136.reuse, R14, R88 ;  /* 0x0000000e8858723c */ /* 0x040fe80000001858 */
[C---:B------:R-:W-:Y:S02]  /*b7e0*/  @P5 LEA R12, P4, R3.reuse, c[0x0][0x1c8], 0x1 ;  /* 0x00007200030c5a11 */ /* 0x040fe400078808ff */
[----:B------:R-:W-:Y:S02]  /*b7f0*/  @P5 LEA.HI.X R10, R8, R16, R10, 0x5, P0 ;  /* 0x00000010080a5211 */ /* 0x000fe400000f2c0a */
[----:B------:R-:W-:Y:S01]  /*b800*/  @P5 IADD3.X R16, R16, R232, RZ, P3, !PT ;  /* 0x000000e810105210 */ /* 0x000fe20001ffe4ff */
[C---:B-1----:R-:W-:Y:S03]  /*b810*/  HMMA.16816.F32 R92, R136.reuse, R4, R92 ;  /* 0x00000004885c723c */ /* 0x042fe6000000185c */
[----:B------:R-:W-:Y:S01]  /*b820*/  @P5 LEA.HI.X R13, R3, c[0x0][0x1cc], R16, 0x1, P4 ;  /* 0x00007300030d5a11 */ /* 0x000fe200020f0c10 */
[----:B------:R-:W-:Y:S01]  /*b830*/  @P5 IMAD R3, R238, 0x6000, R210 ;  /* 0x00006000ee035824 */ /* 0x000fe200078e02d2 */
[----:B------:R-:W-:Y:S03]  /*b840*/  @P5 IADD3 R9, P0, R9, R240, RZ ;  /* 0x000000f009095210 */ /* 0x000fe60007f1e0ff */
[----:B------:R-:W-:Y:S01]  /*b850*/  HMMA.16816.F32 R96, R136, R6, R96 ;  /* 0x000000068860723c */ /* 0x000fe20000001860 */
[----:B------:R-:W-:Y:S01]  /*b860*/  @!PT LDS RZ, [RZ] ;  /* 0x00000000fffff984 */ /* 0x000fe20000000800 */
[----:B------:R-:W-:Y:S01]  /*b870*/  @!PT LDS RZ, [RZ] ;  /* 0x00000000fffff984 */ /* 0x000fe20000000800 */
[----:B------:R-:W-:Y:S01]  /*b880*/  @!PT LDS RZ, [RZ] ;  /* 0x00000000fffff984 */ /* 0x000fe20000000800 */
[----:B------:R1:W-:Y:S03]  /*b890*/  @P5 LDGSTS.E.BYPASS.LTC128B.128 [R3], [R12.64], !P2 ;  /* 0x000000000c035fae */ /* 0x0003e6000d101d48 */
[----:B------:R-:W-:Y:S02]  /*b8a0*/  @P5 IADD3.X R10, R10, R232, RZ, P0, !PT ;  /* 0x000000e80a0a5210 */ /* 0x000fe400007fe4ff */
[----:B------:R-:W-:Y:S02]  /*b8b0*/  @P5 ISETP.GE.AND P0, PT, R207, c[0x0][0x1d4], PT ;  /* 0x00007500cf005a0c */ /* 0x000fe40003f06270 */
[C---:B------:R-:W-:Y:S01]  /*b8c0*/  @P5 LEA R8, P3, R9.reuse, c[0x0][0x1c8], 0x1 ;  /* 0x0000720009085a11 */ /* 0x040fe200078608ff */
[----:B------:R1:W-:Y:S03]  /*b8d0*/  @P5 LDGSTS.E.BYPASS.LTC128B.128 [R3+0x2000], [R12.64+0x80], !P1 ;  /* 0x020000800c035fae */ /* 0x0003e6000c901d48 */
        /* <DEDUP_REMOVED lines=9> */
[----:B------:R-:W-:Y:S05]  /*b970*/  MOV R248, R243 ;  /* 0x000000f300f87202 */ /* 0x000fea0000000f00 */
[----:B------:R-:W0:Y:S01]  /*b980*/  LDGDEPBAR ;  /* 0x00000000000079af */ /* 0x000e220000000000 */
[----:B-1----:R-:W-:Y:S05]  /*b990*/  MOV R3, R0 ;  /* 0x0000000000037202 */ /* 0x002fea0000000f00 */
[----:B------:R-:W-:-:S05]  /*b9a0*/  @!P0 BRA `(.L_x_2138) ;  /* 0xffffd34000008947 */ /* 0x000fca000383ffff */
.L_x_2137:
[----:B------:R-:W-:Y:S02]  /*b9b0*/  MOV R5, 0x1f ;  /* 0x0000001f00057802 */ /* 0x000fe40000000f00 */
[----:B------:R-:W-:Y:S01]  /*b9c0*/  MOV R4, 0xffffffff ;  /* 0xffffffff00047802 */ /* 0x000fe20000000f00 */
[----:B------:R-:W-:Y:S05]  /*b9d0*/  BRA.DIV ~URZ, `(.L_x_2139) ;  /* 0x00004ff27f007947 */ /* 0x000fea000b800000 */
[----:B------:R2:W3:Y:S02]  /*b9e0*/  SHFL.BFLY PT, R3, R242, 0x2, 0x1f ;  /* 0x0c401f00f2037f89 */ /* 0x0004e400000e0000 */
.L_x_2212:
[----:B---3--:R-:W-:Y:S01]  /*b9f0*/  FADD.FTZ R3, R3, R242 ;  /* 0x000000f203037221 */ /* 0x008fe20000010000 */
[----:B------:R-:W-:Y:S05]  /*ba00*/  BRA.DIV ~URZ, `(.L_x_2140) ;  /* 0x000050227f007947 */ /* 0x000fea000b800000 */
[----:B------:R-:W3:Y:S04]  /*ba10*/  SHFL.BFLY PT, R5, R239, 0x2, 0x1f ;  /* 0x0c401f00ef057f89 */ /* 0x000ee800000e0000 */
[----:B------:R-:W4:Y:S01]  /*ba20*/  SHFL.BFLY PT, R4, R3, 0x1, 0x1f ;  /* 0x0c201f0003047f89 */ /* 0x000f2200000e0000 */
[----:B---3--:R-:W-:-:S02]  /*ba30*/  FADD.FTZ R239, R5, R239 ;  /* 0x000000ef05ef7221 */ /* 0x008fc40000010000 */
[----:B----4-:R-:W-:-:S03]  /*ba40*/  FADD.FTZ R3, R3, R4 ;  /* 0x0000000403037221 */ /* 0x010fc60000010000 */
[----:B------:R3:W4:Y:S04]  /*ba50*/  SHFL.BFLY PT, R5, R239, 0x1, 0x1f ;  /* 0x0c201f00ef057f89 */ /* 0x00072800000e0000 */
.L_x_2213:
[----:B------:R-:W-:Y:S01]  /*ba60*/  FSETP.NE.FTZ.AND P1, PT, R3, RZ, PT ;  /* 0x000000ff0300720b */ /* 0x000fe20003f35000 */
[----:B----4-:R-:W-:Y:S01]  /*ba70*/  FADD.FTZ R5, R5, R239 ;  /* 0x000000ef05057221 */ /* 0x010fe20000010000 */
[----:B-1----:R-:W-:Y:S02]  /*ba80*/  MOV R6, RZ ;  /* 0x000000ff00067202 */ /* 0x002fe40000000f00 */
[----:B------:R-:W-:Y:S02]  /*ba90*/  MOV R4, 0xff800000 ;  /* 0xff80000000047802 */ /* 0x000fe40000000f00 */
[----:B------:R-:W-:-:S07]  /*baa0*/  FSETP.NE.FTZ.AND P0, PT, R5, RZ, PT ;  /* 0x000000ff0500720b */ /* 0x000fce0003f15000 */
[----:B------:R-:W1:Y:S01]  /*bab0*/  @P1 MUFU.LG2 R7, R3 ;  /* 0x0000000300071308 */ /* 0x000e620000000c00 */
[----:B------:R-:W-:-:S05]  /*bac0*/  @P1 MOV R8, 0x3f317218 ;  /* 0x3f31721800081802 */ /* 0x000fca0000000f00 */
[----:B------:R-:W-:Y:S02]  /*bad0*/  @P1 FMUL.FTZ R8, R8, c[0x0][0x2d0] ;  /* 0x0000b40008081a20 */ /* 0x000fe40000410000 */
[----:B------:R-:W4:Y:S01]  /*bae0*/  @P1 MUFU.RCP R6, R3 ;  /* 0x0000000300061308 */ /* 0x000f220000001000 */
[----:B-1----:R-:W-:-:S04]  /*baf0*/  @P1 FMUL.FTZ R7, R7, 0.69314718246459960938 ;  /* 0x3f31721807071820 */ /* 0x002fc80000410000 */
[----:B------:R-:W-:Y:S01]  /*bb00*/  @P1 FFMA.FTZ R4, R8, R2, R7 ;  /* 0x0000000208041223 */ /* 0x000fe20000010007 */
[----:B------:R-:W-:Y:S02]  /*bb10*/  @P0 MOV R7, 0x3f317218 ;  /* 0x3f31721800070802 */ /* 0x000fe40000000f00 */
[----:B------:R-:W-:Y:S01]  /*bb20*/  MOV R2, 0xff800000 ;  /* 0xff80000000027802 */ /* 0x000fe20000000f00 */
[C---:B----4-:R-:W-:Y:S01]  /*bb30*/  FMUL.FTZ R128, R6.reuse, R128 ;  /* 0x0000008006807220 */ /* 0x050fe20000410000 */
[----:B------:R-:W-:Y:S01]  /*bb40*/  MOV R3, RZ ;  /* 0x000000ff00037202 */ /* 0x000fe20000000f00 */
[C---:B------:R-:W-:Y:S01]  /*bb50*/  FMUL.FTZ R129, R6.reuse, R129 ;  /* 0x0000008106817220 */ /* 0x040fe20000410000 */
[----:B------:R-:W-:Y:S01]  /*bb60*/  MOV R8, 0x1 ;  /* 0x0000000100087802 */ /* 0x000fe20000000f00 */
[C---:B------:R-:W-:Y:S02]  /*bb70*/  FMUL.FTZ R124, R6.reuse, R124 ;  /* 0x0000007c067c7220 */ /* 0x040fe40000410000 */
[C---:B------:R-:W-:Y:S01]  /*bb80*/  FMUL.FTZ R125, R6.reuse, R125 ;  /* 0x0000007d067d7220 */ /* 0x040fe20000410000 */
[----:B------:R-:W-:Y:S01]  /*bb90*/  @P0 MUFU.RCP R3, R5 ;  /* 0x0000000500030308 */ /* 0x000fe20000001000 */
[----:B------:R-:W-:-:S02]  /*bba0*/  FMUL.FTZ R120, R6, R120 ;  /* 0x0000007806787220 */ /* 0x000fc40000410000 */
        /* <DEDUP_REMOVED lines=44> */
[----:B-1----:R-:W-:Y:S02]  /*be70*/  @P0 FMUL.FTZ R6, R5, 0.69314718246459960938 ;  /* 0x3f31721805060820 */ /* 0x002fe40000410000 */
[----:B------:R-:W-:Y:S02]  /*be80*/  @P0 FMUL.FTZ R5, R7, c[0x0][0x2d0] ;  /* 0x0000b40007050a20 */ /* 0x000fe40000410000 */
        /* <DEDUP_REMOVED lines=47> */
[----:B------:R-:W-:Y:S02]  /*c180*/  FMUL.FTZ R99, R3, R99 ;  /* 0x0000006303637220 */ /* 0x000fe40000410000 */
[----:B------:R-:W-:Y:S02]  /*c190*/  @P0 FFMA.FTZ R2, R5, R0, R6 ;  /* 0x0000000005020223 */ /* 0x000fe40000010006 */
.L_x_2116:
[----:B------:R-:W-:Y:S01]  /*c1a0*/  LOP3.LUT P0, RZ, R206, 0xff, RZ, 0xc0, !PT ;  /* 0x000000ffceff7812 */ /* 0x000fe2000780c0ff */
[----:B------:R-:W-:-:S12]  /*c1b0*/  BSSY B0, `(.L_x_2141) ;  /* 0x000000f000007945 */ /* 0x000fd80003800000 */
[----:B------:R-:W-:Y:S05]  /*c1c0*/  @P0 BRA `(.L_x_2142) ;  /* 0x000000d000000947 */ /* 0x000fea0003800000 */
[----:B------:R-:W4:Y:S01]  /*c1d0*/  S2R R0, SR_LANEID ;  /* 0x0000000000007919 */ /* 0x000f220000000000 */
[----:B------:R-:W-:Y:S01]  /*c1e0*/  VOTEU.ANY UR4, UPT, PT ;  /* 0x0000000000047886 */ /* 0x000fe200038e0100 */
[----:B------:R-:W-:Y:S01]  /*c1f0*/  IMAD.MOV.U32 R6, RZ, RZ, c[0x0][0x560] ;  /* 0x00015800ff067624 */ /* 0x000fe200078e00ff */
[----:B------:R-:W4:Y:S01]  /*c200*/  FLO.U32 R5, UR4 ;  /* 0x0000000400057d00 */ /* 0x000f2200080e0000 */
[----:B------:R-:W-:-:S07]  /*c210*/  IMAD.MOV.U32 R7, RZ, RZ, c[0x0][0x564] ;  /* 0x00015900ff077624 */ /* 0x000fce00078e00ff */
[----:B------:R-:W5:Y:S01]  /*c220*/  POPC R3, UR4 ;  /* 0x0000000400037d09 */ /* 0x000f620008000000 */
[----:B----4-:R-:W-:-:S13]  /*c230*/  ISETP.EQ.U32.AND P0, PT, R5, R0, PT ;  /* 0x000000000500720c */ /* 0x010fda0003f02070 */
[----:B-----5:R-:W4:Y:S04]  /*c240*/  @P0 ATOMG.E.ADD.STRONG.GPU PT, R3, [R6.64], R3 ;  /* 0x00000003060309a8 */ /* 0x020f2800081ee1c8 */
[----:B------:R-:W5:Y:S02]  /*c250*/  S2R R0, SR_LTMASK ;  /* 0x0000000000007919 */ /* 0x000f640000003900 */
[----:B-----5:R-:W-:-:S04]  /*c260*/  LOP3.LUT R0, R0, UR4, RZ, 0xc0, !PT ;  /* 0x0000000400007c12 */ /* 0x020fc8000f8ec0ff */
[----:B------:R-:W5:Y:S01]  /*c270*/  POPC R196, R0 ;  /* 0x0000000000c47309 */ /* 0x000f620000000000 */
[----:B----4-:R-:W5:Y:S02]  /*c280*/  SHFL.IDX PT, R3, R3, R5, 0x1f ;  /* 0x00001f0503037589 */ /* 0x010f6400000e0000 */
[----:B-----5:R-:W-:-:S05]  /*c290*/  IADD3 R196, R3, c[0x0][0xc], R196 ;  /* 0x0000030003c47a10 */ /* 0x020fca0007ffe0c4 */
.L_x_2142:
[----:B------:R-:W-:Y:S05]  /*c2a0*/  BSYNC B0 ;  /* 0x0000000000007941 */ /* 0x000fea0003800000 */
.L_x_2141:
[----:B------:R-:W-:Y:S01]  /*c2b0*/  PRMT R8, R8, 0x9910, RZ ;  /* 0x0000991008087816 */ /* 0x000fe200000000ff */
[----:B------:R-:W-:Y:S01]  /*c2c0*/  BSSY B1, `(.L_x_2143) ;  /* 0x000030e000017945 */ /* 0x000fe20003800000 */
[----:B------:R-:W-:Y:S01]  /*c2d0*/  IMAD.MOV.U32 R3, RZ, RZ, R196 ;  /* 0x000000ffff037224 */ /* 0x000fe200078e00c4 */
[----:B------:R-:W-:Y:S02]  /*c2e0*/  SHF.R.S32.HI R7, RZ, 0x1f, R230 ;  /* 0x0000001fff077819 */ /* 0x000fe400000114e6 */
[----:B------:R-:W-:-:S13]  /*c2f0*/  ISETP.NE.AND P0, PT, R8, RZ, PT ;  /* 0x000000ff0800720c */ /* 0x000fda0003f05270 */
[----:B------:R-:W-:Y:S05]  /*c300*/  @!P0 BRA `(.L_x_2144) ;  /* 0x000024d000008947 */ /* 0x000fea0003800000 */
[----:B------:R-:W-:Y:S01]  /*c310*/  WARPSYNC 0xffffffff ;  /* 0xffffffff00007948 */ /* 0x000fe20003800000 */
[----:B------:R-:W-:Y:S01]  /*c320*/  BAR.SYNC.DEFER_BLOCKING 0x1, 0x100 ;  /* 0x0044000000007b1d */ /* 0x000fe20000010000 */
[----:B------:R-:W-:Y:S02]  /*c330*/  F2FP.PACK_AB R5, R129, R128 ;  /* 0x000000808105723e */ /* 0x000fe400000000ff */
[----:B------:R-:W-:Y:S02]  /*c340*/  F2FP.PACK_AB R6, R131, R130 ;  /* 0x000000828306723e */ /* 0x000fe400000000ff */
[----:B------:R-:W-:Y:S02]  /*c350*/  F2FP.PACK_AB R0, R125, R124 ;  /* 0x0000007c7d00723e */ /* 0x000fe400000000ff */
[----:B------:R-:W-:Y:S02]  /*c360*/  F2FP.PACK_AB R8, R99, R98 ;  /* 0x000000626308723e */ /* 0x000fe400000000ff */
[----:B------:R-:W-:-:S02]  /*c370*/  ISETP.NE.U32.AND P2, PT, RZ, c[0x0][0x508], PT ;  /* 0x00014200ff007a0c */ /* 0x000fc40003f45070 */
[----:B------:R-:W-:Y:S02]  /*c380*/  ISETP.NE.U32.AND P1, PT, RZ, c[0x0][0x500], PT ;  /* 0x00014000ff007a0c */ /* 0x000fe40003f25070 */
[----:B------:R-:W-:Y:S02]  /*c390*/  ISETP.NE.AND.EX P2, PT, RZ, c[0x0][0x50c], PT, P2 ;  /* 0x00014300ff007a0c */ /* 0x000fe40003f45320 */
[----:B------:R-:W-:Y:S01]  /*c3a0*/  ISETP.NE.AND.EX P1, PT, RZ, c[0x0][0x504], PT, P1 ;  /* 0x00014100ff007a0c */ /* 0x000fe20003f25310 */
[----:B------:R4:W-:Y:S10]  /*c3b0*/  STS [R217], R5 ;  /* 0x00000005d9007388 */ /* 0x0009f40000000800 */
[C---:B------:R-:W-:Y:S01]  /*c3c0*/  @P2 LEA R10, P0, R230.reuse, c[0x0][0x508], 0x2 ;  /* 0x00014200e60a2a11 */ /* 0x040fe200078010ff */
[----:B------:R1:W-:Y:S03]  /*c3d0*/  STS [R217+0x400], R6 ;  /* 0x00040006d9007388 */ /* 0x0003e60000000800 */
[----:B------:R-:W-:Y:S01]  /*c3e0*/  @P2 LEA.HI.X R11, R230, c[0x0][0x50c], R7, 0x2, P0 ;  /* 0x00014300e60b2a11 */ /* 0x000fe200000f1407 */
[----:B------:R2:W-:Y:S01]  /*c3f0*/  STS [R209], R0 ;  /* 0x00000000d1007388 */ /* 0x0005e20000000800 */
[----:B----4-:R-:W-:-:S02]  /*c400*/  F2FP.PACK_AB R5, R127, R126 ;  /* 0x0000007e7f05723e */ /* 0x010fc400000000ff */
[----:B-1----:R-:W-:-:S03]  /*c410*/  F2FP.PACK_AB R6, R121, R120 ;  /* 0x000000787906723e */ /* 0x002fc600000000ff */
[----:B------:R1:W-:Y:S01]  /*c420*/  STS [R209+0x400], R5 ;  /* 0x00040005d1007388 */ /* 0x0003e20000000800 */
[----:B--2---:R-:W-:-:S03]  /*c430*/  F2FP.PACK_AB R0, R123, R122 ;  /* 0x0000007a7b00723e */ /* 0x004fc600000000ff */
[----:B------:R2:W-:Y:S04]  /*c440*/  STS [R226], R6 ;  /* 0x00000006e2007388 */ /* 0x0005e80000000800 */
[----:B------:R4:W-:Y:S01]  /*c450*/  STS [R226+0x400], R0 ;  /* 0x00040000e2007388 */ /* 0x0009e20000000800 */
[----:B-1----:R-:W-:Y:S02]  /*c460*/  F2FP.PACK_AB R5, R117, R116 ;  /* 0x000000747505723e */ /* 0x002fe400000000ff */
[----:B--2---:R-:W-:-:S03]  /*c470*/  F2FP.PACK_AB R6, R119, R118 ;  /* 0x000000767706723e */ /* 0x004fc600000000ff */
[----:B------:R1:W-:Y:S01]  /*c480*/  STS [R221], R5 ;  /* 0x00000005dd007388 */ /* 0x0003e20000000800 */
[----:B----4-:R-:W-:-:S03]  /*c490*/  F2FP.PACK_AB R0, R113, R112 ;  /* 0x000000707100723e */ /* 0x010fc600000000ff */
[----:B------:R2:W-:Y:S04]  /*c4a0*/  STS [R221+0x400], R6 ;  /* 0x00040006dd007388 */ /* 0x0005e80000000800 */
[----:B------:R4:W-:Y:S01]  /*c4b0*/  STS [R225], R0 ;  /* 0x00000000e1007388 */ /* 0x0009e20000000800 */
[----:B-1----:R-:W-:Y:S02]  /*c4c0*/  F2FP.PACK_AB R5, R115, R114 ;  /* 0x000000727305723e */ /* 0x002fe400000000ff */
[----:B--2---:R-:W-:-:S03]  /*c4d0*/  F2FP.PACK_AB R6, R109, R108 ;  /* 0x0000006c6d06723e */ /* 0x004fc600000000ff */
[----:B------:R1:W-:Y:S01]  /*c4e0*/  STS [R225+0x400], R5 ;  /* 0x00040005e1007388 */ /* 0x0003e20000000800 */
[----:B----4-:R-:W-:-:S03]  /*c4f0*/  F2FP.PACK_AB R0, R111, R110 ;  /* 0x0000006e6f00723e */ /* 0x010fc600000000ff */
        /* <DEDUP_REMOVED lines=12> */
[----:B------:R2:W-:Y:S04]  /*c5c0*/  STS [R217+0x4000], R6 ;  /* 0x00400006d9007388 */ /* 0x0005e80000000800 */
[----:B------:R4:W-:Y:S01]  /*c5d0*/  STS [R217+0x4400], R0 ;  /* 0x00440000d9007388 */ /* 0x0009e20000000800 */
        /* <DEDUP_REMOVED lines=51> */
[----:B----4-:R-:W-:-:S05]  /*c910*/  F2FP.PACK_AB R0, R91, R90 ;  /* 0x0000005a5b00723e */ /* 0x010fca00000000ff */
[----:B------:R2:W-:Y:S04]  /*c920*/  STS [R228+0x8400], R0 ;  /* 0x00840000e4007388 */ /* 0x0005e80000000800 */
[----:B------:R4:W-:Y:S01]  /*c930*/  STS [R224+0x8000], R6 ;  /* 0x00800006e0007388 */ /* 0x0009e20000000800 */
[----:B-1----:R-:W-:-:S05]  /*c940*/  F2FP.PACK_AB R5, R95, R94 ;  /* 0x0000005e5f05723e */ /* 0x002fca00000000ff */
[----:B------:R1:W-:Y:S01]  /*c950*/  STS [R224+0x8400], R5 ;  /* 0x00840005e0007388 */ /* 0x0003e20000000800 */
[----:B--2---:R-:W-:-:S03]  /*c960*/  F2FP.PACK_AB R0, R97, R96 ;  /* 0x000000606100723e */ /* 0x004fc600000000ff */
[----:B------:R-:W-:Y:S01]  /*c970*/  STS [R227+0x8400], R8 ;  /* 0x00840008e3007388 */ /* 0x000fe20000000800 */
[----:B----4-:R-:W-:-:S03]  /*c980*/  IMAD.MOV.U32 R6, RZ, RZ, c[0x0][0x388] ;  /* 0x0000e200ff067624 */ /* 0x010fc600078e00ff */
[----:B------:R2:W-:Y:S04]  /*c990*/  STS [R227+0x8000], R0 ;  /* 0x00800000e3007388 */ /* 0x0005e80000000800 */
[----:B------:R-:W-:Y:S01]  /*c9a0*/  BAR.SYNC.DEFER_BLOCKING 0x1, 0x100 ;  /* 0x0044000000007b1d */ /* 0x000fe20000010000 */
[----:B-1----:R-:W-:-:S04]  /*c9b0*/  IMAD.MOV.U32 R5, RZ, RZ, 0x4 ;  /* 0x00000004ff057424 */ /* 0x002fc800078e00ff */
[----:B------:R-:W-:-:S04]  /*c9c0*/  IMAD.WIDE R12, R230, R5, c[0x0][0x500] ;  /* 0x00014000e60c7625 */ /* 0x000fc800078e0205 */
[----:B--2---:R-:W-:Y:S01]  /*c9d0*/  IMAD.MOV.U32 R0, RZ, RZ, RZ ;  /* 0x000000ffff007224 */ /* 0x004fe200078e00ff */
[----:B------:R1:W5:Y:S05]  /*c9e0*/  @P2 LDG.E R6, [R10.64] ;  /* 0x000000080a062981 */ /* 0x00036a000c1e1900 */
[----:B------:R1:W5:Y:S01]  /*c9f0*/  @P1 LDG.E R0, [R12.64] ;  /* 0x000000080c001981 */ /* 0x000362000c1e1900 */
[----:B------:R-:W-:-:S04]  /*ca00*/  ISETP.NE.AND P0, PT, R234, RZ, PT ;  /* 0x000000ffea00720c */ /* 0x000fc80003f05270 */
[----:B------:R-:W-:Y:S01]  /*ca10*/  SEL R234, R234, c[0x0][0x3d4], P0 ;  /* 0x0000f500eaea7a07 */ /* 0x000fe20000000000 */
[----:B------:R-:W-:Y:S05]  /*ca20*/  @P2 BRA `(.L_x_2145) ;  /* 0x0000004000002947 */ /* 0x000fea0003800000 */
[----:B------:R-:W-:Y:S05]  /*ca30*/  @!P1 BRA `(.L_x_2145) ;  /* 0x0000003000009947 */ /* 0x000fea0003800000 */
[----:B-----5:R2:W4:Y:S04]  /*ca40*/  LDG.E R6, [R12.64] ;  /* 0x000000080c067981 */ /* 0x020528000c1e1900 */
[----:B-12---:R-:W4:Y:S02]  /*ca50*/  LDG.E R12, [R12.64+0x4] ;  /* 0x000004080c0c7981 */ /* 0x006f24000c1e1900 */
[----:B----4-:R-:W-:Y:S02]  /*ca60*/  IADD3 R6, -R6, R12, RZ ;  /* 0x0000000c06067210 */ /* 0x010fe40007ffe1ff */
.L_x_2145:
[----:B------:R-:W-:Y:S01]  /*ca70*/  IMAD.MOV.U32 R22, RZ, RZ, 0x368 ;  /* 0x00000368ff167424 */ /* 0x000fe200078e00ff */
[----:B------:R-:W-:Y:S01]  /*ca80*/  ISETP.GT.AND P3, PT, R234, 0x1, PT ;  /* 0x00000001ea00780c */ /* 0x000fe20003f64270 */
[----:B------:R-:W-:Y:S01]  /*ca90*/  IMAD.MOV.U32 R5, RZ, RZ, c[0x0][0x4e8] ;  /* 0x00013a00ff057624 */ /* 0x000fe200078e00ff */
[----:B------:R-:W-:Y:S01]  /*caa0*/  ISETP.NE.U32.AND P0, PT, RZ, c[0x0][0x500], PT ;  /* 0x00014000ff007a0c */ /* 0x000fe20003f05070 */
[----:B-----5:R-:W-:Y:S01]  /*cab0*/  IMAD R6, R6, c[0x0][0x4e8], RZ ;  /* 0x00013a0006067a24 */ /* 0x020fe200078e02ff */
[----:B------:R-:W-:-:S02]  /*cac0*/  SEL R22, R22, 0x328, P3 ;  /* 0x0000032816167807 */ /* 0x000fc40001800000 */
[----:B------:R-:W-:Y:S02]  /*cad0*/  ISETP.NE.AND.EX P0, PT, RZ, c[0x0][0x504], PT, P0 ;  /* 0x00014100ff007a0c */ /* 0x000fe40003f05300 */
[----:B------:R-:W2:Y:S01]  /*cae0*/  LDC.64 R20, c[0x0][R22+0x170] ;  /* 0x00005c0016147b82 */ /* 0x000ea20000000a00 */
[----:B------:R-:W-:Y:S01]  /*caf0*/  ISETP.NE.AND P2, PT, R5, 0x1, PT ;  /* 0x000000010500780c */ /* 0x000fe20003f45270 */
[----:B------:R-:W-:Y:S01]  /*cb00*/  IMAD.IADD R5, R214, 0x1, R197 ;  /* 0x00000001d6057824 */ /* 0x000fe200078e02c5 */
[----:B------:R-:W-:Y:S02]  /*cb10*/  SEL R230, R230, RZ, !P0 ;  /* 0x000000ffe6e67207 */ /* 0x000fe40004000000 */
[----:B------:R-:W-:Y:S01]  /*cb20*/  SEL R7, R7, RZ, !P0 ;  /* 0x000000ff07077207 */ /* 0x000fe20004000000 */
[----:B-1----:R-:W-:Y:S02]  /*cb30*/  IMAD.MOV.U32 R13, RZ, RZ, R5 ;  /* 0x000000ffff0d7224 */ /* 0x002fe400078e0005 */
[----:B------:R-:W1:Y:S08]  /*cb40*/  LDC.64 R16, c[0x0][R22+0x168] ;  /* 0x00005a0016107b82 */ /* 0x000e700000000a00 */
[----:B------:R-:W4:Y:S08]  /*cb50*/  LDC.64 R18, c[0x0][R22+0x178] ;  /* 0x00005e0016127b82 */ /* 0x000f300000000a00 */
[----:B------:R-:W3:Y:S01]  /*cb60*/  LDC.64 R14, c[0x0][R22+0x160] ;  /* 0x00005800160e7b82 */ /* 0x000ee20000000a00 */
[----:B--2---:R-:W-:-:S04]  /*cb70*/  IMAD R8, R21, R230, RZ ;  /* 0x000000e615087224 */ /* 0x004fc800078e02ff */
[----:B------:R-:W-:Y:S02]  /*cb80*/  IMAD R8, R20, R7, R8 ;  /* 0x0000000714087224 */ /* 0x000fe400078e0208 */
[----:B------:R-:W-:-:S04]  /*cb90*/  @P2 IMAD.HI.U32 R7, R5, c[0x0][0x4ec], RZ ;  /* 0x00013b0005072a27 */ /* 0x000fc800078e00ff */
[-C--:B-1----:R-:W-:Y:S01]  /*cba0*/  IMAD.WIDE.U32 R10, R16, R231.reuse, RZ ;  /* 0x000000e7100a7225 */ /* 0x082fe200078e00ff */
[----:B------:R-:W-:Y:S02]  /*cbb0*/  SEL R16, R235, RZ, P3 ;  /* 0x000000ffeb107207 */ /* 0x000fe40001800000 */
[----:B------:R-:W-:Y:S01]  /*cbc0*/  @P2 SHF.R.U32.HI R13, RZ, c[0x0][0x4f0], R7 ;  /* 0x00013c00ff0d2a19 */ /* 0x000fe20000011607 */
[----:B------:R-:W-:Y:S01]  /*cbd0*/  IMAD R9, R17, R231, RZ ;  /* 0x000000e711097224 */ /* 0x000fe200078e02ff */
[----:B------:R-:W-:Y:S01]  /*cbe0*/  SHF.R.S32.HI R7, RZ, 0x1f, R0 ;  /* 0x0000001fff077819 */ /* 0x000fe20000011400 */
[----:B------:R-:W-:-:S04]  /*cbf0*/  IMAD.WIDE.U32 R20, R20, R230, RZ ;  /* 0x000000e614147225 */ /* 0x000fc800078e00ff */
[----:B------:R-:W-:Y:S01]  /*cc00*/  IMAD.IADD R9, R11, 0x1, R9 ;  /* 0x000000010b097824 */ /* 0x000fe200078e0209 */
[----:B------:R-:W-:Y:S01]  /*cc10*/  IADD3 R12, P1, P0, R20, R10, R0 ;  /* 0x0000000a140c7210 */ /* 0x000fe2000783e000 */
[----:B------:R-:W-:Y:S02]  /*cc20*/  IMAD.IADD R8, R21, 0x1, R8 ;  /* 0x0000000115087824 */ /* 0x000fe400078e0208 */
[-C--:B----4-:R-:W-:Y:S02]  /*cc30*/  IMAD R11, R19, R16.reuse, RZ ;  /* 0x00000010130b7224 */ /* 0x090fe400078e02ff */
        /* <DEDUP_REMOVED lines=8> */
[-C--:B---3--:R-:W-:Y:S01]  /*ccc0*/  IMAD R9, R15, R10.reuse, RZ ;  /* 0x0000000a0f097224 */ /* 0x088fe200078e02ff */
[----:B------:R-:W-:Y:S01]  /*ccd0*/  SHF.R.S32.HI R13, RZ, 0x1f, R10 ;  /* 0x0000001fff0d7819 */ /* 0x000fe2000001140a */
[----:B------:R-:W-:Y:S02]  /*cce0*/  IMAD.MOV.U32 R8, RZ, RZ, c[0x0][0x4a8] ;  /* 0x00012a00ff087624 */ /* 0x000fe400078e00ff */
[----:B------:R-:W-:-:S03]  /*ccf0*/  IMAD.WIDE.U32 R16, R14, R10, R16 ;  /* 0x0000000a0e107225 */ /* 0x000fc600078e0010 */
[----:B------:R-:W-:Y:S01]  /*cd00*/  SEL R8, R8, c[0x0][0x450], P3 ;  /* 0x0001140008087a07 */ /* 0x000fe20001800000 */
[----:B------:R-:W-:Y:S02]  /*cd10*/  IMAD R9, R14, R13, R9 ;  /* 0x0000000d0e097224 */ /* 0x000fe400078e0209 */
[----:B------:R-:W-:Y:S01]  /*cd20*/  IMAD.MOV.U32 R10, RZ, RZ, c[0x0][0x4ac] ;  /* 0x00012b00ff0a7624 */ /* 0x000fe200078e00ff */
[----:B------:R-:W-:Y:S01]  /*cd30*/  LEA R8, P0, R16, R8, 0x2 ;  /* 0x0000000810087211 */ /* 0x000fe200078010ff */
[----:B------:R-:W-:-:S03]  /*cd40*/  IMAD.IADD R9, R17, 0x1, R9 ;  /* 0x0000000111097824 */ /* 0x000fc600078e0209 */
[----:B------:R-:W-:Y:S01]  /*cd50*/  SEL R10, R10, c[0x0][0x454], P3 ;  /* 0x000115000a0a7a07 */ /* 0x000fe20001800000 */
[----:B------:R-:W-:Y:S03]  /*cd60*/  SHFL.IDX PT, R12, R8, 0x1, 0x1c1f ;  /* 0x003c1f00080c7f89 */ /* 0x000fe600000e0000 */
[----:B------:R-:W-:Y:S02]  /*cd70*/  LEA.HI.X R9, R16, R10, R9, 0x2, P0 ;  /* 0x0000000a10097211 */ /* 0x000fe400000f1409 */
[----:B------:R1:W-:Y:S01]  /*cd80*/  SHFL.IDX PT, R10, R8, RZ, 0x1c1f ;  /* 0x001c1fff080a7589 */ /* 0x0003e200000e0000 */
[----:B------:R-:W-:-:S03]  /*cd90*/  LOP3.LUT P0, RZ, R216, 0x3, RZ, 0xc0, !PT ;  /* 0x00000003d8ff7812 */ /* 0x000fc6000780c0ff */
[----:B------:R-:W2:Y:S04]  /*cda0*/  SHFL.IDX PT, R11, R9, RZ, 0x1c1f ;  /* 0x001c1fff090b7589 */ /* 0x000ea800000e0000 */
[----:B------:R3:W4:Y:S01]  /*cdb0*/  SHFL.IDX PT, R13, R9, 0x1, 0x1c1f ;  /* 0x003c1f00090d7f89 */ /* 0x00072200000e0000 */
[----:B-1----:R-:W-:-:S05]  /*cdc0*/  IMAD.IADD R8, R215, 0x1, R197 ;  /* 0x00000001d7087824 */ /* 0x002fca00078e02c5 */
[C---:B------:R-:W-:Y:S02]  /*cdd0*/  ISETP.GE.OR P1, PT, R8.reuse, R6, P0 ;  /* 0x000000060800720c */ /* 0x040fe40000726670 */
[----:B---3--:R-:W-:-:S04]  /*cde0*/  IADD3 R9, R8, 0x8, RZ ;  /* 0x0000000808097810 */ /* 0x008fc80007ffe0ff */
[----:B------:R-:W-:-:S07]  /*cdf0*/  ISETP.GE.OR P0, PT, R9, R6, P0 ;  /* 0x000000060900720c */ /* 0x000fce0000706670 */
[----:B--2---:R1:W-:Y:S01]  /*ce00*/  @!P1 ST.E [R10.64], R4 ;  /* 0x000000040a009985 */ /* 0x0043e2000c101908 */
[----:B------:R-:W-:-:S05]  /*ce10*/  ISETP.GE.AND P1, PT, R8, R6, PT ;  /* 0x000000060800720c */ /* 0x000fca0003f26270 */
[----:B----4-:R1:W-:Y:S01]  /*ce20*/  @!P0 ST.E [R12.64], R2 ;  /* 0x000000020c008985 */ /* 0x0103e2000c101908 */
[----:B------:R-:W-:Y:S01]  /*ce30*/  ISETP.GE.AND P0, PT, R9, R6, PT ;  /* 0x000000060900720c */ /* 0x000fe20003f06270 */
[----:B------:R-:W-:Y:S05]  /*ce40*/  @P3 BRA `(.L_x_2146) ;  /* 0x000007c000003947 */ /* 0x000fea0003800000 */
[----:B-1----:R-:W-:Y:S01]  /*ce50*/  IMAD R2, R7, c[0x0][0x3a0], RZ ;  /* 0x0000e80007027a24 */ /* 0x002fe200078e02ff */
[----:B------:R-:W-:Y:S01]  /*ce60*/  SHF.R.S32.HI R4, RZ, 0x1f, R230 ;  /* 0x0000001fff047819 */ /* 0x000fe200000114e6 */
[C---:B------:R-:W-:Y:S01]  /*ce70*/  IMAD.WIDE.U32 R8, R0.reuse, c[0x0][0x3a0], RZ ;  /* 0x0000e80000087a25 */ /* 0x040fe200078e00ff */
[----:B------:R1:W2:Y:S03]  /*ce80*/  LDS.128 R52, [R212+0x80] ;  /* 0x00008000d4347984 */ /* 0x0002a60000000c00 */
[----:B------:R-:W-:Y:S01]  /*ce90*/  IMAD R2, R0, c[0x0][0x3a4], R2 ;  /* 0x0000e90000027a24 */ /* 0x000fe200078e0202 */
[----:B------:R-:W-:Y:S01]  /*cea0*/  LEA R0, R218, R219, 0x5 ;  /* 0x000000dbda007211 */ /* 0x000fe200078e28ff */
[----:B------:R1:W3:Y:S01]  /*ceb0*/  LDS.128 R48, [R212+0x1080] ;  /* 0x00108000d4307984 */ /* 0x0002e20000000c00 */
[----:B------:R-:W-:-:S02]  /*cec0*/  IMAD R4, R4, c[0x0][0x3f0], RZ ;  /* 0x0000fc0004047a24 */ /* 0x000fc400078e02ff */
[----:B------:R-:W-:Y:S01]  /*ced0*/  IADD3 R9, R9, R2, RZ ;  /* 0x0000000209097210 */ /* 0x000fe20007ffe0ff */
[----:B------:R1:W4:Y:S01]  /*cee0*/  LDS.128 R44, [R212+0x2080] ;  /* 0x00208000d42c7984 */ /* 0x0003220000000c00 */
[----:B------:R-:W-:Y:S01]  /*cef0*/  IADD3 R0, R197, R0, RZ ;  /* 0x00000000c5007210 */ /* 0x000fe20007ffe0ff */
[----:B------:R-:W-:Y:S01]  /*cf00*/  IMAD R4, R230, c[0x0][0x3f4], R4 ;  /* 0x0000fd00e6047a24 */ /* 0x000fe200078e0204 */
[----:B------:R-:W-:Y:S01]  /*cf10*/  IADD3 R197, R219, R197, RZ ;  /* 0x000000c5dbc57210 */ /* 0x000fe20007ffe0ff */
[C---:B------:R-:W-:Y:S01]  /*cf20*/  IMAD.WIDE.U32 R8, R231.reuse, c[0x0][0x3e8], R8 ;  /* 0x0000fa00e7087a25 */ /* 0x040fe200078e0008 */
[----:B------:R1:W1:Y:S01]  /*cf30*/  LDS.128 R40, [R212+0x3080] ;  /* 0x00308000d4287984 */ /* 0x0002620000000c00 */
[----:B------:R-:W-:Y:S02]  /*cf40*/  MOV R2, R0 ;  /* 0x0000000000027202 */ /* 0x000fe40000000f00 */
[----:B------:R-:W-:Y:S01]  /*cf50*/  IMAD R9, R231, c[0x0][0x3ec], R9 ;  /* 0x0000fb00e7097a24 */ /* 0x000fe200078e0209 */
[----:B------:R1:W1:Y:S01]  /*cf60*/  LDS.128 R36, [R212+0x4080] ;  /* 0x00408000d4247984 */ /* 0x0002620000000c00 */
[----:B------:R-:W-:-:S03]  /*cf70*/  @P2 IMAD.HI.U32 R5, R0, c[0x0][0x4ec], RZ ;  /* 0x00013b0000052a27 */ /* 0x000fc600078e00ff */
[----:B------:R1:W1:Y:S01]  /*cf80*/  LDS.128 R32, [R212+0x5080] ;  /* 0x00508000d4207984 */ /* 0x0002620000000c00 */
[----:B------:R-:W-:Y:S01]  /*cf90*/  IMAD.WIDE.U32 R56, R230, c[0x0][0x3f0], R8 ;  /* 0x0000fc00e6387a25 */ /* 0x000fe200078e0008 */
[----:B------:R-:W-:Y:S02]  /*cfa0*/  @P2 SHF.R.U32.HI R2, RZ, c[0x0][0x4f0], R5 ;  /* 0x00013c00ff022a19 */ /* 0x000fe40000011605 */
[----:B------:R1:W1:Y:S02]  /*cfb0*/  LDS.128 R28, [R212+0x6080] ;  /* 0x00608000d41c7984 */ /* 0x0002640000000c00 */
[----:B------:R-:W-:Y:S02]  /*cfc0*/  SHF.R.S32.HI R7, RZ, 0x1f, R2 ;  /* 0x0000001fff077819 */ /* 0x000fe40000011402 */
[----:B------:R1:W1:Y:S01]  /*cfd0*/  LDS.128 R24, [R212+0x7080] ;  /* 0x00708000d4187984 */ /* 0x0002620000000c00 */
[----:B------:R-:W-:Y:S02]  /*cfe0*/  IADD3 R5, -R2, RZ, RZ ;  /* 0x000000ff02057210 */ /* 0x000fe40007ffe1ff */
[----:B------:R-:W-:Y:S01]  /*cff0*/  IADD3 R57, R57, R4, RZ ;  /* 0x0000000439397210 */ /* 0x000fe20007ffe0ff */
[----:B------:R1:W1:Y:S01]  /*d000*/  LDS.128 R20, [R212+0x8080] ;  /* 0x00808000d4147984 */ /* 0x0002620000000c00 */
[----:B------:R-:W-:-:S02]  /*d010*/  IMAD R7, R7, c[0x0][0x3e0], RZ ;  /* 0x0000f80007077a24 */ /* 0x000fc400078e02ff */
        /* <DEDUP_REMOVED lines=15> */
[----:B--234-:R2:W3:Y:S02]  /*d110*/  SHFL.IDX PT, R57, R7, RZ, 0x181f ;  /* 0x00181fff07397589 */ /* 0x01c4e400000e0000 */
.L_x_2214:
[----:B------:R-:W-:Y:S05]  /*d120*/  BRA.DIV ~URZ, `(.L_x_2148) ;  /* 0x00003a727f007947 */ /* 0x000fea000b800000 */
[----:B------:R4:W2:Y:S02]  /*d130*/  SHFL.IDX PT, R0, R56, RZ, 0x181f ;  /* 0x00181fff38007589 */ /* 0x0008a400000e0000 */
.L_x_2215:
[----:B------:R-:W-:Y:S01]  /*d140*/  ISETP.GE.AND P0, PT, R197, R6, PT ;  /* 0x00000006c500720c */ /* 0x000fe20003f06270 */
[----:B------:R-:W-:-:S12]  /*d150*/  BSSY B0, `(.L_x_2149) ;  /* 0x000000e000007945 */ /* 0x000fd80003800000 */
        /* <DEDUP_REMOVED lines=11> */
[----:B-1----:R2:W-:Y:S04]  /*d210*/  @!P4 ST.E.128 [R4.64], R36 ;  /* 0x000000240400c985 */ /* 0x0025e8000c101d08 */
[----:B------:R2:W-:Y:S02]  /*d220*/  @!P3 ST.E.128 [R60.64], R20 ;  /* 0x000000143c00b985 */ /* 0x0005e4000c101d08 */
.L_x_2150:
[----:B------:R-:W-:Y:S05]  /*d230*/  BSYNC B0 ;  /* 0x0000000000007941 */ /* 0x000fea0003800000 */
.L_x_2149:
[----:B------:R-:W-:Y:S05]  /*d240*/  BRA.DIV ~URZ, `(.L_x_2151) ;  /* 0x000039c27f007947 */ /* 0x000fea000b800000 */
[----:B-12---:R1:W2:Y:S04]  /*d250*/  SHFL.IDX PT, R20, R7, 0x1, 0x181f ;  /* 0x00381f0007147f89 */ /* 0x0062a800000e0000 */
[----:B------:R1:W4:Y:S02]  /*d260*/  SHFL.IDX PT, R2, R56, 0x1, 0x181f ;  /* 0x00381f0038027f89 */ /* 0x00032400000e0000 */
.L_x_2216:
        /* <DEDUP_REMOVED lines=13> */
[----:B------:R2:W-:Y:S04]  /*d340*/  @!P2 ST.E.128 [R22.64], R48 ;  /* 0x000000301600a985 */ /* 0x0005e8000c101d08 */
[----:B------:R2:W-:Y:S04]  /*d350*/  @!P1 ST.E.128 [R4.64], R32 ;  /* 0x0000002004009985 */ /* 0x0005e8000c101d08 */
[----:B------:R2:W-:Y:S02]  /*d360*/  @!P0 ST.E.128 [R36.64], R16 ;  /* 0x0000001024008985 */ /* 0x0005e4000c101d08 */
.L_x_2153:
[----:B------:R-:W-:Y:S05]  /*d370*/  BSYNC B0 ;  /* 0x0000000000007941 */ /* 0x000fea0003800000 */
.L_x_2152:
[----:B------:R-:W-:Y:S05]  /*d380*/  BRA.DIV ~URZ, `(.L_x_2154) ;  /* 0x000039427f007947 */ /* 0x000fea000b800000 */
[----:B--2---:R2:W1:Y:S02]  /*d390*/  SHFL.IDX PT, R16, R7, 0x2, 0x181f ;  /* 0x00581f0007107f89 */ /* 0x00446400000e0000 */
.L_x_2217:
[----:B------:R-:W-:Y:S05]  /*d3a0*/  BRA.DIV ~URZ, `(.L_x_2155) ;  /* 0x000039927f007947 */ /* 0x000fea000b800000 */
[----:B----4-:R4:W2:Y:S02]  /*d3b0*/  SHFL.IDX PT, R2, R56, 0x2, 0x181f ;  /* 0x00581f0038027f89 */ /* 0x0108a400000e0000 */
.L_x_2218:
        /* <DEDUP_REMOVED lines=16> */
.L_x_2157:
[----:B------:R-:W-:Y:S05]  /*d4c0*/  BSYNC B0 ;  /* 0x0000000000007941 */ /* 0x000fea0003800000 */
.L_x_2156:
[----:B------:R-:W-:Y:S05]  /*d4d0*/  BRA.DIV ~URZ, `(.L_x_2158) ;  /* 0x000038c27f007947 */ /* 0x000fea000b800000 */
[----:B-12---:R-:W1:Y:S04]  /*d4e0*/  SHFL.IDX PT, R7, R7, 0x3, 0x181f ;  /* 0x00781f0007077f89 */ /* 0x006e6800000e0000 */
[----:B----4-:R-:W2:Y:S02]  /*d4f0*/  SHFL.IDX PT, R56, R56, 0x3, 0x181f ;  /* 0x00781f0038387f89 */ /* 0x010ea400000e0000 */
.L_x_2219:
[----:B------:R-:W-:-:S04]  /*d500*/  IADD3 R197, R197, 0x60, RZ ;  /* 0x00000060c5c57810 */ /* 0x000fc80007ffe0ff */
[----:B------:R-:W-:-:S13]  /*d510*/  ISETP.GE.AND P0, PT, R197, R6, PT ;  /* 0x00000006c500720c */ /* 0x000fda0003f06270 */
[----:B------:R-:W-:Y:S05]  /*d520*/  @P0 BRA `(.L_x_2159) ;  /* 0x00001e7000000947 */ /* 0x000fea0003800000 */
[----:B------:R-:W-:Y:S02]  /*d530*/  ISETP.GE.AND P1, PT, R222, c[0x0][0x3c8], PT ;  /* 0x0000f200de007a0c */ /* 0x000fe40003f26270 */
[----:B------:R-:W-:-:S11]  /*d540*/  ISETP.GE.AND P0, PT, R208, c[0x0][0x3c8], PT ;  /* 0x0000f200d0007a0c */ /* 0x000fd60003f06270 */
[-C--:B--2---:R-:W-:Y:S02]  /*d550*/  @!P1 LEA R12, P3, R222, R56.reuse, 0x1 ;  /* 0x00000038de0c9211 */ /* 0x084fe400078608ff */
[----:B------:R-:W-:Y:S02]  /*d560*/  @!P0 LEA R4, P2, R208, R56, 0x1 ;  /* 0x00000038d0048211 */ /* 0x000fe400078408ff */
[-C--:B-1----:R-:W-:Y:S02]  /*d570*/  @!P1 LEA.HI.X R13, R222, R7.reuse, R223, 0x1, P3 ;  /* 0x00000007de0d9211 */ /* 0x082fe400018f0cdf */
[----:B------:R-:W-:-:S03]  /*d580*/  @!P0 LEA.HI.X R5, R208, R7, R203, 0x1, P2 ;  /* 0x00000007d0058211 */ /* 0x000fc600010f0ccb */
[----:B------:R1:W-:Y:S04]  /*d590*/  @!P1 ST.E.128 [R12.64], R40 ;  /* 0x000000280c009985 */ /* 0x0003e8000c101d08 */
[----:B------:R1:W-:Y:S01]  /*d5a0*/  @!P0 ST.E.128 [R4.64], R24 ;  /* 0x0000001804008985 */ /* 0x0003e2000c101d08 */
[----:B------:R-:W-:-:S13]  /*d5b0*/  ISETP.GE.AND P0, PT, R207, c[0x0][0x3c8], PT ;  /* 0x0000f200cf007a0c */ /* 0x000fda0003f06270 */
[----:B------:R-:W-:Y:S05]  /*d5c0*/  @P0 BRA `(.L_x_2159) ;  /* 0x00001dd000000947 */ /* 0x000fea0003800000 */
[----:B------:R-:W-:-:S04]  /*d5d0*/  LEA R56, P0, R207, R56, 0x1 ;  /* 0x00000038cf387211 */ /* 0x000fc800078008ff */
[----:B---3--:R-:W-:-:S05]  /*d5e0*/  LEA.HI.X R57, R207, R7, R202, 0x1, P0 ;  /* 0x00000007cf397211 */ /* 0x008fca00000f0cca */
[----:B------:R2:W-:Y:S01]  /*d5f0*/  ST.E.128 [R56.64], R8 ;  /* 0x0000000838007985 */ /* 0x0005e2000c101d08 */
[----:B------:R-:W-:Y:S05]  /*d600*/  BRA `(.L_x_2159) ;  /* 0x00001d9000007947 */ /* 0x000fea0003800000 */
.L_x_2146:
[----:B------:R-:W-:Y:S01]  /*d610*/  IMAD R7, R7, c[0x0][0x408], RZ ;  /* 0x0001020007077a24 */ /* 0x000fe200078e02ff */
[----:B-1----:R-:W-:Y:S01]  /*d620*/  MOV R4, R5 ;  /* 0x0000000500047202 */ /* 0x002fe20000000f00 */
[----:B------:R-:W-:-:S04]  /*d630*/  IMAD.WIDE.U32 R8, R0, c[0x0][0x408], RZ ;  /* 0x0001020000087a25 */ /* 0x000fc800078e00ff */
[----:B------:R-:W-:Y:S01]  /*d640*/  IMAD R7, R0, c[0x0][0x40c], R7 ;  /* 0x0001030000077a24 */ /* 0x000fe200078e0207 */
[----:B------:R-:W-:Y:S01]  /*d650*/  MOV R6, R8 ;  /* 0x0000000800067202 */ /* 0x000fe20000000f00 */
[----:B------:R-:W-:Y:S01]  /*d660*/  @P2 IMAD.HI.U32 R2, R5, c[0x0][0x4ec], RZ ;  /* 0x00013b0005022a27 */ /* 0x000fe200078e00ff */
[----:B------:R-:W-:Y:S02]  /*d670*/  SHF.R.S32.HI R0, RZ, 0x1f, R230 ;  /* 0x0000001fff007819 */ /* 0x000fe400000114e6 */
[----:B------:R-:W-:Y:S02]  /*d680*/  IADD3 R7, R9, R7, RZ ;  /* 0x0000000709077210 */ /* 0x000fe40007ffe0ff */
[----:B------:R-:W-:Y:S01]  /*d690*/  @P2 SHF.R.U32.HI R4, RZ, c[0x0][0x4f0], R2 ;  /* 0x00013c00ff042a19 */ /* 0x000fe20000011602 */
[----:B------:R-:W-:Y:S02]  /*d6a0*/  IMAD R0, R0, c[0x0][0x440], RZ ;  /* 0x0001100000007a24 */ /* 0x000fe400078e02ff */
[----:B------:R-:W-:Y:S01]  /*d6b0*/  IMAD.WIDE.U32 R6, R231, c[0x0][0x438], R6 ;  /* 0x00010e00e7067a25 */ /* 0x000fe200078e0006 */
[----:B------:R-:W-:-:S03]  /*d6c0*/  SHF.R.S32.HI R2, RZ, 0x1f, R4 ;  /* 0x0000001fff027819 */ /* 0x000fc60000011404 */
        /* <DEDUP_REMOVED lines=13> */
[----:B------:R-:W-:Y:S01]  /*d7a0*/  IMAD R2, R4, c[0x0][0x428], RZ ;  /* 0x00010a0004027a24 */ /* 0x000fe200078e02ff */
[----:B------:R-:W-:-:S05]  /*d7b0*/  MOV R4, R6 ;  /* 0x0000000600047202 */ /* 0x000fca0000000f00 */
[----:B------:R-:W-:-:S04]  /*d7c0*/  IMAD.WIDE.U32 R4, R0, c[0x0][0x428], R4 ;  /* 0x00010a0000047a25 */ /* 0x000fc800078e0004 */
[----:B------:R-:W-:Y:S01]  /*d7d0*/  IMAD R0, R0, c[0x0][0x42c], R2 ;  /* 0x00010b0000007a24 */ /* 0x000fe200078e0202 */
[----:B------:R-:W-:-:S04]  /*d7e0*/  LEA R149, P2, R4, c[0x0][0x400], 0x2 ;  /* 0x0001000004957a11 */ /* 0x000fc800078410ff */
[----:B------:R-:W-:-:S04]  /*d7f0*/  IADD3 R0, R5, R0, RZ ;  /* 0x0000000005007210 */ /* 0x000fc80007ffe0ff */
[----:B------:R-:W-:Y:S01]  /*d800*/  LEA.HI.X R148, R4, c[0x0][0x404], R0, 0x2, P2 ;  /* 0x0001010004947a11 */ /* 0x000fe200010f1400 */
[----:B------:R-:W-:Y:S05]  /*d810*/  BRA.DIV ~URZ, `(.L_x_2160) ;  /* 0x000036527f007947 */ /* 0x000fea000b800000 */
[----:B------:R1:W2:Y:S02]  /*d820*/  SHFL.IDX PT, R150, R148, RZ, 0x1c1f ;  /* 0x001c1fff94967589 */ /* 0x0002a400000e0000 */
.L_x_2220:
[----:B------:R-:W-:Y:S05]  /*d830*/  BRA.DIV ~URZ, `(.L_x_2161) ;  /* 0x000036a27f007947 */ /* 0x000fea000b800000 */
[----:B------:R3:W4:Y:S02]  /*d840*/  SHFL.IDX PT, R0, R149, RZ, 0x1c1f ;  /* 0x001c1fff95007589 */ /* 0x00072400000e0000 */
.L_x_2221:
        /* <DEDUP_REMOVED lines=57> */
[----:B------:R-:W-:-:S04]  /*dbe0*/  @!P2 LEA.HI.X R5, R147, R150, R6, 0x2, P3 ;  /* 0x000000969305a211 */ /* 0x000fc800018f1406 */
[----:B------:R2:W-:Y:S04]  /*dbf0*/  @!P4 ST.E.64 [R152.64], R128 ;  /* 0x000000809800c985 */ /* 0x0005e8000c101b08 */
[----:B------:R4:W-:Y:S01]  /*dc00*/  @!P2 ST.E.64 [R4.64], R124 ;  /* 0x0000007c0400a985 */ /* 0x0009e2000c101b08 */
[----:B------:R-:W-:Y:S02]  /*dc10*/  ISETP.GE.AND P2, PT, R140, c[0x0][0x3c8], PT ;  /* 0x0000f2008c007a0c */ /* 0x000fe40003f46270 */
[-C--:B--2---:R-:W-:Y:S02]  /*dc20*/  @!P5 LEA R128, P4, R146, R0.reuse, 0x2 ;  /* 0x000000009280d211 */ /* 0x084fe400078810ff */
[----:B----4-:R-:W-:Y:S02]  /*dc30*/  @!P1 LEA R4, P3, R144, R0, 0x2 ;  /* 0x0000000090049211 */ /* 0x010fe400078610ff */
[----:B------:R-:W-:-:S02]  /*dc40*/  @!P5 LEA.HI.X R129, R146, R150, R145, 0x2, P4 ;  /* 0x000000969281d211 */ /* 0x000fc400020f1491 */
        /* <DEDUP_REMOVED lines=40> */
[----:B------:R-:W-:Y:S02]  /*ded0*/  @!P2 LEA.HI.X R5, R28, R150, R27, 0x2, P3 ;  /* 0x000000961c05a211 */ /* 0x000fe400018f141b */
[----:B------:R-:W-:Y:S01]  /*dee0*/  ISETP.GE.AND P4, PT, R20, c[0x0][0x3c8], PT ;  /* 0x0000f20014007a0c */ /* 0x000fe20003f86270 */
[----:B------:R2:W-:Y:S01]  /*def0*/  @!P6 ST.E.64 [R36.64], R52 ;  /* 0x000000342400e985 */ /* 0x0005e2000c101b08 */
[----:B------:R-:W-:-:S03]  /*df00*/  ISETP.GE.AND P6, PT, R22, c[0x0][0x3c8], PT ;  /* 0x0000f20016007a0c */ /* 0x000fc60003fc6270 */
[----:B------:R4:W-:Y:S01]  /*df10*/  @!P2 ST.E.64 [R4.64], R56 ;  /* 0x000000380400a985 */ /* 0x0009e2000c101b08 */
[-C--:B--2---:R-:W-:Y:S02]  /*df20*/  @!P5 LEA R36, P3, R26, R0.reuse, 0x2 ;  /* 0x000000001a24d211 */ /* 0x084fe400078610ff */
[----:B----4-:R-:W-:Y:S02]  /*df30*/  @!P1 LEA R4, P2, R24, R0, 0x2 ;  /* 0x0000000018049211 */ /* 0x010fe400078410ff */
[-C--:B------:R-:W-:Y:S02]  /*df40*/  @!P5 LEA.HI.X R37, R26, R150.reuse, R25, 0x2, P3 ;  /* 0x000000961a25d211 */ /* 0x080fe400018f1419 */
[----:B------:R-:W-:Y:S02]  /*df50*/  ISETP.GE.AND P3, PT, R18, c[0x0][0x3c8], PT ;  /* 0x0000f20012007a0c */ /* 0x000fe40003f66270 */
[----:B------:R-:W-:Y:S01]  /*df60*/  @!P1 LEA.HI.X R5, R24, R150, R23, 0x2, P2 ;  /* 0x0000009618059211 */ /* 0x000fe200010f1417 */
[----:B------:R2:W-:Y:S01]  /*df70*/  @!P5 ST.E.64 [R36.64], R60 ;  /* 0x0000003c2400d985 */ /* 0x0005e2000c101b08 */
[----:B------:R-:W-:-:S03]  /*df80*/  @!P4 LEA R40, P5, R20, R0, 0x2 ;  /* 0x000000001428c211 */ /* 0x000fc600078a10ff */
[----:B------:R4:W-:Y:S01]  /*df90*/  @!P1 ST.E.64 [R4.64], R64 ;  /* 0x0000004004009985 */ /* 0x0009e2000c101b08 */
[----:B------:R-:W-:Y:S02]  /*dfa0*/  ISETP.GE.AND P1, PT, R16, c[0x0][0x3c8], PT ;  /* 0x0000f20010007a0c */ /* 0x000fe40003f26270 */
[----:B------:R-:W-:Y:S02]  /*dfb0*/  @!P4 LEA.HI.X R41, R20, R150, R19, 0x2, P5 ;  /* 0x000000961429c211 */ /* 0x000fe400028f1413 */
[----:B------:R-:W-:Y:S02]  /*dfc0*/  ISETP.GE.AND P5, PT, R12, c[0x0][0x3c8], PT ;  /* 0x0000f2000c007a0c */ /* 0x000fe40003fa6270 */
[----:B--2---:R-:W-:-:S04]  /*dfd0*/  @!P6 LEA R36, P2, R22, R0, 0x2 ;  /* 0x000000001624e211 */ /* 0x004fc800078410ff */
[----:B------:R-:W-:Y:S02]  /*dfe0*/  @!P6 LEA.HI.X R37, R22, R150, R21, 0x2, P2 ;  /* 0x000000961625e211 */ /* 0x000fe400010f1415 */
[----:B----4-:R-:W-:-:S03]  /*dff0*/  @!P3 LEA R4, P2, R18, R0, 0x2 ;  /* 0x000000001204b211 */ /* 0x010fc600078410ff */
[----:B------:R2:W-:Y:S01]  /*e000*/  @!P6 ST.E.64 [R36.64], R68 ;  /* 0x000000442400e985 */ /* 0x0005e2000c101b08 */
[----:B------:R-:W-:Y:S02]  /*e010*/  ISETP.GE.AND P6, PT, R14, c[0x0][0x3c8], PT ;  /* 0x0000f2000e007a0c */ /* 0x000fe40003fc6270 */
[----:B------:R-:W-:Y:S01]  /*e020*/  @!P3 LEA.HI.X R5, R18, R150, R17, 0x2, P2 ;  /* 0x000000961205b211 */ /* 0x000fe200010f1411 */
[----:B------:R-:W-:Y:S01]  /*e030*/  @!P4 ST.E.64 [R40.64], R72 ;  /* 0x000000482800c985 */ /* 0x000fe2000c101b08 */
[----:B------:R-:W-:-:S03]  /*e040*/  ISETP.GE.AND P4, PT, R10, c[0x0][0x3c8], PT ;  /* 0x0000f2000a007a0c */ /* 0x000fc60003f86270 */
[----:B------:R4:W-:Y:S01]  /*e050*/  @!P3 ST.E.64 [R4.64], R76 ;  /* 0x0000004c0400b985 */ /* 0x0009e2000c101b08 */
[----:B------:R-:W-:Y:S02]  /*e060*/  ISETP.GE.AND P3, PT, R8, c[0x0][0x3c8], PT ;  /* 0x0000f20008007a0c */ /* 0x000fe40003f66270 */
[----:B--2---:R-:W-:-:S04]  /*e070*/  @!P1 LEA R36, P2, R16, R0, 0x2 ;  /* 0x0000000010249211 */ /* 0x004fc800078410ff */
[----:B------:R-:W-:Y:S02]  /*e080*/  @!P1 LEA.HI.X R37, R16, R150, R15, 0x2, P2 ;  /* 0x0000009610259211 */ /* 0x000fe400010f140f */
[----:B----4-:R-:W-:-:S03]  /*e090*/  @!P6 LEA R4, P2, R14, R0, 0x2 ;  /* 0x000000000e04e211 */ /* 0x010fc600078410ff */
[----:B------:R2:W-:Y:S01]  /*e0a0*/  @!P1 ST.E.64 [R36.64], R80 ;  /* 0x0000005024009985 */ /* 0x0005e2000c101b08 */
[----:B------:R-:W-:Y:S02]  /*e0b0*/  @!P5 LEA R40, P1, R12, R0, 0x2 ;  /* 0x000000000c28d211 */ /* 0x000fe400078210ff */
[-C--:B------:R-:W-:Y:S02]  /*e0c0*/  @!P6 LEA.HI.X R5, R14, R150.reuse, R13, 0x2, P2 ;  /* 0x000000960e05e211 */ /* 0x080fe400010f140d */
[----:B------:R-:W-:Y:S02]  /*e0d0*/  @!P5 LEA.HI.X R41, R12, R150, R11, 0x2, P1 ;  /* 0x000000960c29d211 */ /* 0x000fe400008f140b */
[C---:B------:R-:W-:Y:S01]  /*e0e0*/  @!P3 LEA R44, P1, R8.reuse, R0, 0x2 ;  /* 0x00000000082cb211 */ /* 0x040fe200078210ff */
[----:B------:R4:W-:Y:S03]  /*e0f0*/  @!P6 ST.E.64 [R4.64], R84 ;  /* 0x000000540400e985 */ /* 0x0009e6000c101b08 */
[----:B------:R-:W-:Y:S01]  /*e100*/  @!P3 LEA.HI.X R45, R8, R150, R7, 0x2, P1 ;  /* 0x00000096082db211 */ /* 0x000fe200008f1407 */
[----:B------:R4:W-:Y:S01]  /*e110*/  @!P5 ST.E.64 [R40.64], R88 ;  /* 0x000000582800d985 */ /* 0x0009e2000c101b08 */
[----:B--2---:R-:W-:-:S04]  /*e120*/  @!P4 LEA R36, P2, R10, R0, 0x2 ;  /* 0x000000000a24c211 */ /* 0x004fc800078410ff */
[----:B------:R-:W-:-:S05]  /*e130*/  @!P4 LEA.HI.X R37, R10, R150, R9, 0x2, P2 ;  /* 0x000000960a25c211 */ /* 0x000fca00010f1409 */
[----:B------:R4:W-:Y:S04]  /*e140*/  @!P4 ST.E.64 [R36.64], R92 ;  /* 0x0000005c2400c985 */ /* 0x0009e8000c101b08 */
[----:B------:R4:W-:Y:S02]  /*e150*/  @!P3 ST.E.64 [R44.64], R96 ;  /* 0x000000602c00b985 */ /* 0x0009e4000c101b08 */
.L_x_2163:
[----:B------:R-:W-:Y:S05]  /*e160*/  BSYNC B0 ;  /* 0x0000000000007941 */ /* 0x000fea0003800000 */
.L_x_2162:
[----:B------:R-:W-:Y:S05]  /*e170*/  BRA.DIV ~URZ, `(.L_x_2164) ;  /* 0x00002dd27f007947 */ /* 0x000fea000b800000 */
[----:B-1----:R-:W1:Y:S04]  /*e180*/  SHFL.IDX PT, R148, R148, 0x1, 0x1c1f ;  /* 0x003c1f0094947f89 */ /* 0x002e6800000e0000 */
[----:B---3--:R-:W3:Y:S02]  /*e190*/  SHFL.IDX PT, R149, R149, 0x1, 0x1c1f ;  /* 0x003c1f0095957f89 */ /* 0x008ee400000e0000 */
.L_x_2222:
[----:B------:R-:W-:Y:S05]  /*e1a0*/  @P0 BRA `(.L_x_2159) ;  /* 0x000011f000000947 */ /* 0x000fea0003800000 */
[----:B------:R-:W-:Y:S02]  /*e1b0*/  ISETP.GE.AND P2, PT, R146, c[0x0][0x3c8], PT ;  /* 0x0000f20092007a0c */ /* 0x000fe40003f46270 */
[----:B------:R-:W-:-:S02]  /*e1c0*/  ISETP.GE.AND P4, PT, R213, c[0x0][0x3c8], PT ;  /* 0x0000f200d5007a0c */ /* 0x000fc40003f86270 */
[----:B------:R-:W-:Y:S02]  /*e1d0*/  ISETP.GE.AND P3, PT, R147, c[0x0][0x3c8], PT ;  /* 0x0000f20093007a0c */ /* 0x000fe40003f66270 */
[----:B------:R-:W-:Y:S02]  /*e1e0*/  ISETP.GE.AND P0, PT, R142, c[0x0][0x3c8], PT ;  /* 0x0000f2008e007a0c */ /* 0x000fe40003f06270 */
[----:B------:R-:W-:-:S05]  /*e1f0*/  ISETP.GE.AND P1, PT, R144, c[0x0][0x3c8], PT ;  /* 0x0000f20090007a0c */ /* 0x000fca0003f26270 */
[CC--:B---34-:R-:W-:Y:S02]  /*e200*/  @!P2 LEA R4, P5, R146.reuse, R149.reuse, 0x2 ;  /* 0x000000959204a211 */ /* 0x0d8fe400078a10ff */
[----:B------:R-:W-:Y:S02]  /*e210*/  @!P4 IMAD.MOV.U32 R48, RZ, RZ, R149 ;  /* 0x000000ffff30c224 */ /* 0x000fe400078e0095 */
[----:B-1----:R-:W-:Y:S01]  /*e220*/  @!P4 IMAD.MOV.U32 R49, RZ, RZ, R148 ;  /* 0x000000ffff31c224 */ /* 0x002fe200078e0094 */
[-C--:B------:R-:W-:Y:S02]  /*e230*/  @!P2 LEA.HI.X R5, R146, R148.reuse, R145, 0x2, P5 ;  /* 0x000000949205a211 */ /* 0x080fe400028f1491 */
[-C--:B------:R-:W-:Y:S01]  /*e240*/  @!P3 LEA R36, P6, R147, R149.reuse, 0x2 ;  /* 0x000000959324b211 */ /* 0x080fe200078c10ff */
[----:B------:R-:W-:Y:S01]  /*e250*/  @!P4 IMAD.WIDE R48, R213, 0x4, R48 ;  /* 0x00000004d530c825 */ /* 0x000fe200078e0230 */
[----:B------:R-:W-:Y:S02]  /*e260*/  @!P0 LEA R40, P5, R142, R149, 0x2 ;  /* 0x000000958e288211 */ /* 0x000fe400078a10ff */
[----:B------:R-:W-:-:S02]  /*e270*/  @!P3 LEA.HI.X R37, R147, R148, R6, 0x2, P6 ;  /* 0x000000949325b211 */ /* 0x000fc400030f1406 */
[-C--:B------:R-:W-:Y:S01]  /*e280*/  @!P0 LEA.HI.X R41, R142, R148.reuse, R141, 0x2, P5 ;  /* 0x000000948e298211 */ /* 0x080fe200028f148d */
[----:B------:R-:W-:Y:S01]  /*e290*/  @!P4 ST.E.64 [R48.64], R130 ;  /* 0x000000823000c985 */ /* 0x000fe2000c101b08 */
[----:B------:R-:W-:Y:S02]  /*e2a0*/  ISETP.GE.AND P5, PT, R140, c[0x0][0x3c8], PT ;  /* 0x0000f2008c007a0c */ /* 0x000fe40003fa6270 */
[----:B------:R-:W-:Y:S01]  /*e2b0*/  ISETP.GE.AND P4, PT, R138, c[0x0][0x3c8], PT ;  /* 0x0000f2008a007a0c */ /* 0x000fe20003f86270 */
[----:B------:R1:W-:Y:S01]  /*e2c0*/  @!P3 ST.E.64 [R36.64], R126 ;  /* 0x0000007e2400b985 */ /* 0x0003e2000c101b08 */
[----:B------:R-:W-:Y:S02]  /*e2d0*/  @!P1 LEA R44, P6, R144, R149, 0x2 ;  /* 0x00000095902c9211 */ /* 0x000fe400078c10ff */
[----:B------:R-:W-:Y:S01]  /*e2e0*/  ISETP.GE.AND P3, PT, R136, c[0x0][0x3c8], PT ;  /* 0x0000f20088007a0c */ /* 0x000fe20003f66270 */
[----:B------:R3:W-:Y:S01]  /*e2f0*/  @!P2 ST.E.64 [R4.64], R122 ;  /* 0x0000007a0400a985 */ /* 0x0007e2000c101b08 */
[----:B------:R-:W-:-:S02]  /*e300*/  @!P1 LEA.HI.X R45, R144, R148, R143, 0x2, P6 ;  /* 0x00000094902d9211 */ /* 0x000fc400030f148f */
[----:B------:R-:W-:-:S03]  /*e310*/  ISETP.GE.AND P2, PT, R134, c[0x0][0x3c8], PT ;  /* 0x0000f20086007a0c */ /* 0x000fc60003f46270 */
[----:B------:R-:W-:Y:S01]  /*e320*/  @!P1 ST.E.64 [R44.64], R118 ;  /* 0x000000762c009985 */ /* 0x000fe2000c101b08 */
[----:B------:R-:W-:-:S03]  /*e330*/  ISETP.GE.AND P1, PT, R132, c[0x0][0x3c8], PT ;  /* 0x0000f20084007a0c */ /* 0x000fc60003f26270 */
[----:B------:R4:W-:Y:S01]  /*e340*/  @!P0 ST.E.64 [R40.64], R114 ;  /* 0x0000007228008985 */ /* 0x0009e2000c101b08 */
[-C--:B-1----:R-:W-:Y:S02]  /*e350*/  @!P5 LEA R36, P6, R140, R149.reuse, 0x2 ;  /* 0x000000958c24d211 */ /* 0x082fe400078c10ff */
[----:B---3--:R-:W-:Y:S02]  /*e360*/  @!P4 LEA R4, P0, R138, R149, 0x2 ;  /* 0x000000958a04c211 */ /* 0x008fe400078010ff */
[-C--:B------:R-:W-:Y:S02]  /*e370*/  @!P5 LEA.HI.X R37, R140, R148.reuse, R139, 0x2, P6 ;  /* 0x000000948c25d211 */ /* 0x080fe400030f148b */
[----:B------:R-:W-:Y:S02]  /*e380*/  @!P4 LEA.HI.X R5, R138, R148, R137, 0x2, P0 ;  /* 0x000000948a05c211 */ /* 0x000fe400000f1489 */
[----:B------:R-:W-:Y:S01]  /*e390*/  ISETP.GE.AND P0, PT, R34, c[0x0][0x3c8], PT ;  /* 0x0000f20022007a0c */ /* 0x000fe20003f06270 */
[----:B------:R-:W-:Y:S01]  /*e3a0*/  @!P5 ST.E.64 [R36.64], R110 ;  /* 0x0000006e2400d985 */ /* 0x000fe2000c101b08 */
[----:B------:R-:W-:-:S02]  /*e3b0*/  ISETP.GE.AND P5, PT, R32, c[0x0][0x3c8], PT ;  /* 0x0000f20020007a0c */ /* 0x000fc40003fa6270 */
[-C--:B----4-:R-:W-:Y:S01]  /*e3c0*/  @!P3 LEA R40, P6, R136, R149.reuse, 0x2 ;  /* 0x000000958828b211 */ /* 0x090fe200078c10ff */
[----:B------:R1:W-:Y:S01]  /*e3d0*/  @!P4 ST.E.64 [R4.64], R106 ;  /* 0x0000006a0400c985 */ /* 0x0003e2000c101b08 */
[----:B------:R-:W-:Y:S02]  /*e3e0*/  ISETP.GE.AND P4, PT, R30, c[0x0][0x3c8], PT ;  /* 0x0000f2001e007a0c */ /* 0x000fe40003f86270 */
[----:B------:R-:W-:Y:S02]  /*e3f0*/  @!P3 LEA.HI.X R41, R136, R148, R135, 0x2, P6 ;  /* 0x000000948829b211 */ /* 0x000fe400030f1487 */
[----:B------:R-:W-:-:S03]  /*e400*/  @!P2 LEA R44, P6, R134, R149, 0x2 ;  /* 0x00000095862ca211 */ /* 0x000fc600078c10ff */
[----:B------:R-:W-:Y:S01]  /*e410*/  @!P3 ST.E.64 [R40.64], R102 ;  /* 0x000000662800b985 */ /* 0x000fe2000c101b08 */
[-C--:B------:R-:W-:Y:S02]  /*e420*/  @!P2 LEA.HI.X R45, R134, R148.reuse, R133, 0x2, P6 ;  /* 0x00000094862da211 */ /* 0x080fe400030f1485 */
[-C--:B------:R-:W-:Y:S02]  /*e430*/  @!P1 LEA R48, P6, R132, R149.reuse, 0x2 ;  /* 0x0000009584309211 */ /* 0x080fe400078c10ff */
[----:B------:R-:W-:Y:S01]  /*e440*/  ISETP.GE.AND P3, PT, R28, c[0x0][0x3c8], PT ;  /* 0x0000f2001c007a0c */ /* 0x000fe20003f66270 */
[----:B------:R-:W-:Y:S01]  /*e450*/  @!P2 ST.E.64 [R44.64], R38 ;  /* 0x000000262c00a985 */ /* 0x000fe2000c101b08 */
[-C--:B------:R-:W-:Y:S02]  /*e460*/  @!P1 LEA.HI.X R49, R132, R148.reuse, R35, 0x2, P6 ;  /* 0x0000009484319211 */ /* 0x080fe400030f1423 */
[----:B------:R-:W-:Y:S02]  /*e470*/  @!P0 LEA R52, P6, R34, R149, 0x2 ;  /* 0x0000009522348211 */ /* 0x000fe400078c10ff */
[----:B------:R-:W-:Y:S01]  /*e480*/  ISETP.GE.AND P2, PT, R26, c[0x0][0x3c8], PT ;  /* 0x0000f2001a007a0c */ /* 0x000fe20003f46270 */
[----:B------:R-:W-:Y:S01]  /*e490*/  @!P1 ST.E.64 [R48.64], R42 ;  /* 0x0000002a30009985 */ /* 0x000fe2000c101b08 */
[----:B------:R-:W-:-:S02]  /*e4a0*/  @!P0 LEA.HI.X R53, R34, R148, R33, 0x2, P6 ;  /* 0x0000009422358211 */ /* 0x000fc400030f1421 */
[-C--:B------:R-:W-:Y:S02]  /*e4b0*/  @!P5 LEA R34, P6, R32, R149.reuse, 0x2 ;  /* 0x000000952022d211 */ /* 0x080fe400078c10ff */
[----:B------:R-:W-:Y:S01]  /*e4c0*/  ISETP.GE.AND P1, PT, R24, c[0x0][0x3c8], PT ;  /* 0x0000f20018007a0c */ /* 0x000fe20003f26270 */
[----:B------:R-:W-:Y:S01]  /*e4d0*/  @!P0 ST.E.64 [R52.64], R46 ;  /* 0x0000002e34008985 */ /* 0x000fe2000c101b08 */
[-C--:B------:R-:W-:Y:S02]  /*e4e0*/  @!P5 LEA.HI.X R35, R32, R148.reuse, R31, 0x2, P6 ;  /* 0x000000942023d211 */ /* 0x080fe400030f141f */
[-C--:B-1----:R-:W-:Y:S02]  /*e4f0*/  @!P4 LEA R4, P0, R30, R149.reuse, 0x2 ;  /* 0x000000951e04c211 */ /* 0x082fe400078010ff */
[----:B------:R-:W-:Y:S01]  /*e500*/  @!P3 LEA R32, P6, R28, R149, 0x2 ;  /* 0x000000951c20b211 */ /* 0x000fe200078c10ff */
[----:B------:R-:W-:Y:S01]  /*e510*/  @!P5 ST.E.64 [R34.64], R50 ;  /* 0x000000322200d985 */ /* 0x000fe2000c101b08 */
[----:B------:R-:W-:-:S02]  /*e520*/  @!P4 LEA.HI.X R5, R30, R148, R29, 0x2, P0 ;  /* 0x000000941e05c211 */ /* 0x000fc400000f141d */
[----:B------:R-:W-:Y:S02]  /*e530*/  ISETP.GE.AND P0, PT, R22, c[0x0][0x3c8], PT ;  /* 0x0000f20016007a0c */ /* 0x000fe40003f06270 */
[-C--:B------:R-:W-:Y:S01]  /*e540*/  @!P3 LEA.HI.X R33, R28, R148.reuse, R27, 0x2, P6 ;  /* 0x000000941c21b211 */ /* 0x080fe200030f141b */
[----:B------:R1:W-:Y:S01]  /*e550*/  @!P4 ST.E.64 [R4.64], R54 ;  /* 0x000000360400c985 */ /* 0x0003e2000c101b08 */
[-C--:B------:R-:W-:Y:S02]  /*e560*/  @!P2 LEA R28, P6, R26, R149.reuse, 0x2 ;  /* 0x000000951a1ca211 */ /* 0x080fe400078c10ff */
[----:B------:R-:W-:Y:S01]  /*e570*/  ISETP.GE.AND P5, PT, R20, c[0x0][0x3c8], PT ;  /* 0x0000f20014007a0c */ /* 0x000fe20003fa6270 */
[----:B------:R3:W-:Y:S01]  /*e580*/  @!P3 ST.E.64 [R32.64], R58 ;  /* 0x0000003a2000b985 */ /* 0x0007e2000c101b08 */
[----:B------:R-:W-:Y:S02]  /*e590*/  @!P2 LEA.HI.X R29, R26, R148, R25, 0x2, P6 ;  /* 0x000000941a1da211 */ /* 0x000fe400030f1419 */
[----:B------:R-:W-:-:S02]  /*e5a0*/  @!P1 LEA R26, P6, R24, R149, 0x2 ;  /* 0x00000095181a9211 */ /* 0x000fc400078c10ff */
[----:B------:R-:W-:Y:S01]  /*e5b0*/  ISETP.GE.AND P4, PT, R18, c[0x0][0x3c8], PT ;  /* 0x0000f20012007a0c */ /* 0x000fe20003f86270 */
[----:B------:R3:W-:Y:S01]  /*e5c0*/  @!P2 ST.E.64 [R28.64], R62 ;  /* 0x0000003e1c00a985 */ /* 0x0007e2000c101b08 */
[-C--:B------:R-:W-:Y:S02]  /*e5d0*/  @!P1 LEA.HI.X R27, R24, R148.reuse, R23, 0x2, P6 ;  /* 0x00000094181b9211 */ /* 0x080fe400030f1417 */
[----:B------:R-:W-:Y:S02]  /*e5e0*/  @!P0 LEA R24, P6, R22, R149, 0x2 ;  /* 0x0000009516188211 */ /* 0x000fe400078c10ff */
[----:B------:R-:W-:Y:S01]  /*e5f0*/  ISETP.GE.AND P3, PT, R16, c[0x0][0x3c8], PT ;  /* 0x0000f20010007a0c */ /* 0x000fe20003f66270 */
[----:B------:R3:W-:Y:S01]  /*e600*/  @!P1 ST.E.64 [R26.64], R66 ;  /* 0x000000421a009985 */ /* 0x0007e2000c101b08 */
[----:B------:R-:W-:Y:S02]  /*e610*/  @!P0 LEA.HI.X R25, R22, R148, R21, 0x2, P6 ;  /* 0x0000009416198211 */ /* 0x000fe400030f1415 */
[----:B------:R-:W-:-:S02]  /*e620*/  ISETP.GE.AND P2, PT, R14, c[0x0][0x3c8], PT ;  /* 0x0000f2000e007a0c */ /* 0x000fc40003f46270 */
[----:B------:R-:W-:Y:S01]  /*e630*/  @!P5 LEA R22, P6, R20, R149, 0x2 ;  /* 0x000000951416d211 */ /* 0x000fe200078c10ff */
[----:B------:R3:W-:Y:S01]  /*e640*/  @!P0 ST.E.64 [R24.64], R70 ;  /* 0x0000004618008985 */ /* 0x0007e2000c101b08 */
[----:B------:R-:W-:Y:S02]  /*e650*/  ISETP.GE.AND P1, PT, R12, c[0x0][0x3c8], PT ;  /* 0x0000f2000c007a0c */ /* 0x000fe40003f26270 */
[----:B------:R-:W-:-:S03]  /*e660*/  @!P5 LEA.HI.X R23, R20, R148, R19, 0x2, P6 ;  /* 0x000000941417d211 */ /* 0x000fc600030f1413 */
[-C--:B------:R-:W-:Y:S02]  /*e670*/  @!P3 LEA R20, P6, R16, R149.reuse, 0x2 ;  /* 0x000000951014b211 */ /* 0x080fe400078c10ff */
[-C--:B-1----:R-:W-:Y:S01]  /*e680*/  @!P4 LEA R4, P0, R18, R149.reuse, 0x2 ;  /* 0x000000951204c211 */ /* 0x082fe200078010ff */
[----:B------:R3:W-:Y:S01]  /*e690*/  @!P5 ST.E.64 [R22.64], R74 ;  /* 0x0000004a1600d985 */ /* 0x0007e2000c101b08 */
[-C--:B------:R-:W-:Y:S02]  /*e6a0*/  @!P3 LEA.HI.X R21, R16, R148.reuse, R15, 0x2, P6 ;  /* 0x000000941015b211 */ /* 0x080fe400030f140f */
[-C--:B------:R-:W-:Y:S02]  /*e6b0*/  @!P4 LEA.HI.X R5, R18, R148.reuse, R17, 0x2, P0 ;  /* 0x000000941205c211 */ /* 0x080fe400000f1411 */
[----:B------:R-:W-:Y:S02]  /*e6c0*/  ISETP.GE.AND P0, PT, R10, c[0x0][0x3c8], PT ;  /* 0x0000f2000a007a0c */ /* 0x000fe40003f06270 */
[CC--:B------:R-:W-:Y:S01]  /*e6d0*/  @!P2 LEA R16, P6, R14.reuse, R149.reuse, 0x2 ;  /* 0x000000950e10a211 */ /* 0x0c0fe200078c10ff */
[----:B------:R3:W-:Y:S03]  /*e6e0*/  @!P4 ST.E.64 [R4.64], R78 ;  /* 0x0000004e0400c985 */ /* 0x0007e6000c101b08 */
[----:B------:R-:W-:Y:S01]  /*e6f0*/  @!P2 LEA.HI.X R17, R14, R148, R13, 0x2, P6 ;  /* 0x000000940e11a211 */ /* 0x000fe200030f140d */
[----:B------:R3:W-:Y:S01]  /*e700*/  @!P3 ST.E.64 [R20.64], R82 ;  /* 0x000000521400b985 */ /* 0x0007e2000c101b08 */
        /* <DEDUP_REMOVED lines=9> */
[----:B---3--:R-:W-:-:S04]  /*e7a0*/  LEA R4, P0, R8, R149, 0x2 ;  /* 0x0000009508047211 */ /* 0x008fc800078010ff */
[----:B------:R-:W-:-:S05]  /*e7b0*/  LEA.HI.X R5, R8, R148, R7, 0x2, P0 ;  /* 0x0000009408057211 */ /* 0x000fca00000f1407 */
[----:B------:R1:W-:Y:S01]  /*e7c0*/  ST.E.64 [R4.64], R98 ;  /* 0x0000006204007985 */ /* 0x0003e2000c101b08 */
[----:B------:R-:W-:Y:S05]  /*e7d0*/  BRA `(.L_x_2159) ;  /* 0x00000bc000007947 */ /* 0x000fea0003800000 */
.L_x_2144:
        /* <DEDUP_REMOVED lines=16> */
[----:B--2--5:R1:W2:Y:S04]  /*e8e0*/  LDG.E R6, [R4.64] ;  /* 0x0000000804067981 */ /* 0x0242a8000c1e1900 */
[----:B-1--4-:R-:W2:Y:S02]  /*e8f0*/  LDG.E R4, [R4.64+0x4] ;  /* 0x0000040804047981 */ /* 0x012ea4000c1e1900 */
[----:B--2---:R-:W-:Y:S02]  /*e900*/  IADD3 R6, -R6, R4, RZ ;  /* 0x0000000406067210 */ /* 0x004fe40007ffe1ff */
.L_x_2165:
[----:B------:R-:W-:Y:S01]  /*e910*/  ISETP.GT.AND P0, PT, R206, 0x7f, PT ;  /* 0x0000007fce00780c */ /* 0x000fe20003f04270 */
[----:B------:R-:W-:Y:S01]  /*e920*/  BSSY B0, `(.L_x_2166) ;  /* 0x0000034000007945 */ /* 0x000fe20003800000 */
[----:B------:R-:W-:Y:S02]  /*e930*/  SEL R230, R230, RZ, !P2 ;  /* 0x000000ffe6e67207 */ /* 0x000fe40005000000 */
[----:B------:R-:W-:-:S02]  /*e940*/  SEL R7, R7, RZ, !P2 ;  /* 0x000000ff07077207 */ /* 0x000fc40005000000 */
[----:B----45:R-:W-:-:S07]  /*e950*/  SHF.R.S32.HI R4, RZ, 0x1f, R0 ;  /* 0x0000001fff047819 */ /* 0x030fce0000011400 */
[----:B------:R-:W-:Y:S05]  /*e960*/  @P0 BRA `(.L_x_2167) ;  /* 0x000002f000000947 */ /* 0x000fea0003800000 */
[----:B------:R-:W-:Y:S01]  /*e970*/  IMAD R5, R6, c[0x0][0x4e8], RZ ;  /* 0x00013a0006057a24 */ /* 0x000fe200078e02ff */
[----:B------:R-:W-:-:S04]  /*e980*/  IADD3 R2, R197, R206, RZ ;  /* 0x000000cec5027210 */ /* 0x000fc80007ffe0ff */
[----:B------:R-:W-:-:S13]  /*e990*/  ISETP.GE.AND P0, PT, R2, R5, PT ;  /* 0x000000050200720c */ /* 0x000fda0003f06270 */
[----:B------:R-:W-:Y:S05]  /*e9a0*/  @P0 BRA `(.L_x_2167) ;  /* 0x000002b000000947 */ /* 0x000fea0003800000 */
[----:B------:R-:W-:Y:S01]  /*e9b0*/  IMAD.MOV.U32 R22, RZ, RZ, 0x368 ;  /* 0x00000368ff167424 */ /* 0x000fe200078e00ff */
[----:B------:R-:W-:Y:S01]  /*e9c0*/  ISETP.GT.AND P2, PT, R234, 0x1, PT ;  /* 0x00000001ea00780c */ /* 0x000fe20003f44270 */
[----:B------:R-:W-:Y:S01]  /*e9d0*/  IMAD.MOV.U32 R5, RZ, RZ, c[0x0][0x4e8] ;  /* 0x00013a00ff057624 */ /* 0x000fe200078e00ff */
[----:B------:R-:W-:Y:S02]  /*e9e0*/  MOV R10, R2 ;  /* 0x00000002000a7202 */ /* 0x000fe40000000f00 */
[----:B------:R-:W-:Y:S02]  /*e9f0*/  SEL R22, R22, 0x328, P2 ;  /* 0x0000032816167807 */ /* 0x000fe40001000000 */
[----:B------:R-:W-:Y:S02]  /*ea00*/  ISETP.NE.AND P0, PT, R5, 0x1, PT ;  /* 0x000000010500780c */ /* 0x000fe40003f05270 */
[----:B------:R-:W4:Y:S01]  /*ea10*/  LDC.64 R20, c[0x0][R22+0x170] ;  /* 0x00005c0016147b82 */ /* 0x000f220000000a00 */
[----:B------:R-:W-:-:S07]  /*ea20*/  SEL R235, R235, RZ, P2 ;  /* 0x000000ffebeb7207 */ /* 0x000fce0001000000 */
[----:B------:R-:W5:Y:S03]  /*ea30*/  LDC.64 R14, c[0x0][R22+0x168] ;  /* 0x00005a00160e7b82 */ /* 0x000f660000000a00 */
[----:B------:R-:W-:-:S05]  /*ea40*/  @P0 IMAD.HI.U32 R9, R2, c[0x0][0x4ec], RZ ;  /* 0x00013b0002090a27 */ /* 0x000fca00078e00ff */
[----:B------:R-:W1:Y:S01]  /*ea50*/  LDC.64 R18, c[0x0][R22+0x178] ;  /* 0x00005e0016127b82 */ /* 0x000e620000000a00 */
[----:B------:R-:W-:-:S05]  /*ea60*/  @P0 SHF.R.U32.HI R10, RZ, c[0x0][0x4f0], R9 ;  /* 0x00013c00ff0a0a19 */ /* 0x000fca0000011609 */
[----:B------:R-:W-:Y:S02]  /*ea70*/  IMAD.MOV R9, RZ, RZ, -R10 ;  /* 0x000000ffff097224 */ /* 0x000fe400078e0a0a */
[----:B------:R-:W2:Y:S02]  /*ea80*/  LDC.64 R16, c[0x0][R22+0x160] ;  /* 0x0000580016107b82 */ /* 0x000ea40000000a00 */
[----:B------:R-:W-:Y:S02]  /*ea90*/  IMAD R9, R9, c[0x0][0x4e8], R2 ;  /* 0x00013a0009097a24 */ /* 0x000fe400078e0202 */
[-C--:B----4-:R-:W-:Y:S02]  /*eaa0*/  IMAD R5, R21, R230.reuse, RZ ;  /* 0x000000e615057224 */ /* 0x090fe400078e02ff */
[----:B------:R-:W-:-:S04]  /*eab0*/  IMAD.WIDE.U32 R12, R20, R230, RZ ;  /* 0x000000e6140c7225 */ /* 0x000fc800078e00ff */
[----:B------:R-:W-:Y:S02]  /*eac0*/  IMAD R5, R20, R7, R5 ;  /* 0x0000000714057224 */ /* 0x000fe400078e0205 */
[-C--:B-----5:R-:W-:Y:S02]  /*ead0*/  IMAD R8, R15, R231.reuse, RZ ;  /* 0x000000e70f087224 */ /* 0x0a0fe400078e02ff */
[----:B------:R-:W-:Y:S01]  /*eae0*/  IMAD.WIDE.U32 R14, R14, R231, RZ ;  /* 0x000000e70e0e7225 */ /* 0x000fe200078e00ff */
[----:B------:R-:W-:-:S03]  /*eaf0*/  IADD3 R5, R13, R5, RZ ;  /* 0x000000050d057210 */ /* 0x000fc60007ffe0ff */
[----:B------:R-:W-:Y:S01]  /*eb00*/  IMAD.IADD R8, R15, 0x1, R8 ;  /* 0x000000010f087824 */ /* 0x000fe200078e0208 */
[----:B------:R-:W-:Y:S01]  /*eb10*/  IADD3 R14, P1, P0, R12, R14, R0 ;  /* 0x0000000e0c0e7210 */ /* 0x000fe2000783e000 */
[-C--:B-1----:R-:W-:Y:S02]  /*eb20*/  IMAD R11, R19, R235.reuse, RZ ;  /* 0x000000eb130b7224 */ /* 0x082fe400078e02ff */
[----:B------:R-:W-:Y:S01]  /*eb30*/  IMAD.WIDE.U32 R18, R18, R235, RZ ;  /* 0x000000eb12127225 */ /* 0x000fe200078e00ff */
[----:B------:R-:W-:Y:S02]  /*eb40*/  IADD3.X R5, R5, R8, R4, P1, P0 ;  /* 0x0000000805057210 */ /* 0x000fe40000fe0404 */
[----:B------:R-:W-:Y:S02]  /*eb50*/  SHF.R.S32.HI R8, RZ, 0x1f, R9 ;  /* 0x0000001fff087819 */ /* 0x000fe40000011409 */
[----:B------:R-:W-:Y:S01]  /*eb60*/  IADD3 R14, P1, P0, R10, R14, R18 ;  /* 0x0000000e0a0e7210 */ /* 0x000fe2000783e012 */
[----:B--2---:R-:W-:Y:S01]  /*eb70*/  IMAD R2, R17, R9, RZ ;  /* 0x0000000911027224 */ /* 0x004fe200078e02ff */
[----:B------:R-:W-:-:S02]  /*eb80*/  IADD3 R11, R19, R11, RZ ;  /* 0x0000000b130b7210 */ /* 0x000fc40007ffe0ff */
[----:B------:R-:W-:Y:S01]  /*eb90*/  SHF.R.S32.HI R10, RZ, 0x1f, R10 ;  /* 0x0000001fff0a7819 */ /* 0x000fe2000001140a */
[----:B------:R-:W-:Y:S01]  /*eba0*/  IMAD R2, R16, R8, R2 ;  /* 0x0000000810027224 */ /* 0x000fe200078e0202 */
[----:B------:R-:W-:Y:S02]  /*ebb0*/  MOV R8, c[0x0][0x4ac] ;  /* 0x00012b0000087a02 */ /* 0x000fe40000000f00 */
[----:B------:R-:W-:Y:S01]  /*ebc0*/  IADD3.X R15, R10, R5, R11, P1, P0 ;  /* 0x000000050a0f7210 */ /* 0x000fe20000fe040b */
[----:B------:R-:W-:Y:S01]  /*ebd0*/  IMAD.MOV.U32 R5, RZ, RZ, c[0x0][0x4a8] ;  /* 0x00012a00ff057624 */ /* 0x000fe200078e00ff */
[----:B------:R-:W-:-:S03]  /*ebe0*/  SEL R8, R8, c[0x0][0x454], P2 ;  /* 0x0001150008087a07 */ /* 0x000fc60001000000 */
[----:B------:R-:W-:Y:S01]  /*ebf0*/  IMAD.WIDE.U32 R14, R16, R9, R14 ;  /* 0x00000009100e7225 */ /* 0x000fe200078e000e */
[----:B------:R-:W-:-:S03]  /*ec00*/  SEL R5, R5, c[0x0][0x450], P2 ;  /* 0x0001140005057a07 */ /* 0x000fc60001000000 */
[----:B------:R-:W-:Y:S01]  /*ec10*/  IMAD.IADD R2, R15, 0x1, R2 ;  /* 0x000000010f027824 */ /* 0x000fe200078e0202 */
[----:B------:R-:W-:-:S04]  /*ec20*/  LEA R10, P0, R14, R5, 0x2 ;  /* 0x000000050e0a7211 */ /* 0x000fc800078010ff */
[----:B------:R-:W-:Y:S02]  /*ec30*/  LEA.HI.X R11, R14, R8, R2, 0x2, P0 ;  /* 0x000000080e0b7211 */ /* 0x000fe400000f1402 */
[----:B------:R-:W-:-:S05]  /*ec40*/  MOV R2, 0xff800000 ;  /* 0xff80000000027802 */ /* 0x000fca0000000f00 */
[----:B------:R1:W-:Y:S02]  /*ec50*/  STG.E [R10.64], R2 ;  /* 0x000000020a007986 */ /* 0x0003e4000c101908 */
.L_x_2167:
[----:B------:R-:W-:Y:S05]  /*ec60*/  BSYNC B0 ;  /* 0x0000000000007941 */ /* 0x000fea0003800000 */
.L_x_2166:
[----:B------:R-:W-:-:S13]  /*ec70*/  ISETP.GT.AND P0, PT, R234, 0x1, PT ;  /* 0x00000001ea00780c */ /* 0x000fda0003f04270 */
[----:B------:R-:W-:Y:S05]  /*ec80*/  @P0 BRA `(.L_x_2159) ;  /* 0x0000071000000947 */ /* 0x000fea0003800000 */
[----:B-1----:R-:W-:Y:S01]  /*ec90*/  MOV R2, c[0x0][0x4e8] ;  /* 0x00013a0000027a02 */ /* 0x002fe20000000f00 */
[----:B------:R-:W-:Y:S02]  /*eca0*/  IMAD R4, R4, c[0x0][0x3a0], RZ ;  /* 0x0000e80004047a24 */ /* 0x000fe400078e02ff */
[----:B------:R-:W-:Y:S01]  /*ecb0*/  IMAD.WIDE.U32 R8, R0, c[0x0][0x3a0], RZ ;  /* 0x0000e80000087a25 */ /* 0x000fe200078e00ff */
[----:B------:R-:W-:-:S03]  /*ecc0*/  ISETP.NE.AND P0, PT, R2, 0x1, PT ;  /* 0x000000010200780c */ /* 0x000fc60003f05270 */
[----:B------:R-:W-:Y:S01]  /*ecd0*/  IMAD R4, R0, c[0x0][0x3a4], R4 ;  /* 0x0000e90000047a24 */ /* 0x000fe200078e0204 */
[----:B------:R-:W-:Y:S01]  /*ece0*/  LEA R0, R218, R219, 0x5 ;  /* 0x000000dbda007211 */ /* 0x000fe200078e28ff */
[----:B------:R-:W-:-:S03]  /*ecf0*/  IMAD R7, R7, c[0x0][0x3f0], RZ ;  /* 0x0000fc0007077a24 */ /* 0x000fc600078e02ff */
[----:B------:R-:W-:Y:S01]  /*ed00*/  IADD3 R0, R197, R0, RZ ;  /* 0x00000000c5007210 */ /* 0x000fe20007ffe0ff */
[----:B------:R-:W-:Y:S01]  /*ed10*/  IMAD R7, R230, c[0x0][0x3f4], R7 ;  /* 0x0000fd00e6077a24 */ /* 0x000fe200078e0207 */
[----:B------:R-:W-:Y:S02]  /*ed20*/  IADD3 R9, R9, R4, RZ ;  /* 0x0000000409097210 */ /* 0x000fe40007ffe0ff */
[----:B------:R-:W-:Y:S01]  /*ed30*/  MOV R4, R0 ;  /* 0x0000000000047202 */ /* 0x000fe20000000f00 */
[----:B------:R-:W-:Y:S01]  /*ed40*/  @P0 IMAD.HI.U32 R2, R0, c[0x0][0x4ec], RZ ;  /* 0x00013b0000020a27 */ /* 0x000fe200078e00ff */
[----:B------:R-:W-:-:S03]  /*ed50*/  IADD3 R197, R219, R197, RZ ;  /* 0x000000c5dbc57210 */ /* 0x000fc60007ffe0ff */
        /* <DEDUP_REMOVED lines=13> */
[----:B------:R-:W-:Y:S01]  /*ee30*/  IMAD R8, R8, c[0x0][0x3d8], RZ ;  /* 0x0000f60008087a24 */ /* 0x000fe200078e02ff */
[----:B------:R-:W-:-:S03]  /*ee40*/  MOV R10, R230 ;  /* 0x000000e6000a7202 */ /* 0x000fc60000000f00 */
[C---:B------:R-:W-:Y:S02]  /*ee50*/  IMAD R8, R5.reuse, c[0x0][0x3dc], R8 ;  /* 0x0000f70005087a24 */ /* 0x040fe400078e0208 */
[----:B------:R-:W-:-:S05]  /*ee60*/  IMAD.WIDE.U32 R10, R5, c[0x0][0x3d8], R10 ;  /* 0x0000f600050a7a25 */ /* 0x000fca00078e000a */
[----:B------:R-:W-:Y:S02]  /*ee70*/  LEA R7, P0, R10, c[0x0][0x380], 0x1 ;  /* 0x0000e0000a077a11 */ /* 0x000fe400078008ff */
[----:B------:R-:W-:-:S04]  /*ee80*/  IADD3 R8, R11, R8, RZ ;  /* 0x000000080b087210 */ /* 0x000fc80007ffe0ff */
[----:B------:R-:W-:Y:S01]  /*ee90*/  LEA.HI.X R8, R10, c[0x0][0x384], R8, 0x1, P0 ;  /* 0x0000e1000a087a11 */ /* 0x000fe200000f0c08 */
[----:B------:R-:W-:Y:S05]  /*eea0*/  BRA.DIV ~URZ, `(.L_x_2168) ;  /* 0x000021727f007947 */ /* 0x000fea000b800000 */
[----:B------:R1:W4:Y:S02]  /*eeb0*/  SHFL.IDX PT, R9, R8, RZ, 0x181f ;  /* 0x00181fff08097589 */ /* 0x00032400000e0000 */
.L_x_2223:
[----:B------:R-:W-:Y:S05]  /*eec0*/  BRA.DIV ~URZ, `(.L_x_2169) ;  /* 0x000021c27f007947 */ /* 0x000fea000b800000 */
[----:B------:R1:W2:Y:S02]  /*eed0*/  SHFL.IDX PT, R0, R7, RZ, 0x181f ;  /* 0x00181fff07007589 */ /* 0x0002a400000e0000 */
.L_x_2224:
[----:B------:R-:W-:Y:S01]  /*eee0*/  IMAD R6, R6, c[0x0][0x4e8], RZ ;  /* 0x00013a0006067a24 */ /* 0x000fe200078e02ff */
[----:B------:R-:W-:Y:S04]  /*eef0*/  BSSY B0, `(.L_x_2170) ;  /* 0x000000f000007945 */ /* 0x000fe80003800000 */
        /* <DEDUP_REMOVED lines=8> */
[-C--:B----4-:R-:W-:Y:S02]  /*ef80*/  @!P2 LEA.HI.X R11, R222, R9.reuse, R223, 0x1, P5 ;  /* 0x00000009de0ba211 */ /* 0x090fe400028f0cdf */
[-C--:B------:R-:W-:Y:S02]  /*ef90*/  @!P1 LEA.HI.X R5, R208, R9.reuse, R203, 0x1, P4 ;  /* 0x00000009d0059211 */ /* 0x080fe400020f0ccb */
[----:B------:R-:W-:Y:S01]  /*efa0*/  @!P0 LEA.HI.X R13, R207, R9, R202, 0x1, P3 ;  /* 0x00000009cf0d8211 */ /* 0x000fe200018f0cca */
[----:B------:R2:W-:Y:S04]  /*efb0*/  @!P2 ST.E.128 [R10.64], RZ ;  /* 0x000000ff0a00a985 */ /* 0x0005e8000c101d08 */
[----:B------:R2:W-:Y:S04]  /*efc0*/  @!P1 ST.E.128 [R4.64], RZ ;  /* 0x000000ff04009985 */ /* 0x0005e8000c101d08 */
[----:B------:R2:W-:Y:S02]  /*efd0*/  @!P0 ST.E.128 [R12.64], RZ ;  /* 0x000000ff0c008985 */ /* 0x0005e4000c101d08 */
.L_x_2171:
[----:B------:R-:W-:Y:S05]  /*efe0*/  BSYNC B0 ;  /* 0x0000000000007941 */ /* 0x000fea0003800000 */
.L_x_2170:
[----:B------:R-:W-:Y:S05]  /*eff0*/  BRA.DIV ~URZ, `(.L_x_2172) ;  /* 0x000021027f007947 */ /* 0x000fea000b800000 */
[----:B----4-:R4:W1:Y:S04]  /*f000*/  SHFL.IDX PT, R9, R8, 0x1, 0x181f ;  /* 0x00381f0008097f89 */ /* 0x01086800000e0000 */
[----:B--2---:R4:W2:Y:S02]  /*f010*/  SHFL.IDX PT, R0, R7, 0x1, 0x181f ;  /* 0x00381f0007007f89 */ /* 0x0048a400000e0000 */
.L_x_2225:
        /* <DEDUP_REMOVED lines=16> */
.L_x_2174:
[----:B------:R-:W-:Y:S05]  /*f120*/  BSYNC B0 ;  /* 0x0000000000007941 */ /* 0x000fea0003800000 */
.L_x_2173:
[----:B------:R-:W-:Y:S05]  /*f130*/  BRA.DIV ~URZ, `(.L_x_2175) ;  /* 0x000020927f007947 */ /* 0x000fea000b800000 */
[----:B-1----:R1:W3:Y:S02]  /*f140*/  SHFL.IDX PT, R9, R8, 0x2, 0x181f ;  /* 0x00581f0008097f89 */ /* 0x0022e400000e0000 */
.L_x_2226:
[----:B------:R-:W-:Y:S05]  /*f150*/  BRA.DIV ~URZ, `(.L_x_2176) ;  /* 0x000020e27f007947 */ /* 0x000fea000b800000 */
[----:B--2---:R2:W1:Y:S02]  /*f160*/  SHFL.IDX PT, R0, R7, 0x2, 0x181f ;  /* 0x00581f0007007f89 */ /* 0x00446400000e0000 */
.L_x_2227:
        /* <DEDUP_REMOVED lines=10> */
[-C--:B---3--:R-:W-:Y:S02]  /*f210*/  @!P2 LEA.HI.X R11, R222, R9.reuse, R223, 0x1, P5 ;  /* 0x00000009de0ba211 */ /* 0x088fe400028f0cdf */
[-C--:B------:R-:W-:Y:S02]  /*f220*/  @!P1 LEA.HI.X R5, R208, R9.reuse, R203, 0x1, P4 ;  /* 0x00000009d0059211 */ /* 0x080fe400020f0ccb */
[----:B------:R-:W-:Y:S01]  /*f230*/  @!P0 LEA.HI.X R13, R207, R9, R202, 0x1, P3 ;  /* 0x00000009cf0d8211 */ /* 0x000fe200018f0cca */
[----:B------:R1:W-:Y:S04]  /*f240*/  @!P2 ST.E.128 [R10.64], RZ ;  /* 0x000000ff0a00a985 */ /* 0x0003e8000c101d08 */
[----:B------:R1:W-:Y:S04]  /*f250*/  @!P1 ST.E.128 [R4.64], RZ ;  /* 0x000000ff04009985 */ /* 0x0003e8000c101d08 */
[----:B------:R1:W-:Y:S02]  /*f260*/  @!P0 ST.E.128 [R12.64], RZ ;  /* 0x000000ff0c008985 */ /* 0x0003e4000c101d08 */
.L_x_2178:
[----:B------:R-:W-:Y:S05]  /*f270*/  BSYNC B0 ;  /* 0x0000000000007941 */ /* 0x000fea0003800000 */
.L_x_2177:
[----:B------:R-:W-:Y:S05]  /*f280*/  BRA.DIV ~URZ, `(.L_x_2179) ;  /* 0x000020227f007947 */ /* 0x000fea000b800000 */
[----:B-1--4-:R-:W1:Y:S04]  /*f290*/  SHFL.IDX PT, R8, R8, 0x3, 0x181f ;  /* 0x00781f0008087f89 */ /* 0x012e6800000e0000 */
[----:B--2---:R-:W2:Y:S02]  /*f2a0*/  SHFL.IDX PT, R7, R7, 0x3, 0x181f ;  /* 0x00781f0007077f89 */ /* 0x004ea400000e0000 */
.L_x_2228:
[----:B------:R-:W-:-:S04]  /*f2b0*/  IADD3 R197, R197, 0x60, RZ ;  /* 0x00000060c5c57810 */ /* 0x000fc80007ffe0ff */
        /* <DEDUP_REMOVED lines=14> */
.L_x_2159:
[----:B------:R-:W-:Y:S05]  /*f3a0*/  BSYNC B1 ;  /* 0x0000000000017941 */ /* 0x000fea0003800000 */
.L_x_2143:
[----:B------:R-:W-:-:S13]  /*f3b0*/  ISETP.NE.AND P0, PT, R220, RZ, PT ;  /* 0x000000ffdc00720c */ /* 0x000fda0003f05270 */
[----:B------:R-:W-:Y:S01]  /*f3c0*/  @P0 WARPSYNC 0xffffffff ;  /* 0xffffffff00000948 */ /* 0x000fe20003800000 */
[----:B------:R-:W-:Y:S06]  /*f3d0*/  @P0 BAR.SYNC.DEFER_BLOCKING 0x5, 0x100 ;  /* 0x0144000000000b1d */ /* 0x000fec0000010000 */
[----:B------:R-:W4:Y:S04]  /*f3e0*/  @P0 LDS.128 R196, [0x24100] ;  /* 0x02410000ffc40984 */ /* 0x000f280000000c00 */
[----:B------:R-:W-:Y:S06]  /*f3f0*/  @P0 BAR.ARV 0x4, 0x100 ;  /* 0x0104000000000b1d */ /* 0x000fec0000002000 */
[----:B------:R-:W-:Y:S05]  /*f400*/  @P0 BRA `(.L_x_2180) ;  /* 0x00000ea000000947 */ /* 0x000fea0003800000 */
[----:B-1----:R-:W-:Y:S01]  /*f410*/  LOP3.LUT R6, R206, 0x1f, RZ, 0xc0, !PT ;  /* 0x0000001fce067812 */ /* 0x002fe200078ec0ff */
[----:B--2---:R-:W-:-:S03]  /*f420*/  IMAD.MOV.U32 R11, RZ, RZ, RZ ;  /* 0x000000ffff0b7224 */ /* 0x004fc600078e00ff */
[----:B------:R-:W-:Y:S01]  /*f430*/  ISETP.NE.AND P5, PT, R6, 0x1f, PT ;  /* 0x0000001f0600780c */ /* 0x000fe20003fa5270 */
[----:B------:R-:W-:Y:S10]  /*f440*/  BRA.DIV ~URZ, `(.L_x_2181) ;  /* 0x00001f327f007947 */ /* 0x000ff4000b800000 */
[----:B------:R1:W2:Y:S02]  /*f450*/  SHFL.IDX PT, R7, R3, RZ, 0x1f ;  /* 0x00001fff03077589 */ /* 0x0002a400000e0000 */
.L_x_2229:
[----:B------:R-:W-:Y:S05]  /*f460*/  BRA.DIV ~URZ, `(.L_x_2182) ;  /* 0x00001f827f007947 */ /* 0x000fea000b800000 */
[----:B-1----:R-:W1:Y:S02]  /*f470*/  SHFL.IDX PT, R3, R3, 0x1, 0x1f ;  /* 0x00201f0003037f89 */ /* 0x002e6400000e0000 */
.L_x_2230:
[----:B---34-:R-:W-:Y:S02]  /*f480*/  IMAD.IADD R4, R199, 0x1, R6 ;  /* 0x00000001c7047824 */ /* 0x018fe400078e0206 */
        /* <DEDUP_REMOVED lines=17> */
.L_x_2231:
        /* <DEDUP_REMOVED lines=16> */
.L_x_2232:
[----:B----4-:R-:W-:Y:S01]  /*f6a0*/  IMAD R0, R0, c[0x0][0x538], RZ ;  /* 0x00014e0000007a24 */ /* 0x010fe200078e02ff */
[----:B------:R-:W-:Y:S04]  /*f6b0*/  BSSY B1, `(.L_x_2185) ;  /* 0x00000ba000017945 */ /* 0x000fe80003800000 */
[----:B-1----:R-:W-:-:S04]  /*f6c0*/  IADD3 R196, R0, R3, RZ ;  /* 0x0000000300c47210 */ /* 0x002fc80007ffe0ff */
[----:B--2---:R-:W-:-:S13]  /*f6d0*/  ISETP.GT.AND P6, PT, R196, R7, PT ;  /* 0x00000007c400720c */ /* 0x004fda0003fc4270 */
[----:B------:R-:W-:Y:S05]  /*f6e0*/  @P6 BRA `(.L_x_2186) ;  /* 0x0000024000006947 */ /* 0x000fea0003800000 */
.L_x_2190:
        /* <DEDUP_REMOVED lines=16> */
.L_x_2233:
        /* <DEDUP_REMOVED lines=16> */
.L_x_2234:
[----:B--2---:R-:W-:-:S05]  /*f8f0*/  IMAD R0, R0, c[0x0][0x538], RZ ;  /* 0x00014e0000007a24 */ /* 0x004fca00078e02ff */
[----:B------:R-:W-:-:S04]  /*f900*/  IADD3 R196, R0, R196, RZ ;  /* 0x000000c400c47210 */ /* 0x000fc80007ffe0ff */
[----:B------:R-:W-:-:S13]  /*f910*/  ISETP.GT.AND P6, PT, R196, R7, PT ;  /* 0x00000007c400720c */ /* 0x000fda0003fc4270 */
[----:B-1----:R-:W-:Y:S05]  /*f920*/  @!P6 BRA `(.L_x_2190) ;  /* 0xfffffdc00000e947 */ /* 0x002fea000383ffff */
.L_x_2186:
[----:B------:R-:W-:-:S05]  /*f930*/  IADD3 R196, -R0, R196, RZ ;  /* 0x000000c400c47210 */ /* 0x000fca0007ffe1ff */
[----:B------:R-:W-:-:S05]  /*f940*/  IMAD R0, R9, c[0x0][0x538], R196 ;  /* 0x00014e0009007a24 */ /* 0x000fca00078e02c4 */
[----:B------:R-:W-:Y:S01]  /*f950*/  ISETP.GT.AND P0, PT, R0, R7, PT ;  /* 0x000000070000720c */ /* 0x000fe20003f04270 */
[----:B------:R-:W-:-:S12]  /*f960*/  BRA.DIV ~URZ, `(.L_x_2191) ;  /* 0x00001f127f007947 */ /* 0x000fd8000b800000 */
[----:B------:R-:W-:-:S04]  /*f970*/  VOTE.ANY R8, PT, !P0 ;  /* 0x0000000000087806 */ /* 0x000fc800040e0100 */
.L_x_2235:
[----:B------:R-:W1:Y:S02]  /*f980*/  POPC R12, R8 ;  /* 0x00000008000c7309 */ /* 0x000e640000000000 */
[----:B-1----:R-:W-:Y:S01]  /*f990*/  IADD3 R199, R12, R199, RZ ;  /* 0x000000c70cc77210 */ /* 0x002fe20007ffe0ff */
[----:B------:R-:W-:Y:S05]  /*f9a0*/  BRA.DIV ~URZ, `(.L_x_2192) ;  /* 0x00001f127f007947 */ /* 0x000fea000b800000 */
[----:B------:R1:W2:Y:S04]  /*f9b0*/  SHFL.IDX PT, R197, R197, R12, 0x1f ;  /* 0x00001f0cc5c57589 */ /* 0x0002a800000e0000 */
[----:B------:R1:W4:Y:S02]  /*f9c0*/  SHFL.IDX PT, R3, R11, R12, 0x1f ;  /* 0x00001f0c0b037589 */ /* 0x00032400000e0000 */
.L_x_2236:
[----:B------:R-:W-:Y:S01]  /*f9d0*/  ISETP.NE.AND P0, PT, R8, RZ, PT ;  /* 0x000000ff0800720c */ /* 0x000fe20003f05270 */
[----:B------:R-:W-:-:S12]  /*f9e0*/  BSSY B0, `(.L_x_2193) ;  /* 0x0000005000007945 */ /* 0x000fd80003800000 */
[----:B------:R-:W-:Y:S05]  /*f9f0*/  @!P0 BRA `(.L_x_2194) ;  /* 0x0000003000008947 */ /* 0x000fea0003800000 */
[----:B------:R-:W-:Y:S01]  /*fa00*/  IADD3 R4, R12, -0x1, RZ ;  /* 0xffffffff0c047810 */ /* 0x000fe20007ffe0ff */
[----:B------:R-:W-:Y:S05]  /*fa10*/  BRA.DIV ~URZ, `(.L_x_2195) ;  /* 0x00001f727f007947 */ /* 0x000fea000b800000 */
[----:B------:R1:W3:Y:S02]  /*fa20*/  SHFL.IDX PT, R10, R9, R4, 0x1f ;  /* 0x00001f04090a7589 */ /* 0x0002e400000e0000 */
.L_x_2194:
[----:B------:R-:W-:Y:S05]  /*fa30*/  BSYNC B0 ;  /* 0x0000000000007941 */ /* 0x000fea0003800000 */
.L_x_2193:
[----:B----4-:R-:W-:Y:S01]  /*fa40*/  ISETP.NE.AND P0, PT, R3, 0x1, PT ;  /* 0x000000010300780c */ /* 0x010fe20003f05270 */
[----:B---3--:R-:W-:Y:S01]  /*fa50*/  IMAD R196, R10, c[0x0][0x538], R196 ;  /* 0x00014e000ac47a24 */ /* 0x008fe200078e02c4 */
[----:B------:R-:W-:Y:S04]  /*fa60*/  BSSY B0, `(.L_x_2196) ;  /* 0x0000077000007945 */ /* 0x000fe80003800000 */
[----:B------:R-:W-:-:S07]  /*fa70*/  IADD3 R5, -R196, R7, RZ ;  /* 0x00000007c4057210 */ /* 0x000fce0007ffe1ff */
        /* <DEDUP_REMOVED lines=56> */
.L_x_2197:
[----:B------:R-:W-:-:S04]  /*fe00*/  IMAD.MOV.U32 R0, RZ, RZ, 0x4 ;  /* 0x00000004ff007424 */ /* 0x000fc800078e00ff */
[----:B------:R-:W-:-:S06]  /*fe10*/  IMAD.WIDE R2, R199, R0, c[0x0][0x590] ;  /* 0x00016400c7027625 */ /* 0x000fcc00078e0200 */
[----:B------:R-:W3:Y:S01]  /*fe20*/  LDG.E R3, [R2.64] ;  /* 0x0000000802037981 */ /* 0x000ee2000c1e1900 */
        /* <DEDUP_REMOVED lines=31> */
[----:B------:R-:W-:Y:S01]  /*10020*/  IABS R8, R3 ;  /* 0x0000000300087213 */ /* 0x000fe20000000000 */
[----:B------:R-:W-:Y:S01]  /*10030*/  IMAD.MOV R198, RZ, RZ, -R3 ;  /* 0x000000ffffc67224 */ /* 0x000fe200078e0a03 */
[----:B------:R-:W-:Y:S02]  /*10040*/  IADD3 R4, R4, 0x1000000, R5 ;  /* 0x0100000004047810 */ /* 0x000fe40007ffe005 */
[----:B------:R-:W1:Y:S08]  /*10050*/  I2F.RP R10, R8 ;  /* 0x00000008000a7306 */ /* 0x000e700000209400 */
[----:B-1----:R-:W1:Y:S02]  /*10060*/  MUFU.RCP R10, R10 ;  /* 0x0000000a000a7308 */ /* 0x002e640000001000 */
[----:B-1----:R-:W-:-:S06]  /*10070*/  IADD3 R10, R10, 0xffffffe, RZ ;  /* 0x0ffffffe0a0a7810 */ /* 0x002fcc0007ffe0ff */
[----:B------:R-:W1:Y:S02]  /*10080*/  F2I.FTZ.U32.TRUNC.NTZ R11, R10 ;  /* 0x0000000a000b7305 */ /* 0x000e64000021f000 */
[----:B-1----:R-:W-:Y:S02]  /*10090*/  IMAD.MOV R0, RZ, RZ, -R11 ;  /* 0x000000ffff007224 */ /* 0x002fe400078e0a0b */
[----:B------:R-:W-:Y:S02]  /*100a0*/  IMAD.MOV.U32 R10, RZ, RZ, RZ ;  /* 0x000000ffff0a7224 */ /* 0x000fe400078e00ff */
        /* <DEDUP_REMOVED lines=16> */
[----:B------:R-:W-:Y:S02]  /*101b0*/  IMAD R198, R7, R198, R4 ;  /* 0x000000c607c67224 */ /* 0x000fe400078e0204 */
[----:B------:R-:W-:Y:S02]  /*101c0*/  IMAD.MOV.U32 R2, RZ, RZ, R7 ;  /* 0x000000ffff027224 */ /* 0x000fe400078e0007 */
.L_x_2198:
[----:B------:R-:W-:Y:S05]  /*101d0*/  BSYNC B0 ;  /* 0x0000000000007941 */ /* 0x000fea0003800000 */
.L_x_2196:
[----:B------:R-:W-:-:S04]  /*101e0*/  LOP3.LUT R2, RZ, R2, RZ, 0x33, !PT ;  /* 0x00000002ff027212 */ /* 0x000fc800078e33ff */
[----:B------:R-:W-:Y:S01]  /*101f0*/  IADD3 R197, R2, R197, RZ ;  /* 0x000000c502c57210 */ /* 0x000fe20007ffe0ff */
[----:B------:R-:W-:Y:S05]  /*10200*/  BRA `(.L_x_2199) ;  /* 0x0000004000007947 */ /* 0x000fea0003800000 */
.L_x_2187:
[----:B------:R-:W-:Y:S01]  /*10210*/  IMAD.MOV.U32 R196, RZ, RZ, R7 ;  /* 0x000000ffffc47224 */ /* 0x000fe200078e0007 */
[----:B------:R-:W-:Y:S01]  /*10220*/  MOV R198, RZ ;  /* 0x000000ff00c67202 */ /* 0x000fe20000000f00 */
[----:B------:R-:W-:Y:S01]  /*10230*/  IMAD.MOV.U32 R197, RZ, RZ, RZ ;  /* 0x000000ffffc57224 */ /* 0x000fe200078e00ff */
[----:B------:R-:W-:Y:S02]  /*10240*/  MOV R199, c[0x0][0x53c] ;  /* 0x00014f0000c77a02 */ /* 0x000fe40000000f00 */
.L_x_2199:
[----:B------:R-:W-:Y:S05]  /*10250*/  BSYNC B1 ;  /* 0x0000000000017941 */ /* 0x000fea0003800000 */
.L_x_2185:
[----:B------:R-:W-:Y:S01]  /*10260*/  WARPSYNC 0xffffffff ;  /* 0xffffffff00007948 */ /* 0x000fe20003800000 */
[----:B------:R-:W-:Y:S01]  /*10270*/  BAR.SYNC.DEFER_BLOCKING 0x4, 0x100 ;  /* 0x0104000000007b1d */ /* 0x000fe20000010000 */
[----:B------:R-:W-:-:S13]  /*10280*/  ISETP.NE.AND P0, PT, R6, RZ, PT ;  /* 0x000000ff0600720c */ /* 0x000fda0003f05270 */
[----:B------:R1:W-:Y:S04]  /*10290*/  @!P0 STS.128 [0x24100], R196 ;  /* 0x024100c4ff008388 */ /* 0x0003e80000000c00 */
[----:B------:R-:W-:Y:S06]  /*102a0*/  BAR.ARV 0x5, 0x100 ;  /* 0x0144000000007b1d */ /* 0x000fec0000002000 */
.L_x_2180:
[----:B----4-:R-:W-:-:S13]  /*102b0*/  ISETP.GE.AND P0, PT, R199, c[0x0][0x53c], PT ;  /* 0x00014f00c7007a0c */ /* 0x010fda0003f06270 */
[----:B-123--:R-:W-:Y:S01]  /*102c0*/  @P0 CALL.REL.NOINC `(.L_x_2200) ;  /* 0x0000001000000944 */ /* 0x00efe20003c00000 */
[----:B------:R-:W-:Y:S05]  /*102d0*/  BRA `(.L_x_2201) ;  /* 0xffff136000007947 */ /* 0x000fea000383ffff */
.L_x_2200:
[----:B------:R-:W-:Y:S05]  /*102e0*/  EXIT ;  /* 0x000000000000794d */ /* 0x000fea0003800000 */
.L_x_2099:
[----:B------:R-:W-:Y:S01]  /*102f0*/  IMAD.MOV.U32 R9, RZ, RZ, R8 ;  /* 0x000000ffff097224 */ /* 0x000fe200078e0008 */
[----:B------:R-:W-:Y:S02]  /*10300*/  MOV R2, 0x1 ;  /* 0x0000000100027802 */ /* 0x000fe40000000f00 */
[----:B------:R-:W-:Y:S02]  /*10310*/  MOV R0, 0x10330 ;  /* 0x0001033000007802 */ /* 0x000fe40000000f00 */
[----:B------:R-:W-:Y:S05]  /*10320*/  CALL.REL.NOINC `($__internal_46_$__cuda_sm70_shflsync_up_p) ;  /* 0x0000176000007944 */ /* 0x000fea0003c00000 */
[----:B--2---:R-:W-:Y:S01]  /*10330*/  MOV R0, R2 ;  /* 0x0000000200007202 */ /* 0x004fe20000000f00 */
[----:B-1----:R-:W-:Y:S05]  /*10340*/  BRA `(.L_x_2202) ;  /* 0xffff012000007947 */ /* 0x002fea000383ffff */
.L_x_2100:
[----:B------:R-:W-:Y:S01]  /*10350*/  IMAD.MOV.U32 R9, RZ, RZ, R8 ;  /* 0x000000ffff097224 */ /* 0x000fe200078e0008 */
[----:B------:R-:W-:Y:S02]  /*10360*/  MOV R2, 0x2 ;  /* 0x0000000200027802 */ /* 0x000fe40000000f00 */
[----:B------:R-:W-:Y:S02]  /*10370*/  MOV R0, 0x10390 ;  /* 0x0001039000007802 */ /* 0x000fe40000000f00 */
[----:B------:R-:W-:Y:S05]  /*10380*/  CALL.REL.NOINC `($__internal_46_$__cuda_sm70_shflsync_up_p) ;  /* 0x0000170000007944 */ /* 0x000fea0003c00000 */
[----:B-12---:R-:W-:Y:S01]  /*10390*/  SEL R9, R2, RZ, P4 ;  /* 0x000000ff02097207 */ /* 0x006fe20002000000 */
[----:B------:R-:W-:Y:S01]  /*103a0*/  IMAD.MOV.U32 R2, RZ, RZ, 0x4 ;  /* 0x00000004ff027424 */ /* 0x000fe200078e00ff */
[----:B------:R-:W-:-:S03]  /*103b0*/  MOV R0, 0x103e0 ;  /* 0x000103e000007802 */ /* 0x000fc60000000f00 */
[----:B------:R-:W-:Y:S02]  /*103c0*/  IMAD.IADD R9, R8, 0x1, R9 ;  /* 0x0000000108097824 */ /* 0x000fe400078e0209 */
[----:B------:R-:W-:Y:S05]  /*103d0*/  CALL.REL.NOINC `($__internal_46_$__cuda_sm70_shflsync_up_p) ;  /* 0x000016b000007944 */ /* 0x000fea0003c00000 */
[----:B--2---:R-:W-:Y:S02]  /*103e0*/  SEL R2, R2, RZ, P3 ;  /* 0x000000ff02027207 */ /* 0x004fe40001800000 */
[----:B------:R-:W-:-:S03]  /*103f0*/  MOV R0, 0x10430 ;  /* 0x0001043000007802 */ /* 0x000fc60000000f00 */
[----:B-1----:R-:W-:Y:S02]  /*10400*/  IMAD.IADD R9, R9, 0x1, R2 ;  /* 0x0000000109097824 */ /* 0x002fe400078e0202 */
[----:B------:R-:W-:Y:S02]  /*10410*/  IMAD.MOV.U32 R2, RZ, RZ, 0x8 ;  /* 0x00000008ff027424 */ /* 0x000fe400078e00ff */
[----:B------:R-:W-:Y:S05]  /*10420*/  CALL.REL.NOINC `($__internal_46_$__cuda_sm70_shflsync_up_p) ;  /* 0x0000166000007944 */ /* 0x000fea0003c00000 */
[----:B--2---:R-:W-:Y:S02]  /*10430*/  SEL R2, R2, RZ, P2 ;  /* 0x000000ff02027207 */ /* 0x004fe40001000000 */
[----:B------:R-:W-:-:S03]  /*10440*/  MOV R0, 0x10480 ;  /* 0x0001048000007802 */ /* 0x000fc60000000f00 */
[----:B-1----:R-:W-:Y:S02]  /*10450*/  IMAD.IADD R9, R9, 0x1, R2 ;  /* 0x0000000109097824 */ /* 0x002fe400078e0202 */
[----:B------:R-:W-:Y:S02]  /*10460*/  IMAD.MOV.U32 R2, RZ, RZ, 0x10 ;  /* 0x00000010ff027424 */ /* 0x000fe400078e00ff */
[----:B------:R-:W-:Y:S05]  /*10470*/  CALL.REL.NOINC `($__internal_46_$__cuda_sm70_shflsync_up_p) ;  /* 0x0000161000007944 */ /* 0x000fea0003c00000 */
[----:B--2---:R-:W-:Y:S01]  /*10480*/  SEL R2, R2, RZ, P1 ;  /* 0x000000ff02027207 */ /* 0x004fe20000800000 */
[----:B------:R-:W-:Y:S01]  /*10490*/  IMAD.MOV.U32 R4, RZ, RZ, 0x1f ;  /* 0x0000001fff047424 */ /* 0x000fe200078e00ff */
[----:B------:R-:W-:-:S03]  /*104a0*/  MOV R0, 0x104f0 ;  /* 0x000104f000007802 */ /* 0x000fc60000000f00 */
[----:B-1----:R-:W-:Y:S01]  /*104b0*/  IMAD.IADD R9, R9, 0x1, R2 ;  /* 0x0000000109097824 */ /* 0x002fe200078e0202 */
[----:B------:R-:W-:-:S03]  /*104c0*/  MOV R2, 0x1f ;  /* 0x0000001f00027802 */ /* 0x000fc60000000f00 */
[----:B------:R-:W-:Y:S02]  /*104d0*/  IMAD.MOV.U32 R5, RZ, RZ, R9 ;  /* 0x000000ffff057224 */ /* 0x000fe400078e0009 */
[----:B------:R-:W-:Y:S05]  /*104e0*/  CALL.REL.NOINC `($__internal_45_$__cuda_sm70_shflsync_idx_p) ;  /* 0x0000155000007944 */ /* 0x000fea0003c00000 */
[----:B------:R-:W-:Y:S05]  /*104f0*/  BRA `(.L_x_2203) ;  /* 0xffff007000007947 */ /* 0x000fea000383ffff */
.L_x_2102:
[----:B------:R-:W-:Y:S02]  /*10500*/  SEL R2, RZ, 0x1, P0 ;  /* 0x00000001ff027807 */ /* 0x000fe40000000000 */
[----:B------:R-:W-:Y:S02]  /*10510*/  MOV R0, 0x10530 ;  /* 0x0001053000007802 */ /* 0x000fe40000000f00 */
[----:B------:R-:W-:Y:S05]  /*10520*/  CALL.REL.NOINC `($__internal_47_$__cuda_sm70_votesync_ballot) ;  /* 0x000015b000007944 */ /* 0x000fea0003c00000 */
[----:B------:R-:W-:Y:S05]  /*10530*/  BRA `(.L_x_2204) ;  /* 0xffff00c000007947 */ /* 0x000fea000383ffff */
.L_x_2103:
[----:B------:R-:W-:Y:S01]  /*10540*/  IMAD.MOV.U32 R5, RZ, RZ, R10 ;  /* 0x000000ffff057224 */ /* 0x000fe200078e000a */
[----:B------:R-:W-:Y:S01]  /*10550*/  MOV R4, R3 ;  /* 0x0000000300047202 */ /* 0x000fe20000000f00 */
[----:B------:R-:W-:Y:S01]  /*10560*/  IMAD.MOV.U32 R2, RZ, RZ, 0x1f ;  /* 0x0000001fff027424 */ /* 0x000fe200078e00ff */
[----:B------:R-:W-:Y:S02]  /*10570*/  MOV R0, 0x10590 ;  /* 0x0001059000007802 */ /* 0x000fe40000000f00 */
[----:B------:R-:W-:Y:S05]  /*10580*/  CALL.REL.NOINC `($__internal_45_$__cuda_sm70_shflsync_idx_p) ;  /* 0x000014b000007944 */ /* 0x000fea0003c00000 */
[----:B------:R-:W-:Y:S01]  /*10590*/  IMAD.MOV.U32 R10, RZ, RZ, R2 ;  /* 0x000000ffff0a7224 */ /* 0x000fe200078e0002 */
[----:B------:R-:W-:Y:S01]  /*105a0*/  MOV R5, R7 ;  /* 0x0000000700057202 */ /* 0x000fe20000000f00 */
[----:B------:R-:W-:Y:S01]  /*105b0*/  IMAD.MOV.U32 R11, RZ, RZ, RZ ;  /* 0x000000ffff0b7224 */ /* 0x000fe200078e00ff */
[----:B------:R-:W-:Y:S01]  /*105c0*/  MOV R4, R3 ;  /* 0x0000000300047202 */ /* 0x000fe20000000f00 */
[----:B------:R-:W-:Y:S01]  /*105d0*/  IMAD.MOV.U32 R2, RZ, RZ, 0x1f ;  /* 0x0000001fff027424 */ /* 0x000fe200078e00ff */
[----:B------:R-:W-:-:S02]  /*105e0*/  MOV R0, 0x10600 ;  /* 0x0001060000007802 */ /* 0x000fc40000000f00 */
[----:B------:R-:W-:Y:S05]  /*105f0*/  CALL.REL.NOINC `($__internal_45_$__cuda_sm70_shflsync_idx_p) ;  /* 0x0000144000007944 */ /* 0x000fea0003c00000 */
[----:B------:R-:W-:Y:S01]  /*10600*/  MOV R7, R2 ;  /* 0x0000000200077202 */ /* 0x000fe20000000f00 */
[----:B------:R-:W-:Y:S05]  /*10610*/  BRA `(.L_x_2205) ;  /* 0xffff004000007947 */ /* 0x000fea000383ffff */
.L_x_2106:
[----:B------:R-:W-:Y:S01]  /*10620*/  IMAD.MOV.U32 R5, RZ, RZ, R9 ;  /* 0x000000ffff057224 */ /* 0x000fe200078e0009 */
[----:B------:R-:W-:Y:S01]  /*10630*/  MOV R4, R3 ;  /* 0x0000000300047202 */ /* 0x000fe20000000f00 */
[----:B------:R-:W-:Y:S01]  /*10640*/  IMAD.MOV.U32 R2, RZ, RZ, 0x1f ;  /* 0x0000001fff027424 */ /* 0x000fe200078e00ff */
[----:B------:R-:W-:-:S02]  /*10650*/  MOV R0, 0x10670 ;  /* 0x0001067000007802 */ /* 0x000fc40000000f00 */
[----:B--23--:R-:W-:Y:S05]  /*10660*/  CALL.REL.NOINC `($__internal_45_$__cuda_sm70_shflsync_idx_p) ;  /* 0x000013d000007944 */ /* 0x00cfea0003c00000 */
[----:B------:R-:W-:Y:S01]  /*10670*/  MOV R11, R2 ;  /* 0x00000002000b7202 */ /* 0x000fe20000000f00 */
[----:B------:R-:W-:Y:S05]  /*10680*/  BRA `(.L_x_2105) ;  /* 0xffff003000007947 */ /* 0x000fea000383ffff */
.L_x_2117:
[----:B------:R-:W-:Y:S01]  /*10690*/  IMAD.MOV.U32 R5, RZ, RZ, R8 ;  /* 0x000000ffff057224 */ /* 0x000fe200078e0008 */
[----:B------:R-:W-:Y:S01]  /*106a0*/  MOV R4, RZ ;  /* 0x000000ff00047202 */ /* 0x000fe20000000f00 */
[----:B------:R-:W-:Y:S01]  /*106b0*/  IMAD.MOV.U32 R2, RZ, RZ, 0x181f ;  /* 0x0000181fff027424 */ /* 0x000fe200078e00ff */
[----:B------:R-:W-:-:S02]  /*106c0*/  MOV R0, 0x106e0 ;  /* 0x000106e000007802 */ /* 0x000fc40000000f00 */
[----:B-1----:R-:W-:Y:S05]  /*106d0*/  CALL.REL.NOINC `($__internal_45_$__cuda_sm70_shflsync_idx_p) ;  /* 0x0000136000007944 */ /* 0x002fea0003c00000 */
[----:B------:R-:W-:Y:S01]  /*106e0*/  MOV R10, R2 ;  /* 0x00000002000a7202 */ /* 0x000fe20000000f00 */
[----:B------:R-:W-:Y:S05]  /*106f0*/  BRA `(.L_x_2206) ;  /* 0xffff1de000007947 */ /* 0x000fea000383ffff */
.L_x_2118:
[----:B------:R-:W-:Y:S01]  /*10700*/  IMAD.MOV.U32 R5, RZ, RZ, R9 ;  /* 0x000000ffff057224 */ /* 0x000fe200078e0009 */
[----:B------:R-:W-:Y:S01]  /*10710*/  MOV R4, RZ ;  /* 0x000000ff00047202 */ /* 0x000fe20000000f00 */
[----:B------:R-:W-:Y:S01]  /*10720*/  IMAD.MOV.U32 R2, RZ, RZ, 0x181f ;  /* 0x0000181fff027424 */ /* 0x000fe200078e00ff */
[----:B------:R-:W-:-:S02]  /*10730*/  MOV R0, 0x10750 ;  /* 0x0001075000007802 */ /* 0x000fc40000000f00 */
[----:B-123--:R-:W-:Y:S05]  /*10740*/  CALL.REL.NOINC `($__internal_45_$__cuda_sm70_shflsync_idx_p) ;  /* 0x000012f000007944 */ /* 0x00efea0003c00000 */
[----:B------:R-:W-:Y:S01]  /*10750*/  MOV R0, R2 ;  /* 0x0000000200007202 */ /* 0x000fe20000000f00 */
[----:B------:R-:W-:Y:S05]  /*10760*/  BRA `(.L_x_2207) ;  /* 0xffff1d9000007947 */ /* 0x000fea000383ffff */
.L_x_2121:
[----:B-1----:R-:W-:Y:S01]  /*10770*/  IMAD.MOV.U32 R5, RZ, RZ, R8 ;  /* 0x000000ffff057224 */ /* 0x002fe200078e0008 */
[----:B------:R-:W-:Y:S01]  /*10780*/  MOV R4, 0x1 ;  /* 0x0000000100047802 */ /* 0x000fe20000000f00 */
[----:B------:R-:W-:Y:S01]  /*10790*/  IMAD.MOV.U32 R2, RZ, RZ, 0x181f ;  /* 0x0000181fff027424 */ /* 0x000fe200078e00ff */
[----:B------:R-:W-:-:S02]  /*107a0*/  MOV R0, 0x107c0 ;  /* 0x000107c000007802 */ /* 0x000fc40000000f00 */
[----:B--234-:R-:W-:Y:S05]  /*107b0*/  CALL.REL.NOINC `($__internal_45_$__cuda_sm70_shflsync_idx_p) ;  /* 0x0000128000007944 */ /* 0x01cfea0003c00000 */
[----:B------:R-:W-:Y:S01]  /*107c0*/  IMAD.MOV.U32 R10, RZ, RZ, R2 ;  /* 0x000000ffff0a7224 */ /* 0x000fe200078e0002 */
[----:B------:R-:W-:Y:S01]  /*107d0*/  MOV R4, 0x1 ;  /* 0x0000000100047802 */ /* 0x000fe20000000f00 */
[----:B------:R-:W-:Y:S01]  /*107e0*/  IMAD.MOV.U32 R5, RZ, RZ, R9 ;  /* 0x000000ffff057224 */ /* 0x000fe200078e0009 */
[----:B------:R-:W-:-:S02]  /*107f0*/  MOV R2, 0x181f ;  /* 0x0000181f00027802 */ /* 0x000fc40000000f00 */
[----:B------:R-:W-:Y:S02]  /*10800*/  MOV R0, 0x10820 ;  /* 0x0001082000007802 */ /* 0x000fe40000000f00 */
[----:B------:R-:W-:Y:S05]  /*10810*/  CALL.REL.NOINC `($__internal_45_$__cuda_sm70_shflsync_idx_p) ;  /* 0x0000122000007944 */ /* 0x000fea0003c00000 */
[----:B------:R-:W-:Y:S05]  /*10820*/  BRA `(.L_x_2208) ;  /* 0xffff1e1000007947 */ /* 0x000fea000383ffff */
.L_x_2124:
[----:B-1----:R-:W-:Y:S01]  /*10830*/  IMAD.MOV.U32 R5, RZ, RZ, R8 ;  /* 0x000000ffff057224 */ /* 0x002fe200078e0008 */
[----:B------:R-:W-:Y:S01]  /*10840*/  MOV R4, 0x2 ;  /* 0x0000000200047802 */ /* 0x000fe20000000f00 */
[----:B----4-:R-:W-:Y:S01]  /*10850*/  IMAD.MOV.U32 R2, RZ, RZ, 0x181f ;  /* 0x0000181fff027424 */ /* 0x010fe200078e00ff */
[----:B------:R-:W-:Y:S02]  /*10860*/  MOV R0, 0x10880 ;  /* 0x0001088000007802 */ /* 0x000fe40000000f00 */
[----:B--23--:R-:W-:Y:S05]  /*10870*/  CALL.REL.NOINC `($__internal_45_$__cuda_sm70_shflsync_idx_p) ;  /* 0x000011c000007944 */ /* 0x00cfea0003c00000 */
[----:B------:R-:W-:Y:S01]  /*10880*/  MOV R10, R2 ;  /* 0x00000002000a7202 */ /* 0x000fe20000000f00 */
[----:B------:R-:W-:Y:S05]  /*10890*/  BRA `(.L_x_2209) ;  /* 0xffff1ed000007947 */ /* 0x000fea000383ffff */
.L_x_2125:
[----:B-1----:R-:W-:Y:S01]  /*108a0*/  IMAD.MOV.U32 R5, RZ, RZ, R9 ;  /* 0x000000ffff057224 */ /* 0x002fe200078e0009 */
[----:B------:R-:W-:Y:S01]  /*108b0*/  MOV R4, 0x2 ;  /* 0x0000000200047802 */ /* 0x000fe20000000f00 */
[----:B----4-:R-:W-:Y:S01]  /*108c0*/  IMAD.MOV.U32 R2, RZ, RZ, 0x181f ;  /* 0x0000181fff027424 */ /* 0x010fe200078e00ff */
[----:B------:R-:W-:Y:S02]  /*108d0*/  MOV R0, 0x108f0 ;  /* 0x000108f000007802 */ /* 0x000fe40000000f00 */
[----:B--23--:R-:W-:Y:S05]  /*108e0*/  CALL.REL.NOINC `($__internal_45_$__cuda_sm70_shflsync_idx_p) ;  /* 0x0000115000007944 */ /* 0x00cfea0003c00000 */
[----:B------:R-:W-:Y:S05]  /*108f0*/  BRA `(.L_x_2210) ;  /* 0xffff1e9000007947 */ /* 0x000fea000383ffff */
.L_x_2128:
[----:B-1----:R-:W-:Y:S01]  /*10900*/  IMAD.MOV.U32 R5, RZ, RZ, R8 ;  /* 0x000000ffff057224 */ /* 0x002fe200078e0008 */
[----:B------:R-:W-:Y:S01]  /*10910*/  MOV R4, 0x3 ;  /* 0x0000000300047802 */ /* 0x000fe20000000f00 */
[----:B--2---:R-:W-:Y:S01]  /*10920*/  IMAD.MOV.U32 R2, RZ, RZ, 0x181f ;  /* 0x0000181fff027424 */ /* 0x004fe200078e00ff */
[----:B------:R-:W-:-:S02]  /*10930*/  MOV R0, 0x10950 ;  /* 0x0001095000007802 */ /* 0x000fc40000000f00 */
[----:B---34-:R-:W-:Y:S05]  /*10940*/  CALL.REL.NOINC `($__internal_45_$__cuda_sm70_shflsync_idx_p) ;  /* 0x000010f000007944 */ /* 0x018fea0003c00000 */
[----:B------:R-:W-:Y:S01]  /*10950*/  IMAD.MOV.U32 R8, RZ, RZ, R2 ;  /* 0x000000ffff087224 */ /* 0x000fe200078e0002 */
[----:B------:R-:W-:Y:S01]  /*10960*/  MOV R4, 0x3 ;  /* 0x0000000300047802 */ /* 0x000fe20000000f00 */
[----:B------:R-:W-:Y:S01]  /*10970*/  IMAD.MOV.U32 R5, RZ, RZ, R9 ;  /* 0x000000ffff057224 */ /* 0x000fe200078e0009 */
[----:B------:R-:W-:-:S02]  /*10980*/  MOV R2, 0x181f ;  /* 0x0000181f00027802 */ /* 0x000fc40000000f00 */
[----:B------:R-:W-:Y:S02]  /*10990*/  MOV R0, 0x109b0 ;  /* 0x000109b000007802 */ /* 0x000fe40000000f00 */
[----:B------:R-:W-:Y:S05]  /*109a0*/  CALL.REL.NOINC `($__internal_45_$__cuda_sm70_shflsync_idx_p) ;  /* 0x0000109000007944 */ /* 0x000fea0003c00000 */
[----:B------:R-:W-:Y:S01]  /*109b0*/  MOV R9, R2 ;  /* 0x0000000200097202 */ /* 0x000fe20000000f00 */
[----:B------:R-:W-:Y:S05]  /*109c0*/  BRA `(.L_x_2211) ;  /* 0xffff1f0000007947 */ /* 0x000fea000383ffff */
.L_x_2139:
[----:B-1----:R-:W-:Y:S01]  /*109d0*/  IMAD.MOV.U32 R8, RZ, RZ, R242 ;  /* 0x000000ffff087224 */ /* 0x002fe200078e00f2 */
[----:B------:R-:W-:Y:S02]  /*109e0*/  MOV R7, 0x2 ;  /* 0x0000000200077802 */ /* 0x000fe40000000f00 */
[----:B------:R-:W-:Y:S02]  /*109f0*/  MOV R6, 0x10a10 ;  /* 0x00010a1000067802 */ /* 0x000fe40000000f00 */
[----:B------:R-:W-:Y:S05]  /*10a00*/  CALL.REL.NOINC `($__internal_44_$__cuda_sm70_shflsync_bfly_p) ;  /* 0x00000fe000007944 */ /* 0x000fea0003c00000 */
[----:B------:R-:W-:Y:S01]  /*10a10*/  MOV R3, R7 ;  /* 0x0000000700037202 */ /* 0x000fe20000000f00 */
[----:B------:R-:W-:Y:S05]  /*10a20*/  BRA `(.L_x_2212) ;  /* 0xffffafc000007947 */ /* 0x000fea000383ffff */
.L_x_2140:
[----:B-1----:R-:W-:Y:S01]  /*10a30*/  IMAD.MOV.U32 R8, RZ, RZ, R3 ;  /* 0x000000ffff087224 */ /* 0x002fe200078e0003 */
[----:B------:R-:W-:Y:S02]  /*10a40*/  MOV R7, 0x1 ;  /* 0x0000000100077802 */ /* 0x000fe40000000f00 */
[----:B------:R-:W-:Y:S02]  /*10a50*/  MOV R6, 0x10a70 ;  /* 0x00010a7000067802 */ /* 0x000fe40000000f00 */
[----:B--2---:R-:W-:Y:S05]  /*10a60*/  CALL.REL.NOINC `($__internal_44_$__cuda_sm70_shflsync_bfly_p) ;  /* 0x00000f8000007944 */ /* 0x004fea0003c00000 */
[----:B------:R-:W-:Y:S01]  /*10a70*/  FADD.FTZ R3, R3, R7 ;  /* 0x0000000703037221 */ /* 0x000fe20000010000 */
[----:B------:R-:W-:Y:S02]  /*10a80*/  MOV R8, R239 ;  /* 0x000000ef00087202 */ /* 0x000fe40000000f00 */
[----:B------:R-:W-:-:S02]  /*10a90*/  MOV R7, 0x2 ;  /* 0x0000000200077802 */ /* 0x000fc40000000f00 */
[----:B------:R-:W-:Y:S02]  /*10aa0*/  MOV R6, 0x10ac0 ;  /* 0x00010ac000067802 */ /* 0x000fe40000000f00 */
[----:B------:R-:W-:Y:S05]  /*10ab0*/  CALL.REL.NOINC `($__internal_44_$__cuda_sm70_shflsync_bfly_p) ;  /* 0x00000f3000007944 */ /* 0x000fea0003c00000 */
[----:B------:R-:W-:Y:S01]  /*10ac0*/  FADD.FTZ R239, R239, R7 ;  /* 0x00000007efef7221 */ /* 0x000fe20000010000 */
[----:B------:R-:W-:Y:S02]  /*10ad0*/  MOV R7, 0x1 ;  /* 0x0000000100077802 */ /* 0x000fe40000000f00 */
[----:B------:R-:W-:Y:S02]  /*10ae0*/  MOV R6, 0x10b10 ;  /* 0x00010b1000067802 */ /* 0x000fe40000000f00 */
[----:B------:R-:W-:Y:S02]  /*10af0*/  MOV R8, R239 ;  /* 0x000000ef00087202 */ /* 0x000fe40000000f00 */
[----:B------:R-:W-:Y:S05]  /*10b00*/  CALL.REL.NOINC `($__internal_44_$__cuda_sm70_shflsync_bfly_p) ;  /* 0x00000ee000007944 */ /* 0x000fea0003c00000 */
[----:B------:R-:W-:Y:S01]  /*10b10*/  MOV R5, R7 ;  /* 0x0000000700057202 */ /* 0x000fe20000000f00 */
[----:B------:R-:W-:Y:S05]  /*10b20*/  BRA `(.L_x_2213) ;  /* 0xffffaf3000007947 */ /* 0x000fea000383ffff */
.L_x_2147:
[----:B--234-:R-:W-:Y:S01]  /*10b30*/  IMAD.MOV.U32 R5, RZ, RZ, R7 ;  /* 0x000000ffff057224 */ /* 0x01cfe200078e0007 */
[----:B------:R-:W-:Y:S01]  /*10b40*/  MOV R4, RZ ;  /* 0x000000ff00047202 */ /* 0x000fe20000000f00 */
[----:B------:R-:W-:Y:S01]  /*10b50*/  IMAD.MOV.U32 R2, RZ, RZ, 0x181f ;  /* 0x0000181fff027424 */ /* 0x000fe200078e00ff */
[----:B------:R-:W-:Y:S02]  /*10b60*/  MOV R0, 0x10b80 ;  /* 0x00010b8000007802 */ /* 0x000fe40000000f00 */
[----:B-1----:R-:W-:Y:S05]  /*10b70*/  CALL.REL.NOINC `($__internal_45_$__cuda_sm70_shflsync_idx_p) ;  /* 0x00000ec000007944 */ /* 0x002fea0003c00000 */
[----:B------:R-:W-:Y:S01]  /*10b80*/  MOV R57, R2 ;  /* 0x0000000200397202 */ /* 0x000fe20000000f00 */
[----:B------:R-:W-:Y:S05]  /*10b90*/  BRA `(.L_x_2214) ;  /* 0xffffc58000007947 */ /* 0x000fea000383ffff */
.L_x_2148:
[----:B------:R-:W-:Y:S01]  /*10ba0*/  IMAD.MOV.U32 R5, RZ, RZ, R56 ;  /* 0x000000ffff057224 */ /* 0x000fe200078e0038 */
[----:B------:R-:W-:Y:S01]  /*10bb0*/  MOV R4, RZ ;  /* 0x000000ff00047202 */ /* 0x000fe20000000f00 */
[----:B------:R-:W-:Y:S01]  /*10bc0*/  IMAD.MOV.U32 R2, RZ, RZ, 0x181f ;  /* 0x0000181fff027424 */ /* 0x000fe200078e00ff */
[----:B------:R-:W-:-:S02]  /*10bd0*/  MOV R0, 0x10bf0 ;  /* 0x00010bf000007802 */ /* 0x000fc40000000f00 */
[----:B-123--:R-:W-:Y:S05]  /*10be0*/  CALL.REL.NOINC `($__internal_45_$__cuda_sm70_shflsync_idx_p) ;  /* 0x00000e5000007944 */ /* 0x00efea0003c00000 */
[----:B------:R-:W-:Y:S01]  /*10bf0*/  MOV R0, R2 ;  /* 0x0000000200007202 */ /* 0x000fe20000000f00 */
[----:B------:R-:W-:Y:S05]  /*10c00*/  BRA `(.L_x_2215) ;  /* 0xffffc53000007947 */ /* 0x000fea000383ffff */
.L_x_2151:
[----:B--2---:R-:W-:Y:S01]  /*10c10*/  IMAD.MOV.U32 R5, RZ, RZ, R7 ;  /* 0x000000ffff057224 */ /* 0x004fe200078e0007 */
[----:B------:R-:W-:Y:S01]  /*10c20*/  MOV R4, 0x1 ;  /* 0x0000000100047802 */ /* 0x000fe20000000f00 */
[----:B------:R-:W-:Y:S01]  /*10c30*/  IMAD.MOV.U32 R2, RZ, RZ, 0x181f ;  /* 0x0000181fff027424 */ /* 0x000fe200078e00ff */
[----:B------:R-:W-:-:S02]  /*10c40*/  MOV R0, 0x10c60 ;  /* 0x00010c6000007802 */ /* 0x000fc40000000f00 */
[----:B-1-34-:R-:W-:Y:S05]  /*10c50*/  CALL.REL.NOINC `($__internal_45_$__cuda_sm70_shflsync_idx_p) ;  /* 0x00000de000007944 */ /* 0x01afea0003c00000 */
[----:B------:R-:W-:Y:S01]  /*10c60*/  IMAD.MOV.U32 R20, RZ, RZ, R2 ;  /* 0x000000ffff147224 */ /* 0x000fe200078e0002 */
[----:B------:R-:W-:Y:S01]  /*10c70*/  MOV R4, 0x1 ;  /* 0x0000000100047802 */ /* 0x000fe20000000f00 */
[----:B------:R-:W-:Y:S01]  /*10c80*/  IMAD.MOV.U32 R5, RZ, RZ, R56 ;  /* 0x000000ffff057224 */ /* 0x000fe200078e0038 */
[----:B------:R-:W-:-:S02]  /*10c90*/  MOV R2, 0x181f ;  /* 0x0000181f00027802 */ /* 0x000fc40000000f00 */
[----:B------:R-:W-:Y:S02]  /*10ca0*/  MOV R0, 0x10cc0 ;  /* 0x00010cc000007802 */ /* 0x000fe40000000f00 */
[----:B------:R-:W-:Y:S05]  /*10cb0*/  CALL.REL.NOINC `($__internal_45_$__cuda_sm70_shflsync_idx_p) ;  /* 0x00000d8000007944 */ /* 0x000fea0003c00000 */
[----:B------:R-:W-:Y:S05]  /*10cc0*/  BRA `(.L_x_2216) ;  /* 0xffffc5a000007947 */ /* 0x000fea000383ffff */
.L_x_2154:
[----:B--2---:R-:W-:Y:S01]  /*10cd0*/  IMAD.MOV.U32 R5, RZ, RZ, R7 ;  /* 0x000000ffff057224 */ /* 0x004fe200078e0007 */
[----:B------:R-:W-:Y:S01]  /*10ce0*/  MOV R4, 0x2 ;  /* 0x0000000200047802 */ /* 0x000fe20000000f00 */
[----:B----4-:R-:W-:Y:S01]  /*10cf0*/  IMAD.MOV.U32 R2, RZ, RZ, 0x181f ;  /* 0x0000181fff027424 */ /* 0x010fe200078e00ff */
[----:B------:R-:W-:Y:S02]  /*10d00*/  MOV R0, 0x10d20 ;  /* 0x00010d2000007802 */ /* 0x000fe40000000f00 */
[----:B-1-3--:R-:W-:Y:S05]  /*10d10*/  CALL.REL.NOINC `($__internal_45_$__cuda_sm70_shflsync_idx_p) ;  /* 0x00000d2000007944 */ /* 0x00afea0003c00000 */
[----:B------:R-:W-:Y:S01]  /*10d20*/  MOV R16, R2 ;  /* 0x0000000200107202 */ /* 0x000fe20000000f00 */
[----:B------:R-:W-:Y:S05]  /*10d30*/  BRA `(.L_x_2217) ;  /* 0xffffc66000007947 */ /* 0x000fea000383ffff */
.L_x_2155:
[----:B------:R-:W-:Y:S01]  /*10d40*/  IMAD.MOV.U32 R5, RZ, RZ, R56 ;  /* 0x000000ffff057224 */ /* 0x000fe200078e0038 */
[----:B------:R-:W-:Y:S01]  /*10d50*/  MOV R4, 0x2 ;  /* 0x0000000200047802 */ /* 0x000fe20000000f00 */
[----:B----4-:R-:W-:Y:S01]  /*10d60*/  IMAD.MOV.U32 R2, RZ, RZ, 0x181f ;  /* 0x0000181fff027424 */ /* 0x010fe200078e00ff */
[----:B------:R-:W-:Y:S02]  /*10d70*/  MOV R0, 0x10d90 ;  /* 0x00010d9000007802 */ /* 0x000fe40000000f00 */
[----:B-123--:R-:W-:Y:S05]  /*10d80*/  CALL.REL.NOINC `($__internal_45_$__cuda_sm70_shflsync_idx_p) ;  /* 0x00000cb000007944 */ /* 0x00efea0003c00000 */
[----:B------:R-:W-:Y:S05]  /*10d90*/  BRA `(.L_x_2218) ;  /* 0xffffc62000007947 */ /* 0x000fea000383ffff */
.L_x_2158:
        /* <DEDUP_REMOVED lines=13> */
.L_x_2160:
[----:B------:R-:W-:Y:S01]  /*10e70*/  IMAD.MOV.U32 R5, RZ, RZ, R148 ;  /* 0x000000ffff057224 */ /* 0x000fe200078e0094 */
[----:B------:R-:W-:Y:S01]  /*10e80*/  MOV R4, RZ ;  /* 0x000000ff00047202 */ /* 0x000fe20000000f00 */
[----:B------:R-:W-:Y:S01]  /*10e90*/  IMAD.MOV.U32 R2, RZ, RZ, 0x1c1f ;  /* 0x00001c1fff027424 */ /* 0x000fe200078e00ff */
[----:B------:R-:W-:Y:S02]  /*10ea0*/  MOV R0, 0x10ec0 ;  /* 0x00010ec000007802 */ /* 0x000fe40000000f00 */
[----:B------:R-:W-:Y:S05]  /*10eb0*/  CALL.REL.NOINC `($__internal_45_$__cuda_sm70_shflsync_idx_p) ;  /* 0x00000b8000007944 */ /* 0x000fea0003c00000 */
[----:B------:R-:W-:Y:S01]  /*10ec0*/  MOV R150, R2 ;  /* 0x0000000200967202 */ /* 0x000fe20000000f00 */
[----:B------:R-:W-:Y:S05]  /*10ed0*/  BRA `(.L_x_2220) ;  /* 0xffffc95000007947 */ /* 0x000fea000383ffff */
.L_x_2161:
[----:B------:R-:W-:Y:S01]  /*10ee0*/  IMAD.MOV.U32 R5, RZ, RZ, R149 ;  /* 0x000000ffff057224 */ /* 0x000fe200078e0095 */
[----:B------:R-:W-:Y:S01]  /*10ef0*/  MOV R4, RZ ;  /* 0x000000ff00047202 */ /* 0x000fe20000000f00 */
[----:B------:R-:W-:Y:S01]  /*10f00*/  IMAD.MOV.U32 R2, RZ, RZ, 0x1c1f ;  /* 0x00001c1fff027424 */ /* 0x000fe200078e00ff */
[----:B------:R-:W-:Y:S02]  /*10f10*/  MOV R0, 0x10f30 ;  /* 0x00010f3000007802 */ /* 0x000fe40000000f00 */
[----:B-12---:R-:W-:Y:S05]  /*10f20*/  CALL.REL.NOINC `($__internal_45_$__cuda_sm70_shflsync_idx_p) ;  /* 0x00000b1000007944 */ /* 0x006fea0003c00000 */
[----:B------:R-:W-:Y:S01]  /*10f30*/  MOV R0, R2 ;  /* 0x0000000200007202 */ /* 0x000fe20000000f00 */
[----:B------:R-:W-:Y:S05]  /*10f40*/  BRA `(.L_x_2221) ;  /* 0xffffc90000007947 */ /* 0x000fea000383ffff */
.L_x_2164:
[----:B----4-:R-:W-:Y:S01]  /*10f50*/  IMAD.MOV.U32 R5, RZ, RZ, R148 ;  /* 0x000000ffff057224 */ /* 0x010fe200078e0094 */
[----:B------:R-:W-:Y:S01]  /*10f60*/  MOV R4, 0x1 ;  /* 0x0000000100047802 */ /* 0x000fe20000000f00 */
[----:B------:R-:W-:Y:S01]  /*10f70*/  IMAD.MOV.U32 R2, RZ, RZ, 0x1c1f ;  /* 0x00001c1fff027424 */ /* 0x000fe200078e00ff */
[----:B------:R-:W-:-:S02]  /*10f80*/  MOV R0, 0x10fa0 ;  /* 0x00010fa000007802 */ /* 0x000fc40000000f00 */
[----:B-123--:R-:W-:Y:S05]  /*10f90*/  CALL.REL.NOINC `($__internal_45_$__cuda_sm70_shflsync_idx_p) ;  /* 0x00000aa000007944 */ /* 0x00efea0003c00000 */
        /* <DEDUP_REMOVED lines=8> */
.L_x_2168:
[----:B------:R-:W-:Y:S01]  /*11020*/  IMAD.MOV.U32 R5, RZ, RZ, R8 ;  /* 0x000000ffff057224 */ /* 0x000fe200078e0008 */
[----:B------:R-:W-:Y:S01]  /*11030*/  MOV R4, RZ ;  /* 0x000000ff00047202 */ /* 0x000fe20000000f00 */
[----:B------:R-:W-:Y:S01]  /*11040*/  IMAD.MOV.U32 R2, RZ, RZ, 0x181f ;  /* 0x0000181fff027424 */ /* 0x000fe200078e00ff */
[----:B------:R-:W-:Y:S02]  /*11050*/  MOV R0, 0x11070 ;  /* 0x0001107000007802 */ /* 0x000fe40000000f00 */
[----:B--23--:R-:W-:Y:S05]  /*11060*/  CALL.REL.NOINC `($__internal_45_$__cuda_sm70_shflsync_idx_p) ;  /* 0x000009d000007944 */ /* 0x00cfea0003c00000 */
[----:B------:R-:W-:Y:S01]  /*11070*/  MOV R9, R2 ;  /* 0x0000000200097202 */ /* 0x000fe20000000f00 */
[----:B------:R-:W-:Y:S05]  /*11080*/  BRA `(.L_x_2223) ;  /* 0xffffde3000007947 */ /* 0x000fea000383ffff */
.L_x_2169:
[----:B------:R-:W-:Y:S01]  /*11090*/  IMAD.MOV.U32 R5, RZ, RZ, R7 ;  /* 0x000000ffff057224 */ /* 0x000fe200078e0007 */
[----:B------:R-:W-:Y:S01]  /*110a0*/  MOV R4, RZ ;  /* 0x000000ff00047202 */ /* 0x000fe20000000f00 */
[----:B------:R-:W-:Y:S01]  /*110b0*/  IMAD.MOV.U32 R2, RZ, RZ, 0x181f ;  /* 0x0000181fff027424 */ /* 0x000fe200078e00ff */
[----:B------:R-:W-:Y:S02]  /*110c0*/  MOV R0, 0x110e0 ;  /* 0x000110e000007802 */ /* 0x000fe40000000f00 */
[----:B-1234-:R-:W-:Y:S05]  /*110d0*/  CALL.REL.NOINC `($__internal_45_$__cuda_sm70_shflsync_idx_p) ;  /* 0x0000096000007944 */ /* 0x01efea0003c00000 */
[----:B------:R-:W-:Y:S01]  /*110e0*/  MOV R0, R2 ;  /* 0x0000000200007202 */ /* 0x000fe20000000f00 */
[----:B------:R-:W-:Y:S05]  /*110f0*/  BRA `(.L_x_2224) ;  /* 0xffffdde000007947 */ /* 0x000fea000383ffff */
.L_x_2172:
        /* <DEDUP_REMOVED lines=13> */
.L_x_2175:
[----:B-1----:R-:W-:Y:S01]  /*111d0*/  IMAD.MOV.U32 R5, RZ, RZ, R8 ;  /* 0x000000ffff057224 */ /* 0x002fe200078e0008 */
[----:B------:R-:W-:Y:S01]  /*111e0*/  MOV R4, 0x2 ;  /* 0x0000000200047802 */ /* 0x000fe20000000f00 */
[----:B------:R-:W-:Y:S01]  /*111f0*/  IMAD.MOV.U32 R2, RZ, RZ, 0x181f ;  /* 0x0000181fff027424 */ /* 0x000fe200078e00ff */
[----:B--2---:R-:W-:Y:S02]  /*11200*/  MOV R0, 0x11220 ;  /* 0x0001122000007802 */ /* 0x004fe40000000f00 */
[----:B---34-:R-:W-:Y:S05]  /*11210*/  CALL.REL.NOINC `($__internal_45_$__cuda_sm70_shflsync_idx_p) ;  /* 0x0000082000007944 */ /* 0x018fea0003c00000 */
[----:B------:R-:W-:Y:S01]  /*11220*/  MOV R9, R2 ;  /* 0x0000000200097202 */ /* 0x000fe20000000f00 */
[----:B------:R-:W-:Y:S05]  /*11230*/  BRA `(.L_x_2226) ;  /* 0xffffdf1000007947 */ /* 0x000fea000383ffff */
.L_x_2176:
[----:B------:R-:W-:Y:S01]  /*11240*/  IMAD.MOV.U32 R5, RZ, RZ, R7 ;  /* 0x000000ffff057224 */ /* 0x000fe200078e0007 */
[----:B------:R-:W-:Y:S01]  /*11250*/  MOV R4, 0x2 ;  /* 0x0000000200047802 */ /* 0x000fe20000000f00 */
[----:B------:R-:W-:Y:S01]  /*11260*/  IMAD.MOV.U32 R2, RZ, RZ, 0x181f ;  /* 0x0000181fff027424 */ /* 0x000fe200078e00ff */
[----:B--2---:R-:W-:Y:S02]  /*11270*/  MOV R0, 0x11290 ;  /* 0x0001129000007802 */ /* 0x004fe40000000f00 */
[----:B-1-34-:R-:W-:Y:S05]  /*11280*/  CALL.REL.NOINC `($__internal_45_$__cuda_sm70_shflsync_idx_p) ;  /* 0x000007b000007944 */ /* 0x01afea0003c00000 */
[----:B------:R-:W-:Y:S01]  /*11290*/  MOV R0, R2 ;  /* 0x0000000200007202 */ /* 0x000fe20000000f00 */
[----:B------:R-:W-:Y:S05]  /*112a0*/  BRA `(.L_x_2227) ;  /* 0xffffdec000007947 */ /* 0x000fea000383ffff */
.L_x_2179:
        /* <DEDUP_REMOVED lines=13> */
.L_x_2181:
[----:B---34-:R-:W-:Y:S01]  /*11380*/  IMAD.MOV.U32 R5, RZ, RZ, R3 ;  /* 0x000000ffff057224 */ /* 0x018fe200078e0003 */
[----:B------:R-:W-:Y:S01]  /*11390*/  MOV R4, RZ ;  /* 0x000000ff00047202 */ /* 0x000fe20000000f00 */
[----:B------:R-:W-:Y:S01]  /*113a0*/  IMAD.MOV.U32 R2, RZ, RZ, 0x1f ;  /* 0x0000001fff027424 */ /* 0x000fe200078e00ff */
[----:B------:R-:W-:Y:S02]  /*113b0*/  MOV R0, 0x113d0 ;  /* 0x000113d000007802 */ /* 0x000fe40000000f00 */
[----:B------:R-:W-:Y:S05]  /*113c0*/  CALL.REL.NOINC `($__internal_45_$__cuda_sm70_shflsync_idx_p) ;  /* 0x0000067000007944 */ /* 0x000fea0003c00000 */
[----:B------:R-:W-:Y:S01]  /*113d0*/  MOV R7, R2 ;  /* 0x0000000200077202 */ /* 0x000fe20000000f00 */
[----:B------:R-:W-:Y:S05]  /*113e0*/  BRA `(.L_x_2229) ;  /* 0xffffe07000007947 */ /* 0x000fea000383ffff */
.L_x_2182:
[----:B---34-:R-:W-:Y:S01]  /*113f0*/  IMAD.MOV.U32 R5, RZ, RZ, R3 ;  /* 0x000000ffff057224 */ /* 0x018fe200078e0003 */
[----:B------:R-:W-:Y:S01]  /*11400*/  MOV R4, 0x1 ;  /* 0x0000000100047802 */ /* 0x000fe20000000f00 */
[----:B------:R-:W-:Y:S01]  /*11410*/  IMAD.MOV.U32 R2, RZ, RZ, 0x1f ;  /* 0x0000001fff027424 */ /* 0x000fe200078e00ff */
[----:B------:R-:W-:Y:S02]  /*11420*/  MOV R0, 0x11440 ;  /* 0x0001144000007802 */ /* 0x000fe40000000f00 */
[----:B-12---:R-:W-:Y:S05]  /*11430*/  CALL.REL.NOINC `($__internal_45_$__cuda_sm70_shflsync_idx_p) ;  /* 0x0000060000007944 */ /* 0x006fea0003c00000 */
[----:B------:R-:W-:Y:S01]  /*11440*/  MOV R3, R2 ;  /* 0x0000000200037202 */ /* 0x000fe20000000f00 */
[----:B------:R-:W-:Y:S05]  /*11450*/  BRA `(.L_x_2230) ;  /* 0xffffe02000007947 */ /* 0x000fea000383ffff */
.L_x_2183:
[----:B------:R-:W-:Y:S02]  /*11460*/  MOV R2, 0x1 ;  /* 0x0000000100027802 */ /* 0x000fe40000000f00 */
[----:B------:R-:W-:-:S02]  /*11470*/  MOV R0, 0x11490 ;  /* 0x0001149000007802 */ /* 0x000fc40000000f00 */
[----:B-12---:R-:W-:Y:S05]  /*11480*/  CALL.REL.NOINC `($__internal_46_$__cuda_sm70_shflsync_up_p) ;  /* 0x0000060000007944 */ /* 0x006fea0003c00000 */
[----:B--2---:R-:W-:Y:S01]  /*11490*/  MOV R0, R2 ;  /* 0x0000000200007202 */ /* 0x004fe20000000f00 */
[----:B-1----:R-:W-:Y:S05]  /*114a0*/  BRA `(.L_x_2231) ;  /* 0xffffe0f000007947 */ /* 0x002fea000383ffff */
.L_x_2184:
[----:B------:R-:W-:Y:S02]  /*114b0*/  MOV R2, 0x2 ;  /* 0x0000000200027802 */ /* 0x000fe40000000f00 */
[----:B------:R-:W-:-:S02]  /*114c0*/  MOV R0, 0x114e0 ;  /* 0x000114e000007802 */ /* 0x000fc40000000f00 */
[----:B-12---:R-:W-:Y:S05]  /*114d0*/  CALL.REL.NOINC `($__internal_46_$__cuda_sm70_shflsync_up_p) ;  /* 0x000005b000007944 */ /* 0x006fea0003c00000 */
        /* <DEDUP_REMOVED lines=22> */
[----:B------:R-:W-:Y:S01]  /*11640*/  MOV R0, R2 ;  /* 0x0000000200007202 */ /* 0x000fe20000000f00 */
[----:B------:R-:W-:Y:S05]  /*11650*/  BRA `(.L_x_2232) ;  /* 0xffffe04000007947 */ /* 0x000fea000383ffff */
.L_x_2188:
[----:B---3--:R-:W-:Y:S01]  /*11660*/  IMAD.MOV.U32 R9, RZ, RZ, R3 ;  /* 0x000000ffff097224 */ /* 0x008fe200078e0003 */
[----:B------:R-:W-:Y:S02]  /*11670*/  MOV R2, 0x1 ;  /* 0x0000000100027802 */ /* 0x000fe40000000f00 */
[----:B------:R-:W-:Y:S02]  /*11680*/  MOV R0, 0x116a0 ;  /* 0x000116a000007802 */ /* 0x000fe40000000f00 */
[----:B------:R-:W-:Y:S05]  /*11690*/  CALL.REL.NOINC `($__internal_46_$__cuda_sm70_shflsync_up_p) ;  /* 0x000003f000007944 */ /* 0x000fea0003c00000 */
[----:B--2---:R-:W-:Y:S01]  /*116a0*/  MOV R0, R2 ;  /* 0x0000000200007202 */ /* 0x004fe20000000f00 */
[----:B-1----:R-:W-:Y:S05]  /*116b0*/  BRA `(.L_x_2233) ;  /* 0xffffe13000007947 */ /* 0x002fea000383ffff */
.L_x_2189:
[----:B---3--:R-:W-:Y:S01]  /*116c0*/  IMAD.MOV.U32 R9, RZ, RZ, R3 ;  /* 0x000000ffff097224 */ /* 0x008fe200078e0003 */
        /* <DEDUP_REMOVED lines=27> */
.L_x_2191:
[----:B------:R-:W-:Y:S02]  /*11880*/  SEL R2, RZ, 0x1, P0 ;  /* 0x00000001ff027807 */ /* 0x000fe40000000000 */
[----:B------:R-:W-:Y:S02]  /*11890*/  MOV R0, 0x118b0 ;  /* 0x000118b000007802 */ /* 0x000fe40000000f00 */
[----:B---3--:R-:W-:Y:S05]  /*118a0*/  CALL.REL.NOINC `($__internal_47_$__cuda_sm70_votesync_ballot) ;  /* 0x0000023000007944 */ /* 0x008fea0003c00000 */
[----:B------:R-:W-:Y:S05]  /*118b0*/  BRA `(.L_x_2235) ;  /* 0xffffe0c000007947 */ /* 0x000fea000383ffff */
.L_x_2192:
[----:B------:R-:W-:Y:S01]  /*118c0*/  IMAD.MOV.U32 R5, RZ, RZ, R197 ;  /* 0x000000ffff057224 */ /* 0x000fe200078e00c5 */
[----:B------:R-:W-:Y:S01]  /*118d0*/  MOV R4, R12 ;  /* 0x0000000c00047202 */ /* 0x000fe20000000f00 */
[----:B------:R-:W-:Y:S01]  /*118e0*/  IMAD.MOV.U32 R2, RZ, RZ, 0x1f ;  /* 0x0000001fff027424 */ /* 0x000fe200078e00ff */
[----:B------:R-:W-:Y:S02]  /*118f0*/  MOV R0, 0x11910 ;  /* 0x0001191000007802 */ /* 0x000fe40000000f00 */
[----:B---3--:R-:W-:Y:S05]  /*11900*/  CALL.REL.NOINC `($__internal_45_$__cuda_sm70_shflsync_idx_p) ;  /* 0x0000013000007944 */ /* 0x008fea0003c00000 */
[----:B------:R-:W-:Y:S01]  /*11910*/  IMAD.MOV.U32 R197, RZ, RZ, R2 ;  /* 0x000000ffffc57224 */ /* 0x000fe200078e0002 */
[----:B------:R-:W-:Y:S01]  /*11920*/  MOV R4, R12 ;  /* 0x0000000c00047202 */ /* 0x000fe20000000f00 */
[----:B------:R-:W-:Y:S01]  /*11930*/  IMAD.MOV.U32 R5, RZ, RZ, R11 ;  /* 0x000000ffff057224 */ /* 0x000fe200078e000b */
[----:B------:R-:W-:Y:S02]  /*11940*/  MOV R2, 0x1f ;  /* 0x0000001f00027802 */ /* 0x000fe40000000f00 */
[----:B------:R-:W-:-:S02]  /*11950*/  MOV R0, 0x11970 ;  /* 0x0001197000007802 */ /* 0x000fc40000000f00 */
[----:B------:R-:W-:Y:S05]  /*11960*/  CALL.REL.NOINC `($__internal_45_$__cuda_sm70_shflsync_idx_p) ;  /* 0x000000d000007944 */ /* 0x000fea0003c00000 */
[----:B------:R-:W-:Y:S01]  /*11970*/  MOV R3, R2 ;  /* 0x0000000200037202 */ /* 0x000fe20000000f00 */
[----:B------:R-:W-:Y:S05]  /*11980*/  BRA `(.L_x_2236) ;  /* 0xffffe04000007947 */ /* 0x000fea000383ffff */
.L_x_2195:
[----:B------:R-:W-:Y:S01]  /*11990*/  IMAD.MOV.U32 R5, RZ, RZ, R9 ;  /* 0x000000ffff057224 */ /* 0x000fe200078e0009 */
[----:B------:R-:W-:-:S02]  /*119a0*/  MOV R2, 0x1f ;  /* 0x0000001f00027802 */ /* 0x000fc40000000f00 */
[----:B------:R-:W-:Y:S02]  /*119b0*/  MOV R0, 0x119d0 ;  /* 0x000119d000007802 */ /* 0x000fe40000000f00 */
[----:B-1234-:R-:W-:Y:S05]  /*119c0*/  CALL.REL.NOINC `($__internal_45_$__cuda_sm70_shflsync_idx_p) ;  /* 0x0000007000007944 */ /* 0x01efea0003c00000 */
[----:B------:R-:W-:Y:S01]  /*119d0*/  MOV R10, R2 ;  /* 0x00000002000a7202 */ /* 0x000fe20000000f00 */
[----:B------:R-:W-:Y:S05]  /*119e0*/  BRA `(.L_x_2194) ;  /* 0xffffe04000007947 */ /* 0x000fea000383ffff */
        .weak           $__internal_44_$__cuda_sm70_shflsync_bfly_p
        .type           $__internal_44_$__cuda_sm70_shflsync_bfly_p,@function
        .size           $__internal_44_$__cuda_sm70_shflsync_bfly_p,($__internal_45_$__cuda_sm70_shflsync_idx_p - $__internal_44_$__cuda_sm70_shflsync_bfly_p)
$__internal_44_$__cuda_sm70_shflsync_bfly_p:
[----:B------:R-:W-:Y:S04]  /*119f0*/  WARPSYNC R4 ;  /* 0x0000000400007348 */ /* 0x000fe80003800000 */
[----:B------:R1:W2:Y:S01]  /*11a00*/  SHFL.BFLY PT, R7, R8, R7, R5 ;  /* 0x0c00000708077389 */ /* 0x0002a200000e0005 */
[----:B------:R-:W-:Y:S02]  /*11a10*/  MOV R9, 0x0 ;  /* 0x0000000000097802 */ /* 0x000fe40000000f00 */
[----:B-1----:R-:W-:-:S04]  /*11a20*/  MOV R8, R6 ;  /* 0x0000000600087202 */ /* 0x002fc80000000f00 */
[----:B--2---:R-:W-:Y:S05]  /*11a30*/  RET.REL.NODEC R8 `(_ZN7cutlass13device_kernelIN5flash19enable_sm80_to_sm89INS1_16FlashAttnFwdSm80INS1_25CollectiveMainloopFwdSm80ILi8ELi2ELb0EN4cute5tupleIJNS5_1CILi128EEENS7_ILi64EEENS7_ILi192EEEEEELi192ENS_6half_tEfNS_4arch4Sm80ELb1ELb0ELb1ELb1ELb0ELb0ELb1ELb1EEENS1_21CollectiveEpilogueFwdINS6_IJS8_SA_S9_EEENS6_IJNS7_ILi1EEESI_SI_EEESC_SE_Li256ELb1ELb1ELb1ELb0EEENS1_36VarlenDynamicPersistentTileSchedulerILi128ELi64ELi256ELi256ELb1ELb1ELb0ELb1ELb1ELb1EEEEEEEEEvNT_6ParamsE) ;  /* 0xfffee5c008007950 */ /* 0x004fea0003c3ffff */
        .weak           $__internal_45_$__cuda_sm70_shflsync_idx_p
        .type           $__internal_45_$__cuda_sm70_shflsync_idx_p,@function
        .size           $__internal_45_$__cuda_sm70_shflsync_idx_p,($__internal_46_$__cuda_sm70_shflsync_up_p - $__internal_45_$__cuda_sm70_shflsync_idx_p)
$__internal_45_$__cuda_sm70_shflsync_idx_p:
[----:B------:R-:W-:Y:S04]  /*11a40*/  WARPSYNC R201 ;  /* 0x000000c900007348 */ /* 0x000fe80003800000 */
[----:B------:R1:W2:Y:S02]  /*11a50*/  SHFL.IDX PT, R2, R5, R4, R2 ;  /* 0x0000000405027389 */ /* 0x0002a400000e0002 */
[----:B-1----:R-:W-:Y:S02]  /*11a60*/  MOV R4, R0 ;  /* 0x0000000000047202 */ /* 0x002fe40000000f00 */
[----:B------:R-:W-:-:S04]  /*11a70*/  MOV R5, 0x0 ;  /* 0x0000000000057802 */ /* 0x000fc80000000f00 */
[----:B--2---:R-:W-:Y:S05]  /*11a80*/  RET.REL.NODEC R4 `(_ZN7cutlass13device_kernelIN5flash19enable_sm80_to_sm89INS1_16FlashAttnFwdSm80INS1_25CollectiveMainloopFwdSm80ILi8ELi2ELb0EN4cute5tupleIJNS5_1CILi128EEENS7_ILi64EEENS7_ILi192EEEEEELi192ENS_6half_tEfNS_4arch4Sm80ELb1ELb0ELb1ELb1ELb0ELb0ELb1ELb1EEENS1_21CollectiveEpilogueFwdINS6_IJS8_SA_S9_EEENS6_IJNS7_ILi1EEESI_SI_EEESC_SE_Li256ELb1ELb1ELb1ELb0EEENS1_36VarlenDynamicPersistentTileSchedulerILi128ELi64ELi256ELi256ELb1ELb1ELb0ELb1ELb1ELb1EEEEEEEEEvNT_6ParamsE) ;  /* 0xfffee57004007950 */ /* 0x004fea0003c3ffff */
        .weak           $__internal_46_$__cuda_sm70_shflsync_up_p
        .type           $__internal_46_$__cuda_sm70_shflsync_up_p,@function
        .size           $__internal_46_$__cuda_sm70_shflsync_up_p,($__internal_47_$__cuda_sm70_votesync_ballot - $__internal_46_$__cuda_sm70_shflsync_up_p)
$__internal_46_$__cuda_sm70_shflsync_up_p:
[----:B------:R-:W-:Y:S01]  /*11a90*/  MOV R4, R0 ;  /* 0x0000000000047202 */ /* 0x000fe20000000f00 */
[----:B------:R-:W-:Y:S04]  /*11aa0*/  WARPSYNC R204 ;  /* 0x000000cc00007348 */ /* 0x000fe80003800000 */
[----:B------:R-:W-:Y:S01]  /*11ab0*/  MOV R5, 0x0 ;  /* 0x0000000000057802 */ /* 0x000fe20000000f00 */
[----:B------:R1:W2:Y:S03]  /*11ac0*/  SHFL.UP PT, R2, R9, R2, R205 ;  /* 0x0400000209027389 */ /* 0x0002a600000e00cd */
[----:B------:R-:W-:Y:S05]  /*11ad0*/  RET.REL.NODEC R4 `(_ZN7cutlass13device_kernelIN5flash19enable_sm80_to_sm89INS1_16FlashAttnFwdSm80INS1_25CollectiveMainloopFwdSm80ILi8ELi2ELb0EN4cute5tupleIJNS5_1CILi128EEENS7_ILi64EEENS7_ILi192EEEEEELi192ENS_6half_tEfNS_4arch4Sm80ELb1ELb0ELb1ELb1ELb0ELb0ELb1ELb1EEENS1_21CollectiveEpilogueFwdINS6_IJS8_SA_S9_EEENS6_IJNS7_ILi1EEESI_SI_EEESC_SE_Li256ELb1ELb1ELb1ELb0EEENS1_36VarlenDynamicPersistentTileSchedulerILi128ELi64ELi256ELi256ELb1ELb1ELb0ELb1ELb1ELb1EEEEEEEEEvNT_6ParamsE) ;  /* 0xfffee52004007950 */ /* 0x000fea0003c3ffff */
        .weak           $__internal_47_$__cuda_sm70_votesync_ballot
        .type           $__internal_47_$__cuda_sm70_votesync_ballot,@function
        .size           $__internal_47_$__cuda_sm70_votesync_ballot,(.L_x_4964 - $__internal_47_$__cuda_sm70_votesync_ballot)
$__internal_47_$__cuda_sm70_votesync_ballot:
[----:B------:R-:W-:Y:S01]  /*11ae0*/  ISETP.NE.U32.AND P0, PT, R2, 0x1, PT ;  /* 0x000000010200780c */ /* 0x000fe20003f05070 */
[----:B------:R-:W-:Y:S01]  /*11af0*/  IMAD.MOV.U32 R2, RZ, RZ, R0 ;  /* 0x000000ffff027224 */ /* 0x000fe200078e0000 */
[----:B------:R-:W-:Y:S04]  /*11b00*/  WARPSYNC R200 ;  /* 0x000000c800007348 */ /* 0x000fe80003800000 */
[----:B------:R-:W-:-:S07]  /*11b10*/  IMAD.MOV.U32 R3, RZ, RZ, 0x0 ;  /* 0x00000000ff037424 */ /* 0x000fce00078e00ff */
[----:B------:R-:W-:-:S04]  /*11b20*/  VOTE.ANY R8, PT, !P0 ;  /* 0x0000000000087806 */ /* 0x000fc800040e0100 */
[----:B------:R-:W-:Y:S01]  /*11b30*/  LOP3.LUT R8, R8, R200, RZ, 0xc0, !PT ;  /* 0x000000c808087212 */ /* 0x000fe200078ec0ff */
[----:B------:R-:W-:Y:S06]  /*11b40*/  RET.REL.NODEC R2 `(_ZN7cutlass13device_kernelIN5flash19enable_sm80_to_sm89INS1_16FlashAttnFwdSm80INS1_25CollectiveMainloopFwdSm80ILi8ELi2ELb0EN4cute5tupleIJNS5_1CILi128EEENS7_ILi64EEENS7_ILi192EEEEEELi192ENS_6half_tEfNS_4arch4Sm80ELb1ELb0ELb1ELb1ELb0ELb0ELb1ELb1EEENS1_21CollectiveEpilogueFwdINS6_IJS8_SA_S9_EEENS6_IJNS7_ILi1EEESI_SI_EEESC_SE_Li256ELb1ELb1ELb1ELb0EEENS1_36VarlenDynamicPersistentTileSchedulerILi128ELi64ELi256ELi256ELb1ELb1ELb0ELb1ELb1ELb1EEEEEEEEEvNT_6ParamsE) ;  /* 0xfffee4b002007950 */ /* 0x000fec0003c3ffff */
.L_x_2237:
        /* <DEDUP_REMOVED lines=11> */
.L_x_4964:


//--------------------- .text._ZN7cutlass13device_kernelIN5flash19enable_sm80_to_sm89INS1_16FlashAttnFwdSm80INS1_25CollectiveMainloopFwdSm80ILi8ELi2ELb0EN4cute5tupleIJNS5_1CILi128EEENS7_ILi64EEENS7_ILi192EEEEEELi192ENS_6half_tEfNS_4arch4Sm80ELb1ELb0ELb1ELb1ELb0ELb1ELb1ELb1EEENS1_21CollectiveEpilogueFwdINS6_IJS8_SA_S9_EEENS6_IJNS7_ILi1EEESI_SI_EEESC_SE_Li256ELb1ELb1ELb1ELb0EEENS1_36VarlenDynamicPersistentTileSchedulerILi128ELi64ELi256ELi256ELb1ELb1ELb0ELb1ELb1ELb1EEEEEEEEEvNT_6ParamsE --------------------------
	.section	.text._ZN7cutlass13device_kernelIN5flash19enable_sm80_to_sm89INS1_16FlashAttnFwdSm80INS1_25CollectiveMainloopFwdSm80ILi8ELi2ELb0EN4cute5tupleIJNS5_1CILi128EEENS7_ILi64EEENS7_ILi192EEEEEELi192ENS_6half_tEfNS_4arch4Sm80ELb1ELb0ELb1ELb1ELb0ELb1ELb1ELb1EEENS1_21CollectiveEpilogueFwdINS6_IJS8_SA_S9_EEENS6_IJNS7_ILi1EEESI_SI_EEESC_SE_Li256ELb1ELb1ELb1ELb0EEENS1_36VarlenDynamicPersistentTileSchedulerILi128ELi64ELi256ELi256ELb1ELb1ELb0ELb1ELb1ELb1EEEEEEEEEvNT_6ParamsE,"ax",@progbits
	.sectioninfo	@"SHI_REGISTERS=255"
	.align	128
.text._ZN7cutlass13device_kernelIN5flash19enable_sm80_to_sm89INS1_16FlashAttnFwdSm80INS1_25CollectiveMainloopFwdSm80ILi8ELi2ELb0EN4cute5tupleIJNS5_1CILi128EEENS7_ILi64EEENS7_ILi192EEEEEELi192ENS_6half_tEfNS_4arch4Sm80ELb1ELb0ELb1ELb1ELb0ELb1ELb1ELb1EEENS1_21CollectiveEpilogueFwdINS6_IJS8_SA_S9_EEENS6_IJNS7_ILi1EEESI_SI_EEESC_SE_Li256ELb1ELb1ELb1ELb0EEENS1_36VarlenDynamicPersistentTileSchedulerILi128ELi64ELi256ELi256ELb1ELb1ELb0ELb1ELb1ELb1EEEEEEEEEvNT_6ParamsE:
        .type           _ZN7cutlass13device_kernelIN5flash19enable_sm80_to_sm89INS1_16FlashAttnFwdSm80INS1_25CollectiveMainloopFwdSm80ILi8ELi2ELb0EN4cute5tupleIJNS5_1CILi128EEENS7_ILi64EEENS7_ILi192EEEEEELi192ENS_6half_tEfNS_4arch4Sm80ELb1ELb0ELb1ELb1ELb0ELb1ELb1ELb1EEENS1_21CollectiveEpilogueFwdINS6_IJS8_SA_S9_EEENS6_IJNS7_ILi1EEESI_SI_EEESC_SE_Li256ELb1ELb1ELb1ELb0EEENS1_36VarlenDynamicPersistentTileSchedulerILi128ELi64ELi256ELi256ELb1ELb1ELb0ELb1ELb1ELb1EEEEEEEEEvNT_6ParamsE,@function
        .size           _ZN7cutlass13device_kernelIN5flash19enable_sm80_to_sm89INS1_16FlashAttnFwdSm80INS1_25CollectiveMainloopFwdSm80ILi8ELi2ELb0EN4cute5tupleIJNS5_1CILi128EEENS7_ILi64EEENS7_ILi192EEEEEELi192ENS_6half_tEfNS_4arch4Sm80ELb1ELb0ELb1ELb1ELb0ELb1ELb1ELb1EEENS1_21CollectiveEpilogueFwdINS6_IJS8_SA_S9_EEENS6_IJNS7_ILi1EEESI_SI_EEESC_SE_Li256ELb1ELb1ELb1ELb0EEENS1_36VarlenDynamicPersistentTileSchedulerILi128ELi64ELi256ELi256ELb1ELb1ELb0ELb1ELb1ELb1EEEEEEEEEvNT_6ParamsE,(.L_x_4969 - _ZN7cutlass13device_kernelIN5flash19enable_sm80_to_sm89INS1_16FlashAttnFwdSm80INS1_25CollectiveMainloopFwdSm80ILi8ELi2ELb0EN4cute5tupleIJNS5_1CILi128EEENS7_ILi64EEENS7_ILi192EEEEEELi192ENS_6half_tEfNS_4arch4Sm80ELb1ELb0ELb1ELb1ELb0ELb1ELb1ELb1EEENS1_21CollectiveEpilogueFwdINS6_IJS8_SA_S9_EEENS6_IJNS7_ILi1EEESI_SI_EEESC_SE_Li256ELb1ELb1ELb1ELb0EEENS1_36VarlenDynamicPersistentTileSchedulerILi128ELi64ELi256ELi256ELb1ELb1ELb0ELb1ELb1ELb1EEEEEEEEEvNT_6ParamsE)
        .other          _ZN7cutlass13device_kernelIN5flash19enable_sm80_to_sm89INS1_16FlashAttnFwdSm80INS1_25CollectiveMainloopFwdSm80ILi8ELi2ELb0EN4cute5tupleIJNS5_1CILi128EEENS7_ILi64EEENS7_ILi192EEEEEELi192ENS_6half_tEfNS_4arch4Sm80ELb1ELb0ELb1ELb1ELb0ELb1ELb1ELb1EEENS1_21CollectiveEpilogueFwdINS6_IJS8_SA_S9_EEENS6_IJNS7_ILi1EEESI_SI_EEESC_SE_Li256ELb1ELb1ELb1ELb0EEENS1_36VarlenDynamicPersistentTileSchedulerILi128ELi64ELi256ELi256ELb1ELb1ELb0ELb1ELb1ELb1EEEEEEEEEvNT_6ParamsE,@"STO_CUDA_ENTRY STV_DEFAULT"
_ZN7cutlass13device_kernelIN5flash19enable_sm80_to_sm89INS1_16FlashAttnFwdSm80INS1_25CollectiveMainloopFwdSm80ILi8ELi2ELb0EN4cute5tupleIJNS5_1CILi128EEENS7_ILi64EEENS7_ILi192EEEEEELi192ENS_6half_tEfNS_4arch4Sm80ELb1ELb0ELb1ELb1ELb0ELb1ELb1ELb1EEENS1_21CollectiveEpilogueFwdINS6_IJS8_SA_S9_EEENS6_IJNS7_ILi1EEESI_SI_EEESC_SE_Li256ELb1ELb1ELb1ELb0EEENS1_36VarlenDynamicPersistentTileSchedulerILi128ELi64ELi256ELi256ELb1ELb1ELb0ELb1ELb1ELb1EEEEEEEEEvNT_6ParamsE:
        /* <DEDUP_REMOVED lines=55> */
.L_x_2243:
        /* <DEDUP_REMOVED lines=16> */
.L_x_2416:
        /* <DEDUP_REMOVED lines=16> */
.L_x_2417:
[----:B--2---:R-:W-:-:S05]  /*0570*/  IMAD R2, R2, c[0x0][0x538], RZ ;  /* 0x00014e0002027a24 */ /* 0x004fca00078e02ff */
[----:B------:R-:W-:-:S04]  /*0580*/  IADD3 R3, R2, R3, RZ ;  /* 0x0000000302037210 */ /* 0x000fc80007ffe0ff */
[----:B------:R-:W-:-:S13]  /*0590*/  ISETP.GT.AND P0, PT, R3, UR4, PT ;  /* 0x0000000403007c0c */ /* 0x000fda000bf04270 */
[----:B-1----:R-:W-:Y:S05]  /*05a0*/  @!P0 BRA `(.L_x_2243) ;  /* 0xfffffdc000008947 */ /* 0x002fea000383ffff */
.L_x_2239:
[----:B------:R-:W-:-:S05]  /*05b0*/  IADD3 R208, -R2, R3, RZ ;  /* 0x0000000302d07210 */ /* 0x000fca0007ffe1ff */
[----:B------:R-:W-:-:S05]  /*05c0*/  IMAD R0, R7, c[0x0][0x538], R208 ;  /* 0x00014e0007007a24 */ /* 0x000fca00078e02d0 */
[----:B------:R-:W-:Y:S01]  /*05d0*/  ISETP.GT.AND P0, PT, R0, UR4, PT ;  /* 0x0000000400007c0c */ /* 0x000fe2000bf04270 */
[----:B------:R-:W-:-:S12]  /*05e0*/  BRA.DIV ~URZ, `(.L_x_2244) ;  /* 0x0001c2727f007947 */ /* 0x000fd8000b800000 */
[----:B------:R-:W-:-:S04]  /*05f0*/  VOTE.ANY R6, PT, !P0 ;  /* 0x0000000000067806 */ /* 0x000fc800040e0100 */
.L_x_2418:
[----:B------:R-:W1:Y:S02]  /*0600*/  POPC R10, R6 ;  /* 0x00000006000a7309 */ /* 0x000e640000000000 */
[----:B-1----:R-:W-:Y:S01]  /*0610*/  IADD3 R211, R10, R211, RZ ;  /* 0x000000d30ad37210 */ /* 0x002fe20007ffe0ff */
[----:B------:R-:W-:Y:S05]  /*0620*/  BRA.DIV ~URZ, `(.L_x_2245) ;  /* 0x0001c2727f007947 */ /* 0x000fea000b800000 */
[----:B------:R1:W2:Y:S01]  /*0630*/  SHFL.IDX PT, R8, R8, R10, 0x1f ;  /* 0x00001f0a08087589 */ /* 0x0002a200000e0000 */
[----:B------:R-:W-:-:S03]  /*0640*/  MOV R3, RZ ;  /* 0x000000ff00037202 */ /* 0x000fc60000000f00 */
[----:B------:R1:W3:Y:S04]  /*0650*/  SHFL.IDX PT, R5, R5, R10, 0x1f ;  /* 0x00001f0a05057589 */ /* 0x0002e800000e0000 */
.L_x_2419:
[----:B------:R-:W-:Y:S01]  /*0660*/  ISETP.NE.AND P0, PT, R6, RZ, PT ;  /* 0x000000ff0600720c */ /* 0x000fe20003f05270 */
[----:B------:R-:W-:-:S12]  /*0670*/  BSSY B0, `(.L_x_2246) ;  /* 0x0000005000007945 */ /* 0x000fd80003800000 */
[----:B------:R-:W-:Y:S05]  /*0680*/  @!P0 BRA `(.L_x_2247) ;  /* 0x0000003000008947 */ /* 0x000fea0003800000 */
[----:B------:R-:W-:Y:S01]  /*0690*/  IADD3 R2, R10, -0x1, RZ ;  /* 0xffffffff0a027810 */ /* 0x000fe20007ffe0ff */
[----:B------:R-:W-:Y:S05]  /*06a0*/  BRA.DIV ~URZ, `(.L_x_2248) ;  /* 0x0001c2d27f007947 */ /* 0x000fea000b800000 */
[----:B------:R4:W1:Y:S02]  /*06b0*/  SHFL.IDX PT, R3, R7, R2, 0x1f ;  /* 0x00001f0207037589 */ /* 0x00086400000e0000 */
.L_x_2247:
[----:B------:R-:W-:Y:S05]  /*06c0*/  BSYNC B0 ;  /* 0x0000000000007941 */ /* 0x000fea0003800000 */
.L_x_2246:
[----:B---3--:R-:W-:Y:S01]  /*06d0*/  ISETP.NE.AND P0, PT, R5, 0x1, PT ;  /* 0x000000010500780c */ /* 0x008fe20003f05270 */
[----:B-1----:R-:W-:Y:S01]  /*06e0*/  IMAD R208, R3, c[0x0][0x538], R208 ;  /* 0x00014e0003d07a24 */ /* 0x002fe200078e02d0 */
[----:B------:R-:W-:Y:S04]  /*06f0*/  BSSY B0, `(.L_x_2249) ;  /* 0x0000077000007945 */ /* 0x000fe80003800000 */
[----:B------:R-:W-:-:S07]  /*0700*/  IADD3 R3, -R208, UR4, RZ ;  /* 0x00000004d0037c10 */ /* 0x000fce000fffe1ff */
[----:B------:R-:W-:Y:S05]  /*0710*/  @!P0 BRA `(.L_x_2250) ;  /* 0x0000037000008947 */ /* 0x000fea0003800000 */
[-C--:B--2-4-:R-:W-:Y:S02]  /*0720*/  IABS R7, R8.reuse ;  /* 0x0000000800077213 */ /* 0x094fe40000000000 */
[----:B------:R-:W-:Y:S02]  /*0730*/  IABS R9, R5 ;  /* 0x0000000500097213 */ /* 0x000fe40000000000 */
[----:B------:R-:W1:Y:S01]  /*0740*/  I2F.RP R13, R7 ;  /* 0x00000007000d7306 */ /* 0x000e620000209400 */
[----:B------:R-:W-:Y:S02]  /*0750*/  IABS R2, R3 ;  /* 0x0000000300027213 */ /* 0x000fe40000000000 */
[----:B------:R-:W-:-:S05]  /*0760*/  IABS R0, R8 ;  /* 0x0000000800007213 */ /* 0x000fca0000000000 */
[----:B------:R-:W-:Y:S08]  /*0770*/  I2F.RP R12, R9 ;  /* 0x00000009000c7306 */ /* 0x000ff00000209400 */
[----:B-1----:R-:W1:Y:S02]  /*0780*/  MUFU.RCP R10, R13 ;  /* 0x0000000d000a7308 */ /* 0x002e640000001000 */
[----:B-1----:R-:W-:Y:S01]  /*0790*/  IADD3 R10, R10, 0xffffffe, RZ ;  /* 0x0ffffffe0a0a7810 */ /* 0x002fe20007ffe0ff */
[----:B------:R-:W-:Y:S01]  /*07a0*/  IMAD.MOV R13, RZ, RZ, -R0 ;  /* 0x000000ffff0d7224 */ /* 0x000fe200078e0a00 */
[----:B------:R-:W-:-:S04]  /*07b0*/  LOP3.LUT R0, R3, R8, RZ, 0x3c, !PT ;  /* 0x0000000803007212 */ /* 0x000fc800078e3cff */
[----:B------:R-:W1:Y:S01]  /*07c0*/  F2I.FTZ.U32.TRUNC.NTZ R11, R10 ;  /* 0x0000000a000b7305 */ /* 0x000e62000021f000 */
[----:B------:R-:W-:Y:S02]  /*07d0*/  ISETP.GE.AND P1, PT, R0, RZ, PT ;  /* 0x000000ff0000720c */ /* 0x000fe40003f26270 */
[----:B------:R-:W-:-:S05]  /*07e0*/  IABS R0, R5 ;  /* 0x0000000500007213 */ /* 0x000fca0000000000 */
[----:B------:R-:W-:Y:S02]  /*07f0*/  IMAD.MOV R0, RZ, RZ, -R0 ;  /* 0x000000ffff007224 */ /* 0x000fe400078e0a00 */
[----:B-1----:R-:W-:Y:S02]  /*0800*/  IMAD.MOV R6, RZ, RZ, -R11 ;  /* 0x000000ffff067224 */ /* 0x002fe400078e0a0b */
[----:B------:R-:W-:Y:S02]  /*0810*/  IMAD.MOV.U32 R10, RZ, RZ, RZ ;  /* 0x000000ffff0a7224 */ /* 0x000fe400078e00ff */
[----:B------:R-:W-:-:S04]  /*0820*/  IMAD R6, R6, R7, RZ ;  /* 0x0000000706067224 */ /* 0x000fc800078e02ff */
[----:B------:R-:W-:Y:S02]  /*0830*/  IMAD.HI.U32 R11, R11, R6, R10 ;  /* 0x000000060b0b7227 */ /* 0x000fe400078e000a */
[----:B------:R-:W1:Y:S04]  /*0840*/  MUFU.RCP R10, R12 ;  /* 0x0000000c000a7308 */ /* 0x000e680000001000 */
[----:B------:R-:W-:-:S04]  /*0850*/  IMAD.HI.U32 R6, R11, R2, RZ ;  /* 0x000000020b067227 */ /* 0x000fc800078e00ff */
[----:B------:R-:W-:-:S05]  /*0860*/  IMAD R2, R6, R13, R2 ;  /* 0x0000000d06027224 */ /* 0x000fca00078e0202 */
[----:B------:R-:W-:Y:S02]  /*0870*/  ISETP.GT.U32.AND P0, PT, R7, R2, PT ;  /* 0x000000020700720c */ /* 0x000fe40003f04070 */
[----:B-1----:R-:W-:-:S04]  /*0880*/  IADD3 R10, R10, 0xffffffe, RZ ;  /* 0x0ffffffe0a0a7810 */ /* 0x002fc80007ffe0ff */
[----:B------:R-:W1:Y:S07]  /*0890*/  F2I.FTZ.U32.TRUNC.NTZ R11, R10 ;  /* 0x0000000a000b7305 */ /* 0x000e6e000021f000 */
[----:B------:R-:W-:Y:S01]  /*08a0*/  @!P0 IMAD.IADD R2, R2, 0x1, -R7 ;  /* 0x0000000102028824 */ /* 0x000fe200078e0a07 */
[----:B------:R-:W-:Y:S02]  /*08b0*/  @!P0 IADD3 R6, R6, 0x1, RZ ;  /* 0x0000000106068810 */ /* 0x000fe40007ffe0ff */
[----:B------:R-:W-:-:S02]  /*08c0*/  ISETP.NE.AND P0, PT, R8, RZ, PT ;  /* 0x000000ff0800720c */ /* 0x000fc40003f05270 */
        /* <DEDUP_REMOVED lines=12> */
[----:B------:R-:W-:-:S13]  /*0990*/  ISETP.GT.U32.AND P0, PT, R9, R0, PT ;  /* 0x000000000900720c */ /* 0x000fda0003f04070 */
[----:B------:R-:W-:Y:S01]  /*09a0*/  @!P0 IMAD.IADD R0, R0, 0x1, -R9 ;  /* 0x0000000100008824 */ /* 0x000fe200078e0a09 */
[----:B------:R-:W-:Y:S02]  /*09b0*/  @!P0 IADD3 R7, R7, 0x1, RZ ;  /* 0x0000000107078810 */ /* 0x000fe40007ffe0ff */
[----:B------:R-:W-:Y:S02]  /*09c0*/  ISETP.NE.AND P0, PT, R5, RZ, PT ;  /* 0x000000ff0500720c */ /* 0x000fe40003f05270 */
[----:B------:R-:W-:Y:S01]  /*09d0*/  ISETP.GE.U32.AND P2, PT, R0, R9, PT ;  /* 0x000000090000720c */ /* 0x000fe20003f46070 */
[----:B------:R-:W-:Y:S01]  /*09e0*/  IMAD R9, R8, R2, R3 ;  /* 0x0000000208097224 */ /* 0x000fe200078e0203 */
        /* <DEDUP_REMOVED lines=10> */
.L_x_2250:
[----:B------:R-:W-:-:S04]  /*0a90*/  IMAD.MOV.U32 R0, RZ, RZ, 0x4 ;  /* 0x00000004ff007424 */ /* 0x000fc800078e00ff */
[----:B------:R-:W-:-:S05]  /*0aa0*/  IMAD.WIDE R14, R211, R0, c[0x0][0x590] ;  /* 0x00016400d30e7625 */ /* 0x000fca00078e0200 */
[----:B------:R-:W3:Y:S01]  /*0ab0*/  LDG.E R5, [R14.64] ;  /* 0x000000080e057981 */ /* 0x000ee2000c1e1900 */
[----:B----4-:R-:W-:Y:S01]  /*0ac0*/  IABS R2, R3 ;  /* 0x0000000300027213 */ /* 0x010fe20000000000 */
[----:B--23--:R-:W-:-:S05]  /*0ad0*/  IMAD R6, R5, R8, RZ ;  /* 0x0000000805067224 */ /* 0x00cfca00078e02ff */
[----:B------:R-:W-:-:S04]  /*0ae0*/  IABS R9, R6 ;  /* 0x0000000600097213 */ /* 0x000fc80000000000 */
        /* <DEDUP_REMOVED lines=55> */
.L_x_2251:
[----:B------:R-:W-:Y:S05]  /*0e60*/  BSYNC B0 ;  /* 0x0000000000007941 */ /* 0x000fea0003800000 */
.L_x_2249:
[----:B------:R-:W-:-:S04]  /*0e70*/  LOP3.LUT R9, RZ, R9, RZ, 0x33, !PT ;  /* 0x00000009ff097212 */ /* 0x000fc800078e33ff */
[----:B------:R-:W-:Y:S01]  /*0e80*/  IADD3 R209, R9, R8, RZ ;  /* 0x0000000809d17210 */ /* 0x000fe20007ffe0ff */
[----:B------:R-:W-:Y:S05]  /*0e90*/  BRA `(.L_x_2252) ;  /* 0x0000004000007947 */ /* 0x000fea0003800000 */
.L_x_2240:
[----:B------:R-:W-:Y:S01]  /*0ea0*/  IMAD.MOV.U32 R209, RZ, RZ, RZ ;  /* 0x000000ffffd17224 */ /* 0x000fe200078e00ff */
[----:B------:R-:W-:Y:S01]  /*0eb0*/  MOV R210, RZ ;  /* 0x000000ff00d27202 */ /* 0x000fe20000000f00 */
[----:B------:R-:W-:Y:S01]  /*0ec0*/  IMAD.U32 R208, RZ, RZ, UR4 ;  /* 0x00000004ffd07e24 */ /* 0x000fe2000f8e00ff */
[----:B------:R-:W-:Y:S02]  /*0ed0*/  MOV R211, c[0x0][0x53c] ;  /* 0x00014f0000d37a02 */ /* 0x000fe40000000f00 */
.L_x_2252:
[----:B------:R-:W-:Y:S01]  /*0ee0*/  ISETP.NE.AND P0, PT, R4, RZ, PT ;  /* 0x000000ff0400720c */ /* 0x000fe20003f05270 */
[----:B------:R-:W-:-:S12]  /*0ef0*/  WARPSYNC 0xffffffff ;  /* 0xffffffff00007948 */ /* 0x000fd80003800000 */
[----:B------:R1:W-:Y:S04]  /*0f00*/  @!P0 STS.128 [0x24100], R208 ;  /* 0x024100d0ff008388 */ /* 0x0003e80000000c00 */
[----:B------:R-:W-:Y:S06]  /*0f10*/  BAR.ARV 0x5, 0x100 ;  /* 0x0144000000007b1d */ /* 0x000fec0000002000 */
.L_x_2238:
[----:B-1----:R-:W-:-:S13]  /*0f20*/  ISETP.GE.AND P0, PT, R211, c[0x0][0x53c], PT ;  /* 0x00014f00d3007a0c */ /* 0x002fda0003f06270 */
[----:B------:R-:W-:Y:S05]  /*0f30*/  @P0 EXIT ;  /* 0x000000000000094d */ /* 0x000fea0003800000 */
[----:B------:R-:W-:-:S04]  /*0f40*/  SHF.R.S32.HI R10, RZ, 0x1f, R213 ;  /* 0x0000001fff0a7819 */ /* 0x000fc800000114d5 */
[CC--:B------:R-:W-:Y:S02]  /*0f50*/  LEA.HI R11, R10.reuse, R213.reuse, RZ, 0x3 ;  /* 0x000000d50a0b7211 */ /* 0x0c0fe400078f18ff */
[CC--:B------:R-:W-:Y:S02]  /*0f60*/  LEA.HI R5, R10.reuse, R213.reuse, RZ, 0x4 ;  /* 0x000000d50a057211 */ /* 0x0c0fe400078f20ff */
[----:B------:R-:W-:Y:S02]  /*0f70*/  SHF.R.S32.HI R9, RZ, 0x3, R11 ;  /* 0x00000003ff097819 */ /* 0x000fe4000001140b */
[----:B------:R-:W-:Y:S02]  /*0f80*/  LOP3.LUT R0, R11, 0xfffffff8, RZ, 0xc0, !PT ;  /* 0xfffffff80b007812 */ /* 0x000fe400078ec0ff */
[-C--:B------:R-:W-:Y:S01]  /*0f90*/  LEA.HI R3, R10, R213.reuse, RZ, 0x6 ;  /* 0x000000d50a037211 */ /* 0x080fe200078f30ff */
[----:B------:R-:W-:Y:S01]  /*0fa0*/  IMAD.SHL.U32 R9, R9, 0x40, RZ ;  /* 0x0000004009097824 */ /* 0x000fe200078e00ff */
[----:B------:R-:W-:Y:S01]  /*0fb0*/  LOP3.LUT R2, R5, 0xfffffff0, RZ, 0xc0, !PT ;  /* 0xfffffff005027812 */ /* 0x000fe200078ec0ff */
[----:B------:R-:W-:Y:S01]  /*0fc0*/  IMAD.IADD R0, R213, 0x1, -R0 ;  /* 0x00000001d5007824 */ /* 0x000fe200078e0a00 */
[----:B------:R-:W-:Y:S01]  /*0fd0*/  SHF.R.S32.HI R8, RZ, 0x4, R5 ;  /* 0x00000004ff087819 */ /* 0x000fe20000011405 */
[----:B------:R-:W-:Y:S01]  /*0fe0*/  IMAD.SHL.U32 R3, R3, 0x8, RZ ;  /* 0x0000000803037824 */ /* 0x000fe200078e00ff */
[----:B------:R-:W-:Y:S01]  /*0ff0*/  LOP3.LUT R9, R9, 0x1c0, RZ, 0xc0, !PT ;  /* 0x000001c009097812 */ /* 0x000fe200078ec0ff */
[----:B------:R-:W-:Y:S01]  /*1000*/  IMAD.SHL.U32 R228, R0, 0x8, RZ ;  /* 0x0000000800e47824 */ /* 0x000fe200078e00ff */
[----:B------:R-:W-:Y:S01]  /*1010*/  LEA.HI R4, R10, R213, RZ, 0x5 ;  /* 0x000000d50a047211 */ /* 0x000fe200078f28ff */
[----:B------:R-:W-:Y:S01]  /*1020*/  IMAD.IADD R7, R213, 0x1, -R2 ;  /* 0x00000001d5077824 */ /* 0x000fe200078e0a02 */
[----:B------:R-:W-:Y:S01]  /*1030*/  LOP3.LUT R3, R3, 0x7ffffe00, RZ, 0xc0, !PT ;  /* 0x7ffffe0003037812 */ /* 0x000fe200078ec0ff */
[----:B------:R-:W-:Y:S01]  /*1040*/  IMAD.SHL.U32 R0, R0, 0x40, RZ ;  /* 0x0000004000007824 */ /* 0x000fe200078e00ff */
[----:B------:R-:W-:-:S02]  /*1050*/  SHF.R.U32.HI R138, RZ, 0x3, R9 ;  /* 0x00000003ff8a7819 */ /* 0x000fc40000011609 */
[----:B------:R-:W-:Y:S02]  /*1060*/  LOP3.LUT R2, R9, 0x38, R228, 0xf8, !PT ;  /* 0x0000003809027812 */ /* 0x000fe400078ef8e4 */
[----:B------:R-:W-:Y:S02]  /*1070*/  SHF.R.S32.HI R6, RZ, 0x1f, R7 ;  /* 0x0000001fff067819 */ /* 0x000fe40000011407 */
[----:B------:R-:W-:Y:S02]  /*1080*/  LOP3.LUT R138, R3, R2, R138, 0xf6, !PT ;  /* 0x00000002038a7212 */ /* 0x000fe400078ef68a */
[----:B------:R-:W-:Y:S02]  /*1090*/  LEA.HI R3, R6, R7, RZ, 0x3 ;  /* 0x0000000706037211 */ /* 0x000fe400078f18ff */
[----:B------:R-:W-:Y:S01]  /*10a0*/  LEA.HI R5, R5, R8, RZ, 0x1 ;  /* 0x0000000805057211 */ /* 0x000fe200078f08ff */
[----:B------:R-:W-:Y:S01]  /*10b0*/  IMAD.SHL.U32 R138, R138, 0x2, RZ ;  /* 0x000000028a8a7824 */ /* 0x000fe200078e00ff */
[C---:B------:R-:W-:Y:S01]  /*10c0*/  LOP3.LUT R6, R3.reuse, 0xfffffff8, RZ, 0xc0, !PT ;  /* 0xfffffff803067812 */ /* 0x040fe200078ec0ff */
[----:B------:R-:W-:Y:S01]  /*10d0*/  IMAD.SHL.U32 R3, R3, 0x40, RZ ;  /* 0x0000004003037824 */ /* 0x000fe200078e00ff */
[----:B------:R-:W-:-:S02]  /*10e0*/  SHF.R.S32.HI R2, RZ, 0x5, R4 ;  /* 0x00000005ff027819 */ /* 0x000fc40000011404 */
[----:B------:R-:W-:Y:S01]  /*10f0*/  SHF.R.S32.HI R9, RZ, 0x1f, R4 ;  /* 0x0000001fff097819 */ /* 0x000fe20000011404 */
[----:B------:R-:W-:Y:S01]  /*1100*/  IMAD.IADD R6, R7, 0x1, -R6 ;  /* 0x0000000107067824 */ /* 0x000fe200078e0a06 */
[----:B------:R-:W-:Y:S02]  /*1110*/  LOP3.LUT R4, R4, 0xffffffe0, RZ, 0xc0, !PT ;  /* 0xffffffe004047812 */ /* 0x000fe400078ec0ff */
[----:B------:R-:W-:Y:S02]  /*1120*/  LOP3.LUT R5, R5, 0xfffffffe, RZ, 0xc0, !PT ;  /* 0xfffffffe05057812 */ /* 0x000fe400078ec0ff */
[----:B------:R-:W-:Y:S01]  /*1130*/  LEA.HI R9, R9, R2, RZ, 0x3 ;  /* 0x0000000209097211 */ /* 0x000fe200078f18ff */
[----:B------:R-:W-:Y:S01]  /*1140*/  IMAD.IADD R217, R213, 0x1, -R4 ;  /* 0x00000001d5d97824 */ /* 0x000fe200078e0a04 */
[----:B------:R-:W-:Y:S01]  /*1150*/  LEA.HI R219, R10, R213, RZ, 0x2 ;  /* 0x000000d50adb7211 */ /* 0x000fe200078f10ff */
[----:B------:R-:W-:Y:S01]  /*1160*/  IMAD.IADD R5, R8, 0x1, -R5 ;  /* 0x0000000108057824 */ /* 0x000fe200078e0a05 */
[----:B------:R-:W-:Y:S01]  /*1170*/  LOP3.LUT R9, R9, 0xffffff8, RZ, 0xc0, !PT ;  /* 0x0ffffff809097812 */ /* 0x000fe200078ec0ff */
[----:B------:R-:W-:Y:S01]  /*1180*/  IMAD.SHL.U32 R4, R6, 0x40, RZ ;  /* 0x0000004006047824 */ /* 0x000fe200078e00ff */
[----:B------:R-:W-:Y:S01]  /*1190*/  SHF.R.S32.HI R8, RZ, 0x1f, R217 ;  /* 0x0000001fff087819 */ /* 0x000fe200000114d9 */
[----:B------:R-:W-:Y:S01]  /*11a0*/  IMAD.SHL.U32 R7, R5, 0x8, RZ ;  /* 0x0000000805077824 */ /* 0x000fe200078e00ff */
[----:B------:R-:W-:Y:S01]  /*11b0*/  LOP3.LUT R218, R219, 0xfffffffc, RZ, 0xc0, !PT ;  /* 0xfffffffcdbda7812 */ /* 0x000fe200078ec0ff */
[----:B------:R-:W-:Y:S01]  /*11c0*/  IMAD.IADD R9, R2, 0x1, -R9 ;  /* 0x0000000102097824 */ /* 0x000fe200078e0a09 */
[----:B------:R-:W-:Y:S01]  /*11d0*/  LOP3.LUT R4, R4, 0x1c0, RZ, 0xc0, !PT ;  /* 0x000001c004047812 */ /* 0x000fe200078ec0ff */
[----:B------:R-:W-:Y:S01]  /*11e0*/  IMAD.SHL.U32 R2, R2, 0x400, RZ ;  /* 0x0000040002027824 */ /* 0x000fe200078e00ff */
[----:B------:R-:W-:Y:S01]  /*11f0*/  LOP3.LUT R0, R0, 0x1c0, RZ, 0xc0, !PT ;  /* 0x000001c000007812 */ /* 0x000fe200078ec0ff */
[----:B------:R-:W-:Y:S01]  /*1200*/  IMAD.IADD R218, R213, 0x1, -R218 ;  /* 0x00000001d5da7824 */ /* 0x000fe200078e0ada */
[----:B------:R-:W-:-:S02]  /*1210*/  LEA.HI R8, R8, R217, RZ, 0x2 ;  /* 0x000000d908087211 */ /* 0x000fc400078f10ff */
[----:B------:R-:W-:Y:S01]  /*1220*/  LOP3.LUT R7, R4, 0x8, R7, 0xf8, !PT ;  /* 0x0000000804077812 */ /* 0x000fe200078ef807 */
[C---:B------:R-:W-:Y:S01]  /*1230*/  IMAD.SHL.U32 R140, R218.reuse, 0x4, RZ ;  /* 0x00000004da8c7824 */ /* 0x040fe200078e00ff */
[----:B------:R-:W-:Y:S01]  /*1240*/  SHF.R.U32.HI R4, RZ, 0x3, R4 ;  /* 0x00000003ff047819 */ /* 0x000fe20000011604 */
[----:B------:R-:W-:Y:S01]  /*1250*/  IMAD.SHL.U32 R142, R218, 0x8, RZ ;  /* 0x00000008da8e7824 */ /* 0x000fe200078e00ff */
[----:B------:R-:W-:Y:S02]  /*1260*/  LOP3.LUT R11, R0, 0x8, R11, 0xf8, !PT ;  /* 0x00000008000b7812 */ /* 0x000fe400078ef80b */
[----:B------:R-:W-:Y:S02]  /*1270*/  SHF.R.U32.HI R0, RZ, 0x3, R0 ;  /* 0x00000003ff007819 */ /* 0x000fe40000011600 */
[----:B------:R-:W-:Y:S02]  /*1280*/  SHF.R.S32.HI R216, RZ, 0x2, R8 ;  /* 0x00000002ffd87819 */ /* 0x000fe40000011408 */
[----:B------:R-:W-:Y:S01]  /*1290*/  LOP3.LUT R4, R7, R4, RZ, 0x3c, !PT ;  /* 0x0000000407047212 */ /* 0x000fe200078e3cff */
[----:B------:R-:W-:Y:S01]  /*12a0*/  IMAD.MOV.U32 R7, RZ, RZ, 0x40 ;  /* 0x00000040ff077424 */ /* 0x000fe200078e00ff */
[----:B------:R-:W-:Y:S01]  /*12b0*/  LOP3.LUT R3, R3, 0xfffffe00, RZ, 0xc0, !PT ;  /* 0xfffffe0003037812 */ /* 0x000fe200078ec0ff */
[----:B------:R-:W-:Y:S01]  /*12c0*/  IMAD R216, R9, 0x10, R216 ;  /* 0x0000001009d87824 */ /* 0x000fe200078e02d8 */
[----:B------:R-:W-:-:S02]  /*12d0*/  LOP3.LUT R0, R11, R0, RZ, 0x3c, !PT ;  /* 0x000000000b007212 */ /* 0x000fc400078e3cff */
[----:B------:R-:W-:Y:S01]  /*12e0*/  R2P PR, R6, 0x6 ;  /* 0x0000000606007804 */ /* 0x000fe20000000000 */
[----:B------:R-:W-:Y:S01]  /*12f0*/  IMAD.MOV.U32 R6, RZ, RZ, 0x20 ;  /* 0x00000020ff067424 */ /* 0x000fe200078e00ff */
[CC--:B------:R-:W-:Y:S01]  /*1300*/  IADD3 R2, R4.reuse, R3.reuse, R2 ;  /* 0x0000000304027210 */ /* 0x0c0fe20007ffe002 */
[----:B------:R-:W-:Y:S01]  /*1310*/  IMAD R0, R5, 0x200, R0 ;  /* 0x0000020005007824 */ /* 0x000fe200078e0200 */
[----:B------:R-:W-:Y:S02]  /*1320*/  LOP3.LUT R4, R4, R3, RZ, 0xfc, !PT ;  /* 0x0000000304047212 */ /* 0x000fe400078efcff */
[----:B------:R-:W-:Y:S02]  /*1330*/  LEA.HI R9, R218, R218, RZ, 0x1 ;  /* 0x000000dada097211 */ /* 0x000fe400078f08ff */
[----:B------:R-:W-:Y:S02]  /*1340*/  IADD3 R3, R140, 0x40, RZ ;  /* 0x000000408c037810 */ /* 0x000fe40007ffe0ff */
[----:B------:R-:W-:-:S02]  /*1350*/  LOP3.LUT R9, R9, 0x1ffffffe, RZ, 0xc0, !PT ;  /* 0x1ffffffe09097812 */ /* 0x000fc400078ec0ff */
[----:B------:R-:W-:Y:S01]  /*1360*/  LOP3.LUT R8, R8, 0x7ffffffc, RZ, 0xc0, !PT ;  /* 0x7ffffffc08087812 */ /* 0x000fe200078ec0ff */
[----:B------:R-:W-:Y:S01]  /*1370*/  IMAD.IADD R136, R140, 0x1, R3 ;  /* 0x000000018c887824 */ /* 0x000fe200078e0203 */
[----:B------:R-:W-:Y:S01]  /*1380*/  SEL R197, R6, 0xffffffe0, !P1 ;  /* 0xffffffe006c57807 */ /* 0x000fe20004800000 */
[----:B------:R-:W-:Y:S01]  /*1390*/  IMAD.IADD R9, R218, 0x1, -R9 ;  /* 0x00000001da097824 */ /* 0x000fe200078e0a09 */
[----:B------:R-:W-:Y:S01]  /*13a0*/  LEA R192, R4, 0x100, 0x1 ;  /* 0x0000010004c07811 */ /* 0x000fe200078e08ff */
[----:B------:R-:W-:Y:S01]  /*13b0*/  IMAD.IADD R221, R217, 0x1, -R8 ;  /* 0x00000001d9dd7824 */ /* 0x000fe200078e0a08 */
[----:B------:R-:W-:Y:S01]  /*13c0*/  LEA R198, R2, 0x18100, 0x1 ;  /* 0x0001810002c67811 */ /* 0x000fe200078e08ff */
[----:B------:R-:W-:Y:S01]  /*13d0*/  IMAD R222, R9, 0x8, R216 ;  /* 0x0000000809de7824 */ /* 0x000fe200078e02d8 */
[----:B------:R-:W-:Y:S01]  /*13e0*/  IADD3 R5, R140, 0x20, RZ ;  /* 0x000000208c057810 */ /* 0x000fe20007ffe0ff */
[----:B------:R-:W-:Y:S01]  /*13f0*/  IMAD.SHL.U32 R221, R221, 0x2, RZ ;  /* 0x00000002dddd7824 */ /* 0x000fe200078e00ff */
[----:B------:R-:W-:Y:S01]  /*1400*/  SEL R3, R7, 0xffffffc0, !P2 ;  /* 0xffffffc007037807 */ /* 0x000fe20005000000 */
[----:B------:R-:W-:Y:S01]  /*1410*/  IMAD.IADD R195, R198, 0x1, R197 ;  /* 0x00000001c6c37824 */ /* 0x000fe200078e02c5 */
[----:B------:R-:W-:Y:S01]  /*1420*/  LEA R196, R0, 0xc100, 0x1 ;  /* 0x0000c10000c47811 */ /* 0x000fe200078e08ff */
[--C-:B------:R-:W-:Y:S01]  /*1430*/  IMAD.IADD R0, R197, 0x1, R192.reuse ;  /* 0x00000001c5007824 */ /* 0x100fe200078e02c0 */
[----:B------:R-:W-:Y:S01]  /*1440*/  SHF.R.S32.HI R219, RZ, 0x2, R219 ;  /* 0x00000002ffdb7819 */ /* 0x000fe200000114db */
[----:B------:R-:W-:Y:S01]  /*1450*/  IMAD.IADD R137, R140, 0x1, R5 ;  /* 0x000000018c897824 */ /* 0x000fe200078e0205 */
        /* <DEDUP_REMOVED lines=8> */
.L_x_2415:
        /* <DEDUP_REMOVED lines=12> */
[----:B------:R-:W-:Y:S01]  /*15a0*/  CS2R R80, SRZ ;  /* 0x0000000000507805 */ /* 0x000fe2000001ff00 */
[----:B--2---:R-:W-:Y:S02]  /*15b0*/  SHF.R.S32.HI R79, RZ, 0x1f, R224 ;  /* 0x0000001fff4f7819 */ /* 0x004fe400000114e0 */
[C---:B------:R-:W-:Y:S02]  /*15c0*/  @P4 LEA R2, P0, R224.reuse, c[0x0][0x360], 0x2 ;  /* 0x0000d800e0024a11 */ /* 0x040fe400078010ff */
[C---:B------:R-:W-:Y:S02]  /*15d0*/  @P2 LEA R4, P1, R224.reuse, c[0x0][0x370], 0x2 ;  /* 0x0000dc00e0042a11 */ /* 0x040fe400078210ff */
[----:B------:R-:W-:-:S02]  /*15e0*/  @P4 LEA.HI.X R3, R224, c[0x0][0x364], R79, 0x2, P0 ;  /* 0x0000d900e0034a11 */ /* 0x000fc400000f144f */
[----:B------:R-:W-:Y:S02]  /*15f0*/  ISETP.NE.U32.AND P0, PT, RZ, c[0x0][0x350], PT ;  /* 0x0000d400ff007a0c */ /* 0x000fe40003f05070 */
[C---:B------:R-:W-:Y:S01]  /*1600*/  @P2 LEA.HI.X R5, R224.reuse, c[0x0][0x374], R79, 0x2, P1 ;  /* 0x0000dd00e0052a11 */ /* 0x040fe200008f144f */
[----:B------:R-:W-:Y:S01]  /*1610*/  YIELD ;  /* 0x0000000000007946 */ /* 0x000fe20003800000 */
[----:B------:R-:W-:Y:S01]  /*1620*/  ISETP.NE.AND.EX P6, PT, RZ, c[0x0][0x354], PT, P0 ;  /* 0x0000d500ff007a0c */ /* 0x000fe20003fc5300 */
[----:B------:R1:W5:Y:S01]  /*1630*/  @P4 LDG.E R241, [R2.64] ;  /* 0x0000000802f14981 */ /* 0x000362000c1e1900 */
[C---:B------:R-:W-:Y:S02]  /*1640*/  LEA R8, P1, R224.reuse, c[0x0][0x350], 0x2 ;  /* 0x0000d400e0087a11 */ /* 0x040fe400078210ff */
[C---:B------:R-:W-:Y:S01]  /*1650*/  LEA R12, P0, R224.reuse, c[0x0][0x358], 0x2 ;  /* 0x0000d600e00c7a11 */ /* 0x040fe200078010ff */
[----:B------:R2:W5:Y:S01]  /*1660*/  @P2 LDG.E R82, [R4.64] ;  /* 0x0000000804522981 */ /* 0x000562000c1e1900 */
[----:B------:R-:W-:-:S02]  /*1670*/  LEA R14, P2, R224, c[0x0][0x348], 0x2 ;  /* 0x0000d200e00e7a11 */ /* 0x000fc400078410ff */
[C-C-:B------:R-:W-:Y:S02]  /*1680*/  LEA.HI.X R9, R224.reuse, c[0x0][0x354], R79.reuse, 0x2, P1 ;  /* 0x0000d500e0097a11 */ /* 0x140fe400008f144f */
[C-C-:B------:R-:W-:Y:S02]  /*1690*/  LEA.HI.X R15, R224.reuse, c[0x0][0x34c], R79.reuse, 0x2, P2 ;  /* 0x0000d300e00f7a11 */ /* 0x140fe400010f144f */
[----:B------:R-:W-:Y:S01]  /*16a0*/  LEA.HI.X R13, R224, c[0x0][0x35c], R79, 0x2, P0 ;  /* 0x0000d700e00d7a11 */ /* 0x000fe200000f144f */
[----:B------:R3:W5:Y:S04]  /*16b0*/  @P6 LDG.E R81, [R8.64] ;  /* 0x0000000808516981 */ /* 0x000768000c1e1900 */
[----:B------:R3:W5:Y:S01]  /*16c0*/  @P3 LDG.E R80, [R14.64] ;  /* 0x000000080e503981 */ /* 0x000762000c1e1900 */
[----:B--2---:R-:W-:-:S06]  /*16d0*/  IMAD.MOV.U32 R4, RZ, RZ, RZ ;  /* 0x000000ffff047224 */ /* 0x004fcc00078e00ff */
[----:B------:R3:W5:Y:S01]  /*16e0*/  @P5 LDG.E R4, [R12.64] ;  /* 0x000000080c045981 */ /* 0x000762000c1e1900 */
[----:B-1----:R-:W-:Y:S02]  /*16f0*/  P2R R2, PR, RZ, 0x40 ;  /* 0x00000040ff027803 */ /* 0x002fe40000000000 */
[----:B------:R-:W-:Y:S01]  /*1700*/  LOP3.LUT R225, R210, 0xffff, RZ, 0xc0, !PT ;  /* 0x0000ffffd2e17812 */ /* 0x000fe200078ec0ff */
[----:B------:R-:W-:Y:S05]  /*1710*/  @P4 BRA `(.L_x_2253) ;  /* 0x0000005000004947 */ /* 0x000fea0003800000 */
[----:B-----5:R-:W-:Y:S01]  /*1720*/  MOV R241, c[0x0][0x168] ;  /* 0x00005a0000f17a02 */ /* 0x020fe20000000f00 */
[----:B------:R-:W-:Y:S05]  /*1730*/  @!P3 BRA `(.L_x_2253) ;  /* 0x000000300000b947 */ /* 0x000fea0003800000 */
[----:B------:R-:W2:Y:S04]  /*1740*/  LDG.E R241, [R14.64] ;  /* 0x000000080ef17981 */ /* 0x000ea8000c1e1900 */
[----:B------:R-:W2:Y:S02]  /*1750*/  LDG.E R0, [R14.64+0x4] ;  /* 0x000004080e007981 */ /* 0x000ea4000c1e1900 */
[----:B--2---:R-:W-:-:S02]  /*1760*/  IADD3 R241, -R241, R0, RZ ;  /* 0x00000000f1f17210 */ /* 0x004fc40007ffe1ff */
.L_x_2253:
[----:B------:R-:W-:-:S04]  /*1770*/  ISETP.NE.U32.AND P0, PT, RZ, c[0x0][0x368], PT ;  /* 0x0000da00ff007a0c */ /* 0x000fc80003f05070 */
[----:B------:R-:W-:-:S13]  /*1780*/  ISETP.NE.AND.EX P0, PT, RZ, c[0x0][0x36c], PT, P0 ;  /* 0x0000db00ff007a0c */ /* 0x000fda0003f05300 */
[----:B------:R-:W-:Y:S05]  /*1790*/  @!P0 BRA `(.L_x_2254) ;  /* 0x0000004000008947 */ /* 0x000fea0003800000 */
[----:B---3--:R-:W-:-:S04]  /*17a0*/  LEA R8, P0, R224, c[0x0][0x368], 0x2 ;  /* 0x0000da00e0087a11 */ /* 0x008fc800078010ff */
[----:B------:R-:W-:-:S05]  /*17b0*/  LEA.HI.X R9, R224, c[0x0][0x36c], R79, 0x2, P0 ;  /* 0x0000db00e0097a11 */ /* 0x000fca00000f144f */
[----:B------:R1:W5:Y:S01]  /*17c0*/  LDG.E R3, [R8.64] ;  /* 0x0000000808037981 */ /* 0x000362000c1e1900 */
[----:B------:R-:W-:Y:S05]  /*17d0*/  BRA `(.L_x_2255) ;  /* 0x0000005000007947 */ /* 0x000fea0003800000 */
.L_x_2254:
[----:B------:R-:W-:Y:S01]  /*17e0*/  MOV R3, c[0x0][0x1d0] ;  /* 0x0000740000037a02 */ /* 0x000fe20000000f00 */
[----:B------:R-:W-:Y:S05]  /*17f0*/  @!P6 BRA `(.L_x_2255) ;  /* 0x000000300000e947 */ /* 0x000fea0003800000 */
[----:B------:R-:W2:Y:S04]  /*1800*/  LDG.E R3, [R8.64] ;  /* 0x0000000808037981 */ /* 0x000ea8000c1e1900 */
[----:B------:R-:W2:Y:S02]  /*1810*/  LDG.E R0, [R8.64+0x4] ;  /* 0x0000040808007981 */ /* 0x000ea4000c1e1900 */
[----:B--2---:R-:W-:Y:S02]  /*1820*/  IADD3 R3, -R3, R0, RZ ;  /* 0x0000000003037210 */ /* 0x004fe40007ffe1ff */
.L_x_2255:
[----:B------:R-:W2:Y:S04]  /*1830*/  @P5 LDG.E R5, [R12.64] ;  /* 0x000000080c055981 */ /* 0x000ea8000c1e1900 */
[----:B-1-3--:R-:W2:Y:S01]  /*1840*/  @P5 LDG.E R8, [R12.64+0x4] ;  /* 0x000004080c085981 */ /* 0x00aea2000c1e1900 */
[----:B------:R-:W-:Y:S01]  /*1850*/  ISETP.NE.U32.AND P0, PT, RZ, c[0x0][0x378], PT ;  /* 0x0000de00ff007a0c */ /* 0x000fe20003f05070 */
[----:B-----5:R-:W-:-:S03]  /*1860*/  IMAD.MOV.U32 R76, RZ, RZ, R3 ;  /* 0x000000ffff4c7224 */ /* 0x020fc600078e0003 */
[----:B------:R-:W-:Y:S01]  /*1870*/  ISETP.NE.AND.EX P1, PT, RZ, c[0x0][0x37c], PT, P0 ;  /* 0x0000df00ff007a0c */ /* 0x000fe20003f25300 */
[----:B------:R-:W-:Y:S02]  /*1880*/  IMAD.MOV.U32 R240, RZ, RZ, c[0x0][0x2c4] ;  /* 0x0000b100fff07624 */ /* 0x000fe400078e00ff */
[----:B------:R-:W-:-:S10]  /*1890*/  IMAD.SHL.U32 R209, R209, 0x80, RZ ;  /* 0x00000080d1d17824 */ /* 0x000fd400078e00ff */
[----:B------:R-:W-:-:S04]  /*18a0*/  @P1 LEA R14, P0, R224, c[0x0][0x378], 0x2 ;  /* 0x0000de00e00e1a11 */ /* 0x000fc800078010ff */
[----:B------:R-:W-:Y:S02]  /*18b0*/  @P1 LEA.HI.X R15, R224, c[0x0][0x37c], R79, 0x2, P0 ;  /* 0x0000df00e00f1a11 */ /* 0x000fe400000f144f */
[----:B------:R-:W-:Y:S01]  /*18c0*/  ISETP.NE.AND P0, PT, R240, 0x1, PT ;  /* 0x00000001f000780c */ /* 0x000fe20003f05270 */
[----:B------:R-:W-:Y:S01]  /*18d0*/  IMAD.MOV.U32 R86, RZ, RZ, c[0x0][0x228] ;  /* 0x00008a00ff567624 */ /* 0x000fe200078e00ff */
[----:B------:R-:W-:Y:S01]  /*18e0*/  IADD3 R0, R209, 0x7f, RZ ;  /* 0x0000007fd1007810 */ /* 0x000fe20007ffe0ff */
[----:B------:R1:W5:Y:S01]  /*18f0*/  @P1 LDG.E R76, [R14.64] ;  /* 0x000000080e4c1981 */ /* 0x000362000c1e1900 */
[----:B------:R-:W-:Y:S09]  /*1900*/  BSSY B0, `(.L_x_2256) ;  /* 0x0000035000007945 */ /* 0x000ff20003800000 */
[----:B------:R-:W-:-:S05]  /*1910*/  @P0 IMAD.HI.U32 R7, R0, c[0x0][0x2c8], RZ ;  /* 0x0000b20000070a27 */ /* 0x000fca00078e00ff */
[----:B------:R-:W-:Y:S01]  /*1920*/  @P0 SHF.R.U32.HI R0, RZ, c[0x0][0x2cc], R7 ;  /* 0x0000b300ff000a19 */ /* 0x000fe20000011607 */
[----:B--2---:R-:W-:Y:S01]  /*1930*/  @P5 IMAD.IADD R86, R8, 0x1, -R5 ;  /* 0x0000000108565824 */ /* 0x004fe200078e0a05 */
[C---:B------:R-:W-:Y:S01]  /*1940*/  LOP3.LUT R8, R210.reuse, 0xff000000, RZ, 0xc0, !PT ;  /* 0xff000000d2087812 */ /* 0x040fe200078ec0ff */
[----:B------:R-:W-:Y:S01]  /*1950*/  IMAD.IADD R5, R3, 0x1, -R82 ;  /* 0x0000000103057824 */ /* 0x000fe200078e0a52 */
[----:B------:R-:W-:Y:S02]  /*1960*/  LOP3.LUT R210, R210, 0xff0000, RZ, 0xc0, !PT ;  /* 0x00ff0000d2d27812 */ /* 0x000fe400078ec0ff */
[----:B------:R-:W-:Y:S01]  /*1970*/  SHF.R.U32.HI R13, RZ, 0x8, R8 ;  /* 0x00000008ff0d7819 */ /* 0x000fe20000011608 */
[----:B------:R-:W-:-:S03]  /*1980*/  IMAD.IADD R242, R5, 0x1, R86 ;  /* 0x0000000105f27824 */ /* 0x000fc600078e0256 */
[----:B------:R-:W-:Y:S02]  /*1990*/  LEA.HI R13, R210, R13, RZ, 0x10 ;  /* 0x0000000dd20d7211 */ /* 0x000fe400078f80ff */
[C---:B------:R-:W-:Y:S02]  /*19a0*/  IADD3 R83, R242.reuse, 0x40, -R241 ;  /* 0x00000040f2537810 */ /* 0x040fe40007ffe8f1 */
[----:B------:R-:W-:Y:S02]  /*19b0*/  IADD3 R12, R242, 0x3f, RZ ;  /* 0x0000003ff20c7810 */ /* 0x000fe40007ffe0ff */
[----:B------:R-:W-:Y:S01]  /*19c0*/  SHF.R.U32.HI R210, RZ, 0x10, R13 ;  /* 0x00000010ffd27819 */ /* 0x000fe2000001160d */
[----:B------:R-:W-:Y:S01]  /*19d0*/  IMAD.IADD R7, R83, 0x1, R0 ;  /* 0x0000000153077824 */ /* 0x000fe200078e0200 */
[----:B------:R-:W-:Y:S02]  /*19e0*/  SHF.R.S32.HI R9, RZ, 0x1f, R12 ;  /* 0x0000001fff097819 */ /* 0x000fe4000001140c */
[----:B------:R-:W-:-:S02]  /*19f0*/  ISETP.NE.AND P1, PT, R210, RZ, PT ;  /* 0x000000ffd200720c */ /* 0x000fc40003f25270 */
[----:B------:R-:W-:Y:S02]  /*1a00*/  SHF.R.S32.HI R0, RZ, 0x1f, R7 ;  /* 0x0000001fff007819 */ /* 0x000fe40000011407 */
[----:B------:R-:W-:Y:S02]  /*1a10*/  LEA.HI R9, R9, R12, RZ, 0x6 ;  /* 0x0000000c09097211 */ /* 0x000fe400078f30ff */
[----:B------:R-:W-:Y:S01]  /*1a20*/  LEA.HI R0, R0, R7, RZ, 0x6 ;  /* 0x0000000700007211 */ /* 0x000fe200078f30ff */
[----:B------:R-:W-:Y:S01]  /*1a30*/  IMAD.MOV.U32 R7, RZ, RZ, RZ ;  /* 0x000000ffff077224 */ /* 0x000fe200078e00ff */
[----:B------:R-:W-:Y:S02]  /*1a40*/  SHF.R.S32.HI R87, RZ, 0x6, R9 ;  /* 0x00000006ff577819 */ /* 0x000fe40000011409 */
[----:B------:R-:W-:Y:S02]  /*1a50*/  SHF.R.S32.HI R0, RZ, 0x6, R0 ;  /* 0x00000006ff007819 */ /* 0x000fe40000011400 */
[----:B------:R-:W-:-:S02]  /*1a60*/  LOP3.LUT R227, R13, 0xff, RZ, 0xc0, !PT ;  /* 0x000000ff0de37812 */ /* 0x000fc400078ec0ff */
[----:B------:R-:W-:Y:S02]  /*1a70*/  IMNMX R8, R87, R0, PT ;  /* 0x0000000057087217 */ /* 0x000fe40003800200 */
[----:B------:R-:W-:Y:S02]  /*1a80*/  SEL R85, R210, c[0x0][0x338], P1 ;  /* 0x0000ce00d2557a07 */ /* 0x000fe40000800000 */
[----:B------:R-:W-:-:S13]  /*1a90*/  ISETP.GE.AND P0, PT, R8, 0x1, PT ;  /* 0x000000010800780c */ /* 0x000fda0003f06270 */
        /* <DEDUP_REMOVED lines=27> */
.L_x_2257:
[----:B-1----:R-:W-:Y:S05]  /*1c50*/  BSYNC B0 ;  /* 0x0000000000007941 */ /* 0x002fea0003800000 */
.L_x_2256:
[----:B------:R-:W-:Y:S01]  /*1c60*/  IMAD R0, R227, R7, RZ ;  /* 0x00000007e3007224 */ /* 0x000fe200078e02ff */
[----:B------:R-:W-:-:S03]  /*1c70*/  SHF.R.S32.HI R84, RZ, 0x1f, R213 ;  /* 0x0000001fff547819 */ /* 0x000fc600000114d5 */
[----:B------:R-:W-:Y:S01]  /*1c80*/  IMAD.IADD R7, R0, 0x1, R7 ;  /* 0x0000000100077824 */ /* 0x000fe200078e0207 */
[-C--:B------:R-:W-:Y:S01]  /*1c90*/  LEA.HI R78, R84, R213.reuse, RZ, 0x2 ;  /* 0x000000d5544e7211 */ /* 0x080fe200078f10ff */
[--C-:B------:R-:W-:Y:S01]  /*1ca0*/  IMAD R0, R0, 0x40, -R5.reuse ;  /* 0x0000004000007824 */ /* 0x100fe200078e0a05 */
[----:B------:R-:W-:Y:S02]  /*1cb0*/  LEA.HI R12, R84, R213, RZ, 0x5 ;  /* 0x000000d5540c7211 */ /* 0x000fe400078f28ff */
[----:B------:R-:W-:Y:S02]  /*1cc0*/  IMNMX R8, R8, R7, PT ;  /* 0x0000000708087217 */ /* 0x000fe40003800200 */
[----:B------:R-:W-:Y:S02]  /*1cd0*/  IMNMX R0, RZ, R0, !PT ;  /* 0x00000000ff007217 */ /* 0x000fe40007800200 */
[----:B------:R-:W-:Y:S01]  /*1ce0*/  SHF.R.S32.HI R78, RZ, 0x1f, R78 ;  /* 0x0000001fff4e7819 */ /* 0x000fe2000001144e */
[----:B------:R-:W-:Y:S01]  /*1cf0*/  IMAD R7, R8, 0x40, -R5 ;  /* 0x0000004008077824 */ /* 0x000fe200078e0a05 */
[----:B------:R-:W-:-:S02]  /*1d00*/  SHF.R.U32.HI R14, RZ, 0x6, R0 ;  /* 0x00000006ff0e7819 */ /* 0x000fc40000011600 */
[----:B------:R-:W-:Y:S02]  /*1d10*/  LEA.HI R78, R78, R219, RZ, 0x3 ;  /* 0x000000db4e4e7211 */ /* 0x000fe400078f18ff */
[----:B------:R-:W-:Y:S01]  /*1d20*/  IMNMX R7, R7, R86, PT ;  /* 0x0000005607077217 */ /* 0x000fe20003800200 */
[----:B------:R-:W-:Y:S01]  /*1d30*/  IMAD.MOV.U32 R5, RZ, RZ, R14 ;  /* 0x000000ffff057224 */ /* 0x000fe200078e000e */
[----:B------:R-:W-:Y:S02]  /*1d40*/  LOP3.LUT R78, R78, 0xfffffff8, RZ, 0xc0, !PT ;  /* 0xfffffff84e4e7812 */ /* 0x000fe400078ec0ff */
[----:B------:R-:W-:Y:S02]  /*1d50*/  ISETP.GT.AND P0, PT, R7, R0, PT ;  /* 0x000000000700720c */ /* 0x000fe40003f04270 */
[----:B------:R-:W-:Y:S01]  /*1d60*/  SHF.R.S32.HI R12, RZ, 0x5, R12 ;  /* 0x00000005ff0c7819 */ /* 0x000fe2000001140c */
[----:B------:R-:W-:-:S04]  /*1d70*/  IMAD.IADD R78, R219, 0x1, -R78 ;  /* 0x00000001db4e7824 */ /* 0x000fc800078e0a4e */
[----:B------:R-:W-:Y:S02]  /*1d80*/  IMAD.SHL.U32 R77, R78, 0x40, RZ ;  /* 0x000000404e4d7824 */ /* 0x000fe400078e00ff */
[----:B------:R-:W-:-:S03]  /*1d90*/  IMAD.SHL.U32 R12, R12, 0x200, RZ ;  /* 0x000002000c0c7824 */ /* 0x000fc600078e00ff */
[----:B------:R-:W-:Y:S02]  /*1da0*/  LOP3.LUT R77, R77, 0x1c0, RZ, 0xc0, !PT ;  /* 0x000001c04d4d7812 */ /* 0x000fe400078ec0ff */
[----:B------:R-:W-:Y:S02]  /*1db0*/  @P0 IADD3 R7, R7, 0x3f, RZ ;  /* 0x0000003f07070810 */ /* 0x000fe40007ffe0ff */
[----:B------:R-:W-:Y:S02]  /*1dc0*/  SHF.R.U32.HI R13, RZ, 0x3, R77 ;  /* 0x00000003ff0d7819 */ /* 0x000fe4000001164d */
        /* <DEDUP_REMOVED lines=15> */
[----:B------:R-:W-:Y:S02]  /*1ec0*/  SHF.R.S32.HI R229, RZ, 0x1f, R228 ;  /* 0x0000001fffe57819 */ /* 0x000fe400000114e4 */
[----:B------:R-:W-:Y:S02]  /*1ed0*/  IADD3 R17, P0, R7, R4, RZ ;  /* 0x0000000407117210 */ /* 0x000fe40007f1e0ff */
[----:B------:R-:W-:-:S02]  /*1ee0*/  SEL R6, R79, RZ, !P5 ;  /* 0x000000ff4f067207 */ /* 0x000fc40006800000 */
[----:B------:R-:W-:Y:S01]  /*1ef0*/  LEA.HI.X.SX32 R8, R7, R8, 0x1, P0 ;  /* 0x0000000807087211 */ /* 0x000fe200000f0eff */
[----:B------:R-:W-:Y:S01]  /*1f00*/  IMAD.WIDE.U32 R18, R17, c[0x0][0x238], R228 ;  /* 0x00008e0011127a25 */ /* 0x000fe200078e00e4 */
[----:B------:R-:W-:Y:S02]  /*1f10*/  IADD3 R15, R5, -0x1, RZ ;  /* 0xffffffff050f7810 */ /* 0x000fe40007ffe0ff */
[----:B------:R-:W-:Y:S01]  /*1f20*/  IADD3 R152, R3, R81, RZ ;  /* 0x0000005103987210 */ /* 0x000fe20007ffe0ff */
[----:B------:R-:W-:Y:S01]  /*1f30*/  IMAD R0, R8, c[0x0][0x238], RZ ;  /* 0x00008e0008007a24 */ /* 0x000fe200078e02ff */
[----:B------:R-:W-:Y:S01]  /*1f40*/  SEL R148, R224, RZ, !P5 ;  /* 0x000000ffe0947207 */ /* 0x000fe20006800000 */
[----:B------:R-:W-:Y:S01]  /*1f50*/  IMAD.MOV.U32 R3, RZ, RZ, 0x6 ;  /* 0x00000006ff037424 */ /* 0x000fe200078e00ff */
[----:B------:R-:W-:Y:S01]  /*1f60*/  MOV R16, c[0x0][0x238] ;  /* 0x00008e0000107a02 */ /* 0x000fe20000000f00 */
[----:B------:R-:W-:Y:S01]  /*1f70*/  IMAD R0, R17, c[0x0][0x23c], R0 ;  /* 0x00008f0011007a24 */ /* 0x000fe200078e0200 */
[----:B------:R-:W-:Y:S01]  /*1f80*/  SHF.R.S32.HI R4, RZ, 0x1f, R15 ;  /* 0x0000001fff047819 */ /* 0x000fe2000001140f */
[----:B------:R-:W-:Y:S01]  /*1f90*/  IMAD R155, R6, c[0x0][0x248], RZ ;  /* 0x00009200069b7a24 */ /* 0x000fe200078e02ff */
[C---:B------:R-:W-:Y:S01]  /*1fa0*/  SHF.L.U64.HI R98, R16.reuse, R3, c[0x0][0x23c] ;  /* 0x00008f0010627619 */ /* 0x040fe20000010203 */
[----:B------:R-:W-:Y:S01]  /*1fb0*/  IMAD.IADD R19, R19, 0x1, R0 ;  /* 0x0000000113137824 */ /* 0x000fe200078e0200 */
[----:B------:R-:W-:Y:S01]  /*1fc0*/  SHF.L.U32 R100, R16, 0x6, RZ ;  /* 0x0000000610647819 */ /* 0x000fe200000006ff */
[----:B------:R-:W-:Y:S01]  /*1fd0*/  IMAD.IADD R0, R86, 0x1, -R7 ;  /* 0x0000000156007824 */ /* 0x000fe200078e0a07 */
[----:B------:R-:W-:Y:S01]  /*1fe0*/  SHF.L.U64.HI R101, R16, R103, c[0x0][0x23c] ;  /* 0x00008f0010657619 */ /* 0x000fe20000010267 */
[----:B------:R-:W-:Y:S01]  /*1ff0*/  IMAD.WIDE.U32 R146, R225, c[0x0][0x240], R18 ;  /* 0x00009000e1927a25 */ /* 0x000fe200078e0012 */
[----:B------:R-:W-:-:S02]  /*2000*/  ISETP.GE.AND P5, PT, R228, c[0x0][0x1d4], PT ;  /* 0x00007500e4007a0c */ /* 0x000fc40003fa6270 */
[----:B------:R-:W-:Y:S01]  /*2010*/  ISETP.GE.AND P4, PT, R215, c[0x0][0x1d4], PT ;  /* 0x00007500d7007a0c */ /* 0x000fe20003f86270 */
[----:B------:R-:W-:Y:S01]  /*2020*/  IMAD R147, R225, c[0x0][0x244], R147 ;  /* 0x00009100e1937a24 */ /* 0x000fe200078e0293 */
[----:B------:R-:W-:Y:S01]  /*2030*/  MOV R104, c[0x0][0x258] ;  /* 0x0000960000687a02 */ /* 0x000fe20000000f00 */
[----:B------:R-:W-:Y:S01]  /*2040*/  IMAD R0, R15, -0x40, R0 ;  /* 0xffffffc00f007824 */ /* 0x000fe200078e0200 */
[----:B------:R-:W-:Y:S01]  /*2050*/  SHF.L.U64.HI R94, R96, R3, c[0x0][0x1e4] ;  /* 0x00007900605e7619 */ /* 0x000fe20000010203 */
[----:B------:R-:W-:Y:S01]  /*2060*/  IMAD R155, R148, c[0x0][0x24c], R155 ;  /* 0x00009300949b7a24 */ /* 0x000fe200078e029b */
[----:B------:R-:W-:Y:S01]  /*2070*/  SHF.L.U64.HI R103, R104, R103, c[0x0][0x25c] ;  /* 0x0000970068677619 */ /* 0x000fe20000010267 */
[----:B------:R-:W-:Y:S01]  /*2080*/  IMAD.WIDE.U32 R146, R148, c[0x0][0x248], R146 ;  /* 0x0000920094927a25 */ /* 0x000fe200078e0092 */
[C---:B------:R-:W-:Y:S02]  /*2090*/  ISETP.GE.AND P1, PT, R0.reuse, 0x21, PT ;  /* 0x000000210000780c */ /* 0x040fe40003f26270 */
[----:B------:R-:W-:Y:S01]  /*20a0*/  ISETP.GE.AND P2, PT, R0, 0x1, PT ;  /* 0x000000010000780c */ /* 0x000fe20003f46270 */
[----:B------:R-:W-:Y:S01]  /*20b0*/  IMAD R7, R98, R15, RZ ;  /* 0x0000000f62077224 */ /* 0x000fe200078e02ff */
[----:B------:R-:W-:Y:S01]  /*20c0*/  IADD3 R155, R147, R155, RZ ;  /* 0x0000009b939b7210 */ /* 0x000fe20007ffe0ff */
[----:B------:R-:W-:Y:S01]  /*20d0*/  IMAD.MOV.U32 R154, RZ, RZ, R146 ;  /* 0x000000ffff9a7224 */ /* 0x000fe200078e0092 */
[----:B------:R-:W-:Y:S01]  /*20e0*/  SHF.R.S32.HI R0, RZ, 0x1f, R152 ;  /* 0x0000001fff007819 */ /* 0x000fe20000011498 */
[-C--:B------:R-:W-:Y:S01]  /*20f0*/  IMAD R7, R4, R100.reuse, R7 ;  /* 0x0000006404077224 */ /* 0x080fe200078e0207 */
[C---:B------:R-:W-:Y:S01]  /*2100*/  SHF.L.U64.HI R95, R104.reuse, R3, c[0x0][0x25c] ;  /* 0x00009700685f7619 */ /* 0x040fe20000010203 */
[----:B------:R-:W-:Y:S01]  /*2110*/  IMAD.WIDE.U32 R18, R15, R100, R154 ;  /* 0x000000640f127225 */ /* 0x000fe200078e009a */
[----:B------:R-:W-:-:S02]  /*2120*/  SHF.L.U32 R97, R104, 0x6, RZ ;  /* 0x0000000668617819 */ /* 0x000fc400000006ff */
[----:B------:R-:W-:Y:S01]  /*2130*/  SHF.R.S32.HI R143, RZ, 0x1f, R142 ;  /* 0x0000001fff8f7819 */ /* 0x000fe2000001148e */
[----:B------:R-:W-:Y:S01]  /*2140*/  IMAD.SHL.U32 R102, R16, 0x20, RZ ;  /* 0x0000002010667824 */ /* 0x000fe200078e00ff */
[----:B------:R-:W-:Y:S01]  /*2150*/  IADD3 R16, R19, R7, RZ ;  /* 0x0000000713107210 */ /* 0x000fe20007ffe0ff */
[----:B------:R-:W-:Y:S01]  /*2160*/  IMAD R8, R8, c[0x0][0x258], RZ ;  /* 0x0000960008087a24 */ /* 0x000fe200078e02ff */
[----:B------:R-:W-:Y:S01]  /*2170*/  @P2 LEA R26, P3, R18, c[0x0][0x220], 0x1 ;  /* 0x00008800121a2a11 */ /* 0x000fe200078608ff */
[C---:B------:R-:W-:Y:S01]  /*2180*/  IMAD.WIDE.U32 R20, R17.reuse, c[0x0][0x258], R228 ;  /* 0x0000960011147a25 */ /* 0x040fe200078e00e4 */
[----:B------:R-:W-:Y:S02]  /*2190*/  @P1 IADD3 R7, P0, R102, R18, RZ ;  /* 0x0000001266071210 */ /* 0x000fe40007f1e0ff */
[----:B------:R-:W-:Y:S01]  /*21a0*/  @P2 LEA.HI.X R27, R18, c[0x0][0x224], R16, 0x1, P3 ;  /* 0x00008900121b2a11 */ /* 0x000fe200018f0c10 */
[----:B------:R-:W-:Y:S01]  /*21b0*/  IMAD R8, R17, c[0x0][0x25c], R8 ;  /* 0x0000970011087a24 */ /* 0x000fe200078e0208 */
[----:B------:R-:W-:Y:S01]  /*21c0*/  ISETP.GE.AND P3, PT, R214, c[0x0][0x1d4], PT ;  /* 0x00007500d6007a0c */ /* 0x000fe20003f66270 */
[----:B------:R-:W-:Y:S01]  /*21d0*/  IMAD R9, R0, c[0x0][0x1e0], RZ ;  /* 0x0000780000097a24 */ /* 0x000fe200078e02ff */
[----:B------:R-:W-:Y:S01]  /*21e0*/  SHF.R.S32.HI R141, RZ, 0x1f, R140 ;  /* 0x0000001fff8d7819 */ /* 0x000fe2000001148c */
[----:B------:R-:W-:Y:S01]  /*21f0*/  IMAD.WIDE.U32 R22, R152, c[0x0][0x1e0], RZ ;  /* 0x0000780098167a25 */ /* 0x000fe200078e00ff */
[----:B------:R-:W-:Y:S01]  /*2200*/  IADD3 R21, R21, R8, RZ ;  /* 0x0000000815157210 */ /* 0x000fe20007ffe0ff */
[----:B------:R-:W-:Y:S01]  /*2210*/  @!PT LDS RZ, [RZ] ;  /* 0x00000000fffff984 */ /* 0x000fe20000000800 */
[----:B------:R-:W-:Y:S01]  /*2220*/  @!PT LDS RZ, [RZ] ;  /* 0x00000000fffff984 */ /* 0x000fe20000000800 */
[----:B------:R-:W-:Y:S01]  /*2230*/  @!PT LDS RZ, [RZ] ;  /* 0x00000000fffff984 */ /* 0x000fe20000000800 */
[----:B------:R1:W-:Y:S02]  /*2240*/  @P2 LDGSTS.E.BYPASS.LTC128B.128 [R138+0xc100], [R26.64], !P5 ;  /* 0x0c1000001a8a2fae */ /* 0x0003e4000e901d48 */
[----:B------:R-:W-:Y:S01]  /*2250*/  @P1 IMAD.X R8, R16, 0x1, R101, P0 ;  /* 0x0000000110081824 */ /* 0x000fe200000e0665 */
[----:B------:R-:W-:Y:S01]  /*2260*/  @P1 LEA R24, P0, R7, c[0x0][0x220], 0x1 ;  /* 0x0000880007181a11 */ /* 0x000fe200078008ff */
[----:B------:R-:W-:Y:S01]  /*2270*/  IMAD R9, R152, c[0x0][0x1e4], R9 ;  /* 0x0000790098097a24 */ /* 0x000fe200078e0209 */
[----:B------:R1:W-:Y:S01]  /*2280*/  @P2 LDGSTS.E.BYPASS.LTC128B.128 [R138+0xe100], [R26.64+0x80], !P4 ;  /* 0x0e1000801a8a2fae */ /* 0x0003e2000e101d48 */
[----:B------:R-:W-:Y:S01]  /*2290*/  IMAD.WIDE.U32 R20, R225, c[0x0][0x260], R20 ;  /* 0x00009800e1147a25 */ /* 0x000fe200078e0014 */
[----:B------:R-:W-:-:S02]  /*22a0*/  @P1 LEA.HI.X R25, R7, c[0x0][0x224], R8, 0x1, P0 ;  /* 0x0000890007191a11 */ /* 0x000fc400000f0c08 */
[----:B------:R-:W-:Y:S01]  /*22b0*/  ISETP.NE.AND P0, PT, R2, RZ, PT ;  /* 0x000000ff0200720c */ /* 0x000fe20003f05270 */
[----:B------:R-:W-:Y:S01]  /*22c0*/  IMAD.IADD R23, R23, 0x1, R9 ;  /* 0x0000000117177824 */ /* 0x000fe200078e0209 */
[----:B------:R-:W-:Y:S01]  /*22d0*/  SHF.R.S32.HI R9, RZ, 0x1f, R219 ;  /* 0x0000001fff097819 */ /* 0x000fe200000114db */
[----:B------:R-:W-:Y:S01]  /*22e0*/  IMAD R91, R6, c[0x0][0x268], RZ ;  /* 0x00009a00065b7a24 */ /* 0x000fe200078e02ff */
[----:B------:R-:W-:Y:S01]  /*22f0*/  MOV R6, R20 ;  /* 0x0000001400067202 */ /* 0x000fe20000000f00 */
[C---:B------:R-:W-:Y:S01]  /*2300*/  IMAD.WIDE.U32 R150, R225.reuse, c[0x0][0x1e8], R22 ;  /* 0x00007a00e1967a25 */ /* 0x040fe200078e0016 */
[----:B------:R1:W-:Y:S03]  /*2310*/  @P2 LDGSTS.E.BYPASS.LTC128B.128 [R138+0x10100], [R26.64+0x100], !P3 ;  /* 0x101001001a8a2fae */ /* 0x0003e6000d901d48 */
[----:B------:R-:W-:Y:S01]  /*2320*/  IMAD R7, R225, c[0x0][0x264], R21 ;  /* 0x00009900e1077a24 */ /* 0x000fe200078e0215 */
[----:B------:R1:W-:Y:S01]  /*2330*/  @P1 LDGSTS.E.BYPASS.LTC128B.128 [R138+0xd100], [R24.64], !P5 ;  /* 0x0d100000188a1fae */ /* 0x0003e2000e901d48 */
[----:B------:R-:W-:-:S02]  /*2340*/  IMAD R2, R9, c[0x0][0x1e0], RZ ;  /* 0x0000780009027a24 */ /* 0x000fc400078e02ff */
[----:B------:R-:W-:Y:S01]  /*2350*/  IMAD R151, R225, c[0x0][0x1ec], R151 ;  /* 0x00007b00e1977a24 */ /* 0x000fe200078e0297 */
[----:B------:R1:W-:Y:S01]  /*2360*/  @P1 LDGSTS.E.BYPASS.LTC128B.128 [R138+0xf100], [R24.64+0x80], !P4 ;  /* 0x0f100080188a1fae */ /* 0x0003e2000e101d48 */
[C---:B------:R-:W-:Y:S02]  /*2370*/  IMAD R91, R148.reuse, c[0x0][0x26c], R91 ;  /* 0x00009b00945b7a24 */ /* 0x040fe400078e025b */
[----:B------:R-:W-:Y:S01]  /*2380*/  IMAD.WIDE.U32 R148, R148, c[0x0][0x268], R6 ;  /* 0x00009a0094947a25 */ /* 0x000fe200078e0006 */
[----:B------:R1:W-:Y:S03]  /*2390*/  @P1 LDGSTS.E.BYPASS.LTC128B.128 [R138+0x11100], [R24.64+0x100], !P3 ;  /* 0x11100100188a1fae */ /* 0x0003e6000d901d48 */
[----:B------:R-:W-:Y:S01]  /*23a0*/  IMAD R99, R219, c[0x0][0x1e4], R2 ;  /* 0x00007900db637a24 */ /* 0x000fe200078e0202 */
[----:B------:R-:W0:Y:S01]  /*23b0*/  LDGDEPBAR ;  /* 0x00000000000079af */ /* 0x000e220000000000 */
[----:B------:R-:W-:Y:S01]  /*23c0*/  WARPSYNC 0xffffffff ;  /* 0xffffffff00007948 */ /* 0x000fe20003800000 */
[----:B------:R-:W-:Y:S01]  /*23d0*/  IMAD.SHL.U32 R96, R96, 0x40, RZ ;  /* 0x0000004060607824 */ /* 0x000fe200078e00ff */
[----:B------:R-:W-:Y:S01]  /*23e0*/  IADD3 R91, R149, R91, RZ ;  /* 0x0000005b955b7210 */ /* 0x000fe20007ffe0ff */
[----:B------:R-:W-:Y:S01]  /*23f0*/  IMAD.SHL.U32 R104, R104, 0x20, RZ ;  /* 0x0000002068687824 */ /* 0x000fe200078e00ff */
[----:B------:R-:W-:-:S02]  /*2400*/  IADD3 R99, R157, R99, RZ ;  /* 0x000000639d637210 */ /* 0x000fc40007ffe0ff */
        /* <DEDUP_REMOVED lines=12> */
[----:B-----5:R-:W-:Y:S01]  /*24d0*/  SHF.R.S32.HI R117, RZ, 0x1f, R76 ;  /* 0x0000001fff757819 */ /* 0x020fe2000001144c */
[----:B------:R-:W-:Y:S02]  /*24e0*/  IMAD.MOV.U32 R90, RZ, RZ, R148 ;  /* 0x000000ffff5a7224 */ /* 0x000fe400078e0094 */
[-C--:B------:R-:W-:Y:S01]  /*24f0*/  IMAD R4, R4, R97.reuse, R2 ;  /* 0x0000006104047224 */ /* 0x080fe200078e0202 */
[----:B------:R-:W-:Y:S01]  /*2500*/  ULDC.U8 UR4, c[0x0][0x298] ;  /* 0x0000a60000047ab9 */ /* 0x000fe20000000000 */
[----:B------:R-:W-:-:S04]  /*2510*/  IMAD.WIDE.U32 R6, R15, R97, R90 ;  /* 0x000000610f067225 */ /* 0x000fc800078e005a */
[----:B------:R-:W-:Y:S01]  /*2520*/  IMAD.IADD R4, R7, 0x1, R4 ;  /* 0x0000000107047824 */ /* 0x000fe200078e0204 */
[----:B------:R-:W-:Y:S01]  /*2530*/  @P0 IADD3 R17, R5, -0x2, RZ ;  /* 0xfffffffe05110810 */ /* 0x000fe20007ffe0ff */
[----:B------:R-:W-:Y:S01]  /*2540*/  IMAD.MOV.U32 R92, RZ, RZ, 0x1 ;  /* 0x00000001ff5c7424 */ /* 0x000fe200078e00ff */
[----:B------:R-:W-:Y:S01]  /*2550*/  @P2 LEA R18, P6, R6, c[0x0][0x250], 0x1 ;  /* 0x0000940006122a11 */ /* 0x000fe200078c08ff */
[----:B------:R-:W-:Y:S01]  /*2560*/  IMAD R158, R9, c[0x0][0x280], RZ ;  /* 0x0000a000099e7a24 */ /* 0x000fe200078e02ff */
[----:B------:R-:W-:Y:S01]  /*2570*/  @P0 SHF.R.S32.HI R2, RZ, 0x1f, R17 ;  /* 0x0000001fff020819 */ /* 0x000fe20000011411 */
[----:B------:R-:W-:Y:S01]  /*2580*/  @P0 IMAD R7, R98, R17, RZ ;  /* 0x0000001162070224 */ /* 0x000fe200078e02ff */
[----:B------:R-:W-:Y:S01]  /*2590*/  @P2 LEA.HI.X R19, R6, c[0x0][0x254], R4, 0x1, P6 ;  /* 0x0000950006132a11 */ /* 0x000fe200030f0c04 */
[----:B------:R-:W-:Y:S01]  /*25a0*/  @P0 IMAD.WIDE.U32 R16, R17, R100, R154 ;  /* 0x0000006411100225 */ /* 0x000fe200078e009a */
[----:B------:R-:W-:-:S03]  /*25b0*/  @P1 IADD3 R5, P6, R104, R6, RZ ;  /* 0x0000000668051210 */ /* 0x000fc60007fde0ff */
[----:B------:R-:W-:Y:S01]  /*25c0*/  @P0 IMAD R2, R2, R100, R7 ;  /* 0x0000006402020224 */ /* 0x000fe200078e0207 */
[----:B------:R-:W-:Y:S01]  /*25d0*/  @!PT LDS RZ, [RZ] ;  /* 0x00000000fffff984 */ /* 0x000fe20000000800 */
[----:B------:R-:W-:Y:S01]  /*25e0*/  @!PT LDS RZ, [RZ] ;  /* 0x00000000fffff984 */ /* 0x000fe20000000800 */
[----:B------:R-:W-:Y:S01]  /*25f0*/  @!PT LDS RZ, [RZ] ;  /* 0x00000000fffff984 */ /* 0x000fe20000000800 */
[----:B------:R1:W-:Y:S01]  /*2600*/  @P2 LDGSTS.E.BYPASS.LTC128B.128 [R138+0x100], [R18.64], !P5 ;  /* 0x00100000128a2fae */ /* 0x0003e2000e901d48 */
[----:B------:R-:W-:Y:S02]  /*2610*/  IMAD.MOV.U32 R7, RZ, RZ, c[0x0][0x27c] ;  /* 0x00009f00ff077624 */ /* 0x000fe400078e00ff */
[----:B------:R-:W-:Y:S01]  /*2620*/  @P1 IMAD.X R4, R4, 0x1, R103, P6 ;  /* 0x0000000104041824 */ /* 0x000fe200030e0667 */
[----:B------:R1:W-:Y:S01]  /*2630*/  @P2 LDGSTS.E.BYPASS.LTC128B.128 [R138+0x2100], [R18.64+0x80], !P4 ;  /* 0x02100080128a2fae */ /* 0x0003e2000e101d48 */
[----:B------:R-:W-:Y:S01]  /*2640*/  IMAD.SHL.U32 R7, R7, 0x2, RZ ;  /* 0x0000000207077824 */ /* 0x000fe200078e00ff */
[----:B------:R-:W-:Y:S01]  /*2650*/  @P0 LEA R20, P6, R16, c[0x0][0x220], 0x1 ;  /* 0x0000880010140a11 */ /* 0x000fe200078c08ff */
[----:B------:R-:W-:Y:S01]  /*2660*/  @P0 IMAD.IADD R2, R17, 0x1, R2 ;  /* 0x0000000111020824 */ /* 0x000fe200078e0202 */
[----:B------:R1:W-:Y:S01]  /*2670*/  @P2 LDGSTS.E.BYPASS.LTC128B.128 [R138+0x4100], [R18.64+0x100], !P3 ;  /* 0x04100100128a2fae */ /* 0x0003e2000d901d48 */
[----:B------:R-:W-:Y:S01]  /*2680*/  @P1 LEA R24, P2, R5, c[0x0][0x250], 0x1 ;  /* 0x0000940005181a11 */ /* 0x000fe200078408ff */
[----:B------:R-:W-:Y:S01]  /*2690*/  IMAD.WIDE.U32 R22, R225, c[0x0][0x210], R142 ;  /* 0x00008400e1167a25 */ /* 0x000fe200078e008e */
[----:B------:R-:W-:-:S02]  /*26a0*/  IADD3 R8, -R7, c[0x0][0x1d4], RZ ;  /* 0x0000750007087a10 */ /* 0x000fc40007ffe1ff */
[----:B------:R-:W-:Y:S01]  /*26b0*/  @P1 LEA.HI.X R25, R5, c[0x0][0x254], R4, 0x1, P2 ;  /* 0x0000950005191a11 */ /* 0x000fe200010f0c04 */
[----:B------:R-:W-:Y:S01]  /*26c0*/  IMAD R158, R219, c[0x0][0x284], R158 ;  /* 0x0000a100db9e7a24 */ /* 0x000fe200078e029e */
[----:B------:R-:W-:Y:S01]  /*26d0*/  ISETP.GE.AND P2, PT, R142, c[0x0][0x27c], PT ;  /* 0x00009f008e007a0c */ /* 0x000fe20003f46270 */
[----:B------:R-:W-:Y:S01]  /*26e0*/  IMAD R123, R123, c[0x0][0x218], RZ ;  /* 0x000086007b7b7a24 */ /* 0x000fe200078e02ff */
[----:B------:R-:W-:Y:S01]  /*26f0*/  @P0 LEA.HI.X R21, R16, c[0x0][0x224], R2, 0x1, P6 ;  /* 0x0000890010150a11 */ /* 0x000fe200030f0c02 */
[----:B------:R-:W-:Y:S01]  /*2700*/  IMAD.WIDE.U32 R16, R219, c[0x0][0x280], R140 ;  /* 0x0000a000db107a25 */ /* 0x000fe200078e008c */
[----:B------:R-:W-:Y:S01]  /*2710*/  ISETP.GE.AND P6, PT, R137, c[0x0][0x27c], PT ;  /* 0x00009f0089007a0c */ /* 0x000fe20003fc6270 */
[----:B------:R2:W-:Y:S01]  /*2720*/  @P1 LDGSTS.E.BYPASS.LTC128B.128 [R138+0x1100], [R24.64], !P5 ;  /* 0x01100000188a1fae */ /* 0x0005e2000e901d48 */
[----:B------:R-:W-:Y:S01]  /*2730*/  SEL R5, RZ, c[0x0][0x27c], !P2 ;  /* 0x00009f00ff057a07 */ /* 0x000fe20005000000 */
[----:B------:R-:W-:Y:S01]  /*2740*/  IMAD.WIDE.U32 R162, R219, c[0x0][0x280], R142 ;  /* 0x0000a000dba27a25 */ /* 0x000fe200078e008e */
[----:B------:R-:W-:Y:S01]  /*2750*/  SEL R2, RZ, c[0x0][0x27c], !P6 ;  /* 0x00009f00ff027a07 */ /* 0x000fe20007000000 */
[----:B------:R2:W-:Y:S02]  /*2760*/  @P1 LDGSTS.E.BYPASS.LTC128B.128 [R138+0x3100], [R24.64+0x80], !P4 ;  /* 0x03100080188a1fae */ /* 0x0005e4000e101d48 */
[----:B------:R-:W-:-:S02]  /*2770*/  IMAD R23, R225, c[0x0][0x214], R23 ;  /* 0x00008500e1177a24 */ /* 0x000fc400078e0217 */
[----:B------:R-:W-:Y:S01]  /*2780*/  IMAD.IADD R159, R158, 0x1, R17 ;  /* 0x000000019e9f7824 */ /* 0x000fe200078e0211 */
[----:B------:R2:W-:Y:S01]  /*2790*/  @P1 LDGSTS.E.BYPASS.LTC128B.128 [R138+0x5100], [R24.64+0x100], !P3 ;  /* 0x05100100188a1fae */ /* 0x0005e2000d901d48 */
[C---:B------:R-:W-:Y:S02]  /*27a0*/  IMAD R123, R144.reuse, c[0x0][0x21c], R123 ;  /* 0x00008700907b7a24 */ /* 0x040fe400078e027b */
[----:B------:R-:W-:Y:S01]  /*27b0*/  IMAD.IADD R163, R163, 0x1, R158 ;  /* 0x00000001a3a37824 */ /* 0x000fe200078e029e */
[----:B------:R-:W0:Y:S01]  /*27c0*/  LDGDEPBAR ;  /* 0x00000000000079af */ /* 0x000e220000000000 */
[----:B------:R-:W-:Y:S01]  /*27d0*/  IMAD.WIDE.U32 R144, R144, c[0x0][0x218], R22 ;  /* 0x0000860090907a25 */ /* 0x000fe200078e0016 */
[CC--:B-1----:R-:W-:Y:S02]  /*27e0*/  SEL R18, R7.reuse, R8.reuse, !P2 ;  /* 0x0000000807127207 */ /* 0x0c2fe40005000000 */
[----:B------:R-:W-:Y:S01]  /*27f0*/  ISETP.GE.AND P2, PT, R136, c[0x0][0x27c], PT ;  /* 0x00009f0088007a0c */ /* 0x000fe20003f46270 */
[----:B------:R-:W-:Y:S01]  /*2800*/  IMAD.MOV.U32 R158, RZ, RZ, R16 ;  /* 0x000000ffff9e7224 */ /* 0x000fe200078e0010 */
[-C--:B------:R-:W-:Y:S01]  /*2810*/  SEL R19, R7, R8.reuse, !P6 ;  /* 0x0000000807137207 */ /* 0x080fe20007000000 */
[----:B------:R-:W-:Y:S01]  /*2820*/  IMAD R160, R9, c[0x0][0x290], RZ ;  /* 0x0000a40009a07a24 */ /* 0x000fe200078e02ff */
[----:B------:R-:W-:Y:S01]  /*2830*/  SEL R8, R7, R8, !P2 ;  /* 0x0000000807087207 */ /* 0x000fe20005000000 */
[----:B------:R2:W-:Y:S01]  /*2840*/  @P0 LDGSTS.E.BYPASS.LTC128B.128 [R138+0x12100], [R20.64], !P5 ;  /* 0x12100000148a0fae */ /* 0x0005e2000e901d48 */
[C---:B------:R-:W-:Y:S01]  /*2850*/  IADD3 R152, P6, R219.reuse, R152, RZ ;  /* 0x00000098db987210 */ /* 0x040fe20007fde0ff */
[----:B------:R-:W-:Y:S01]  /*2860*/  IMAD R160, R219, c[0x0][0x294], R160 ;  /* 0x0000a500dba07a24 */ /* 0x000fe200078e02a0 */
[----:B------:R-:W-:Y:S01]  /*2870*/  SEL R7, RZ, c[0x0][0x27c], !P2 ;  /* 0x00009f00ff077a07 */ /* 0x000fe20005000000 */
[----:B------:R2:W-:Y:S01]  /*2880*/  @P0 LDGSTS.E.BYPASS.LTC128B.128 [R138+0x14100], [R20.64+0x80], !P4 ;  /* 0x14100080148a0fae */ /* 0x0005e2000e101d48 */
[----:B------:R-:W-:Y:S01]  /*2890*/  ISETP.LE.AND P2, PT, R92, c[0x0][0x27c], PT ;  /* 0x00009f005c007a0c */ /* 0x000fe20003f43270 */
[----:B------:R-:W-:Y:S01]  /*28a0*/  IMAD.X R153, R0, 0x1, R9, P6 ;  /* 0x0000000100997824 */ /* 0x000fe200030e0609 */
[----:B------:R-:W-:Y:S01]  /*28b0*/  LOP3.LUT P6, RZ, R78, 0x4, RZ, 0xc0, !PT ;  /* 0x000000044eff7812 */ /* 0x000fe200078cc0ff */
[----:B------:R-:W-:Y:S01]  /*28c0*/  IMAD.IADD R22, R136, 0x1, R7 ;  /* 0x0000000188167824 */ /* 0x000fe200078e0207 */
[----:B------:R-:W-:Y:S01]  /*28d0*/  P2R R0, PR, RZ, 0x4 ;  /* 0x00000004ff007803 */ /* 0x000fe20000000000 */
[----:B------:R-:W-:Y:S01]  /*28e0*/  IMAD.IADD R0, R142, 0x1, R5 ;  /* 0x000000018e007824 */ /* 0x000fe200078e0205 */
[----:B------:R-:W-:Y:S01]  /*28f0*/  SHF.R.S32.HI R7, RZ, 0x1f, R8 ;  /* 0x0000001fff077819 */ /* 0x000fe20000011408 */
[----:B------:R-:W-:Y:S01]  /*2900*/  IMAD.IADD R5, R137, 0x1, R2 ;  /* 0x0000000189057824 */ /* 0x000fe200078e0202 */
[----:B------:R-:W-:Y:S01]  /*2910*/  SHF.R.S32.HI R9, RZ, 0x1f, R22 ;  /* 0x0000001fff097819 */ /* 0x000fe20000011416 */
[----:B------:R2:W-:Y:S01]  /*2920*/  @P0 LDGSTS.E.BYPASS.LTC128B.128 [R138+0x16100], [R20.64+0x100], !P3 ;  /* 0x16100100148a0fae */ /* 0x0005e2000d901d48 */
[----:B------:R-:W-:Y:S01]  /*2930*/  SHF.R.S32.HI R17, RZ, 0x1f, R0 ;  /* 0x0000001fff117819 */ /* 0x000fe20000011400 */
[----:B------:R-:W-:Y:S01]  /*2940*/  IMAD.WIDE.U32 R164, R219, c[0x0][0x290], R142 ;  /* 0x0000a400dba47a25 */ /* 0x000fe200078e008e */
[----:B------:R-:W-:-:S02]  /*2950*/  SHF.R.S32.HI R16, RZ, 0x1f, R5 ;  /* 0x0000001fff107819 */ /* 0x000fc40000011405 */
[-C--:B------:R-:W-:Y:S01]  /*2960*/  LEA.HI R6, R17, R0.reuse, RZ, 0x3 ;  /* 0x0000000011067211 */ /* 0x080fe200078f18ff */
[----:B------:R-:W-:Y:S01]  /*2970*/  IMAD.WIDE.U32 R26, R219, c[0x0][0x290], R140 ;  /* 0x0000a400db1a7a25 */ /* 0x000fe200078e008c */
[----:B------:R-:W-:Y:S02]  /*2980*/  LEA.HI R17, R17, R0, RZ, 0x6 ;  /* 0x0000000011117211 */ /* 0x000fe400078f30ff */
[-C--:B------:R-:W-:Y:S01]  /*2990*/  LEA.HI R4, R16, R5.reuse, RZ, 0x3 ;  /* 0x0000000510047211 */ /* 0x080fe200078f18ff */
[----:B------:R-:W-:Y:S01]  /*29a0*/  IMAD.IADD R165, R165, 0x1, R160 ;  /* 0x00000001a5a57824 */ /* 0x000fe200078e02a0 */
[----:B------:R-:W-:Y:S01]  /*29b0*/  SHF.R.S32.HI R0, RZ, 0x1f, R19 ;  /* 0x0000001fff007819 */ /* 0x000fe20000011413 */
[----:B------:R-:W-:Y:S01]  /*29c0*/  IMAD.IADD R161, R160, 0x1, R27 ;  /* 0x00000001a0a17824 */ /* 0x000fe200078e021b */
[----:B------:R-:W-:Y:S01]  /*29d0*/  LEA.HI R16, R16, R5, RZ, 0x6 ;  /* 0x0000000510107211 */ /* 0x000fe200078f30ff */
[----:B------:R-:W-:Y:S01]  /*29e0*/  IMAD.MOV.U32 R160, RZ, RZ, R26 ;  /* 0x000000ffffa07224 */ /* 0x000fe200078e001a */
[-C--:B------:R-:W-:Y:S01]  /*29f0*/  LEA.HI R2, R9, R22.reuse, RZ, 0x3 ;  /* 0x0000001609027211 */ /* 0x080fe200078f18ff */
[----:B------:R-:W-:Y:S01]  /*2a00*/  IMAD R119, R117, c[0x0][0x290], RZ ;  /* 0x0000a40075777a24 */ /* 0x000fe200078e02ff */
[----:B------:R-:W-:Y:S01]  /*2a10*/  LEA.HI R0, R0, R19, RZ, 0x4 ;  /* 0x0000001300007211 */ /* 0x000fe200078f20ff */
[----:B------:R-:W-:Y:S01]  /*2a20*/  IMAD.SHL.U32 R19, R17, 0x40, RZ ;  /* 0x0000004011137824 */ /* 0x000fe200078e00ff */
[----:B------:R-:W-:Y:S01]  /*2a30*/  LEA.HI R9, R9, R22, RZ, 0x6 ;  /* 0x0000001609097211 */ /* 0x000fe200078f30ff */
[----:B------:R-:W-:Y:S01]  /*2a40*/  IMAD.SHL.U32 R17, R16, 0x40, RZ ;  /* 0x0000004010117824 */ /* 0x000fe200078e00ff */
[----:B------:R-:W-:Y:S01]  /*2a50*/  LOP3.LUT R22, R77, 0x38, R4, 0xf8, !PT ;  /* 0x000000384d167812 */ /* 0x000fe200078ef804 */
[----:B------:R-:W-:Y:S01]  /*2a60*/  IMAD R117, R117, c[0x0][0x280], RZ ;  /* 0x0000a00075757a24 */ /* 0x000fe200078e02ff */
[----:B------:R-:W-:Y:S01]  /*2a70*/  LEA.HI R7, R7, R8, RZ, 0x4 ;  /* 0x0000000807077211 */ /* 0x000fe200078f20ff */
[----:B------:R-:W-:Y:S01]  /*2a80*/  IMAD.SHL.U32 R8, R9, 0x40, RZ ;  /* 0x0000004009087824 */ /* 0x000fe200078e00ff */
[----:B------:R-:W-:Y:S01]  /*2a90*/  LOP3.LUT R9, R17, 0xfffff000, RZ, 0xc0, !PT ;  /* 0xfffff00011097812 */ /* 0x000fe200078ec0ff */
[----:B------:R-:W-:Y:S01]  /*2aa0*/  IMAD.MOV.U32 R108, RZ, RZ, c[0x0][0x290] ;  /* 0x0000a400ff6c7624 */ /* 0x000fe200078e00ff */
[----:B------:R-:W-:Y:S01]  /*2ab0*/  LOP3.LUT R113, R22, R13, RZ, 0x3c, !PT ;  /* 0x0000000d16717212 */ /* 0x000fe200078e3cff */
[----:B------:R-:W-:Y:S01]  /*2ac0*/  IMAD.MOV.U32 R112, RZ, RZ, c[0x0][0x280] ;  /* 0x0000a000ff707624 */ /* 0x000fe200078e00ff */
[----:B------:R-:W-:Y:S01]  /*2ad0*/  SHF.R.S32.HI R7, RZ, 0x4, R7 ;  /* 0x00000004ff077819 */ /* 0x000fe20000011407 */
[C---:B------:R-:W-:Y:S01]  /*2ae0*/  IMAD R119, R76.reuse, c[0x0][0x294], R119 ;  /* 0x0000a5004c777a24 */ /* 0x040fe200078e0277 */
[----:B------:R-:W-:Y:S01]  /*2af0*/  IADD3 R113, R113, R9, R12 ;  /* 0x0000000971717210 */ /* 0x000fe20007ffe00c */
[C---:B------:R-:W-:Y:S01]  /*2b00*/  IMAD R117, R76.reuse, c[0x0][0x284], R117 ;  /* 0x0000a1004c757a24 */ /* 0x040fe200078e0275 */
[----:B------:R-:W-:Y:S01]  /*2b10*/  SHF.R.S32.HI R9, RZ, 0x4, R0 ;  /* 0x00000004ff097819 */ /* 0x000fe20000011400 */
[----:B------:R-:W-:Y:S01]  /*2b20*/  IMAD.WIDE.U32 R164, R76, c[0x0][0x290], R164 ;  /* 0x0000a4004ca47a25 */ /* 0x000fe200078e00a4 */
[----:B------:R-:W-:-:S02]  /*2b30*/  SHF.R.S32.HI R5, RZ, 0x1f, R18 ;  /* 0x0000001fff057819 */ /* 0x000fc40000011412 */
[----:B------:R-:W-:Y:S01]  /*2b40*/  LEA.HI.SX32 R114, R2, R7, 0x1d ;  /* 0x0000000702727211 */ /* 0x000fe200078feaff */
[----:B------:R-:W-:Y:S01]  /*2b50*/  IMAD.WIDE.U32 R162, R76, c[0x0][0x280], R162 ;  /* 0x0000a0004ca27a25 */ /* 0x000fe200078e00a2 */
[----:B------:R-:W-:Y:S02]  /*2b60*/  LEA.HI.SX32 R116, R4, R9, 0x1d ;  /* 0x0000000904747211 */ /* 0x000fe400078feaff */
[----:B------:R-:W-:Y:S01]  /*2b70*/  LEA.HI R5, R5, R18, RZ, 0x4 ;  /* 0x0000001205057211 */ /* 0x000fe200078f20ff */
[C---:B------:R-:W-:Y:S01]  /*2b80*/  IMAD.WIDE.U32 R160, R76.reuse, c[0x0][0x290], R160 ;  /* 0x0000a4004ca07a25 */ /* 0x040fe200078e00a0 */
[----:B------:R-:W-:Y:S02]  /*2b90*/  SHF.R.S32.HI R9, RZ, 0x1f, R114 ;  /* 0x0000001fff097819 */ /* 0x000fe40000011472 */
[----:B------:R-:W-:Y:S01]  /*2ba0*/  LOP3.LUT R18, R77, 0x38, R2, 0xf8, !PT ;  /* 0x000000384d127812 */ /* 0x000fe200078ef802 */
[----:B------:R-:W-:Y:S01]  /*2bb0*/  IMAD.WIDE.U32 R158, R76, c[0x0][0x280], R158 ;  /* 0x0000a0004c9e7a25 */ /* 0x000fe200078e009e */
[----:B------:R-:W-:-:S02]  /*2bc0*/  LEA.HI R0, R9, R114, RZ, 0x3 ;  /* 0x0000007209007211 */ /* 0x000fc400078f18ff */
[----:B------:R-:W-:Y:S01]  /*2bd0*/  LOP3.LUT R8, R8, 0xfffff000, RZ, 0xc0, !PT ;  /* 0xfffff00008087812 */ /* 0x000fe200078ec0ff */
[----:B------:R-:W-:Y:S01]  /*2be0*/  IMAD.SHL.U32 R114, R114, 0x8, RZ ;  /* 0x0000000872727824 */ /* 0x000fe200078e00ff */
[----:B------:R-:W-:Y:S01]  /*2bf0*/  LOP3.LUT R111, R18, R13, RZ, 0x3c, !PT ;  /* 0x0000000d126f7212 */ /* 0x000fe200078e3cff */
[----:B------:R-:W-:Y:S01]  /*2c00*/  IMAD.SHL.U32 R0, R0, 0x200, RZ ;  /* 0x0000020000007824 */ /* 0x000fe200078e00ff */
[----:B------:R-:W-:Y:S01]  /*2c10*/  SHF.R.S32.HI R5, RZ, 0x4, R5 ;  /* 0x00000004ff057819 */ /* 0x000fe20000011405 */
[----:B------:R-:W-:Y:S01]  /*2c20*/  IMAD.IADD R121, R165, 0x1, R119 ;  /* 0x00000001a5797824 */ /* 0x000fe200078e0277 */
[----:B------:R-:W-:Y:S01]  /*2c30*/  IADD3 R111, R111, R8, R12 ;  /* 0x000000086f6f7210 */ /* 0x000fe20007ffe00c */
[----:B------:R-:W-:Y:S01]  /*2c40*/  IMAD.IADD R120, R163, 0x1, R117 ;  /* 0x00000001a3787824 */ /* 0x000fe200078e0275 */
[----:B------:R-:W-:Y:S01]  /*2c50*/  LOP3.LUT R8, R77, 0x38, R114, 0xf8, !PT ;  /* 0x000000384d087812 */ /* 0x000fe200078ef872 */
[----:B------:R-:W-:Y:S01]  /*2c60*/  IMAD.MOV.U32 R58, RZ, RZ, 0x1 ;  /* 0x00000001ff3a7424 */ /* 0x000fe200078e00ff */
[----:B------:R-:W-:Y:S01]  /*2c70*/  LEA.HI.SX32 R118, R6, R5, 0x1d ;  /* 0x0000000506767211 */ /* 0x000fe200078feaff */
[----:B------:R-:W-:Y:S01]  /*2c80*/  IMAD.MOV.U32 R45, RZ, RZ, RZ ;  /* 0x000000ffff2d7224 */ /* 0x000fe200078e00ff */
[----:B------:R-:W-:Y:S01]  /*2c90*/  LOP3.LUT R105, R8, R13, RZ, 0x3c, !PT ;  /* 0x0000000d08697212 */ /* 0x000fe200078e3cff */
[----:B------:R-:W-:Y:S01]  /*2ca0*/  IMAD.IADD R123, R145, 0x1, R123 ;  /* 0x00000001917b7824 */ /* 0x000fe200078e027b */
[C---:B------:R-:W-:Y:S01]  /*2cb0*/  @P0 LEA R8, P1, R102.reuse, R20, 0x1 ;  /* 0x0000001466080211 */ /* 0x040fe200078208ff */
[----:B------:R-:W-:Y:S01]  /*2cc0*/  IMAD.IADD R119, R119, 0x1, R161 ;  /* 0x0000000177777824 */ /* 0x000fe200078e02a1 */
[----:B------:R-:W-:Y:S01]  /*2cd0*/  SHF.R.S32.HI R7, RZ, 0x1f, R118 ;  /* 0x0000001fff077819 */ /* 0x000fe20000011476 */
[----:B------:R-:W-:Y:S01]  /*2ce0*/  IMAD.IADD R117, R117, 0x1, R159 ;  /* 0x0000000175757824 */ /* 0x000fe200078e029f */
[----:B------:R-:W-:-:S02]  /*2cf0*/  @P0 LEA.HI.X R9, R102, R21, R101, 0x1, P1 ;  /* 0x0000001566090211 */ /* 0x000fc400008f0c65 */
[----:B------:R-:W-:Y:S02]  /*2d00*/  SHF.R.S32.HI R5, RZ, 0x1f, R116 ;  /* 0x0000001fff057819 */ /* 0x000fe40000011474 */
[----:B------:R-:W-:Y:S01]  /*2d10*/  LOP3.LUT R26, R77, 0x38, R6, 0xf8, !PT ;  /* 0x000000384d1a7812 */ /* 0x000fe200078ef806 */
[----:B------:R2:W-:Y:S01]  /*2d20*/  @P0 LDGSTS.E.BYPASS.LTC128B.128 [R138+0x13100], [R8.64], !P5 ;  /* 0x13100000088a0fae */ /* 0x0005e2000e901d48 */
[----:B------:R-:W-:Y:S01]  /*2d30*/  LEA.HI R7, R7, R118, RZ, 0x3 ;  /* 0x0000007607077211 */ /* 0x000fe200078f18ff */
[----:B------:R-:W-:Y:S01]  /*2d40*/  IMAD.SHL.U32 R118, R118, 0x8, RZ ;  /* 0x0000000876767824 */ /* 0x000fe200078e00ff */
[----:B------:R-:W-:Y:S01]  /*2d50*/  LEA.HI R5, R5, R116, RZ, 0x3 ;  /* 0x0000007405057211 */ /* 0x000fe200078f18ff */
[----:B------:R2:W-:Y:S01]  /*2d60*/  @P0 LDGSTS.E.BYPASS.LTC128B.128 [R138+0x15100], [R8.64+0x80], !P4 ;  /* 0x15100080088a0fae */ /* 0x0005e2000e101d48 */
[----:B------:R-:W-:Y:S01]  /*2d70*/  LOP3.LUT R16, R19, 0xfffff000, RZ, 0xc0, !PT ;  /* 0xfffff00013107812 */ /* 0x000fe200078ec0ff */
[----:B------:R-:W-:Y:S01]  /*2d80*/  IMAD.SHL.U32 R116, R116, 0x8, RZ ;  /* 0x0000000874747824 */ /* 0x000fe200078e00ff */
[----:B------:R-:W-:Y:S01]  /*2d90*/  LOP3.LUT R115, R26, R13, RZ, 0x3c, !PT ;  /* 0x0000000d1a737212 */ /* 0x000fe200078e3cff */
[----:B------:R2:W-:Y:S01]  /*2da0*/  @P0 LDGSTS.E.BYPASS.LTC128B.128 [R138+0x17100], [R8.64+0x100], !P3 ;  /* 0x17100100088a0fae */ /* 0x0005e2000d901d48 */
[----:B------:R-:W-:Y:S01]  /*2db0*/  IMAD.SHL.U32 R7, R7, 0x200, RZ ;  /* 0x0000020007077824 */ /* 0x000fe200078e00ff */
[----:B------:R-:W-:Y:S01]  /*2dc0*/  LOP3.LUT R0, R0, 0xfffff000, RZ, 0xc0, !PT ;  /* 0xfffff00000007812 */ /* 0x000fe200078ec0ff */
[----:B------:R-:W-:Y:S01]  /*2dd0*/  IMAD.SHL.U32 R5, R5, 0x200, RZ ;  /* 0x0000020005057824 */ /* 0x000fe200078e00ff */
[----:B------:R-:W0:Y:S01]  /*2de0*/  LDGDEPBAR ;  /* 0x00000000000079af */ /* 0x000e220000000000 */
[----:B------:R-:W-:-:S02]  /*2df0*/  IADD3 R115, R115, R16, R12 ;  /* 0x0000001073737210 */ /* 0x000fc40007ffe00c */
[----:B------:R-:W-:Y:S02]  /*2e00*/  IADD3 R89, P1, P0, R150, R156, R142 ;  /* 0x0000009c96597210 */ /* 0x000fe4000783e08e */
[C---:B------:R-:W-:Y:S02]  /*2e10*/  LOP3.LUT R18, R77.reuse, 0x38, R118, 0xf8, !PT ;  /* 0x000000384d127812 */ /* 0x040fe400078ef876 */
[----:B------:R-:W-:Y:S02]  /*2e20*/  LOP3.LUT R16, R77, 0x38, R116, 0xf8, !PT ;  /* 0x000000384d107812 */ /* 0x000fe400078ef874 */
[----:B------:R-:W-:Y:S02]  /*2e30*/  IADD3 R105, R105, R0, R12 ;  /* 0x0000000069697210 */ /* 0x000fe40007ffe00c */
[----:B------:R-:W-:Y:S02]  /*2e40*/  IADD3.X R88, R93, R99, R143, P1, P0 ;  /* 0x000000635d587210 */ /* 0x000fe40000fe048f */
[----:B------:R-:W-:-:S02]  /*2e50*/  LOP3.LUT R109, R18, R13, RZ, 0x3c, !PT ;  /* 0x0000000d126d7212 */ /* 0x000fc400078e3cff */
[----:B------:R-:W-:Y:S02]  /*2e60*/  LOP3.LUT R107, R16, R13, RZ, 0x3c, !PT ;  /* 0x0000000d106b7212 */ /* 0x000fe400078e3cff */
[----:B------:R-:W-:Y:S02]  /*2e70*/  LOP3.LUT R7, R7, 0xfffff000, RZ, 0xc0, !PT ;  /* 0xfffff00007077812 */ /* 0x000fe400078ec0ff */
[----:B------:R-:W-:Y:S02]  /*2e80*/  LOP3.LUT R5, R5, 0xfffff000, RZ, 0xc0, !PT ;  /* 0xfffff00005057812 */ /* 0x000fe400078ec0ff */
[----:B------:R-:W-:Y:S02]  /*2e90*/  LOP3.LUT R0, R77, 0x18, R142, 0xf8, !PT ;  /* 0x000000184d007812 */ /* 0x000fe400078ef88e */
[----:B------:R-:W-:Y:S02]  /*2ea0*/  ISETP.NE.AND P0, PT, RZ, UR4, PT ;  /* 0x00000004ff007c0c */ /* 0x000fe4000bf05270 */
        /* <DEDUP_REMOVED lines=17> */
.L_x_2283:
[----:B------:R-:W-:Y:S01]  /*2fc0*/  SHF.R.S32.HI R5, RZ, 0x1f, R15 ;  /* 0x0000001fff057819 */ /* 0x000fe2000001140f */
[----:B------:R-:W-:Y:S04]  /*2fd0*/  DEPBAR.LE SB0, 0x2 ;  /* 0x000080800000791a */ /* 0x000fe80000000000 */
[----:B------:R-:W-:Y:S01]  /*2fe0*/  ISETP.LE.AND P1, PT, R92, c[0x0][0x27c], PT ;  /* 0x00009f005c007a0c */ /* 0x000fe20003f23270 */
[----:B------:R-:W-:Y:S01]  /*2ff0*/  WARPSYNC 0xffffffff ;  /* 0xffffffff00007948 */ /* 0x000fe20003800000 */
[----:B------:R-:W-:Y:S01]  /*3000*/  BAR.SYNC.DEFER_BLOCKING 0x0 ;  /* 0x0000000000007b1d */ /* 0x000fe20000010000 */
[-C--:B------:R-:W-:Y:S02]  /*3010*/  IMAD R3, R94, R15.reuse, RZ ;  /* 0x0000000f5e037224 */ /* 0x080fe400078e02ff */
[----:B-1----:R-:W-:Y:S04]  /*3020*/  IMAD.WIDE.U32 R8, R96, R15, RZ ;  /* 0x0000000f60087225 */ /* 0x002fe800078e00ff */
[----:B------:R-:W-:Y:S01]  /*3030*/  IMAD R3, R5, R96, R3 ;  /* 0x0000006005037224 */ /* 0x000fe200078e0203 */
[----:B------:R-:W-:Y:S01]  /*3040*/  IADD3 R4, P0, R89, R8, RZ ;  /* 0x0000000859047210 */ /* 0x000fe20007f1e0ff */
[----:B------:R-:W-:Y:S02]  /*3050*/  IMAD R2, R45, 0x3000, R0 ;  /* 0x000030002d027824 */ /* 0x000fe400078e0200 */
        /* <DEDUP_REMOVED lines=80> */
.L_x_2263:
[----:B------:R-:W-:Y:S05]  /*3560*/  BSYNC B0 ;  /* 0x0000000000007941 */ /* 0x000fea0003800000 */
.L_x_2262:
        /* <DEDUP_REMOVED lines=89> */
.L_x_2266:
[----:B------:R-:W-:Y:S05]  /*3b00*/  BSYNC B0 ;  /* 0x0000000000007941 */ /* 0x000fea0003800000 */
.L_x_2265:
        /* <DEDUP_REMOVED lines=54> */
.L_x_2268:
[----:B------:R-:W-:Y:S05]  /*3e70*/  BSYNC B0 ;  /* 0x0000000000007941 */ /* 0x000fea0003800000 */
.L_x_2267:
[----:B------:R-:W-:Y:S01]  /*3e80*/  ISETP.GE.AND P0, PT, R136, c[0x0][0x1d4], PT ;  /* 0x0000750088007a0c */ /* 0x000fe20003f06270 */
[----:B------:R-:W-:-:S12]  /*3e90*/  BSSY B0, `(.L_x_2269) ;  /* 0x0000035000007945 */ /* 0x000fd80003800000 */
        /* <DEDUP_REMOVED lines=51> */
[----:B------:R1:W-:Y:S02]  /*41d0*/  STG.E.128 [R68.64+0x80], R16 ;  /* 0x0000801044007986 */ /* 0x0003e4000c101d08 */
.L_x_2270:
[----:B------:R-:W-:Y:S05]  /*41e0*/  BSYNC B0 ;  /* 0x0000000000007941 */ /* 0x000fea0003800000 */
.L_x_2269:
[----:B------:R-:W-:Y:S01]  /*41f0*/  IADD3 R2, R142, 0x60, RZ ;  /* 0x000000608e027810 */ /* 0x000fe20007ffe0ff */
[----:B------:R-:W-:Y:S03]  /*4200*/  BSSY B0, `(.L_x_2271) ;  /* 0x0000036000007945 */ /* 0x000fe60003800000 */
        /* <DEDUP_REMOVED lines=53> */
.L_x_2272:
[----:B------:R-:W-:Y:S05]  /*4560*/  BSYNC B0 ;  /* 0x0000000000007941 */ /* 0x000fea0003800000 */
.L_x_2271:
        /* <DEDUP_REMOVED lines=55> */
.L_x_2274:
[----:B------:R-:W-:Y:S05]  /*48e0*/  BSYNC B0 ;  /* 0x0000000000007941 */ /* 0x000fea0003800000 */
.L_x_2273:
[----:B------:R-:W-:Y:S04]  /*48f0*/  IADD3 R2, R142, 0xa0, RZ ;  /* 0x000000a08e027810 */ /* 0x000fe80007ffe0ff */
        /* <DEDUP_REMOVED lines=52> */
[----:B------:R1:W-:Y:S01]  /*4c40*/  STG.E.128 [R68.64+0x140], R16 ;  /* 0x0001401044007986 */ /* 0x0003e2000c101d08 */
[----:B------:R-:W-:-:S05]  /*4c50*/  BRA `(.L_x_2264) ;  /* 0x00001cc000007947 */ /* 0x000fca0003800000 */
.L_x_2261:
        /* <DEDUP_REMOVED lines=44> */
.L_x_2276:
[----:B------:R-:W-:Y:S05]  /*4f20*/  BSYNC B0 ;  /* 0x0000000000007941 */ /* 0x000fea0003800000 */
.L_x_2275:
        /* <DEDUP_REMOVED lines=153> */
.L_x_2278:
[----:B------:R-:W-:Y:S05]  /*58c0*/  BSYNC B0 ;  /* 0x0000000000007941 */ /* 0x000fea0003800000 */
.L_x_2277:
        /* <DEDUP_REMOVED lines=117> */
.L_x_2280:
[----:B------:R-:W-:Y:S05]  /*6020*/  BSYNC B0 ;  /* 0x0000000000007941 */ /* 0x000fea0003800000 */
.L_x_2279:
        /* <DEDUP_REMOVED lines=23> */
[----:B------:R-:W-:Y:S01]  /*61a0*/  @!P0 SHF.R.U32.HI R40, RZ, 0x10, R63 ;  /* 0x00000010ff288819 */ /* 0x000fe2000001163f */
        /* <DEDUP_REMOVED lines=94> */
.L_x_2260:
        /* <DEDUP_REMOVED lines=25> */
.L_x_2264:
[----:B------:R-:W-:Y:S05]  /*6920*/  BSYNC B1 ;  /* 0x0000000000017941 */ /* 0x000fea0003800000 */
.L_x_2259:
        /* <DEDUP_REMOVED lines=32> */
[----:B------:R-:W-:Y:S03]  /*6b30*/  IMAD.MOV.U32 R122, RZ, RZ, R144 ;  /* 0x000000ffff7a7224 */ /* 0x000fe600078e0090 */
[----:B------:R-:W-:Y:S01]  /*6b40*/  LEA.HI.X.SX32 R7, R15, R153, 0x6, P0 ;  /* 0x000000990f077211 */ /* 0x000fe200000f36ff */
        /* <DEDUP_REMOVED lines=27> */
.L_x_2282:
[----:B-1----:R-:W-:Y:S05]  /*6d00*/  BSYNC B0 ;  /* 0x0000000000007941 */ /* 0x002fea0003800000 */
.L_x_2281:
        /* <DEDUP_REMOVED lines=32> */
.L_x_2258:
[----:B------:R-:W-:Y:S01]  /*6f10*/  ISETP.NE.AND P3, PT, R240, 0x1, PT ;  /* 0x00000001f000780c */ /* 0x000fe20003f65270 */
[----:B------:R-:W-:Y:S01]  /*6f20*/  BSSY B0, `(.L_x_2284) ;  /* 0x0000028000007945 */ /* 0x000fe20003800000 */
[----:B-1----:R-:W-:Y:S01]  /*6f30*/  IADD3 R2, R209, 0x7f, RZ ;  /* 0x0000007fd1027810 */ /* 0x002fe20007ffe0ff */
[----:B------:R-:W-:Y:S01]  /*6f40*/  IMAD.IADD R81, R81, 0x1, R82 ;  /* 0x0000000151517824 */ /* 0x000fe200078e0252 */
[----:B------:R-:W-:Y:S01]  /*6f50*/  LOP3.LUT R226, R226, 0xfffffffd, RZ, 0xc0, !PT ;  /* 0xfffffffde2e27812 */ /* 0x000fe200078ec0ff */
[----:B------:R-:W-:-:S08]  /*6f60*/  IMAD.MOV.U32 R3, RZ, RZ, RZ ;  /* 0x000000ffff037224 */ /* 0x000fd000078e00ff */
[----:B------:R-:W-:Y:S01]  /*6f70*/  @P3 IMAD.HI.U32 R0, R2, c[0x0][0x2c8], RZ ;  /* 0x0000b20002003a27 */ /* 0x000fe200078e00ff */
[----:B------:R-:W-:-:S04]  /*6f80*/  @P3 LOP3.LUT R226, R226, 0x2, RZ, 0xfc, !PT ;  /* 0x00000002e2e23812 */ /* 0x000fc800078efcff */
[----:B------:R-:W-:-:S05]  /*6f90*/  @P3 SHF.R.U32.HI R2, RZ, c[0x0][0x2cc], R0 ;  /* 0x0000b300ff023a19 */ /* 0x000fca0000011600 */
[----:B------:R-:W-:-:S05]  /*6fa0*/  IMAD.IADD R83, R83, 0x1, R2 ;  /* 0x0000000153537824 */ /* 0x000fca00078e0202 */
[----:B------:R-:W-:-:S04]  /*6fb0*/  SHF.R.S32.HI R0, RZ, 0x1f, R83 ;  /* 0x0000001fff007819 */ /* 0x000fc80000011453 */
[----:B------:R-:W-:-:S04]  /*6fc0*/  LEA.HI R0, R0, R83, RZ, 0x6 ;  /* 0x0000005300007211 */ /* 0x000fc800078f30ff */
[----:B------:R-:W-:-:S04]  /*6fd0*/  SHF.R.S32.HI R4, RZ, 0x6, R0 ;  /* 0x00000006ff047819 */ /* 0x000fc80000011400 */
[----:B------:R-:W-:-:S04]  /*6fe0*/  IMNMX R4, R87, R4, PT ;  /* 0x0000000457047217 */ /* 0x000fc80003800200 */
[----:B------:R-:W-:-:S13]  /*6ff0*/  ISETP.GE.AND P0, PT, R4, 0x1, PT ;  /* 0x000000010400780c */ /* 0x000fda0003f06270 */
[----:B------:R-:W-:Y:S05]  /*7000*/  @!P0 BRA `(.L_x_2285) ;  /* 0x0000019000008947 */ /* 0x000fea0003800000 */
[-C--:B------:R-:W-:Y:S02]  /*7010*/  IABS R5, R85.reuse ;  /* 0x0000005500057213 */ /* 0x080fe40000000000 */
[----:B------:R-:W-:Y:S02]  /*7020*/  IADD3 R6, R85, -0x1, R4 ;  /* 0xffffffff55067810 */ /* 0x000fe40007ffe004 */
[----:B------:R-:W1:Y:S01]  /*7030*/  I2F.RP R7, R5 ;  /* 0x0000000500077306 */ /* 0x000e620000209400 */
[----:B------:R-:W-:-:S05]  /*7040*/  IABS R0, R85 ;  /* 0x0000005500007213 */ /* 0x000fca0000000000 */
[----:B------:R-:W-:Y:S02]  /*7050*/  IMAD.MOV R0, RZ, RZ, -R0 ;  /* 0x000000ffff007224 */ /* 0x000fe400078e0a00 */
[----:B-1----:R-:W1:Y:S02]  /*7060*/  MUFU.RCP R8, R7 ;  /* 0x0000000700087308 */ /* 0x002e640000001000 */
[----:B-1----:R-:W-:-:S06]  /*7070*/  IADD3 R8, R8, 0xffffffe, RZ ;  /* 0x0ffffffe08087810 */ /* 0x002fcc0007ffe0ff */
[----:B------:R-:W1:Y:S02]  /*7080*/  F2I.FTZ.U32.TRUNC.NTZ R9, R8 ;  /* 0x0000000800097305 */ /* 0x000e64000021f000 */
[--C-:B-1----:R-:W-:Y:S02]  /*7090*/  IMAD.MOV R2, RZ, RZ, -R9.reuse ;  /* 0x000000ffff027224 */ /* 0x102fe400078e0a09 */
[----:B------:R-:W-:Y:S02]  /*70a0*/  IMAD.MOV.U32 R8, RZ, RZ, RZ ;  /* 0x000000ffff087224 */ /* 0x000fe400078e00ff */
[----:B------:R-:W-:Y:S01]  /*70b0*/  IMAD R3, R2, R5, RZ ;  /* 0x0000000502037224 */ /* 0x000fe200078e02ff */
[----:B------:R-:W-:Y:S02]  /*70c0*/  IABS R2, R6 ;  /* 0x0000000600027213 */ /* 0x000fe40000000000 */
[----:B------:R-:W-:Y:S01]  /*70d0*/  LOP3.LUT R6, R6, R85, RZ, 0x3c, !PT ;  /* 0x0000005506067212 */ /* 0x000fe200078e3cff */
[----:B------:R-:W-:-:S03]  /*70e0*/  IMAD.HI.U32 R3, R9, R3, R8 ;  /* 0x0000000309037227 */ /* 0x000fc600078e0008 */
[----:B------:R-:W-:-:S03]  /*70f0*/  ISETP.GE.AND P1, PT, R6, RZ, PT ;  /* 0x000000ff0600720c */ /* 0x000fc60003f26270 */
        /* <DEDUP_REMOVED lines=10> */
.L_x_2285:
[----:B------:R-:W-:Y:S05]  /*71a0*/  BSYNC B0 ;  /* 0x0000000000007941 */ /* 0x000fea0003800000 */
.L_x_2284:
        /* <DEDUP_REMOVED lines=60> */
[----:B------:R-:W2:Y:S01]  /*7570*/  @P1 LDG.E R234, [R234.64] ;  /* 0x00000008eaea1981 */ /* 0x000ea2000c1e1900 */
[----:B------:R-:W-:Y:S01]  /*7580*/  SHF.R.S32.HI R5, RZ, 0x1f, R80 ;  /* 0x0000001fff057819 */ /* 0x000fe20000011450 */
[----:B------:R-:W-:Y:S01]  /*7590*/  IMAD.WIDE.U32 R6, R80, c[0x0][0x178], RZ ;  /* 0x00005e0050067a25 */ /* 0x000fe200078e00ff */
[----:B------:R-:W-:Y:S02]  /*75a0*/  LEA.HI R8, R84, R213, RZ, 0x3 ;  /* 0x000000d554087211 */ /* 0x000fe400078f18ff */
[----:B------:R-:W-:Y:S01]  /*75b0*/  SHF.R.S32.HI R0, RZ, 0x1f, R81 ;  /* 0x0000001fff007819 */ /* 0x000fe20000011451 */
[----:B------:R-:W-:Y:S01]  /*75c0*/  IMAD R5, R5, c[0x0][0x178], RZ ;  /* 0x00005e0005057a24 */ /* 0x000fe200078e02ff */
[----:B------:R-:W-:Y:S02]  /*75d0*/  ISETP.NE.U32.AND P2, PT, RZ, c[0x0][0x348], PT ;  /* 0x0000d200ff007a0c */ /* 0x000fe40003f45070 */
[----:B------:R-:W-:Y:S01]  /*75e0*/  SHF.R.S32.HI R25, RZ, 0x1f, R228 ;  /* 0x0000001fff197819 */ /* 0x000fe200000114e4 */
[----:B------:R-:W-:Y:S01]  /*75f0*/  IMAD R14, R80, c[0x0][0x17c], R5 ;  /* 0x00005f00500e7a24 */ /* 0x000fe200078e0205 */
[----:B------:R-:W-:-:S02]  /*7600*/  SHF.R.S32.HI R5, RZ, 0x3, R8 ;  /* 0x00000003ff057819 */ /* 0x000fc40000011408 */
[----:B------:R-:W-:Y:S01]  /*7610*/  LOP3.LUT R8, R8, 0xfffffff8, RZ, 0xc0, !PT ;  /* 0xfffffff808087812 */ /* 0x000fe200078ec0ff */
[----:B------:R-:W-:Y:S01]  /*7620*/  IMAD.IADD R15, R7, 0x1, R14 ;  /* 0x00000001070f7824 */ /* 0x000fe200078e020e */
[----:B------:R-:W-:Y:S02]  /*7630*/  IADD3 R81, P0, R5, R81, RZ ;  /* 0x0000005105517210 */ /* 0x000fe40007f1e0ff */
[----:B------:R-:W-:Y:S01]  /*7640*/  MOV R24, R228 ;  /* 0x000000e400187202 */ /* 0x000fe20000000f00 */
[----:B------:R-:W-:Y:S01]  /*7650*/  IMAD.IADD R8, R213, 0x1, -R8 ;  /* 0x00000001d5087824 */ /* 0x000fe200078e0a08 */
[----:B------:R-:W-:Y:S02]  /*7660*/  LEA.HI.X.SX32 R7, R5, R0, 0x1, P0 ;  /* 0x0000000005077211 */ /* 0x000fe400000f0eff */
[----:B------:R-:W-:Y:S01]  /*7670*/  ISETP.NE.AND.EX P0, PT, RZ, c[0x0][0x34c], PT, P2 ;  /* 0x0000d300ff007a0c */ /* 0x000fe20003f05320 */
[----:B------:R-:W-:Y:S01]  /*7680*/  IMAD R4, R8, 0x20, R5 ;  /* 0x0000002008047824 */ /* 0x000fe200078e0205 */
[----:B------:R-:W-:Y:S01]  /*7690*/  MOV R14, R6 ;  /* 0x00000006000e7202 */ /* 0x000fe20000000f00 */
[----:B------:R-:W-:Y:S01]  /*76a0*/  IMAD R0, R7, c[0x0][0x1e0], RZ ;  /* 0x0000780007007a24 */ /* 0x000fe200078e02ff */
[----:B------:R-:W-:Y:S01]  /*76b0*/  SEL R6, R79, RZ, !P0 ;  /* 0x000000ff4f067207 */ /* 0x000fe20004000000 */
[----:B------:R-:W-:Y:S01]  /*76c0*/  IMAD.WIDE.U32 R20, R81, c[0x0][0x1e0], R24 ;  /* 0x0000780051147a25 */ /* 0x000fe200078e0018 */
[----:B------:R-:W-:-:S02]  /*76d0*/  IADD3 R4, R209, R4, RZ ;  /* 0x00000004d1047210 */ /* 0x000fc40007ffe0ff */
[----:B------:R-:W-:Y:S01]  /*76e0*/  ISETP.GE.AND P5, PT, R228, c[0x0][0x198], PT ;  /* 0x00006600e4007a0c */ /* 0x000fe20003fa6270 */
[----:B------:R-:W-:Y:S01]  /*76f0*/  IMAD R0, R81, c[0x0][0x1e4], R0 ;  /* 0x0000790051007a24 */ /* 0x000fe200078e0200 */
[----:B------:R-:W-:Y:S01]  /*7700*/  MOV R2, R4 ;  /* 0x0000000400027202 */ /* 0x000fe20000000f00 */
[----:B------:R-:W-:Y:S01]  /*7710*/  IMAD R7, R7, c[0x0][0x208], RZ ;  /* 0x0000820007077a24 */ /* 0x000fe200078e02ff */
[----:B------:R-:W-:Y:S01]  /*7720*/  ISETP.GE.AND P4, PT, R215, c[0x0][0x198], PT ;  /* 0x00006600d7007a0c */ /* 0x000fe20003f86270 */
[----:B------:R-:W-:-:S04]  /*7730*/  @P3 IMAD.HI.U32 R9, R4, c[0x0][0x2c8], RZ ;  /* 0x0000b20004093a27 */ /* 0x000fc800078e00ff */
[----:B------:R-:W-:Y:S01]  /*7740*/  IMAD.WIDE.U32 R18, R225, c[0x0][0x1b8], R14 ;  /* 0x00006e00e1127a25 */ /* 0x000fe200078e000e */
[----:B------:R-:W-:Y:S02]  /*7750*/  @P3 SHF.R.U32.HI R2, RZ, c[0x0][0x2cc], R9 ;  /* 0x0000b300ff023a19 */ /* 0x000fe40000011609 */
[----:B------:R-:W-:Y:S01]  /*7760*/  ISETP.GE.AND P3, PT, R214, c[0x0][0x198], PT ;  /* 0x00006600d6007a0c */ /* 0x000fe20003f66270 */
[----:B------:R-:W-:Y:S01]  /*7770*/  IMAD.IADD R21, R21, 0x1, R0 ;  /* 0x0000000115157824 */ /* 0x000fe200078e0200 */
[----:B------:R-:W-:Y:S01]  /*7780*/  SEL R0, R224, RZ, !P0 ;  /* 0x000000ffe0007207 */ /* 0x000fe20004000000 */
[----:B------:R-:W-:Y:S01]  /*7790*/  IMAD.WIDE.U32 R16, R81, c[0x0][0x208], R24 ;  /* 0x0000820051107a25 */ /* 0x000fe200078e0018 */
[----:B------:R-:W-:-:S03]  /*77a0*/  ISETP.NE.U32.AND P0, PT, RZ, c[0x0][0x350], PT ;  /* 0x0000d400ff007a0c */ /* 0x000fc60003f05070 */
[----:B------:R-:W-:Y:S01]  /*77b0*/  IMAD R7, R81, c[0x0][0x20c], R7 ;  /* 0x0000830051077a24 */ /* 0x000fe200078e0207 */
[----:B------:R-:W-:Y:S01]  /*77c0*/  MOV R14, R16 ;  /* 0x00000010000e7202 */ /* 0x000fe20000000f00 */
[----:B------:R-:W-:Y:S01]  /*77d0*/  IMAD R15, R6, c[0x0][0x1c0], RZ ;  /* 0x00007000060f7a24 */ /* 0x000fe200078e02ff */
[----:B------:R-:W-:Y:S01]  /*77e0*/  ISETP.NE.AND.EX P0, PT, RZ, c[0x0][0x354], PT, P0 ;  /* 0x0000d500ff007a0c */ /* 0x000fe20003f05300 */
[----:B------:R-:W-:Y:S02]  /*77f0*/  IMAD R19, R225, c[0x0][0x1bc], R19 ;  /* 0x00006f00e1137a24 */ /* 0x000fe400078e0213 */
[C---:B------:R-:W-:Y:S01]  /*7800*/  IMAD R6, R0.reuse, c[0x0][0x1c4], R15 ;  /* 0x0000710000067a24 */ /* 0x040fe200078e020f */
[----:B------:R-:W-:Y:S01]  /*7810*/  IADD3 R15, R17, R7, RZ ;  /* 0x00000007110f7210 */ /* 0x000fe20007ffe0ff */
[----:B------:R-:W-:Y:S01]  /*7820*/  IMAD.WIDE.U32 R18, R0, c[0x0][0x1c0], R18 ;  /* 0x0000700000127a25 */ /* 0x000fe200078e0012 */
[----:B------:R-:W-:Y:S02]  /*7830*/  IADD3 R7, -R2, RZ, RZ ;  /* 0x000000ff02077210 */ /* 0x000fe40007ffe1ff */
[----:B------:R-:W-:Y:S01]  /*7840*/  SHF.R.S32.HI R0, RZ, 0x1f, R2 ;  /* 0x0000001fff007819 */ /* 0x000fe20000011402 */
[----:B------:R-:W-:-:S02]  /*7850*/  IMAD.IADD R19, R19, 0x1, R6 ;  /* 0x0000000113137824 */ /* 0x000fc400078e0206 */
[----:B------:R-:W-:Y:S02]  /*7860*/  IMAD R16, R7, c[0x0][0x2c4], R4 ;  /* 0x0000b10007107a24 */ /* 0x000fe400078e0204 */
[----:B------:R-:W-:Y:S02]  /*7870*/  IMAD R7, R0, c[0x0][0x1b0], RZ ;  /* 0x00006c0000077a24 */ /* 0x000fe400078e02ff */
[----:B------:R-:W-:-:S04]  /*7880*/  IMAD.WIDE.U32 R18, R2, c[0x0][0x1b0], R18 ;  /* 0x00006c0002127a25 */ /* 0x000fc800078e0012 */
[----:B------:R-:W-:Y:S01]  /*7890*/  IMAD R0, R2, c[0x0][0x1b4], R7 ;  /* 0x00006d0002007a24 */ /* 0x000fe200078e0207 */
[----:B------:R-:W-:Y:S01]  /*78a0*/  SHF.R.S32.HI R2, RZ, 0x1f, R16 ;  /* 0x0000001fff027819 */ /* 0x000fe20000011410 */
[----:B------:R-:W-:-:S03]  /*78b0*/  IMAD.WIDE.U32 R236, R225, c[0x0][0x1e8], R20 ;  /* 0x00007a00e1ec7a25 */ /* 0x000fc600078e0014 */
[----:B------:R-:W-:Y:S01]  /*78c0*/  IADD3 R19, R19, R0, RZ ;  /* 0x0000000013137210 */ /* 0x000fe20007ffe0ff */
[----:B------:R-:W-:Y:S02]  /*78d0*/  IMAD R9, R2, c[0x0][0x1a8], RZ ;  /* 0x00006a0002097a24 */ /* 0x000fe400078e02ff */
[----:B------:R-:W-:-:S04]  /*78e0*/  IMAD.WIDE.U32 R20, R225, c[0x0][0x210], R14 ;  /* 0x00008400e1147a25 */ /* 0x000fc800078e000e */
[----:B------:R-:W-:Y:S02]  /*78f0*/  IMAD R237, R225, c[0x0][0x1ec], R237 ;  /* 0x00007b00e1ed7a24 */ /* 0x000fe400078e02ed */
[C---:B------:R-:W-:Y:S01]  /*7900*/  IMAD R14, R16.reuse, c[0x0][0x1ac], R9 ;  /* 0x00006b00100e7a24 */ /* 0x040fe200078e0209 */
[----:B------:R-:W-:Y:S01]  /*7910*/  IADD3 R9, R3, -0x1, RZ ;  /* 0xffffffff03097810 */ /* 0x000fe20007ffe0ff */
[----:B------:R-:W-:Y:S02]  /*7920*/  IMAD R21, R225, c[0x0][0x214], R21 ;  /* 0x00008500e1157a24 */ /* 0x000fe400078e0215 */
[----:B------:R-:W-:-:S04]  /*7930*/  IMAD.WIDE.U32 R16, R16, c[0x0][0x1a8], R18 ;  /* 0x00006a0010107a25 */ /* 0x000fc800078e0012 */
[----:B------:R-:W-:Y:S01]  /*7940*/  IMAD.IADD R15, R5, 0x1, R209 ;  /* 0x00000001050f7824 */ /* 0x000fe200078e02d1 */
[----:B------:R-:W-:Y:S02]  /*7950*/  IADD3 R14, R17, R14, RZ ;  /* 0x0000000e110e7210 */ /* 0x000fe40007ffe0ff */
[----:B--2---:R-:W-:Y:S01]  /*7960*/  @P1 SHF.R.S32.HI R7, RZ, 0x1f, R234 ;  /* 0x0000001fff071819 */ /* 0x004fe200000114ea */
[----:B------:R-:W-:Y:S01]  /*7970*/  @!P1 IMAD.MOV.U32 R7, RZ, RZ, R79 ;  /* 0x000000ffff079224 */ /* 0x000fe200078e004f */
[----:B------:R-:W-:-:S04]  /*7980*/  @!P1 MOV R234, R224 ;  /* 0x000000e000ea9202 */ /* 0x000fc80000000f00 */
[----:B------:R-:W-:Y:S02]  /*7990*/  SEL R7, R7, RZ, !P0 ;  /* 0x000000ff07077207 */ /* 0x000fe40004000000 */
[----:B------:R-:W-:Y:S02]  /*79a0*/  SEL R234, R234, RZ, !P0 ;  /* 0x000000ffeaea7207 */ /* 0x000fe40004000000 */
[C---:B------:R-:W-:Y:S01]  /*79b0*/  LEA R18, P0, R16.reuse, c[0x0][0x160], 0x1 ;  /* 0x0000580010127a11 */ /* 0x040fe200078008ff */
[C---:B------:R-:W-:Y:S02]  /*79c0*/  IMAD R231, R7.reuse, c[0x0][0x1f0], RZ ;  /* 0x00007c0007e77a24 */ /* 0x040fe400078e02ff */
[----:B------:R-:W-:Y:S01]  /*79d0*/  IMAD R7, R7, c[0x0][0x218], RZ ;  /* 0x0000860007077a24 */ /* 0x000fe200078e02ff */
[----:B------:R-:W-:Y:S01]  /*79e0*/  LEA.HI.X R14, R16, c[0x0][0x164], R14, 0x1, P0 ;  /* 0x00005900100e7a11 */ /* 0x000fe200000f0c0e */
[C---:B------:R-:W-:Y:S02]  /*79f0*/  IMAD R231, R234.reuse, c[0x0][0x1f4], R231 ;  /* 0x00007d00eae77a24 */ /* 0x040fe400078e02e7 */
[----:B------:R-:W-:-:S02]  /*7a00*/  IMAD R7, R234, c[0x0][0x21c], R7 ;  /* 0x00008700ea077a24 */ /* 0x000fc400078e0207 */
[----:B------:R-:W-:-:S04]  /*7a10*/  IMAD.WIDE.U32 R236, R234, c[0x0][0x1f0], R236 ;  /* 0x00007c00eaec7a25 */ /* 0x000fc800078e00ec */
[----:B------:R-:W-:Y:S01]  /*7a20*/  IMAD.WIDE.U32 R234, R234, c[0x0][0x218], R20 ;  /* 0x00008600eaea7a25 */ /* 0x000fe200078e0014 */
[----:B------:R-:W-:-:S04]  /*7a30*/  IADD3 R231, R237, R231, RZ ;  /* 0x000000e7ede77210 */ /* 0x000fc80007ffe0ff */
[----:B------:R-:W-:Y:S01]  /*7a40*/  IADD3 R230, R235, R7, RZ ;  /* 0x00000007ebe67210 */ /* 0x000fe20007ffe0ff */
[----:B------:R-:W-:Y:S05]  /*7a50*/  BRA.DIV ~URZ, `(.L_x_2287) ;  /* 0x00014f827f007947 */ /* 0x000fea000b800000 */
[----:B------:R1:W2:Y:S02]  /*7a60*/  SHFL.IDX PT, R23, R14, RZ, 0x181f ;  /* 0x00181fff0e177589 */ /* 0x0002a400000e0000 */
.L_x_2420:
[----:B------:R-:W-:Y:S05]  /*7a70*/  BRA.DIV ~URZ, `(.L_x_2288) ;  /* 0x00014fd27f007947 */ /* 0x000fea000b800000 */
[----:B------:R3:W4:Y:S02]  /*7a80*/  SHFL.IDX PT, R2, R18, RZ, 0x181f ;  /* 0x00181fff12027589 */ /* 0x00072400000e0000 */
.L_x_2421:
[----:B------:R-:W-:Y:S01]  /*7a90*/  IMAD R4, R241, c[0x0][0x2c4], RZ ;  /* 0x0000b100f1047a24 */ /* 0x000fe200078e02ff */
[----:B------:R-:W-:Y:S01]  /*7aa0*/  BSSY B0, `(.L_x_2289) ;  /* 0x0000011000007945 */ /* 0x000fe20003800000 */
[----:B------:R-:W-:Y:S02]  /*7ab0*/  SHF.R.S32.HI R7, RZ, 0x1f, R214 ;  /* 0x0000001fff077819 */ /* 0x000fe400000114d6 */
[----:B------:R-:W-:Y:S02]  /*7ac0*/  SHF.R.S32.HI R6, RZ, 0x1f, R215 ;  /* 0x0000001fff067819 */ /* 0x000fe400000114d7 */
[----:B------:R-:W-:-:S13]  /*7ad0*/  ISETP.GE.AND P0, PT, R15, R4, PT ;  /* 0x000000040f00720c */ /* 0x000fda0003f06270 */
[----:B------:R-:W-:Y:S05]  /*7ae0*/  @P0 BRA `(.L_x_2290) ;  /* 0x000000c000000947 */ /* 0x000fea0003800000 */
[-C--:B----4-:R-:W-:Y:S02]  /*7af0*/  LEA R20, P2, R228, R2.reuse, 0x1 ;  /* 0x00000002e4147211 */ /* 0x090fe400078408ff */
[CC--:B------:R-:W-:Y:S02]  /*7b00*/  LEA R16, P1, R215.reuse, R2.reuse, 0x1 ;  /* 0x00000002d7107211 */ /* 0x0c0fe400078208ff */
[----:B------:R-:W-:Y:S02]  /*7b10*/  LEA R22, P0, R214, R2, 0x1 ;  /* 0x00000002d6167211 */ /* 0x000fe400078008ff */
        /* <DEDUP_REMOVED lines=9> */
.L_x_2290:
[----:B------:R-:W-:Y:S05]  /*7bb0*/  BSYNC B0 ;  /* 0x0000000000007941 */ /* 0x000fea0003800000 */
.L_x_2289:
[----:B------:R-:W-:Y:S05]  /*7bc0*/  BRA.DIV ~URZ, `(.L_x_2291) ;  /* 0x00014ee27f007947 */ /* 0x000fea000b800000 */
[----:B--2---:R2:W1:Y:S04]  /*7bd0*/  SHFL.IDX PT, R23, R14, 0x1, 0x181f ;  /* 0x00381f000e177f89 */ /* 0x00446800000e0000 */
[----:B----4-:R2:W4:Y:S02]  /*7be0*/  SHFL.IDX PT, R2, R18, 0x1, 0x181f ;  /* 0x00381f0012027f89 */ /* 0x01052400000e0000 */
.L_x_2422:
[----:B------:R-:W-:Y:S01]  /*7bf0*/  IADD3 R17, R15, 0x20, RZ ;  /* 0x000000200f117810 */ /* 0x000fe20007ffe0ff */
[----:B------:R-:W-:Y:S03]  /*7c00*/  BSSY B0, `(.L_x_2292) ;  /* 0x000000f000007945 */ /* 0x000fe60003800000 */
[----:B------:R-:W-:-:S13]  /*7c10*/  ISETP.GE.AND P0, PT, R17, R4, PT ;  /* 0x000000041100720c */ /* 0x000fda0003f06270 */
[----:B------:R-:W-:Y:S05]  /*7c20*/  @P0 BRA `(.L_x_2293) ;  /* 0x000000c000000947 */ /* 0x000fea0003800000 */
[-C--:B----4-:R-:W-:Y:S02]  /*7c30*/  LEA R20, P2, R228, R2.reuse, 0x1 ;  /* 0x00000002e4147211 */ /* 0x090fe400078408ff */
[CC--:B------:R-:W-:Y:S02]  /*7c40*/  LEA R16, P1, R215.reuse, R2.reuse, 0x1 ;  /* 0x00000002d7107211 */ /* 0x0c0fe400078208ff */
[----:B------:R-:W-:Y:S02]  /*7c50*/  LEA R22, P0, R214, R2, 0x1 ;  /* 0x00000002d6167211 */ /* 0x000fe400078008ff */
[-C--:B-1----:R-:W-:Y:S02]  /*7c60*/  LEA.HI.X R21, R228, R23.reuse, R25, 0x1, P2 ;  /* 0x00000017e4157211 */ /* 0x082fe400010f0c19 */
        /* <DEDUP_REMOVED lines=8> */
.L_x_2293:
[----:B------:R-:W-:Y:S05]  /*7cf0*/  BSYNC B0 ;  /* 0x0000000000007941 */ /* 0x000fea0003800000 */
.L_x_2292:
[----:B------:R-:W-:Y:S05]  /*7d00*/  BRA.DIV ~URZ, `(.L_x_2294) ;  /* 0x00014e627f007947 */ /* 0x000fea000b800000 */
[----:B-1----:R1:W2:Y:S02]  /*7d10*/  SHFL.IDX PT, R23, R14, 0x2, 0x181f ;  /* 0x00581f000e177f89 */ /* 0x0022a400000e0000 */
.L_x_2423:
[----:B------:R-:W-:Y:S05]  /*7d20*/  BRA.DIV ~URZ, `(.L_x_2295) ;  /* 0x00014eb27f007947 */ /* 0x000fea000b800000 */
[----:B----4-:R4:W1:Y:S02]  /*7d30*/  SHFL.IDX PT, R2, R18, 0x2, 0x181f ;  /* 0x00581f0012027f89 */ /* 0x01086400000e0000 */
.L_x_2424:
[----:B------:R-:W-:Y:S01]  /*7d40*/  IADD3 R17, R15, 0x40, RZ ;  /* 0x000000400f117810 */ /* 0x000fe20007ffe0ff */
[----:B------:R-:W-:Y:S03]  /*7d50*/  BSSY B0, `(.L_x_2296) ;  /* 0x000000f000007945 */ /* 0x000fe60003800000 */
[----:B------:R-:W-:-:S13]  /*7d60*/  ISETP.GE.AND P0, PT, R17, R4, PT ;  /* 0x000000041100720c */ /* 0x000fda0003f06270 */
[----:B------:R-:W-:Y:S05]  /*7d70*/  @P0 BRA `(.L_x_2297) ;  /* 0x000000c000000947 */ /* 0x000fea0003800000 */
[-C--:B-1----:R-:W-:Y:S02]  /*7d80*/  LEA R20, P2, R228, R2.reuse, 0x1 ;  /* 0x00000002e4147211 */ /* 0x082fe400078408ff */
        /* <DEDUP_REMOVED lines=11> */
.L_x_2297:
[----:B------:R-:W-:Y:S05]  /*7e40*/  BSYNC B0 ;  /* 0x0000000000007941 */ /* 0x000fea0003800000 */
.L_x_2296:
[----:B------:R-:W-:Y:S05]  /*7e50*/  BRA.DIV ~URZ, `(.L_x_2298) ;  /* 0x00014de27f007947 */ /* 0x000fea000b800000 */
[----:B-12---:R1:W2:Y:S04]  /*7e60*/  SHFL.IDX PT, R23, R14, 0x3, 0x181f ;  /* 0x00781f000e177f89 */ /* 0x0062a800000e0000 */
[----:B------:R1:W3:Y:S02]  /*7e70*/  SHFL.IDX PT, R2, R18, 0x3, 0x181f ;  /* 0x00781f0012027f89 */ /* 0x0002e400000e0000 */
.L_x_2425:
[----:B------:R-:W-:-:S04]  /*7e80*/  IADD3 R15, R15, 0x60, RZ ;  /* 0x000000600f0f7810 */ /* 0x000fc80007ffe0ff */
[----:B------:R-:W-:-:S13]  /*7e90*/  ISETP.GE.AND P0, PT, R15, R4, PT ;  /* 0x000000040f00720c */ /* 0x000fda0003f06270 */
[CC--:B---3--:R-:W-:Y:S02]  /*7ea0*/  @!P0 LEA R16, P1, R228.reuse, R2.reuse, 0x1 ;  /* 0x00000002e4108211 */ /* 0x0c8fe400078208ff */
[CC--:B-1----:R-:W-:Y:S02]  /*7eb0*/  @!P0 LEA R14, P2, R215.reuse, R2.reuse, 0x1 ;  /* 0x00000002d70e8211 */ /* 0x0c2fe400078408ff */
[-C--:B--2---:R-:W-:Y:S02]  /*7ec0*/  @!P0 LEA.HI.X R17, R228, R23.reuse, R25, 0x1, P1 ;  /* 0x00000017e4118211 */ /* 0x084fe400008f0c19 */
[C---:B----4-:R-:W-:Y:S02]  /*7ed0*/  @!P0 LEA R18, P1, R214.reuse, R2, 0x1 ;  /* 0x00000002d6128211 */ /* 0x050fe400078208ff */
        /* <DEDUP_REMOVED lines=10> */
[----:B------:R-:W-:Y:S01]  /*7f80*/  IMAD.IADD R6, R242, 0x1, -R5 ;  /* 0x00000001f2067824 */ /* 0x000fe200078e0a05 */
[----:B-1----:R-:W-:Y:S01]  /*7f90*/  SHF.R.S32.HI R16, RZ, 0x1f, R9 ;  /* 0x0000001fff107819 */ /* 0x002fe20000011409 */
[C---:B------:R-:W-:Y:S01]  /*7fa0*/  IMAD.WIDE.U32 R14, R9.reuse, c[0x0][0x1e0], RZ ;  /* 0x00007800090e7a25 */ /* 0x040fe200078e00ff */
[----:B------:R-:W-:Y:S03]  /*7fb0*/  BAR.SYNC.DEFER_BLOCKING 0x0 ;  /* 0x0000000000007b1d */ /* 0x000fe60000010000 */
        /* <DEDUP_REMOVED lines=19> */
[----:B------:R-:W-:Y:S02]  /*80f0*/  @P1 LEA R18, P3, R5, c[0x0][0x1c8], 0x1 ;  /* 0x0000720005121a11 */ /* 0x000fe400078608ff */
[----:B------:R-:W-:Y:S01]  /*8100*/  @P0 IADD3.X R14, R0, R19, R7, P2, !PT ;  /* 0x00000013000e0210 */ /* 0x000fe200017fe407 */
[----:B------:R-:W-:Y:S01]  /*8110*/  IMAD R7, R9, c[0x0][0x20c], R16 ;  /* 0x0000830009077a24 */ /* 0x000fe200078e0210 */
[----:B------:R-:W-:Y:S02]  /*8120*/  @P1 ISETP.GE.AND P5, PT, R228, c[0x0][0x1d4], PT ;  /* 0x00007500e4001a0c */ /* 0x000fe40003fa6270 */
[----:B------:R-:W-:Y:S01]  /*8130*/  @P1 LEA.HI.X R19, R5, c[0x0][0x1cc], R0, 0x1, P3 ;  /* 0x0000730005131a11 */ /* 0x000fe200018f0c00 */
[----:B------:R-:W-:Y:S01]  /*8140*/  IMAD.IADD R7, R21, 0x1, R7 ;  /* 0x0000000115077824 */ /* 0x000fe200078e0207 */
[----:B------:R-:W-:-:S02]  /*8150*/  LEA R0, P3, R20, R234, 0x6 ;  /* 0x000000ea14007211 */ /* 0x000fc400078630ff */
[----:B------:R-:W-:Y:S02]  /*8160*/  @P1 ISETP.GE.AND P2, PT, R215, c[0x0][0x1d4], PT ;  /* 0x00007500d7001a0c */ /* 0x000fe40003f46270 */
[----:B------:R-:W-:Y:S02]  /*8170*/  LEA.HI.X R7, R20, R230, R7, 0x6, P3 ;  /* 0x000000e614077211 */ /* 0x000fe400018f3407 */
[----:B------:R-:W-:Y:S02]  /*8180*/  @P1 ISETP.GE.AND P3, PT, R214, c[0x0][0x1d4], PT ;  /* 0x00007500d6001a0c */ /* 0x000fe40003f66270 */
[----:B------:R-:W-:Y:S01]  /*8190*/  @P0 ISETP.GE.AND P6, PT, R228, c[0x0][0x1d4], PT ;  /* 0x00007500e4000a0c */ /* 0x000fe20003fc6270 */
[----:B------:R-:W-:Y:S01]  /*81a0*/  @!PT LDS RZ, [RZ] ;  /* 0x00000000fffff984 */ /* 0x000fe20000000800 */
[----:B------:R-:W-:Y:S01]  /*81b0*/  @!PT LDS RZ, [RZ] ;  /* 0x00000000fffff984 */ /* 0x000fe20000000800 */
[----:B------:R-:W-:Y:S01]  /*81c0*/  @!PT LDS RZ, [RZ] ;  /* 0x00000000fffff984 */ /* 0x000fe20000000800 */
[----:B------:R1:W-:Y:S01]  /*81d0*/  @P1 LDGSTS.E.BYPASS.LTC128B.128 [R138+0xc100], [R18.64], !P5 ;  /* 0x0c100000128a1fae */ /* 0x0003e2000e901d48 */
[----:B------:R-:W-:Y:S02]  /*81e0*/  @P0 LEA R16, P4, R15, c[0x0][0x1c8], 0x1 ;  /* 0x000072000f100a11 */ /* 0x000fe400078808ff */
[----:B------:R-:W-:-:S02]  /*81f0*/  @P0 ISETP.GE.AND P5, PT, R215, c[0x0][0x1d4], PT ;  /* 0x00007500d7000a0c */ /* 0x000fc40003fa6270 */
[----:B------:R-:W-:Y:S01]  /*8200*/  @P0 LEA.HI.X R17, R15, c[0x0][0x1cc], R14, 0x1, P4 ;  /* 0x000073000f110a11 */ /* 0x000fe200020f0c0e */
[----:B------:R1:W-:Y:S01]  /*8210*/  @P1 LDGSTS.E.BYPASS.LTC128B.128 [R138+0xe100], [R18.64+0x80], !P2 ;  /* 0x0e100080128a1fae */ /* 0x0003e2000d101d48 */
[----:B------:R-:W-:Y:S02]  /*8220*/  LEA R14, P2, R0, c[0x0][0x1f8], 0x1 ;  /* 0x00007e00000e7a11 */ /* 0x000fe400078408ff */
[----:B------:R-:W-:Y:S01]  /*8230*/  @P0 ISETP.GE.AND P4, PT, R214, c[0x0][0x1d4], PT ;  /* 0x00007500d6000a0c */ /* 0x000fe20003f86270 */
[----:B------:R1:W-:Y:S01]  /*8240*/  @P1 LDGSTS.E.BYPASS.LTC128B.128 [R138+0x10100], [R18.64+0x100], !P3 ;  /* 0x10100100128a1fae */ /* 0x0003e2000d901d48 */
[----:B------:R-:W-:Y:S01]  /*8250*/  LEA.HI.X R15, R0, c[0x0][0x1fc], R7, 0x1, P2 ;  /* 0x00007f00000f7a11 */ /* 0x000fe200010f0c07 */
[----:B------:R-:W-:Y:S01]  /*8260*/  IMAD.MOV.U32 R0, RZ, RZ, 0x40 ;  /* 0x00000040ff007424 */ /* 0x000fe200078e00ff */
[----:B------:R-:W-:Y:S01]  /*8270*/  ISETP.GE.AND P3, PT, R228, c[0x0][0x1d4], PT ;  /* 0x00007500e4007a0c */ /* 0x000fe20003f66270 */
[----:B------:R1:W-:Y:S01]  /*8280*/  @P0 LDGSTS.E.BYPASS.LTC128B.128 [R138+0xd100], [R16.64], !P6 ;  /* 0x0d100000108a0fae */ /* 0x0003e2000f101d48 */
[----:B------:R-:W-:-:S02]  /*8290*/  ISETP.GE.AND P2, PT, R215, c[0x0][0x1d4], PT ;  /* 0x00007500d7007a0c */ /* 0x000fc40003f46270 */
[C---:B------:R-:W-:Y:S01]  /*82a0*/  ISETP.LT.OR P6, PT, R6.reuse, 0x1, P3 ;  /* 0x000000010600780c */ /* 0x040fe20001fc1670 */
[----:B------:R1:W-:Y:S01]  /*82b0*/  @P0 LDGSTS.E.BYPASS.LTC128B.128 [R138+0xf100], [R16.64+0x80], !P5 ;  /* 0x0f100080108a0fae */ /* 0x0003e2000e901d48 */
[----:B------:R-:W-:Y:S02]  /*82c0*/  ISETP.LT.OR P5, PT, R6, 0x1, P2 ;  /* 0x000000010600780c */ /* 0x000fe400017a1670 */
[----:B------:R-:W-:Y:S01]  /*82d0*/  ISETP.GE.AND P1, PT, R214, c[0x0][0x1d4], PT ;  /* 0x00007500d6007a0c */ /* 0x000fe20003f26270 */
[----:B------:R1:W-:Y:S01]  /*82e0*/  @P0 LDGSTS.E.BYPASS.LTC128B.128 [R138+0x11100], [R16.64+0x100], !P4 ;  /* 0x11100100108a0fae */ /* 0x0003e2000e101d48 */
[C---:B------:R-:W-:Y:S02]  /*82f0*/  ISETP.LT.OR P3, PT, R6.reuse, 0x21, P3 ;  /* 0x000000210600780c */ /* 0x040fe40001f61670 */
[C---:B------:R-:W-:Y:S01]  /*8300*/  ISETP.LT.OR P4, PT, R6.reuse, 0x1, P1 ;  /* 0x000000010600780c */ /* 0x040fe20000f81670 */
[----:B------:R-:W0:Y:S01]  /*8310*/  LDGDEPBAR ;  /* 0x00000000000079af */ /* 0x000e220000000000 */
[----:B------:R-:W-:-:S02]  /*8320*/  ISETP.LT.OR P2, PT, R6, 0x21, P2 ;  /* 0x000000210600780c */ /* 0x000fc40001741670 */
[----:B------:R-:W-:Y:S01]  /*8330*/  ISETP.LT.OR P1, PT, R6, 0x21, P1 ;  /* 0x000000210600780c */ /* 0x000fe20000f21670 */
[----:B------:R1:W-:Y:S01]  /*8340*/  LDGSTS.E.BYPASS.LTC128B.128 [R138+0x100], [R14.64], !P6 ;  /* 0x001000000e8a7fae */ /* 0x0003e2000f101d48 */
[----:B------:R-:W-:-:S03]  /*8350*/  IADD3 R6, P0, R14, UR7, RZ ;  /* 0x000000070e067c10 */ /* 0x000fc6000ff1e0ff */
[----:B------:R1:W-:Y:S01]  /*8360*/  LDGSTS.E.BYPASS.LTC128B.128 [R138+0x2100], [R14.64+0x80], !P5 ;  /* 0x021000800e8a7fae */ /* 0x0003e2000e901d48 */
[----:B------:R-:W-:Y:S02]  /*8370*/  ISETP.GT.AND P5, PT, R9, R232, PT ;  /* 0x000000e80900720c */ /* 0x000fe40003fa4270 */
[----:B------:R-:W-:Y:S01]  /*8380*/  IADD3.X R7, R15, UR5, RZ, P0, !PT ;  /* 0x000000050f077c10 */ /* 0x000fe200087fe4ff */
[----:B------:R1:W-:Y:S04]  /*8390*/  LDGSTS.E.BYPASS.LTC128B.128 [R138+0x4100], [R14.64+0x100], !P4 ;  /* 0x041001000e8a7fae */ /* 0x0003e8000e101d48 */
        /* <DEDUP_REMOVED lines=22> */
[----:B------:R-:W-:-:S07]  /*8500*/  IADD3.X R7, R19, R15, R5, P3, !PT ;  /* 0x0000000f13077210 */ /* 0x000fce0001ffe405 */
[----:B------:R1:W-:Y:S04]  /*8510*/  LDGSTS.E.BYPASS.LTC128B.128 [R138+0x14100], [R18.64+0x80], !P1 ;  /* 0x14100080128a7fae */ /* 0x0003e8000c901d48 */
[----:B------:R1:W-:Y:S04]  /*8520*/  LDGSTS.E.BYPASS.LTC128B.128 [R138+0x16100], [R18.64+0x100], !P0 ;  /* 0x16100100128a7fae */ /* 0x0003e8000c101d48 */
[----:B------:R1:W-:Y:S04]  /*8530*/  LDGSTS.E.BYPASS.LTC128B.128 [R138+0x13100], [R6.64], !P2 ;  /* 0x13100000068a7fae */ /* 0x0003e8000d101d48 */
[----:B------:R1:W-:Y:S04]  /*8540*/  LDGSTS.E.BYPASS.LTC128B.128 [R138+0x15100], [R6.64+0x80], !P1 ;  /* 0x15100080068a7fae */ /* 0x0003e8000c901d48 */
[----:B------:R1:W-:Y:S02]  /*8550*/  LDGSTS.E.BYPASS.LTC128B.128 [R138+0x17100], [R6.64+0x100], !P0 ;  /* 0x17100100068a7fae */ /* 0x0003e4000c101d48 */
.L_x_2300:
[----:B------:R-:W-:Y:S05]  /*8560*/  BSYNC B0 ;  /* 0x0000000000007941 */ /* 0x000fea0003800000 */
.L_x_2299:
[----:B------:R-:W-:Y:S01]  /*8570*/  ISETP.LT.AND P0, PT, RZ, c[0x0][0x27c], PT ;  /* 0x00009f00ff007a0c */ /* 0x000fe20003f01270 */
[----:B------:R-:W0:Y:S01]  /*8580*/  LDGDEPBAR ;  /* 0x00000000000079af */ /* 0x000e220000000000 */
[----:B------:R-:W-:-:S11]  /*8590*/  ISETP.NE.AND P6, PT, R240, 0x1, PT ;  /* 0x00000001f000780c */ /* 0x000fd60003fc5270 */
[----:B------:R-:W-:Y:S05]  /*85a0*/  @P0 BRA `(.L_x_2301) ;  /* 0x0000002000000947 */ /* 0x000fea0003800000 */
[----:B------:R-:W-:-:S04]  /*85b0*/  DEPBAR.LE SB0, 0x3 ;  /* 0x000080c00000791a */ /* 0x000fc80000000000 */
[----:B------:R-:W-:Y:S05]  /*85c0*/  BRA `(.L_x_2302) ;  /* 0x00006a6000007947 */ /* 0x000fea0003800000 */
.L_x_2301:
[----:B------:R-:W-:Y:S01]  /*85d0*/  ULDC.U8 UR4, c[0x0][0x298] ;  /* 0x0000a60000047ab9 */ /* 0x000fe20000000000 */
[----:B-----5:R-:W-:Y:S01]  /*85e0*/  SHF.R.S32.HI R5, RZ, 0x1f, R76 ;  /* 0x0000001fff057819 */ /* 0x020fe2000001144c */
[----:B-1----:R-:W-:Y:S01]  /*85f0*/  IMAD.WIDE.U32 R16, R76, c[0x0][0x280], RZ ;  /* 0x0000a0004c107a25 */ /* 0x002fe200078e00ff */
        /* <DEDUP_REMOVED lines=24> */
[----:B------:R-:W-:Y:S01]  /*8780*/  IADD3 R37, R140, 0x20, RZ ;  /* 0x000000208c257810 */ /* 0x000fe20007ffe0ff */
        /* <DEDUP_REMOVED lines=11> */
[----:B------:R-:W-:Y:S01]  /*8840*/  IADD3 R15, R140, 0x50, RZ ;  /* 0x000000508c0f7810 */ /* 0x000fe20007ffe0ff */
        /* <DEDUP_REMOVED lines=10> */
[----:B------:R-:W-:Y:S01]  /*88f0*/  CS2R R64, SRZ ;  /* 0x0000000000407805 */ /* 0x000fe2000001ff00 */
        /* <DEDUP_REMOVED lines=10> */
[----:B------:R-:W-:Y:S02]  /*89a0*/  SHF.R.S32.HI R20, RZ, 0x1f, R37 ;  /* 0x0000001fff147819 */ /* 0x000fe40000011425 */
[----:B------:R-:W-:Y:S02]  /*89b0*/  SHF.R.S32.HI R14, RZ, 0x1f, R23 ;  /* 0x0000001fff0e7819 */ /* 0x000fe40000011417 */
[----:B------:R-:W-:Y:S01]  /*89c0*/  SHF.R.S32.HI R6, RZ, 0x1f, R15 ;  /* 0x0000001fff067819 */ /* 0x000fe2000001140f */
[----:B------:R-:W-:Y:S05]  /*89d0*/  @P0 BRA `(.L_x_2305) ;  /* 0x000003e000000947 */ /* 0x000fea0003800000 */
[----:B--2---:R-:W-:Y:S01]  /*89e0*/  ISETP.GE.AND P0, PT, R39, c[0x0][0x27c], PT ;  /* 0x00009f0027007a0c */ /* 0x004fe20003f06270 */
[----:B------:R-:W-:Y:S01]  /*89f0*/  CS2R R102, SRZ ;  /* 0x0000000000667805 */ /* 0x000fe2000001ff00 */
[----:B------:R-:W-:Y:S01]  /*8a00*/  ISETP.GE.AND P3, PT, R37, c[0x0][0x27c], PT ;  /* 0x00009f0025007a0c */ /* 0x000fe20003f66270 */
[----:B------:R-:W-:Y:S01]  /*8a10*/  CS2R R100, SRZ ;  /* 0x0000000000647805 */ /* 0x000fe2000001ff00 */
[----:B------:R-:W-:-:S09]  /*8a20*/  ISETP.GE.AND P2, PT, R30, c[0x0][0x27c], PT ;  /* 0x00009f001e007a0c */ /* 0x000fd20003f46270 */
[C---:B------:R-:W-:Y:S01]  /*8a30*/  @!P0 IMAD.SHL.U32 R21, R39.reuse, 0x2, RZ ;  /* 0x0000000227158824 */ /* 0x040fe200078e00ff */
[----:B------:R-:W-:-:S04]  /*8a40*/  @!P0 SHF.L.U64.HI R17, R39, 0x1, R22 ;  /* 0x0000000127118819 */ /* 0x000fc80000010216 */
[-C--:B------:R-:W-:Y:S02]  /*8a50*/  @!P0 IADD3 R28, P1, R34, R21.reuse, RZ ;  /* 0x00000015221c8210 */ /* 0x080fe40007f3e0ff */
[----:B----4-:R-:W-:Y:S01]  /*8a60*/  @!P0 IADD3 R44, P4, R32, R21, RZ ;  /* 0x00000015202c8210 */ /* 0x010fe20007f9e0ff */
[----:B------:R-:W-:Y:S02]  /*8a70*/  @!P3 IMAD.SHL.U32 R47, R37, 0x2, RZ ;  /* 0x00000002252fb824 */ /* 0x000fe400078e00ff */
[--C-:B---3--:R-:W-:Y:S01]  /*8a80*/  @!P0 IMAD.X R29, R35, 0x1, R17.reuse, P1 ;  /* 0x00000001231d8824 */ /* 0x108fe200008e0611 */
[----:B------:R-:W-:Y:S01]  /*8a90*/  ISETP.GE.AND P1, PT, R23, c[0x0][0x27c], PT ;  /* 0x00009f0017007a0c */ /* 0x000fe20003f26270 */
[----:B-1----:R-:W-:Y:S01]  /*8aa0*/  @!P0 IMAD.X R45, R33, 0x1, R17, P4 ;  /* 0x00000001212d8824 */ /* 0x002fe200020e0611 */
[----:B------:R-:W-:Y:S02]  /*8ab0*/  @!P3 SHF.L.U64.HI R31, R37, 0x1, R20 ;  /* 0x00000001251fb819 */ /* 0x000fe40000010214 */
[----:B------:R1:W5:Y:S01]  /*8ac0*/  @!P0 LD.E.64 R102, [R28.64] ;  /* 0x000000081c668980 */ /* 0x000362000c101b00 */
[----:B------:R-:W-:-:S03]  /*8ad0*/  @!P2 IMAD.SHL.U32 R41, R30, 0x2, RZ ;  /* 0x000000021e29a824 */ /* 0x000fc600078e00ff */
[----:B------:R2:W5:Y:S01]  /*8ae0*/  @!P0 LD.E.64 R100, [R44.64] ;  /* 0x000000082c648980 */ /* 0x000562000c101b00 */
[-C--:B------:R-:W-:Y:S01]  /*8af0*/  @!P3 IADD3 R48, P0, R34, R47.reuse, RZ ;  /* 0x0000002f2230b210 */ /* 0x080fe20007f1e0ff */
[----:B------:R-:W-:Y:S01]  /*8b00*/  CS2R R86, SRZ ;  /* 0x0000000000567805 */ /* 0x000fe2000001ff00 */
[----:B------:R-:W-:Y:S01]  /*8b10*/  @!P2 SHF.L.U64.HI R21, R30, 0x1, R5 ;  /* 0x000000011e15a819 */ /* 0x000fe20000010205 */
[----:B------:R-:W-:Y:S01]  /*8b20*/  CS2R R84, SRZ ;  /* 0x0000000000547805 */ /* 0x000fe2000001ff00 */
[----:B------:R-:W-:Y:S01]  /*8b30*/  @!P3 IADD3 R46, P4, R32, R47, RZ ;  /* 0x0000002f202eb210 */ /* 0x000fe20007f9e0ff */
[--C-:B------:R-:W-:Y:S01]  /*8b40*/  @!P3 IMAD.X R49, R35, 0x1, R31.reuse, P0 ;  /* 0x000000012331b824 */ /* 0x100fe200000e061f */
[----:B------:R-:W-:Y:S02]  /*8b50*/  @!P2 IADD3 R42, P0, R34, R41, RZ ;  /* 0x00000029222aa210 */ /* 0x000fe40007f1e0ff */
[----:B------:R-:W-:Y:S01]  /*8b60*/  @!P1 SHF.L.U64.HI R17, R23, 0x1, R14 ;  /* 0x0000000117119819 */ /* 0x000fe2000001020e */
[----:B------:R-:W-:-:S02]  /*8b70*/  @!P3 IMAD.X R47, R33, 0x1, R31, P4 ;  /* 0x00000001212fb824 */ /* 0x000fc400020e061f */
[----:B------:R-:W-:Y:S02]  /*8b80*/  @!P2 IMAD.X R43, R35, 0x1, R21, P0 ;  /* 0x00000001232ba824 */ /* 0x000fe400000e0615 */
[----:B-1----:R-:W-:Y:S01]  /*8b90*/  @!P1 IMAD.SHL.U32 R29, R23, 0x2, RZ ;  /* 0x00000002171d9824 */ /* 0x002fe200078e00ff */
[----:B--2---:R-:W-:-:S04]  /*8ba0*/  @!P2 IADD3 R44, P4, R32, R41, RZ ;  /* 0x00000029202ca210 */ /* 0x004fc80007f9e0ff */
[----:B------:R-:W-:Y:S01]  /*8bb0*/  @!P1 IADD3 R40, P0, R34, R29, RZ ;  /* 0x0000001d22289210 */ /* 0x000fe20007f1e0ff */
[----:B------:R-:W-:Y:S01]  /*8bc0*/  @!P2 IMAD.X R45, R33, 0x1, R21, P4 ;  /* 0x00000001212da824 */ /* 0x000fe200020e0615 */
[----:B------:R-:W-:-:S03]  /*8bd0*/  ISETP.GE.AND P4, PT, R140, c[0x0][0x27c], PT ;  /* 0x00009f008c007a0c */ /* 0x000fc60003f86270 */
[----:B------:R-:W-:Y:S01]  /*8be0*/  @!P1 IMAD.X R41, R35, 0x1, R17, P0 ;  /* 0x0000000123299824 */ /* 0x000fe200000e0611 */
[----:B------:R-:W-:-:S05]  /*8bf0*/  @!P1 IADD3 R28, P0, R32, R29, RZ ;  /* 0x0000001d201c9210 */ /* 0x000fca0007f1e0ff */
[----:B------:R-:W-:Y:S01]  /*8c00*/  @!P1 IMAD.X R29, R33, 0x1, R17, P0 ;  /* 0x00000001211d9824 */ /* 0x000fe200000e0611 */
[----:B------:R-:W-:-:S03]  /*8c10*/  ISETP.GE.AND P0, PT, R15, c[0x0][0x27c], PT ;  /* 0x00009f000f007a0c */ /* 0x000fc60003f06270 */
[----:B------:R-:W-:-:S04]  /*8c20*/  @!P4 IMAD.WIDE R52, R140, 0x2, R34 ;  /* 0x000000028c34c825 */ /* 0x000fc800078e0222 */
[----:B------:R-:W-:Y:S01]  /*8c30*/  @!P4 IMAD.WIDE R50, R140, 0x2, R32 ;  /* 0x000000028c32c825 */ /* 0x000fe200078e0220 */
[----:B------:R1:W5:Y:S05]  /*8c40*/  @!P4 LD.E.64 R86, [R52.64] ;  /* 0x000000083456c980 */ /* 0x00036a000c101b00 */
[C---:B------:R-:W-:Y:S01]  /*8c50*/  @!P0 IMAD.SHL.U32 R17, R15.reuse, 0x2, RZ ;  /* 0x000000020f118824 */ /* 0x040fe200078e00ff */
[----:B------:R1:W5:Y:S01]  /*8c60*/  @!P4 LD.E.64 R84, [R50.64] ;  /* 0x000000083254c980 */ /* 0x000362000c101b00 */
[----:B------:R-:W-:-:S03]  /*8c70*/  @!P0 SHF.L.U64.HI R16, R15, 0x1, R6 ;  /* 0x000000010f108819 */ /* 0x000fc60000010206 */
[----:B------:R-:W-:-:S05]  /*8c80*/  @!P0 IADD3 R34, P4, R34, R17, RZ ;  /* 0x0000001122228210 */ /* 0x000fca0007f9e0ff */
[--C-:B------:R-:W-:Y:S01]  /*8c90*/  @!P0 IMAD.X R35, R35, 0x1, R16.reuse, P4 ;  /* 0x0000000123238824 */ /* 0x100fe200020e0610 */
[----:B------:R-:W-:Y:S01]  /*8ca0*/  @!P0 IADD3 R32, P4, R32, R17, RZ ;  /* 0x0000001120208210 */ /* 0x000fe20007f9e0ff */
        /* <DEDUP_REMOVED lines=8> */
[----:B------:R-:W-:Y:S01]  /*8d30*/  @!P0 IMAD.X R33, R33, 0x1, R16, P4 ;  /* 0x0000000121218824 */ /* 0x000fe200020e0610 */
[----:B------:R1:W5:Y:S04]  /*8d40*/  @!P3 LD.E.64 R92, [R48.64] ;  /* 0x00000008305cb980 */ /* 0x000368000c101b00 */
[----:B------:R1:W5:Y:S04]  /*8d50*/  @!P3 LD.E.64 R88, [R46.64] ;  /* 0x000000082e58b980 */ /* 0x000368000c101b00 */
[----:B------:R1:W5:Y:S04]  /*8d60*/  @!P2 LD.E.64 R82, [R42.64] ;  /* 0x000000082a52a980 */ /* 0x000368000c101b00 */
[----:B------:R1:W5:Y:S04]  /*8d70*/  @!P2 LD.E.64 R80, [R44.64] ;  /* 0x000000082c50a980 */ /* 0x000368000c101b00 */
[----:B------:R1:W5:Y:S04]  /*8d80*/  @!P1 LD.E.64 R72, [R40.64] ;  /* 0x0000000828489980 */ /* 0x000368000c101b00 */
[----:B------:R1:W5:Y:S04]  /*8d90*/  @!P1 LD.E.64 R70, [R28.64] ;  /* 0x000000081c469980 */ /* 0x000368000c101b00 */
[----:B------:R1:W5:Y:S04]  /*8da0*/  @!P0 LD.E.64 R66, [R34.64] ;  /* 0x0000000822428980 */ /* 0x000368000c101b00 */
[----:B------:R1:W5:Y:S02]  /*8db0*/  @!P0 LD.E.64 R64, [R32.64] ;  /* 0x0000000820408980 */ /* 0x000364000c101b00 */
.L_x_2305:
[----:B--2---:R-:W-:Y:S05]  /*8dc0*/  BSYNC B0 ;  /* 0x0000000000007941 */ /* 0x004fea0003800000 */
.L_x_2304:
[----:B------:R-:W-:Y:S01]  /*8dd0*/  IADD3 R7, R7, 0x40, RZ ;  /* 0x0000004007077810 */ /* 0x000fe20007ffe0ff */
[----:B-----5:R-:W-:Y:S01]  /*8de0*/  IMAD.MOV.U32 R21, RZ, RZ, R66 ;  /* 0x000000ffff157224 */ /* 0x020fe200078e0042 */
[----:B-1----:R-:W1:Y:S01]  /*8df0*/  SHFL.IDX PT, R43, R27, 0x1, 0x1c1f ;  /* 0x003c1f001b2b7f89 */ /* 0x002e6200000e0000 */
[----:B------:R-:W-:Y:S01]  /*8e00*/  IMAD.MOV.U32 R17, RZ, RZ, R67 ;  /* 0x000000ffff117224 */ /* 0x000fe200078e0043 */
[----:B------:R-:W-:Y:S01]  /*8e10*/  ISETP.GE.AND P0, PT, R7, R4, PT ;  /* 0x000000040700720c */ /* 0x000fe20003f06270 */
[----:B------:R-:W-:Y:S01]  /*8e20*/  IMAD.MOV.U32 R16, RZ, RZ, R72 ;  /* 0x000000ffff107224 */ /* 0x000fe200078e0048 */
[----:B------:R2:W4:Y:S01]  /*8e30*/  SHFL.IDX PT, R42, R26, 0x1, 0x1c1f ;  /* 0x003c1f001a2a7f89 */ /* 0x00052200000e0000 */
[----:B------:R-:W-:Y:S01]  /*8e40*/  IMAD.MOV.U32 R7, RZ, RZ, R73 ;  /* 0x000000ffff077224 */ /* 0x000fe200078e0049 */
[----:B------:R-:W-:Y:S01]  /*8e50*/  PRMT R52, R17, 0x5410, R21 ;  /* 0x0000541011347816 */ /* 0x000fe20000000015 */
[----:B------:R-:W-:Y:S01]  /*8e60*/  IMAD.MOV.U32 R17, RZ, RZ, R83 ;  /* 0x000000ffff117224 */ /* 0x000fe200078e0053 */
[----:B------:R-:W-:Y:S01]  /*8e70*/  MOV R21, R82 ;  /* 0x0000005200157202 */ /* 0x000fe20000000f00 */
[----:B------:R-:W3:Y:S01]  /*8e80*/  SHFL.IDX PT, R29, R25, 0x1, 0x1c1f ;  /* 0x003c1f00191d7f89 */ /* 0x000ee200000e0000 */
[----:B------:R-:W-:Y:S01]  /*8e90*/  PRMT R55, R7, 0x5410, R16 ;  /* 0x0000541007377816 */ /* 0x000fe20000000010 */
[----:B------:R-:W-:Y:S01]  /*8ea0*/  IMAD.MOV.U32 R16, RZ, RZ, R92 ;  /* 0x000000ffff107224 */ /* 0x000fe200078e005c */
[----:B------:R-:W-:Y:S01]  /*8eb0*/  PRMT R62, R17, 0x5410, R21 ;  /* 0x00005410113e7816 */ /* 0x000fe20000000015 */
[----:B------:R-:W-:Y:S01]  /*8ec0*/  IMAD.MOV.U32 R7, RZ, RZ, R93 ;  /* 0x000000ffff077224 */ /* 0x000fe200078e005d */
[----:B------:R-:W-:Y:S01]  /*8ed0*/  MOV R21, R102 ;  /* 0x0000006600157202 */ /* 0x000fe20000000f00 */
[----:B------:R-:W-:Y:S01]  /*8ee0*/  IMAD.MOV.U32 R17, RZ, RZ, R103 ;  /* 0x000000ffff117224 */ /* 0x000fe200078e0067 */
[----:B------:R1:W1:Y:S01]  /*8ef0*/  SHFL.IDX PT, R28, R24, 0x1, 0x1c1f ;  /* 0x003c1f00181c7f89 */ /* 0x00026200000e0000 */
[----:B------:R-:W-:Y:S01]  /*8f00*/  BSSY B0, `(.L_x_2306) ;  /* 0x0000062000007945 */ /* 0x000fe20003800000 */
[----:B------:R-:W-:Y:S01]  /*8f10*/  PRMT R68, R7, 0x5410, R16 ;  /* 0x0000541007447816 */ /* 0x000fe20000000010 */
[----:B------:R-:W-:Y:S01]  /*8f20*/  IMAD.MOV.U32 R16, RZ, RZ, R86 ;  /* 0x000000ffff107224 */ /* 0x000fe200078e0056 */
[----:B------:R-:W-:Y:S01]  /*8f30*/  PRMT R74, R17, 0x5410, R21 ;  /* 0x00005410114a7816 */ /* 0x000fe20000000015 */
[----:B------:R-:W-:Y:S01]  /*8f40*/  IMAD.MOV.U32 R7, RZ, RZ, R87 ;  /* 0x000000ffff077224 */ /* 0x000fe200078e0057 */
[----:B------:R-:W-:Y:S01]  /*8f50*/  MOV R21, R64 ;  /* 0x0000004000157202 */ /* 0x000fe20000000f00 */
[----:B------:R-:W-:Y:S01]  /*8f60*/  IMAD.MOV.U32 R17, RZ, RZ, R65 ;  /* 0x000000ffff117224 */ /* 0x000fe200078e0041 */
[----:B---3--:R-:W-:Y:S01]  /*8f70*/  CS2R R34, SRZ ;  /* 0x0000000000227805 */ /* 0x008fe2000001ff00 */
[----:B------:R-:W-:Y:S01]  /*8f80*/  CS2R R44, SRZ ;  /* 0x00000000002c7805 */ /* 0x000fe2000001ff00 */
        /* <DEDUP_REMOVED lines=19> */
[----:B----4-:R-:W-:Y:S01]  /*90c0*/  CS2R R32, SRZ ;  /* 0x0000000000207805 */ /* 0x010fe2000001ff00 */
[----:B------:R-:W-:Y:S01]  /*90d0*/  PRMT R69, R17, 0x5410, R21 ;  /* 0x0000541011457816 */ /* 0x000fe20000000015 */
[----:B------:R-:W-:Y:S01]  /*90e0*/  CS2R R40, SRZ ;  /* 0x0000000000287805 */ /* 0x000fe2000001ff00 */
[----:B------:R-:W-:Y:S01]  /*90f0*/  PRMT R75, R7, 0x5410, R16 ;  /* 0x00005410074b7816 */ /* 0x000fe20000000010 */
[----:B------:R-:W-:Y:S01]  /*9100*/  CS2R R48, SRZ ;  /* 0x0000000000307805 */ /* 0x000fe2000001ff00 */
[----:B------:R-:W-:Y:S01]  /*9110*/  CS2R R16, SRZ ;  /* 0x0000000000107805 */ /* 0x000fe2000001ff00 */
[----:B------:R-:W-:Y:S01]  /*9120*/  CS2R R56, SRZ ;  /* 0x0000000000387805 */ /* 0x000fe2000001ff00 */
[----:B------:R-:W-:Y:S05]  /*9130*/  @P0 BRA `(.L_x_2307) ;  /* 0x000003e000000947 */ /* 0x000fea0003800000 */
[----:B------:R-:W-:Y:S01]  /*9140*/  ISETP.GE.AND P0, PT, R39, c[0x0][0x27c], PT ;  /* 0x00009f0027007a0c */ /* 0x000fe20003f06270 */
[----:B------:R-:W-:Y:S01]  /*9150*/  CS2R R50, SRZ ;  /* 0x0000000000327805 */ /* 0x000fe2000001ff00 */
[----:B------:R-:W-:Y:S01]  /*9160*/  ISETP.GE.AND P3, PT, R37, c[0x0][0x27c], PT ;  /* 0x00009f0025007a0c */ /* 0x000fe20003f66270 */
[----:B------:R-:W-:Y:S01]  /*9170*/  CS2R R48, SRZ ;  /* 0x0000000000307805 */ /* 0x000fe2000001ff00 */
[----:B------:R-:W-:-:S09]  /*9180*/  ISETP.GE.AND P2, PT, R30, c[0x0][0x27c], PT ;  /* 0x00009f001e007a0c */ /* 0x000fd20003f46270 */
[C---:B------:R-:W-:Y:S01]  /*9190*/  @!P0 IMAD.SHL.U32 R17, R39.reuse, 0x2, RZ ;  /* 0x0000000227118824 */ /* 0x040fe200078e00ff */
[----:B------:R-:W-:-:S04]  /*91a0*/  @!P0 SHF.L.U64.HI R7, R39, 0x1, R22 ;  /* 0x0000000127078819 */ /* 0x000fc80000010216 */
[-C--:B------:R-:W-:Y:S02]  /*91b0*/  @!P0 IADD3 R24, P1, R42, R17.reuse, RZ ;  /* 0x000000112a188210 */ /* 0x080fe40007f3e0ff */
[----:B------:R-:W-:-:S03]  /*91c0*/  @!P0 IADD3 R18, P4, R28, R17, RZ ;  /* 0x000000111c128210 */ /* 0x000fc60007f9e0ff */
[--C-:B------:R-:W-:Y:S01]  /*91d0*/  @!P0 IMAD.X R25, R43, 0x1, R7.reuse, P1 ;  /* 0x000000012b198824 */ /* 0x100fe200008e0607 */
[----:B------:R-:W-:Y:S01]  /*91e0*/  ISETP.GE.AND P1, PT, R23, c[0x0][0x27c], PT ;  /* 0x00009f0017007a0c */ /* 0x000fe20003f26270 */
[----:B------:R-:W-:Y:S02]  /*91f0*/  @!P0 IMAD.X R19, R29, 0x1, R7, P4 ;  /* 0x000000011d138824 */ /* 0x000fe400020e0607 */
[C---:B------:R-:W-:Y:S01]  /*9200*/  @!P3 IMAD.SHL.U32 R7, R37.reuse, 0x2, RZ ;  /* 0x000000022507b824 */ /* 0x040fe200078e00ff */
[----:B------:R1:W5:Y:S01]  /*9210*/  @!P0 LD.E.64 R50, [R24.64] ;  /* 0x0000000818328980 */ /* 0x000362000c101b00 */
[----:B------:R-:W-:Y:S02]  /*9220*/  @!P3 SHF.L.U64.HI R20, R37, 0x1, R20 ;  /* 0x000000012514b819 */ /* 0x000fe40000010214 */
[----:B------:R-:W-:Y:S01]  /*9230*/  @!P2 SHF.L.U64.HI R16, R30, 0x1, R5 ;  /* 0x000000011e10a819 */ /* 0x000fe20000010205 */
[----:B------:R2:W5:Y:S01]  /*9240*/  @!P0 LD.E.64 R48, [R18.64] ;  /* 0x0000000812308980 */ /* 0x000562000c101b00 */
[-C--:B------:R-:W-:Y:S01]  /*9250*/  @!P3 IADD3 R96, P0, R42, R7.reuse, RZ ;  /* 0x000000072a60b210 */ /* 0x080fe20007f1e0ff */
[----:B------:R-:W-:Y:S01]  /*9260*/  @!P2 IMAD.SHL.U32 R5, R30, 0x2, RZ ;  /* 0x000000021e05a824 */ /* 0x000fe200078e00ff */
[----:B------:R-:W-:Y:S01]  /*9270*/  @!P3 IADD3 R104, P4, R28, R7, RZ ;  /* 0x000000071c68b210 */ /* 0x000fe20007f9e0ff */
[----:B------:R-:W-:Y:S01]  /*9280*/  CS2R R58, SRZ ;  /* 0x00000000003a7805 */ /* 0x000fe2000001ff00 */
[C---:B------:R-:W-:Y:S01]  /*9290*/  @!P1 IMAD.SHL.U32 R7, R23.reuse, 0x2, RZ ;  /* 0x0000000217079824 */ /* 0x040fe200078e00ff */
[----:B------:R-:W-:Y:S01]  /*92a0*/  @!P1 SHF.L.U64.HI R14, R23, 0x1, R14 ;  /* 0x00000001170e9819 */ /* 0x000fe2000001020e */
[--C-:B------:R-:W-:Y:S01]  /*92b0*/  @!P3 IMAD.X R97, R43, 0x1, R20.reuse, P0 ;  /* 0x000000012b61b824 */ /* 0x100fe200000e0614 */
[-C--:B------:R-:W-:Y:S01]  /*92c0*/  @!P2 IADD3 R94, P0, R42, R5.reuse, RZ ;  /* 0x000000052a5ea210 */ /* 0x080fe20007f1e0ff */
[----:B------:R-:W-:Y:S01]  /*92d0*/  @!P3 IMAD.X R105, R29, 0x1, R20, P4 ;  /* 0x000000011d69b824 */ /* 0x000fe200020e0614 */
[----:B------:R-:W-:Y:S01]  /*92e0*/  @!P2 IADD3 R98, P4, R28, R5, RZ ;  /* 0x000000051c62a210 */ /* 0x000fe20007f9e0ff */
[----:B------:R-:W-:-:S02]  /*92f0*/  CS2R R56, SRZ ;  /* 0x0000000000387805 */ /* 0x000fc4000001ff00 */
[--C-:B------:R-:W-:Y:S01]  /*9300*/  @!P2 IMAD.X R95, R43, 0x1, R16.reuse, P0 ;  /* 0x000000012b5fa824 */ /* 0x100fe200000e0610 */
[----:B------:R-:W-:Y:S01]  /*9310*/  @!P1 IADD3 R90, P0, R42, R7, RZ ;  /* 0x000000072a5a9210 */ /* 0x000fe20007f1e0ff */
[----:B------:R-:W-:Y:S01]  /*9320*/  @!P2 IMAD.X R99, R29, 0x1, R16, P4 ;  /* 0x000000011d63a824 */ /* 0x000fe200020e0610 */
[----:B------:R-:W-:-:S03]  /*9330*/  ISETP.GE.AND P4, PT, R140, c[0x0][0x27c], PT ;  /* 0x00009f008c007a0c */ /* 0x000fc60003f86270 */
[----:B------:R-:W-:Y:S01]  /*9340*/  @!P1 IMAD.X R91, R43, 0x1, R14, P0 ;  /* 0x000000012b5b9824 */ /* 0x000fe200000e060e */
[----:B------:R-:W-:-:S05]  /*9350*/  @!P1 IADD3 R20, P0, R28, R7, RZ ;  /* 0x000000071c149210 */ /* 0x000fca0007f1e0ff */
[----:B------:R-:W-:Y:S01]  /*9360*/  @!P1 IMAD.X R21, R29, 0x1, R14, P0 ;  /* 0x000000011d159824 */ /* 0x000fe200000e060e */
[----:B------:R-:W-:-:S03]  /*9370*/  ISETP.GE.AND P0, PT, R15, c[0x0][0x27c], PT ;  /* 0x00009f000f007a0c */ /* 0x000fc60003f06270 */
[----:B--2---:R-:W-:-:S04]  /*9380*/  @!P4 IMAD.WIDE R18, R140, 0x2, R42 ;  /* 0x000000028c12c825 */ /* 0x004fc800078e022a */
[----:B------:R-:W-:Y:S01]  /*9390*/  @!P4 IMAD.WIDE R16, R140, 0x2, R28 ;  /* 0x000000028c10c825 */ /* 0x000fe200078e021c */
[----:B------:R2:W5:Y:S04]  /*93a0*/  @!P4 LD.E.64 R58, [R18.64] ;  /* 0x00000008123ac980 */ /* 0x000568000c101b00 */
[----:B------:R3:W5:Y:S01]  /*93b0*/  @!P4 LD.E.64 R56, [R16.64] ;  /* 0x000000081038c980 */ /* 0x000762000c101b00 */
[C---:B------:R-:W-:Y:S01]  /*93c0*/  @!P0 IMAD.SHL.U32 R5, R15.reuse, 0x2, RZ ;  /* 0x000000020f058824 */ /* 0x040fe200078e00ff */
[----:B------:R-:W-:-:S04]  /*93d0*/  @!P0 SHF.L.U64.HI R6, R15, 0x1, R6 ;  /* 0x000000010f068819 */ /* 0x000fc80000010206 */
        /* <DEDUP_REMOVED lines=8> */
[----:B-1----:R-:W-:Y:S01]  /*9460*/  CS2R R24, SRZ ;  /* 0x0000000000187805 */ /* 0x002fe2000001ff00 */
[----:B------:R-:W-:Y:S01]  /*9470*/  @!P0 IMAD.X R29, R29, 0x1, R6, P4 ;  /* 0x000000011d1d8824 */ /* 0x000fe200020e0606 */
[----:B------:R1:W5:Y:S01]  /*9480*/  @!P3 LD.E.64 R44, [R96.64] ;  /* 0x00000008602cb980 */ /* 0x000362000c101b00 */
[----:B--2---:R-:W-:-:S03]  /*9490*/  CS2R R18, SRZ ;  /* 0x0000000000127805 */ /* 0x004fc6000001ff00 */
[----:B------:R1:W5:Y:S01]  /*94a0*/  @!P3 LD.E.64 R40, [R104.64] ;  /* 0x000000086828b980 */ /* 0x000362000c101b00 */
[----:B---3--:R-:W-:-:S03]  /*94b0*/  CS2R R16, SRZ ;  /* 0x0000000000107805 */ /* 0x008fc6000001ff00 */
[----:B------:R1:W5:Y:S04]  /*94c0*/  @!P2 LD.E.64 R34, [R94.64] ;  /* 0x000000085e22a980 */ /* 0x000368000c101b00 */
[----:B------:R1:W5:Y:S04]  /*94d0*/  @!P2 LD.E.64 R32, [R98.64] ;  /* 0x000000086220a980 */ /* 0x000368000c101b00 */
[----:B------:R1:W5:Y:S04]  /*94e0*/  @!P1 LD.E.64 R26, [R90.64] ;  /* 0x000000085a1a9980 */ /* 0x000368000c101b00 */
[----:B------:R1:W5:Y:S04]  /*94f0*/  @!P1 LD.E.64 R24, [R20.64] ;  /* 0x0000000814189980 */ /* 0x000368000c101b00 */
[----:B------:R1:W5:Y:S04]  /*9500*/  @!P0 LD.E.64 R18, [R42.64] ;  /* 0x000000082a128980 */ /* 0x000368000c101b00 */
[----:B------:R1:W5:Y:S02]  /*9510*/  @!P0 LD.E.64 R16, [R28.64] ;  /* 0x000000081c108980 */ /* 0x000364000c101b00 */
.L_x_2307:
[----:B------:R-:W-:Y:S05]  /*9520*/  BSYNC B0 ;  /* 0x0000000000007941 */ /* 0x000fea0003800000 */
.L_x_2306:
[----:B-----5:R-:W-:Y:S01]  /*9530*/  IMAD.MOV.U32 R6, RZ, RZ, R18 ;  /* 0x000000ffff067224 */ /* 0x020fe200078e0012 */
[----:B-1----:R-:W-:Y:S01]  /*9540*/  LOP3.LUT R20, R77, 0x18, R142, 0xf8, !PT ;  /* 0x000000184d147812 */ /* 0x002fe200078ef88e */
[----:B------:R-:W-:Y:S01]  /*9550*/  IMAD.MOV.U32 R5, RZ, RZ, R19 ;  /* 0x000000ffff057224 */ /* 0x000fe200078e0013 */
[----:B------:R-:W-:Y:S01]  /*9560*/  IADD3 R53, -R209, R4, RZ ;  /* 0x00000004d1357210 */ /* 0x000fe20007ffe1ff */
[----:B------:R-:W-:Y:S01]  /*9570*/  IMAD.MOV.U32 R7, RZ, RZ, R27 ;  /* 0x000000ffff077224 */ /* 0x000fe200078e001b */
[----:B------:R-:W-:Y:S01]  /*9580*/  LOP3.LUT R20, R12, R20, R13, 0xf6, !PT ;  /* 0x000000140c147212 */ /* 0x000fe200078ef60d */
[----:B------:R-:W-:Y:S01]  /*9590*/  IMAD.MOV.U32 R12, RZ, RZ, R26 ;  /* 0x000000ffff0c7224 */ /* 0x000fe200078e001a */
[----:B------:R-:W-:Y:S01]  /*95a0*/  PRMT R14, R5, 0x5410, R6 ;  /* 0x00005410050e7816 */ /* 0x000fe20000000006 */
[----:B------:R-:W-:Y:S01]  /*95b0*/  IMAD.MOV.U32 R6, RZ, RZ, R34 ;  /* 0x000000ffff067224 */ /* 0x000fe200078e0022 */
[----:B------:R-:W-:Y:S01]  /*95c0*/  IMNMX R53, R53, 0x80, PT ;  /* 0x0000008035357817 */ /* 0x000fe20003800200 */
[----:B------:R-:W-:Y:S01]  /*95d0*/  IMAD.MOV.U32 R5, RZ, RZ, R35 ;  /* 0x000000ffff057224 */ /* 0x000fe200078e0023 */
[----:B------:R-:W-:Y:S01]  /*95e0*/  PRMT R22, R7, 0x5410, R12 ;  /* 0x0000541007167816 */ /* 0x000fe2000000000c */
[----:B------:R-:W-:Y:S01]  /*95f0*/  IMAD.MOV.U32 R12, RZ, RZ, R44 ;  /* 0x000000ffff0c7224 */ /* 0x000fe200078e002c */
[----:B------:R-:W-:Y:S01]  /*9600*/  ISETP.GE.AND P1, PT, R219, R53, PT ;  /* 0x00000035db00720c */ /* 0x000fe20003f26270 */
[----:B------:R-:W-:Y:S01]  /*9610*/  IMAD.MOV.U32 R7, RZ, RZ, R45 ;  /* 0x000000ffff077224 */ /* 0x000fe200078e002d */
[----:B------:R-:W-:Y:S01]  /*9620*/  PRMT R29, R5, 0x5410, R6 ;  /* 0x00005410051d7816 */ /* 0x000fe20000000006 */
[----:B------:R-:W-:Y:S01]  /*9630*/  IMAD.MOV.U32 R5, RZ, RZ, R51 ;  /* 0x000000ffff057224 */ /* 0x000fe200078e0033 */
[----:B------:R-:W-:Y:S01]  /*9640*/  MOV R6, R50 ;  /* 0x0000003200067202 */ /* 0x000fe20000000f00 */
[----:B------:R-:W-:Y:S01]  /*9650*/  IMAD.SHL.U32 R20, R20, 0x2, RZ ;  /* 0x0000000214147824 */ /* 0x000fe200078e00ff */
[----:B------:R-:W-:Y:S01]  /*9660*/  PRMT R36, R12, 0x7610, R36 ;  /* 0x000076100c247816 */ /* 0x000fe20000000024 */
[----:B------:R-:W-:Y:S01]  /*9670*/  IMAD.MOV.U32 R12, RZ, RZ, R58 ;  /* 0x000000ffff0c7224 */ /* 0x000fe200078e003a */
[----:B------:R-:W-:Y:S01]  /*9680*/  PRMT R31, R31, 0x5410, R7 ;  /* 0x000054101f1f7816 */ /* 0x000fe20000000007 */
[----:B------:R-:W-:Y:S01]  /*9690*/  IMAD.MOV.U32 R7, RZ, RZ, R59 ;  /* 0x000000ffff077224 */ /* 0x000fe200078e003b */
[----:B------:R-:W-:Y:S01]  /*96a0*/  PRMT R38, R5, 0x5410, R6 ;  /* 0x0000541005267816 */ /* 0x000fe20000000006 */
[----:B------:R-:W-:Y:S01]  /*96b0*/  IMAD.MOV.U32 R6, RZ, RZ, R16 ;  /* 0x000000ffff067224 */ /* 0x000fe200078e0010 */
[----:B------:R-:W-:Y:S01]  /*96c0*/  LOP3.LUT P0, RZ, R78, 0x4, RZ, 0xc0, !PT ;  /* 0x000000044eff7812 */ /* 0x000fe2000780c0ff */
[----:B------:R-:W-:Y:S01]  /*96d0*/  IMAD.MOV.U32 R5, RZ, RZ, R17 ;  /* 0x000000ffff057224 */ /* 0x000fe200078e0011 */
[----:B------:R-:W-:Y:S01]  /*96e0*/  PRMT R43, R7, 0x5410, R12 ;  /* 0x00005410072b7816 */ /* 0x000fe2000000000c */
[----:B------:R-:W-:Y:S01]  /*96f0*/  IMAD.MOV.U32 R12, RZ, RZ, R24 ;  /* 0x000000ffff0c7224 */ /* 0x000fe200078e0018 */
[----:B------:R-:W-:Y:S01]  /*9700*/  MOV R7, R25 ;  /* 0x0000001900077202 */ /* 0x000fe20000000f00 */
[----:B------:R-:W-:-:S04]  /*9710*/  DEPBAR.LE SB0, 0x3 ;  /* 0x000080c00000791a */ /* 0x000fc80000000000 */
[----:B------:R-:W-:Y:S01]  /*9720*/  PRMT R13, R5, 0x5410, R6 ;  /* 0x00005410050d7816 */ /* 0x000fe20000000006 */
[----:B------:R-:W-:Y:S01]  /*9730*/  IMAD.MOV.U32 R6, RZ, RZ, R32 ;  /* 0x000000ffff067224 */ /* 0x000fe200078e0020 */
[----:B------:R-:W-:Y:S01]  /*9740*/  PRMT R21, R7, 0x5410, R12 ;  /* 0x0000541007157816 */ /* 0x000fe2000000000c */
[----:B------:R-:W-:Y:S01]  /*9750*/  IMAD.MOV.U32 R5, RZ, RZ, R33 ;  /* 0x000000ffff057224 */ /* 0x000fe200078e0021 */
[C---:B------:R-:W-:Y:S01]  /*9760*/  IADD3 R4, R20.reuse, 0x18100, RZ ;  /* 0x0001810014047810 */ /* 0x040fe20007ffe0ff */
[----:B------:R-:W-:Y:S01]  /*9770*/  IMAD.MOV.U32 R7, RZ, RZ, R40 ;  /* 0x000000ffff077224 */ /* 0x000fe200078e0028 */
[----:B------:R-:W-:Y:S01]  /*9780*/  BSSY B1, `(.L_x_2308) ;  /* 0x0000122000017945 */ /* 0x000fe20003800000 */
[----:B------:R-:W-:Y:S02]  /*9790*/  IADD3 R12, R20, 0x18140, RZ ;  /* 0x00018140140c7810 */ /* 0x000fe40007ffe0ff */
[----:B------:R-:W-:Y:S01]  /*97a0*/  PRMT R28, R5, 0x5410, R6 ;  /* 0x00005410051c7816 */ /* 0x000fe20000000006 */
[----:B------:R-:W-:Y:S01]  /*97b0*/  IMAD.MOV.U32 R6, RZ, RZ, R41 ;  /* 0x000000ffff067224 */ /* 0x000fe200078e0029 */
[----:B------:R-:W-:Y:S01]  /*97c0*/  PRMT R31, R7, 0x7610, R31 ;  /* 0x00007610071f7816 */ /* 0x000fe2000000001f */
[----:B------:R-:W-:Y:S01]  /*97d0*/  IMAD.MOV.U32 R5, RZ, RZ, R48 ;  /* 0x000000ffff057224 */ /* 0x000fe200078e0030 */
[----:B------:R-:W-:Y:S01]  /*97e0*/  @P0 IADD3 R12, R4, -0x40, RZ ;  /* 0xffffffc0040c0810 */ /* 0x000fe20007ffe0ff */
[----:B------:R-:W-:Y:S01]  /*97f0*/  IMAD.MOV.U32 R7, RZ, RZ, R49 ;  /* 0x000000ffff077224 */ /* 0x000fe200078e0031 */
[----:B------:R-:W-:Y:S01]  /*9800*/  PRMT R36, R36, 0x5410, R6 ;  /* 0x0000541024247816 */ /* 0x000fe20000000006 */
[----:B------:R-:W-:Y:S01]  /*9810*/  IMAD.MOV.U32 R6, RZ, RZ, R56 ;  /* 0x000000ffff067224 */ /* 0x000fe200078e0038 */
[----:B------:R-:W-:Y:S01]  /*9820*/  PRMT R42, R42, 0x5410, R5 ;  /* 0x000054102a2a7816 */ /* 0x000fe20000000005 */
[----:B------:R-:W-:-:S03]  /*9830*/  IMAD.MOV.U32 R5, RZ, RZ, R57 ;  /* 0x000000ffff057224 */ /* 0x000fc600078e0039 */
        /* <DEDUP_REMOVED lines=12> */
[--C-:B------:R-:W-:Y:S01]  /*9900*/  SHF.R.U32.HI R78, RZ, 0x10, R87.reuse ;  /* 0x00000010ff4e7819 */ /* 0x100fe20000011657 */
        /* <DEDUP_REMOVED lines=36> */
.L_x_2311:
[----:B------:R-:W-:Y:S05]  /*9b50*/  BSYNC B0 ;  /* 0x0000000000007941 */ /* 0x000fea0003800000 */
.L_x_2310:
        /* <DEDUP_REMOVED lines=45> */
.L_x_2313:
[----:B------:R-:W-:Y:S05]  /*9e30*/  BSYNC B0 ;  /* 0x0000000000007941 */ /* 0x000fea0003800000 */
.L_x_2312:
        /* <DEDUP_REMOVED lines=45> */
.L_x_2315:
[----:B------:R-:W-:Y:S05]  /*a110*/  BSYNC B0 ;  /* 0x0000000000007941 */ /* 0x000fea0003800000 */
.L_x_2314:
        /* <DEDUP_REMOVED lines=45> */
.L_x_2317:
[----:B------:R-:W-:Y:S05]  /*a3f0*/  BSYNC B0 ;  /* 0x0000000000007941 */ /* 0x000fea0003800000 */
.L_x_2316:
        /* <DEDUP_REMOVED lines=45> */
.L_x_2319:
[----:B------:R-:W-:Y:S05]  /*a6d0*/  BSYNC B0 ;  /* 0x0000000000007941 */ /* 0x000fea0003800000 */
.L_x_2318:
[----:B------:R-:W-:-:S13]  /*a6e0*/  ISETP.GE.AND P0, PT, R15, c[0x0][0x27c], PT ;  /* 0x00009f000f007a0c */ /* 0x000fda0003f06270 */
        /* <DEDUP_REMOVED lines=12> */
[--C-:B-1----:R-:W-:Y:S02]  /*a7b0*/  HADD2.F32 R63, -RZ, R4.reuse.H1_H1 ;  /* 0x30000004ff3f7230 */ /* 0x102fe40000004100 */
[--C-:B------:R-:W-:Y:S02]  /*a7c0*/  HADD2.F32 R61, -RZ, R7.reuse.H0_H0 ;  /* 0x20000007ff3d7230 */ /* 0x100fe40000004100 */
[----:B------:R-:W-:Y:S01]  /*a7d0*/  HADD2.F32 R62, -RZ, R4.H0_H0 ;  /* 0x20000004ff3e7230 */ /* 0x000fe20000004100 */
[-C--:B------:R-:W-:Y:S01]  /*a7e0*/  FMUL.FTZ R70, R63, R67.reuse ;  /* 0x000000433f467220 */ /* 0x080fe20000410000 */
[----:B------:R-:W-:Y:S02]  /*a7f0*/  HADD2.F32 R7, -RZ, R7.H1_H1 ;  /* 0x30000007ff077230 */ /* 0x000fe40000004100 */
[--C-:B------:R-:W-:Y:S01]  /*a800*/  HADD2.F32 R4, -RZ, R6.reuse.H0_H0 ;  /* 0x20000006ff047230 */ /* 0x100fe20000004100 */
[C---:B------:R-:W-:Y:S01]  /*a810*/  FMUL.FTZ R72, R62.reuse, R67 ;  /* 0x000000433e487220 */ /* 0x040fe20000410000 */
[--C-:B------:R-:W-:Y:S01]  /*a820*/  HADD2.F32 R65, -RZ, R5.reuse.H0_H0 ;  /* 0x20000005ff417230 */ /* 0x100fe20000004100 */
[----:B------:R-:W-:Y:S01]  /*a830*/  FFMA.FTZ R70, R62, R69, -R70 ;  /* 0x000000453e467223 */ /* 0x000fe20000010846 */
[----:B------:R-:W-:Y:S01]  /*a840*/  HADD2.F32 R6, -RZ, R6.H1_H1 ;  /* 0x30000006ff067230 */ /* 0x000fe20000004100 */
[-C--:B------:R-:W-:Y:S01]  /*a850*/  FMUL.FTZ R66, R7, R64.reuse ;  /* 0x0000004007427220 */ /* 0x080fe20000410000 */
        /* <DEDUP_REMOVED lines=20> */
.L_x_2309:
[----:B------:R-:W-:Y:S05]  /*a9a0*/  BSYNC B1 ;  /* 0x0000000000017941 */ /* 0x000fea0003800000 */
.L_x_2308:
        /* <DEDUP_REMOVED lines=47> */
.L_x_2322:
[----:B------:R-:W-:Y:S05]  /*aca0*/  BSYNC B0 ;  /* 0x0000000000007941 */ /* 0x000fea0003800000 */
.L_x_2321:
[----:B------:R-:W-:Y:S01]  /*acb0*/  ISETP.GE.AND P0, PT, R39, c[0x0][0x27c], PT ;  /* 0x00009f0027007a0c */ /* 0x000fe20003f06270 */
[----:B------:R-:W-:-:S12]  /*acc0*/  BSSY B0, `(.L_x_2323) ;  /* 0x000002c000007945 */ /* 0x000fd80003800000 */
[----:B------:R-:W-:Y:S05]  /*acd0*/  @P0 BRA `(.L_x_2324) ;  /* 0x000002a000000947 */ /* 0x000fea0003800000 */
[----:B-1----:R-:W1:Y:S01]  /*ace0*/  LDS.128 R4, [R12+0x2000] ;  /* 0x002000000c047984 */ /* 0x002e620000000c00 */
[--C-:B------:R-:W-:Y:S01]  /*acf0*/  SHF.R.U64 R43, R48, 0x10, R49.reuse ;  /* 0x00000010302b7819 */ /* 0x100fe20000001231 */
[----:B------:R-:W-:Y:S01]  /*ad00*/  HADD2.F32 R52, -RZ, R42.H1_H1 ;  /* 0x3000002aff347230 */ /* 0x000fe20000004100 */
[----:B------:R-:W-:Y:S01]  /*ad10*/  SHF.R.U32.HI R48, RZ, 0x10, R49 ;  /* 0x00000010ff307819 */ /* 0x000fe20000011631 */
[----:B------:R-:W-:Y:S01]  /*ad20*/  HADD2.F32 R54, -RZ, R38.H1_H1 ;  /* 0x30000026ff367230 */ /* 0x000fe20000004100 */
[--C-:B------:R-:W-:Y:S02]  /*ad30*/  SHF.R.U64 R39, R50, 0x10, R51.reuse ;  /* 0x0000001032277819 */ /* 0x100fe40000001233 */
[----:B------:R-:W-:Y:S01]  /*ad40*/  SHF.R.U32.HI R50, RZ, 0x10, R51 ;  /* 0x00000010ff327819 */ /* 0x000fe20000011633 */
[----:B------:R-:W-:-:S04]  /*ad50*/  HADD2.F32 R48, -RZ, R48.H0_H0 ;  /* 0x20000030ff307230 */ /* 0x000fc80000004100 */
        /* <DEDUP_REMOVED lines=12> */
[----:B------:R-:W-:Y:S01]  /*ae20*/  HADD2.F32 R7, -RZ, R42.H0_H0 ;  /* 0x2000002aff077230 */ /* 0x000fe20000004100 */
[-C--:B------:R-:W-:Y:S01]  /*ae30*/  FMUL.FTZ R55, R49, R52.reuse ;  /* 0x0000003431377220 */ /* 0x080fe20000410000 */
[----:B------:R-:W-:Y:S01]  /*ae40*/  HADD2.F32 R5, -RZ, R5.H1_H1 ;  /* 0x30000005ff057230 */ /* 0x000fe20000004100 */
[C---:B------:R-:W-:Y:S01]  /*ae50*/  FMUL.FTZ R52, R47.reuse, R52 ;  /* 0x000000342f347220 */ /* 0x040fe20000410000 */
[----:B------:R-:W-:Y:S01]  /*ae60*/  HADD2.F32 R42, -RZ, R43.H0_H0 ;  /* 0x2000002bff2a7230 */ /* 0x000fe20000004100 */
[----:B------:R-:W-:Y:S01]  /*ae70*/  FFMA.FTZ R55, R47, R54, -R55 ;  /* 0x000000362f377223 */ /* 0x000fe20000010837 */
[----:B------:R-:W-:Y:S01]  /*ae80*/  HADD2.F32 R43, -RZ, R38.H0_H0 ;  /* 0x20000026ff2b7230 */ /* 0x000fe20000004100 */
[----:B------:R-:W-:Y:S01]  /*ae90*/  FMUL.FTZ R38, R6, R7 ;  /* 0x0000000706267220 */ /* 0x000fe20000410000 */
[----:B------:R-:W-:Y:S01]  /*aea0*/  HADD2.F32 R46, -RZ, R39.H0_H0 ;  /* 0x20000027ff2e7230 */ /* 0x000fe20000004100 */
[----:B------:R-:W-:-:S02]  /*aeb0*/  FMUL.FTZ R39, R5, R42 ;  /* 0x0000002a05277220 */ /* 0x000fc40000410000 */
[C---:B------:R-:W-:Y:S02]  /*aec0*/  FMUL.FTZ R7, R4.reuse, R7 ;  /* 0x0000000704077220 */ /* 0x040fe40000410000 */
[----:B------:R-:W-:Y:S02]  /*aed0*/  FMUL.FTZ R42, R51, R42 ;  /* 0x0000002a332a7220 */ /* 0x000fe40000410000 */
[-C--:B------:R-:W-:Y:S02]  /*aee0*/  FFMA.FTZ R38, R4, R43.reuse, -R38 ;  /* 0x0000002b04267223 */ /* 0x080fe40000010826 */
[----:B------:R-:W-:Y:S02]  /*aef0*/  FFMA.FTZ R52, R49, R54, R52 ;  /* 0x0000003631347223 */ /* 0x000fe40000010034 */
        /* <DEDUP_REMOVED lines=8> */
.L_x_2324:
[----:B------:R-:W-:Y:S05]  /*af80*/  BSYNC B0 ;  /* 0x0000000000007941 */ /* 0x000fea0003800000 */
.L_x_2323:
[----:B------:R-:W-:Y:S01]  /*af90*/  ISETP.GE.AND P0, PT, R37, c[0x0][0x27c], PT ;  /* 0x00009f0025007a0c */ /* 0x000fe20003f06270 */
[----:B------:R-:W-:-:S12]  /*afa0*/  BSSY B0, `(.L_x_2325) ;  /* 0x000002c000007945 */ /* 0x000fd80003800000 */
[----:B------:R-:W-:Y:S05]  /*afb0*/  @P0 BRA `(.L_x_2326) ;  /* 0x000002a000000947 */ /* 0x000fea0003800000 */
[----:B-1----:R-:W1:Y:S01]  /*afc0*/  LDS.128 R4, [R20+0x1e100] ;  /* 0x01e1000014047984 */ /* 0x002e620000000c00 */
[--C-:B------:R-:W-:Y:S01]  /*afd0*/  SHF.R.U64 R38, R40, 0x10, R41.reuse ;  /* 0x0000001028267819 */ /* 0x100fe20000001229 */
[----:B------:R-:W-:Y:S01]  /*afe0*/  HADD2.F32 R47, -RZ, R36.H0_H0 ;  /* 0x20000024ff2f7230 */ /* 0x000fe20000004100 */
[----:B------:R-:W-:Y:S02]  /*aff0*/  SHF.R.U32.HI R40, RZ, 0x10, R41 ;  /* 0x00000010ff287819 */ /* 0x000fe40000011629 */
[--C-:B------:R-:W-:Y:S01]  /*b000*/  SHF.R.U64 R37, R44, 0x10, R45.reuse ;  /* 0x000000102c257819 */ /* 0x100fe2000000122d */
[----:B------:R-:W-:Y:S01]  /*b010*/  HADD2.F32 R38, -RZ, R38.H0_H0 ;  /* 0x20000026ff267230 */ /* 0x000fe20000004100 */
[----:B------:R-:W-:Y:S01]  /*b020*/  SHF.R.U32.HI R44, RZ, 0x10, R45 ;  /* 0x00000010ff2c7819 */ /* 0x000fe2000001162d */
[----:B------:R-:W-:Y:S02]  /*b030*/  HADD2.F32 R40, -RZ, R40.H0_H0 ;  /* 0x20000028ff287230 */ /* 0x000fe40000004100 */
[----:B------:R-:W-:-:S02]  /*b040*/  HADD2.F32 R45, -RZ, R31.H0_H0 ;  /* 0x2000001fff2d7230 */ /* 0x000fc40000004100 */
[----:B------:R-:W-:Y:S02]  /*b050*/  HADD2.F32 R46, -RZ, R44.H0_H0 ;  /* 0x2000002cff2e7230 */ /* 0x000fe40000004100 */
[----:B------:R-:W-:Y:S02]  /*b060*/  HADD2.F32 R31, -RZ, R31.H1_H1 ;  /* 0x3000001fff1f7230 */ /* 0x000fe40000004100 */
[--C-:B-1----:R-:W-:Y:S02]  /*b070*/  HADD2.F32 R39, -RZ, R7.reuse.H0_H0 ;  /* 0x20000007ff277230 */ /* 0x102fe40000004100 */
[----:B------:R-:W-:Y:S02]  /*b080*/  HADD2.F32 R7, -RZ, R7.H1_H1 ;  /* 0x30000007ff077230 */ /* 0x000fe40000004100 */
[--C-:B------:R-:W-:Y:S02]  /*b090*/  HADD2.F32 R41, -RZ, R4.reuse.H0_H0 ;  /* 0x20000004ff297230 */ /* 0x100fe40000004100 */
[----:B------:R-:W-:Y:S01]  /*b0a0*/  HADD2.F32 R42, -RZ, R4.H1_H1 ;  /* 0x30000004ff2a7230 */ /* 0x000fe20000004100 */
[-C--:B------:R-:W-:Y:S01]  /*b0b0*/  FMUL.FTZ R44, R7, R40.reuse ;  /* 0x00000028072c7220 */ /* 0x080fe20000410000 */
        /* <DEDUP_REMOVED lines=8> */
[----:B------:R-:W-:Y:S01]  /*b140*/  HADD2.F32 R39, -RZ, R36.H1_H1 ;  /* 0x30000024ff277230 */ /* 0x000fe20000004100 */
[----:B------:R-:W-:Y:S01]  /*b150*/  FMUL.FTZ R45, R41, R45 ;  /* 0x0000002d292d7220 */ /* 0x000fe20000410000 */
[----:B------:R-:W-:Y:S01]  /*b160*/  HADD2.F32 R40, -RZ, R37.H0_H0 ;  /* 0x20000025ff287230 */ /* 0x000fe20000004100 */
[----:B------:R-:W-:Y:S01]  /*b170*/  FMUL.FTZ R37, R5, R38 ;  /* 0x0000002605257220 */ /* 0x000fe20000410000 */
[----:B------:R-:W-:Y:S01]  /*b180*/  F2FP.PACK_AB R7, R7, R44 ;  /* 0x0000002c0707723e */ /* 0x000fe200000000ff */
[----:B------:R-:W-:-:S02]  /*b190*/  FMUL.FTZ R36, R6, R39 ;  /* 0x0000002706247220 */ /* 0x000fc40000410000 */
[----:B------:R-:W-:Y:S02]  /*b1a0*/  FMUL.FTZ R39, R4, R39 ;  /* 0x0000002704277220 */ /* 0x000fe40000410000 */
[----:B------:R-:W-:Y:S02]  /*b1b0*/  FMUL.FTZ R38, R43, R38 ;  /* 0x000000262b267220 */ /* 0x000fe40000410000 */
[-C--:B------:R-:W-:Y:S02]  /*b1c0*/  FFMA.FTZ R48, R41, R47.reuse, -R48 ;  /* 0x0000002f29307223 */ /* 0x080fe40000010830 */
        /* <DEDUP_REMOVED lines=9> */
.L_x_2326:
[----:B------:R-:W-:Y:S05]  /*b260*/  BSYNC B0 ;  /* 0x0000000000007941 */ /* 0x000fea0003800000 */
.L_x_2325:
        /* <DEDUP_REMOVED lines=45> */
.L_x_2328:
[----:B------:R-:W-:Y:S05]  /*b540*/  BSYNC B0 ;  /* 0x0000000000007941 */ /* 0x000fea0003800000 */
.L_x_2327:
        /* <DEDUP_REMOVED lines=45> */
.L_x_2330:
[----:B------:R-:W-:Y:S05]  /*b820*/  BSYNC B0 ;  /* 0x0000000000007941 */ /* 0x000fea0003800000 */
.L_x_2329:
        /* <DEDUP_REMOVED lines=45> */
.L_x_2303:
        /* <DEDUP_REMOVED lines=33> */
[----:B------:R-:W-:Y:S01]  /*bd10*/  SHF.R.S32.HI R5, RZ, 0x1f, R142 ;  /* 0x0000001fff057819 */ /* 0x000fe2000001148e */
[----:B------:R1:W2:Y:S01]  /*bd20*/  SHFL.IDX PT, R17, R22, RZ, 0x1c1f ;  /* 0x001c1fff16117589 */ /* 0x0002a200000e0000 */
[----:B------:R-:W-:Y:S01]  /*bd30*/  CS2R R54, SRZ ;  /* 0x0000000000367805 */ /* 0x000fe2000001ff00 */
[----:B------:R-:W-:Y:S01]  /*bd40*/  CS2R R52, SRZ ;  /* 0x0000000000347805 */ /* 0x000fe2000001ff00 */
[----:B------:R-:W-:Y:S01]  /*bd50*/  LEA.HI.X R20, R16, c[0x0][0x28c], R20, 0x1, P1 ;  /* 0x0000a30010147a11 */ /* 0x000fe200008f0c14 */
[----:B------:R1:W3:Y:S01]  /*bd60*/  SHFL.IDX PT, R14, R18, RZ, 0x1c1f ;  /* 0x001c1fff120e7589 */ /* 0x0002e200000e0000 */
[----:B------:R-:W-:Y:S01]  /*bd70*/  CS2R R70, SRZ ;  /* 0x0000000000467805 */ /* 0x000fe2000001ff00 */
[----:B------:R-:W-:Y:S01]  /*bd80*/  CS2R R68, SRZ ;  /* 0x0000000000447805 */ /* 0x000fe2000001ff00 */
[----:B------:R-:W-:Y:S01]  /*bd90*/  SHF.R.S32.HI R81, RZ, 0x3, R82 ;  /* 0x00000003ff517819 */ /* 0x000fe20000011452 */
[----:B------:R1:W4:Y:S01]  /*bda0*/  SHFL.IDX PT, R16, R21, RZ, 0x1c1f ;  /* 0x001c1fff15107589 */ /* 0x00032200000e0000 */
[----:B------:R-:W-:-:S03]  /*bdb0*/  SHF.R.S32.HI R65, RZ, 0x3, R66 ;  /* 0x00000003ff417819 */ /* 0x000fc60000011442 */
[----:B------:R1:W1:Y:S01]  /*bdc0*/  SHFL.IDX PT, R15, R20, RZ, 0x1c1f ;  /* 0x001c1fff140f7589 */ /* 0x00026200000e0000 */
[----:B------:R-:W-:Y:S05]  /*bdd0*/  @P0 BRA `(.L_x_2332) ;  /* 0x0000021000000947 */ /* 0x000fea0003800000 */
[----:B------:R-:W-:Y:S01]  /*bde0*/  ISETP.GE.AND P0, PT, R142, c[0x0][0x27c], PT ;  /* 0x00009f008e007a0c */ /* 0x000fe20003f06270 */
[----:B------:R-:W-:Y:S01]  /*bdf0*/  CS2R R58, SRZ ;  /* 0x00000000003a7805 */ /* 0x000fe2000001ff00 */
[----:B------:R-:W-:Y:S01]  /*be00*/  ISETP.GE.AND P2, PT, R137, c[0x0][0x27c], PT ;  /* 0x00009f0089007a0c */ /* 0x000fe20003f46270 */
[----:B------:R-:W-:Y:S01]  /*be10*/  CS2R R56, SRZ ;  /* 0x0000000000387805 */ /* 0x000fe2000001ff00 */
[----:B------:R-:W-:Y:S01]  /*be20*/  ISETP.GE.AND P1, PT, R136, c[0x0][0x27c], PT ;  /* 0x00009f0088007a0c */ /* 0x000fe20003f26270 */
[----:B------:R-:W-:Y:S01]  /*be30*/  CS2R R54, SRZ ;  /* 0x0000000000367805 */ /* 0x000fe2000001ff00 */
[----:B------:R-:W-:Y:S01]  /*be40*/  CS2R R52, SRZ ;  /* 0x0000000000347805 */ /* 0x000fe2000001ff00 */
[----:B------:R-:W-:Y:S01]  /*be50*/  CS2R R50, SRZ ;  /* 0x0000000000327805 */ /* 0x000fe2000001ff00 */
[----:B------:R-:W-:-:S05]  /*be60*/  CS2R R48, SRZ ;  /* 0x0000000000307805 */ /* 0x000fca000001ff00 */
[C---:B------:R-:W-:Y:S01]  /*be70*/  @!P0 IMAD.SHL.U32 R25, R142.reuse, 0x2, RZ ;  /* 0x000000028e198824 */ /* 0x040fe200078e00ff */
[----:B------:R-:W-:Y:S02]  /*be80*/  @!P0 SHF.L.U64.HI R6, R142, 0x1, R5 ;  /* 0x000000018e068819 */ /* 0x000fe40000010205 */
[----:B------:R-:W-:Y:S01]  /*be90*/  @!P2 SHF.L.U32 R19, R81, 0x3, RZ ;  /* 0x000000035113a819 */ /* 0x000fe200000006ff */
[----:B------:R-:W-:Y:S01]  /*bea0*/  @!P1 IMAD.SHL.U32 R31, R65, 0x8, RZ ;  /* 0x00000008411f9824 */ /* 0x000fe200078e00ff */
[-C--:B---3--:R-:W-:Y:S02]  /*beb0*/  @!P0 IADD3 R24, P3, R14, R25.reuse, RZ ;  /* 0x000000190e188210 */ /* 0x088fe40007f7e0ff */
[----:B----4-:R-:W-:Y:S01]  /*bec0*/  @!P0 IADD3 R28, P4, R16, R25, RZ ;  /* 0x00000019101c8210 */ /* 0x010fe20007f9e0ff */
[--C-:B--2---:R-:W-:Y:S01]  /*bed0*/  @!P1 IMAD.WIDE R32, R31, 0x2, R16.reuse ;  /* 0x000000021f209825 */ /* 0x104fe200078e0210 */
[----:B------:R-:W-:Y:S01]  /*bee0*/  CS2R R46, SRZ ;  /* 0x00000000002e7805 */ /* 0x000fe2000001ff00 */
[----:B------:R-:W-:Y:S01]  /*bef0*/  CS2R R44, SRZ ;  /* 0x00000000002c7805 */ /* 0x000fe2000001ff00 */
[----:B------:R-:W-:Y:S01]  /*bf00*/  CS2R R74, SRZ ;  /* 0x00000000004a7805 */ /* 0x000fe2000001ff00 */
[----:B------:R-:W-:Y:S01]  /*bf10*/  CS2R R72, SRZ ;  /* 0x0000000000487805 */ /* 0x000fe2000001ff00 */
[----:B------:R-:W-:Y:S01]  /*bf20*/  CS2R R70, SRZ ;  /* 0x0000000000467805 */ /* 0x000fe2000001ff00 */
[----:B------:R-:W-:Y:S01]  /*bf30*/  CS2R R68, SRZ ;  /* 0x0000000000447805 */ /* 0x000fe2000001ff00 */
[----:B------:R-:W-:Y:S01]  /*bf40*/  @!P2 IMAD.WIDE R34, R19, 0x2, R16 ;  /* 0x000000021322a825 */ /* 0x000fe200078e0210 */
[----:B------:R-:W-:Y:S01]  /*bf50*/  @!P0 IADD3.X R29, R17, R6, RZ, P4, !PT ;  /* 0x00000006111d8210 */ /* 0x000fe200027fe4ff */
[----:B------:R2:W5:Y:S02]  /*bf60*/  @!P1 LD.E.128 R48, [R32.64] ;  /* 0x0000000820309980 */ /* 0x000564000c101d00 */
[----:B-1----:R-:W-:-:S02]  /*bf70*/  @!P2 IMAD.WIDE R36, R19, 0x2, R14 ;  /* 0x000000021324a825 */ /* 0x002fc400078e020e */
[----:B------:R2:W5:Y:S02]  /*bf80*/  @!P2 LD.E.128 R56, [R34.64] ;  /* 0x000000082238a980 */ /* 0x000564000c101d00 */
[----:B------:R-:W-:Y:S02]  /*bf90*/  @!P1 IMAD.WIDE R30, R31, 0x2, R14 ;  /* 0x000000021f1e9825 */ /* 0x000fe400078e020e */
[----:B------:R2:W5:Y:S02]  /*bfa0*/  @!P2 LD.E.128 R52, [R36.64] ;  /* 0x000000082434a980 */ /* 0x000564000c101d00 */
[----:B------:R-:W-:Y:S02]  /*bfb0*/  @!P0 IMAD.X R25, R15, 0x1, R6, P3 ;  /* 0x000000010f198824 */ /* 0x000fe400018e0606 */
[----:B------:R2:W5:Y:S04]  /*bfc0*/  @!P1 LD.E.128 R44, [R30.64] ;  /* 0x000000081e2c9980 */ /* 0x000568000c101d00 */
[----:B------:R2:W5:Y:S04]  /*bfd0*/  @!P0 LD.E.128 R72, [R28.64] ;  /* 0x000000081c488980 */ /* 0x000568000c101d00 */
[----:B------:R2:W5:Y:S02]  /*bfe0*/  @!P0 LD.E.128 R68, [R24.64] ;  /* 0x0000000818448980 */ /* 0x000564000c101d00 */
.L_x_2332:
[----:B------:R-:W-:Y:S05]  /*bff0*/  BSYNC B0 ;  /* 0x0000000000007941 */ /* 0x000fea0003800000 */
.L_x_2331:
[----:B------:R-:W-:Y:S01]  /*c000*/  IADD3 R7, R7, 0x40, RZ ;  /* 0x0000004007077810 */ /* 0x000fe20007ffe0ff */
[----:B-1---5:R-:W-:Y:S01]  /*c010*/  IMAD.MOV.U32 R15, RZ, RZ, R50 ;  /* 0x000000ffff0f7224 */ /* 0x022fe200078e0032 */
[----:B------:R1:W4:Y:S01]  /*c020*/  SHFL.IDX PT, R63, R22, 0x1, 0x1c1f ;  /* 0x003c1f00163f7f89 */ /* 0x00032200000e0000 */
[----:B---3--:R-:W-:Y:S01]  /*c030*/  IMAD.MOV.U32 R14, RZ, RZ, R51 ;  /* 0x000000ffff0e7224 */ /* 0x008fe200078e0033 */
[----:B------:R-:W-:Y:S01]  /*c040*/  ISETP.GE.AND P0, PT, R7, R4, PT ;  /* 0x000000040700720c */ /* 0x000fe20003f06270 */
[----:B------:R-:W-:Y:S01]  /*c050*/  IMAD.MOV.U32 R7, RZ, RZ, R48 ;  /* 0x000000ffff077224 */ /* 0x000fe200078e0030 */
[----:B------:R-:W3:Y:S01]  /*c060*/  SHFL.IDX PT, R62, R21, 0x1, 0x1c1f ;  /* 0x003c1f00153e7f89 */ /* 0x000ee200000e0000 */
[----:B------:R-:W-:Y:S01]  /*c070*/  IMAD.MOV.U32 R6, RZ, RZ, R49 ;  /* 0x000000ffff067224 */ /* 0x000fe200078e0031 */
[----:B------:R-:W-:Y:S01]  /*c080*/  PRMT R92, R14, 0x5410, R15 ;  /* 0x000054100e5c7816 */ /* 0x000fe2000000000f */
[----:B------:R-:W-:Y:S01]  /*c090*/  IMAD.MOV.U32 R14, RZ, RZ, R59 ;  /* 0x000000ffff0e7224 */ /* 0x000fe200078e003b */
[----:B------:R-:W-:Y:S01]  /*c0a0*/  MOV R15, R58 ;  /* 0x0000003a000f7202 */ /* 0x000fe20000000f00 */
[----:B--2---:R-:W-:Y:S01]  /*c0b0*/  IMAD.MOV.U32 R17, RZ, RZ, R70 ;  /* 0x000000ffff117224 */ /* 0x004fe200078e0046 */
        /* <DEDUP_REMOVED lines=35> */
[----:B-1----:R-:W-:Y:S01]  /*c2f0*/  CS2R R22, SRZ ;  /* 0x0000000000167805 */ /* 0x002fe2000001ff00 */
[----:B------:R-:W-:Y:S01]  /*c300*/  PRMT R97, R6, 0x5410, R7 ;  /* 0x0000541006617816 */ /* 0x000fe20000000007 */
[----:B--2---:R-:W-:Y:S01]  /*c310*/  CS2R R20, SRZ ;  /* 0x0000000000147805 */ /* 0x004fe2000001ff00 */
[----:B------:R-:W-:Y:S01]  /*c320*/  CS2R R30, SRZ ;  /* 0x00000000001e7805 */ /* 0x000fe2000001ff00 */
[----:B------:R-:W-:Y:S01]  /*c330*/  CS2R R28, SRZ ;  /* 0x00000000001c7805 */ /* 0x000fe2000001ff00 */
[----:B------:R-:W-:Y:S01]  /*c340*/  CS2R R38, SRZ ;  /* 0x0000000000267805 */ /* 0x000fe2000001ff00 */
[----:B------:R-:W-:Y:S01]  /*c350*/  CS2R R36, SRZ ;  /* 0x0000000000247805 */ /* 0x000fe2000001ff00 */
[----:B------:R-:W-:Y:S05]  /*c360*/  @P0 BRA `(.L_x_2334) ;  /* 0x0000021000000947 */ /* 0x000fea0003800000 */
[----:B---34-:R-:W-:Y:S01]  /*c370*/  ISETP.GE.AND P0, PT, R142, c[0x0][0x27c], PT ;  /* 0x00009f008e007a0c */ /* 0x018fe20003f06270 */
        /* <DEDUP_REMOVED lines=12> */
[-C--:B------:R-:W-:Y:S02]  /*c440*/  @!P0 IADD3 R78, P4, R62, R16.reuse, RZ ;  /* 0x000000103e4e8210 */ /* 0x080fe40007f9e0ff */
[----:B------:R-:W-:Y:S01]  /*c450*/  @!P0 IADD3 R16, P3, R18, R16, RZ ;  /* 0x0000001012108210 */ /* 0x000fe20007f7e0ff */
[C-C-:B------:R-:W-:Y:S01]  /*c460*/  @!P2 IMAD.WIDE R102, R7.reuse, 0x2, R62.reuse ;  /* 0x000000020766a825 */ /* 0x140fe200078e023e */
[----:B------:R-:W-:Y:S01]  /*c470*/  CS2R R22, SRZ ;  /* 0x0000000000167805 */ /* 0x000fe2000001ff00 */
[----:B------:R-:W-:Y:S01]  /*c480*/  CS2R R20, SRZ ;  /* 0x0000000000147805 */ /* 0x000fe2000001ff00 */
[----:B------:R-:W-:Y:S01]  /*c490*/  CS2R R42, SRZ ;  /* 0x00000000002a7805 */ /* 0x000fe2000001ff00 */
[C---:B------:R-:W-:Y:S01]  /*c4a0*/  @!P1 IMAD.WIDE R86, R6.reuse, 0x2, R62 ;  /* 0x0000000206569825 */ /* 0x040fe200078e023e */
[----:B------:R-:W-:Y:S01]  /*c4b0*/  CS2R R40, SRZ ;  /* 0x0000000000287805 */ /* 0x000fe2000001ff00 */
[----:B------:R-:W-:Y:S01]  /*c4c0*/  CS2R R38, SRZ ;  /* 0x0000000000267805 */ /* 0x000fe2000001ff00 */
[----:B------:R-:W-:Y:S01]  /*c4d0*/  CS2R R36, SRZ ;  /* 0x0000000000247805 */ /* 0x000fe2000001ff00 */
[--C-:B------:R-:W-:Y:S01]  /*c4e0*/  @!P2 IMAD.WIDE R104, R7, 0x2, R18.reuse ;  /* 0x000000020768a825 */ /* 0x100fe200078e0212 */
[----:B------:R-:W-:Y:S01]  /*c4f0*/  @!P0 IADD3.X R79, R63, R5, RZ, P4, !PT ;  /* 0x000000053f4f8210 */ /* 0x000fe200027fe4ff */
[----:B------:R1:W5:Y:S02]  /*c500*/  @!P2 LD.E.128 R32, [R102.64] ;  /* 0x000000086620a980 */ /* 0x000364000c101d00 */
[----:B------:R-:W-:-:S02]  /*c510*/  @!P1 IMAD.WIDE R6, R6, 0x2, R18 ;  /* 0x0000000206069825 */ /* 0x000fc400078e0212 */
[----:B------:R1:W5:Y:S02]  /*c520*/  @!P2 LD.E.128 R28, [R104.64] ;  /* 0x00000008681ca980 */ /* 0x000364000c101d00 */
[----:B------:R-:W-:Y:S02]  /*c530*/  @!P0 IMAD.X R17, R19, 0x1, R5, P3 ;  /* 0x0000000113118824 */ /* 0x000fe400018e0605 */
[----:B------:R1:W5:Y:S04]  /*c540*/  @!P1 LD.E.128 R24, [R86.64] ;  /* 0x0000000856189980 */ /* 0x000368000c101d00 */
[----:B------:R1:W5:Y:S04]  /*c550*/  @!P1 LD.E.128 R20, [R6.64] ;  /* 0x0000000806149980 */ /* 0x000368000c101d00 */
[----:B------:R1:W5:Y:S04]  /*c560*/  @!P0 LD.E.128 R40, [R78.64] ;  /* 0x000000084e288980 */ /* 0x000368000c101d00 */
[----:B------:R1:W5:Y:S02]  /*c570*/  @!P0 LD.E.128 R36, [R16.64] ;  /* 0x0000000810248980 */ /* 0x000364000c101d00 */
.L_x_2334:
[----:B---34-:R-:W-:Y:S05]  /*c580*/  BSYNC B0 ;  /* 0x0000000000007941 */ /* 0x018fea0003800000 */
.L_x_2333:
        /* <DEDUP_REMOVED lines=39> */
[----:B------:R-:W-:Y:S01]  /*c800*/  PRMT R76, R4, 0x5410, R5 ;  /* 0x00005410044c7816 */ /* 0x000fe20000000005 */
[----:B------:R-:W-:Y:S01]  /*c810*/  IMAD.MOV.U32 R5, RZ, RZ, R36 ;  /* 0x000000ffff057224 */ /* 0x000fe200078e0024 */
[----:B------:R-:W-:Y:S01]  /*c820*/  MOV R6, R39 ;  /* 0x0000002700067202 */ /* 0x000fe20000000f00 */
[----:B------:R-:W-:Y:S01]  /*c830*/  IMAD.MOV.U32 R4, RZ, RZ, R37 ;  /* 0x000000ffff047224 */ /* 0x000fe200078e0025 */
        /* <DEDUP_REMOVED lines=105> */
.L_x_2338:
[----:B------:R-:W-:Y:S05]  /*ced0*/  BSYNC B0 ;  /* 0x0000000000007941 */ /* 0x000fea0003800000 */
.L_x_2337:
        /* <DEDUP_REMOVED lines=105> */
.L_x_2340:
[----:B------:R-:W-:Y:S05]  /*d570*/  BSYNC B0 ;  /* 0x0000000000007941 */ /* 0x000fea0003800000 */
.L_x_2339:
        /* <DEDUP_REMOVED lines=104> */
.L_x_2336:
[----:B------:R-:W-:Y:S05]  /*dc00*/  BSYNC B1 ;  /* 0x0000000000017941 */ /* 0x000fea0003800000 */
.L_x_2335:
        /* <DEDUP_REMOVED lines=110> */
.L_x_2342:
[----:B------:R-:W-:Y:S05]  /*e2f0*/  BSYNC B0 ;  /* 0x0000000000007941 */ /* 0x000fea0003800000 */
.L_x_2341:
        /* <DEDUP_REMOVED lines=105> */
.L_x_2344:
[----:B------:R-:W-:Y:S05]  /*e990*/  BSYNC B0 ;  /* 0x0000000000007941 */ /* 0x000fea0003800000 */
.L_x_2343:
        /* <DEDUP_REMOVED lines=104> */
.L_x_2320:
[----:B------:R-:W-:Y:S05]  /*f020*/  BSYNC B2 ;  /* 0x0000000000027941 */ /* 0x000fea0003800000 */
.L_x_2302:
[----:B------:R-:W-:-:S04]  /*f030*/  DEPBAR.LE SB0, 0x2 ;  /* 0x000080800000791a */ /* 0x000fc80000000000 */
[----:B------:R-:W-:Y:S01]  /*f040*/  BAR.SYNC.DEFER_BLOCKING 0x0 ;  /* 0x0000000000007b1d */ /* 0x000fe20000010000 */
[----:B------:R-:W-:-:S04]  /*f050*/  LOP3.LUT P0, RZ, R8, 0x2, RZ, 0xc0, !PT ;  /* 0x0000000208ff7812 */ /* 0x000fc8000780c0ff */
[----:B------:R-:W-:Y:S01]  /*f060*/  SEL R200, R2, 0xffffffe0, !P0 ;  /* 0xffffffe002c87807 */ /* 0x000fe20004000000 */
[----:B------:R-:W-:Y:S04]  /*f070*/  BSSY B0, `(.L_x_2345) ;  /* 0x0000025000007945 */ /* 0x000fe80003800000 */
[----:B------:R-:W-:Y:S01]  /*f080*/  IMAD.IADD R2, R196, 0x1, R200 ;  /* 0x00000001c4027824 */ /* 0x000fe200078e02c8 */
        /* <DEDUP_REMOVED lines=35> */
.L_x_2346:
[----:B------:R-:W-:Y:S05]  /*f2c0*/  BSYNC B0 ;  /* 0x0000000000007941 */ /* 0x000fea0003800000 */
.L_x_2345:
[----:B------:R-:W-:Y:S01]  /*f2d0*/  LOP3.LUT P0, RZ, R8, 0x4, RZ, 0xc0, !PT ;  /* 0x0000000408ff7812 */ /* 0x000fe2000780c0ff */
[C---:B-123--:R-:W-:Y:S01]  /*f2e0*/  HMMA.16816.F32 R20, R28.reuse, R16, RZ ;  /* 0x000000101c14723c */ /* 0x04efe200000018ff */
[----:B------:R-:W-:Y:S01]  /*f2f0*/  LDSM.16.M88.4 R36, [R194] ;  /* 0x00000000c224783b */ /* 0x000fe20000000200 */
[C---:B------:R-:W-:Y:S01]  /*f300*/  IMAD.IADD R173, R197.reuse, 0x1, R192 ;  /* 0x00000001c5ad7824 */ /* 0x040fe200078e02c0 */
[----:B------:R-:W-:Y:S01]  /*f310*/  SEL R201, R0, 0xffffffc0, !P0 ;  /* 0xffffffc000c97807 */ /* 0x000fe20004000000 */
[----:B------:R-:W-:Y:S01]  /*f320*/  IMAD.IADD R166, R197, 0x1, R139 ;  /* 0x00000001c5a67824 */ /* 0x000fe200078e028b */
[----:B------:R-:W0:Y:S01]  /*f330*/  LDGDEPBAR ;  /* 0x00000000000079af */ /* 0x000e220000000000 */
[----:B------:R-:W-:Y:S01]  /*f340*/  BSSY B0, `(.L_x_2347) ;  /* 0x000026a000007945 */ /* 0x000fe20003800000 */
[----:B------:R-:W-:Y:S01]  /*f350*/  IADD3 R0, R201, R196, R200 ;  /* 0x000000c4c9007210 */ /* 0x000fe20007ffe0c8 */
[----:B------:R-:W-:Y:S01]  /*f360*/  HMMA.16816.F32 R16, R28, R18, RZ ;  /* 0x000000121c10723c */ /* 0x000fe200000018ff */
[----:B------:R-:W-:-:S05]  /*f370*/  IMAD.IADD R8, R196, 0x1, R201 ;  /* 0x00000001c4087824 */ /* 0x000fca00078e02c9 */
[----:B------:R-:W1:Y:S02]  /*f380*/  LDSM.16.M88.4 R4, [R8] ;  /* 0x000000000804783b */ /* 0x000e640000000200 */
[C---:B------:R-:W-:Y:S02]  /*f390*/  HMMA.16816.F32 R56, R28.reuse, R52, RZ ;  /* 0x000000341c38723c */ /* 0x040fe400000018ff */
[----:B------:R-:W2:Y:S04]  /*f3a0*/  LDSM.16.M88.4 R72, [R8+0x1000] ;  /* 0x001000000848783b */ /* 0x000ea80000000200 */
[----:B------:R-:W3:Y:S02]  /*f3b0*/  LDSM.16.M88.4 R68, [R8+0x1800] ;  /* 0x001800000844783b */ /* 0x000ee40000000200 */
[C---:B------:R-:W-:Y:S02]  /*f3c0*/  HMMA.16816.F32 R52, R28.reuse, R54, RZ ;  /* 0x000000361c34723c */ /* 0x040fe400000018ff */
[----:B-----5:R-:W4:Y:S06]  /*f3d0*/  LDSM.16.M88.4 R76, [R8+0x800] ;  /* 0x00080000084c783b */ /* 0x020f2c0000000200 */
[C---:B----4-:R-:W-:Y:S08]  /*f3e0*/  HMMA.16816.F32 R64, R28.reuse, R60, RZ ;  /* 0x0000003c1c40723c */ /* 0x050ff000000018ff */
[C---:B------:R-:W-:Y:S08]  /*f3f0*/  HMMA.16816.F32 R60, R28.reuse, R62, RZ ;  /* 0x0000003e1c3c723c */ /* 0x040ff000000018ff */
[C---:B------:R-:W-:Y:S08]  /*f400*/  HMMA.16816.F32 R48, R28.reuse, R24, RZ ;  /* 0x000000181c30723c */ /* 0x040ff000000018ff */
[----:B------:R-:W-:Y:S01]  /*f410*/  HMMA.16816.F32 R28, R28, R26, RZ ;  /* 0x0000001a1c1c723c */ /* 0x000fe200000018ff */
[----:B------:R-:W-:Y:S07]  /*f420*/  LDSM.16.M88.4 R24, [R193] ;  /* 0x00000000c118783b */ /* 0x000fee0000000200 */
[C---:B------:R-:W-:Y:S08]  /*f430*/  HMMA.16816.F32 R20, R44.reuse, R12, R20 ;  /* 0x0000000c2c14723c */ /* 0x040ff00000001814 */
[C---:B------:R-:W-:Y:S01]  /*f440*/  HMMA.16816.F32 R16, R44.reuse, R14, R16 ;  /* 0x0000000e2c10723c */ /* 0x040fe20000001810 */
[----:B------:R-:W4:Y:S07]  /*f450*/  LDSM.16.M88.4 R12, [R0] ;  /* 0x00000000000c783b */ /* 0x000f2e0000000200 */
        /* <DEDUP_REMOVED lines=8> */
[----:B------:R-:W4:Y:S04]  /*f4e0*/  LDSM.16.M88.4 R32, [R0+0x1000] ;  /* 0x001000000020783b */ /* 0x000f280000000200 */
[----:B------:R-:W4:Y:S03]  /*f4f0*/  LDSM.16.M88.4 R28, [R0+0x1800] ;  /* 0x00180000001c783b */ /* 0x000f260000000200 */
[C---:B-1----:R-:W-:Y:S08]  /*f500*/  HMMA.16816.F32 R20, R36.reuse, R4, R20 ;  /* 0x000000042414723c */ /* 0x042ff00000001814 */
[C---:B------:R-:W-:Y:S01]  /*f510*/  HMMA.16816.F32 R16, R36.reuse, R6, R16 ;  /* 0x000000062410723c */ /* 0x040fe20000001810 */
[----:B------:R-:W1:Y:S07]  /*f520*/  LDSM.16.M88.4 R4, [R196+0x2000] ;  /* 0x00200000c404783b */ /* 0x000e6e0000000200 */
[C---:B--2---:R-:W-:Y:S08]  /*f530*/  HMMA.16816.F32 R56, R36.reuse, R72, R56 ;  /* 0x000000482438723c */ /* 0x044ff00000001838 */
[C---:B------:R-:W-:Y:S01]  /*f540*/  HMMA.16816.F32 R52, R36.reuse, R74, R52 ;  /* 0x0000004a2434723c */ /* 0x040fe20000001834 */
[----:B------:R-:W2:Y:S07]  /*f550*/  LDSM.16.M88.4 R72, [R196+0x3000] ;  /* 0x00300000c448783b */ /* 0x000eae0000000200 */
[C---:B---3--:R-:W-:Y:S08]  /*f560*/  HMMA.16816.F32 R48, R36.reuse, R68, R48 ;  /* 0x000000442430723c */ /* 0x048ff00000001830 */
[C---:B------:R-:W-:Y:S01]  /*f570*/  HMMA.16816.F32 R44, R36.reuse, R70, R44 ;  /* 0x00000046242c723c */ /* 0x040fe2000000182c */
[----:B------:R-:W-:Y:S07]  /*f580*/  LDSM.16.M88.4 R68, [R196+0x3800] ;  /* 0x00380000c444783b */ /* 0x000fee0000000200 */
        /* <DEDUP_REMOVED lines=10> */
[C---:B------:R-:W-:Y:S08]  /*f630*/  HMMA.16816.F32 R48, R24.reuse, R28, R48 ;  /* 0x0000001c1830723c */ /* 0x040ff00000001830 */
[C---:B------:R-:W-:Y:S01]  /*f640*/  HMMA.16816.F32 R44, R24.reuse, R30, R44 ;  /* 0x0000001e182c723c */ /* 0x040fe2000000182c */
[----:B------:R-:W3:Y:S07]  /*f650*/  LDSM.16.M88.4 R28, [R2+0x3000] ;  /* 0x00300000021c783b */ /* 0x000eee0000000200 */
[C---:B------:R-:W-:Y:S08]  /*f660*/  HMMA.16816.F32 R64, R24.reuse, R80, R64 ;  /* 0x000000501840723c */ /* 0x040ff00000001840 */
[----:B------:R-:W-:Y:S01]  /*f670*/  HMMA.16816.F32 R60, R24, R82, R60 ;  /* 0x00000052183c723c */ /* 0x000fe2000000183c */
[----:B------:R-:W-:Y:S04]  /*f680*/  LDSM.16.M88.4 R80, [R194+0x4000] ;  /* 0x00400000c250783b */ /* 0x000fe80000000200 */
[----:B------:R-:W-:Y:S03]  /*f690*/  LDSM.16.M88.4 R24, [R2+0x3800] ;  /* 0x003800000218783b */ /* 0x000fe60000000200 */
        /* <DEDUP_REMOVED lines=10> */
[----:B------:R-:W-:Y:S01]  /*f740*/  HMMA.16816.F32 R16, R12, R38, R16 ;  /* 0x000000260c10723c */ /* 0x000fe20000001810 */
[----:B------:R-:W-:Y:S07]  /*f750*/  LDSM.16.M88.4 R36, [R0+0x2000] ;  /* 0x002000000024783b */ /* 0x000fee0000000200 */
[C---:B------:R-:W-:Y:S08]  /*f760*/  HMMA.16816.F32 R48, R40.reuse, R68, R48 ;  /* 0x000000442830723c */ /* 0x040ff00000001830 */
[----:B------:R-:W-:Y:S01]  /*f770*/  HMMA.16816.F32 R44, R40, R70, R44 ;  /* 0x00000046282c723c */ /* 0x000fe2000000182c */
[----:B------:R-:W4:Y:S04]  /*f780*/  LDSM.16.M88.4 R40, [R193+0x4000] ;  /* 0x00400000c128783b */ /* 0x000f280000000200 */
[----:B------:R-:W2:Y:S03]  /*f790*/  LDSM.16.M88.4 R68, [R8+0x3800] ;  /* 0x003800000844783b */ /* 0x000ea60000000200 */
[C---:B------:R-:W-:Y:S08]  /*f7a0*/  HMMA.16816.F32 R56, R12.reuse, R28, R56 ;  /* 0x0000001c0c38723c */ /* 0x040ff00000001838 */
[C---:B------:R-:W-:Y:S01]  /*f7b0*/  HMMA.16816.F32 R52, R12.reuse, R30, R52 ;  /* 0x0000001e0c34723c */ /* 0x040fe20000001834 */
[----:B------:R-:W2:Y:S07]  /*f7c0*/  LDSM.16.M88.4 R28, [R0+0x3000] ;  /* 0x00300000001c783b */ /* 0x000eae0000000200 */
[C---:B------:R-:W-:Y:S08]  /*f7d0*/  HMMA.16816.F32 R64, R12.reuse, R32, R64 ;  /* 0x000000200c40723c */ /* 0x040ff00000001840 */
[----:B------:R-:W-:Y:S01]  /*f7e0*/  HMMA.16816.F32 R60, R12, R34, R60 ;  /* 0x000000220c3c723c */ /* 0x000fe2000000183c */
[----:B------:R-:W3:Y:S07]  /*f7f0*/  LDSM.16.M88.4 R32, [R0+0x2800] ;  /* 0x002800000020783b */ /* 0x000eee0000000200 */
[C---:B-1----:R-:W-:Y:S08]  /*f800*/  HMMA.16816.F32 R20, R80.reuse, R4, R20 ;  /* 0x000000045014723c */ /* 0x042ff00000001814 */
[----:B------:R-:W-:Y:S01]  /*f810*/  HMMA.16816.F32 R16, R80, R6, R16 ;  /* 0x000000065010723c */ /* 0x000fe20000001810 */
[----:B------:R-:W-:Y:S07]  /*f820*/  LDSM.16.M88.4 R4, [R196+0x4000] ;  /* 0x00400000c404783b */ /* 0x000fee0000000200 */
[C---:B------:R-:W-:Y:S08]  /*f830*/  HMMA.16816.F32 R48, R12.reuse, R24, R48 ;  /* 0x000000180c30723c */ /* 0x040ff00000001830 */
[----:B------:R-:W-:Y:S01]  /*f840*/  HMMA.16816.F32 R44, R12, R26, R44 ;  /* 0x0000001a0c2c723c */ /* 0x000fe2000000182c */
[----:B------:R-:W1:Y:S04]  /*f850*/  LDSM.16.M88.4 R12, [R198+0x8000] ;  /* 0x00800000c60c783b */ /* 0x000e680000000200 */
[----:B------:R-:W1:Y:S03]  /*f860*/  LDSM.16.M88.4 R24, [R0+0x3800] ;  /* 0x003800000018783b */ /* 0x000e660000000200 */
[C---:B--2---:R-:W-:Y:S08]  /*f870*/  HMMA.16816.F32 R56, R80.reuse, R72, R56 ;  /* 0x000000485038723c */ /* 0x044ff00000001838 */
[C---:B------:R-:W-:Y:S08]  /*f880*/  HMMA.16816.F32 R52, R80.reuse, R74, R52 ;  /* 0x0000004a5034723c */ /* 0x040ff00000001834 */
[C---:B---3--:R-:W-:Y:S08]  /*f890*/  HMMA.16816.F32 R64, R80.reuse, R76, R64 ;  /* 0x0000004c5040723c */ /* 0x048ff00000001840 */
[----:B------:R-:W-:Y:S08]  /*f8a0*/  HMMA.16816.F32 R60, R80, R78, R60 ;  /* 0x0000004e503c723c */ /* 0x000ff0000000183c */
[C---:B----4-:R-:W-:Y:S08]  /*f8b0*/  HMMA.16816.F32 R20, R40.reuse, R36, R20 ;  /* 0x000000242814723c */ /* 0x050ff00000001814 */
[----:B------:R-:W-:Y:S01]  /*f8c0*/  HMMA.16816.F32 R72, R40, R38, R16 ;  /* 0x000000262848723c */ /* 0x000fe20000001810 */
[----:B------:R-:W-:Y:S04]  /*f8d0*/  LDSM.16.M88.4 R36, [R195+0x8000] ;  /* 0x00800000c324783b */ /* 0x000fe80000000200 */
[----:B------:R-:W-:Y:S03]  /*f8e0*/  LDSM.16.M88.4 R16, [R2+0x4000] ;  /* 0x004000000210783b */ /* 0x000fe60000000200 */
[C---:B------:R-:W-:Y:S08]  /*f8f0*/  HMMA.16816.F32 R48, R80.reuse, R68, R48 ;  /* 0x000000445030723c */ /* 0x040ff00000001830 */
[----:B------:R-:W-:Y:S01]  /*f900*/  HMMA.16816.F32 R44, R80, R70, R44 ;  /* 0x00000046502c723c */ /* 0x000fe2000000182c */
[----:B------:R-:W2:Y:S04]  /*f910*/  LDSM.16.M88.4 R68, [R196+0x4800] ;  /* 0x00480000c444783b */ /* 0x000ea80000000200 */
[----:B------:R-:W-:Y:S03]  /*f920*/  LDSM.16.M88.4 R80, [R2+0x5000] ;  /* 0x005000000250783b */ /* 0x000fe60000000200 */
[C---:B------:R-:W-:Y:S08]  /*f930*/  HMMA.16816.F32 R56, R40.reuse, R28, R56 ;  /* 0x0000001c2838723c */ /* 0x040ff00000001838 */
[C---:B------:R-:W-:Y:S01]  /*f940*/  HMMA.16816.F32 R52, R40.reuse, R30, R52 ;  /* 0x0000001e2834723c */ /* 0x040fe20000001834 */
[----:B------:R-:W3:Y:S07]  /*f950*/  LDSM.16.M88.4 R28, [R196+0x5000] ;  /* 0x00500000c41c783b */ /* 0x000eee0000000200 */
[C---:B------:R-:W-:Y:S08]  /*f960*/  HMMA.16816.F32 R64, R40.reuse, R32, R64 ;  /* 0x000000202840723c */ /* 0x040ff00000001840 */
[----:B------:R-:W-:Y:S01]  /*f970*/  HMMA.16816.F32 R60, R40, R34, R60 ;  /* 0x00000022283c723c */ /* 0x000fe2000000183c */
[----:B------:R-:W4:Y:S07]  /*f980*/  LDSM.16.M88.4 R32, [R2+0x4800] ;  /* 0x004800000220783b */ /* 0x000f2e0000000200 */
[C---:B-1----:R-:W-:Y:S08]  /*f990*/  HMMA.16816.F32 R20, R12.reuse, R4, R20 ;  /* 0x000000040c14723c */ /* 0x042ff00000001814 */
[----:B------:R-:W-:Y:S01]  /*f9a0*/  HMMA.16816.F32 R72, R12, R6, R72 ;  /* 0x000000060c48723c */ /* 0x000fe20000001848 */
[----:B------:R-:W-:Y:S07]  /*f9b0*/  LDSM.16.M88.4 R4, [R8+0x4000] ;  /* 0x004000000804783b */ /* 0x000fee0000000200 */
[C---:B------:R-:W-:Y:S08]  /*f9c0*/  HMMA.16816.F32 R48, R40.reuse, R24, R48 ;  /* 0x000000182830723c */ /* 0x040ff00000001830 */
[----:B------:R-:W-:Y:S01]  /*f9d0*/  HMMA.16816.F32 R44, R40, R26, R44 ;  /* 0x0000001a282c723c */ /* 0x000fe2000000182c */
[----:B------:R-:W1:Y:S04]  /*f9e0*/  LDSM.16.M88.4 R24, [R194+0x8000] ;  /* 0x00800000c218783b */ /* 0x000e680000000200 */
[----:B------:R-:W-:Y:S03]  /*f9f0*/  LDSM.16.M88.4 R40, [R0+0x4000] ;  /* 0x004000000028783b */ /* 0x000fe60000000200 */
[----:B--2---:R-:W-:Y:S08]  /*fa00*/  HMMA.16816.F32 R64, R12, R68, R64 ;  /* 0x000000440c40723c */ /* 0x004ff00000001840 */
[----:B------:R-:W-:Y:S08]  /*fa10*/  HMMA.16816.F32 R20, R36, R16, R20 ;  /* 0x000000102414723c */ /* 0x000ff00000001814 */
[----:B------:R-:W-:Y:S01]  /*fa20*/  HMMA.16816.F32 R68, R12, R70, R60 ;  /* 0x000000460c44723c */ /* 0x000fe2000000183c */
[----:B------:R-:W-:Y:S07]  /*fa30*/  LDSM.16.M88.4 R60, [R193+0x8000] ;  /* 0x00800000c13c783b */ /* 0x000fee0000000200 */
[----:B------:R-:W-:Y:S01]  /*fa40*/  HMMA.16816.F32 R72, R36, R18, R72 ;  /* 0x000000122448723c */ /* 0x000fe20000001848 */
[----:B------:R-:W2:Y:S07]  /*fa50*/  LDSM.16.M88.4 R16, [R196+0x5800] ;  /* 0x00580000c410783b */ /* 0x000eae0000000200 */
[----:B---3--:R-:W-:Y:S01]  /*fa60*/  HMMA.16816.F32 R76, R12, R28, R56 ;  /* 0x0000001c0c4c723c */ /* 0x008fe20000001838 */
[----:B------:R-:W3:Y:S07]  /*fa70*/  LDSM.16.M88.4 R56, [R8+0x4800] ;  /* 0x004800000838783b */ /* 0x000eee0000000200 */
[----:B----4-:R-:W-:Y:S08]  /*fa80*/  HMMA.16816.F32 R64, R36, R32, R64 ;  /* 0x000000202440723c */ /* 0x010ff00000001840 */
[----:B------:R-:W-:Y:S01]  /*fa90*/  HMMA.16816.F32 R52, R12, R30, R52 ;  /* 0x0000001e0c34723c */ /* 0x000fe20000001834 */
[----:B------:R-:W4:Y:S07]  /*faa0*/  LDSM.16.M88.4 R28, [R8+0x5000] ;  /* 0x00500000081c783b */ /* 0x000f2e0000000200 */
[----:B------:R-:W-:Y:S01]  /*fab0*/  HMMA.16816.F32 R68, R36, R34, R68 ;  /* 0x000000222444723c */ /* 0x000fe20000001844 */
[----:B------:R-:W3:Y:S07]  /*fac0*/  LDSM.16.M88.4 R32, [R2+0x5800] ;  /* 0x005800000220783b */ /* 0x000eee0000000200 */
[C---:B-1----:R-:W-:Y:S08]  /*fad0*/  HMMA.16816.F32 R20, R24.reuse, R4, R20 ;  /* 0x000000041814723c */ /* 0x042ff00000001814 */
[----:B------:R-:W-:Y:S01]  /*fae0*/  HMMA.16816.F32 R72, R24, R6, R72 ;  /* 0x000000061848723c */ /* 0x000fe20000001848 */
[----:B------:R-:W1:Y:S07]  /*faf0*/  LDSM.16.M88.4 R4, [R0+0x4800] ;  /* 0x004800000004783b */ /* 0x000e6e0000000200 */
[----:B--2---:R-:W-:Y:S08]  /*fb00*/  HMMA.16816.F32 R48, R12, R16, R48 ;  /* 0x000000100c30723c */ /* 0x004ff00000001830 */
[----:B------:R-:W-:Y:S08]  /*fb10*/  HMMA.16816.F32 R76, R36, R80, R76 ;  /* 0x00000050244c723c */ /* 0x000ff0000000184c */
[----:B------:R-:W-:Y:S01]  /*fb20*/  HMMA.16816.F32 R44, R12, R18, R44 ;  /* 0x000000120c2c723c */ /* 0x000fe2000000182c */
[----:B------:R-:W2:Y:S04]  /*fb30*/  LDSM.16.M88.4 R12, [R0+0x5000] ;  /* 0x00500000000c783b */ /* 0x000ea80000000200 */
[----:B------:R1:W2:Y:S03]  /*fb40*/  LDSM.16.M88.4 R16, [R8+0x5800] ;  /* 0x005800000810783b */ /* 0x0002a60000000200 */
[C---:B---3--:R-:W-:Y:S08]  /*fb50*/  HMMA.16816.F32 R64, R24.reuse, R56, R64 ;  /* 0x000000381840723c */ /* 0x048ff00000001840 */
[----:B------:R-:W-:Y:S08]  /*fb60*/  HMMA.16816.F32 R68, R24, R58, R68 ;  /* 0x0000003a1844723c */ /* 0x000ff00000001844 */
[----:B------:R-:W-:Y:S01]  /*fb70*/  HMMA.16816.F32 R52, R36, R82, R52 ;  /* 0x000000522434723c */ /* 0x000fe20000001834 */
[----:B-1----:R-:W-:-:S07]  /*fb80*/  IMAD.IADD R8, R222, 0x1, R209 ;  /* 0x00000001de087824 */ /* 0x002fce00078e02d1 */
[----:B----4-:R-:W-:Y:S08]  /*fb90*/  HMMA.16816.F32 R76, R24, R28, R76 ;  /* 0x0000001c184c723c */ /* 0x010ff0000000184c */
[C---:B------:R-:W-:Y:S08]  /*fba0*/  HMMA.16816.F32 R48, R36.reuse, R32, R48 ;  /* 0x000000202430723c */ /* 0x040ff00000001830 */
[----:B------:R-:W-:Y:S07]  /*fbb0*/  HMMA.16816.F32 R44, R36, R34, R44 ;  /* 0x00000022242c723c */ /* 0x000fee000000182c */
[----:B------:R-:W-:Y:S01]  /*fbc0*/  IMAD.MOV.U32 R34, RZ, RZ, -0x40 ;  /* 0xffffffc0ff227424 */ /* 0x000fe200078e00ff */
[C---:B------:R-:W-:Y:S08]  /*fbd0*/  HMMA.16816.F32 R64, R60.reuse, R4, R64 ;  /* 0x000000043c40723c */ /* 0x040ff00000001840 */
[----:B------:R-:W-:Y:S01]  /*fbe0*/  HMMA.16816.F32 R68, R60, R6, R68 ;  /* 0x000000063c44723c */ /* 0x000fe20000001844 */
[----:B------:R-:W1:Y:S01]  /*fbf0*/  LDSM.16.M88.4 R4, [R0+0x5800] ;  /* 0x005800000004783b */ /* 0x000e620000000200 */
[----:B------:R-:W-:-:S04]  /*fc00*/  DEPBAR.LE SB0, 0x2 ;  /* 0x000080800000791a */ /* 0x000fc80000000000 */
[----:B------:R-:W-:Y:S02]  /*fc10*/  BAR.SYNC.DEFER_BLOCKING 0x0 ;  /* 0x0000000000007b1d */ /* 0x000fe40000010000 */
[----:B------:R-:W-:Y:S08]  /*fc20*/  HMMA.16816.F32 R52, R24, R30, R52 ;  /* 0x0000001e1834723c */ /* 0x000ff00000001834 */
[----:B--2---:R-:W-:Y:S01]  /*fc30*/  HMMA.16816.F32 R76, R60, R12, R76 ;  /* 0x0000000c3c4c723c */ /* 0x004fe2000000184c */
[----:B------:R-:W-:-:S02]  /*fc40*/  FMUL.FTZ R32, R65, c[0x0][0x320] ;  /* 0x0000c80041207a20 */ /* 0x000fc40000410000 */
[----:B------:R-:W-:Y:S02]  /*fc50*/  FMUL.FTZ R29, R64, c[0x0][0x320] ;  /* 0x0000c800401d7a20 */ /* 0x000fe40000410000 */
[----:B------:R-:W-:Y:S02]  /*fc60*/  FMUL.FTZ R33, R66, c[0x0][0x320] ;  /* 0x0000c80042217a20 */ /* 0x000fe40000410000 */
[----:B------:R-:W-:Y:S01]  /*fc70*/  @P6 IMAD.HI.U32 R13, R8, c[0x0][0x2c8], RZ ;  /* 0x0000b200080d6a27 */ /* 0x000fe200078e00ff */
[----:B------:R-:W-:Y:S01]  /*fc80*/  HMMA.16816.F32 R48, R24, R16, R48 ;  /* 0x000000101830723c */ /* 0x000fe20000001830 */
[----:B------:R-:W-:Y:S02]  /*fc90*/  MUFU.TANH R32, R32 ;  /* 0x0000002000207308 */ /* 0x000fe40000002400 */
[----:B------:R-:W-:Y:S01]  /*fca0*/  FMUL.FTZ R69, R69, c[0x0][0x320] ;  /* 0x0000c80045457a20 */ /* 0x000fe20000410000 */
[----:B------:R-:W-:Y:S01]  /*fcb0*/  @P6 SHF.R.U32.HI R8, RZ, c[0x0][0x2cc], R13 ;  /* 0x0000b300ff086a19 */ /* 0x000fe2000001160d */
[----:B------:R-:W-:Y:S01]  /*fcc0*/  FMUL.FTZ R68, R68, c[0x0][0x320] ;  /* 0x0000c80044447a20 */ /* 0x000fe20000410000 */
[----:B------:R-:W-:Y:S01]  /*fcd0*/  LDSM.16.MT88.4 R112, [R139] ;  /* 0x000000008b70783b */ /* 0x000fe20000004200 */
[----:B------:R-:W-:Y:S01]  /*fce0*/  FMUL.FTZ R30, R67, c[0x0][0x320] ;  /* 0x0000c800431e7a20 */ /* 0x000fe20000410000 */
[----:B------:R-:W-:Y:S01]  /*fcf0*/  HMMA.16816.F32 R20, R60, R40, R20 ;  /* 0x000000283c14723c */ /* 0x000fe20000001814 */
[----:B------:R-:W-:Y:S01]  /*fd00*/  MUFU.TANH R29, R29 ;  /* 0x0000001d001d7308 */ /* 0x000fe20000002400 */
[----:B------:R-:W-:Y:S01]  /*fd10*/  FMUL.FTZ R70, R70, c[0x0][0x320] ;  /* 0x0000c80046467a20 */ /* 0x000fe20000410000 */
[----:B------:R-:W-:Y:S01]  /*fd20*/  LDSM.16.MT88.4 R120, [R173] ;  /* 0x00000000ad78783b */ /* 0x000fe20000004200 */
[----:B------:R-:W-:-:S03]  /*fd30*/  FMUL.FTZ R13, R71, c[0x0][0x320] ;  /* 0x0000c800470d7a20 */ /* 0x000fc60000410000 */
[----:B------:R-:W-:Y:S01]  /*fd40*/  LDSM.16.MT88.4 R84, [R173+0x4000] ;  /* 0x00400000ad54783b */ /* 0x000fe20000004200 */
[----:B------:R-:W-:Y:S01]  /*fd50*/  HMMA.16816.F32 R44, R24, R18, R44 ;  /* 0x00000012182c723c */ /* 0x000fe2000000182c */
[----:B------:R-:W-:Y:S01]  /*fd60*/  FMUL.FTZ R76, R76, c[0x0][0x320] ;  /* 0x0000c8004c4c7a20 */ /* 0x000fe20000410000 */
[----:B------:R-:W-:Y:S01]  /*fd70*/  MUFU.TANH R16, R69 ;  /* 0x0000004500107308 */ /* 0x000fe20000002400 */
[----:B------:R-:W-:Y:S01]  /*fd80*/  FMUL.FTZ R77, R77, c[0x0][0x320] ;  /* 0x0000c8004d4d7a20 */ /* 0x000fe20000410000 */
[----:B------:R-:W-:Y:S01]  /*fd90*/  LDSM.16.MT88.4 R128, [R192] ;  /* 0x00000000c080783b */ /* 0x000fe20000004200 */
[----:B------:R-:W-:Y:S02]  /*fda0*/  FMUL.FTZ R78, R78, c[0x0][0x320] ;  /* 0x0000c8004e4e7a20 */ /* 0x000fe40000410000 */
[C---:B------:R-:W-:Y:S01]  /*fdb0*/  IMAD R18, R9.reuse, R34, 0x1 ;  /* 0x0000000109127424 */ /* 0x040fe200078e0222 */
[C---:B------:R-:W-:Y:S01]  /*fdc0*/  HMMA.16816.F32 R72, R60.reuse, R42, R72 ;  /* 0x0000002a3c48723c */ /* 0x040fe20000001848 */
[--C-:B------:R-:W-:Y:S01]  /*fdd0*/  IMAD R24, R9, -0x40, R242.reuse ;  /* 0xffffffc009187824 */ /* 0x100fe200078e02f2 */
[----:B------:R-:W-:Y:S01]  /*fde0*/  MUFU.TANH R204, R76 ;  /* 0x0000004c00cc7308 */ /* 0x000fe20000002400 */
[----:B------:R-:W-:Y:S01]  /*fdf0*/  FMUL.FTZ R79, R79, c[0x0][0x320] ;  /* 0x0000c8004f4f7a20 */ /* 0x000fe20000410000 */
[----:B------:R-:W-:Y:S01]  /*fe00*/  IADD3 R18, -R221, R18, R242 ;  /* 0x00000012dd127210 */ /* 0x000fe20007ffe1f2 */
[----:B------:R-:W-:Y:S01]  /*fe10*/  IMAD.IADD R24, R24, 0x1, -R221 ;  /* 0x0000000118187824 */ /* 0x000fe200078e0add */
[----:B------:R-:W-:Y:S02]  /*fe20*/  LDSM.16.MT88.4 R104, [R223] ;  /* 0x00000000df68783b */ /* 0x000fe40000004200 */
[C---:B------:R-:W-:Y:S01]  /*fe30*/  HMMA.16816.F32 R52, R60.reuse, R14, R52 ;  /* 0x0000000e3c34723c */ /* 0x040fe20000001834 */
[----:B------:R-:W-:Y:S01]  /*fe40*/  FMUL.FTZ R20, R20, c[0x0][0x320] ;  /* 0x0000c80014147a20 */ /* 0x000fe20000410000 */
[----:B------:R-:W2:Y:S01]  /*fe50*/  SHFL.IDX PT, R14, R8, RZ, 0x1c1f ;  /* 0x001c1fff080e7589 */ /* 0x000ea200000e0000 */
[----:B------:R-:W-:Y:S01]  /*fe60*/  FMUL.FTZ R40, R21, c[0x0][0x320] ;  /* 0x0000c80015287a20 */ /* 0x000fe20000410000 */
[----:B------:R-:W-:Y:S01]  /*fe70*/  MUFU.TANH R12, R68 ;  /* 0x00000044000c7308 */ /* 0x000fe20000002400 */
[----:B------:R-:W-:Y:S01]  /*fe80*/  FMUL.FTZ R21, R22, c[0x0][0x320] ;  /* 0x0000c80016157a20 */ /* 0x000fe20000410000 */
[----:B------:R-:W3:Y:S01]  /*fe90*/  SHFL.IDX PT, R8, R8, 0x1, 0x1c1f ;  /* 0x003c1f0008087f89 */ /* 0x000ee200000e0000 */
[----:B------:R-:W-:Y:S01]  /*fea0*/  FMUL.FTZ R22, R23, c[0x0][0x320] ;  /* 0x0000c80017167a20 */ /* 0x000fe20000410000 */
[C---:B-1----:R-:W-:Y:S02]  /*feb0*/  HMMA.16816.F32 R48, R60.reuse, R4, R48 ;  /* 0x000000043c30723c */ /* 0x042fe40000001830 */
[----:B------:R-:W-:Y:S02]  /*fec0*/  LDSM.16.MT88.4 R92, [R139+0x4000] ;  /* 0x004000008b5c783b */ /* 0x000fe40000004200 */
[----:B------:R-:W1:Y:S02]  /*fed0*/  MUFU.TANH R20, R20 ;  /* 0x0000001400147308 */ /* 0x000e640000002400 */
[----:B------:R-:W-:Y:S01]  /*fee0*/  LDSM.16.MT88.4 R144, [R173+0x2800] ;  /* 0x00280000ad90783b */ /* 0x000fe20000004200 */
[----:B------:R-:W-:Y:S01]  /*fef0*/  IMAD.IADD R5, R18, 0x1, -R241 ;  /* 0x0000000112057824 */ /* 0x000fe200078e0af1 */
[----:B------:R-:W-:Y:S01]  /*ff00*/  HMMA.16816.F32 R44, R60, R6, R44 ;  /* 0x000000063c2c723c */ /* 0x000fe2000000182c */
[----:B------:R-:W-:Y:S01]  /*ff10*/  FMUL.FTZ R23, R72, c[0x0][0x320] ;  /* 0x0000c80048177a20 */ /* 0x000fe20000410000 */
[----:B------:R-:W-:Y:S01]  /*ff20*/  LDSM.16.MT88.4 R60, [R139+0x2000] ;  /* 0x002000008b3c783b */ /* 0x000fe20000004200 */
[----:B------:R-:W-:Y:S01]  /*ff30*/  FMUL.FTZ R41, R73, c[0x0][0x320] ;  /* 0x0000c80049297a20 */ /* 0x000fe20000410000 */
[----:B------:R-:W4:Y:S01]  /*ff40*/  MUFU.TANH R40, R40 ;  /* 0x0000002800287308 */ /* 0x000f220000002400 */
[----:B------:R-:W-:Y:S01]  /*ff50*/  FMUL.FTZ R2, R74, c[0x0][0x320] ;  /* 0x0000c8004a027a20 */ /* 0x000fe20000410000 */
[----:B------:R-:W-:Y:S01]  /*ff60*/  LDSM.16.MT88.4 R36, [R173+0x4800] ;  /* 0x00480000ad24783b */ /* 0x000fe20000004200 */
[----:B------:R-:W-:-:S02]  /*ff70*/  FMUL.FTZ R28, R75, c[0x0][0x320] ;  /* 0x0000c8004b1c7a20 */ /* 0x000fc40000410000 */
[----:B------:R-:W-:Y:S02]  /*ff80*/  FMUL.FTZ R52, R52, c[0x0][0x320] ;  /* 0x0000c80034347a20 */ /* 0x000fe40000410000 */
[----:B--2---:R-:W-:Y:S01]  /*ff90*/  IMAD.IADD R9, R5, 0x1, R14 ;  /* 0x0000000105097824 */ /* 0x004fe200078e020e */
[----:B------:R-:W2:Y:S01]  /*ffa0*/  MUFU.TANH R23, R23 ;  /* 0x0000001700177308 */ /* 0x000ea20000002400 */
[----:B------:R-:W-:Y:S02]  /*ffb0*/  FMUL.FTZ R53, R53, c[0x0][0x320] ;  /* 0x0000c80035357a20 */ /* 0x000fe40000410000 */
[----:B---3--:R-:W-:Y:S01]  /*ffc0*/  IMAD.IADD R5, R5, 0x1, R8 ;  /* 0x0000000105057824 */ /* 0x008fe200078e0208 */
[----:B------:R-:W-:Y:S01]  /*ffd0*/  IMNMX R9, R24, R9, PT ;  /* 0x0000000918097217 */ /* 0x000fe20003800200 */
[----:B------:R-:W-:Y:S02]  /*ffe0*/  FMUL.FTZ R49, R49, c[0x0][0x320] ;  /* 0x0000c80031317a20 */ /* 0x000fe40000410000 */
[----:B------:R-:W-:Y:S01]  /*fff0*/  FMUL.FTZ R48, R48, c[0x0][0x320] ;  /* 0x0000c80030307a20 */ /* 0x000fe20000410000 */
[----:B------:R-:W3:Y:S01]  /*10000*/  MUFU.TANH R41, R41 ;  /* 0x0000002900297308 */ /* 0x000ee20000002400 */
[C---:B------:R-:W-:Y:S01]  /*10010*/  ISETP.GT.AND P2, PT, R9.reuse, RZ, PT ;  /* 0x000000ff0900720c */ /* 0x040fe20003f44270 */
[----:B------:R-:W-:Y:S01]  /*10020*/  FMUL.FTZ R54, R54, c[0x0][0x320] ;  /* 0x0000c80036367a20 */ /* 0x000fe20000410000 */
[C---:B------:R-:W-:Y:S01]  /*10030*/  ISETP.GT.AND P1, PT, R9.reuse, 0x1, PT ;  /* 0x000000010900780c */ /* 0x040fe20003f24270 */
[----:B------:R-:W-:Y:S01]  /*10040*/  FMUL.FTZ R44, R44, c[0x0][0x320] ;  /* 0x0000c8002c2c7a20 */ /* 0x000fe20000410000 */
[----:B------:R-:W-:Y:S01]  /*10050*/  ISETP.GT.AND P0, PT, R9, 0x8, PT ;  /* 0x000000080900780c */ /* 0x000fe20003f04270 */
[----:B------:R-:W-:Y:S01]  /*10060*/  FMUL.FTZ R45, R45, c[0x0][0x320] ;  /* 0x0000c8002d2d7a20 */ /* 0x000fe20000410000 */
[----:B-1----:R-:W-:Y:S01]  /*10070*/  FSEL R7, R20, -INF , P2 ;  /* 0xff80000014077808 */ /* 0x002fe20001000000 */
[----:B------:R-:W1:Y:S01]  /*10080*/  MUFU.TANH R168, R52 ;  /* 0x0000003400a87308 */ /* 0x000e620000002400 */
[----:B----4-:R-:W-:Y:S01]  /*10090*/  FSEL R40, R40, -INF , P1 ;  /* 0xff80000028287808 */ /* 0x010fe20000800000 */
[----:B------:R-:W-:Y:S01]  /*100a0*/  FMUL.FTZ R55, R55, c[0x0][0x320] ;  /* 0x0000c80037377a20 */ /* 0x000fe20000410000 */
[----:B------:R-:W-:Y:S01]  /*100b0*/  ISETP.GT.AND P3, PT, R9, 0x9, PT ;  /* 0x000000090900780c */ /* 0x000fe20003f64270 */
[----:B------:R-:W-:Y:S01]  /*100c0*/  FMUL.FTZ R50, R50, c[0x0][0x320] ;  /* 0x0000c80032327a20 */ /* 0x000fe20000410000 */
[----:B--2---:R-:W-:Y:S01]  /*100d0*/  FSEL R26, R23, -INF , P0 ;  /* 0xff800000171a7808 */ /* 0x004fe20000000000 */
[----:B------:R-:W-:Y:S01]  /*100e0*/  FMUL.FTZ R51, R51, c[0x0][0x320] ;  /* 0x0000c80033337a20 */ /* 0x000fe20000410000 */
[----:B------:R-:W-:Y:S01]  /*100f0*/  FMNMX.FTZ R15, R7, R40, !PT ;  /* 0x00000028070f7209 */ /* 0x000fe20007810000 */
[----:B------:R-:W2:Y:S01]  /*10100*/  MUFU.TANH R202, R53 ;  /* 0x0000003500ca7308 */ /* 0x000ea20000002400 */
[----:B------:R-:W-:Y:S01]  /*10110*/  IMNMX R5, R24, R5, PT ;  /* 0x0000000518057217 */ /* 0x000fe20003800200 */
[----:B------:R-:W-:Y:S01]  /*10120*/  FMUL.FTZ R46, R46, c[0x0][0x320] ;  /* 0x0000c8002e2e7a20 */ /* 0x000fe20000410000 */
[----:B---3--:R-:W-:Y:S01]  /*10130*/  FSEL R24, R41, -INF , P3 ;  /* 0xff80000029187808 */ /* 0x008fe20001800000 */
[----:B------:R-:W-:Y:S01]  /*10140*/  FMUL.FTZ R47, R47, c[0x0][0x320] ;  /* 0x0000c8002f2f7a20 */ /* 0x000fe20000410000 */
[----:B------:R-:W-:-:S02]  /*10150*/  ISETP.GT.AND P3, PT, R9, 0x11, PT ;  /* 0x000000110900780c */ /* 0x000fc40003f64270 */
[C---:B------:R-:W-:Y:S01]  /*10160*/  ISETP.GT.AND P5, PT, R9.reuse, 0x10, PT ;  /* 0x000000100900780c */ /* 0x040fe20003fa4270 */
[----:B------:R-:W3:Y:S01]  /*10170*/  MUFU.TANH R21, R21 ;  /* 0x0000001500157308 */ /* 0x000ee20000002400 */
[C---:B------:R-:W-:Y:S02]  /*10180*/  ISETP.GT.AND P2, PT, R9.reuse, 0x20, PT ;  /* 0x000000200900780c */ /* 0x040fe40003f44270 */
[----:B------:R-:W-:Y:S02]  /*10190*/  ISETP.GT.AND P0, PT, R9, 0x28, PT ;  /* 0x000000280900780c */ /* 0x000fe40003f04270 */
[----:B------:R-:W-:Y:S02]  /*101a0*/  FMNMX.FTZ R15, R26, R15, !PT ;  /* 0x0000000f1a0f7209 */ /* 0x000fe40007810000 */
[----:B------:R-:W-:Y:S01]  /*101b0*/  FSEL R8, R32, -INF , P3 ;  /* 0xff80000020087808 */ /* 0x000fe20001800000 */
[----:B------:R-:W4:Y:S01]  /*101c0*/  MUFU.TANH R22, R22 ;  /* 0x0000001600167308 */ /* 0x000f220000002400 */
[----:B------:R-:W-:-:S02]  /*101d0*/  FSEL R20, R29, -INF , P5 ;  /* 0xff8000001d147808 */ /* 0x000fc40002800000 */
[----:B------:R-:W-:Y:S02]  /*101e0*/  ISETP.GT.AND P3, PT, R9, 0x29, PT ;  /* 0x000000290900780c */ /* 0x000fe40003f64270 */
[----:B------:R-:W-:Y:S02]  /*101f0*/  FSEL R204, R204, -INF , P2 ;  /* 0xff800000cccc7808 */ /* 0x000fe40001000000 */
[----:B-1----:R-:W-:Y:S01]  /*10200*/  FSEL R168, R168, -INF , P0 ;  /* 0xff800000a8a87808 */ /* 0x002fe20000000000 */
[----:B------:R-:W1:Y:S01]  /*10210*/  MUFU.TANH R184, R49 ;  /* 0x0000003100b87308 */ /* 0x000e620000002400 */
[----:B------:R-:W-:Y:S02]  /*10220*/  FMNMX.FTZ R15, R24, R15, !PT ;  /* 0x0000000f180f7209 */ /* 0x000fe40007810000 */
[C---:B------:R-:W-:Y:S02]  /*10230*/  ISETP.GT.AND P0, PT, R5.reuse, RZ, PT ;  /* 0x000000ff0500720c */ /* 0x040fe40003f04270 */
[----:B------:R-:W-:-:S02]  /*10240*/  ISETP.GT.AND P2, PT, R5, 0x1, PT ;  /* 0x000000010500780c */ /* 0x000fc40003f44270 */
[C---:B------:R-:W-:Y:S01]  /*10250*/  ISETP.GT.AND P4, PT, R9.reuse, 0x19, PT ;  /* 0x000000190900780c */ /* 0x040fe20003f84270 */
[----:B------:R-:W1:Y:S01]  /*10260*/  MUFU.TANH R2, R2 ;  /* 0x0000000200027308 */ /* 0x000e620000002400 */
[C---:B------:R-:W-:Y:S02]  /*10270*/  ISETP.GT.AND P6, PT, R9.reuse, 0x18, PT ;  /* 0x000000180900780c */ /* 0x040fe40003fc4270 */
[----:B------:R-:W-:Y:S02]  /*10280*/  ISETP.GT.AND P5, PT, R9, 0x31, PT ;  /* 0x000000310900780c */ /* 0x000fe40003fa4270 */
[----:B--2---:R-:W-:Y:S02]  /*10290*/  FSEL R202, R202, -INF , P3 ;  /* 0xff800000caca7808 */ /* 0x004fe40001800000 */
[----:B------:R-:W-:Y:S01]  /*102a0*/  FMNMX.FTZ R15, R20, R15, !PT ;  /* 0x0000000f140f7209 */ /* 0x000fe20007810000 */
[----:B------:R-:W2:Y:S01]  /*102b0*/  MUFU.TANH R182, R44 ;  /* 0x0000002c00b67308 */ /* 0x000ea20000002400 */
[----:B------:R-:W-:-:S02]  /*102c0*/  ISETP.GT.AND P3, PT, R5, 0x8, PT ;  /* 0x000000080500780c */ /* 0x000fc40003f64270 */
[----:B---3--:R-:W-:Y:S02]  /*102d0*/  FSEL R21, R21, -INF , P0 ;  /* 0xff80000015157808 */ /* 0x008fe40000000000 */
[----:B----4-:R-:W-:Y:S02]  /*102e0*/  FSEL R32, R22, -INF , P2 ;  /* 0xff80000016207808 */ /* 0x010fe40001000000 */
[----:B------:R-:W-:Y:S01]  /*102f0*/  FSEL R4, R16, -INF , P4 ;  /* 0xff80000010047808 */ /* 0x000fe20002000000 */
[----:B------:R-:W3:Y:S01]  /*10300*/  MUFU.TANH R28, R28 ;  /* 0x0000001c001c7308 */ /* 0x000ee20000002400 */
[----:B------:R-:W-:Y:S02]  /*10310*/  FSEL R6, R12, -INF , P6 ;  /* 0xff8000000c067808 */ /* 0x000fe40003000000 */
[----:B------:R-:W-:Y:S02]  /*10320*/  ISETP.GT.AND P4, PT, R9, 0x38, PT ;  /* 0x000000380900780c */ /* 0x000fe40003f84270 */
[----:B-1----:R-:W-:-:S02]  /*10330*/  FSEL R184, R184, -INF , P5 ;  /* 0xff800000b8b87808 */ /* 0x002fc40002800000 */
[----:B------:R-:W-:Y:S01]  /*10340*/  FMNMX.FTZ R15, R8, R15, !PT ;  /* 0x0000000f080f7209 */ /* 0x000fe20007810000 */
[----:B------:R-:W1:Y:S01]  /*10350*/  MUFU.TANH R170, R77 ;  /* 0x0000004d00aa7308 */ /* 0x000e620000002400 */
[----:B------:R-:W-:Y:S02]  /*10360*/  ISETP.GT.AND P5, PT, R5, 0x9, PT ;  /* 0x000000090500780c */ /* 0x000fe40003fa4270 */
[----:B------:R-:W-:Y:S02]  /*10370*/  FSEL R22, R2, -INF , P3 ;  /* 0xff80000002167808 */ /* 0x000fe40001800000 */
[----:B------:R-:W-:Y:S02]  /*10380*/  FMNMX.FTZ R17, R21, R32, !PT ;  /* 0x0000002015117209 */ /* 0x000fe40007810000 */
[----:B------:R-:W-:Y:S01]  /*10390*/  ISETP.GT.AND P1, PT, R9, 0x21, PT ;  /* 0x000000210900780c */ /* 0x000fe20003f24270 */
[----:B------:R-:W4:Y:S01]  /*103a0*/  MUFU.TANH R33, R33 ;  /* 0x0000002100217308 */ /* 0x000f220000002400 */
[----:B--2---:R-:W-:-:S02]  /*103b0*/  FSEL R182, R182, -INF , P4 ;  /* 0xff800000b6b67808 */ /* 0x004fc40002000000 */
[----:B------:R-:W-:Y:S02]  /*103c0*/  FMNMX.FTZ R15, R6, R15, !PT ;  /* 0x0000000f060f7209 */ /* 0x000fe40007810000 */
[----:B------:R-:W-:Y:S02]  /*103d0*/  ISETP.GT.AND P4, PT, R5, 0x10, PT ;  /* 0x000000100500780c */ /* 0x000fe40003f84270 */
[----:B---3--:R-:W-:Y:S01]  /*103e0*/  FSEL R28, R28, -INF , P5 ;  /* 0xff8000001c1c7808 */ /* 0x008fe20002800000 */
[----:B------:R-:W2:Y:S01]  /*103f0*/  MUFU.TANH R30, R30 ;  /* 0x0000001e001e7308 */ /* 0x000ea20000002400 */
[----:B------:R-:W-:Y:S02]  /*10400*/  FMNMX.FTZ R17, R22, R17, !PT ;  /* 0x0000001116117209 */ /* 0x000fe40007810000 */
[----:B-1----:R-:W-:Y:S02]  /*10410*/  FSEL R170, R170, -INF , P1 ;  /* 0xff800000aaaa7808 */ /* 0x002fe40000800000 */
[----:B------:R-:W-:-:S02]  /*10420*/  FMNMX.FTZ R15, R4, R15, !PT ;  /* 0x0000000f040f7209 */ /* 0x000fc40007810000 */
[----:B------:R-:W-:Y:S01]  /*10430*/  ISETP.GT.AND P1, PT, R5, 0x11, PT ;  /* 0x000000110500780c */ /* 0x000fe20003f24270 */
[----:B------:R-:W1:Y:S01]  /*10440*/  MUFU.TANH R0, R70 ;  /* 0x0000004600007308 */ /* 0x000e620000002400 */
[----:B----4-:R-:W-:Y:S02]  /*10450*/  FSEL R18, R33, -INF , P4 ;  /* 0xff80000021127808 */ /* 0x010fe40002000000 */
[----:B------:R-:W-:Y:S02]  /*10460*/  FMNMX.FTZ R17, R28, R17, !PT ;  /* 0x000000111c117209 */ /* 0x000fe40007810000 */
[----:B------:R-:W-:Y:S02]  /*10470*/  FMNMX.FTZ R15, R204, R15, !PT ;  /* 0x0000000fcc0f7209 */ /* 0x000fe40007810000 */
[----:B------:R-:W-:Y:S01]  /*10480*/  ISETP.GT.AND P0, PT, R5, 0x18, PT ;  /* 0x000000180500780c */ /* 0x000fe20003f04270 */
[----:B------:R-:W3:Y:S01]  /*10490*/  MUFU.TANH R13, R13 ;  /* 0x0000000d000d7308 */ /* 0x000ee20000002400 */
[----:B--2---:R-:W-:-:S02]  /*104a0*/  FSEL R16, R30, -INF , P1 ;  /* 0xff8000001e107808 */ /* 0x004fc40000800000 */
[----:B------:R-:W-:Y:S02]  /*104b0*/  FMNMX.FTZ R17, R18, R17, !PT ;  /* 0x0000001112117209 */ /* 0x000fe40007810000 */
[----:B------:R-:W-:Y:S02]  /*104c0*/  FMNMX.FTZ R15, R170, R15, !PT ;  /* 0x0000000faa0f7209 */ /* 0x000fe40007810000 */
[----:B------:R-:W-:Y:S01]  /*104d0*/  ISETP.GT.AND P3, PT, R5, 0x19, PT ;  /* 0x000000190500780c */ /* 0x000fe20003f64270 */
[----:B------:R-:W2:Y:S01]  /*104e0*/  MUFU.TANH R186, R48 ;  /* 0x0000003000ba7308 */ /* 0x000ea20000002400 */
[----:B-1----:R-:W-:Y:S01]  /*104f0*/  FSEL R14, R0, -INF , P0 ;  /* 0xff800000000e7808 */ /* 0x002fe20000000000 */
[----:B------:R-:W-:Y:S01]  /*10500*/  LDSM.16.MT88.4 R68, [R166+0x2000] ;  /* 0x00200000a644783b */ /* 0x000fe20000004200 */
[----:B------:R-:W-:Y:S02]  /*10510*/  FMNMX.FTZ R17, R16, R17, !PT ;  /* 0x0000001110117209 */ /* 0x000fe40007810000 */
[----:B------:R-:W-:-:S02]  /*10520*/  ISETP.GT.AND P6, PT, R9, 0x30, PT ;  /* 0x000000300900780c */ /* 0x000fc40003fc4270 */
[----:B------:R-:W-:Y:S01]  /*10530*/  FMNMX.FTZ R15, R168, R15, !PT ;  /* 0x0000000fa80f7209 */ /* 0x000fe20007810000 */
[----:B------:R-:W1:Y:S01]  /*10540*/  MUFU.TANH R174, R78 ;  /* 0x0000004e00ae7308 */ /* 0x000e620000002400 */
[----:B------:R-:W-:Y:S02]  /*10550*/  ISETP.GT.AND P5, PT, R5, 0x20, PT ;  /* 0x000000200500780c */ /* 0x000fe40003fa4270 */
[----:B---3--:R-:W-:Y:S02]  /*10560*/  FSEL R12, R13, -INF , P3 ;  /* 0xff8000000d0c7808 */ /* 0x008fe40001800000 */
[----:B------:R-:W-:Y:S02]  /*10570*/  FMNMX.FTZ R17, R14, R17, !PT ;  /* 0x000000110e117209 */ /* 0x000fe40007810000 */
[----:B------:R-:W-:Y:S01]  /*10580*/  FMNMX.FTZ R13, R202, R15, !PT ;  /* 0x0000000fca0d7209 */ /* 0x000fe20007810000 */
[----:B------:R-:W3:Y:S01]  /*10590*/  MUFU.TANH R190, R79 ;  /* 0x0000004f00be7308 */ /* 0x000ee20000002400 */
[----:B--2---:R-:W-:-:S02]  /*105a0*/  FSEL R186, R186, -INF , P6 ;  /* 0xff800000baba7808 */ /* 0x004fc40003000000 */
[C---:B------:R-:W-:Y:S02]  /*105b0*/  ISETP.GT.AND P4, PT, R5.reuse, 0x21, PT ;  /* 0x000000210500780c */ /* 0x040fe40003f84270 */
[----:B------:R-:W-:Y:S02]  /*105c0*/  FMNMX.FTZ R15, R12, R17, !PT ;  /* 0x000000110c0f7209 */ /* 0x000fe40007810000 */
[----:B------:R-:W-:Y:S01]  /*105d0*/  FMNMX.FTZ R13, R186, R13, !PT ;  /* 0x0000000dba0d7209 */ /* 0x000fe20007810000 */
[----:B------:R-:W2:Y:S01]  /*105e0*/  MUFU.TANH R188, R54 ;  /* 0x0000003600bc7308 */ /* 0x000ea20000002400 */
[----:B-1----:R-:W-:Y:S02]  /*105f0*/  FSEL R174, R174, -INF , P5 ;  /* 0xff800000aeae7808 */ /* 0x002fe40002800000 */
[----:B------:R-:W-:Y:S02]  /*10600*/  ISETP.GT.AND P2, PT, R5, 0x28, PT ;  /* 0x000000280500780c */ /* 0x000fe40003f44270 */
[----:B------:R-:W-:-:S02]  /*10610*/  FMNMX.FTZ R15, R174, R15, !PT ;  /* 0x0000000fae0f7209 */ /* 0x000fc40007810000 */
[----:B------:R-:W-:Y:S01]  /*10620*/  ISETP.GT.AND P6, PT, R9, 0x39, PT ;  /* 0x000000390900780c */ /* 0x000fe20003fc4270 */
[----:B------:R-:W1:Y:S01]  /*10630*/  MUFU.TANH R45, R45 ;  /* 0x0000002d002d7308 */ /* 0x000e620000002400 */
[----:B---3--:R-:W-:Y:S01]  /*10640*/  FSEL R190, R190, -INF , P4 ;  /* 0xff800000bebe7808 */ /* 0x008fe20002000000 */
[----:B------:R-:W-:Y:S01]  /*10650*/  LDSM.16.MT88.4 R76, [R192+0x4000] ;  /* 0x00400000c04c783b */ /* 0x000fe20000004200 */
[----:B------:R-:W-:Y:S02]  /*10660*/  FMNMX.FTZ R13, R184, R13, !PT ;  /* 0x0000000db80d7209 */ /* 0x000fe40007810000 */
[----:B------:R-:W-:Y:S02]  /*10670*/  ISETP.GT.AND P0, PT, R5, 0x29, PT ;  /* 0x000000290500780c */ /* 0x000fe40003f04270 */
[----:B------:R-:W-:Y:S01]  /*10680*/  FMNMX.FTZ R15, R190, R15, !PT ;  /* 0x0000000fbe0f7209 */ /* 0x000fe20007810000 */
[----:B------:R-:W3:Y:S01]  /*10690*/  MUFU.TANH R180, R55 ;  /* 0x0000003700b47308 */ /* 0x000ee20000002400 */
[----:B--2---:R-:W-:-:S02]  /*106a0*/  FSEL R188, R188, -INF , P2 ;  /* 0xff800000bcbc7808 */ /* 0x004fc40001000000 */
[----:B------:R-:W-:Y:S02]  /*106b0*/  FMNMX.FTZ R13, R182, R13, !PT ;  /* 0x0000000db60d7209 */ /* 0x000fe40007810000 */
[----:B------:R-:W-:Y:S02]  /*106c0*/  ISETP.GT.AND P1, PT, R5, 0x30, PT ;  /* 0x000000300500780c */ /* 0x000fe40003f24270 */
[----:B------:R-:W-:Y:S01]  /*106d0*/  FMNMX.FTZ R15, R188, R15, !PT ;  /* 0x0000000fbc0f7209 */ /* 0x000fe20007810000 */
[----:B------:R-:W2:Y:S01]  /*106e0*/  MUFU.TANH R50, R50 ;  /* 0x0000003200327308 */ /* 0x000ea20000002400 */
[----:B-1----:R-:W-:-:S04]  /*106f0*/  FSEL R178, R45, -INF , P6 ;  /* 0xff8000002db27808 */ /* 0x002fc80003000000 */
[----:B------:R-:W-:-:S03]  /*10700*/  FMNMX.FTZ R0, R178, R13, !PT ;  /* 0x0000000db2007209 */ /* 0x000fc60007810000 */
[----:B------:R-:W1:Y:S01]  /*10710*/  MUFU.TANH R51, R51 ;  /* 0x0000003300337308 */ /* 0x000e620000002400 */
[----:B---3--:R-:W-:Y:S01]  /*10720*/  FSEL R180, R180, -INF , P0 ;  /* 0xff800000b4b47808 */ /* 0x008fe20000000000 */
[----:B------:R-:W3:Y:S01]  /*10730*/  SHFL.BFLY PT, R9, R0, 0x2, 0x1f ;  /* 0x0c401f0000097f89 */ /* 0x000ee200000e0000 */
[C---:B------:R-:W-:Y:S02]  /*10740*/  ISETP.GT.AND P0, PT, R5.reuse, 0x31, PT ;  /* 0x000000310500780c */ /* 0x040fe40003f04270 */
[----:B------:R-:W-:Y:S01]  /*10750*/  FMNMX.FTZ R13, R180, R15, !PT ;  /* 0x0000000fb40d7209 */ /* 0x000fe20007810000 */
[----:B------:R-:W-:Y:S02]  /*10760*/  LDSM.16.MT88.4 R52, [R173+0x2000] ;  /* 0x00200000ad34783b */ /* 0x000fe40000004200 */
[----:B------:R-:W4:Y:S01]  /*10770*/  MUFU.TANH R46, R46 ;  /* 0x0000002e002e7308 */ /* 0x000f220000002400 */
[----:B--2---:R-:W-:Y:S02]  /*10780*/  FSEL R176, R50, -INF , P1 ;  /* 0xff80000032b07808 */ /* 0x004fe40000800000 */
[----:B------:R-:W-:-:S02]  /*10790*/  ISETP.GT.AND P1, PT, R5, 0x38, PT ;  /* 0x000000380500780c */ /* 0x000fc40003f24270 */
[----:B------:R-:W-:-:S03]  /*107a0*/  FMNMX.FTZ R13, R176, R13, !PT ;  /* 0x0000000db00d7209 */ /* 0x000fc60007810000 */
[----:B------:R-:W2:Y:S01]  /*107b0*/  MUFU.TANH R47, R47 ;  /* 0x0000002f002f7308 */ /* 0x000ea20000002400 */
[----:B-1----:R-:W-:Y:S02]  /*107c0*/  FSEL R150, R51, -INF , P0 ;  /* 0xff80000033967808 */ /* 0x002fe40000000000 */
[----:B------:R-:W-:Y:S02]  /*107d0*/  ISETP.GT.AND P0, PT, R5, 0x39, PT ;  /* 0x000000390500780c */ /* 0x000fe40003f04270 */
[----:B------:R-:W-:Y:S02]  /*107e0*/  FMNMX.FTZ R13, R150, R13, !PT ;  /* 0x0000000d960d7209 */ /* 0x000fe40007810000 */
[----:B----4-:R-:W-:Y:S02]  /*107f0*/  FSEL R148, R46, -INF , P1 ;  /* 0xff8000002e947808 */ /* 0x010fe40000800000 */
[----:B---3--:R-:W-:Y:S02]  /*10800*/  FMNMX.FTZ R9, R0, R9, !PT ;  /* 0x0000000900097209 */ /* 0x008fe40007810000 */
[----:B------:R-:W-:-:S03]  /*10810*/  FMNMX.FTZ R13, R148, R13, !PT ;  /* 0x0000000d940d7209 */ /* 0x000fc60007810000 */
[----:B------:R-:W1:Y:S01]  /*10820*/  SHFL.BFLY PT, R2, R9, 0x1, 0x1f ;  /* 0x0c201f0009027f89 */ /* 0x000e6200000e0000 */
[----:B--2---:R-:W-:-:S03]  /*10830*/  FSEL R172, R47, -INF , P0 ;  /* 0xff8000002fac7808 */ /* 0x004fc60000000000 */
[----:B------:R-:W-:Y:S01]  /*10840*/  LDSM.16.MT88.4 R44, [R192+0x2000] ;  /* 0x00200000c02c783b */ /* 0x000fe20000004200 */
[----:B------:R-:W-:-:S05]  /*10850*/  FMNMX.FTZ R30, R172, R13, !PT ;  /* 0x0000000dac1e7209 */ /* 0x000fca0007810000 */
[----:B------:R-:W2:Y:S01]  /*10860*/  SHFL.BFLY PT, R5, R30, 0x2, 0x1f ;  /* 0x0c401f001e057f89 */ /* 0x000ea200000e0000 */
[----:B-1----:R-:W-:-:S04]  /*10870*/  FMNMX.FTZ R2, R9, R2, !PT ;  /* 0x0000000209027209 */ /* 0x002fc80007810000 */
[C---:B------:R-:W-:Y:S01]  /*10880*/  FSETP.NEU.FTZ.AND P0, PT, R2.reuse, -INF , PT ;  /* 0xff8000000200780b */ /* 0x040fe20003f1d000 */
[----:B------:R-:W-:Y:S01]  /*10890*/  FMUL.FTZ R149, R2, c[0x0][0x2d0] ;  /* 0x0000b40002957a20 */ /* 0x000fe20000410000 */
[----:B--2---:R-:W-:-:S04]  /*108a0*/  FMNMX.FTZ R5, R30, R5, !PT ;  /* 0x000000051e057209 */ /* 0x004fc80007810000 */
[----:B------:R-:W-:Y:S01]  /*108b0*/  FSEL R149, R149, RZ, P0 ;  /* 0x000000ff95957208 */ /* 0x000fe20000000000 */
[----:B------:R-:W1:Y:S04]  /*108c0*/  SHFL.BFLY PT, R0, R5, 0x1, 0x1f ;  /* 0x0c201f0005007f89 */ /* 0x000e6800000e0000 */
[--C-:B------:R-:W-:Y:S02]  /*108d0*/  FFMA.FTZ R165, R7, c[0x0][0x2d0], -R149.reuse ;  /* 0x0000b40007a57a23 */ /* 0x100fe40000010895 */
[--C-:B------:R-:W-:Y:S02]  /*108e0*/  FFMA.FTZ R164, R40, c[0x0][0x2d0], -R149.reuse ;  /* 0x0000b40028a47a23 */ /* 0x100fe40000010895 */
[--C-:B------:R-:W-:Y:S02]  /*108f0*/  FFMA.FTZ R163, R26, c[0x0][0x2d0], -R149.reuse ;  /* 0x0000b4001aa37a23 */ /* 0x100fe40000010895 */
[--C-:B------:R-:W-:Y:S01]  /*10900*/  FFMA.FTZ R158, R24, c[0x0][0x2d0], -R149.reuse ;  /* 0x0000b400189e7a23 */ /* 0x100fe20000010895 */
[----:B------:R-:W-:Y:S01]  /*10910*/  MUFU.EX2 R165, R165 ;  /* 0x000000a500a57308 */ /* 0x000fe20000000800 */
[--C-:B------:R-:W-:Y:S01]  /*10920*/  FFMA.FTZ R154, R8, c[0x0][0x2d0], -R149.reuse ;  /* 0x0000b400089a7a23 */ /* 0x100fe20000010895 */
[----:B------:R-:W-:Y:S01]  /*10930*/  LDSM.16.MT88.4 R24, [R173+0x800] ;  /* 0x00080000ad18783b */ /* 0x000fe20000004200 */
[----:B------:R-:W-:-:S02]  /*10940*/  FFMA.FTZ R153, R6, c[0x0][0x2d0], -R149 ;  /* 0x0000b40006997a23 */ /* 0x000fc40000010895 */
[--C-:B------:R-:W-:Y:S02]  /*10950*/  FFMA.FTZ R8, R4, c[0x0][0x2d0], -R149.reuse ;  /* 0x0000b40004087a23 */ /* 0x100fe40000010895 */
[--C-:B------:R-:W-:Y:S01]  /*10960*/  FFMA.FTZ R159, R20, c[0x0][0x2d0], -R149.reuse ;  /* 0x0000b400149f7a23 */ /* 0x100fe20000010895 */
[----:B------:R-:W2:Y:S01]  /*10970*/  MUFU.EX2 R164, R164 ;  /* 0x000000a400a47308 */ /* 0x000ea20000000800 */
[--C-:B------:R-:W-:Y:S02]  /*10980*/  FFMA.FTZ R167, R204, c[0x0][0x2d0], -R149.reuse ;  /* 0x0000b400cca77a23 */ /* 0x100fe40000010895 */
[--C-:B------:R-:W-:Y:S02]  /*10990*/  FFMA.FTZ R170, R170, c[0x0][0x2d0], -R149.reuse ;  /* 0x0000b400aaaa7a23 */ /* 0x100fe40000010895 */
[--C-:B------:R-:W-:Y:S01]  /*109a0*/  FFMA.FTZ R168, R168, c[0x0][0x2d0], -R149.reuse ;  /* 0x0000b400a8a87a23 */ /* 0x100fe20000010895 */
[----:B-1----:R-:W-:Y:S02]  /*109b0*/  FMNMX.FTZ R0, R5, R0, !PT ;  /* 0x0000000005007209 */ /* 0x002fe40007810000 */
[----:B------:R-:W-:Y:S01]  /*109c0*/  MUFU.EX2 R163, R163 ;  /* 0x000000a300a37308 */ /* 0x000fe20000000800 */
[----:B------:R-:W1:Y:S01]  /*109d0*/  LDSM.16.MT88.4 R4, [R223+0x4000] ;  /* 0x00400000df04783b */ /* 0x000e620000004200 */
[----:B------:R-:W-:Y:S01]  /*109e0*/  FFMA.FTZ R169, R202, c[0x0][0x2d0], -R149 ;  /* 0x0000b400caa97a23 */ /* 0x000fe20000010895 */
[C---:B------:R-:W-:Y:S01]  /*109f0*/  FSETP.NEU.FTZ.AND P0, PT, R0.reuse, -INF , PT ;  /* 0xff8000000000780b */ /* 0x040fe20003f1d000 */
[----:B------:R-:W-:-:S02]  /*10a00*/  FMUL.FTZ R171, R0, c[0x0][0x2d0] ;  /* 0x0000b40000ab7a20 */ /* 0x000fc40000410000 */
[--C-:B------:R-:W-:Y:S02]  /*10a10*/  FFMA.FTZ R181, R182, c[0x0][0x2d0], -R149.reuse ;  /* 0x0000b400b6b57a23 */ /* 0x100fe40000010895 */
[----:B------:R-:W3:Y:S01]  /*10a20*/  MUFU.EX2 R158, R158 ;  /* 0x0000009e009e7308 */ /* 0x000ee20000000800 */
[----:B------:R-:W-:Y:S01]  /*10a30*/  FSEL R171, R171, RZ, P0 ;  /* 0x000000ffabab7208 */ /* 0x000fe20000000000 */
[--C-:B------:R-:W-:Y:S01]  /*10a40*/  FFMA.FTZ R179, R186, c[0x0][0x2d0], -R149.reuse ;  /* 0x0000b400bab37a23 */ /* 0x100fe20000010895 */
[----:B--2---:R-:W-:Y:S01]  /*10a50*/  F2FP.PACK_AB R100, R164, R165 ;  /* 0x000000a5a464723e */ /* 0x004fe200000000ff */
[----:B------:R-:W-:Y:S02]  /*10a60*/  FFMA.FTZ R184, R184, c[0x0][0x2d0], -R149 ;  /* 0x0000b400b8b87a23 */ /* 0x000fe40000010895 */
[--C-:B------:R-:W-:Y:S02]  /*10a70*/  FFMA.FTZ R162, R21, c[0x0][0x2d0], -R171.reuse ;  /* 0x0000b40015a27a23 */ /* 0x100fe400000108ab */
[--C-:B------:R-:W-:Y:S01]  /*10a80*/  FFMA.FTZ R161, R32, c[0x0][0x2d0], -R171.reuse ;  /* 0x0000b40020a17a23 */ /* 0x100fe200000108ab */
[----:B------:R-:W-:Y:S01]  /*10a90*/  MUFU.EX2 R159, R159 ;  /* 0x0000009f009f7308 */ /* 0x000fe20000000800 */
[--C-:B------:R-:W-:Y:S01]  /*10aa0*/  FFMA.FTZ R160, R22, c[0x0][0x2d0], -R171.reuse ;  /* 0x0000b40016a07a23 */ /* 0x100fe200000108ab */
[----:B------:R-:W-:Y:S01]  /*10ab0*/  LDSM.16.MT88.4 R32, [R192+0x800] ;  /* 0x00080000c020783b */ /* 0x000fe20000004200 */
[----:B------:R-:W-:-:S02]  /*10ac0*/  FFMA.FTZ R157, R28, c[0x0][0x2d0], -R171 ;  /* 0x0000b4001c9d7a23 */ /* 0x000fc400000108ab */
[--C-:B------:R-:W-:Y:S01]  /*10ad0*/  FFMA.FTZ R156, R14, c[0x0][0x2d0], -R171.reuse ;  /* 0x0000b4000e9c7a23 */ /* 0x100fe200000108ab */
[----:B------:R-:W-:Y:S01]  /*10ae0*/  LDSM.16.MT88.4 R20, [R192+0x2800] ;  /* 0x00280000c014783b */ /* 0x000fe20000004200 */
[--C-:B------:R-:W-:Y:S01]  /*10af0*/  FFMA.FTZ R9, R12, c[0x0][0x2d0], -R171.reuse ;  /* 0x0000b4000c097a23 */ /* 0x100fe200000108ab */
[----:B------:R-:W-:Y:S01]  /*10b00*/  MUFU.EX2 R162, R162 ;  /* 0x000000a200a27308 */ /* 0x000fe20000000800 */
[----:B---3--:R-:W-:Y:S01]  /*10b10*/  F2FP.PACK_AB R102, R158, R163 ;  /* 0x000000a39e66723e */ /* 0x008fe200000000ff */
[----:B------:R-:W2:Y:S01]  /*10b20*/  LDSM.16.MT88.4 R12, [R139+0x800] ;  /* 0x000800008b0c783b */ /* 0x000ea20000004200 */
[--C-:B------:R-:W-:Y:S02]  /*10b30*/  FFMA.FTZ R155, R18, c[0x0][0x2d0], -R171.reuse ;  /* 0x0000b400129b7a23 */ /* 0x100fe400000108ab */
[--C-:B------:R-:W-:Y:S01]  /*10b40*/  FFMA.FTZ R152, R16, c[0x0][0x2d0], -R171.reuse ;  /* 0x0000b40010987a23 */ /* 0x100fe200000108ab */
[----:B------:R-:W-:Y:S01]  /*10b50*/  LDSM.16.MT88.4 R28, [R166+0x800] ;  /* 0x00080000a61c783b */ /* 0x000fe20000004200 */
[--C-:B------:R-:W-:Y:S01]  /*10b60*/  FFMA.FTZ R174, R174, c[0x0][0x2d0], -R171.reuse ;  /* 0x0000b400aeae7a23 */ /* 0x100fe200000108ab */
[----:B------:R-:W3:Y:S01]  /*10b70*/  MUFU.EX2 R161, R161 ;  /* 0x000000a100a17308 */ /* 0x000ee20000000800 */
[--C-:B------:R-:W-:Y:S01]  /*10b80*/  FFMA.FTZ R175, R190, c[0x0][0x2d0], -R171.reuse ;  /* 0x0000b400beaf7a23 */ /* 0x100fe200000108ab */
[----:B------:R-:W4:Y:S01]  /*10b90*/  LDSM.16.MT88.4 R16, [R139+0x2800] ;  /* 0x002800008b10783b */ /* 0x000f220000004200 */
[----:B------:R-:W-:-:S02]  /*10ba0*/  FFMA.FTZ R177, R188, c[0x0][0x2d0], -R171 ;  /* 0x0000b400bcb17a23 */ /* 0x000fc400000108ab */
[--C-:B------:R-:W-:Y:S02]  /*10bb0*/  FFMA.FTZ R180, R180, c[0x0][0x2d0], -R171.reuse ;  /* 0x0000b400b4b47a23 */ /* 0x100fe400000108ab */
[--C-:B------:R-:W-:Y:S01]  /*10bc0*/  FFMA.FTZ R176, R176, c[0x0][0x2d0], -R171.reuse ;  /* 0x0000b400b0b07a23 */ /* 0x100fe200000108ab */
[----:B------:R-:W-:Y:S01]  /*10bd0*/  MUFU.EX2 R160, R160 ;  /* 0x000000a000a07308 */ /* 0x000fe20000000800 */
[--C-:B------:R-:W-:Y:S02]  /*10be0*/  FFMA.FTZ R183, R150, c[0x0][0x2d0], -R171.reuse ;  /* 0x0000b40096b77a23 */ /* 0x100fe400000108ab */
[----:B------:R-:W-:Y:S02]  /*10bf0*/  FFMA.FTZ R182, R148, c[0x0][0x2d0], -R171 ;  /* 0x0000b40094b67a23 */ /* 0x000fe400000108ab */
[----:B------:R-:W-:Y:S02]  /*10c00*/  FFMA.FTZ R178, R178, c[0x0][0x2d0], -R149 ;  /* 0x0000b400b2b27a23 */ /* 0x000fe40000010895 */
[----:B------:R-:W-:Y:S01]  /*10c10*/  FFMA.FTZ R171, R172, c[0x0][0x2d0], -R171 ;  /* 0x0000b400acab7a23 */ /* 0x000fe200000108ab */
[----:B------:R-:W1:Y:S01]  /*10c20*/  MUFU.EX2 R157, R157 ;  /* 0x0000009d009d7308 */ /* 0x000e620000000800 */
[----:B---3--:R-:W-:Y:S01]  /*10c30*/  F2FP.PACK_AB R101, R161, R162 ;  /* 0x000000a2a165723e */ /* 0x008fe200000000ff */
[----:B------:R-:W-:Y:S01]  /*10c40*/  LDSM.16.MT88.4 R148, [R173+0x3800] ;  /* 0x00380000ad94783b */ /* 0x000fe20000004200 */
[----:B------:R-:W-:-:S02]  /*10c50*/  FADD.FTZ R164, R165, R164 ;  /* 0x000000a4a5a47221 */ /* 0x000fc40000010000 */
[----:B------:R-:W-:Y:S02]  /*10c60*/  FADD.FTZ R161, R162, R161 ;  /* 0x000000a1a2a17221 */ /* 0x000fe40000010000 */
[----:B------:R-:W-:Y:S01]  /*10c70*/  FADD.FTZ R163, R163, R164 ;  /* 0x000000a4a3a37221 */ /* 0x000fe20000010000 */
[----:B------:R-:W3:Y:S03]  /*10c80*/  MUFU.EX2 R154, R154 ;  /* 0x0000009a009a7308 */ /* 0x000ee60000000800 */
[----:B------:R-:W-:Y:S01]  /*10c90*/  FADD.FTZ R158, R158, R163 ;  /* 0x000000a39e9e7221 */ /* 0x000fe20000010000 */
[----:B-1----:R-:W-:-:S04]  /*10ca0*/  F2FP.PACK_AB R103, R157, R160 ;  /* 0x000000a09d67723e */ /* 0x002fc800000000ff */
[----:B------:R-:W-:Y:S01]  /*10cb0*/  MUFU.EX2 R153, R153 ;  /* 0x0000009900997308 */ /* 0x000fe20000000800 */
[----:B------:R-:W-:-:S04]  /*10cc0*/  FADD.FTZ R160, R160, R161 ;  /* 0x000000a1a0a07221 */ /* 0x000fc80000010000 */
[----:B------:R-:W-:Y:S01]  /*10cd0*/  FADD.FTZ R160, R157, R160 ;  /* 0x000000a09da07221 */ /* 0x000fe20000010000 */
        /* <DEDUP_REMOVED lines=42> */
[C---:B------:R-:W-:Y:S08]  /*10f80*/  HMMA.16816.F32 R92, R100.reuse, R94, RZ ;  /* 0x0000005e645c723c */ /* 0x040ff000000018ff */
[C---:B------:R-:W-:Y:S07]  /*10f90*/  HMMA.16816.F32 R96, R100.reuse, R4, RZ ;  /* 0x000000046460723c */ /* 0x040fee00000018ff */
[----:B---3--:R-:W-:Y:S01]  /*10fa0*/  F2FP.PACK_AB R4, R154, R159 ;  /* 0x0000009f9a04723e */ /* 0x008fe200000000ff */
[----:B------:R-:W-:Y:S01]  /*10fb0*/  HMMA.16816.F32 R100, R100, R6, RZ ;  /* 0x000000066464723c */ /* 0x000fe200000018ff */
[----:B-1----:R-:W-:Y:S01]  /*10fc0*/  F2FP.PACK_AB R5, R152, R155 ;  /* 0x0000009b9805723e */ /* 0x002fe200000000ff */
        /* <DEDUP_REMOVED lines=9> */
[----:B--2---:R-:W-:Y:S01]  /*11060*/  HMMA.16816.F32 R116, R4, R12, R116 ;  /* 0x0000000c0474723c */ /* 0x004fe20000001874 */
        /* <DEDUP_REMOVED lines=145> */
[----:B------:R-:W-:-:S07]  /*11980*/  LEA.HI.X R7, R4, R13, R5, 0x6, P3 ;  /* 0x0000000d04077211 */ /* 0x000fce00018f3405 */
[----:B------:R1:W-:Y:S04]  /*11990*/  LDGSTS.E.BYPASS.LTC128B.128 [R138+0xe100], [R12.64+0x80], !P1 ;  /* 0x0e1000800c8a7fae */ /* 0x0003e8000c901d48 */
[----:B------:R1:W-:Y:S04]  /*119a0*/  LDGSTS.E.BYPASS.LTC128B.128 [R138+0x10100], [R12.64+0x100], !P0 ;  /* 0x101001000c8a7fae */ /* 0x0003e8000c101d48 */
[----:B------:R1:W-:Y:S04]  /*119b0*/  LDGSTS.E.BYPASS.LTC128B.128 [R138+0xd100], [R6.64], !P2 ;  /* 0x0d100000068a7fae */ /* 0x0003e8000d101d48 */
[----:B------:R1:W-:Y:S04]  /*119c0*/  LDGSTS.E.BYPASS.LTC128B.128 [R138+0xf100], [R6.64+0x80], !P1 ;  /* 0x0f100080068a7fae */ /* 0x0003e8000c901d48 */
[----:B------:R1:W-:Y:S02]  /*119d0*/  LDGSTS.E.BYPASS.LTC128B.128 [R138+0x11100], [R6.64+0x100], !P0 ;  /* 0x11100100068a7fae */ /* 0x0003e4000c101d48 */
.L_x_2348:
[----:B------:R-:W-:Y:S05]  /*119e0*/  BSYNC B0 ;  /* 0x0000000000007941 */ /* 0x000fea0003800000 */
.L_x_2347:
[----:B------:R-:W-:Y:S01]  /*119f0*/  ISETP.NE.AND P0, PT, R240, 0x1, PT ;  /* 0x00000001f000780c */ /* 0x000fe20003f05270 */
[----:B------:R-:W-:Y:S01]  /*11a00*/  IMAD.MOV.U32 R5, RZ, RZ, R209 ;  /* 0x000000ffff057224 */ /* 0x000fe200078e00d1 */
[----:B------:R-:W-:Y:S01]  /*11a10*/  IADD3 R243, R3, -0x2, RZ ;  /* 0xfffffffe03f37810 */ /* 0x000fe20007ffe0ff */
[----:B------:R-:W0:Y:S01]  /*11a20*/  LDGDEPBAR ;  /* 0x00000000000079af */ /* 0x000e220000000000 */
[----:B------:R-:W-:-:S02]  /*11a30*/  IMAD.MOV.U32 R199, RZ, RZ, 0x1 ;  /* 0x00000001ffc77424 */ /* 0x000fc400078e00ff */
[----:B------:R-:W-:-:S07]  /*11a40*/  IMAD.MOV.U32 R233, RZ, RZ, RZ ;  /* 0x000000ffffe97224 */ /* 0x000fce00078e00ff */
[----:B------:R-:W-:-:S05]  /*11a50*/  @P0 IMAD.HI.U32 R4, R209, c[0x0][0x2c8], RZ ;  /* 0x0000b200d1040a27 */ /* 0x000fca00078e00ff */
[----:B------:R-:W-:-:S04]  /*11a60*/  @P0 SHF.R.U32.HI R5, RZ, c[0x0][0x2cc], R4 ;  /* 0x0000b300ff050a19 */ /* 0x000fc80000011604 */
        /* <DEDUP_REMOVED lines=12> */
.L_x_2350:
[----:B------:R-:W-:Y:S04]  /*11b30*/  DEPBAR.LE SB0, 0x2 ;  /* 0x000080800000791a */ /* 0x000fe80000000000 */
[----:B------:R-:W-:Y:S01]  /*11b40*/  WARPSYNC 0xffffffff ;  /* 0xffffffff00007948 */ /* 0x000fe20003800000 */
[----:B------:R-:W-:Y:S01]  /*11b50*/  BAR.SYNC.DEFER_BLOCKING 0x0 ;  /* 0x0000000000007b1d */ /* 0x000fe20000010000 */
[----:B------:R-:W-:Y:S01]  /*11b60*/  IMAD R203, R199, 0x6000, RZ ;  /* 0x00006000c7cb7824 */ /* 0x000fe200078e02ff */
[----:B------:R-:W-:Y:S02]  /*11b70*/  ISETP.GE.AND P0, PT, R232, R245, PT ;  /* 0x000000f5e800720c */ /* 0x000fe40003f06270 */
[----:B------:R-:W-:Y:S02]  /*11b80*/  IADD3 R243, R245, -0x1, RZ ;  /* 0xfffffffff5f37810 */ /* 0x000fe40007ffe0ff */
[----:B------:R-:W-:Y:S02]  /*11b90*/  IADD3 R204, R196, R203, RZ ;  /* 0x000000cbc4cc7210 */ /* 0x000fe40007ffe0ff */
[----:B------:R-:W-:Y:S02]  /*11ba0*/  ISETP.NE.AND P6, PT, R240, 0x1, PT ;  /* 0x00000001f000780c */ /* 0x000fe40003fc5270 */
[----:B------:R-:W-:Y:S05]  /*11bb0*/  IADD3 R202, R200, R204, RZ ;  /* 0x000000ccc8ca7210 */ /* 0x000fea0007ffe0ff */
[----:B------:R-:W-:Y:S01]  /*11bc0*/  @!P0 SHF.R.S32.HI R0, RZ, 0x1f, R243 ;  /* 0x0000001fff008819 */ /* 0x000fe200000114f3 */
[----:B------:R-:W-:Y:S01]  /*11bd0*/  @!P0 IMAD.WIDE.U32 R24, R243, c[0x0][0x208], RZ ;  /* 0x00008200f3188a25 */ /* 0x000fe200078e00ff */
[----:B------:R-:W-:Y:S02]  /*11be0*/  @!P0 MOV R165, c[0x0][0x20c] ;  /* 0x0000830000a58a02 */ /* 0x000fe40000000f00 */
[----:B------:R-:W-:Y:S01]  /*11bf0*/  @!P0 ISETP.GE.AND P3, PT, R228, c[0x0][0x1d4], PT ;  /* 0x00007500e4008a0c */ /* 0x000fe20003f66270 */
[----:B------:R-:W-:Y:S01]  /*11c00*/  @!P0 IMAD R0, R0, c[0x0][0x208], RZ ;  /* 0x0000820000008a24 */ /* 0x000fe200078e02ff */
[C---:B------:R-:W-:Y:S02]  /*11c10*/  @!P0 SHF.L.U32 R35, R24.reuse, 0x6, RZ ;  /* 0x0000000618238819 */ /* 0x040fe400000006ff */
[----:B------:R-:W-:Y:S01]  /*11c20*/  @!P0 ISETP.GE.AND P2, PT, R215, c[0x0][0x1d4], PT ;  /* 0x00007500d7008a0c */ /* 0x000fe20003f46270 */
[----:B------:R-:W-:Y:S01]  /*11c30*/  LDSM.16.M88.4 R144, [R198] ;  /* 0x00000000c690783b */ /* 0x000fe20000000200 */
[----:B------:R-:W-:Y:S01]  /*11c40*/  @!P0 IMAD R0, R243, c[0x0][0x20c], R0 ;  /* 0x00008300f3008a24 */ /* 0x000fe200078e0200 */
[----:B------:R-:W-:Y:S04]  /*11c50*/  @!P0 IADD3 R2, P5, R35, R234, RZ ;  /* 0x000000ea23028210 */ /* 0x000fe80007fbe0ff */
[----:B------:R-:W-:Y:S02]  /*11c60*/  @!P0 IADD3 R0, R25, R0, RZ ;  /* 0x0000000019008210 */ /* 0x000fe40007ffe0ff */
[----:B------:R-:W2:Y:S02]  /*11c70*/  LDSM.16.M88.4 R148, [R204] ;  /* 0x00000000cc94783b */ /* 0x000ea40000000200 */
[----:B------:R-:W-:Y:S02]  /*11c80*/  @!P0 SHF.L.U64.HI R9, R24, 0x6, R0 ;  /* 0x0000000618098819 */ /* 0x000fe40000010200 */
[----:B------:R-:W-:Y:S04]  /*11c90*/  @!P0 MOV R0, c[0x0][0x208] ;  /* 0x0000820000008a02 */ /* 0x000fe80000000f00 */
[----:B------:R-:W3:Y:S01]  /*11ca0*/  LDSM.16.M88.4 R152, [R204+0x800] ;  /* 0x00080000cc98783b */ /* 0x000ee20000000200 */
[C---:B------:R-:W-:Y:S04]  /*11cb0*/  @!P0 LEA R33, P1, R0.reuse, R35, 0x5 ;  /* 0x0000002300218211 */ /* 0x040fe800078228ff */
[----:B------:R-:W-:Y:S02]  /*11cc0*/  @!P0 LEA.HI.X R165, R0, R9, R165, 0x5, P1 ;  /* 0x0000000900a58211 */ /* 0x000fe400008f2ca5 */
[----:B------:R-:W-:Y:S01]  /*11cd0*/  @!P0 ISETP.GE.AND P1, PT, R214, c[0x0][0x1d4], PT ;  /* 0x00007500d6008a0c */ /* 0x000fe20003f26270 */
[----:B------:R-:W4:Y:S01]  /*11ce0*/  LDSM.16.M88.4 R156, [R204+0x1000] ;  /* 0x00100000cc9c783b */ /* 0x000f220000000200 */
[----:B------:R-:W-:Y:S02]  /*11cf0*/  @!P0 IADD3 R0, P4, R33, R234, RZ ;  /* 0x000000ea21008210 */ /* 0x000fe40007f9e0ff */
[-C--:B------:R-:W-:Y:S02]  /*11d00*/  @!P0 IADD3.X R9, R9, R230.reuse, RZ, P5, !PT ;  /* 0x000000e609098210 */ /* 0x080fe40002ffe4ff */
[----:B------:R-:W-:Y:S02]  /*11d10*/  @!P0 IADD3.X R165, R165, R230, RZ, P4, !PT ;  /* 0x000000e6a5a58210 */ /* 0x000fe400027fe4ff */
[----:B------:R-:W-:Y:S01]  /*11d20*/  @!P0 LEA R174, P5, R2, c[0x0][0x1f8], 0x1 ;  /* 0x00007e0002ae8a11 */ /* 0x000fe200078a08ff */
[----:B------:R-:W5:Y:S01]  /*11d30*/  LDSM.16.M88.4 R36, [R204+0x1800] ;  /* 0x00180000cc24783b */ /* 0x000f620000000200 */
[----:B------:R-:W-:Y:S02]  /*11d40*/  @!P0 LEA R172, P4, R0, c[0x0][0x1f8], 0x1 ;  /* 0x00007e0000ac8a11 */ /* 0x000fe400078808ff */
[----:B------:R-:W-:Y:S01]  /*11d50*/  @!P0 LEA.HI.X R175, R2, c[0x0][0x1fc], R9, 0x1, P5 ;  /* 0x00007f0002af8a11 */ /* 0x000fe200028f0c09 */
[----:B------:R-:W-:Y:S01]  /*11d60*/  @!P0 IMAD R2, R233, 0x6000, R10 ;  /* 0x00006000e9028824 */ /* 0x000fe200078e020a */
[-C--:B------:R-:W-:Y:S02]  /*11d70*/  IADD3 R9, R200, R204.reuse, R201 ;  /* 0x000000ccc8097210 */ /* 0x080fe40007ffe0c9 */
[----:B------:R-:W-:Y:S01]  /*11d80*/  @!P0 LEA.HI.X R173, R0, c[0x0][0x1fc], R165, 0x1, P4 ;  /* 0x00007f0000ad8a11 */ /* 0x000fe200020f0ca5 */
[----:B------:R-:W-:Y:S01]  /*11d90*/  LDSM.16.M88.4 R160, [R202+0x800] ;  /* 0x00080000caa0783b */ /* 0x000fe20000000200 */
[C---:B------:R-:W-:Y:S01]  /*11da0*/  IADD3 R0, R201.reuse, R204, RZ ;  /* 0x000000ccc9007210 */ /* 0x040fe20007ffe0ff */
        /* <DEDUP_REMOVED lines=9> */
[C---:B-----5:R-:W-:Y:S08]  /*11e40*/  HMMA.16816.F32 R32, R144.reuse, R36, RZ ;  /* 0x000000249020723c */ /* 0x060ff000000018ff */
[----:B------:R-:W-:Y:S01]  /*11e50*/  HMMA.16816.F32 R36, R144, R38, RZ ;  /* 0x000000269024723c */ /* 0x000fe200000018ff */
[----:B------:R-:W3:Y:S07]  /*11e60*/  LDSM.16.M88.4 R144, [R202+0x1800] ;  /* 0x00180000ca90783b */ /* 0x000eee0000000200 */
        /* <DEDUP_REMOVED lines=139> */
[----:B------:R-:W-:Y:S07]  /*12720*/  HMMA.16816.F32 R36, R168, R166, R36 ;  /* 0x000000a6a824723c */ /* 0x000fee0000001824 */
[----:B------:R-:W-:Y:S01]  /*12730*/  IADD3 R166, R192, R203, RZ ;  /* 0x000000cbc0a67210 */ /* 0x000fe20007ffe0ff */
[C---:B-----5:R-:W-:Y:S08]  /*12740*/  HMMA.16816.F32 R4, R180.reuse, R188, R4 ;  /* 0x000000bcb404723c */ /* 0x060ff00000001804 */
[C---:B------:R-:W-:Y:S08]  /*12750*/  HMMA.16816.F32 R12, R180.reuse, R190, R12 ;  /* 0x000000beb40c723c */ /* 0x040ff0000000180c */
[C---:B-1----:R-:W-:Y:S08]  /*12760*/  HMMA.16816.F32 R16, R180.reuse, R144, R16 ;  /* 0x00000090b410723c */ /* 0x042ff00000001810 */
[C---:B------:R-:W-:Y:S04]  /*12770*/  HMMA.16816.F32 R20, R180.reuse, R146, R20 ;  /* 0x00000092b414723c */ /* 0x040fe80000001814 */
[----:B------:R-:W-:Y:S02]  /*12780*/  FMUL.FTZ R161, R7, c[0x0][0x320] ;  /* 0x0000c80007a17a20 */ /* 0x000fe40000410000 */
[----:B------:R-:W-:Y:S02]  /*12790*/  FMUL.FTZ R2, R5, c[0x0][0x320] ;  /* 0x0000c80005027a20 */ /* 0x000fe40000410000 */
[C---:B------:R-:W-:Y:S02]  /*127a0*/  HMMA.16816.F32 R24, R180.reuse, R148, R24 ;  /* 0x00000094b418723c */ /* 0x040fe40000001818 */
[----:B------:R-:W-:Y:S02]  /*127b0*/  MUFU.TANH R161, R161 ;  /* 0x000000a100a17308 */ /* 0x000fe40000002400 */
        /* <DEDUP_REMOVED lines=21> */
[----:B------:R1:W-:Y:S01]  /*12910*/  MUFU.TANH R165, R15 ;  /* 0x0000000f00a57308 */ /* 0x0003e20000002400 */
[----:B------:R-:W-:Y:S02]  /*12920*/  FMUL.FTZ R29, R29, c[0x0][0x320] ;  /* 0x0000c8001d1d7a20 */ /* 0x000fe40000410000 */
[----:B------:R-:W-:Y:S02]  /*12930*/  FMUL.FTZ R26, R26, c[0x0][0x320] ;  /* 0x0000c8001a1a7a20 */ /* 0x000fe40000410000 */
[----:B------:R-:W-:Y:S02]  /*12940*/  FMUL.FTZ R30, R30, c[0x0][0x320] ;  /* 0x0000c8001e1e7a20 */ /* 0x000fe40000410000 */
[----:B------:R-:W-:Y:S03]  /*12950*/  FMUL.FTZ R31, R31, c[0x0][0x320] ;  /* 0x0000c8001f1f7a20 */ /* 0x000fe60000410000 */
[----:B------:R2:W-:Y:S10]  /*12960*/  MUFU.TANH R178, R18 ;  /* 0x0000001200b27308 */ /* 0x0005f40000002400 */
[----:B------:R3:W-:Y:S01]  /*12970*/  MUFU.TANH R189, R19 ;  /* 0x0000001300bd7308 */ /* 0x0007e20000002400 */
[----:B-1----:R-:W1:Y:S01]  /*12980*/  LDSM.16.M88.4 R12, [R9+0x5800] ;  /* 0x00580000090c783b */ /* 0x002e620000000200 */
[----:B------:R-:W-:Y:S08]  /*12990*/  DEPBAR.LE SB0, 0x2 ;  /* 0x000080800000791a */ /* 0x000ff00000000000 */
[----:B------:R4:W-:Y:S01]  /*129a0*/  MUFU.TANH R191, R20 ;  /* 0x0000001400bf7308 */ /* 0x0009e20000002400 */
[----:B------:R-:W-:Y:S01]  /*129b0*/  BAR.SYNC.DEFER_BLOCKING 0x0 ;  /* 0x0000000000007b1d */ /* 0x000fe20000010000 */
[----:B--2---:R-:W-:Y:S04]  /*129c0*/  IADD3 R18, R222, R209, RZ ;  /* 0x000000d1de127210 */ /* 0x004fe80007ffe0ff */
[----:B------:R-:W-:Y:S01]  /*129d0*/  MOV R21, R18 ;  /* 0x0000001200157202 */ /* 0x000fe20000000f00 */
[----:B---3--:R-:W-:Y:S05]  /*129e0*/  @P6 IMAD.HI.U32 R19, R18, c[0x0][0x2c8], RZ ;  /* 0x0000b20012136a27 */ /* 0x008fea00078e00ff */
[----:B------:R-:W-:Y:S02]  /*129f0*/  @P6 SHF.R.U32.HI R21, RZ, c[0x0][0x2cc], R19 ;  /* 0x0000b300ff156a19 */ /* 0x000fe40000011613 */
[----:B----4-:R-:W-:Y:S05]  /*12a00*/  MOV R20, 0x1 ;  /* 0x0000000100147802 */ /* 0x010fea0000000f00 */
[----:B------:R-:W-:Y:S01]  /*12a10*/  IMAD R20, R245, -0x40, R20 ;  /* 0xffffffc0f5147824 */ /* 0x000fe200078e0214 */
[----:B------:R-:W2:Y:S01]  /*12a20*/  SHFL.IDX PT, R18, R21, RZ, 0x1c1f ;  /* 0x001c1fff15127589 */ /* 0x000ea200000e0000 */
[----:B------:R-:W3:Y:S01]  /*12a30*/  MUFU.TANH R0, R0 ;  /* 0x0000000000007308 */ /* 0x000ee20000002400 */
[C---:B-1----:R-:W-:Y:S06]  /*12a40*/  HMMA.16816.F32 R32, R180.reuse, R12, R32 ;  /* 0x0000000cb420723c */ /* 0x042fec0000001820 */
[----:B------:R-:W1:Y:S01]  /*12a50*/  SHFL.IDX PT, R9, R21, 0x1, 0x1c1f ;  /* 0x003c1f0015097f89 */ /* 0x000e6200000e0000 */
[----:B------:R-:W-:Y:S02]  /*12a60*/  IADD3 R20, R242, R20, -R221 ;  /* 0x00000014f2147210 */ /* 0x000fe40007ffe8dd */
[----:B------:R-:W4:Y:S01]  /*12a70*/  MUFU.TANH R2, R2 ;  /* 0x0000000200027308 */ /* 0x000f220000002400 */
[----:B------:R-:W-:Y:S03]  /*12a80*/  HMMA.16816.F32 R36, R180, R14, R36 ;  /* 0x0000000eb424723c */ /* 0x000fe60000001824 */
[----:B------:R-:W-:Y:S01]  /*12a90*/  IADD3 R20, R20, -R241, RZ ;  /* 0x800000f114147210 */ /* 0x000fe20007ffe0ff */
[----:B------:R-:W-:Y:S05]  /*12aa0*/  LDSM.16.MT88.4 R152, [R166+0x3800] ;  /* 0x00380000a698783b */ /* 0x000fea0000004200 */
[----:B------:R5:W-:Y:S03]  /*12ab0*/  MUFU.TANH R247, R23 ;  /* 0x0000001700f77308 */ /* 0x000be60000002400 */
[----:B--2---:R-:W-:Y:S04]  /*12ac0*/  IADD3 R12, R20, R18, RZ ;  /* 0x00000012140c7210 */ /* 0x004fe80007ffe0ff */
[----:B------:R-:W-:Y:S01]  /*12ad0*/  ISETP.GT.AND P1, PT, R12, RZ, PT ;  /* 0x000000ff0c00720c */ /* 0x000fe20003f24270 */
[----:B------:R-:W-:Y:S01]  /*12ae0*/  FMUL.FTZ R32, R32, c[0x0][0x320] ;  /* 0x0000c80020207a20 */ /* 0x000fe20000410000 */
[----:B------:R-:W-:Y:S01]  /*12af0*/  ISETP.GT.AND P0, PT, R12, 0x1, PT ;  /* 0x000000010c00780c */ /* 0x000fe20003f04270 */
[----:B------:R2:W-:Y:S01]  /*12b00*/  MUFU.TANH R202, R25 ;  /* 0x0000001900ca7308 */ /* 0x0005e20000002400 */
[----:B---3--:R-:W-:Y:S01]  /*12b10*/  FSEL R0, R0, -INF , P1 ;  /* 0xff80000000007808 */ /* 0x008fe20000800000 */
[----:B------:R-:W-:Y:S01]  /*12b20*/  FMUL.FTZ R33, R33, c[0x0][0x320] ;  /* 0x0000c80021217a20 */ /* 0x000fe20000410000 */
[----:B-1----:R-:W-:Y:S01]  /*12b30*/  IADD3 R9, R20, R9, RZ ;  /* 0x0000000914097210 */ /* 0x002fe20007ffe0ff */
[----:B------:R-:W-:Y:S01]  /*12b40*/  FMUL.FTZ R34, R34, c[0x0][0x320] ;  /* 0x0000c80022227a20 */ /* 0x000fe20000410000 */
[----:B----4-:R-:W-:Y:S01]  /*12b50*/  FSEL R21, R2, -INF , P0 ;  /* 0xff80000002157808 */ /* 0x010fe20000000000 */
[----:B------:R-:W-:Y:S01]  /*12b60*/  FMUL.FTZ R36, R36, c[0x0][0x320] ;  /* 0x0000c80024247a20 */ /* 0x000fe20000410000 */
[----:B------:R-:W-:Y:S01]  /*12b70*/  ISETP.GT.AND P4, PT, R12, 0x8, PT ;  /* 0x000000080c00780c */ /* 0x000fe20003f84270 */
[----:B------:R-:W-:Y:S01]  /*12b80*/  FMUL.FTZ R37, R37, c[0x0][0x320] ;  /* 0x0000c80025257a20 */ /* 0x000fe20000410000 */
[----:B------:R-:W-:Y:S01]  /*12b90*/  FMNMX.FTZ R2, R0, R3, !PT ;  /* 0x0000000300027209 */ /* 0x000fe20007810000 */
[----:B------:R-:W1:Y:S01]  /*12ba0*/  MUFU.TANH R160, R160 ;  /* 0x000000a000a07308 */ /* 0x000e620000002400 */
[----:B------:R-:W-:Y:S01]  /*12bb0*/  ISETP.GT.AND P5, PT, R12, 0x9, PT ;  /* 0x000000090c00780c */ /* 0x000fe20003fa4270 */
[----:B------:R-:W-:Y:S01]  /*12bc0*/  FMUL.FTZ R35, R35, c[0x0][0x320] ;  /* 0x0000c80023237a20 */ /* 0x000fe20000410000 */
[----:B------:R-:W-:Y:S01]  /*12bd0*/  ISETP.GT.AND P6, PT, R9, 0x8, PT ;  /* 0x000000080900780c */ /* 0x000fe20003fc4270 */
[----:B------:R-:W-:Y:S01]  /*12be0*/  FMUL.FTZ R38, R38, c[0x0][0x320] ;  /* 0x0000c80026267a20 */ /* 0x000fe20000410000 */
[----:B-----5:R-:W-:Y:S01]  /*12bf0*/  FSEL R23, R162, -INF , P4 ;  /* 0xff800000a2177808 */ /* 0x020fe20002000000 */
[----:B------:R-:W-:Y:S01]  /*12c00*/  FMUL.FTZ R39, R39, c[0x0][0x320] ;  /* 0x0000c80027277a20 */ /* 0x000fe20000410000 */
[----:B------:R-:W-:Y:S02]  /*12c10*/  FMNMX.FTZ R2, R21, R2, !PT ;  /* 0x0000000215027209 */ /* 0x000fe40007810000 */
[----:B------:R-:W-:Y:S01]  /*12c20*/  ISETP.GT.AND P2, PT, R9, RZ, PT ;  /* 0x000000ff0900720c */ /* 0x000fe20003f44270 */
[----:B------:R3:W4:Y:S01]  /*12c30*/  MUFU.TANH R176, R16 ;  /* 0x0000001000b07308 */ /* 0x0007220000002400 */
[----:B------:R-:W-:Y:S02]  /*12c40*/  FSEL R19, R164, -INF , P6 ;  /* 0xff800000a4137808 */ /* 0x000fe40003000000 */
[----:B------:R-:W-:Y:S02]  /*12c50*/  FMNMX.FTZ R2, R23, R2, !PT ;  /* 0x0000000217027209 */ /* 0x000fe40007810000 */
[----:B--2---:R-:W-:Y:S02]  /*12c60*/  FSEL R25, R163, -INF , P5 ;  /* 0xff800000a3197808 */ /* 0x004fe40002800000 */
[C---:B------:R-:W-:Y:S02]  /*12c70*/  ISETP.GT.AND P6, PT, R12.reuse, 0x19, PT ;  /* 0x000000190c00780c */ /* 0x040fe40003fc4270 */
[C---:B------:R-:W-:Y:S01]  /*12c80*/  ISETP.GT.AND P4, PT, R9.reuse, 0x10, PT ;  /* 0x000000100900780c */ /* 0x040fe20003f84270 */
[----:B------:R-:W2:Y:S01]  /*12c90*/  MUFU.TANH R17, R17 ;  /* 0x0000001100117308 */ /* 0x000ea20000002400 */
[----:B------:R-:W-:Y:S02]  /*12ca0*/  ISETP.GT.AND P1, PT, R12, 0x11, PT ;  /* 0x000000110c00780c */ /* 0x000fe40003f24270 */
[----:B------:R-:W-:Y:S02]  /*12cb0*/  ISETP.GT.AND P3, PT, R9, 0x1, PT ;  /* 0x000000010900780c */ /* 0x000fe40003f64270 */
[----:B-1----:R-:W-:Y:S02]  /*12cc0*/  FSEL R15, R160, -INF , P2 ;  /* 0xff800000a00f7808 */ /* 0x002fe40001000000 */
[----:B------:R-:W-:Y:S02]  /*12cd0*/  ISETP.GT.AND P2, PT, R12, 0x10, PT ;  /* 0x000000100c00780c */ /* 0x000fe40003f44270 */
[----:B------:R-:W-:Y:S01]  /*12ce0*/  FSEL R178, R178, -INF , P4 ;  /* 0xff800000b2b27808 */ /* 0x000fe20002000000 */
[----:B------:R-:W1:Y:S01]  /*12cf0*/  MUFU.TANH R185, R185 ;  /* 0x000000b900b97308 */ /* 0x000e620000002400 */
[----:B------:R-:W-:Y:S02]  /*12d00*/  ISETP.GT.AND P4, PT, R12, 0x18, PT ;  /* 0x000000180c00780c */ /* 0x000fe40003f84270 */
[----:B------:R-:W-:Y:S01]  /*12d10*/  FSEL R13, R161, -INF , P3 ;  /* 0xff800000a10d7808 */ /* 0x000fe20001800000 */
[----:B---3--:R-:W-:Y:S01]  /*12d20*/  FMUL.FTZ R16, R22, c[0x0][0x320] ;  /* 0x0000c80016107a20 */ /* 0x008fe20000410000 */
[----:B----4-:R-:W-:Y:S02]  /*12d30*/  FSEL R176, R176, -INF , P2 ;  /* 0xff800000b0b07808 */ /* 0x010fe40001000000 */
[----:B------:R-:W-:Y:S02]  /*12d40*/  FSEL R191, R191, -INF , P4 ;  /* 0xff800000bfbf7808 */ /* 0x000fe40002000000 */
[----:B------:R-:W-:Y:S01]  /*12d50*/  ISETP.GT.AND P0, PT, R9, 0x9, PT ;  /* 0x000000090900780c */ /* 0x000fe20003f04270 */
[----:B------:R-:W3:Y:S01]  /*12d60*/  MUFU.TANH R190, R24 ;  /* 0x0000001800be7308 */ /* 0x000ee20000002400 */
[----:B------:R-:W-:Y:S02]  /*12d70*/  ISETP.GT.AND P2, PT, R12, 0x20, PT ;  /* 0x000000200c00780c */ /* 0x000fe40003f44270 */
[----:B------:R-:W-:Y:S02]  /*12d80*/  FSEL R165, R165, -INF , P0 ;  /* 0xff800000a5a57808 */ /* 0x000fe40000000000 */
[----:B--2---:R-:W-:Y:S02]  /*12d90*/  FSEL R180, R17, -INF , P6 ;  /* 0xff80000011b47808 */ /* 0x004fe40003000000 */
[----:B------:R-:W-:Y:S02]  /*12da0*/  FMNMX.FTZ R17, R25, R2, !PT ;  /* 0x0000000219117209 */ /* 0x000fe40007810000 */
[----:B------:R-:W-:Y:S01]  /*12db0*/  FMNMX.FTZ R2, R15, R8, !PT ;  /* 0x000000080f027209 */ /* 0x000fe20007810000 */
[----:B------:R2:W-:Y:S01]  /*12dc0*/  MUFU.TANH R188, R27 ;  /* 0x0000001b00bc7308 */ /* 0x0005e20000002400 */
[----:B------:R-:W-:Y:S02]  /*12dd0*/  FMNMX.FTZ R14, R176, R17, !PT ;  /* 0x00000011b00e7209 */ /* 0x000fe40007810000 */
[----:B------:R-:W-:Y:S02]  /*12de0*/  FMNMX.FTZ R2, R13, R2, !PT ;  /* 0x000000020d027209 */ /* 0x000fe40007810000 */
[----:B-1----:R-:W-:Y:S02]  /*12df0*/  FSEL R185, R185, -INF , P1 ;  /* 0xff800000b9b97808 */ /* 0x002fe40000800000 */
[----:B------:R-:W-:Y:S02]  /*12e00*/  FMNMX.FTZ R2, R19, R2, !PT ;  /* 0x0000000213027209 */ /* 0x000fe40007810000 */
[----:B------:R-:W-:Y:S01]  /*12e10*/  FMNMX.FTZ R14, R185, R14, !PT ;  /* 0x0000000eb90e7209 */ /* 0x000fe20007810000 */
[----:B------:R-:W1:Y:S01]  /*12e20*/  MUFU.TANH R186, R28 ;  /* 0x0000001c00ba7308 */ /* 0x000e620000002400 */
[----:B------:R-:W-:Y:S02]  /*12e30*/  ISETP.GT.AND P0, PT, R9, 0x19, PT ;  /* 0x000000190900780c */ /* 0x000fe40003f04270 */
[----:B------:R-:W-:Y:S02]  /*12e40*/  FMNMX.FTZ R17, R191, R14, !PT ;  /* 0x0000000ebf117209 */ /* 0x000fe40007810000 */
[----:B---3--:R-:W-:Y:S02]  /*12e50*/  FSEL R190, R190, -INF , P2 ;  /* 0xff800000bebe7808 */ /* 0x008fe40001000000 */
[----:B------:R-:W-:Y:S02]  /*12e60*/  FMNMX.FTZ R17, R180, R17, !PT ;  /* 0x00000011b4117209 */ /* 0x000fe40007810000 */
[----:B------:R-:W-:Y:S01]  /*12e70*/  ISETP.GT.AND P1, PT, R12, 0x21, PT ;  /* 0x000000210c00780c */ /* 0x000fe20003f24270 */
[----:B------:R-:W3:Y:S01]  /*12e80*/  MUFU.TANH R16, R16 ;  /* 0x0000001000107308 */ /* 0x000ee20000002400 */
[----:B------:R-:W-:Y:S02]  /*12e90*/  ISETP.GT.AND P5, PT, R9, 0x11, PT ;  /* 0x000000110900780c */ /* 0x000fe40003fa4270 */
[----:B------:R-:W-:Y:S02]  /*12ea0*/  FSEL R247, R247, -INF , P0 ;  /* 0xff800000f7f77808 */ /* 0x000fe40000000000 */
[----:B--2---:R-:W-:Y:S02]  /*12eb0*/  FMNMX.FTZ R27, R165, R2, !PT ;  /* 0x00000002a51b7209 */ /* 0x004fe40007810000 */
[----:B------:R-:W-:Y:S02]  /*12ec0*/  FSEL R202, R202, -INF , P1 ;  /* 0xff800000caca7808 */ /* 0x000fe40000800000 */
[----:B------:R-:W-:Y:S01]  /*12ed0*/  ISETP.GT.AND P0, PT, R12, 0x28, PT ;  /* 0x000000280c00780c */ /* 0x000fe20003f04270 */
[----:B------:R-:W2:Y:S01]  /*12ee0*/  MUFU.TANH R184, R29 ;  /* 0x0000001d00b87308 */ /* 0x000ea20000002400 */
[----:B------:R-:W-:Y:S02]  /*12ef0*/  FMNMX.FTZ R17, R190, R17, !PT ;  /* 0x00000011be117209 */ /* 0x000fe40007810000 */
[----:B------:R-:W-:Y:S02]  /*12f00*/  FMNMX.FTZ R2, R178, R27, !PT ;  /* 0x0000001bb2027209 */ /* 0x000fe40007810000 */
[----:B-1----:R-:W-:Y:S02]  /*12f10*/  FSEL R186, R186, -INF , P0 ;  /* 0xff800000baba7808 */ /* 0x002fe40000000000 */
[----:B------:R-:W-:Y:S02]  /*12f20*/  FMNMX.FTZ R17, R202, R17, !PT ;  /* 0x00000011ca117209 */ /* 0x000fe40007810000 */
[----:B------:R-:W-:Y:S01]  /*12f30*/  ISETP.GT.AND P3, PT, R9, 0x18, PT ;  /* 0x000000180900780c */ /* 0x000fe20003f64270 */
[----:B------:R-:W1:Y:S01]  /*12f40*/  MUFU.TANH R246, R26 ;  /* 0x0000001a00f67308 */ /* 0x000e620000002400 */
[----:B------:R-:W-:Y:S02]  /*12f50*/  FSEL R189, R189, -INF , P5 ;  /* 0xff800000bdbd7808 */ /* 0x000fe40002800000 */
[----:B------:R-:W-:Y:S02]  /*12f60*/  FMNMX.FTZ R27, R186, R17, !PT ;  /* 0x00000011ba1b7209 */ /* 0x000fe40007810000 */
[----:B------:R-:W-:Y:S02]  /*12f70*/  FMNMX.FTZ R17, R189, R2, !PT ;  /* 0x00000002bd117209 */ /* 0x000fe40007810000 */
[----:B---3--:R-:W-:Y:S02]  /*12f80*/  FSEL R182, R16, -INF , P3 ;  /* 0xff80000010b67808 */ /* 0x008fe40001800000 */
[C---:B------:R-:W-:Y:S01]  /*12f90*/  ISETP.GT.AND P6, PT, R12.reuse, 0x29, PT ;  /* 0x000000290c00780c */ /* 0x040fe20003fc4270 */
[----:B------:R-:W3:Y:S01]  /*12fa0*/  MUFU.TANH R187, R32 ;  /* 0x0000002000bb7308 */ /* 0x000ee20000002400 */
[C---:B------:R-:W-:Y:S02]  /*12fb0*/  ISETP.GT.AND P4, PT, R12.reuse, 0x38, PT ;  /* 0x000000380c00780c */ /* 0x040fe40003f84270 */
[C---:B------:R-:W-:Y:S02]  /*12fc0*/  ISETP.GT.AND P2, PT, R12.reuse, 0x39, PT ;  /* 0x000000390c00780c */ /* 0x040fe40003f44270 */
[C---:B------:R-:W-:Y:S02]  /*12fd0*/  ISETP.GT.AND P1, PT, R9.reuse, 0x20, PT ;  /* 0x000000200900780c */ /* 0x040fe40003f24270 */
[C---:B------:R-:W-:Y:S02]  /*12fe0*/  ISETP.GT.AND P3, PT, R12.reuse, 0x30, PT ;  /* 0x000000300c00780c */ /* 0x040fe40003f64270 */
[----:B------:R-:W-:Y:S01]  /*12ff0*/  ISETP.GT.AND P5, PT, R12, 0x31, PT ;  /* 0x000000310c00780c */ /* 0x000fe20003fa4270 */
[----:B------:R-:W4:Y:S01]  /*13000*/  MUFU.TANH R183, R33 ;  /* 0x0000002100b77308 */ /* 0x000f220000002400 */
[----:B------:R-:W-:Y:S02]  /*13010*/  FMNMX.FTZ R12, R182, R17, !PT ;  /* 0x00000011b60c7209 */ /* 0x000fe40007810000 */
[----:B--2---:R-:W-:Y:S02]  /*13020*/  FSEL R184, R184, -INF , P6 ;  /* 0xff800000b8b87808 */ /* 0x004fe40003000000 */
[----:B------:R-:W-:Y:S02]  /*13030*/  ISETP.GT.AND P0, PT, R9, 0x21, PT ;  /* 0x000000210900780c */ /* 0x000fe40003f04270 */
[----:B-1----:R-:W-:Y:S02]  /*13040*/  FSEL R246, R246, -INF , P1 ;  /* 0xff800000f6f67808 */ /* 0x002fe40000800000 */
[----:B------:R-:W-:Y:S01]  /*13050*/  FMNMX.FTZ R17, R247, R12, !PT ;  /* 0x0000000cf7117209 */ /* 0x000fe20007810000 */
[----:B------:R-:W1:Y:S01]  /*13060*/  MUFU.TANH R251, R30 ;  /* 0x0000001e00fb7308 */ /* 0x000e620000002400 */
[----:B------:R-:W-:Y:S02]  /*13070*/  FMNMX.FTZ R2, R184, R27, !PT ;  /* 0x0000001bb8027209 */ /* 0x000fe40007810000 */
[----:B------:R-:W-:Y:S02]  /*13080*/  FSEL R188, R188, -INF , P0 ;  /* 0xff800000bcbc7808 */ /* 0x000fe40000000000 */
[----:B---3--:R-:W-:Y:S02]  /*13090*/  FSEL R187, R187, -INF , P3 ;  /* 0xff800000bbbb7808 */ /* 0x008fe40001800000 */
[----:B------:R-:W-:Y:S02]  /*130a0*/  ISETP.GT.AND P3, PT, R9, 0x28, PT ;  /* 0x000000280900780c */ /* 0x000fe40003f64270 */
[----:B------:R-:W-:Y:S01]  /*130b0*/  FMNMX.FTZ R17, R246, R17, !PT ;  /* 0x00000011f6117209 */ /* 0x000fe20007810000 */
[----:B------:R-:W2:Y:S01]  /*130c0*/  MUFU.TANH R177, R36 ;  /* 0x0000002400b17308 */ /* 0x000ea20000002400 */
[----:B------:R-:W-:Y:S02]  /*130d0*/  FMNMX.FTZ R2, R187, R2, !PT ;  /* 0x00000002bb027209 */ /* 0x000fe40007810000 */
[----:B------:R-:W-:Y:S02]  /*130e0*/  ISETP.GT.AND P0, PT, R9, 0x29, PT ;  /* 0x000000290900780c */ /* 0x000fe40003f04270 */
[----:B----4-:R-:W-:Y:S02]  /*130f0*/  FSEL R183, R183, -INF , P5 ;  /* 0xff800000b7b77808 */ /* 0x010fe40002800000 */
[----:B------:R-:W-:Y:S02]  /*13100*/  FMNMX.FTZ R12, R188, R17, !PT ;  /* 0x00000011bc0c7209 */ /* 0x000fe40007810000 */
[----:B------:R-:W-:Y:S01]  /*13110*/  FMNMX.FTZ R2, R183, R2, !PT ;  /* 0x00000002b7027209 */ /* 0x000fe20007810000 */
[----:B------:R-:W3:Y:S01]  /*13120*/  MUFU.TANH R249, R31 ;  /* 0x0000001f00f97308 */ /* 0x000ee20000002400 */
[----:B------:R-:W-:Y:S02]  /*13130*/  ISETP.GT.AND P1, PT, R9, 0x30, PT ;  /* 0x000000300900780c */ /* 0x000fe40003f24270 */
[----:B------:R-:W-:Y:S02]  /*13140*/  IADD3 R164, R139, R203, RZ ;  /* 0x000000cb8ba47210 */ /* 0x000fe40007ffe0ff */
[----:B-1----:R-:W-:Y:S04]  /*13150*/  FSEL R251, R251, -INF , P3 ;  /* 0xff800000fbfb7808 */ /* 0x002fe80001800000 */
[----:B------:R-:W-:Y:S01]  /*13160*/  FMNMX.FTZ R12, R251, R12, !PT ;  /* 0x0000000cfb0c7209 */ /* 0x000fe20007810000 */
[----:B------:R-:W1:Y:S01]  /*13170*/  MUFU.TANH R175, R37 ;  /* 0x0000002500af7308 */ /* 0x000e620000002400 */
[----:B--2---:R-:W-:Y:S04]  /*13180*/  FSEL R177, R177, -INF , P4 ;  /* 0xff800000b1b17808 */ /* 0x004fe80002000000 */
[----:B------:R-:W-:Y:S05]  /*13190*/  FMNMX.FTZ R14, R177, R2, !PT ;  /* 0x00000002b10e7209 */ /* 0x000fea0007810000 */
[----:B------:R-:W2:Y:S01]  /*131a0*/  MUFU.TANH R181, R34 ;  /* 0x0000002200b57308 */ /* 0x000ea20000002400 */
[----:B---3--:R-:W-:Y:S02]  /*131b0*/  FSEL R249, R249, -INF , P0 ;  /* 0xff800000f9f97808 */ /* 0x008fe40000000000 */
[----:B------:R-:W-:Y:S02]  /*131c0*/  ISETP.GT.AND P0, PT, R9, 0x31, PT ;  /* 0x000000310900780c */ /* 0x000fe40003f04270 */
[----:B------:R-:W-:Y:S05]  /*131d0*/  FMNMX.FTZ R12, R249, R12, !PT ;  /* 0x0000000cf90c7209 */ /* 0x000fea0007810000 */
[----:B------:R-:W3:Y:S01]  /*131e0*/  MUFU.TANH R179, R35 ;  /* 0x0000002300b37308 */ /* 0x000ee20000002400 */
[----:B-1----:R-:W-:Y:S04]  /*131f0*/  FSEL R175, R175, -INF , P2 ;  /* 0xff800000afaf7808 */ /* 0x002fe80001000000 */
[----:B------:R-:W-:Y:S05]  /*13200*/  FMNMX.FTZ R2, R175, R14, !PT ;  /* 0x0000000eaf027209 */ /* 0x000fea0007810000 */
[----:B------:R-:W1:Y:S01]  /*13210*/  MUFU.TANH R163, R38 ;  /* 0x0000002600a37308 */ /* 0x000e620000002400 */
[----:B------:R-:W4:Y:S01]  /*13220*/  SHFL.BFLY PT, R17, R2, 0x2, 0x1f ;  /* 0x0c401f0002117f89 */ /* 0x000f2200000e0000 */
[----:B--2---:R-:W-:Y:S02]  /*13230*/  FSEL R181, R181, -INF , P1 ;  /* 0xff800000b5b57808 */ /* 0x004fe40000800000 */
[----:B------:R-:W-:Y:S02]  /*13240*/  ISETP.GT.AND P1, PT, R9, 0x38, PT ;  /* 0x000000380900780c */ /* 0x000fe40003f24270 */
[----:B------:R-:W-:Y:S04]  /*13250*/  FMNMX.FTZ R12, R181, R12, !PT ;  /* 0x0000000cb50c7209 */ /* 0x000fe80007810000 */
[----:B------:R-:W2:Y:S01]  /*13260*/  MUFU.TANH R39, R39 ;  /* 0x0000002700277308 */ /* 0x000ea20000002400 */
[----:B---3--:R-:W-:Y:S01]  /*13270*/  FSEL R179, R179, -INF , P0 ;  /* 0xff800000b3b37808 */ /* 0x008fe20000000000 */
[----:B------:R-:W-:Y:S01]  /*13280*/  LDSM.16.MT88.4 R32, [R164] ;  /* 0x00000000a420783b */ /* 0x000fe20000004200 */
[----:B------:R-:W-:Y:S02]  /*13290*/  ISETP.GT.AND P0, PT, R9, 0x39, PT ;  /* 0x000000390900780c */ /* 0x000fe40003f04270 */
[----:B------:R-:W-:Y:S02]  /*132a0*/  FMNMX.FTZ R16, R179, R12, !PT ;  /* 0x0000000cb3107209 */ /* 0x000fe40007810000 */
[----:B-1----:R-:W-:Y:S02]  /*132b0*/  FSEL R163, R163, -INF , P1 ;  /* 0xff800000a3a37808 */ /* 0x002fe40000800000 */
[----:B----4-:R-:W-:Y:S02]  /*132c0*/  FMNMX.FTZ R17, R2, R17, !PT ;  /* 0x0000001102117209 */ /* 0x010fe40007810000 */
[----:B------:R-:W-:Y:S03]  /*132d0*/  FMNMX.FTZ R16, R163, R16, !PT ;  /* 0x00000010a3107209 */ /* 0x000fe60007810000 */
[----:B------:R-:W1:Y:S01]  /*132e0*/  SHFL.BFLY PT, R2, R17, 0x1, 0x1f ;  /* 0x0c201f0011027f89 */ /* 0x000e6200000e0000 */
[----:B--2---:R-:W-:Y:S04]  /*132f0*/  FSEL R161, R39, -INF , P0 ;  /* 0xff80000027a17808 */ /* 0x004fe80000000000 */
[----:B------:R-:W-:Y:S05]  /*13300*/  FMNMX.FTZ R14, R161, R16, !PT ;  /* 0x00000010a10e7209 */ /* 0x000fea0007810000 */
[----:B------:R-:W2:Y:S01]  /*13310*/  SHFL.BFLY PT, R9, R14, 0x2, 0x1f ;  /* 0x0c401f000e097f89 */ /* 0x000ea200000e0000 */
[----:B-1----:R-:W-:Y:S04]  /*13320*/  FMNMX.FTZ R2, R17, R2, !PT ;  /* 0x0000000211027209 */ /* 0x002fe80007810000 */
[C---:B------:R-:W-:Y:S01]  /*13330*/  FSETP.NEU.FTZ.AND P1, PT, R2.reuse, -INF , PT ;  /* 0xff8000000200780b */ /* 0x040fe20003f3d000 */
[C---:B------:R-:W-:Y:S03]  /*13340*/  FMUL.FTZ R162, R2.reuse, c[0x0][0x2d0] ;  /* 0x0000b40002a27a20 */ /* 0x040fe60000410000 */
[----:B------:R-:W-:Y:S02]  /*13350*/  FSEL R4, R2, RZ, P1 ;  /* 0x000000ff02047208 */ /* 0x000fe40000800000 */
[----:B------:R-:W-:Y:S02]  /*13360*/  FSEL R162, R162, RZ, P1 ;  /* 0x000000ffa2a27208 */ /* 0x000fe40000800000 */
[----:B--2---:R-:W-:Y:S01]  /*13370*/  FMNMX.FTZ R12, R14, R9, !PT ;  /* 0x000000090e0c7209 */ /* 0x004fe20007810000 */
[----:B------:R-:W-:Y:S02]  /*13380*/  FADD.FTZ R3, -R4, R3 ;  /* 0x0000000304037221 */ /* 0x000fe40000010100 */
[--C-:B------:R-:W-:Y:S02]  /*13390*/  FFMA.FTZ R174, R0, c[0x0][0x2d0], -R162.reuse ;  /* 0x0000b40000ae7a23 */ /* 0x100fe400000108a2 */
[----:B------:R-:W1:Y:S01]  /*133a0*/  SHFL.BFLY PT, R9, R12, 0x1, 0x1f ;  /* 0x0c201f000c097f89 */ /* 0x000e6200000e0000 */
[--C-:B------:R-:W-:Y:S02]  /*133b0*/  FFMA.FTZ R171, R25, c[0x0][0x2d0], -R162.reuse ;  /* 0x0000b40019ab7a23 */ /* 0x100fe400000108a2 */
[--C-:B------:R-:W-:Y:S01]  /*133c0*/  FFMA.FTZ R173, R21, c[0x0][0x2d0], -R162.reuse ;  /* 0x0000b40015ad7a23 */ /* 0x100fe200000108a2 */
[----:B------:R-:W-:Y:S01]  /*133d0*/  MUFU.EX2 R174, R174 ;  /* 0x000000ae00ae7308 */ /* 0x000fe20000000800 */
[--C-:B------:R-:W-:Y:S02]  /*133e0*/  FFMA.FTZ R172, R23, c[0x0][0x2d0], -R162.reuse ;  /* 0x0000b40017ac7a23 */ /* 0x100fe400000108a2 */
[----:B------:R-:W-:Y:S02]  /*133f0*/  FMUL.FTZ R6, R3, c[0x0][0x2d0] ;  /* 0x0000b40003067a20 */ /* 0x000fe40000410000 */
        /* <DEDUP_REMOVED lines=13> */
[C---:B------:R-:W-:Y:S02]  /*134d0*/  FMUL.FTZ R160, R0.reuse, c[0x0][0x2d0] ;  /* 0x0000b40000a07a20 */ /* 0x040fe40000410000 */
[--C-:B------:R-:W-:Y:S01]  /*134e0*/  FFMA.FTZ R250, R183, c[0x0][0x2d0], -R162.reuse ;  /* 0x0000b400b7fa7a23 */ /* 0x100fe200000108a2 */
[----:B------:R-:W-:Y:S01]  /*134f0*/  FSEL R5, R0, RZ, P0 ;  /* 0x000000ff00057208 */ /* 0x000fe20000000000 */
[--C-:B------:R-:W-:Y:S01]  /*13500*/  FFMA.FTZ R177, R177, c[0x0][0x2d0], -R162.reuse ;  /* 0x0000b400b1b17a23 */ /* 0x100fe200000108a2 */
[----:B------:R-:W-:Y:S01]  /*13510*/  FSEL R160, R160, RZ, P0 ;  /* 0x000000ffa0a07208 */ /* 0x000fe20000000000 */
[----:B------:R-:W1:Y:S01]  /*13520*/  MUFU.EX2 R171, R171 ;  /* 0x000000ab00ab7308 */ /* 0x000e620000000800 */
[----:B------:R-:W-:Y:S02]  /*13530*/  FFMA.FTZ R162, R175, c[0x0][0x2d0], -R162 ;  /* 0x0000b400afa27a23 */ /* 0x000fe400000108a2 */
[----:B------:R-:W-:Y:S01]  /*13540*/  FADD.FTZ R5, -R5, R8 ;  /* 0x0000000805057221 */ /* 0x000fe20000010100 */
[----:B--2---:R-:W-:Y:S01]  /*13550*/  F2FP.PACK_AB R144, R173, R174 ;  /* 0x000000aead90723e */ /* 0x004fe200000000ff */
[--C-:B------:R-:W-:Y:S02]  /*13560*/  FFMA.FTZ R168, R19, c[0x0][0x2d0], -R160.reuse ;  /* 0x0000b40013a87a23 */ /* 0x100fe400000108a0 */
[----:B------:R-:W2:Y:S01]  /*13570*/  LDSM.16.MT88.4 R16, [R166] ;  /* 0x00000000a610783b */ /* 0x000ea20000004200 */
[--C-:B------:R-:W-:Y:S02]  /*13580*/  FFMA.FTZ R170, R15, c[0x0][0x2d0], -R160.reuse ;  /* 0x0000b4000faa7a23 */ /* 0x100fe400000108a0 */
[--C-:B------:R-:W-:Y:S01]  /*13590*/  FFMA.FTZ R169, R13, c[0x0][0x2d0], -R160.reuse ;  /* 0x0000b4000da97a23 */ /* 0x100fe200000108a0 */
[----:B------:R-:W-:Y:S01]  /*135a0*/  MUFU.EX2 R168, R168 ;  /* 0x000000a800a87308 */ /* 0x000fe20000000800 */
[--C-:B------:R-:W-:Y:S01]  /*135b0*/  FFMA.FTZ R167, R165, c[0x0][0x2d0], -R160.reuse ;  /* 0x0000b400a5a77a23 */ /* 0x100fe200000108a0 */
[----:B------:R-:W-:Y:S01]  /*135c0*/  IADD3 R165, R197, R166, RZ ;  /* 0x000000a6c5a57210 */ /* 0x000fe20007ffe0ff */
[----:B------:R-:W-:Y:S02]  /*135d0*/  FMUL.FTZ R9, R5, c[0x0][0x2d0] ;  /* 0x0000b40005097a20 */ /* 0x000fe40000410000 */
[--C-:B------:R-:W-:Y:S02]  /*135e0*/  FFMA.FTZ R178, R178, c[0x0][0x2d0], -R160.reuse ;  /* 0x0000b400b2b27a23 */ /* 0x100fe400000108a0 */
[----:B------:R-:W3:Y:S01]  /*135f0*/  LDSM.16.MT88.4 R24, [R165] ;  /* 0x00000000a518783b */ /* 0x000ee20000004200 */
[--C-:B------:R-:W-:Y:S02]  /*13600*/  FFMA.FTZ R189, R189, c[0x0][0x2d0], -R160.reuse ;  /* 0x0000b400bdbd7a23 */ /* 0x100fe400000108a0 */
[----:B------:R-:W-:Y:S01]  /*13610*/  MUFU.EX2 R170, R170 ;  /* 0x000000aa00aa7308 */ /* 0x000fe20000000800 */
[--C-:B------:R-:W-:Y:S01]  /*13620*/  FFMA.FTZ R182, R182, c[0x0][0x2d0], -R160.reuse ;  /* 0x0000b400b6b67a23 */ /* 0x100fe200000108a0 */
[----:B-1----:R-:W-:Y:S01]  /*13630*/  F2FP.PACK_AB R146, R171, R172 ;  /* 0x000000acab92723e */ /* 0x002fe200000000ff */
[--C-:B------:R-:W-:Y:S02]  /*13640*/  FFMA.FTZ R247, R247, c[0x0][0x2d0], -R160.reuse ;  /* 0x0000b400f7f77a23 */ /* 0x100fe400000108a0 */
[----:B------:R-:W-:Y:S01]  /*13650*/  LDSM.16.MT88.4 R156, [R165+0x3800] ;  /* 0x00380000a59c783b */ /* 0x000fe20000004200 */
[--C-:B------:R-:W-:Y:S02]  /*13660*/  FFMA.FTZ R246, R246, c[0x0][0x2d0], -R160.reuse ;  /* 0x0000b400f6f67a23 */ /* 0x100fe400000108a0 */
[--C-:B------:R-:W-:Y:S02]  /*13670*/  FFMA.FTZ R188, R188, c[0x0][0x2d0], -R160.reuse ;  /* 0x0000b400bcbc7a23 */ /* 0x100fe400000108a0 */
[----:B------:R-:W1:Y:S01]  /*13680*/  MUFU.EX2 R169, R169 ;  /* 0x000000a900a97308 */ /* 0x000e620000000800 */
[--C-:B------:R-:W-:Y:S02]  /*13690*/  FFMA.FTZ R248, R251, c[0x0][0x2d0], -R160.reuse ;  /* 0x0000b400fbf87a23 */ /* 0x100fe400000108a0 */
[--C-:B------:R-:W-:Y:S02]  /*136a0*/  FFMA.FTZ R249, R249, c[0x0][0x2d0], -R160.reuse ;  /* 0x0000b400f9f97a23 */ /* 0x100fe400000108a0 */
[--C-:B------:R-:W-:Y:S02]  /*136b0*/  FFMA.FTZ R181, R181, c[0x0][0x2d0], -R160.reuse ;  /* 0x0000b400b5b57a23 */ /* 0x100fe400000108a0 */
[--C-:B------:R-:W-:Y:S02]  /*136c0*/  FFMA.FTZ R252, R179, c[0x0][0x2d0], -R160.reuse ;  /* 0x0000b400b3fc7a23 */ /* 0x100fe400000108a0 */
[--C-:B------:R-:W-:Y:S01]  /*136d0*/  FFMA.FTZ R179, R163, c[0x0][0x2d0], -R160.reuse ;  /* 0x0000b400a3b37a23 */ /* 0x100fe200000108a0 */
[----:B------:R-:W4:Y:S01]  /*136e0*/  MUFU.EX2 R167, R167 ;  /* 0x000000a700a77308 */ /* 0x000f220000000800 */
[----:B------:R-:W-:Y:S09]  /*136f0*/  FFMA.FTZ R160, R161, c[0x0][0x2d0], -R160 ;  /* 0x0000b400a1a07a23 */ /* 0x000ff200000108a0 */
[----:B------:R-:W5:Y:S01]  /*13700*/  MUFU.EX2 R8, R6 ;  /* 0x0000000600087308 */ /* 0x000f620000000800 */
[----:B-1----:R-:W-:Y:S09]  /*13710*/  F2FP.PACK_AB R145, R169, R170 ;  /* 0x000000aaa991723e */ /* 0x002ff200000000ff */
[----:B------:R-:W1:Y:S01]  /*13720*/  MUFU.EX2 R3, R9 ;  /* 0x0000000900037308 */ /* 0x000e620000000800 */
[----:B----4-:R-:W-:Y:S09]  /*13730*/  F2FP.PACK_AB R147, R167, R168 ;  /* 0x000000a8a793723e */ /* 0x010ff200000000ff */
[----:B------:R-:W-:Y:S01]  /*13740*/  MUFU.EX2 R175, R162 ;  /* 0x000000a200af7308 */ /* 0x000fe20000000800 */
[C---:B-----5:R-:W-:Y:S02]  /*13750*/  FMUL.FTZ R4, R8.reuse, R132 ;  /* 0x0000008408047220 */ /* 0x060fe40000410000 */
[C---:B------:R-:W-:Y:S02]  /*13760*/  FMUL.FTZ R5, R8.reuse, R133 ;  /* 0x0000008508057220 */ /* 0x040fe40000410000 */
[C---:B------:R-:W-:Y:S02]  /*13770*/  FMUL.FTZ R12, R8.reuse, R128 ;  /* 0x00000080080c7220 */ /* 0x040fe40000410000 */
[C---:B------:R-:W-:Y:S03]  /*13780*/  FMUL.FTZ R13, R8.reuse, R129 ;  /* 0x00000081080d7220 */ /* 0x040fe60000410000 */
[----:B------:R4:W-:Y:S01]  /*13790*/  MUFU.EX2 R183, R160 ;  /* 0x000000a000b77308 */ /* 0x0009e20000000800 */
[C---:B------:R-:W-:Y:S02]  /*137a0*/  FMUL.FTZ R20, R8.reuse, R120 ;  /* 0x0000007808147220 */ /* 0x040fe40000410000 */
[----:B-1----:R-:W-:Y:S01]  /*137b0*/  FMUL.FTZ R6, R3, R134 ;  /* 0x0000008603067220 */ /* 0x002fe20000410000 */
[----:B------:R-:W-:Y:S01]  /*137c0*/  IADD3 R9, R197, R164, RZ ;  /* 0x000000a4c5097210 */ /* 0x000fe20007ffe0ff */
[C---:B------:R-:W-:Y:S02]  /*137d0*/  FMUL.FTZ R7, R3.reuse, R135 ;  /* 0x0000008703077220 */ /* 0x040fe40000410000 */
[----:B------:R-:W-:Y:S01]  /*137e0*/  LDSM.16.MT88.4 R132, [R165+0x2800] ;  /* 0x00280000a584783b */ /* 0x000fe20000004200 */
[C---:B------:R-:W-:Y:S02]  /*137f0*/  FMUL.FTZ R14, R3.reuse, R130 ;  /* 0x00000082030e7220 */ /* 0x040fe40000410000 */
[C---:B------:R-:W-:Y:S01]  /*13800*/  FMUL.FTZ R15, R3.reuse, R131 ;  /* 0x00000083030f7220 */ /* 0x040fe20000410000 */
[----:B------:R-:W-:Y:S01]  /*13810*/  MUFU.EX2 R176, R176 ;  /* 0x000000b000b07308 */ /* 0x000fe20000000800 */
[C---:B--2---:R-:W-:Y:S03]  /*13820*/  HMMA.16816.F32 R4, R144.reuse, R16, R4 ;  /* 0x000000109004723c */ /* 0x044fe60000001804 */
[----:B------:R-:W-:Y:S02]  /*13830*/  LDSM.16.MT88.4 R128, [R166+0x2800] ;  /* 0x00280000a680783b */ /* 0x000fe40000004200 */
[C---:B------:R-:W-:Y:S02]  /*13840*/  FMUL.FTZ R21, R8.reuse, R121 ;  /* 0x0000007908157220 */ /* 0x040fe40000410000 */
[C---:B------:R-:W-:Y:S01]  /*13850*/  FMUL.FTZ R16, R8.reuse, R124 ;  /* 0x0000007c08107220 */ /* 0x040fe20000410000 */
[C---:B------:R-:W-:Y:S01]  /*13860*/  HMMA.16816.F32 R12, R144.reuse, R18, R12 ;  /* 0x00000012900c723c */ /* 0x040fe2000000180c */
[----:B------:R-:W1:Y:S02]  /*13870*/  MUFU.EX2 R185, R185 ;  /* 0x000000b900b97308 */ /* 0x000e640000000800 */
[----:B------:R-:W-:Y:S01]  /*13880*/  LDSM.16.MT88.4 R148, [R9+0x1800] ;  /* 0x001800000994783b */ /* 0x000fe20000004200 */
[C---:B------:R-:W-:Y:S02]  /*13890*/  FMUL.FTZ R17, R8.reuse, R125 ;  /* 0x0000007d08117220 */ /* 0x040fe40000410000 */
[C---:B------:R-:W-:Y:S02]  /*138a0*/  FMUL.FTZ R22, R3.reuse, R122 ;  /* 0x0000007a03167220 */ /* 0x040fe40000410000 */
[C---:B------:R-:W-:Y:S03]  /*138b0*/  FMUL.FTZ R18, R3.reuse, R126 ;  /* 0x0000007e03127220 */ /* 0x040fe60000410000 */
[----:B----4-:R-:W-:Y:S01]  /*138c0*/  LDSM.16.MT88.4 R160, [R164+0x3800] ;  /* 0x00380000a4a0783b */ /* 0x010fe20000004200 */
[C---:B------:R-:W-:Y:S01]  /*138d0*/  FMUL.FTZ R19, R3.reuse, R127 ;  /* 0x0000007f03137220 */ /* 0x040fe20000410000 */
[----:B------:R-:W-:Y:S01]  /*138e0*/  MUFU.EX2 R178, R178 ;  /* 0x000000b200b27308 */ /* 0x000fe20000000800 */
[C---:B------:R-:W-:Y:S02]  /*138f0*/  FMUL.FTZ R23, R3.reuse, R123 ;  /* 0x0000007b03177220 */ /* 0x040fe40000410000 */
[C---:B------:R-:W-:Y:S02]  /*13900*/  FMUL.FTZ R28, R8.reuse, R112 ;  /* 0x00000070081c7220 */ /* 0x040fe40000410000 */
[C---:B------:R-:W-:Y:S01]  /*13910*/  FMUL.FTZ R29, R8.reuse, R113 ;  /* 0x00000071081d7220 */ /* 0x040fe20000410000 */
[C---:B---3--:R-:W-:Y:S01]  /*13920*/  HMMA.16816.F32 R16, R144.reuse, R24, R16 ;  /* 0x000000189010723c */ /* 0x048fe20000001810 */
[----:B------:R-:W2:Y:S02]  /*13930*/  LDSM.16.MT88.4 R124, [R9] ;  /* 0x00000000097c783b */ /* 0x000ea40000004200 */
[C---:B------:R-:W-:Y:S01]  /*13940*/  FMUL.FTZ R30, R3.reuse, R114 ;  /* 0x00000072031e7220 */ /* 0x040fe20000410000 */
[----:B------:R-:W3:Y:S01]  /*13950*/  MUFU.EX2 R189, R189 ;  /* 0x000000bd00bd7308 */ /* 0x000ee20000000800 */
        /* <DEDUP_REMOVED lines=15> */
[----:B------:R-:W5:Y:S02]  /*13a50*/  MUFU.EX2 R180, R180 ;  /* 0x000000b400b47308 */ /* 0x000f640000000800 */
        /* <DEDUP_REMOVED lines=10> */
[----:B------:R-:W1:Y:S01]  /*13b00*/  MUFU.EX2 R247, R247 ;  /* 0x000000f700f77308 */ /* 0x000e620000000800 */
        /* <DEDUP_REMOVED lines=18> */
[----:B------:R-:W2:Y:S02]  /*13c30*/  MUFU.EX2 R246, R246 ;  /* 0x000000f600f67308 */ /* 0x000ea40000000800 */
[C---:B------:R-:W-:Y:S02]  /*13c40*/  FMUL.FTZ R52, R8.reuse, R52 ;  /* 0x0000003408347220 */ /* 0x040fe40000410000 */
[C---:B------:R-:W-:Y:S02]  /*13c50*/  FMUL.FTZ R53, R8.reuse, R53 ;  /* 0x0000003508357220 */ /* 0x040fe40000410000 */
[C---:B------:R-:W-:Y:S01]  /*13c60*/  FMUL.FTZ R54, R3.reuse, R54 ;  /* 0x0000003603367220 */ /* 0x040fe20000410000 */
[C---:B-1----:R-:W-:Y:S03]  /*13c70*/  HMMA.16816.F32 R48, R144.reuse, R108, R48 ;  /* 0x0000006c9030723c */ /* 0x042fe60000001830 */
[----:B------:R-:W1:Y:S01]  /*13c80*/  MUFU.EX2 R188, R188 ;  /* 0x000000bc00bc7308 */ /* 0x000e620000000800 */
[C---:B------:R-:W-:Y:S02]  /*13c90*/  FMUL.FTZ R55, R3.reuse, R55 ;  /* 0x0000003703377220 */ /* 0x040fe40000410000 */
[C---:B------:R-:W-:Y:S02]  /*13ca0*/  FMUL.FTZ R56, R8.reuse, R56 ;  /* 0x0000003808387220 */ /* 0x040fe40000410000 */
[C---:B------:R-:W-:Y:S04]  /*13cb0*/  FMUL.FTZ R57, R8.reuse, R57 ;  /* 0x0000003908397220 */ /* 0x040fe80000410000 */
[C---:B------:R-:W-:Y:S01]  /*13cc0*/  FMUL.FTZ R58, R3.reuse, R58 ;  /* 0x0000003a033a7220 */ /* 0x040fe20000410000 */
[C---:B------:R-:W-:Y:S01]  /*13cd0*/  HMMA.16816.F32 R52, R144.reuse, R110, R52 ;  /* 0x0000006e9034723c */ /* 0x040fe20000001834 */
[----:B------:R-:W4:Y:S01]  /*13ce0*/  LDSM.16.MT88.4 R108, [R166+0x4000] ;  /* 0x00400000a66c783b */ /* 0x000f220000004200 */
[----:B------:R-:W-:Y:S01]  /*13cf0*/  MUFU.EX2 R186, R186 ;  /* 0x000000ba00ba7308 */ /* 0x000fe20000000800 */
[C---:B------:R-:W-:Y:S02]  /*13d00*/  FMUL.FTZ R59, R3.reuse, R59 ;  /* 0x0000003b033b7220 */ /* 0x040fe40000410000 */
[C---:B------:R-:W-:Y:S02]  /*13d10*/  FMUL.FTZ R60, R8.reuse, R60 ;  /* 0x0000003c083c7220 */ /* 0x040fe40000410000 */
[C---:B------:R-:W-:Y:S02]  /*13d20*/  FMUL.FTZ R61, R8.reuse, R61 ;  /* 0x0000003d083d7220 */ /* 0x040fe40000410000 */
[C---:B------:R-:W-:Y:S01]  /*13d30*/  FMUL.FTZ R62, R3.reuse, R62 ;  /* 0x0000003e033e7220 */ /* 0x040fe20000410000 */
[C---:B------:R-:W-:Y:S02]  /*13d40*/  HMMA.16816.F32 R56, R144.reuse, R104, R56 ;  /* 0x000000689038723c */ /* 0x040fe40000001838 */
[----:B------:R-:W1:Y:S01]  /*13d50*/  MUFU.EX2 R184, R184 ;  /* 0x000000b800b87308 */ /* 0x000e620000000800 */
[C---:B------:R-:W-:Y:S02]  /*13d60*/  FMUL.FTZ R63, R3.reuse, R63 ;  /* 0x0000003f033f7220 */ /* 0x040fe40000410000 */
[C---:B------:R-:W-:Y:S02]  /*13d70*/  FMUL.FTZ R64, R8.reuse, R64 ;  /* 0x0000004008407220 */ /* 0x040fe40000410000 */
[C---:B------:R-:W-:Y:S02]  /*13d80*/  FMUL.FTZ R65, R8.reuse, R65 ;  /* 0x0000004108417220 */ /* 0x040fe40000410000 */
[C---:B------:R-:W-:Y:S01]  /*13d90*/  FMUL.FTZ R66, R3.reuse, R66 ;  /* 0x0000004203427220 */ /* 0x040fe20000410000 */
[C---:B------:R-:W-:Y:S01]  /*13da0*/  HMMA.16816.F32 R60, R144.reuse, R106, R60 ;  /* 0x0000006a903c723c */ /* 0x040fe2000000183c */
[----:B------:R-:W1:Y:S01]  /*13db0*/  LDSM.16.MT88.4 R104, [R165+0x4000] ;  /* 0x00400000a568783b */ /* 0x000e620000004200 */
        /* <DEDUP_REMOVED lines=12> */
[----:B------:R-:W2:Y:S01]  /*13e80*/  LDSM.16.MT88.4 R112, [R164+0x4000] ;  /* 0x00400000a470783b */ /* 0x000ea20000004200 */
[----:B------:R-:W-:Y:S01]  /*13e90*/  MUFU.EX2 R187, R187 ;  /* 0x000000bb00bb7308 */ /* 0x000fe20000000800 */
[C---:B------:R-:W-:Y:S02]  /*13ea0*/  FMUL.FTZ R75, R3.reuse, R75 ;  /* 0x0000004b034b7220 */ /* 0x040fe40000410000 */
[C---:B------:R-:W-:Y:S02]  /*13eb0*/  FMUL.FTZ R76, R8.reuse, R76 ;  /* 0x0000004c084c7220 */ /* 0x040fe40000410000 */
[C---:B------:R-:W-:Y:S02]  /*13ec0*/  FMUL.FTZ R77, R8.reuse, R77 ;  /* 0x0000004d084d7220 */ /* 0x040fe40000410000 */
[C---:B------:R-:W-:Y:S01]  /*13ed0*/  FMUL.FTZ R78, R3.reuse, R78 ;  /* 0x0000004e034e7220 */ /* 0x040fe20000410000 */
[C---:B----4-:R-:W-:Y:S02]  /*13ee0*/  HMMA.16816.F32 R72, R144.reuse, R108, R72 ;  /* 0x0000006c9048723c */ /* 0x050fe40000001848 */
[----:B------:R-:W4:Y:S01]  /*13ef0*/  MUFU.EX2 R250, R250 ;  /* 0x000000fa00fa7308 */ /* 0x000f220000000800 */
[C---:B------:R-:W-:Y:S02]  /*13f00*/  FMUL.FTZ R79, R3.reuse, R79 ;  /* 0x0000004f034f7220 */ /* 0x040fe40000410000 */
[C---:B------:R-:W-:Y:S02]  /*13f10*/  FMUL.FTZ R80, R8.reuse, R80 ;  /* 0x0000005008507220 */ /* 0x040fe40000410000 */
[C---:B------:R-:W-:Y:S02]  /*13f20*/  FMUL.FTZ R81, R8.reuse, R81 ;  /* 0x0000005108517220 */ /* 0x040fe40000410000 */
        /* <DEDUP_REMOVED lines=8> */
[C---:B-1----:R-:W-:Y:S02]  /*13fb0*/  HMMA.16816.F32 R80, R144.reuse, R104, R80 ;  /* 0x000000689050723c */ /* 0x042fe40000001850 */
[----:B------:R-:W1:Y:S01]  /*13fc0*/  MUFU.EX2 R252, R252 ;  /* 0x000000fc00fc7308 */ /* 0x000e620000000800 */
[----:B------:R-:W-:Y:S02]  /*13fd0*/  FMUL.FTZ R87, R3, R87 ;  /* 0x0000005703577220 */ /* 0x000fe40000410000 */
[C---:B------:R-:W-:Y:S02]  /*13fe0*/  FMUL.FTZ R88, R8.reuse, R88 ;  /* 0x0000005808587220 */ /* 0x040fe40000410000 */
[C---:B------:R-:W-:Y:S01]  /*13ff0*/  FMUL.FTZ R89, R8.reuse, R89 ;  /* 0x0000005908597220 */ /* 0x040fe20000410000 */
[----:B------:R-:W-:Y:S01]  /*14000*/  F2FP.PACK_AB R104, R185, R176 ;  /* 0x000000b0b968723e */ /* 0x000fe200000000ff */
[C---:B------:R-:W-:Y:S01]  /*14010*/  FMUL.FTZ R90, R3.reuse, R90 ;  /* 0x0000005a035a7220 */ /* 0x040fe20000410000 */
[C---:B------:R-:W-:Y:S02]  /*14020*/  HMMA.16816.F32 R84, R144.reuse, R106, R84 ;  /* 0x0000006a9054723c */ /* 0x040fe40000001854 */
[----:B------:R-:W1:Y:S01]  /*14030*/  MUFU.EX2 R177, R177 ;  /* 0x000000b100b17308 */ /* 0x000e620000000800 */
[----:B------:R-:W-:Y:S01]  /*14040*/  FMUL.FTZ R91, R3, R91 ;  /* 0x0000005b035b7220 */ /* 0x000fe20000410000 */
[----:B---3--:R-:W-:Y:S01]  /*14050*/  F2FP.PACK_AB R105, R189, R178 ;  /* 0x000000b2bd69723e */ /* 0x008fe200000000ff */
[C---:B------:R-:W-:Y:S02]  /*14060*/  FMUL.FTZ R92, R8.reuse, R92 ;  /* 0x0000005c085c7220 */ /* 0x040fe40000410000 */
[----:B------:R-:W-:Y:S01]  /*14070*/  FMUL.FTZ R93, R8, R93 ;  /* 0x0000005d085d7220 */ /* 0x000fe20000410000 */
[----:B-----5:R-:W-:Y:S01]  /*14080*/  F2FP.PACK_AB R106, R180, R191 ;  /* 0x000000bfb46a723e */ /* 0x020fe200000000ff */
[C---:B------:R-:W-:Y:S01]  /*14090*/  FMUL.FTZ R94, R3.reuse, R94 ;  /* 0x0000005e035e7220 */ /* 0x040fe20000410000 */
[C---:B--2---:R-:W-:Y:S02]  /*140a0*/  HMMA.16816.F32 R88, R144.reuse, R112, R88 ;  /* 0x000000709058723c */ /* 0x044fe40000001858 */
[----:B------:R-:W2:Y:S01]  /*140b0*/  MUFU.EX2 R179, R179 ;  /* 0x000000b300b37308 */ /* 0x000ea20000000800 */
[----:B------:R-:W-:Y:S01]  /*140c0*/  FMUL.FTZ R95, R3, R95 ;  /* 0x0000005f035f7220 */ /* 0x000fe20000410000 */
[----:B------:R-:W-:Y:S01]  /*140d0*/  F2FP.PACK_AB R107, R247, R182 ;  /* 0x000000b6f76b723e */ /* 0x000fe200000000ff */
[C---:B------:R-:W-:Y:S02]  /*140e0*/  FMUL.FTZ R96, R8.reuse, R96 ;  /* 0x0000006008607220 */ /* 0x040fe40000410000 */
[C---:B------:R-:W-:Y:S02]  /*140f0*/  FMUL.FTZ R97, R8.reuse, R97 ;  /* 0x0000006108617220 */ /* 0x040fe40000410000 */
[C---:B------:R-:W-:Y:S01]  /*14100*/  FMUL.FTZ R98, R3.reuse, R98 ;  /* 0x0000006203627220 */ /* 0x040fe20000410000 */
[C---:B------:R-:W-:Y:S01]  /*14110*/  HMMA.16816.F32 R92, R144.reuse, R114, R92 ;  /* 0x00000072905c723c */ /* 0x040fe2000000185c */
[----:B------:R-:W3:Y:S02]  /*14120*/  LDSM.16.MT88.4 R112, [R164+0x800] ;  /* 0x00080000a470783b */ /* 0x000ee40000004200 */
[C---:B------:R-:W-:Y:S02]  /*14130*/  FMUL.FTZ R99, R3.reuse, R99 ;  /* 0x0000006303637220 */ /* 0x040fe40000410000 */
[C---:B------:R-:W-:Y:S02]  /*14140*/  FMUL.FTZ R100, R8.reuse, R100 ;  /* 0x0000006408647220 */ /* 0x040fe40000410000 */
[C---:B------:R-:W-:Y:S02]  /*14150*/  FMUL.FTZ R101, R8.reuse, R101 ;  /* 0x0000006508657220 */ /* 0x040fe40000410000 */
[C---:B------:R-:W-:Y:S01]  /*14160*/  FMUL.FTZ R102, R3.reuse, R102 ;  /* 0x0000006603667220 */ /* 0x040fe20000410000 */
[C---:B----4-:R-:W-:Y:S03]  /*14170*/  HMMA.16816.F32 R96, R144.reuse, R108, R96 ;  /* 0x0000006c9060723c */ /* 0x050fe60000001860 */
[C---:B------:R-:W-:Y:S02]  /*14180*/  FMUL.FTZ R103, R3.reuse, R103 ;  /* 0x0000006703677220 */ /* 0x040fe40000410000 */
[----:B------:R-:W-:Y:S02]  /*14190*/  FFMA.FTZ R170, R3, R238, R170 ;  /* 0x000000ee03aa7223 */ /* 0x000fe400000100aa */
[----:B------:R-:W-:Y:S02]  /*141a0*/  FFMA.FTZ R174, R8, R239, R174 ;  /* 0x000000ef08ae7223 */ /* 0x000fe400000100ae */
[----:B------:R-:W-:Y:S01]  /*141b0*/  FADD.FTZ R169, R169, R170 ;  /* 0x000000aaa9a97221 */ /* 0x000fe20000010000 */
[----:B------:R-:W-:Y:S01]  /*141c0*/  HMMA.16816.F32 R100, R144, R110, R100 ;  /* 0x0000006e9064723c */ /* 0x000fe20000001864 */
[----:B------:R-:W4:Y:S02]  /*141d0*/  LDSM.16.MT88.4 R108, [R164+0x2800] ;  /* 0x00280000a46c783b */ /* 0x000f240000004200 */
[----:B------:R-:W-:Y:S02]  /*141e0*/  FADD.FTZ R173, R173, R174 ;  /* 0x000000aeadad7221 */ /* 0x000fe40000010000 */
[----:B------:R-:W-:Y:S02]  /*141f0*/  FADD.FTZ R168, R168, R169 ;  /* 0x000000a9a8a87221 */ /* 0x000fe40000010000 */
[----:B------:R-:W-:Y:S01]  /*14200*/  FADD.FTZ R172, R172, R173 ;  /* 0x000000adacac7221 */ /* 0x000fe20000010000 */
        /* <DEDUP_REMOVED lines=15> */
[C---:B---3--:R-:W-:Y:S04]  /*14300*/  HMMA.16816.F32 R24, R104.reuse, R112, R24 ;  /* 0x000000706818723c */ /* 0x048fe80000001818 */
[----:B------:R-:W-:Y:S02]  /*14310*/  FADD.FTZ R191, R180, R191 ;  /* 0x000000bfb4bf7221 */ /* 0x000fe40000010000 */
[----:B------:R-:W-:Y:S02]  /*14320*/  FADD.FTZ R247, R247, R182 ;  /* 0x000000b6f7f77221 */ /* 0x000fe40000010000 */
[C---:B------:R-:W-:Y:S01]  /*14330*/  HMMA.16816.F32 R28, R104.reuse, R114, R28 ;  /* 0x00000072681c723c */ /* 0x040fe2000000181c */
[----:B------:R-:W3:Y:S03]  /*14340*/  LDSM.16.MT88.4 R112, [R166+0x4800] ;  /* 0x00480000a670783b */ /* 0x000ee60000004200 */
[----:B------:R-:W-:Y:S04]  /*14350*/  FADD.FTZ R247, R246, R247 ;  /* 0x000000f7f6f77221 */ /* 0x000fe80000010000 */
[C---:B------:R-:W-:Y:S04]  /*14360*/  HMMA.16816.F32 R32, R104.reuse, R124, R32 ;  /* 0x0000007c6820723c */ /* 0x040fe80000001820 */
[----:B------:R-:W-:Y:S04]  /*14370*/  FADD.FTZ R247, R188, R247 ;  /* 0x000000f7bcf77221 */ /* 0x000fe80000010000 */
        /* <DEDUP_REMOVED lines=8> */
[C---:B----4-:R-:W-:Y:S08]  /*14400*/  HMMA.16816.F32 R56, R104.reuse, R108, R56 ;  /* 0x0000006c6838723c */ /* 0x050ff00000001838 */
[C---:B------:R-:W-:Y:S01]  /*14410*/  HMMA.16816.F32 R60, R104.reuse, R110, R60 ;  /* 0x0000006e683c723c */ /* 0x040fe2000000183c */
[----:B------:R-:W4:Y:S07]  /*14420*/  LDSM.16.MT88.4 R108, [R164+0x4800] ;  /* 0x00480000a46c783b */ /* 0x000f2e0000004200 */
[C---:B-----5:R-:W-:Y:S08]  /*14430*/  HMMA.16816.F32 R64, R104.reuse, R116, R64 ;  /* 0x000000746840723c */ /* 0x060ff00000001840 */
[C---:B------:R-:W-:Y:S01]  /*14440*/  HMMA.16816.F32 R68, R104.reuse, R118, R68 ;  /* 0x000000766844723c */ /* 0x040fe20000001844 */
[----:B------:R-:W5:Y:S07]  /*14450*/  LDSM.16.MT88.4 R116, [R9+0x4800] ;  /* 0x004800000974783b */ /* 0x000f6e0000004200 */
[C---:B---3--:R-:W-:Y:S08]  /*14460*/  HMMA.16816.F32 R72, R104.reuse, R112, R72 ;  /* 0x000000706848723c */ /* 0x048ff00000001848 */
[C---:B------:R-:W-:Y:S01]  /*14470*/  HMMA.16816.F32 R76, R104.reuse, R114, R76 ;  /* 0x00000072684c723c */ /* 0x040fe2000000184c */
[----:B------:R-:W3:Y:S07]  /*14480*/  LDSM.16.MT88.4 R112, [R166+0x1000] ;  /* 0x00100000a670783b */ /* 0x000eee0000004200 */
[C---:B------:R-:W-:Y:S08]  /*14490*/  HMMA.16816.F32 R80, R104.reuse, R120, R80 ;  /* 0x000000786850723c */ /* 0x040ff00000001850 */
[C---:B------:R-:W-:Y:S01]  /*144a0*/  HMMA.16816.F32 R84, R104.reuse, R122, R84 ;  /* 0x0000007a6854723c */ /* 0x040fe20000001854 */
[----:B------:R-:W1:Y:S07]  /*144b0*/  LDSM.16.MT88.4 R120, [R164+0x1000] ;  /* 0x00100000a478783b */ /* 0x000e6e0000004200 */
[C---:B----4-:R-:W-:Y:S08]  /*144c0*/  HMMA.16816.F32 R88, R104.reuse, R108, R88 ;  /* 0x0000006c6858723c */ /* 0x050ff00000001858 */
[C---:B------:R-:W-:Y:S01]  /*144d0*/  HMMA.16816.F32 R92, R104.reuse, R110, R92 ;  /* 0x0000006e685c723c */ /* 0x040fe2000000185c */
[----:B------:R-:W4:Y:S07]  /*144e0*/  LDSM.16.MT88.4 R108, [R164+0x3000] ;  /* 0x00300000a46c783b */ /* 0x000f2e0000004200 */
[C---:B-----5:R-:W-:Y:S08]  /*144f0*/  HMMA.16816.F32 R96, R104.reuse, R116, R96 ;  /* 0x000000746860723c */ /* 0x060ff00000001860 */
[----:B------:R-:W-:Y:S01]  /*14500*/  HMMA.16816.F32 R100, R104, R118, R100 ;  /* 0x000000766864723c */ /* 0x000fe20000001864 */
[----:B------:R-:W-:Y:S06]  /*14510*/  LDSM.16.MT88.4 R116, [R166+0x5000] ;  /* 0x00500000a674783b */ /* 0x000fec0000004200 */
[----:B------:R-:W-:Y:S02]  /*14520*/  F2FP.PACK_AB R104, R202, R190 ;  /* 0x000000beca68723e */ /* 0x000fe400000000ff */
[----:B------:R-:W-:Y:S03]  /*14530*/  F2FP.PACK_AB R105, R188, R246 ;  /* 0x000000f6bc69723e */ /* 0x000fe600000000ff */
[----:B------:R-:W-:Y:S02]  /*14540*/  F2FP.PACK_AB R106, R184, R186 ;  /* 0x000000bab86a723e */ /* 0x000fe400000000ff */
[C---:B------:R-:W-:Y:S01]  /*14550*/  F2FP.PACK_AB R107, R249.reuse, R248 ;  /* 0x000000f8f96b723e */ /* 0x040fe200000000ff */
[----:B------:R-:W-:Y:S04]  /*14560*/  FADD.FTZ R248, R248, R247 ;  /* 0x000000f7f8f87221 */ /* 0x000fe80000010000 */
[----:B------:R-:W-:Y:S02]  /*14570*/  FADD.FTZ R248, R249, R248 ;  /* 0x000000f8f9f87221 */ /* 0x000fe40000010000 */
[C---:B---3--:R-:W-:Y:S08]  /*14580*/  HMMA.16816.F32 R4, R104.reuse, R112, R4 ;  /* 0x000000706804723c */ /* 0x048ff00000001804 */
        /* <DEDUP_REMOVED lines=15> */
[C---:B------:R-:W-:Y:S01]  /*14680*/  F2FP.PACK_AB R145, R252.reuse, R181 ;  /* 0x000000b5fc91723e */ /* 0x040fe200000000ff */
[----:B------:R-:W-:Y:S02]  /*14690*/  FADD.FTZ R181, R181, R248 ;  /* 0x000000f8b5b57221 */ /* 0x000fe40000010000 */
[----:B------:R-:W-:Y:S01]  /*146a0*/  F2FP.PACK_AB R146, R175, R177 ;  /* 0x000000b1af92723e */ /* 0x000fe200000000ff */
[C---:B----4-:R-:W-:Y:S04]  /*146b0*/  HMMA.16816.F32 R56, R104.reuse, R108, R56 ;  /* 0x0000006c6838723c */ /* 0x050fe80000001838 */
[----:B--2---:R-:W-:Y:S01]  /*146c0*/  F2FP.PACK_AB R147, R183, R179 ;  /* 0x000000b3b793723e */ /* 0x004fe200000000ff */
[----:B------:R-:W-:Y:S03]  /*146d0*/  FADD.FTZ R252, R252, R181 ;  /* 0x000000b5fcfc7221 */ /* 0x000fe60000010000 */
[C---:B------:R-:W-:Y:S01]  /*146e0*/  HMMA.16816.F32 R60, R104.reuse, R110, R60 ;  /* 0x0000006e683c723c */ /* 0x040fe2000000183c */
[----:B------:R-:W2:Y:S03]  /*146f0*/  LDSM.16.MT88.4 R108, [R164+0x5000] ;  /* 0x00500000a46c783b */ /* 0x000ea60000004200 */
[----:B------:R-:W-:Y:S04]  /*14700*/  FADD.FTZ R252, R179, R252 ;  /* 0x000000fcb3fc7221 */ /* 0x000fe80000010000 */
[C---:B---3--:R-:W-:Y:S04]  /*14710*/  HMMA.16816.F32 R64, R104.reuse, R112, R64 ;  /* 0x000000706840723c */ /* 0x048fe80000001840 */
[----:B------:R-:W-:Y:S04]  /*14720*/  FADD.FTZ R238, R183, R252 ;  /* 0x000000fcb7ee7221 */ /* 0x000fe80000010000 */
[C---:B------:R-:W-:Y:S01]  /*14730*/  HMMA.16816.F32 R68, R104.reuse, R114, R68 ;  /* 0x000000726844723c */ /* 0x040fe20000001844 */
[----:B------:R-:W3:Y:S07]  /*14740*/  LDSM.16.MT88.4 R112, [R9+0x5000] ;  /* 0x005000000970783b */ /* 0x000eee0000004200 */
        /* <DEDUP_REMOVED lines=9> */
[----:B------:R-:W-:Y:S08]  /*147e0*/  HMMA.16816.F32 R100, R104, R114, R100 ;  /* 0x000000726864723c */ /* 0x000ff00000001864 */
[C---:B------:R-:W-:Y:S08]  /*147f0*/  HMMA.16816.F32 R132, R144.reuse, R128, R4 ;  /* 0x000000809084723c */ /* 0x040ff00000001804 */
[C---:B------:R-:W-:Y:S01]  /*14800*/  HMMA.16816.F32 R128, R144.reuse, R130, R12 ;  /* 0x000000829080723c */ /* 0x040fe2000000180c */
[----:B------:R-:W3:Y:S07]  /*14810*/  LDSM.16.MT88.4 R12, [R9+0x3800] ;  /* 0x00380000090c783b */ /* 0x000eee0000004200 */
[C---:B-1----:R-:W-:Y:S01]  /*14820*/  HMMA.16816.F32 R124, R144.reuse, R120, R16 ;  /* 0x00000078907c723c */ /* 0x042fe20000001810 */
[----:B------:R-:W1:Y:S07]  /*14830*/  LDSM.16.MT88.4 R16, [R166+0x5800] ;  /* 0x00580000a610783b */ /* 0x000e6e0000004200 */
[C---:B------:R-:W-:Y:S01]  /*14840*/  HMMA.16816.F32 R120, R144.reuse, R122, R20 ;  /* 0x0000007a9078723c */ /* 0x040fe20000001814 */
[----:B------:R-:W4:Y:S07]  /*14850*/  LDSM.16.MT88.4 R20, [R165+0x5800] ;  /* 0x00580000a514783b */ /* 0x000f2e0000004200 */
[C---:B--2---:R-:W-:Y:S07]  /*14860*/  HMMA.16816.F32 R116, R144.reuse, R108, R24 ;  /* 0x0000006c9074723c */ /* 0x044fee0000001818 */
[----:B------:R-:W-:Y:S01]  /*14870*/  IADD3 R25, R245, -0x2, RZ ;  /* 0xfffffffef5197810 */ /* 0x000fe20007ffe0ff */
[C---:B------:R-:W-:Y:S03]  /*14880*/  HMMA.16816.F32 R112, R144.reuse, R110, R28 ;  /* 0x0000006e9070723c */ /* 0x040fe6000000181c */
        /* <DEDUP_REMOVED lines=9> */
[C---:B------:R-:W-:Y:S04]  /*14920*/  @P0 IMAD R8, R25.reuse, c[0x0][0x1e4], R8 ;  /* 0x0000790019080a24 */ /* 0x040fe800078e0208 */
[C---:B------:R-:W-:Y:S08]  /*14930*/  HMMA.16816.F32 R48, R144.reuse, R156, R48 ;  /* 0x0000009c9030723c */ /* 0x040ff00000001830 */
[C---:B------:R-:W-:Y:S08]  /*14940*/  HMMA.16816.F32 R52, R144.reuse, R158, R52 ;  /* 0x0000009e9034723c */ /* 0x040ff00000001834 */
[C---:B------:R-:W-:Y:S08]  /*14950*/  HMMA.16816.F32 R56, R144.reuse, R160, R56 ;  /* 0x000000a09038723c */ /* 0x040ff00000001838 */
[C---:B------:R-:W-:Y:S08]  /*14960*/  HMMA.16816.F32 R60, R144.reuse, R162, R60 ;  /* 0x000000a2903c723c */ /* 0x040ff0000000183c */
[C---:B---3--:R-:W-:Y:S08]  /*14970*/  HMMA.16816.F32 R64, R144.reuse, R12, R64 ;  /* 0x0000000c9040723c */ /* 0x048ff00000001840 */
[C---:B------:R-:W-:Y:S01]  /*14980*/  HMMA.16816.F32 R68, R144.reuse, R14, R68 ;  /* 0x0000000e9044723c */ /* 0x040fe20000001844 */
[----:B------:R-:W2:Y:S07]  /*14990*/  LDSM.16.MT88.4 R12, [R164+0x5800] ;  /* 0x00580000a40c783b */ /* 0x000eae0000004200 */
[C---:B-1----:R-:W-:Y:S07]  /*149a0*/  HMMA.16816.F32 R72, R144.reuse, R16, R72 ;  /* 0x000000109048723c */ /* 0x042fee0000001848 */
[----:B------:R-:W-:Y:S01]  /*149b0*/  @P0 IMAD.WIDE.U32 R16, R25, c[0x0][0x1e0], RZ ;  /* 0x0000780019100a25 */ /* 0x000fe200078e00ff */
[C---:B------:R-:W-:Y:S01]  /*149c0*/  HMMA.16816.F32 R76, R144.reuse, R18, R76 ;  /* 0x00000012904c723c */ /* 0x040fe2000000184c */
[----:B------:R-:W-:Y:S03]  /*149d0*/  @P0 MOV R25, c[0x0][0x1e4] ;  /* 0x0000790000190a02 */ /* 0x000fe60000000f00 */
[----:B------:R-:W-:Y:S02]  /*149e0*/  @P0 IADD3 R17, R17, R8, RZ ;  /* 0x0000000811110210 */ /* 0x000fe40007ffe0ff */
[C---:B------:R-:W-:Y:S02]  /*149f0*/  @P0 SHF.L.U32 R3, R16.reuse, 0x6, RZ ;  /* 0x0000000610030819 */ /* 0x040fe400000006ff */
[C---:B----4-:R-:W-:Y:S04]  /*14a00*/  HMMA.16816.F32 R80, R144.reuse, R20, R80 ;  /* 0x000000149050723c */ /* 0x050fe80000001850 */
[----:B------:R-:W-:Y:S02]  /*14a10*/  @P0 SHF.L.U64.HI R8, R16, 0x6, R17 ;  /* 0x0000000610080819 */ /* 0x000fe40000010211 */
[----:B------:R1:W3:Y:S01]  /*14a20*/  LDSM.16.MT88.4 R16, [R9+0x5800] ;  /* 0x005800000910783b */ /* 0x0002e20000004200 */
[----:B------:R-:W-:Y:S01]  /*14a30*/  @P0 MOV R20, c[0x0][0x1e0] ;  /* 0x0000780000140a02 */ /* 0x000fe20000000f00 */
[C---:B------:R-:W-:Y:S04]  /*14a40*/  HMMA.16816.F32 R84, R144.reuse, R22, R84 ;  /* 0x000000169054723c */ /* 0x040fe80000001854 */
[C---:B------:R-:W-:Y:S04]  /*14a50*/  @P0 LEA R21, P1, R20.reuse, R3, 0x5 ;  /* 0x0000000314150211 */ /* 0x040fe800078228ff */
[----:B------:R-:W-:Y:S01]  /*14a60*/  @P0 LEA.HI.X R20, R20, R8, R25, 0x5, P1 ;  /* 0x0000000814140211 */ /* 0x000fe200008f2c19 */
[C---:B--2---:R-:W-:Y:S03]  /*14a70*/  HMMA.16816.F32 R88, R144.reuse, R12, R88 ;  /* 0x0000000c9058723c */ /* 0x044fe60000001858 */
[C---:B------:R-:W-:Y:S02]  /*14a80*/  ISETP.GE.AND P1, PT, R233.reuse, 0x1, PT ;  /* 0x00000001e900780c */ /* 0x040fe40003f26270 */
[----:B------:R-:W-:Y:S02]  /*14a90*/  IADD3 R233, R233, 0x1, RZ ;  /* 0x00000001e9e97810 */ /* 0x000fe40007ffe0ff */
[-C--:B------:R-:W-:Y:S01]  /*14aa0*/  @P0 IADD3 R21, P5, R21, R236.reuse, RZ ;  /* 0x000000ec15150210 */ /* 0x080fe20007fbe0ff */
[C---:B------:R-:W-:Y:S04]  /*14ab0*/  HMMA.16816.F32 R92, R144.reuse, R14, R92 ;  /* 0x0000000e905c723c */ /* 0x040fe8000000185c */
[----:B------:R-:W-:Y:S01]  /*14ac0*/  SEL R233, R233, RZ, !P1 ;  /* 0x000000ffe9e97207 */ /* 0x000fe20004800000 */
[----:B-1----:R-:W-:Y:S01]  /*14ad0*/  FADD.FTZ R9, R190, R191 ;  /* 0x000000bfbe097221 */ /* 0x002fe20000010000 */
[----:B------:R-:W-:Y:S02]  /*14ae0*/  @P0 IADD3 R3, P1, R3, R236, RZ ;  /* 0x000000ec03030210 */ /* 0x000fe40007f3e0ff */
[----:B------:R-:W-:Y:S01]  /*14af0*/  @P0 LEA R12, P4, R21, c[0x0][0x1c8], 0x1 ;  /* 0x00007200150c0a11 */ /* 0x000fe200078808ff */
[----:B------:R-:W-:Y:S03]  /*14b00*/  FADD.FTZ R9, R202, R9 ;  /* 0x00000009ca097221 */ /* 0x000fe60000010000 */
[C---:B------:R-:W-:Y:S01]  /*14b10*/  @P0 LEA R22, P6, R3.reuse, c[0x0][0x1c8], 0x1 ;  /* 0x0000720003160a11 */ /* 0x040fe200078c08ff */
[----:B------:R-:W-:Y:S01]  /*14b20*/  FADD.FTZ R9, R186, R9 ;  /* 0x00000009ba097221 */ /* 0x000fe20000010000 */
[-C--:B------:R-:W-:Y:S02]  /*14b30*/  @P0 IADD3.X R8, R8, R231.reuse, RZ, P1, !PT ;  /* 0x000000e708080210 */ /* 0x080fe40000ffe4ff */
[----:B------:R-:W-:Y:S01]  /*14b40*/  @P0 ISETP.GE.AND P1, PT, R214, c[0x0][0x1d4], PT ;  /* 0x00007500d6000a0c */ /* 0x000fe20003f26270 */
[----:B------:R-:W-:Y:S01]  /*14b50*/  FADD.FTZ R184, R184, R9 ;  /* 0x00000009b8b87221 */ /* 0x000fe20000010000 */
[----:B------:R-:W-:Y:S01]  /*14b60*/  @P0 LEA.HI.X R23, R3, c[0x0][0x1cc], R8, 0x1, P6 ;  /* 0x0000730003170a11 */ /* 0x000fe200030f0c08 */
[----:B------:R-:W-:Y:S01]  /*14b70*/  @P0 IMAD R3, R233, 0x6000, R11 ;  /* 0x00006000e9030824 */ /* 0x000fe200078e020b */
[----:B------:R-:W-:Y:S01]  /*14b80*/  @P0 IADD3.X R20, R20, R231, RZ, P5, !PT ;  /* 0x000000e714140210 */ /* 0x000fe20002ffe4ff */
[C---:B---3--:R-:W-:Y:S03]  /*14b90*/  HMMA.16816.F32 R96, R144.reuse, R16, R96 ;  /* 0x000000109060723c */ /* 0x048fe60000001860 */
[----:B------:R-:W-:Y:S01]  /*14ba0*/  @!PT LDS RZ, [RZ] ;  /* 0x00000000fffff984 */ /* 0x000fe20000000800 */
[----:B------:R-:W-:Y:S01]  /*14bb0*/  @!PT LDS RZ, [RZ] ;  /* 0x00000000fffff984 */ /* 0x000fe20000000800 */
[----:B------:R-:W-:Y:S01]  /*14bc0*/  @!PT LDS RZ, [RZ] ;  /* 0x00000000fffff984 */ /* 0x000fe20000000800 */
[----:B------:R1:W-:Y:S01]  /*14bd0*/  @P0 LDGSTS.E.BYPASS.LTC128B.128 [R3], [R22.64], !P3 ;  /* 0x0000000016030fae */ /* 0x0003e2000d901d48 */
[----:B------:R-:W-:Y:S01]  /*14be0*/  @P0 LEA.HI.X R13, R21, c[0x0][0x1cc], R20, 0x1, P4 ;  /* 0x00007300150d0a11 */ /* 0x000fe200020f0c14 */
[----:B------:R-:W-:Y:S01]  /*14bf0*/  FADD.FTZ R187, R187, R184 ;  /* 0x000000b8bbbb7221 */ /* 0x000fe20000010000 */
[----:B------:R-:W-:Y:S02]  /*14c00*/  IADD3 R8, R199, 0x1, RZ ;  /* 0x00000001c7087810 */ /* 0x000fe40007ffe0ff */
[----:B------:R-:W-:Y:S03]  /*14c10*/  HMMA.16816.F32 R100, R144, R18, R100 ;  /* 0x000000129064723c */ /* 0x000fe60000001864 */
[----:B------:R1:W-:Y:S01]  /*14c20*/  @P0 LDGSTS.E.BYPASS.LTC128B.128 [R3+0x2000], [R22.64+0x80], !P2 ;  /* 0x0200008016030fae */ /* 0x0003e2000d101d48 */
[----:B------:R-:W-:Y:S04]  /*14c30*/  FADD.FTZ R250, R250, R187 ;  /* 0x000000bbfafa7221 */ /* 0x000fe80000010000 */
[----:B------:R-:W-:Y:S03]  /*14c40*/  FADD.FTZ R250, R177, R250 ;  /* 0x000000fab1fa7221 */ /* 0x000fe60000010000 */
[----:B------:R1:W-:Y:S01]  /*14c50*/  @P0 LDGSTS.E.BYPASS.LTC128B.128 [R3+0x4000], [R22.64+0x100], !P1 ;  /* 0x0400010016030fae */ /* 0x0003e2000c901d48 */
[----:B------:R-:W-:Y:S07]  /*14c60*/  FADD.FTZ R239, R175, R250 ;  /* 0x000000faafef7221 */ /* 0x000fee0000010000 */
[----:B------:R1:W-:Y:S08]  /*14c70*/  @P0 LDGSTS.E.BYPASS.LTC128B.128 [R3+0x1000], [R12.64], !P3 ;  /* 0x010000000c030fae */ /* 0x0003f0000d901d48 */
[----:B------:R1:W-:Y:S08]  /*14c80*/  @P0 LDGSTS.E.BYPASS.LTC128B.128 [R3+0x3000], [R12.64+0x80], !P2 ;  /* 0x030000800c030fae */ /* 0x0003f0000d101d48 */
[----:B------:R1:W-:Y:S01]  /*14c90*/  @P0 LDGSTS.E.BYPASS.LTC128B.128 [R3+0x5000], [R12.64+0x100], !P1 ;  /* 0x050001000c030fae */ /* 0x0003e2000c901d48 */
[----:B------:R-:W-:Y:S02]  /*14ca0*/  ISETP.GT.AND P0, PT, R245, R244, PT ;  /* 0x000000f4f500720c */ /* 0x000fe40003f04270 */
[----:B------:R-:W-:Y:S02]  /*14cb0*/  ISETP.GE.AND P1, PT, R199, 0x1, PT ;  /* 0x00000001c700780c */ /* 0x000fe40003f26270 */
[----:B------:R-:W-:Y:S02]  /*14cc0*/  MOV R245, R243 ;  /* 0x000000f300f57202 */ /* 0x000fe40000000f00 */
[----:B------:R-:W-:Y:S01]  /*14cd0*/  SEL R199, R8, RZ, !P1 ;  /* 0x000000ff08c77207 */ /* 0x000fe20004800000 */
[----:B------:R-:W0:Y:S01]  /*14ce0*/  LDGDEPBAR ;  /* 0x00000000000079af */ /* 0x000e220000000000 */
[----:B------:R-:W-:Y:S02]  /*14cf0*/  MOV R8, R0 ;  /* 0x0000000000087202 */ /* 0x000fe40000000f00 */
[----:B-1----:R-:W-:Y:S03]  /*14d00*/  MOV R3, R2 ;  /* 0x0000000200037202 */ /* 0x002fe60000000f00 */
[----:B------:R-:W-:-:S05]  /*14d10*/  @P0 BRA `(.L_x_2350) ;  /* 0xffffce1000000947 */ /* 0x000fca000383ffff */
.L_x_2349:
[----:B------:R-:W-:-:S13]  /*14d20*/  ISETP.GE.AND P0, PT, R243, R232, PT ;  /* 0x000000e8f300720c */ /* 0x000fda0003f06270 */
[----:B------:R-:W-:Y:S05]  /*14d30*/  @!P0 BRA `(.L_x_2351) ;  /* 0x00002d1000008947 */ /* 0x000fea0003800000 */
[----:B------:R-:W-:Y:S02]  /*14d40*/  MOV R3, R0 ;  /* 0x0000000000037202 */ /* 0x000fe40000000f00 */
[----:B------:R-:W-:Y:S02]  /*14d50*/  MOV R9, R2 ;  /* 0x0000000200097202 */ /* 0x000fe40000000f00 */
.L_x_2352:
        /* <DEDUP_REMOVED lines=18> */
[----:B------:R-:W-:Y:S04]  /*14e80*/  @!P0 IADD3 R2, P4, R35, R234, RZ ;  /* 0x000000ea23028210 */ /* 0x000fe80007f9e0ff */
[----:B------:R-:W-:Y:S02]  /*14e90*/  @!P0 IADD3 R0, R25, R0, RZ ;  /* 0x0000000019008210 */ /* 0x000fe40007ffe0ff */
[----:B-1----:R-:W1:Y:S01]  /*14ea0*/  LDSM.16.M88.4 R12, [R202] ;  /* 0x00000000ca0c783b */ /* 0x002e620000000200 */
[----:B------:R-:W-:Y:S02]  /*14eb0*/  @!P0 LEA R172, P6, R2, c[0x0][0x1f8], 0x1 ;  /* 0x00007e0002ac8a11 */ /* 0x000fe400078c08ff */
[----:B------:R-:W-:Y:S02]  /*14ec0*/  @!P0 SHF.L.U64.HI R165, R24, 0x6, R0 ;  /* 0x0000000618a58819 */ /* 0x000fe40000010200 */
[----:B------:R-:W-:Y:S03]  /*14ed0*/  @!P0 MOV R0, c[0x0][0x208] ;  /* 0x0000820000008a02 */ /* 0x000fe60000000f00 */
[----:B------:R-:W2:Y:S01]  /*14ee0*/  LDSM.16.M88.4 R20, [R202+0x800] ;  /* 0x00080000ca14783b */ /* 0x000ea20000000200 */
[C---:B------:R-:W-:Y:S04]  /*14ef0*/  @!P0 LEA R33, P1, R0.reuse, R35, 0x5 ;  /* 0x0000002300218211 */ /* 0x040fe800078228ff */
[----:B------:R-:W-:Y:S02]  /*14f00*/  @!P0 LEA.HI.X R167, R0, R165, R167, 0x5, P1 ;  /* 0x000000a500a78211 */ /* 0x000fe400008f2ca7 */
[----:B------:R-:W-:Y:S01]  /*14f10*/  @!P0 IADD3.X R165, R165, R230, RZ, P4, !PT ;  /* 0x000000e6a5a58210 */ /* 0x000fe200027fe4ff */
[----:B------:R-:W3:Y:S01]  /*14f20*/  LDSM.16.M88.4 R28, [R202+0x1000] ;  /* 0x00100000ca1c783b */ /* 0x000ee20000000200 */
[----:B------:R-:W-:Y:S02]  /*14f30*/  @!P0 ISETP.GE.AND P1, PT, R214, c[0x0][0x1d4], PT ;  /* 0x00007500d6008a0c */ /* 0x000fe40003f26270 */
[----:B------:R-:W-:Y:S01]  /*14f40*/  @!P0 LEA.HI.X R173, R2, c[0x0][0x1fc], R165, 0x1, P6 ;  /* 0x00007f0002ad8a11 */ /* 0x000fe200030f0ca5 */
[----:B------:R-:W-:Y:S01]  /*14f50*/  @!P0 IMAD R2, R233, 0x6000, R10 ;  /* 0x00006000e9028824 */ /* 0x000fe200078e020a */
[----:B------:R-:W-:Y:S03]  /*14f60*/  @!P0 IADD3 R0, P5, R33, R234, RZ ;  /* 0x000000ea21008210 */ /* 0x000fe60007fbe0ff */
[----:B------:R-:W4:Y:S01]  /*14f70*/  LDSM.16.M88.4 R144, [R202+0x1800] ;  /* 0x00180000ca90783b */ /* 0x000f220000000200 */
[----:B------:R-:W-:Y:S02]  /*14f80*/  @!P0 IADD3.X R167, R167, R230, RZ, P5, !PT ;  /* 0x000000e6a7a78210 */ /* 0x000fe40002ffe4ff */
[C---:B------:R-:W-:Y:S04]  /*14f90*/  @!P0 LEA R174, P4, R0.reuse, c[0x0][0x1f8], 0x1 ;  /* 0x00007e0000ae8a11 */ /* 0x040fe800078808ff */
[----:B------:R-:W-:Y:S01]  /*14fa0*/  @!P0 LEA.HI.X R175, R0, c[0x0][0x1fc], R167, 0x1, P4 ;  /* 0x00007f0000af8a11 */ /* 0x000fe200020f0ca7 */
[----:B------:R-:W-:Y:S01]  /*14fb0*/  LDSM.16.M88.4 R148, [R195] ;  /* 0x00000000c394783b */ /* 0x000fe20000000200 */
[----:B------:R-:W-:Y:S01]  /*14fc0*/  IADD3 R0, R201, R202, RZ ;  /* 0x000000cac9007210 */ /* 0x000fe20007ffe0ff */
[C---:B-1----:R-:W-:Y:S06]  /*14fd0*/  HMMA.16816.F32 R4, R36.reuse, R12, RZ ;  /* 0x0000000c2404723c */ /* 0x042fec00000018ff */
[----:B------:R-:W1:Y:S02]  /*14fe0*/  LDSM.16.M88.4 R152, [R8] ;  /* 0x000000000898783b */ /* 0x000e640000000200 */
[C---:B------:R-:W-:Y:S06]  /*14ff0*/  HMMA.16816.F32 R12, R36.reuse, R14, RZ ;  /* 0x0000000e240c723c */ /* 0x040fec00000018ff */
[----:B------:R-:W5:Y:S02]  /*15000*/  LDSM.16.M88.4 R156, [R8+0x800] ;  /* 0x00080000089c783b */ /* 0x000f640000000200 */
[C---:B--2---:R-:W-:Y:S06]  /*15010*/  HMMA.16816.F32 R16, R36.reuse, R20, RZ ;  /* 0x000000142410723c */ /* 0x044fec00000018ff */
[----:B------:R-:W2:Y:S02]  /*15020*/  LDSM.16.M88.4 R160, [R8+0x1000] ;  /* 0x0010000008a0783b */ /* 0x000ea40000000200 */
[C---:B------:R-:W-:Y:S08]  /*15030*/  HMMA.16816.F32 R20, R36.reuse, R22, RZ ;  /* 0x000000162414723c */ /* 0x040ff000000018ff */
[C---:B---3--:R-:W-:Y:S08]  /*15040*/  HMMA.16816.F32 R24, R36.reuse, R28, RZ ;  /* 0x0000001c2418723c */ /* 0x048ff000000018ff */
[C---:B------:R-:W-:Y:S08]  /*15050*/  HMMA.16816.F32 R28, R36.reuse, R30, RZ ;  /* 0x0000001e241c723c */ /* 0x040ff000000018ff */
[C---:B----4-:R-:W-:Y:S08]  /*15060*/  HMMA.16816.F32 R32, R36.reuse, R144, RZ ;  /* 0x000000902420723c */ /* 0x050ff000000018ff */
        /* <DEDUP_REMOVED lines=9> */
[C---:B-----5:R-:W-:Y:S01]  /*15100*/  HMMA.16816.F32 R16, R148.reuse, R156, R16 ;  /* 0x0000009c9410723c */ /* 0x060fe20000001810 */
[----:B------:R1:W-:Y:S07]  /*15110*/  @!P0 LDGSTS.E.BYPASS.LTC128B.128 [R2+0x4000], [R172.64+0x100], !P1 ;  /* 0x04000100ac028fae */ /* 0x0003ee000c901d48 */
[C---:B------:R-:W-:Y:S01]  /*15120*/  HMMA.16816.F32 R20, R148.reuse, R158, R20 ;  /* 0x0000009e9414723c */ /* 0x040fe20000001814 */
[----:B------:R1:W-:Y:S07]  /*15130*/  @!P0 LDGSTS.E.BYPASS.LTC128B.128 [R2+0x1000], [R174.64], !P3 ;  /* 0x01000000ae028fae */ /* 0x0003ee000d901d48 */
[C---:B--2---:R-:W-:Y:S01]  /*15140*/  HMMA.16816.F32 R24, R148.reuse, R160, R24 ;  /* 0x000000a09418723c */ /* 0x044fe20000001818 */
[----:B------:R1:W-:Y:S02]  /*15150*/  @!P0 LDGSTS.E.BYPASS.LTC128B.128 [R2+0x3000], [R174.64+0x80], !P2 ;  /* 0x03000080ae028fae */ /* 0x0003e4000d101d48 */
[C---:B------:R-:W-:Y:S02]  /*15160*/  ISETP.GE.AND P2, PT, R233.reuse, 0x1, PT ;  /* 0x00000001e900780c */ /* 0x040fe40003f46270 */
[----:B------:R-:W-:Y:S03]  /*15170*/  IADD3 R233, R233, 0x1, RZ ;  /* 0x00000001e9e97810 */ /* 0x000fe60007ffe0ff */
        /* <DEDUP_REMOVED lines=171> */
[----:B------:R-:W1:Y:S01]  /*15c30*/  MUFU.TANH R168, R168 ;  /* 0x000000a800a87308 */ /* 0x000e620000002400 */
[----:B------:R-:W-:Y:S01]  /*15c40*/  IMAD R12, R199, 0x6000, RZ ;  /* 0x00006000c70c7824 */ /* 0x000fe200078e02ff */
        /* <DEDUP_REMOVED lines=19> */
[----:B------:R-:W3:Y:S02]  /*15d80*/  MUFU.TANH R149, R20 ;  /* 0x0000001400957308 */ /* 0x000ee40000002400 */
[----:B--2---:R-:W-:Y:S04]  /*15d90*/  FMNMX.FTZ R0, R179, R0, !PT ;  /* 0x00000000b3007209 */ /* 0x004fe80007810000 */
[----:B------:R-:W-:Y:S04]  /*15da0*/  FMNMX.FTZ R0, R151, R0, !PT ;  /* 0x0000000097007209 */ /* 0x000fe80007810000 */
        /* <DEDUP_REMOVED lines=91> */
[----:B------:R-:W-:Y:S01]  /*16360*/  FMUL.FTZ R45, R8, R45 ;  /* 0x0000002d082d7220 */ /* 0x000fe20000410000 */
        /* <DEDUP_REMOVED lines=19> */
[C---:B------:R-:W-:Y:S02]  /*164a0*/  FMUL.FTZ R43, R3.reuse, R43 ;  /* 0x0000002b032b7220 */ /* 0x040fe40000410000 */
[C---:B------:R-:W-:Y:S01]  /*164b0*/  FMUL.FTZ R46, R3.reuse, R46 ;  /* 0x0000002e032e7220 */ /* 0x040fe20000410000 */
[----:B------:R-:W-:Y:S01]  /*164c0*/  MUFU.EX2 R172, R172 ;  /* 0x000000ac00ac7308 */ /* 0x000fe20000000800 */
[----:B------:R-:W-:Y:S01]  /*164d0*/  LDSM.16.MT88.4 R104, [R168+0x2000] ;  /* 0x00200000a868783b */ /* 0x000fe20000004200 */
[----:B------:R-:W-:Y:S02]  /*164e0*/  FMUL.FTZ R47, R3, R47 ;  /* 0x0000002f032f7220 */ /* 0x000fe40000410000 */
[--C-:B------:R-:W-:Y:S02]  /*164f0*/  FFMA.FTZ R185, R148, c[0x0][0x2d0], -R153.reuse ;  /* 0x0000b40094b97a23 */ /* 0x100fe40000010899 */
[--C-:B------:R-:W-:Y:S02]  /*16500*/  FFMA.FTZ R186, R144, c[0x0][0x2d0], -R153.reuse ;  /* 0x0000b40090ba7a23 */ /* 0x100fe40000010899 */
[--C-:B------:R-:W-:Y:S01]  /*16510*/  FFMA.FTZ R190, R165, c[0x0][0x2d0], -R160.reuse ;  /* 0x0000b400a5be7a23 */ /* 0x100fe200000108a0 */
[----:B------:R-:W-:Y:S01]  /*16520*/  LDSM.16.MT88.4 R120, [R168+0x800] ;  /* 0x00080000a878783b */ /* 0x000fe20000004200 */
[----:B------:R-:W3:Y:S01]  /*16530*/  MUFU.EX2 R171, R171 ;  /* 0x000000ab00ab7308 */ /* 0x000ee20000000800 */
[--C-:B------:R-:W-:Y:S02]  /*16540*/  FFMA.FTZ R189, R167, c[0x0][0x2d0], -R160.reuse ;  /* 0x0000b400a7bd7a23 */ /* 0x100fe400000108a0 */
[--C-:B------:R-:W-:Y:S01]  /*16550*/  FFMA.FTZ R202, R163, c[0x0][0x2d0], -R160.reuse ;  /* 0x0000b400a3ca7a23 */ /* 0x100fe200000108a0 */
[----:B----4-:R-:W-:Y:S01]  /*16560*/  F2FP.PACK_AB R133, R173, R174 ;  /* 0x000000aead85723e */ /* 0x010fe200000000ff */
[--C-:B------:R-:W-:Y:S02]  /*16570*/  FFMA.FTZ R191, R166, c[0x0][0x2d0], -R153.reuse ;  /* 0x0000b400a6bf7a23 */ /* 0x100fe40000010899 */
[----:B------:R-:W-:Y:S01]  /*16580*/  LDSM.16.MT88.4 R144, [R9+0x2800] ;  /* 0x002800000990783b */ /* 0x000fe20000004200 */
[--C-:B------:R-:W-:Y:S02]  /*16590*/  FFMA.FTZ R240, R164, c[0x0][0x2d0], -R153.reuse ;  /* 0x0000b400a4f07a23 */ /* 0x100fe40000010899 */
[--C-:B------:R-:W-:Y:S01]  /*165a0*/  FFMA.FTZ R203, R162, c[0x0][0x2d0], -R153.reuse ;  /* 0x0000b400a2cb7a23 */ /* 0x100fe20000010899 */
[----:B------:R-:W-:Y:S01]  /*165b0*/  MUFU.EX2 R180, R180 ;  /* 0x000000b400b47308 */ /* 0x000fe20000000800 */
[--C-:B------:R-:W-:Y:S02]  /*165c0*/  FFMA.FTZ R241, R161, c[0x0][0x2d0], -R160.reuse ;  /* 0x0000b400a1f17a23 */ /* 0x100fe400000108a0 */
[--C-:B------:R-:W-:Y:S01]  /*165d0*/  FFMA.FTZ R242, R159, c[0x0][0x2d0], -R160.reuse ;  /* 0x0000b4009ff27a23 */ /* 0x100fe200000108a0 */
[----:B------:R-:W-:Y:S01]  /*165e0*/  LDSM.16.MT88.4 R148, [R168+0x2800] ;  /* 0x00280000a894783b */ /* 0x000fe20000004200 */
[--C-:B------:R-:W-:Y:S02]  /*165f0*/  FFMA.FTZ R244, R157, c[0x0][0x2d0], -R160.reuse ;  /* 0x0000b4009df47a23 */ /* 0x100fe400000108a0 */
[--C-:B------:R-:W-:Y:S02]  /*16600*/  FFMA.FTZ R246, R158, c[0x0][0x2d0], -R153.reuse ;  /* 0x0000b4009ef67a23 */ /* 0x100fe40000010899 */
[--C-:B------:R-:W-:Y:S01]  /*16610*/  FFMA.FTZ R247, R156, c[0x0][0x2d0], -R153.reuse ;  /* 0x0000b4009cf77a23 */ /* 0x100fe20000010899 */
[----:B------:R-:W-:Y:S01]  /*16620*/  MUFU.EX2 R181, R181 ;  /* 0x000000b500b57308 */ /* 0x000fe20000000800 */
[--C-:B------:R-:W-:Y:S01]  /*16630*/  FFMA.FTZ R248, R154, c[0x0][0x2d0], -R153.reuse ;  /* 0x0000b4009af87a23 */ /* 0x100fe20000010899 */
[----:B------:R-:W-:Y:S01]  /*16640*/  LDSM.16.MT88.4 R156, [R9+0x3800] ;  /* 0x00380000099c783b */ /* 0x000fe20000004200 */
[----:B---3--:R-:W-:Y:S01]  /*16650*/  F2FP.PACK_AB R135, R171, R172 ;  /* 0x000000acab87723e */ /* 0x008fe200000000ff */
[C---:B------:R-:W-:Y:S02]  /*16660*/  FMUL.FTZ R48, R8.reuse, R48 ;  /* 0x0000003008307220 */ /* 0x040fe40000410000 */
[C---:B------:R-:W-:Y:S02]  /*16670*/  FMUL.FTZ R49, R8.reuse, R49 ;  /* 0x0000003108317220 */ /* 0x040fe40000410000 */
[C---:B------:R-:W-:Y:S02]  /*16680*/  FMUL.FTZ R50, R3.reuse, R50 ;  /* 0x0000003203327220 */ /* 0x040fe40000410000 */
[C---:B--2---:R-:W-:Y:S01]  /*16690*/  HMMA.16816.F32 R4, R132.reuse, R16, R4 ;  /* 0x000000108404723c */ /* 0x044fe20000001804 */
[----:B------:R-:W-:Y:S01]  /*166a0*/  LDSM.16.MT88.4 R164, [R169+0x3800] ;  /* 0x00380000a9a4783b */ /* 0x000fe20000004200 */
[----:B------:R-:W-:Y:S03]  /*166b0*/  MUFU.EX2 R182, R182 ;  /* 0x000000b600b67308 */ /* 0x000fe60000000800 */
[C---:B------:R-:W-:Y:S02]  /*166c0*/  FMUL.FTZ R51, R3.reuse, R51 ;  /* 0x0000003303337220 */ /* 0x040fe40000410000 */
[C---:B------:R-:W-:Y:S01]  /*166d0*/  FMUL.FTZ R16, R8.reuse, R124 ;  /* 0x0000007c08107220 */ /* 0x040fe20000410000 */
[C---:B------:R-:W-:Y:S04]  /*166e0*/  HMMA.16816.F32 R12, R132.reuse, R18, R12 ;  /* 0x00000012840c723c */ /* 0x040fe8000000180c */
[C---:B------:R-:W-:Y:S01]  /*166f0*/  FMUL.FTZ R17, R8.reuse, R125 ;  /* 0x0000007d08117220 */ /* 0x040fe20000410000 */
[----:B------:R-:W-:Y:S01]  /*16700*/  MUFU.EX2 R183, R183 ;  /* 0x000000b700b77308 */ /* 0x000fe20000000800 */
[C---:B------:R-:W-:Y:S02]  /*16710*/  FMUL.FTZ R52, R8.reuse, R52 ;  /* 0x0000003408347220 */ /* 0x040fe40000410000 */
[C---:B------:R-:W-:Y:S04]  /*16720*/  FMUL.FTZ R18, R3.reuse, R126 ;  /* 0x0000007e03127220 */ /* 0x040fe80000410000 */
[C---:B------:R-:W-:Y:S02]  /*16730*/  FMUL.FTZ R19, R3.reuse, R127 ;  /* 0x0000007f03137220 */ /* 0x040fe40000410000 */
[----:B------:R-:W2:Y:S01]  /*16740*/  LDSM.16.MT88.4 R124, [R169] ;  /* 0x00000000a97c783b */ /* 0x000ea20000004200 */
[C---:B------:R-:W-:Y:S01]  /*16750*/  FMUL.FTZ R53, R8.reuse, R53 ;  /* 0x0000003508357220 */ /* 0x040fe20000410000 */
[----:B------:R-:W-:Y:S01]  /*16760*/  MUFU.EX2 R184, R184 ;  /* 0x000000b800b87308 */ /* 0x000fe20000000800 */
[C---:B------:R-:W-:Y:S02]  /*16770*/  FMUL.FTZ R54, R3.reuse, R54 ;  /* 0x0000003603367220 */ /* 0x040fe40000410000 */
[C---:B-1----:R-:W-:Y:S03]  /*16780*/  HMMA.16816.F32 R16, R132.reuse, R24, R16 ;  /* 0x000000188410723c */ /* 0x042fe60000001810 */
        /* <DEDUP_REMOVED lines=13> */
[C---:B-----5:R-:W-:Y:S02]  /*16860*/  HMMA.16816.F32 R24, R132.reuse, R32, R24 ;  /* 0x000000208418723c */ /* 0x060fe40000001818 */
[----:B------:R-:W-:Y:S01]  /*16870*/  MUFU.EX2 R190, R190 ;  /* 0x000000be00be7308 */ /* 0x000fe20000000800 */
[C---:B------:R-:W-:Y:S02]  /*16880*/  FMUL.FTZ R60, R8.reuse, R60 ;  /* 0x0000003c083c7220 */ /* 0x040fe40000410000 */
        /* <DEDUP_REMOVED lines=8> */
[----:B------:R-:W3:Y:S01]  /*16910*/  LDSM.16.MT88.4 R108, [R9+0x2000] ;  /* 0x00200000096c783b */ /* 0x000ee20000004200 */
[C---:B------:R-:W-:Y:S01]  /*16920*/  FMUL.FTZ R63, R3.reuse, R63 ;  /* 0x0000003f033f7220 */ /* 0x040fe20000410000 */
[----:B------:R-:W-:Y:S01]  /*16930*/  MUFU.EX2 R202, R202 ;  /* 0x000000ca00ca7308 */ /* 0x000fe20000000800 */
[C---:B------:R-:W-:Y:S02]  /*16940*/  FMUL.FTZ R64, R8.reuse, R64 ;  /* 0x0000004008407220 */ /* 0x040fe40000410000 */
[C---:B--2---:R-:W-:Y:S03]  /*16950*/  HMMA.16816.F32 R32, R132.reuse, R124, R32 ;  /* 0x0000007c8420723c */ /* 0x044fe60000001820 */
[C---:B------:R-:W-:Y:S02]  /*16960*/  FMUL.FTZ R65, R8.reuse, R65 ;  /* 0x0000004108417220 */ /* 0x040fe40000410000 */
[C---:B------:R-:W-:Y:S02]  /*16970*/  FMUL.FTZ R66, R3.reuse, R66 ;  /* 0x0000004203427220 */ /* 0x040fe40000410000 */
[C---:B------:R-:W-:Y:S01]  /*16980*/  FMUL.FTZ R67, R3.reuse, R67 ;  /* 0x0000004303437220 */ /* 0x040fe20000410000 */
[C---:B------:R-:W-:Y:S01]  /*16990*/  HMMA.16816.F32 R36, R132.reuse, R126, R36 ;  /* 0x0000007e8424723c */ /* 0x040fe20000001824 */
[----:B------:R-:W-:Y:S01]  /*169a0*/  LDSM.16.MT88.4 R124, [R169+0x800] ;  /* 0x00080000a97c783b */ /* 0x000fe20000004200 */
[----:B------:R-:W-:Y:S02]  /*169b0*/  MUFU.EX2 R191, R191 ;  /* 0x000000bf00bf7308 */ /* 0x000fe40000000800 */
[C---:B------:R-:W-:Y:S02]  /*169c0*/  FMUL.FTZ R68, R8.reuse, R68 ;  /* 0x0000004408447220 */ /* 0x040fe40000410000 */
[C---:B------:R-:W-:Y:S02]  /*169d0*/  FMUL.FTZ R69, R8.reuse, R69 ;  /* 0x0000004508457220 */ /* 0x040fe40000410000 */
[C---:B-1----:R-:W-:Y:S04]  /*169e0*/  HMMA.16816.F32 R40, R132.reuse, R116, R40 ;  /* 0x000000748428723c */ /* 0x042fe80000001828 */
[C---:B------:R-:W-:Y:S01]  /*169f0*/  FMUL.FTZ R70, R3.reuse, R70 ;  /* 0x0000004603467220 */ /* 0x040fe20000410000 */
[----:B------:R-:W-:Y:S01]  /*16a00*/  MUFU.EX2 R240, R240 ;  /* 0x000000f000f07308 */ /* 0x000fe20000000800 */
[C---:B------:R-:W-:Y:S02]  /*16a10*/  FMUL.FTZ R71, R3.reuse, R71 ;  /* 0x0000004703477220 */ /* 0x040fe40000410000 */
[C---:B------:R-:W-:Y:S01]  /*16a20*/  HMMA.16816.F32 R44, R132.reuse, R118, R44 ;  /* 0x00000076842c723c */ /* 0x040fe2000000182c */
[----:B------:R-:W-:Y:S03]  /*16a30*/  LDSM.16.MT88.4 R116, [R170+0x800] ;  /* 0x00080000aa74783b */ /* 0x000fe60000004200 */
[C---:B------:R-:W-:Y:S02]  /*16a40*/  FMUL.FTZ R72, R8.reuse, R72 ;  /* 0x0000004808487220 */ /* 0x040fe40000410000 */
[C---:B------:R-:W-:Y:S01]  /*16a50*/  FMUL.FTZ R73, R8.reuse, R73 ;  /* 0x0000004908497220 */ /* 0x040fe20000410000 */
[----:B------:R-:W-:Y:S01]  /*16a60*/  MUFU.EX2 R203, R203 ;  /* 0x000000cb00cb7308 */ /* 0x000fe20000000800 */
[C---:B------:R-:W-:Y:S01]  /*16a70*/  FMUL.FTZ R74, R3.reuse, R74 ;  /* 0x0000004a034a7220 */ /* 0x040fe20000410000 */
[C---:B---3--:R-:W-:Y:S03]  /*16a80*/  HMMA.16816.F32 R48, R132.reuse, R108, R48 ;  /* 0x0000006c8430723c */ /* 0x048fe60000001830 */
[C---:B------:R-:W-:Y:S02]  /*16a90*/  FMUL.FTZ R75, R3.reuse, R75 ;  /* 0x0000004b034b7220 */ /* 0x040fe40000410000 */
[C---:B------:R-:W-:Y:S03]  /*16aa0*/  FMUL.FTZ R76, R8.reuse, R76 ;  /* 0x0000004c084c7220 */ /* 0x040fe60000410000 */
[----:B------:R-:W-:Y:S01]  /*16ab0*/  MUFU.EX2 R241, R241 ;  /* 0x000000f100f17308 */ /* 0x000fe20000000800 */
[C---:B------:R-:W-:Y:S01]  /*16ac0*/  FMUL.FTZ R77, R8.reuse, R77 ;  /* 0x0000004d084d7220 */ /* 0x040fe20000410000 */
[C---:B------:R-:W-:Y:S01]  /*16ad0*/  HMMA.16816.F32 R52, R132.reuse, R110, R52 ;  /* 0x0000006e8434723c */ /* 0x040fe20000001834 */
[----:B------:R-:W1:Y:S02]  /*16ae0*/  LDSM.16.MT88.4 R108, [R170+0x4000] ;  /* 0x00400000aa6c783b */ /* 0x000e640000004200 */
[C---:B------:R-:W-:Y:S02]  /*16af0*/  FMUL.FTZ R78, R3.reuse, R78 ;  /* 0x0000004e034e7220 */ /* 0x040fe40000410000 */
[C---:B------:R-:W-:Y:S03]  /*16b00*/  FMUL.FTZ R79, R3.reuse, R79 ;  /* 0x0000004f034f7220 */ /* 0x040fe60000410000 */
[C---:B------:R-:W-:Y:S01]  /*16b10*/  HMMA.16816.F32 R56, R132.reuse, R104, R56 ;  /* 0x000000688438723c */ /* 0x040fe20000001838 */
[----:B------:R-:W-:Y:S03]  /*16b20*/  MUFU.EX2 R242, R242 ;  /* 0x000000f200f27308 */ /* 0x000fe60000000800 */
[C---:B------:R-:W-:Y:S02]  /*16b30*/  FMUL.FTZ R88, R8.reuse, R88 ;  /* 0x0000005808587220 */ /* 0x040fe40000410000 */
[C---:B------:R-:W-:Y:S02]  /*16b40*/  FMUL.FTZ R89, R8.reuse, R89 ;  /* 0x0000005908597220 */ /* 0x040fe40000410000 */
[C---:B------:R-:W-:Y:S01]  /*16b50*/  HMMA.16816.F32 R60, R132.reuse, R106, R60 ;  /* 0x0000006a843c723c */ /* 0x040fe2000000183c */
[----:B------:R-:W2:Y:S02]  /*16b60*/  LDSM.16.MT88.4 R104, [R9+0x4000] ;  /* 0x004000000968783b */ /* 0x000ea40000004200 */
[----:B------:R-:W-:Y:S01]  /*16b70*/  MUFU.EX2 R244, R244 ;  /* 0x000000f400f47308 */ /* 0x000fe20000000800 */
[C---:B------:R-:W-:Y:S02]  /*16b80*/  FMUL.FTZ R90, R3.reuse, R90 ;  /* 0x0000005a035a7220 */ /* 0x040fe40000410000 */
[----:B------:R-:W-:Y:S02]  /*16b90*/  FMUL.FTZ R91, R3, R91 ;  /* 0x0000005b035b7220 */ /* 0x000fe40000410000 */
[C---:B------:R-:W-:Y:S04]  /*16ba0*/  HMMA.16816.F32 R64, R132.reuse, R112, R64 ;  /* 0x000000708440723c */ /* 0x040fe80000001840 */
[--C-:B------:R-:W-:Y:S01]  /*16bb0*/  FFMA.FTZ R179, R179, c[0x0][0x2d0], -R160.reuse ;  /* 0x0000b400b3b37a23 */ /* 0x100fe200000108a0 */
[----:B------:R-:W-:Y:S01]  /*16bc0*/  MUFU.EX2 R246, R246 ;  /* 0x000000f600f67308 */ /* 0x000fe20000000800 */
[C---:B------:R-:W-:Y:S02]  /*16bd0*/  FMUL.FTZ R92, R8.reuse, R92 ;  /* 0x0000005c085c7220 */ /* 0x040fe40000410000 */
[C---:B------:R-:W-:Y:S01]  /*16be0*/  HMMA.16816.F32 R68, R132.reuse, R114, R68 ;  /* 0x000000728444723c */ /* 0x040fe20000001844 */
[----:B------:R-:W3:Y:S03]  /*16bf0*/  LDSM.16.MT88.4 R112, [R168+0x4000] ;  /* 0x00400000a870783b */ /* 0x000ee60000004200 */
[C---:B------:R-:W-:Y:S02]  /*16c00*/  FMUL.FTZ R93, R8.reuse, R93 ;  /* 0x0000005d085d7220 */ /* 0x040fe40000410000 */
[C---:B------:R-:W-:Y:S01]  /*16c10*/  FMUL.FTZ R94, R3.reuse, R94 ;  /* 0x0000005e035e7220 */ /* 0x040fe20000410000 */
[----:B------:R-:W4:Y:S01]  /*16c20*/  MUFU.EX2 R179, R179 ;  /* 0x000000b300b37308 */ /* 0x000f220000000800 */
[C---:B------:R-:W-:Y:S01]  /*16c30*/  FMUL.FTZ R95, R3.reuse, R95 ;  /* 0x0000005f035f7220 */ /* 0x040fe20000410000 */
[C---:B-1----:R-:W-:Y:S03]  /*16c40*/  HMMA.16816.F32 R72, R132.reuse, R108, R72 ;  /* 0x0000006c8448723c */ /* 0x042fe60000001848 */
[C---:B------:R-:W-:Y:S02]  /*16c50*/  FMUL.FTZ R96, R8.reuse, R96 ;  /* 0x0000006008607220 */ /* 0x040fe40000410000 */
[C---:B------:R-:W-:Y:S02]  /*16c60*/  FMUL.FTZ R97, R8.reuse, R97 ;  /* 0x0000006108617220 */ /* 0x040fe40000410000 */
[C---:B------:R-:W-:Y:S01]  /*16c70*/  FMUL.FTZ R98, R3.reuse, R98 ;  /* 0x0000006203627220 */ /* 0x040fe20000410000 */
[C---:B------:R-:W-:Y:S01]  /*16c80*/  HMMA.16816.F32 R76, R132.reuse, R110, R76 ;  /* 0x0000006e844c723c */ /* 0x040fe2000000184c */
[----:B------:R-:W1:Y:S01]  /*16c90*/  LDSM.16.MT88.4 R108, [R169+0x4000] ;  /* 0x00400000a96c783b */ /* 0x000e620000004200 */
[----:B------:R-:W5:Y:S02]  /*16ca0*/  MUFU.EX2 R247, R247 ;  /* 0x000000f700f77308 */ /* 0x000f640000000800 */
[C---:B------:R-:W-:Y:S02]  /*16cb0*/  FMUL.FTZ R80, R8.reuse, R80 ;  /* 0x0000005008507220 */ /* 0x040fe40000410000 */
[C---:B------:R-:W-:Y:S02]  /*16cc0*/  FMUL.FTZ R81, R8.reuse, R81 ;  /* 0x0000005108517220 */ /* 0x040fe40000410000 */
[C---:B------:R-:W-:Y:S04]  /*16cd0*/  FMUL.FTZ R82, R3.reuse, R82 ;  /* 0x0000005203527220 */ /* 0x040fe80000410000 */
[C---:B------:R-:W-:Y:S01]  /*16ce0*/  FMUL.FTZ R83, R3.reuse, R83 ;  /* 0x0000005303537220 */ /* 0x040fe20000410000 */
[----:B------:R-:W-:Y:S01]  /*16cf0*/  MUFU.EX2 R248, R248 ;  /* 0x000000f800f87308 */ /* 0x000fe20000000800 */
[C---:B------:R-:W-:Y:S02]  /*16d00*/  FMUL.FTZ R99, R3.reuse, R99 ;  /* 0x0000006303637220 */ /* 0x040fe40000410000 */
[C---:B------:R-:W-:Y:S02]  /*16d10*/  FMUL.FTZ R100, R8.reuse, R100 ;  /* 0x0000006408647220 */ /* 0x040fe40000410000 */
[C---:B------:R-:W-:Y:S01]  /*16d20*/  FMUL.FTZ R101, R8.reuse, R101 ;  /* 0x0000006508657220 */ /* 0x040fe20000410000 */
[C---:B--2---:R-:W-:Y:S03]  /*16d30*/  HMMA.16816.F32 R80, R132.reuse, R104, R80 ;  /* 0x000000688450723c */ /* 0x044fe60000001850 */
[C---:B------:R-:W-:Y:S02]  /*16d40*/  FMUL.FTZ R84, R8.reuse, R84 ;  /* 0x0000005408547220 */ /* 0x040fe40000410000 */
[----:B------:R-:W-:Y:S02]  /*16d50*/  FMUL.FTZ R85, R8, R85 ;  /* 0x0000005508557220 */ /* 0x000fe40000410000 */
[C---:B------:R-:W-:Y:S01]  /*16d60*/  FMUL.FTZ R86, R3.reuse, R86 ;  /* 0x0000005603567220 */ /* 0x040fe20000410000 */
[----:B----4-:R-:W-:Y:S01]  /*16d70*/  F2FP.PACK_AB R104, R180, R179 ;  /* 0x000000b3b468723e */ /* 0x010fe200000000ff */
[C---:B------:R-:W-:Y:S03]  /*16d80*/  FMUL.FTZ R87, R3.reuse, R87 ;  /* 0x0000005703577220 */ /* 0x040fe60000410000 */
[C---:B------:R-:W-:Y:S01]  /*16d90*/  FMUL.FTZ R102, R3.reuse, R102 ;  /* 0x0000006603667220 */ /* 0x040fe20000410000 */
[----:B------:R-:W-:Y:S01]  /*16da0*/  F2FP.PACK_AB R105, R184, R183 ;  /* 0x000000b7b869723e */ /* 0x000fe200000000ff */
[----:B------:R-:W-:Y:S02]  /*16db0*/  FMUL.FTZ R103, R3, R103 ;  /* 0x0000006703677220 */ /* 0x000fe40000410000 */
[C---:B------:R-:W-:Y:S03]  /*16dc0*/  HMMA.16816.F32 R84, R132.reuse, R106, R84 ;  /* 0x0000006a8454723c */ /* 0x040fe60000001854 */
[--C-:B------:R-:W-:Y:S02]  /*16dd0*/  FFMA.FTZ R187, R187, c[0x0][0x2d0], -R160.reuse ;  /* 0x0000b400bbbb7a23 */ /* 0x100fe400000108a0 */
[----:B------:R-:W-:Y:S02]  /*16de0*/  FFMA.FTZ R160, R155, c[0x0][0x2d0], -R160 ;  /* 0x0000b4009ba07a23 */ /* 0x000fe400000108a0 */
[----:B------:R-:W-:Y:S01]  /*16df0*/  F2FP.PACK_AB R106, R182, R181 ;  /* 0x000000b5b66a723e */ /* 0x000fe200000000ff */
[C---:B---3--:R-:W-:Y:S01]  /*16e00*/  HMMA.16816.F32 R88, R132.reuse, R112, R88 ;  /* 0x000000708458723c */ /* 0x048fe20000001858 */
[----:B------:R2:W3:Y:S03]  /*16e10*/  MUFU.EX2 R245, R160 ;  /* 0x000000a000f57308 */ /* 0x0004e60000000800 */
[----:B------:R-:W-:Y:S01]  /*16e20*/  F2FP.PACK_AB R107, R186, R185 ;  /* 0x000000b9ba6b723e */ /* 0x000fe200000000ff */
[--C-:B------:R-:W-:Y:S02]  /*16e30*/  FFMA.FTZ R188, R188, c[0x0][0x2d0], -R153.reuse ;  /* 0x0000b400bcbc7a23 */ /* 0x100fe40000010899 */
[----:B------:R-:W-:Y:S01]  /*16e40*/  FFMA.FTZ R153, R152, c[0x0][0x2d0], -R153 ;  /* 0x0000b40098997a23 */ /* 0x000fe20000010899 */
[C---:B------:R-:W-:Y:S01]  /*16e50*/  HMMA.16816.F32 R92, R132.reuse, R114, R92 ;  /* 0x00000072845c723c */ /* 0x040fe2000000185c */
[----:B------:R-:W4:Y:S02]  /*16e60*/  LDSM.16.MT88.4 R112, [R9+0x800] ;  /* 0x000800000970783b */ /* 0x000f240000004200 */
[----:B------:R3:W3:Y:S01]  /*16e70*/  MUFU.EX2 R249, R153 ;  /* 0x0000009900f97308 */ /* 0x0006e20000000800 */
[----:B------:R-:W-:Y:S02]  /*16e80*/  FFMA.FTZ R178, R8, R239, R178 ;  /* 0x000000ef08b27223 */ /* 0x000fe400000100b2 */
[----:B------:R-:W-:Y:S02]  /*16e90*/  FFMA.FTZ R174, R3, R238, R174 ;  /* 0x000000ee03ae7223 */ /* 0x000fe400000100ae */
[C---:B-1----:R-:W-:Y:S04]  /*16ea0*/  HMMA.16816.F32 R96, R132.reuse, R108, R96 ;  /* 0x0000006c8460723c */ /* 0x042fe80000001860 */
[----:B------:R-:W-:Y:S01]  /*16eb0*/  FADD.FTZ R177, R177, R178 ;  /* 0x000000b2b1b17221 */ /* 0x000fe20000010000 */
[----:B------:R-:W1:Y:S01]  /*16ec0*/  MUFU.EX2 R187, R187 ;  /* 0x000000bb00bb7308 */ /* 0x000e620000000800 */
[----:B------:R-:W-:Y:S02]  /*16ed0*/  FADD.FTZ R173, R173, R174 ;  /* 0x000000aeadad7221 */ /* 0x000fe40000010000 */
[----:B------:R-:W-:Y:S01]  /*16ee0*/  HMMA.16816.F32 R100, R132, R110, R100 ;  /* 0x0000006e8464723c */ /* 0x000fe20000001864 */
[----:B------:R-:W1:Y:S03]  /*16ef0*/  LDSM.16.MT88.4 R108, [R169+0x2800] ;  /* 0x00280000a96c783b */ /* 0x000e660000004200 */
[----:B------:R-:W-:Y:S02]  /*16f00*/  FADD.FTZ R176, R176, R177 ;  /* 0x000000b1b0b07221 */ /* 0x000fe40000010000 */
[----:B------:R-:W-:Y:S01]  /*16f10*/  FADD.FTZ R172, R172, R173 ;  /* 0x000000adacac7221 */ /* 0x000fe20000010000 */
[----:B------:R-:W1:Y:S01]  /*16f20*/  MUFU.EX2 R188, R188 ;  /* 0x000000bc00bc7308 */ /* 0x000e620000000800 */
[C---:B------:R-:W-:Y:S01]  /*16f30*/  HMMA.16816.F32 R4, R104.reuse, R116, R4 ;  /* 0x000000746804723c */ /* 0x040fe20000001804 */
[----:B--2---:R-:W-:Y:S04]  /*16f40*/  LDSM.16.MT88.4 R160, [R168+0x3800] ;  /* 0x00380000a8a0783b */ /* 0x004fe80000004200 */
[----:B------:R-:W-:Y:S02]  /*16f50*/  FADD.FTZ R176, R175, R176 ;  /* 0x000000b0afb07221 */ /* 0x000fe40000010000 */
[----:B------:R-:W-:Y:S01]  /*16f60*/  FADD.FTZ R172, R171, R172 ;  /* 0x000000acabac7221 */ /* 0x000fe20000010000 */
[C---:B------:R-:W-:Y:S01]  /*16f70*/  HMMA.16816.F32 R12, R104.reuse, R118, R12 ;  /* 0x00000076680c723c */ /* 0x040fe2000000180c */
[----:B------:R-:W-:Y:S03]  /*16f80*/  LDSM.16.MT88.4 R116, [R9+0x4800] ;  /* 0x004800000974783b */ /* 0x000fe60000004200 */
[----:B------:R-:W-:Y:S02]  /*16f90*/  FADD.FTZ R179, R179, R176 ;  /* 0x000000b0b3b37221 */ /* 0x000fe40000010000 */
[----:B------:R-:W-:Y:S02]  /*16fa0*/  FADD.FTZ R183, R183, R172 ;  /* 0x000000acb7b77221 */ /* 0x000fe40000010000 */
[----:B------:R-:W-:Y:S01]  /*16fb0*/  FADD.FTZ R180, R180, R179 ;  /* 0x000000b3b4b47221 */ /* 0x000fe20000010000 */
[C---:B----4-:R-:W-:Y:S01]  /*16fc0*/  HMMA.16816.F32 R16, R104.reuse, R112, R16 ;  /* 0x000000706810723c */ /* 0x050fe20000001810 */
[----:B---3--:R-:W-:Y:S02]  /*16fd0*/  LDSM.16.MT88.4 R152, [R170+0x3800] ;  /* 0x00380000aa98783b */ /* 0x008fe40000004200 */
[----:B------:R-:W-:Y:S02]  /*16fe0*/  FADD.FTZ R184, R184, R183 ;  /* 0x000000b7b8b87221 */ /* 0x000fe40000010000 */
[----:B------:R-:W-:Y:S02]  /*16ff0*/  FADD.FTZ R181, R181, R180 ;  /* 0x000000b4b5b57221 */ /* 0x000fe40000010000 */
[----:B------:R-:W-:Y:S01]  /*17000*/  FADD.FTZ R185, R185, R184 ;  /* 0x000000b8b9b97221 */ /* 0x000fe20000010000 */
[C---:B------:R-:W-:Y:S01]  /*17010*/  HMMA.16816.F32 R20, R104.reuse, R114, R20 ;  /* 0x000000726814723c */ /* 0x040fe20000001814 */
[----:B------:R-:W2:Y:S03]  /*17020*/  LDSM.16.MT88.4 R112, [R170+0x4800] ;  /* 0x00480000aa70783b */ /* 0x000ea60000004200 */
[----:B------:R-:W-:Y:S02]  /*17030*/  FADD.FTZ R182, R182, R181 ;  /* 0x000000b5b6b67221 */ /* 0x000fe40000010000 */
[----:B------:R-:W-:Y:S02]  /*17040*/  FADD.FTZ R186, R186, R185 ;  /* 0x000000b9baba7221 */ /* 0x000fe40000010000 */
[C---:B------:R-:W-:Y:S08]  /*17050*/  HMMA.16816.F32 R24, R104.reuse, R120, R24 ;  /* 0x000000786818723c */ /* 0x040ff00000001818 */
[C---:B------:R-:W-:Y:S01]  /*17060*/  HMMA.16816.F32 R28, R104.reuse, R122, R28 ;  /* 0x0000007a681c723c */ /* 0x040fe2000000181c */
[----:B------:R-:W3:Y:S07]  /*17070*/  LDSM.16.MT88.4 R120, [R168+0x4800] ;  /* 0x00480000a878783b */ /* 0x000eee0000004200 */
[C---:B------:R-:W-:Y:S08]  /*17080*/  HMMA.16816.F32 R32, R104.reuse, R124, R32 ;  /* 0x0000007c6820723c */ /* 0x040ff00000001820 */
[C---:B------:R-:W-:Y:S01]  /*17090*/  HMMA.16816.F32 R36, R104.reuse, R126, R36 ;  /* 0x0000007e6824723c */ /* 0x040fe20000001824 */
[----:B------:R-:W-:Y:S07]  /*170a0*/  LDSM.16.MT88.4 R124, [R169+0x1000] ;  /* 0x00100000a97c783b */ /* 0x000fee0000004200 */
[C---:B------:R-:W-:Y:S08]  /*170b0*/  HMMA.16816.F32 R40, R104.reuse, R128, R40 ;  /* 0x000000806828723c */ /* 0x040ff00000001828 */
[C---:B------:R-:W-:Y:S01]  /*170c0*/  HMMA.16816.F32 R44, R104.reuse, R130, R44 ;  /* 0x00000082682c723c */ /* 0x040fe2000000182c */
[----:B------:R-:W-:Y:S07]  /*170d0*/  LDSM.16.MT88.4 R128, [R9+0x3000] ;  /* 0x003000000980783b */ /* 0x000fee0000004200 */
[C---:B------:R-:W-:Y:S07]  /*170e0*/  HMMA.16816.F32 R48, R104.reuse, R144, R48 ;  /* 0x000000906830723c */ /* 0x040fee0000001830 */
[----:B------:R-:W-:Y:S01]  /*170f0*/  F2FP.PACK_AB R144, R242, R241 ;  /* 0x000000f1f290723e */ /* 0x000fe200000000ff */
[C---:B------:R-:W-:Y:S04]  /*17100*/  HMMA.16816.F32 R52, R104.reuse, R146, R52 ;  /* 0x000000926834723c */ /* 0x040fe80000001834 */
[----:B-----5:R-:W-:Y:S03]  /*17110*/  F2FP.PACK_AB R145, R247, R246 ;  /* 0x000000f6f791723e */ /* 0x020fe600000000ff */
[----:B------:R-:W-:Y:S01]  /*17120*/  F2FP.PACK_AB R146, R245, R244 ;  /* 0x000000f4f592723e */ /* 0x000fe200000000ff */
        /* <DEDUP_REMOVED lines=72> */
[C---:B------:R-:W-:Y:S01]  /*175b0*/  HMMA.16816.F32 R132, R144.reuse, R128, R4 ;  /* 0x000000809084723c */ /* 0x040fe20000001804 */
[----:B------:R-:W2:Y:S07]  /*175c0*/  LDSM.16.MT88.4 R4, [R170+0x5800] ;  /* 0x00580000aa04783b */ /* 0x000eae0000004200 */
[C---:B------:R-:W-:Y:S01]  /*175d0*/  HMMA.16816.F32 R128, R144.reuse, R130, R12 ;  /* 0x000000829080723c */ /* 0x040fe2000000180c */
[----:B------:R4:W5:Y:S07]  /*175e0*/  LDSM.16.MT88.4 R12, [R9+0x5800] ;  /* 0x00580000090c783b */ /* 0x00096e0000004200 */
[C---:B---3--:R-:W-:Y:S01]  /*175f0*/  HMMA.16816.F32 R124, R144.reuse, R120, R16 ;  /* 0x00000078907c723c */ /* 0x048fe20000001810 */
[----:B------:R-:W3:Y:S07]  /*17600*/  LDSM.16.MT88.4 R16, [R168+0x5800] ;  /* 0x00580000a810783b */ /* 0x000eee0000004200 */
[C---:B------:R-:W-:Y:S07]  /*17610*/  HMMA.16816.F32 R120, R144.reuse, R122, R20 ;  /* 0x0000007a9078723c */ /* 0x040fee0000001814 */
[----:B------:R-:W-:Y:S01]  /*17620*/  IADD3 R21, R243, -0x2, RZ ;  /* 0xfffffffef3157810 */ /* 0x000fe20007ffe0ff */
[C---:B-1----:R-:W-:Y:S03]  /*17630*/  HMMA.16816.F32 R116, R144.reuse, R108, R24 ;  /* 0x0000006c9074723c */ /* 0x042fe60000001818 */
[C---:B------:R-:W-:Y:S05]  /*17640*/  ISETP.GE.AND P0, PT, R21.reuse, R232, PT ;  /* 0x000000e81500720c */ /* 0x040fea0003f06270 */
[C---:B------:R-:W-:Y:S08]  /*17650*/  HMMA.16816.F32 R112, R144.reuse, R110, R28 ;  /* 0x0000006e9070723c */ /* 0x040ff0000000181c */
[C---:B------:R-:W-:Y:S03]  /*17660*/  HMMA.16816.F32 R108, R144.reuse, R148, R32 ;  /* 0x00000094906c723c */ /* 0x040fe60000001820 */
[----:B------:R-:W-:Y:S01]  /*17670*/  @P0 ISETP.GE.AND P3, PT, R228, c[0x0][0x1d4], PT ;  /* 0x00007500e4000a0c */ /* 0x000fe20003f66270 */
[C---:B----4-:R-:W-:Y:S04]  /*17680*/  @P0 IMAD.WIDE.U32 R8, R21.reuse, c[0x0][0x1e0], RZ ;  /* 0x0000780015080a25 */ /* 0x050fe800078e00ff */
[C---:B------:R-:W-:Y:S04]  /*17690*/  HMMA.16816.F32 R104, R144.reuse, R150, R36 ;  /* 0x000000969068723c */ /* 0x040fe80000001824 */
[----:B------:R-:W-:Y:S04]  /*176a0*/  @P0 SHF.L.U32 R3, R8, 0x6, RZ ;  /* 0x0000000608030819 */ /* 0x000fe800000006ff */
        /* <DEDUP_REMOVED lines=12> */
[----:B------:R-:W-:Y:S01]  /*17770*/  @P0 IMAD R4, R21, c[0x0][0x1e4], R4 ;  /* 0x0000790015040a24 */ /* 0x000fe200078e0204 */
[C---:B-----5:R-:W-:Y:S04]  /*17780*/  HMMA.16816.F32 R80, R144.reuse, R12, R80 ;  /* 0x0000000c9050723c */ /* 0x060fe80000001850 */
[----:B------:R-:W-:Y:S02]  /*17790*/  @P0 IADD3 R9, R9, R4, RZ ;  /* 0x0000000409090210 */ /* 0x000fe40007ffe0ff */
[----:B------:R-:W1:Y:S01]  /*177a0*/  LDSM.16.MT88.4 R4, [R169+0x5800] ;  /* 0x00580000a904783b */ /* 0x000e620000004200 */
[----:B------:R-:W-:Y:S01]  /*177b0*/  @P0 MOV R12, c[0x0][0x1e4] ;  /* 0x00007900000c0a02 */ /* 0x000fe20000000f00 */
[C---:B------:R-:W-:Y:S04]  /*177c0*/  HMMA.16816.F32 R84, R144.reuse, R14, R84 ;  /* 0x0000000e9054723c */ /* 0x040fe80000001854 */
[----:B------:R-:W-:Y:S02]  /*177d0*/  @P0 SHF.L.U64.HI R8, R8, 0x6, R9 ;  /* 0x0000000608080819 */ /* 0x000fe40000010209 */
[----:B------:R-:W-:Y:S02]  /*177e0*/  @P0 MOV R9, c[0x0][0x1e0] ;  /* 0x0000780000090a02 */ /* 0x000fe40000000f00 */
[C---:B---3--:R-:W-:Y:S04]  /*177f0*/  HMMA.16816.F32 R88, R144.reuse, R16, R88 ;  /* 0x000000109058723c */ /* 0x048fe80000001858 */
[C---:B------:R-:W-:Y:S04]  /*17800*/  @P0 LEA R13, P1, R9.reuse, R3, 0x5 ;  /* 0x00000003090d0211 */ /* 0x040fe800078228ff */
[----:B------:R-:W-:Y:S01]  /*17810*/  @P0 LEA.HI.X R12, R9, R8, R12, 0x5, P1 ;  /* 0x00000008090c0211 */ /* 0x000fe200008f2c0c */
[C---:B------:R-:W-:Y:S03]  /*17820*/  HMMA.16816.F32 R92, R144.reuse, R18, R92 ;  /* 0x00000012905c723c */ /* 0x040fe6000000185c */
[----:B------:R-:W-:Y:S02]  /*17830*/  P2R R9, PR, RZ, 0x4 ;  /* 0x00000004ff097803 */ /* 0x000fe40000000000 */
[-C--:B------:R-:W-:Y:S02]  /*17840*/  @P0 IADD3 R13, P5, R13, R236.reuse, RZ ;  /* 0x000000ec0d0d0210 */ /* 0x080fe40007fbe0ff */
[----:B------:R-:W-:Y:S02]  /*17850*/  @P0 IADD3 R3, P1, R3, R236, RZ ;  /* 0x000000ec03030210 */ /* 0x000fe40007f3e0ff */
[-C--:B------:R-:W-:Y:S02]  /*17860*/  @P0 IADD3.X R12, R12, R231.reuse, RZ, P5, !PT ;  /* 0x000000e70c0c0210 */ /* 0x080fe40002ffe4ff */
[----:B------:R-:W-:Y:S02]  /*17870*/  ISETP.NE.AND P5, PT, R9, RZ, PT ;  /* 0x000000ff0900720c */ /* 0x000fe40003fa5270 */
[----:B------:R-:W-:Y:S02]  /*17880*/  @P0 LEA R16, P6, R3, c[0x0][0x1c8], 0x1 ;  /* 0x0000720003100a11 */ /* 0x000fe400078c08ff */
[----:B------:R-:W-:Y:S02]  /*17890*/  SEL R233, R233, RZ, !P5 ;  /* 0x000000ffe9e97207 */ /* 0x000fe40006800000 */
[----:B------:R-:W-:Y:S02]  /*178a0*/  @P0 IADD3.X R14, R8, R231, RZ, P1, !PT ;  /* 0x000000e7080e0210 */ /* 0x000fe40000ffe4ff */
[----:B------:R-:W-:Y:S02]  /*178b0*/  @P0 ISETP.GE.AND P2, PT, R215, c[0x0][0x1d4], PT ;  /* 0x00007500d7000a0c */ /* 0x000fe40003f46270 */
[----:B------:R-:W-:Y:S01]  /*178c0*/  @P0 LEA.HI.X R17, R3, c[0x0][0x1cc], R14, 0x1, P6 ;  /* 0x0000730003110a11 */ /* 0x000fe200030f0c0e */
[----:B------:R-:W-:Y:S01]  /*178d0*/  @P0 IMAD R3, R233, 0x6000, R11 ;  /* 0x00006000e9030824 */ /* 0x000fe200078e020b */
[----:B------:R-:W-:Y:S01]  /*178e0*/  @P0 ISETP.GE.AND P1, PT, R214, c[0x0][0x1d4], PT ;  /* 0x00007500d6000a0c */ /* 0x000fe20003f26270 */
[C---:B-1----:R-:W-:Y:S03]  /*178f0*/  HMMA.16816.F32 R96, R144.reuse, R4, R96 ;  /* 0x000000049060723c */ /* 0x042fe60000001860 */
[----:B------:R-:W-:Y:S01]  /*17900*/  @!PT LDS RZ, [RZ] ;  /* 0x00000000fffff984 */ /* 0x000fe20000000800 */
[----:B------:R-:W-:Y:S01]  /*17910*/  @!PT LDS RZ, [RZ] ;  /* 0x00000000fffff984 */ /* 0x000fe20000000800 */
[----:B------:R-:W-:Y:S01]  /*17920*/  @!PT LDS RZ, [RZ] ;  /* 0x00000000fffff984 */ /* 0x000fe20000000800 */
[----:B------:R1:W-:Y:S01]  /*17930*/  @P0 LDGSTS.E.BYPASS.LTC128B.128 [R3], [R16.64], !P3 ;  /* 0x0000000010030fae */ /* 0x0003e2000d901d48 */
[C---:B------:R-:W-:Y:S04]  /*17940*/  @P0 LEA R8, P4, R13.reuse, c[0x0][0x1c8], 0x1 ;  /* 0x000072000d080a11 */ /* 0x040fe800078808ff */
[----:B------:R-:W-:Y:S01]  /*17950*/  @P0 LEA.HI.X R9, R13, c[0x0][0x1cc], R12, 0x1, P4 ;  /* 0x000073000d090a11 */ /* 0x000fe200020f0c0c */
[----:B------:R-:W-:Y:S02]  /*17960*/  HMMA.16816.F32 R100, R144, R6, R100 ;  /* 0x000000069064723c */ /* 0x000fe40000001864 */
[----:B------:R1:W-:Y:S08]  /*17970*/  @P0 LDGSTS.E.BYPASS.LTC128B.128 [R3+0x2000], [R16.64+0x80], !P2 ;  /* 0x0200008010030fae */ /* 0x0003f0000d101d48 */
[----:B------:R1:W-:Y:S08]  /*17980*/  @P0 LDGSTS.E.BYPASS.LTC128B.128 [R3+0x4000], [R16.64+0x100], !P1 ;  /* 0x0400010010030fae */ /* 0x0003f0000c901d48 */
[----:B------:R1:W-:Y:S08]  /*17990*/  @P0 LDGSTS.E.BYPASS.LTC128B.128 [R3+0x1000], [R8.64], !P3 ;  /* 0x0100000008030fae */ /* 0x0003f0000d901d48 */
[----:B------:R1:W-:Y:S08]  /*179a0*/  @P0 LDGSTS.E.BYPASS.LTC128B.128 [R3+0x3000], [R8.64+0x80], !P2 ;  /* 0x0300008008030fae */ /* 0x0003f0000d101d48 */
[----:B------:R1:W-:Y:S01]  /*179b0*/  @P0 LDGSTS.E.BYPASS.LTC128B.128 [R3+0x5000], [R8.64+0x100], !P1 ;  /* 0x0500010008030fae */ /* 0x0003e2000c901d48 */
[----:B------:R-:W-:Y:S02]  /*179c0*/  ISETP.GE.AND P0, PT, R232, R243, PT ;  /* 0x000000f3e800720c */ /* 0x000fe40003f06270 */
[C---:B------:R-:W-:Y:S02]  /*179d0*/  ISETP.GE.AND P1, PT, R199.reuse, 0x1, PT ;  /* 0x00000001c700780c */ /* 0x040fe40003f26270 */
[----:B------:R-:W-:Y:S03]  /*179e0*/  MOV R243, R204 ;  /* 0x000000cc00f37202 */ /* 0x000fe60000000f00 */
[----:B------:R-:W0:Y:S01]  /*179f0*/  LDGDEPBAR ;  /* 0x00000000000079af */ /* 0x000e220000000000 */
[----:B-1----:R-:W-:Y:S02]  /*17a00*/  IADD3 R3, R199, 0x1, RZ ;  /* 0x00000001c7037810 */ /* 0x002fe40007ffe0ff */
[----:B------:R-:W-:Y:S02]  /*17a10*/  MOV R9, R2 ;  /* 0x0000000200097202 */ /* 0x000fe40000000f00 */
[----:B------:R-:W-:Y:S02]  /*17a20*/  SEL R199, R3, RZ, !P1 ;  /* 0x000000ff03c77207 */ /* 0x000fe40004800000 */
[----:B------:R-:W-:Y:S01]  /*17a30*/  MOV R3, R0 ;  /* 0x0000000000037202 */ /* 0x000fe20000000f00 */
[----:B------:R-:W-:-:S05]  /*17a40*/  @!P0 BRA `(.L_x_2352) ;  /* 0xffffd31000008947 */ /* 0x000fca000383ffff */
.L_x_2351:
[----:B-1----:R-:W-:Y:S02]  /*17a50*/  MOV R6, 0x1f ;  /* 0x0000001f00067802 */ /* 0x002fe40000000f00 */
[----:B------:R-:W-:Y:S01]  /*17a60*/  MOV R3, 0xffffffff ;  /* 0xffffffff00037802 */ /* 0x000fe20000000f00 */
[----:B------:R-:W-:Y:S05]  /*17a70*/  BRA.DIV ~URZ, `(.L_x_2353) ;  /* 0x000052827f007947 */ /* 0x000fea000b800000 */
[----:B------:R1:W2:Y:S02]  /*17a80*/  SHFL.BFLY PT, R5, R239, 0x2, 0x1f ;  /* 0x0c401f00ef057f89 */ /* 0x0002a400000e0000 */
.L_x_2426:
[----:B--2---:R-:W-:Y:S01]  /*17a90*/  FADD.FTZ R14, R5, R239 ;  /* 0x000000ef050e7221 */ /* 0x004fe20000010000 */
[----:B------:R-:W-:Y:S05]  /*17aa0*/  BRA.DIV ~URZ, `(.L_x_2354) ;  /* 0x000052a27f007947 */ /* 0x000fea000b800000 */
[----:B------:R-:W2:Y:S04]  /*17ab0*/  SHFL.BFLY PT, R3, R238, 0x2, 0x1f ;  /* 0x0c401f00ee037f89 */ /* 0x000ea800000e0000 */
[----:B------:R-:W3:Y:S01]  /*17ac0*/  SHFL.BFLY PT, R5, R14, 0x1, 0x1f ;  /* 0x0c201f000e057f89 */ /* 0x000ee200000e0000 */
[----:B--2---:R-:W-:-:S02]  /*17ad0*/  FADD.FTZ R12, R3, R238 ;  /* 0x000000ee030c7221 */ /* 0x004fc40000010000 */
[----:B---3--:R-:W-:-:S03]  /*17ae0*/  FADD.FTZ R4, R14, R5 ;  /* 0x000000050e047221 */ /* 0x008fc60000010000 */
[----:B------:R2:W3:Y:S04]  /*17af0*/  SHFL.BFLY PT, R3, R12, 0x1, 0x1f ;  /* 0x0c201f000c037f89 */ /* 0x0004e800000e0000 */
.L_x_2427:
[----:B------:R-:W-:Y:S01]  /*17b00*/  FSETP.NE.FTZ.AND P1, PT, R4, RZ, PT ;  /* 0x000000ff0400720b */ /* 0x000fe20003f35000 */
[----:B--23--:R-:W-:Y:S01]  /*17b10*/  FADD.FTZ R12, R3, R12 ;  /* 0x0000000c030c7221 */ /* 0x00cfe20000010000 */
[----:B------:R-:W-:Y:S02]  /*17b20*/  MOV R13, RZ ;  /* 0x000000ff000d7202 */ /* 0x000fe40000000f00 */
[----:B------:R-:W-:Y:S02]  /*17b30*/  MOV R3, RZ ;  /* 0x000000ff00037202 */ /* 0x000fe40000000f00 */
[----:B------:R-:W-:Y:S02]  /*17b40*/  FSETP.NE.FTZ.AND P0, PT, R12, RZ, PT ;  /* 0x000000ff0c00720b */ /* 0x000fe40003f15000 */
[----:B------:R-:W-:-:S05]  /*17b50*/  MOV R16, 0xff800000 ;  /* 0xff80000000107802 */ /* 0x000fca0000000f00 */
[----:B------:R-:W2:Y:S01]  /*17b60*/  @P1 MUFU.LG2 R5, R4 ;  /* 0x0000000400051308 */ /* 0x000ea20000000c00 */
[----:B------:R-:W-:-:S05]  /*17b70*/  @P1 MOV R6, 0x3f317218 ;  /* 0x3f31721800061802 */ /* 0x000fca0000000f00 */
[----:B------:R-:W-:Y:S02]  /*17b80*/  @P1 FMUL.FTZ R6, R6, c[0x0][0x2d0] ;  /* 0x0000b40006061a20 */ /* 0x000fe40000410000 */
[----:B------:R-:W3:Y:S08]  /*17b90*/  @P1 MUFU.RCP R13, R4 ;  /* 0x00000004000d1308 */ /* 0x000ef00000001000 */
[----:B------:R-:W-:Y:S01]  /*17ba0*/  @P0 MUFU.RCP R3, R12 ;  /* 0x0000000c00030308 */ /* 0x000fe20000001000 */
[----:B--2---:R-:W-:-:S04]  /*17bb0*/  @P1 FMUL.FTZ R5, R5, 0.69314718246459960938 ;  /* 0x3f31721805051820 */ /* 0x004fc80000410000 */
[----:B------:R-:W-:Y:S01]  /*17bc0*/  @P1 FFMA.FTZ R16, R6, R2, R5 ;  /* 0x0000000206101223 */ /* 0x000fe20000010005 */
[----:B------:R-:W-:Y:S02]  /*17bd0*/  MOV R2, 0xff800000 ;  /* 0xff80000000027802 */ /* 0x000fe40000000f00 */
[----:B------:R-:W2:Y:S01]  /*17be0*/  @P0 MUFU.LG2 R12, R12 ;  /* 0x0000000c000c0308 */ /* 0x000ea20000000c00 */
[C---:B---3--:R-:W-:Y:S02]  /*17bf0*/  FMUL.FTZ R132, R13.reuse, R132 ;  /* 0x000000840d847220 */ /* 0x048fe40000410000 */
        /* <DEDUP_REMOVED lines=47> */
[----:B------:R-:W-:Y:S01]  /*17ef0*/  @P0 MOV R13, 0x3f317218 ;  /* 0x3f317218000d0802 */ /* 0x000fe20000000f00 */
[----:B--2---:R-:W-:Y:S01]  /*17f00*/  @P0 FMUL.FTZ R17, R12, 0.69314718246459960938 ;  /* 0x3f3172180c110820 */ /* 0x004fe20000410000 */
[----:B------:R-:W-:Y:S01]  /*17f10*/  MOV R12, 0x1 ;  /* 0x00000001000c7802 */ /* 0x000fe20000000f00 */
[----:B------:R-:W-:Y:S02]  /*17f20*/  FMUL.FTZ R134, R3, R134 ;  /* 0x0000008603867220 */ /* 0x000fe40000410000 */
[----:B------:R-:W-:Y:S02]  /*17f30*/  @P0 FMUL.FTZ R13, R13, c[0x0][0x2d0] ;  /* 0x0000b4000d0d0a20 */ /* 0x000fe40000410000 */
[----:B------:R-:W-:-:S02]  /*17f40*/  FMUL.FTZ R135, R3, R135 ;  /* 0x0000008703877220 */ /* 0x000fc40000410000 */
[----:B------:R-:W-:Y:S01]  /*17f50*/  @P0 FFMA.FTZ R2, R13, R0, R17 ;  /* 0x000000000d020223 */ /* 0x000fe20000010011 */
[----:B------:R-:W-:Y:S01]  /*17f60*/  PRMT R0, R12, 0x7610, R0 ;  /* 0x000076100c007816 */ /* 0x000fe20000000000 */
        /* <DEDUP_REMOVED lines=46> */
.L_x_2286:
        /* <DEDUP_REMOVED lines=12> */
[----:B---3--:R-:W-:-:S06]  /*18310*/  LOP3.LUT R3, R3, UR4, RZ, 0xc0, !PT ;  /* 0x0000000403037c12 */ /* 0x008fcc000f8ec0ff */
[----:B------:R-:W3:Y:S01]  /*18320*/  POPC R3, R3 ;  /* 0x0000000300037309 */ /* 0x000ee20000000000 */
[----:B--2---:R-:W3:Y:S02]  /*18330*/  SHFL.IDX PT, R12, R12, R13, 0x1f ;  /* 0x00001f0d0c0c7589 */ /* 0x004ee400000e0000 */
[----:B---3--:R-:W-:-:S05]  /*18340*/  IADD3 R208, R12, c[0x0][0xc], R3 ;  /* 0x000003000cd07a10 */ /* 0x008fca0007ffe003 */
.L_x_2356:
[----:B------:R-:W-:Y:S05]  /*18350*/  BSYNC B0 ;  /* 0x0000000000007941 */ /* 0x000fea0003800000 */
.L_x_2355:
[----:B------:R-:W-:Y:S01]  /*18360*/  PRMT R0, R0, 0x9910, RZ ;  /* 0x0000991000007816 */ /* 0x000fe200000000ff */
[----:B------:R-:W-:Y:S01]  /*18370*/  BSSY B1, `(.L_x_2357) ;  /* 0x000033c000017945 */ /* 0x000fe20003800000 */
[----:B------:R-:W-:Y:S02]  /*18380*/  IMAD.MOV.U32 R3, RZ, RZ, R208 ;  /* 0x000000ffff037224 */ /* 0x000fe400078e00d0 */
[----:B------:R-:W-:-:S13]  /*18390*/  ISETP.NE.AND P0, PT, R0, RZ, PT ;  /* 0x000000ff0000720c */ /* 0x000fda0003f05270 */
[----:B------:R-:W-:Y:S05]  /*183a0*/  @!P0 BRA `(.L_x_2358) ;  /* 0x0000274000008947 */ /* 0x000fea0003800000 */
[----:B------:R-:W-:Y:S01]  /*183b0*/  SHF.R.S32.HI R0, RZ, 0x1f, R213 ;  /* 0x0000001fff007819 */ /* 0x000fe200000114d5 */
[----:B------:R-:W-:Y:S01]  /*183c0*/  WARPSYNC 0xffffffff ;  /* 0xffffffff00007948 */ /* 0x000fe20003800000 */
[----:B------:R-:W-:Y:S01]  /*183d0*/  BAR.SYNC.DEFER_BLOCKING 0x1, 0x100 ;  /* 0x0044000000007b1d */ /* 0x000fe20000010000 */
[----:B------:R-:W-:Y:S02]  /*183e0*/  F2FP.PACK_AB R23, R133, R132 ;  /* 0x000000848517723e */ /* 0x000fe400000000ff */
[CC--:B------:R-:W-:Y:S02]  /*183f0*/  LEA.HI R12, R0.reuse, R213.reuse, RZ, 0x2 ;  /* 0x000000d5000c7211 */ /* 0x0c0fe400078f10ff */
[----:B------:R-:W-:Y:S02]  /*18400*/  LEA.HI R19, R0, R213, RZ, 0x5 ;  /* 0x000000d500137211 */ /* 0x000fe400078f28ff */
[----:B------:R-:W-:Y:S02]  /*18410*/  SHF.R.S32.HI R12, RZ, 0x1f, R12 ;  /* 0x0000001fff0c7819 */ /* 0x000fe4000001140c */
[----:B------:R-:W-:-:S02]  /*18420*/  SHF.R.S32.HI R19, RZ, 0x5, R19 ;  /* 0x00000005ff137819 */ /* 0x000fc40000011413 */
[----:B------:R-:W-:Y:S02]  /*18430*/  LEA.HI R12, R12, R219, RZ, 0x3 ;  /* 0x000000db0c0c7211 */ /* 0x000fe400078f18ff */
[----:B------:R-:W-:Y:S01]  /*18440*/  F2FP.PACK_AB R24, R129, R128 ;  /* 0x000000808118723e */ /* 0x000fe200000000ff */
[----:B------:R-:W-:Y:S01]  /*18450*/  IMAD.SHL.U32 R19, R19, 0x400, RZ ;  /* 0x0000040013137824 */ /* 0x000fe200078e00ff */
[----:B------:R-:W-:Y:S02]  /*18460*/  LOP3.LUT R12, R12, 0xfffffff8, RZ, 0xc0, !PT ;  /* 0xfffffff80c0c7812 */ /* 0x000fe400078ec0ff */
[----:B------:R-:W-:Y:S01]  /*18470*/  F2FP.PACK_AB R20, R131, R130 ;  /* 0x000000828314723e */ /* 0x000fe200000000ff */
[----:B------:R-:W-:Y:S01]  /*18480*/  IMAD R19, R218, 0x2, R19 ;  /* 0x00000002da137824 */ /* 0x000fe200078e0213 */
[----:B------:R-:W-:Y:S01]  /*18490*/  F2FP.PACK_AB R32, R125, R124 ;  /* 0x0000007c7d20723e */ /* 0x000fe200000000ff */
[----:B------:R-:W-:Y:S01]  /*184a0*/  IMAD.IADD R12, R219, 0x1, -R12 ;  /* 0x00000001db0c7824 */ /* 0x000fe200078e0a0c */
[----:B------:R-:W-:-:S02]  /*184b0*/  F2FP.PACK_AB R30, R127, R126 ;  /* 0x0000007e7f1e723e */ /* 0x000fc400000000ff */
[----:B------:R-:W-:Y:S01]  /*184c0*/  F2FP.PACK_AB R28, R123, R122 ;  /* 0x0000007a7b1c723e */ /* 0x000fe200000000ff */
[C---:B------:R-:W-:Y:S01]  /*184d0*/  IMAD.SHL.U32 R18, R12.reuse, 0x40, RZ ;  /* 0x000000400c127824 */ /* 0x040fe200078e00ff */
[----:B------:R-:W-:Y:S02]  /*184e0*/  LOP3.LUT R17, R12, 0x1, RZ, 0xc0, !PT ;  /* 0x000000010c117812 */ /* 0x000fe400078ec0ff */
[----:B------:R-:W-:Y:S02]  /*184f0*/  F2FP.PACK_AB R26, R117, R116 ;  /* 0x00000074751a723e */ /* 0x000fe400000000ff */
[----:B------:R-:W-:Y:S02]  /*18500*/  LOP3.LUT R18, R18, 0x1c0, RZ, 0xc0, !PT ;  /* 0x000001c012127812 */ /* 0x000fe400078ec0ff */
[----:B------:R-:W-:Y:S02]  /*18510*/  ISETP.NE.U32.AND P0, PT, R17, 0x1, PT ;  /* 0x000000011100780c */ /* 0x000fe40003f05070 */
[----:B------:R-:W-:-:S02]  /*18520*/  SHF.R.U32.HI R13, RZ, 0x3, R18 ;  /* 0x00000003ff0d7819 */ /* 0x000fc40000011612 */
[----:B------:R-:W-:Y:S01]  /*18530*/  R2P PR, R12, 0x6 ;  /* 0x000000060c007804 */ /* 0x000fe20000000000 */
[----:B------:R-:W-:Y:S01]  /*18540*/  IMAD.MOV.U32 R12, RZ, RZ, 0x40 ;  /* 0x00000040ff0c7424 */ /* 0x000fe200078e00ff */
[----:B------:R-:W-:Y:S02]  /*18550*/  LOP3.LUT R18, R13, R18, RZ, 0xfc, !PT ;  /* 0x000000120d127212 */ /* 0x000fe400078efcff */
[----:B------:R-:W-:Y:S02]  /*18560*/  F2FP.PACK_AB R33, R113, R112 ;  /* 0x000000707121723e */ /* 0x000fe400000000ff */
[----:B------:R-:W-:Y:S01]  /*18570*/  SEL R12, R12, 0xffffffc0, !P2 ;  /* 0xffffffc00c0c7807 */ /* 0x000fe20005000000 */
[----:B------:R-:W-:Y:S01]  /*18580*/  IMAD.IADD R18, R19, 0x1, R18 ;  /* 0x0000000113127824 */ /* 0x000fe200078e0212 */
[----:B------:R-:W-:Y:S01]  /*18590*/  F2FP.PACK_AB R35, R115, R114 ;  /* 0x000000727323723e */ /* 0x000fe200000000ff */
[----:B------:R-:W-:Y:S01]  /*185a0*/  IMAD.MOV.U32 R19, RZ, RZ, 0x20 ;  /* 0x00000020ff137424 */ /* 0x000fe200078e00ff */
[----:B------:R-:W-:Y:S01]  /*185b0*/  F2FP.PACK_AB R27, R109, R108 ;  /* 0x0000006c6d1b723e */ /* 0x000fe200000000ff */
[----:B------:R-:W-:Y:S01]  /*185c0*/  IMAD.SHL.U32 R22, R18, 0x2, RZ ;  /* 0x0000000212167824 */ /* 0x000fe200078e00ff */
[----:B------:R-:W-:-:S02]  /*185d0*/  F2FP.PACK_AB R18, R121, R120 ;  /* 0x000000787912723e */ /* 0x000fc400000000ff */
[----:B------:R-:W-:Y:S02]  /*185e0*/  SEL R19, R19, 0xffffffe0, !P1 ;  /* 0xffffffe013137807 */ /* 0x000fe40004800000 */
[C---:B------:R-:W-:Y:S01]  /*185f0*/  IADD3 R13, R22.reuse, 0x80, RZ ;  /* 0x00000080160d7810 */ /* 0x040fe20007ffe0ff */
[----:B------:R2:W-:Y:S01]  /*18600*/  STS [R22+0x80], R23 ;  /* 0x0000801716007388 */ /* 0x0005e20000000800 */
[C---:B------:R-:W-:Y:S01]  /*18610*/  IADD3 R21, R22.reuse, 0x70, RZ ;  /* 0x0000007016157810 */ /* 0x040fe20007ffe0ff */
[----:B------:R-:W-:Y:S01]  /*18620*/  IMAD.IADD R17, R22, 0x1, R19 ;  /* 0x0000000116117824 */ /* 0x000fe200078e0213 */
[----:B------:R-:W-:Y:S02]  /*18630*/  @P0 IADD3 R21, R13, 0x10, RZ ;  /* 0x000000100d150810 */ /* 0x000fe40007ffe0ff */
[----:B------:R-:W-:Y:S02]  /*18640*/  F2FP.PACK_AB R13, R135, R134 ;  /* 0x00000086870d723e */ /* 0x000fe400000000ff */
[----:B------:R-:W-:Y:S01]  /*18650*/  F2FP.PACK_AB R25, R111, R110 ;  /* 0x0000006e6f19723e */ /* 0x000fe200000000ff */
[----:B------:R-:W-:Y:S01]  /*18660*/  IMAD.IADD R19, R19, 0x1, R21 ;  /* 0x0000000113137824 */ /* 0x000fe200078e0215 */
[----:B------:R-:W-:Y:S01]  /*18670*/  F2FP.PACK_AB R29, R107, R106 ;  /* 0x0000006a6b1d723e */ /* 0x000fe200000000ff */
[----:B------:R3:W-:Y:S01]  /*18680*/  STS [R22+0x480], R13 ;  /* 0x0004800d16007388 */ /* 0x0007e20000000800 */
[----:B------:R-:W-:-:S02]  /*18690*/  F2FP.PACK_AB R31, R41, R40 ;  /* 0x00000028291f723e */ /* 0x000fc400000000ff */
[----:B------:R-:W-:Y:S01]  /*186a0*/  F2FP.PACK_AB R34, R55, R54 ;  /* 0x000000363722723e */ /* 0x000fe200000000ff */
[----:B------:R4:W-:Y:S01]  /*186b0*/  STS [R21], R24 ;  /* 0x0000001815007388 */ /* 0x0009e20000000800 */
[----:B------:R-:W-:Y:S02]  /*186c0*/  F2FP.PACK_AB R36, R57, R56 ;  /* 0x000000383924723e */ /* 0x000fe400000000ff */
[----:B------:R-:W-:Y:S01]  /*186d0*/  F2FP.PACK_AB R38, R59, R58 ;  /* 0x0000003a3b26723e */ /* 0x000fe200000000ff */
[----:B------:R1:W-:Y:S01]  /*186e0*/  STS [R21+0x400], R20 ;  /* 0x0004001415007388 */ /* 0x0003e20000000800 */
[----:B------:R-:W-:Y:S02]  /*186f0*/  F2FP.PACK_AB R37, R75, R74 ;  /* 0x0000004a4b25723e */ /* 0x000fe400000000ff */
[----:B------:R-:W-:Y:S01]  /*18700*/  ISETP.NE.U32.AND P0, PT, RZ, c[0x0][0x508], PT ;  /* 0x00014200ff007a0c */ /* 0x000fe20003f05070 */
[----:B------:R1:W-:Y:S01]  /*18710*/  STS [R17+0x80], R32 ;  /* 0x0000802011007388 */ /* 0x0003e20000000800 */
[----:B------:R-:W-:-:S02]  /*18720*/  ISETP.NE.U32.AND P2, PT, RZ, c[0x0][0x500], PT ;  /* 0x00014000ff007a0c */ /* 0x000fc40003f45070 */
[----:B--2---:R-:W-:Y:S01]  /*18730*/  F2FP.PACK_AB R23, R105, R104 ;  /* 0x000000686917723e */ /* 0x004fe200000000ff */
[----:B------:R2:W-:Y:S01]  /*18740*/  STS [R17+0x480], R30 ;  /* 0x0004801e11007388 */ /* 0x0005e20000000800 */
[----:B------:R-:W-:Y:S02]  /*18750*/  ISETP.NE.AND.EX P1, PT, RZ, c[0x0][0x50c], PT, P0 ;  /* 0x00014300ff007a0c */ /* 0x000fe40003f25300 */
[----:B------:R-:W-:Y:S01]  /*18760*/  ISETP.NE.AND.EX P2, PT, RZ, c[0x0][0x504], PT, P2 ;  /* 0x00014100ff007a0c */ /* 0x000fe20003f45320 */
[----:B------:R2:W-:Y:S04]  /*18770*/  STS [R19], R18 ;  /* 0x0000001213007388 */ /* 0x0005e80000000800 */
[----:B------:R2:W-:Y:S01]  /*18780*/  STS [R19+0x400], R28 ;  /* 0x0004001c13007388 */ /* 0x0005e20000000800 */
[----:B---3--:R-:W-:Y:S01]  /*18790*/  IMAD.IADD R13, R22, 0x1, R12 ;  /* 0x00000001160d7824 */ /* 0x008fe200078e020c */
[----:B----4-:R-:W-:-:S04]  /*187a0*/  F2FP.PACK_AB R24, R119, R118 ;  /* 0x000000767718723e */ /* 0x010fc800000000ff */
[----:B------:R3:W-:Y:S01]  /*187b0*/  STS [R13+0x80], R26 ;  /* 0x0000801a0d007388 */ /* 0x0007e20000000800 */
[----:B-1----:R-:W-:-:S03]  /*187c0*/  IMAD.IADD R20, R12, 0x1, R21 ;  /* 0x000000010c147824 */ /* 0x002fc600078e0215 */
[----:B------:R1:W-:Y:S01]  /*187d0*/  STS [R13+0x480], R24 ;  /* 0x000480180d007388 */ /* 0x0003e20000000800 */
[----:B------:R-:W-:-:S03]  /*187e0*/  F2FP.PACK_AB R32, R53, R52 ;  /* 0x000000343520723e */ /* 0x000fc600000000ff */
[----:B------:R4:W-:Y:S01]  /*187f0*/  STS [R20], R33 ;  /* 0x0000002114007388 */ /* 0x0009e20000000800 */
[----:B--2---:R-:W-:-:S03]  /*18800*/  F2FP.PACK_AB R30, R51, R50 ;  /* 0x00000032331e723e */ /* 0x004fc600000000ff */
[----:B------:R2:W-:Y:S01]  /*18810*/  STS [R20+0x400], R35 ;  /* 0x0004002314007388 */ /* 0x0005e20000000800 */
[----:B------:R-:W-:Y:S02]  /*18820*/  IMAD.IADD R18, R12, 0x1, R17 ;  /* 0x000000010c127824 */ /* 0x000fe400078e0211 */
[----:B------:R-:W-:Y:S01]  /*18830*/  IMAD.IADD R12, R19, 0x1, R12 ;  /* 0x00000001130c7824 */ /* 0x000fe200078e020c */
[----:B------:R-:W-:Y:S02]  /*18840*/  F2FP.PACK_AB R28, R49, R48 ;  /* 0x00000030311c723e */ /* 0x000fe400000000ff */
[----:B------:R2:W-:Y:S04]  /*18850*/  STS [R18+0x80], R27 ;  /* 0x0000801b12007388 */ /* 0x0005e80000000800 */
[----:B------:R2:W-:Y:S01]  /*18860*/  STS [R18+0x480], R25 ;  /* 0x0004801912007388 */ /* 0x0005e20000000800 */
[----:B---3--:R-:W-:-:S03]  /*18870*/  F2FP.PACK_AB R26, R47, R46 ;  /* 0x0000002e2f1a723e */ /* 0x008fc600000000ff */
[----:B------:R3:W-:Y:S01]  /*18880*/  STS [R12], R23 ;  /* 0x000000170c007388 */ /* 0x0007e20000000800 */
[----:B-1----:R-:W-:-:S03]  /*18890*/  F2FP.PACK_AB R24, R45, R44 ;  /* 0x0000002c2d18723e */ /* 0x002fc600000000ff */
[----:B------:R1:W-:Y:S01]  /*188a0*/  STS [R12+0x400], R29 ;  /* 0x0004001d0c007388 */ /* 0x0003e20000000800 */
[----:B----4-:R-:W-:-:S03]  /*188b0*/  F2FP.PACK_AB R33, R43, R42 ;  /* 0x0000002a2b21723e */ /* 0x010fc600000000ff */
[----:B------:R4:W-:Y:S01]  /*188c0*/  STS [R22+0x4080], R31 ;  /* 0x0040801f16007388 */ /* 0x0009e20000000800 */
[----:B--2---:R-:W-:-:S03]  /*188d0*/  F2FP.PACK_AB R35, R73, R72 ;  /* 0x000000484923723e */ /* 0x004fc600000000ff */
[----:B------:R2:W-:Y:S04]  /*188e0*/  STS [R22+0x4480], R33 ;  /* 0x0044802116007388 */ /* 0x0005e80000000800 */
[----:B------:R2:W-:Y:S01]  /*188f0*/  STS [R21+0x4000], R24 ;  /* 0x0040001815007388 */ /* 0x0005e20000000800 */
[----:B------:R-:W-:-:S03]  /*18900*/  F2FP.PACK_AB R27, R65, R64 ;  /* 0x00000040411b723e */ /* 0x000fc600000000ff */
[----:B------:R2:W-:Y:S01]  /*18910*/  STS [R21+0x4400], R26 ;  /* 0x0044001a15007388 */ /* 0x0005e20000000800 */
[----:B------:R-:W-:-:S03]  /*18920*/  F2FP.PACK_AB R25, R63, R62 ;  /* 0x0000003e3f19723e */ /* 0x000fc600000000ff */
[----:B------:R2:W-:Y:S01]  /*18930*/  STS [R17+0x4080], R28 ;  /* 0x0040801c11007388 */ /* 0x0005e20000000800 */
[----:B---3--:R-:W-:-:S03]  /*18940*/  F2FP.PACK_AB R23, R61, R60 ;  /* 0x0000003c3d17723e */ /* 0x008fc600000000ff */
[----:B------:R3:W-:Y:S01]  /*18950*/  STS [R17+0x4480], R30 ;  /* 0x0044801e11007388 */ /* 0x0007e20000000800 */
[----:B-1----:R-:W-:-:S03]  /*18960*/  F2FP.PACK_AB R29, R67, R66 ;  /* 0x00000042431d723e */ /* 0x002fc600000000ff */
[----:B------:R1:W-:Y:S01]  /*18970*/  STS [R19+0x4000], R32 ;  /* 0x0040002013007388 */ /* 0x0003e20000000800 */
[----:B----4-:R-:W-:-:S03]  /*18980*/  F2FP.PACK_AB R31, R69, R68 ;  /* 0x00000044451f723e */ /* 0x010fc600000000ff */
[----:B------:R4:W-:Y:S01]  /*18990*/  STS [R19+0x4400], R34 ;  /* 0x0044002213007388 */ /* 0x0009e20000000800 */
[----:B--2---:R-:W-:-:S03]  /*189a0*/  F2FP.PACK_AB R33, R71, R70 ;  /* 0x000000464721723e */ /* 0x004fc600000000ff */
[----:B------:R2:W-:Y:S01]  /*189b0*/  STS [R13+0x4080], R36 ;  /* 0x004080240d007388 */ /* 0x0005e20000000800 */
[----:B------:R-:W-:-:S03]  /*189c0*/  F2FP.PACK_AB R24, R5, R4 ;  /* 0x000000040518723e */ /* 0x000fc600000000ff */
[----:B------:R-:W-:Y:S01]  /*189d0*/  STS [R13+0x4480], R38 ;  /* 0x004480260d007388 */ /* 0x000fe20000000800 */
        /* <DEDUP_REMOVED lines=11> */
[----:B------:R-:W-:Y:S04]  /*18a90*/  STS [R12+0x4400], R33 ;  /* 0x004400210c007388 */ /* 0x000fe80000000800 */
[----:B------:R-:W-:Y:S01]  /*18aa0*/  STS [R22+0x8080], R35 ;  /* 0x0080802316007388 */ /* 0x000fe20000000800 */
[----:B------:R-:W-:-:S03]  /*18ab0*/  F2FP.PACK_AB R23, R95, R94 ;  /* 0x0000005e5f17723e */ /* 0x000fc600000000ff */
[----:B------:R2:W-:Y:S01]  /*18ac0*/  STS [R22+0x8480], R37 ;  /* 0x0084802516007388 */ /* 0x0005e20000000800 */
[----:B------:R-:W-:-:S03]  /*18ad0*/  F2FP.PACK_AB R25, R93, R92 ;  /* 0x0000005c5d19723e */ /* 0x000fc600000000ff */
[----:B------:R-:W-:Y:S01]  /*18ae0*/  STS [R21+0x8000], R24 ;  /* 0x0080001815007388 */ /* 0x000fe20000000800 */
[----:B---3--:R-:W-:-:S03]  /*18af0*/  F2FP.PACK_AB R27, R103, R102 ;  /* 0x00000066671b723e */ /* 0x008fc600000000ff */
[----:B------:R3:W-:Y:S01]  /*18b00*/  STS [R21+0x8400], R26 ;  /* 0x0084001a15007388 */ /* 0x0007e20000000800 */
[----:B-1----:R-:W-:-:S03]  /*18b10*/  F2FP.PACK_AB R29, R99, R98 ;  /* 0x00000062631d723e */ /* 0x002fc600000000ff */
[----:B------:R-:W-:Y:S01]  /*18b20*/  STS [R17+0x8080], R28 ;  /* 0x0080801c11007388 */ /* 0x000fe20000000800 */
[----:B----4-:R-:W-:-:S03]  /*18b30*/  F2FP.PACK_AB R31, R101, R100 ;  /* 0x00000064651f723e */ /* 0x010fc600000000ff */
[----:B------:R1:W-:Y:S04]  /*18b40*/  STS [R17+0x8480], R30 ;  /* 0x0084801e11007388 */ /* 0x0003e80000000800 */
[----:B------:R-:W-:Y:S04]  /*18b50*/  STS [R19+0x8000], R34 ;  /* 0x0080002213007388 */ /* 0x000fe80000000800 */
[----:B------:R4:W-:Y:S01]  /*18b60*/  STS [R19+0x8400], R32 ;  /* 0x0084002013007388 */ /* 0x0009e20000000800 */
[----:B--2---:R-:W-:-:S03]  /*18b70*/  F2FP.PACK_AB R22, R91, R90 ;  /* 0x0000005a5b16723e */ /* 0x004fc600000000ff */
[----:B------:R-:W-:Y:S04]  /*18b80*/  STS [R13+0x8080], R36 ;  /* 0x008080240d007388 */ /* 0x000fe80000000800 */
[----:B------:R2:W-:Y:S01]  /*18b90*/  STS [R13+0x8480], R22 ;  /* 0x008480160d007388 */ /* 0x0005e20000000800 */
[----:B---3--:R-:W-:-:S03]  /*18ba0*/  F2FP.PACK_AB R21, R97, R96 ;  /* 0x000000606115723e */ /* 0x008fc600000000ff */
[----:B------:R3:W-:Y:S04]  /*18bb0*/  STS [R20+0x8000], R25 ;  /* 0x0080001914007388 */ /* 0x0007e80000000800 */
[----:B------:R-:W-:Y:S01]  /*18bc0*/  STS [R20+0x8400], R23 ;  /* 0x0084001714007388 */ /* 0x000fe20000000800 */
[----:B-1----:R-:W-:-:S03]  /*18bd0*/  IMAD.MOV.U32 R17, RZ, RZ, RZ ;  /* 0x000000ffff117224 */ /* 0x002fc600078e00ff */
[----:B------:R1:W-:Y:S04]  /*18be0*/  STS [R18+0x8080], R21 ;  /* 0x0080801512007388 */ /* 0x0003e80000000800 */
[----:B------:R1:W-:Y:S01]  /*18bf0*/  STS [R18+0x8480], R29 ;  /* 0x0084801d12007388 */ /* 0x0003e20000000800 */
[----:B----4-:R-:W-:Y:S02]  /*18c00*/  SHF.R.S32.HI R19, RZ, 0x1f, R224 ;  /* 0x0000001fff137819 */ /* 0x010fe400000114e0 */
[C---:B------:R-:W-:Y:S01]  /*18c10*/  @P1 LEA R32, P0, R224.reuse, c[0x0][0x508], 0x2 ;  /* 0x00014200e0201a11 */ /* 0x040fe200078010ff */
[----:B------:R4:W-:Y:S03]  /*18c20*/  STS [R12+0x8000], R31 ;  /* 0x0080001f0c007388 */ /* 0x0009e60000000800 */
[----:B------:R-:W-:Y:S01]  /*18c30*/  @P1 LEA.HI.X R33, R224, c[0x0][0x50c], R19, 0x2, P0 ;  /* 0x00014300e0211a11 */ /* 0x000fe200000f1413 */
[----:B------:R4:W-:Y:S01]  /*18c40*/  STS [R12+0x8400], R27 ;  /* 0x0084001b0c007388 */ /* 0x0009e20000000800 */
[----:B--2---:R-:W-:-:S03]  /*18c50*/  IMAD.MOV.U32 R13, RZ, RZ, c[0x0][0x388] ;  /* 0x0000e200ff0d7624 */ /* 0x004fc600078e00ff */
[----:B------:R-:W-:Y:S01]  /*18c60*/  BAR.SYNC.DEFER_BLOCKING 0x1, 0x100 ;  /* 0x0044000000007b1d */ /* 0x000fe20000010000 */
[----:B---3--:R-:W-:-:S04]  /*18c70*/  IMAD.MOV.U32 R25, RZ, RZ, 0x4 ;  /* 0x00000004ff197424 */ /* 0x008fc800078e00ff */
[----:B-1----:R-:W-:Y:S01]  /*18c80*/  IMAD.WIDE R20, R224, R25, c[0x0][0x500] ;  /* 0x00014000e0147625 */ /* 0x002fe200078e0219 */
[----:B------:R4:W5:Y:S04]  /*18c90*/  @P1 LDG.E R13, [R32.64] ;  /* 0x00000008200d1981 */ /* 0x000968000c1e1900 */
[----:B------:R4:W5:Y:S01]  /*18ca0*/  @P2 LDG.E R17, [R20.64] ;  /* 0x0000000814112981 */ /* 0x000962000c1e1900 */
[----:B------:R-:W-:-:S04]  /*18cb0*/  ISETP.NE.AND P0, PT, R210, RZ, PT ;  /* 0x000000ffd200720c */ /* 0x000fc80003f05270 */
[----:B------:R-:W-:Y:S01]  /*18cc0*/  SEL R210, R210, c[0x0][0x3d4], P0 ;  /* 0x0000f500d2d27a07 */ /* 0x000fe20000000000 */
[----:B------:R-:W-:Y:S05]  /*18cd0*/  @P1 BRA `(.L_x_2359) ;  /* 0x0000004000001947 */ /* 0x000fea0003800000 */
[----:B------:R-:W-:Y:S05]  /*18ce0*/  @!P2 BRA `(.L_x_2359) ;  /* 0x000000300000a947 */ /* 0x000fea0003800000 */
[----:B-----5:R-:W2:Y:S04]  /*18cf0*/  LDG.E R13, [R20.64] ;  /* 0x00000008140d7981 */ /* 0x020ea8000c1e1900 */
[----:B----4-:R-:W2:Y:S02]  /*18d00*/  LDG.E R12, [R20.64+0x4] ;  /* 0x00000408140c7981 */ /* 0x010ea4000c1e1900 */
[----:B--2---:R-:W-:Y:S02]  /*18d10*/  IADD3 R13, -R13, R12, RZ ;  /* 0x0000000c0d0d7210 */ /* 0x004fe40007ffe1ff */
.L_x_2359:
[----:B------:R-:W-:Y:S01]  /*18d20*/  IMAD.MOV.U32 R34, RZ, RZ, 0x368 ;  /* 0x00000368ff227424 */ /* 0x000fe200078e00ff */
[----:B------:R-:W-:Y:S01]  /*18d30*/  ISETP.GT.AND P2, PT, R210, 0x1, PT ;  /* 0x00000001d200780c */ /* 0x000fe20003f44270 */
[----:B----4-:R-:W-:Y:S01]  /*18d40*/  IMAD.MOV.U32 R12, RZ, RZ, c[0x0][0x4e8] ;  /* 0x00013a00ff0c7624 */ /* 0x010fe200078e00ff */
[----:B------:R-:W-:Y:S01]  /*18d50*/  ISETP.NE.U32.AND P0, PT, RZ, c[0x0][0x500], PT ;  /* 0x00014000ff007a0c */ /* 0x000fe20003f05070 */
[----:B------:R-:W-:Y:S01]  /*18d60*/  IMAD.IADD R18, R222, 0x1, R209 ;  /* 0x00000001de127824 */ /* 0x000fe200078e02d1 */
[----:B------:R-:W-:Y:S01]  /*18d70*/  SEL R34, R34, 0x328, P2 ;  /* 0x0000032822227807 */ /* 0x000fe20001000000 */
[----:B-----5:R-:W-:Y:S01]  /*18d80*/  IMAD R13, R13, c[0x0][0x4e8], RZ ;  /* 0x00013a000d0d7a24 */ /* 0x020fe200078e02ff */
[----:B------:R-:W-:Y:S01]  /*18d90*/  ISETP.NE.AND.EX P0, PT, RZ, c[0x0][0x504], PT, P0 ;  /* 0x00014100ff007a0c */ /* 0x000fe20003f05300 */
[----:B------:R-:W-:Y:S01]  /*18da0*/  IMAD.MOV.U32 R24, RZ, RZ, R18 ;  /* 0x000000ffff187224 */ /* 0x000fe200078e0012 */
[----:B------:R-:W1:Y:S01]  /*18db0*/  LDC.64 R20, c[0x0][R34+0x170] ;  /* 0x00005c0022147b82 */ /* 0x000e620000000a00 */
[----:B------:R-:W-:-:S02]  /*18dc0*/  ISETP.NE.AND P3, PT, R12, 0x1, PT ;  /* 0x000000010c00780c */ /* 0x000fc40003f65270 */
[----:B------:R-:W-:Y:S02]  /*18dd0*/  SEL R224, R224, RZ, !P0 ;  /* 0x000000ffe0e07207 */ /* 0x000fe40004000000 */
[----:B------:R-:W-:Y:S02]  /*18de0*/  SEL R19, R19, RZ, !P0 ;  /* 0x000000ff13137207 */ /* 0x000fe40004000000 */
[----:B------:R-:W-:Y:S01]  /*18df0*/  SEL R25, R227, RZ, P2 ;  /* 0x000000ffe3197207 */ /* 0x000fe20001000000 */
[----:B------:R-:W2:Y:S08]  /*18e00*/  LDC.64 R22, c[0x0][R34+0x168] ;  /* 0x00005a0022167b82 */ /* 0x000eb00000000a00 */
[----:B------:R-:W3:Y:S08]  /*18e10*/  LDC.64 R28, c[0x0][R34+0x178] ;  /* 0x00005e00221c7b82 */ /* 0x000ef00000000a00 */
[----:B------:R-:W4:Y:S01]  /*18e20*/  LDC.64 R26, c[0x0][R34+0x160] ;  /* 0x00005800221a7b82 */ /* 0x000f220000000a00 */
[----:B-1----:R-:W-:-:S02]  /*18e30*/  IMAD R12, R21, R224, RZ ;  /* 0x000000e0150c7224 */ /* 0x002fc400078e02ff */
[----:B------:R-:W-:-:S04]  /*18e40*/  IMAD.WIDE.U32 R32, R20, R224, RZ ;  /* 0x000000e014207225 */ /* 0x000fc800078e00ff */
[----:B------:R-:W-:Y:S02]  /*18e50*/  IMAD R12, R20, R19, R12 ;  /* 0x00000013140c7224 */ /* 0x000fe400078e020c */
[----:B------:R-:W-:-:S04]  /*18e60*/  @P3 IMAD.HI.U32 R19, R18, c[0x0][0x4ec], RZ ;  /* 0x00013b0012133a27 */ /* 0x000fc800078e00ff */
[-C--:B--2---:R-:W-:Y:S01]  /*18e70*/  IMAD.WIDE.U32 R30, R22, R225.reuse, RZ ;  /* 0x000000e1161e7225 */ /* 0x084fe200078e00ff */
[----:B------:R-:W-:Y:S02]  /*18e80*/  @P3 SHF.R.U32.HI R24, RZ, c[0x0][0x4f0], R19 ;  /* 0x00013c00ff183a19 */ /* 0x000fe40000011613 */
[--C-:B------:R-:W-:Y:S01]  /*18e90*/  SHF.R.S32.HI R19, RZ, 0x1f, R17.reuse ;  /* 0x0000001fff137819 */ /* 0x100fe20000011411 */
[----:B------:R-:W-:Y:S01]  /*18ea0*/  IMAD R20, R23, R225, RZ ;  /* 0x000000e117147224 */ /* 0x000fe200078e02ff */
[----:B------:R-:W-:Y:S01]  /*18eb0*/  IADD3 R23, P1, P0, R32, R30, R17 ;  /* 0x0000001e20177210 */ /* 0x000fe2000783e011 */
[----:B------:R-:W-:Y:S02]  /*18ec0*/  IMAD.IADD R12, R33, 0x1, R12 ;  /* 0x00000001210c7824 */ /* 0x000fe400078e020c */
[----:B------:R-:W-:Y:S02]  /*18ed0*/  IMAD.IADD R20, R31, 0x1, R20 ;  /* 0x000000011f147824 */ /* 0x000fe400078e0214 */
[----:B---3--:R-:W-:-:S02]  /*18ee0*/  IMAD R22, R29, R25, RZ ;  /* 0x000000191d167224 */ /* 0x008fc400078e02ff */
[--C-:B------:R-:W-:Y:S01]  /*18ef0*/  IMAD.MOV R21, RZ, RZ, -R24.reuse ;  /* 0x000000ffff157224 */ /* 0x100fe200078e0a18 */
[----:B------:R-:W-:Y:S01]  /*18f00*/  IADD3.X R12, R12, R20, R19, P1, P0 ;  /* 0x000000140c0c7210 */ /* 0x000fe20000fe0413 */
[----:B------:R-:W-:Y:S01]  /*18f10*/  IMAD.WIDE.U32 R28, R28, R25, RZ ;  /* 0x000000191c1c7225 */ /* 0x000fe200078e00ff */
[----:B------:R-:W-:-:S03]  /*18f20*/  SHF.R.S32.HI R20, RZ, 0x1f, R24 ;  /* 0x0000001fff147819 */ /* 0x000fc60000011418 */
[----:B------:R-:W-:Y:S01]  /*18f30*/  IMAD R21, R21, c[0x0][0x4e8], R18 ;  /* 0x00013a0015157a24 */ /* 0x000fe200078e0212 */
[----:B------:R-:W-:Y:S01]  /*18f40*/  IADD3 R28, P1, P0, R24, R23, R28 ;  /* 0x00000017181c7210 */ /* 0x000fe2000783e01c */
[----:B------:R-:W-:Y:S02]  /*18f50*/  IMAD.IADD R25, R29, 0x1, R22 ;  /* 0x000000011d197824 */ /* 0x000fe400078e0216 */
[----:B----4-:R-:W-:Y:S01]  /*18f60*/  IMAD R23, R27, R21, RZ ;  /* 0x000000151b177224 */ /* 0x010fe200078e02ff */
        /* <DEDUP_REMOVED lines=9> */
[----:B------:R-:W-:Y:S01]  /*19000*/  SEL R20, R20, c[0x0][0x454], P2 ;  /* 0x0001150014147a07 */ /* 0x000fe20001000000 */
[----:B------:R-:W-:Y:S03]  /*19010*/  SHFL.IDX PT, R24, R12, RZ, 0x1c1f ;  /* 0x001c1fff0c187589 */ /* 0x000fe600000e0000 */
[----:B------:R-:W-:Y:S01]  /*19020*/  LEA.HI.X R21, R28, R20, R21, 0x2, P0 ;  /* 0x000000141c157211 */ /* 0x000fe200000f1415 */
[----:B------:R-:W-:Y:S01]  /*19030*/  SHFL.IDX PT, R26, R12, 0x1, 0x1c1f ;  /* 0x003c1f000c1a7f89 */ /* 0x000fe200000e0000 */
[----:B------:R-:W-:Y:S01]  /*19040*/  IMAD.IADD R20, R216, 0x1, R209 ;  /* 0x00000001d8147824 */ /* 0x000fe200078e02d1 */
[----:B------:R-:W-:Y:S02]  /*19050*/  LOP3.LUT P0, RZ, R217, 0x3, RZ, 0xc0, !PT ;  /* 0x00000003d9ff7812 */ /* 0x000fe4000780c0ff */
[----:B------:R-:W1:Y:S02]  /*19060*/  SHFL.IDX PT, R25, R21, RZ, 0x1c1f ;  /* 0x001c1fff15197589 */ /* 0x000e6400000e0000 */
[----:B------:R-:W-:-:S02]  /*19070*/  IADD3 R22, R20, 0x8, RZ ;  /* 0x0000000814167810 */ /* 0x000fc40007ffe0ff */
[----:B------:R-:W2:Y:S01]  /*19080*/  SHFL.IDX PT, R27, R21, 0x1, 0x1c1f ;  /* 0x003c1f00151b7f89 */ /* 0x000ea200000e0000 */
[-C--:B------:R-:W-:Y:S02]  /*19090*/  ISETP.GE.OR P1, PT, R20, R13.reuse, P0 ;  /* 0x0000000d1400720c */ /* 0x080fe40000726670 */
[----:B------:R-:W-:-:S11]  /*190a0*/  ISETP.GE.OR P0, PT, R22, R13, P0 ;  /* 0x0000000d1600720c */ /* 0x000fd60000706670 */
[----:B-1----:R1:W-:Y:S01]  /*190b0*/  @!P1 ST.E [R24.64], R16 ;  /* 0x0000001018009985 */ /* 0x0023e2000c101908 */
[----:B------:R-:W-:-:S03]  /*190c0*/  ISETP.GE.AND P1, PT, R22, R13, PT ;  /* 0x0000000d1600720c */ /* 0x000fc60003f26270 */
[----:B--2---:R1:W-:Y:S01]  /*190d0*/  @!P0 ST.E [R26.64], R2 ;  /* 0x000000021a008985 */ /* 0x0043e2000c101908 */
[----:B------:R-:W-:Y:S02]  /*190e0*/  ISETP.GE.AND P0, PT, R20, R13, PT ;  /* 0x0000000d1400720c */ /* 0x000fe40003f06270 */
[----:B------:R-:W-:Y:S01]  /*190f0*/  P2R R12, PR, RZ, 0x2 ;  /* 0x00000002ff0c7803 */ /* 0x000fe20000000000 */
[----:B------:R-:W-:Y:S05]  /*19100*/  @P2 BRA `(.L_x_2360) ;  /* 0x0000083000002947 */ /* 0x000fea0003800000 */
[-C--:B------:R-:W-:Y:S01]  /*19110*/  LEA.HI R14, R0, R213.reuse, RZ, 0x3 ;  /* 0x000000d5000e7211 */ /* 0x080fe200078f18ff */
[----:B-1----:R-:W-:Y:S01]  /*19120*/  IMAD R2, R19, c[0x0][0x3a0], RZ ;  /* 0x0000e80013027a24 */ /* 0x002fe200078e02ff */
[----:B------:R1:W2:Y:S01]  /*19130*/  LDS.128 R64, [R138+0x80] ;  /* 0x000080008a407984 */ /* 0x0002a20000000c00 */
[C---:B------:R-:W-:Y:S01]  /*19140*/  IMAD.WIDE.U32 R6, R17.reuse, c[0x0][0x3a0], RZ ;  /* 0x0000e80011067a25 */ /* 0x040fe200078e00ff */
[----:B------:R-:W-:Y:S02]  /*19150*/  LOP3.LUT R0, R14, 0xfffffff8, RZ, 0xc0, !PT ;  /* 0xfffffff80e007812 */ /* 0x000fe400078ec0ff */
[----:B------:R-:W-:Y:S01]  /*19160*/  SHF.R.S32.HI R14, RZ, 0x3, R14 ;  /* 0x00000003ff0e7819 */ /* 0x000fe2000001140e */
[----:B------:R-:W-:Y:S01]  /*19170*/  IMAD R17, R17, c[0x0][0x3a4], R2 ;  /* 0x0000e90011117a24 */ /* 0x000fe200078e0202 */
[----:B------:R-:W-:Y:S01]  /*19180*/  IADD3 R5, -R0, R213, RZ ;  /* 0x000000d500057210 */ /* 0x000fe20007ffe1ff */
[----:B------:R1:W3:Y:S01]  /*19190*/  LDS.128 R60, [R138+0x1080] ;  /* 0x001080008a3c7984 */ /* 0x0002e20000000c00 */
[----:B------:R-:W-:-:S02]  /*191a0*/  SHF.R.S32.HI R2, RZ, 0x1f, R224 ;  /* 0x0000001fff027819 */ /* 0x000fc400000114e0 */
[----:B------:R-:W-:Y:S01]  /*191b0*/  IADD3 R7, R7, R17, RZ ;  /* 0x0000001107077210 */ /* 0x000fe20007ffe0ff */
[----:B------:R1:W4:Y:S01]  /*191c0*/  LDS.128 R56, [R138+0x2080] ;  /* 0x002080008a387984 */ /* 0x0003220000000c00 */
[----:B------:R-:W-:Y:S01]  /*191d0*/  LEA R0, R5, R14, 0x5 ;  /* 0x0000000e05007211 */ /* 0x000fe200078e28ff */
[----:B------:R-:W-:Y:S01]  /*191e0*/  IMAD R5, R2, c[0x0][0x3f0], RZ ;  /* 0x0000fc0002057a24 */ /* 0x000fe200078e02ff */
[----:B------:R-:W-:Y:S01]  /*191f0*/  IADD3 R14, R14, R209, RZ ;  /* 0x000000d10e0e7210 */ /* 0x000fe20007ffe0ff */
[----:B------:R-:W-:Y:S01]  /*19200*/  IMAD.WIDE.U32 R6, R225, c[0x0][0x3e8], R6 ;  /* 0x0000fa00e1067a25 */ /* 0x000fe200078e0006 */
[----:B------:R-:W-:Y:S01]  /*19210*/  IADD3 R0, R209, R0, RZ ;  /* 0x00000000d1007210 */ /* 0x000fe20007ffe0ff */
[----:B------:R1:W1:Y:S02]  /*19220*/  LDS.128 R52, [R138+0x3080] ;  /* 0x003080008a347984 */ /* 0x0002640000000c00 */
[----:B------:R-:W-:Y:S01]  /*19230*/  IMAD R7, R225, c[0x0][0x3ec], R7 ;  /* 0x0000fb00e1077a24 */ /* 0x000fe200078e0207 */
[----:B------:R-:W-:Y:S01]  /*19240*/  MOV R8, R0 ;  /* 0x0000000000087202 */ /* 0x000fe20000000f00 */
[----:B------:R-:W-:Y:S01]  /*19250*/  @P3 IMAD.HI.U32 R4, R0, c[0x0][0x4ec], RZ ;  /* 0x00013b0000043a27 */ /* 0x000fe200078e00ff */
[----:B------:R1:W1:Y:S03]  /*19260*/  LDS.128 R48, [R138+0x4080] ;  /* 0x004080008a307984 */ /* 0x0002660000000c00 */
[C---:B------:R-:W-:Y:S01]  /*19270*/  IMAD R2, R224.reuse, c[0x0][0x3f4], R5 ;  /* 0x0000fd00e0027a24 */ /* 0x040fe200078e0205 */
[----:B------:R-:W-:Y:S01]  /*19280*/  @P3 SHF.R.U32.HI R8, RZ, c[0x0][0x4f0], R4 ;  /* 0x00013c00ff083a19 */ /* 0x000fe20000011604 */
[----:B------:R-:W-:Y:S01]  /*19290*/  IMAD.WIDE.U32 R16, R224, c[0x0][0x3f0], R6 ;  /* 0x0000fc00e0107a25 */ /* 0x000fe200078e0006 */
[----:B------:R1:W1:Y:S02]  /*192a0*/  LDS.128 R44, [R138+0x5080] ;  /* 0x005080008a2c7984 */ /* 0x0002640000000c00 */
        /* <DEDUP_REMOVED lines=22> */
[----:B--234-:R2:W3:Y:S02]  /*19410*/  SHFL.IDX PT, R22, R18, RZ, 0x181f ;  /* 0x00181fff12167589 */ /* 0x01c4e400000e0000 */
.L_x_2428:
[----:B------:R-:W-:Y:S05]  /*19420*/  BRA.DIV ~URZ, `(.L_x_2362) ;  /* 0x00003a827f007947 */ /* 0x000fea000b800000 */
[----:B------:R4:W2:Y:S02]  /*19430*/  SHFL.IDX PT, R2, R8, RZ, 0x181f ;  /* 0x00181fff08027589 */ /* 0x0008a400000e0000 */
.L_x_2429:
        /* <DEDUP_REMOVED lines=18> */
.L_x_2364:
[----:B------:R-:W-:Y:S05]  /*19560*/  BSYNC B0 ;  /* 0x0000000000007941 */ /* 0x000fea0003800000 */
.L_x_2363:
[----:B------:R-:W-:Y:S05]  /*19570*/  BRA.DIV ~URZ, `(.L_x_2365) ;  /* 0x000039927f007947 */ /* 0x000fea000b800000 */
[----:B---3--:R3:W4:Y:S04]  /*19580*/  SHFL.IDX PT, R22, R18, 0x1, 0x181f ;  /* 0x00381f0012167f89 */ /* 0x00872800000e0000 */
[----:B--2---:R3:W2:Y:S02]  /*19590*/  SHFL.IDX PT, R2, R8, 0x1, 0x181f ;  /* 0x00381f0008027f89 */ /* 0x0046a400000e0000 */
.L_x_2430:
        /* <DEDUP_REMOVED lines=9> */
[----:B-1----:R-:W-:Y:S02]  /*19630*/  @!P0 LEA R32, P3, R214, R2, 0x1 ;  /* 0x00000002d6208211 */ /* 0x002fe400078608ff */
[-C--:B----4-:R-:W-:Y:S02]  /*19640*/  @!P2 LEA.HI.X R21, R228, R22.reuse, R15, 0x1, P5 ;  /* 0x00000016e415a211 */ /* 0x090fe400028f0c0f */
[-C--:B------:R-:W-:Y:S02]  /*19650*/  @!P1 LEA.HI.X R17, R215, R22.reuse, R12, 0x1, P4 ;  /* 0x00000016d7119211 */ /* 0x080fe400020f0c0c */
[----:B------:R-:W-:Y:S01]  /*19660*/  @!P0 LEA.HI.X R33, R214, R22, R9, 0x1, P3 ;  /* 0x00000016d6218211 */ /* 0x000fe200018f0c09 */
[----:B------:R1:W-:Y:S04]  /*19670*/  @!P2 ST.E.128 [R20.64], R60 ;  /* 0x0000003c1400a985 */ /* 0x0003e8000c101d08 */
[----:B------:R1:W-:Y:S04]  /*19680*/  @!P1 ST.E.128 [R16.64], R44 ;  /* 0x0000002c10009985 */ /* 0x0003e8000c101d08 */
[----:B------:R1:W-:Y:S02]  /*19690*/  @!P0 ST.E.128 [R32.64], R28 ;  /* 0x0000001c20008985 */ /* 0x0003e4000c101d08 */
.L_x_2367:
[----:B------:R-:W-:Y:S05]  /*196a0*/  BSYNC B0 ;  /* 0x0000000000007941 */ /* 0x000fea0003800000 */
.L_x_2366:
[----:B------:R-:W-:Y:S05]  /*196b0*/  BRA.DIV ~URZ, `(.L_x_2368) ;  /* 0x000039127f007947 */ /* 0x000fea000b800000 */
[----:B----4-:R4:W3:Y:S02]  /*196c0*/  SHFL.IDX PT, R22, R18, 0x2, 0x181f ;  /* 0x00581f0012167f89 */ /* 0x0108e400000e0000 */
.L_x_2431:
[----:B------:R-:W-:Y:S05]  /*196d0*/  BRA.DIV ~URZ, `(.L_x_2369) ;  /* 0x000039627f007947 */ /* 0x000fea000b800000 */
[----:B--2---:R2:W4:Y:S02]  /*196e0*/  SHFL.IDX PT, R2, R8, 0x2, 0x181f ;  /* 0x00581f0008027f89 */ /* 0x00452400000e0000 */
.L_x_2432:
[----:B------:R-:W-:Y:S01]  /*196f0*/  IADD3 R0, R14, 0x40, RZ ;  /* 0x000000400e007810 */ /* 0x000fe20007ffe0ff */
[----:B------:R-:W-:Y:S03]  /*19700*/  BSSY B0, `(.L_x_2370) ;  /* 0x000000f000007945 */ /* 0x000fe60003800000 */
[----:B------:R-:W-:-:S13]  /*19710*/  ISETP.GE.AND P0, PT, R0, R13, PT ;  /* 0x0000000d0000720c */ /* 0x000fda0003f06270 */
[----:B------:R-:W-:Y:S05]  /*19720*/  @P0 BRA `(.L_x_2371) ;  /* 0x000000c000000947 */ /* 0x000fea0003800000 */
[----:B------:R-:W-:Y:S02]  /*19730*/  ISETP.GE.AND P2, PT, R228, c[0x0][0x3c8], PT ;  /* 0x0000f200e4007a0c */ /* 0x000fe40003f46270 */
[----:B------:R-:W-:Y:S02]  /*19740*/  ISETP.GE.AND P1, PT, R215, c[0x0][0x3c8], PT ;  /* 0x0000f200d7007a0c */ /* 0x000fe40003f26270 */
[----:B------:R-:W-:-:S09]  /*19750*/  ISETP.GE.AND P0, PT, R214, c[0x0][0x3c8], PT ;  /* 0x0000f200d6007a0c */ /* 0x000fd20003f06270 */
[-C--:B-1--4-:R-:W-:Y:S02]  /*19760*/  @!P2 LEA R20, P5, R228, R2.reuse, 0x1 ;  /* 0x00000002e414a211 */ /* 0x092fe400078a08ff */
[CC--:B------:R-:W-:Y:S02]  /*19770*/  @!P1 LEA R16, P4, R215.reuse, R2.reuse, 0x1 ;  /* 0x00000002d7109211 */ /* 0x0c0fe400078808ff */
[----:B------:R-:W-:Y:S02]  /*19780*/  @!P0 LEA R28, P3, R214, R2, 0x1 ;  /* 0x00000002d61c8211 */ /* 0x000fe400078608ff */
[-C--:B---3--:R-:W-:Y:S02]  /*19790*/  @!P2 LEA.HI.X R21, R228, R22.reuse, R15, 0x1, P5 ;  /* 0x00000016e415a211 */ /* 0x088fe400028f0c0f */
[-C--:B------:R-:W-:Y:S02]  /*197a0*/  @!P1 LEA.HI.X R17, R215, R22.reuse, R12, 0x1, P4 ;  /* 0x00000016d7119211 */ /* 0x080fe400020f0c0c */
[----:B------:R-:W-:Y:S01]  /*197b0*/  @!P0 LEA.HI.X R29, R214, R22, R9, 0x1, P3 ;  /* 0x00000016d61d8211 */ /* 0x000fe200018f0c09 */
[----:B------:R1:W-:Y:S04]  /*197c0*/  @!P2 ST.E.128 [R20.64], R56 ;  /* 0x000000381400a985 */ /* 0x0003e8000c101d08 */
[----:B------:R1:W-:Y:S04]  /*197d0*/  @!P1 ST.E.128 [R16.64], R40 ;  /* 0x0000002810009985 */ /* 0x0003e8000c101d08 */
[----:B------:R1:W-:Y:S02]  /*197e0*/  @!P0 ST.E.128 [R28.64], R24 ;  /* 0x000000181c008985 */ /* 0x0003e4000c101d08 */
.L_x_2371:
[----:B------:R-:W-:Y:S05]  /*197f0*/  BSYNC B0 ;  /* 0x0000000000007941 */ /* 0x000fea0003800000 */
.L_x_2370:
[----:B------:R-:W-:Y:S05]  /*19800*/  BRA.DIV ~URZ, `(.L_x_2372) ;  /* 0x000038927f007947 */ /* 0x000fea000b800000 */
[----:B---34-:R-:W3:Y:S04]  /*19810*/  SHFL.IDX PT, R18, R18, 0x3, 0x181f ;  /* 0x00781f0012127f89 */ /* 0x018ee800000e0000 */
[----:B------:R4:W2:Y:S02]  /*19820*/  SHFL.IDX PT, R2, R8, 0x3, 0x181f ;  /* 0x00781f0008027f89 */ /* 0x0008a400000e0000 */
.L_x_2433:
[----:B------:R-:W-:-:S04]  /*19830*/  IADD3 R14, R14, 0x60, RZ ;  /* 0x000000600e0e7810 */ /* 0x000fc80007ffe0ff */
[----:B------:R-:W-:-:S13]  /*19840*/  ISETP.GE.AND P0, PT, R14, R13, PT ;  /* 0x0000000d0e00720c */ /* 0x000fda0003f06270 */
[----:B------:R-:W-:Y:S05]  /*19850*/  @P0 BRA `(.L_x_2373) ;  /* 0x00001ed000000947 */ /* 0x000fea0003800000 */
[----:B------:R-:W-:Y:S02]  /*19860*/  ISETP.GE.AND P1, PT, R228, c[0x0][0x3c8], PT ;  /* 0x0000f200e4007a0c */ /* 0x000fe40003f26270 */
[----:B------:R-:W-:-:S11]  /*19870*/  ISETP.GE.AND P0, PT, R215, c[0x0][0x3c8], PT ;  /* 0x0000f200d7007a0c */ /* 0x000fd60003f06270 */
[CC--:B-12---:R-:W-:Y:S02]  /*19880*/  @!P1 LEA R16, P3, R228.reuse, R2.reuse, 0x1 ;  /* 0x00000002e4109211 */ /* 0x0c6fe400078608ff */
[C---:B------:R-:W-:Y:S02]  /*19890*/  @!P0 LEA R14, P2, R215.reuse, R2, 0x1 ;  /* 0x00000002d70e8211 */ /* 0x040fe400078408ff */
[-C--:B---3--:R-:W-:Y:S02]  /*198a0*/  @!P1 LEA.HI.X R17, R228, R18.reuse, R15, 0x1, P3 ;  /* 0x00000012e4119211 */ /* 0x088fe400018f0c0f */
[----:B------:R-:W-:-:S03]  /*198b0*/  @!P0 LEA.HI.X R15, R215, R18, R12, 0x1, P2 ;  /* 0x00000012d70f8211 */ /* 0x000fc600010f0c0c */
[----:B------:R1:W-:Y:S04]  /*198c0*/  @!P1 ST.E.128 [R16.64], R52 ;  /* 0x0000003410009985 */ /* 0x0003e8000c101d08 */
[----:B------:R1:W-:Y:S01]  /*198d0*/  @!P0 ST.E.128 [R14.64], R36 ;  /* 0x000000240e008985 */ /* 0x0003e2000c101d08 */
[----:B------:R-:W-:-:S13]  /*198e0*/  ISETP.GE.AND P0, PT, R214, c[0x0][0x3c8], PT ;  /* 0x0000f200d6007a0c */ /* 0x000fda0003f06270 */
[----:B------:R-:W-:Y:S05]  /*198f0*/  @P0 BRA `(.L_x_2373) ;  /* 0x00001e3000000947 */ /* 0x000fea0003800000 */
[----:B----4-:R-:W-:-:S04]  /*19900*/  LEA R8, P0, R214, R2, 0x1 ;  /* 0x00000002d6087211 */ /* 0x010fc800078008ff */
[----:B------:R-:W-:-:S05]  /*19910*/  LEA.HI.X R9, R214, R18, R9, 0x1, P0 ;  /* 0x00000012d6097211 */ /* 0x000fca00000f0c09 */
[----:B------:R2:W-:Y:S01]  /*19920*/  ST.E.128 [R8.64], R4 ;  /* 0x0000000408007985 */ /* 0x0005e2000c101d08 */
[----:B------:R-:W-:Y:S05]  /*19930*/  BRA `(.L_x_2373) ;  /* 0x00001df000007947 */ /* 0x000fea0003800000 */
.L_x_2360:
[----:B------:R-:W-:Y:S01]  /*19940*/  IMAD R0, R19, c[0x0][0x408], RZ ;  /* 0x0001020013007a24 */ /* 0x000fe200078e02ff */
[----:B-1----:R-:W-:Y:S01]  /*19950*/  MOV R2, R18 ;  /* 0x0000001200027202 */ /* 0x002fe20000000f00 */
[----:B------:R-:W-:-:S04]  /*19960*/  IMAD.WIDE.U32 R20, R17, c[0x0][0x408], RZ ;  /* 0x0001020011147a25 */ /* 0x000fc800078e00ff */
[----:B------:R-:W-:-:S05]  /*19970*/  IMAD R0, R17, c[0x0][0x40c], R0 ;  /* 0x0001030011007a24 */ /* 0x000fca00078e0200 */
[----:B------:R-:W-:Y:S02]  /*19980*/  IADD3 R21, R21, R0, RZ ;  /* 0x0000000015157210 */ /* 0x000fe40007ffe0ff */
[----:B------:R-:W-:-:S03]  /*19990*/  SHF.R.S32.HI R0, RZ, 0x1f, R224 ;  /* 0x0000001fff007819 */ /* 0x000fc600000114e0 */
[----:B------:R-:W-:-:S04]  /*199a0*/  IMAD.WIDE.U32 R16, R225, c[0x0][0x438], R20 ;  /* 0x00010e00e1107a25 */ /* 0x000fc800078e0014 */
        /* <DEDUP_REMOVED lines=26> */
.L_x_2434:
[----:B------:R-:W-:Y:S05]  /*19b50*/  BRA.DIV ~URZ, `(.L_x_2375) ;  /* 0x000036727f007947 */ /* 0x000fea000b800000 */
[----:B------:R3:W4:Y:S02]  /*19b60*/  SHFL.IDX PT, R2, R163, RZ, 0x1c1f ;  /* 0x001c1fffa3027589 */ /* 0x00072400000e0000 */
.L_x_2435:
        /* <DEDUP_REMOVED lines=54> */
[-C--:B------:R-:W-:Y:S02]  /*19ed0*/  @!P0 LEA R16, P2, R158, R2.reuse, 0x2 ;  /* 0x000000029e108211 */ /* 0x080fe400078410ff */
[----:B--2---:R-:W-:Y:S01]  /*19ee0*/  @!P1 IMAD.WIDE R20, R221, 0x4, R164 ;  /* 0x00000004dd149825 */ /* 0x004fe200078e02a4 */
[----:B------:R-:W-:Y:S02]  /*19ef0*/  @!P3 LEA R166, P5, R154, R2, 0x2 ;  /* 0x000000029aa6b211 */ /* 0x000fe400078a10ff */
[----:B------:R-:W-:Y:S02]  /*19f00*/  @!P0 LEA.HI.X R17, R158, R165, R157, 0x2, P2 ;  /* 0x000000a59e118211 */ /* 0x000fe400010f149d */
[----:B------:R-:W-:Y:S01]  /*19f10*/  ISETP.GE.AND P2, PT, R144, c[0x0][0x3c8], PT ;  /* 0x0000f20090007a0c */ /* 0x000fe20003f46270 */
[----:B------:R2:W-:Y:S01]  /*19f20*/  @!P1 ST.E.64 [R20.64], R132 ;  /* 0x0000008414009985 */ /* 0x0005e2000c101b08 */
[----:B------:R-:W-:-:S02]  /*19f30*/  ISETP.GE.AND P1, PT, R84, c[0x0][0x3c8], PT ;  /* 0x0000f20054007a0c */ /* 0x000fc40003f26270 */
[----:B------:R-:W-:Y:S01]  /*19f40*/  @!P3 LEA.HI.X R167, R154, R165, R151, 0x2, P5 ;  /* 0x000000a59aa7b211 */ /* 0x000fe200028f1497 */
[----:B------:R4:W-:Y:S01]  /*19f50*/  @!P0 ST.E.64 [R16.64], R128 ;  /* 0x0000008010008985 */ /* 0x0009e2000c101b08 */
[----:B------:R-:W-:-:S03]  /*19f60*/  @!P4 LEA R168, P0, R146, R2, 0x2 ;  /* 0x0000000292a8c211 */ /* 0x000fc600078010ff */
[----:B------:R5:W-:Y:S01]  /*19f70*/  @!P3 ST.E.64 [R166.64], R124 ;  /* 0x0000007ca600b985 */ /* 0x000be2000c101b08 */
[-C--:B------:R-:W-:Y:S02]  /*19f80*/  @!P4 LEA.HI.X R169, R146, R165.reuse, R145, 0x2, P0 ;  /* 0x000000a592a9c211 */ /* 0x080fe400000f1491 */
[----:B------:R-:W-:Y:S02]  /*19f90*/  ISETP.GE.AND P3, PT, R38, c[0x0][0x3c8], PT ;  /* 0x0000f20026007a0c */ /* 0x000fe40003f66270 */
[C---:B------:R-:W-:Y:S01]  /*19fa0*/  @!P2 LEA R170, P5, R144.reuse, R2, 0x2 ;  /* 0x0000000290aaa211 */ /* 0x040fe200078a10ff */
[----:B------:R1:W-:Y:S01]  /*19fb0*/  @!P4 ST.E.64 [R168.64], R120 ;  /* 0x00000078a800c985 */ /* 0x0003e2000c101b08 */
[----:B------:R-:W-:Y:S02]  /*19fc0*/  ISETP.GE.AND P4, PT, R35, c[0x0][0x3c8], PT ;  /* 0x0000f20023007a0c */ /* 0x000fe40003f86270 */
[----:B------:R-:W-:-:S05]  /*19fd0*/  @!P2 LEA.HI.X R171, R144, R165, R85, 0x2, P5 ;  /* 0x000000a590aba211 */ /* 0x000fca00028f1455 */
[----:B------:R3:W-:Y:S01]  /*19fe0*/  @!P2 ST.E.64 [R170.64], R116 ;  /* 0x00000074aa00a985 */ /* 0x0007e2000c101b08 */
[----:B------:R-:W-:Y:S02]  /*19ff0*/  ISETP.GE.AND P2, PT, R31, c[0x0][0x3c8], PT ;  /* 0x0000f2001f007a0c */ /* 0x000fe40003f46270 */
[----:B--2---:R-:W-:-:S04]  /*1a000*/  @!P1 LEA R20, P0, R84, R2, 0x2 ;  /* 0x0000000254149211 */ /* 0x004fc800078010ff */
[-C--:B------:R-:W-:Y:S02]  /*1a010*/  @!P1 LEA.HI.X R21, R84, R165.reuse, R81, 0x2, P0 ;  /* 0x000000a554159211 */ /* 0x080fe400000f1451 */
[CC--:B----4-:R-:W-:Y:S02]  /*1a020*/  @!P3 LEA R16, P5, R38.reuse, R2.reuse, 0x2 ;  /* 0x000000022610b211 */ /* 0x0d0fe400078a10ff */
        /* <DEDUP_REMOVED lines=23> */
[CC--:B----4-:R-:W-:Y:S02]  /*1a1a0*/  @!P2 LEA R104, P5, R23.reuse, R2.reuse, 0x2 ;  /* 0x000000021768a211 */ /* 0x0d0fe400078a10ff */
[----:B---3--:R-:W-:Y:S01]  /*1a1b0*/  @!P1 LEA R40, P0, R152, R2, 0x2 ;  /* 0x0000000298289211 */ /* 0x008fe200078010ff */
[----:B------:R2:W-:Y:S01]  /*1a1c0*/  @!P4 ST.E.64 [R16.64], R52 ;  /* 0x000000341000c985 */ /* 0x0005e2000c101b08 */
[----:B------:R-:W-:Y:S02]  /*1a1d0*/  @!P2 LEA.HI.X R105, R23, R165, R18, 0x2, P5 ;  /* 0x000000a51769a211 */ /* 0x000fe400028f1412 */
[----:B------:R-:W-:-:S02]  /*1a1e0*/  ISETP.GE.AND P4, PT, R156, c[0x0][0x3c8], PT ;  /* 0x0000f2009c007a0c */ /* 0x000fc40003f86270 */
[-C--:B------:R-:W-:Y:S01]  /*1a1f0*/  @!P1 LEA.HI.X R41, R152, R165.reuse, R13, 0x2, P0 ;  /* 0x000000a598299211 */ /* 0x080fe200000f140d */
[----:B------:R-:W-:Y:S01]  /*1a200*/  @!P2 ST.E.64 [R104.64], R56 ;  /* 0x000000386800a985 */ /* 0x000fe2000c101b08 */
[----:B------:R-:W-:Y:S02]  /*1a210*/  ISETP.GE.AND P2, PT, R161, c[0x0][0x3c8], PT ;  /* 0x0000f200a1007a0c */ /* 0x000fe40003f46270 */
[C---:B-----5:R-:W-:Y:S01]  /*1a220*/  @!P3 LEA R44, P5, R159.reuse, R2, 0x2 ;  /* 0x000000029f2cb211 */ /* 0x060fe200078a10ff */
        /* <DEDUP_REMOVED lines=9> */
[C---:B--2---:R-:W-:Y:S01]  /*1a2c0*/  @!P2 LEA R16, P0, R161.reuse, R2, 0x2 ;  /* 0x00000002a110a211 */ /* 0x044fe200078010ff */
        /* <DEDUP_REMOVED lines=26> */
.L_x_2377:
[----:B------:R-:W-:Y:S05]  /*1a470*/  BSYNC B0 ;  /* 0x0000000000007941 */ /* 0x000fea0003800000 */
.L_x_2376:
[----:B------:R-:W-:Y:S05]  /*1a480*/  BRA.DIV ~URZ, `(.L_x_2378) ;  /* 0x00002da27f007947 */ /* 0x000fea000b800000 */
[----:B-1----:R1:W3:Y:S04]  /*1a490*/  SHFL.IDX PT, R5, R162, 0x1, 0x1c1f ;  /* 0x003c1f00a2057f89 */ /* 0x0022e800000e0000 */
[----:B----4-:R1:W4:Y:S02]  /*1a4a0*/  SHFL.IDX PT, R2, R163, 0x1, 0x1c1f ;  /* 0x003c1f00a3027f89 */ /* 0x01032400000e0000 */
.L_x_2436:
[----:B------:R-:W-:-:S13]  /*1a4b0*/  ISETP.NE.AND P0, PT, R12, RZ, PT ;  /* 0x000000ff0c00720c */ /* 0x000fda0003f05270 */
[----:B------:R-:W-:Y:S05]  /*1a4c0*/  @P0 BRA `(.L_x_2373) ;  /* 0x0000126000000947 */ /* 0x000fea0003800000 */
[----:B------:R-:W-:Y:S02]  /*1a4d0*/  ISETP.GE.AND P3, PT, R158, c[0x0][0x3c8], PT ;  /* 0x0000f2009e007a0c */ /* 0x000fe40003f66270 */
[----:B------:R-:W-:Y:S02]  /*1a4e0*/  ISETP.GE.AND P2, PT, R154, c[0x0][0x3c8], PT ;  /* 0x0000f2009a007a0c */ /* 0x000fe40003f46270 */
[----:B------:R-:W-:Y:S02]  /*1a4f0*/  ISETP.GE.AND P1, PT, R146, c[0x0][0x3c8], PT ;  /* 0x0000f20092007a0c */ /* 0x000fe40003f26270 */
[----:B------:R-:W-:Y:S02]  /*1a500*/  ISETP.GE.AND P4, PT, R221, c[0x0][0x3c8], PT ;  /* 0x0000f200dd007a0c */ /* 0x000fe40003f86270 */
[----:B------:R-:W-:-:S05]  /*1a510*/  ISETP.GE.AND P0, PT, R144, c[0x0][0x3c8], PT ;  /* 0x0000f20090007a0c */ /* 0x000fca0003f06270 */
[-C--:B----4-:R-:W-:Y:S02]  /*1a520*/  @!P3 LEA R8, P6, R158, R2.reuse, 0x2 ;  /* 0x000000029e08b211 */ /* 0x090fe400078c10ff */
[-C--:B------:R-:W-:Y:S02]  /*1a530*/  @!P2 LEA R6, P5, R154, R2.reuse, 0x2 ;  /* 0x000000029a06a211 */ /* 0x080fe400078a10ff */
[-C--:B---3--:R-:W-:Y:S02]  /*1a540*/  @!P3 LEA.HI.X R9, R158, R5.reuse, R157, 0x2, P6 ;  /* 0x000000059e09b211 */ /* 0x088fe400030f149d */
[-C--:B------:R-:W-:Y:S01]  /*1a550*/  @!P1 LEA R20, P6, R146, R2.reuse, 0x2 ;  /* 0x0000000292149211 */ /* 0x080fe200078c10ff */
[----:B------:R-:W-:Y:S01]  /*1a560*/  @!P4 IMAD.MOV.U32 R4, RZ, RZ, R2 ;  /* 0x000000ffff04c224 */ /* 0x000fe200078e0002 */
[-C--:B------:R-:W-:Y:S02]  /*1a570*/  @!P2 LEA.HI.X R7, R154, R5.reuse, R151, 0x2, P5 ;  /* 0x000000059a07a211 */ /* 0x080fe400028f1497 */
[----:B------:R-:W-:Y:S01]  /*1a580*/  @!P0 LEA R16, P5, R144, R2, 0x2 ;  /* 0x0000000290108211 */ /* 0x000fe200078a10ff */
[----:B------:R-:W-:Y:S01]  /*1a590*/  @!P4 IMAD.WIDE R40, R221, 0x4, R4 ;  /* 0x00000004dd28c825 */ /* 0x000fe200078e0204 */
[----:B------:R-:W-:-:S02]  /*1a5a0*/  @!P1 LEA.HI.X R21, R146, R5, R145, 0x2, P6 ;  /* 0x0000000592159211 */ /* 0x000fc400030f1491 */
[----:B------:R-:W-:Y:S02]  /*1a5b0*/  ISETP.GE.AND P6, PT, R84, c[0x0][0x3c8], PT ;  /* 0x0000f20054007a0c */ /* 0x000fe40003fc6270 */
[----:B------:R-:W-:Y:S01]  /*1a5c0*/  @!P0 LEA.HI.X R17, R144, R5, R85, 0x2, P5 ;  /* 0x0000000590118211 */ /* 0x000fe200028f1455 */
[----:B------:R3:W-:Y:S01]  /*1a5d0*/  @!P4 ST.E.64 [R40.64], R134 ;  /* 0x000000862800c985 */ /* 0x0007e2000c101b08 */
[----:B------:R-:W-:Y:S02]  /*1a5e0*/  ISETP.GE.AND P5, PT, R38, c[0x0][0x3c8], PT ;  /* 0x0000f20026007a0c */ /* 0x000fe40003fa6270 */
[----:B------:R-:W-:Y:S01]  /*1a5f0*/  ISETP.GE.AND P4, PT, R35, c[0x0][0x3c8], PT ;  /* 0x0000f20023007a0c */ /* 0x000fe20003f86270 */
[----:B------:R-:W-:Y:S01]  /*1a600*/  @!P3 ST.E.64 [R8.64], R130 ;  /* 0x000000820800b985 */ /* 0x000fe2000c101b08 */
[----:B------:R-:W-:-:S03]  /*1a610*/  ISETP.GE.AND P3, PT, R31, c[0x0][0x3c8], PT ;  /* 0x0000f2001f007a0c */ /* 0x000fc60003f66270 */
[----:B------:R4:W-:Y:S01]  /*1a620*/  @!P2 ST.E.64 [R6.64], R126 ;  /* 0x0000007e0600a985 */ /* 0x0009e2000c101b08 */
[----:B------:R-:W-:-:S03]  /*1a630*/  ISETP.GE.AND P2, PT, R29, c[0x0][0x3c8], PT ;  /* 0x0000f2001d007a0c */ /* 0x000fc60003f46270 */
[----:B------:R-:W-:Y:S02]  /*1a640*/  @!P1 ST.E.64 [R20.64], R122 ;  /* 0x0000007a14009985 */ /* 0x000fe4000c101b08 */
[-C--:B------:R-:W-:Y:S02]  /*1a650*/  @!P5 LEA R44, P1, R38, R2.reuse, 0x2 ;  /* 0x00000002262cd211 */ /* 0x080fe400078210ff */
[----:B------:R5:W-:Y:S01]  /*1a660*/  @!P0 ST.E.64 [R16.64], R118 ;  /* 0x0000007610008985 */ /* 0x000be2000c101b08 */
[----:B------:R-:W-:Y:S02]  /*1a670*/  @!P6 LEA R48, P0, R84, R2, 0x2 ;  /* 0x000000025430e211 */ /* 0x000fe400078010ff */
[-C--:B------:R-:W-:Y:S02]  /*1a680*/  @!P5 LEA.HI.X R45, R38, R5.reuse, R37, 0x2, P1 ;  /* 0x00000005262dd211 */ /* 0x080fe400008f1425 */
[----:B------:R-:W-:Y:S02]  /*1a690*/  @!P6 LEA.HI.X R49, R84, R5, R81, 0x2, P0 ;  /* 0x000000055431e211 */ /* 0x000fe400000f1451 */
[----:B------:R-:W-:-:S03]  /*1a6a0*/  ISETP.GE.AND P1, PT, R27, c[0x0][0x3c8], PT ;  /* 0x0000f2001b007a0c */ /* 0x000fc60003f26270 */
[----:B------:R-:W-:Y:S01]  /*1a6b0*/  @!P6 ST.E.64 [R48.64], R114 ;  /* 0x000000723000e985 */ /* 0x000fe2000c101b08 */
[----:B------:R-:W-:Y:S02]  /*1a6c0*/  ISETP.GE.AND P6, PT, R25, c[0x0][0x3c8], PT ;  /* 0x0000f20019007a0c */ /* 0x000fe40003fc6270 */
[-C--:B---3--:R-:W-:Y:S01]  /*1a6d0*/  @!P4 LEA R40, P0, R35, R2.reuse, 0x2 ;  /* 0x000000022328c211 */ /* 0x088fe200078010ff */
[----:B------:R-:W-:Y:S01]  /*1a6e0*/  @!P5 ST.E.64 [R44.64], R110 ;  /* 0x0000006e2c00d985 */ /* 0x000fe2000c101b08 */
[----:B------:R-:W-:Y:S02]  /*1a6f0*/  ISETP.GE.AND P5, PT, R23, c[0x0][0x3c8], PT ;  /* 0x0000f20017007a0c */ /* 0x000fe40003fa6270 */
[----:B------:R-:W-:Y:S02]  /*1a700*/  @!P4 LEA.HI.X R41, R35, R5, R32, 0x2, P0 ;  /* 0x000000052329c211 */ /* 0x000fe400000f1420 */
[----:B----4-:R-:W-:-:S03]  /*1a710*/  @!P3 LEA R6, P0, R31, R2, 0x2 ;  /* 0x000000021f06b211 */ /* 0x010fc600078010ff */
        /* <DEDUP_REMOVED lines=24> */
[CC--:B---3--:R-:W-:Y:S02]  /*1a8a0*/  @!P3 LEA R6, P0, R159.reuse, R2.reuse, 0x2 ;  /* 0x000000029f06b211 */ /* 0x0c8fe400078010ff */
[----:B------:R-:W-:Y:S02]  /*1a8b0*/  ISETP.GE.AND P4, PT, R80, c[0x0][0x3c8], PT ;  /* 0x0000f20050007a0c */ /* 0x000fe40003f86270 */
[----:B------:R-:W-:Y:S02]  /*1a8c0*/  @!P3 LEA.HI.X R7, R159, R5, R36, 0x2, P0 ;  /* 0x000000059f07b211 */ /* 0x000fe400000f1424 */
[----:B----4-:R-:W-:-:S03]  /*1a8d0*/  @!P2 LEA R8, P0, R156, R2, 0x2 ;  /* 0x000000029c08a211 */ /* 0x010fc600078010ff */
[----:B------:R3:W-:Y:S01]  /*1a8e0*/  @!P3 ST.E.64 [R6.64], R66 ;  /* 0x000000420600b985 */ /* 0x0007e2000c101b08 */
[-C--:B------:R-:W-:Y:S02]  /*1a8f0*/  @!P2 LEA.HI.X R9, R156, R5.reuse, R155, 0x2, P0 ;  /* 0x000000059c09a211 */ /* 0x080fe400000f149b */
[CC--:B-----5:R-:W-:Y:S02]  /*1a900*/  @!P1 LEA R16, P0, R161.reuse, R2.reuse, 0x2 ;  /* 0x00000002a1109211 */ /* 0x0e0fe400078010ff */
        /* <DEDUP_REMOVED lines=30> */
.L_x_2358:
        /* <DEDUP_REMOVED lines=17> */
[----:B-----5:R-:W3:Y:S04]  /*1ac00*/  LDG.E R4, [R8.64] ;  /* 0x0000000808047981 */ /* 0x020ee8000c1e1900 */
[----:B--2---:R-:W3:Y:S02]  /*1ac10*/  LDG.E R7, [R8.64+0x4] ;  /* 0x0000040808077981 */ /* 0x004ee4000c1e1900 */
[----:B---3--:R-:W-:Y:S02]  /*1ac20*/  IADD3 R4, -R4, R7, RZ ;  /* 0x0000000704047210 */ /* 0x008fe40007ffe1ff */
.L_x_2379:
[----:B------:R-:W-:Y:S01]  /*1ac30*/  ISETP.GT.AND P0, PT, R213, 0x7f, PT ;  /* 0x0000007fd500780c */ /* 0x000fe20003f04270 */
[----:B------:R-:W-:Y:S01]  /*1ac40*/  BSSY B0, `(.L_x_2380) ;  /* 0x0000034000007945 */ /* 0x000fe20003800000 */
[----:B------:R-:W-:Y:S02]  /*1ac50*/  SEL R224, R224, RZ, !P2 ;  /* 0x000000ffe0e07207 */ /* 0x000fe40005000000 */
[----:B------:R-:W-:-:S02]  /*1ac60*/  SEL R5, R5, RZ, !P2 ;  /* 0x000000ff05057207 */ /* 0x000fc40005000000 */
[----:B--2--5:R-:W-:-:S07]  /*1ac70*/  SHF.R.S32.HI R6, RZ, 0x1f, R0 ;  /* 0x0000001fff067819 */ /* 0x024fce0000011400 */
        /* <DEDUP_REMOVED lines=17> */
[--C-:B------:R-:W-:Y:S02]  /*1ad90*/  IMAD.MOV R13, RZ, RZ, -R7.reuse ;  /* 0x000000ffff0d7224 */ /* 0x100fe400078e0a07 */
[----:B------:R-:W5:Y:S02]  /*1ada0*/  LDC.64 R16, c[0x0][R15+0x160] ;  /* 0x000058000f107b82 */ /* 0x000f640000000a00 */
[----:B------:R-:W-:Y:S01]  /*1adb0*/  IMAD R13, R13, c[0x0][0x4e8], R2 ;  /* 0x00013a000d0d7a24 */ /* 0x000fe200078e0202 */
[----:B------:R-:W-:Y:S01]  /*1adc0*/  SHF.R.S32.HI R2, RZ, 0x1f, R7 ;  /* 0x0000001fff027819 */ /* 0x000fe20000011407 */
        /* <DEDUP_REMOVED lines=10> */
[----:B------:R-:W-:-:S04]  /*1ae70*/  IADD3.X R8, R9, R8, R6, P1, P0 ;  /* 0x0000000809087210 */ /* 0x000fc80000fe0406 */
[----:B------:R-:W-:Y:S02]  /*1ae80*/  IADD3 R9, R19, R12, RZ ;  /* 0x0000000c13097210 */ /* 0x000fe40007ffe0ff */
[----:B------:R-:W-:Y:S01]  /*1ae90*/  IADD3 R14, P1, P0, R7, R14, R18 ;  /* 0x0000000e070e7210 */ /* 0x000fe2000783e012 */
[-C--:B-----5:R-:W-:Y:S01]  /*1aea0*/  IMAD R7, R17, R13.reuse, RZ ;  /* 0x0000000d11077224 */ /* 0x0a0fe200078e02ff */
        /* <DEDUP_REMOVED lines=13> */
.L_x_2381:
[----:B------:R-:W-:Y:S05]  /*1af80*/  BSYNC B0 ;  /* 0x0000000000007941 */ /* 0x000fea0003800000 */
.L_x_2380:
[----:B------:R-:W-:-:S13]  /*1af90*/  ISETP.GT.AND P0, PT, R210, 0x1, PT ;  /* 0x00000001d200780c */ /* 0x000fda0003f04270 */
[----:B------:R-:W-:Y:S05]  /*1afa0*/  @P0 BRA `(.L_x_2373) ;  /* 0x0000078000000947 */ /* 0x000fea0003800000 */
[----:B--2---:R-:W-:Y:S01]  /*1afb0*/  SHF.R.S32.HI R2, RZ, 0x1f, R213 ;  /* 0x0000001fff027819 */ /* 0x004fe200000114d5 */
[----:B------:R-:W-:Y:S01]  /*1afc0*/  IMAD R7, R6, c[0x0][0x3a0], RZ ;  /* 0x0000e80006077a24 */ /* 0x000fe200078e02ff */
[----:B------:R-:W-:Y:S01]  /*1afd0*/  MOV R6, c[0x0][0x4e8] ;  /* 0x00013a0000067a02 */ /* 0x000fe20000000f00 */
[----:B------:R-:W-:Y:S01]  /*1afe0*/  IMAD.WIDE.U32 R8, R0, c[0x0][0x3a0], RZ ;  /* 0x0000e80000087a25 */ /* 0x000fe200078e00ff */
[----:B------:R-:W-:Y:S02]  /*1aff0*/  LEA.HI R2, R2, R213, RZ, 0x3 ;  /* 0x000000d502027211 */ /* 0x000fe400078f18ff */
[----:B------:R-:W-:Y:S01]  /*1b000*/  ISETP.NE.AND P0, PT, R6, 0x1, PT ;  /* 0x000000010600780c */ /* 0x000fe20003f05270 */
[----:B------:R-:W-:Y:S01]  /*1b010*/  IMAD R7, R0, c[0x0][0x3a4], R7 ;  /* 0x0000e90000077a24 */ /* 0x000fe200078e0207 */
[----:B------:R-:W-:Y:S01]  /*1b020*/  LOP3.LUT R0, R2, 0xfffffff8, RZ, 0xc0, !PT ;  /* 0xfffffff802007812 */ /* 0x000fe200078ec0ff */
[----:B------:R-:W-:Y:S01]  /*1b030*/  IMAD R5, R5, c[0x0][0x3f0], RZ ;  /* 0x0000fc0005057a24 */ /* 0x000fe200078e02ff */
[----:B------:R-:W-:-:S02]  /*1b040*/  SHF.R.S32.HI R2, RZ, 0x3, R2 ;  /* 0x00000003ff027819 */ /* 0x000fc40000011402 */
[----:B------:R-:W-:Y:S01]  /*1b050*/  IADD3 R9, R9, R7, RZ ;  /* 0x0000000709097210 */ /* 0x000fe20007ffe0ff */
[----:B------:R-:W-:Y:S01]  /*1b060*/  IMAD R5, R224, c[0x0][0x3f4], R5 ;  /* 0x0000fd00e0057a24 */ /* 0x000fe200078e0205 */
[----:B------:R-:W-:-:S03]  /*1b070*/  IADD3 R7, -R0, R213, RZ ;  /* 0x000000d500077210 */ /* 0x000fc60007ffe1ff */
[----:B------:R-:W-:Y:S01]  /*1b080*/  IMAD.WIDE.U32 R8, R225, c[0x0][0x3e8], R8 ;  /* 0x0000fa00e1087a25 */ /* 0x000fe200078e0008 */
[----:B------:R-:W-:-:S03]  /*1b090*/  LEA R0, R7, R2, 0x5 ;  /* 0x0000000207007211 */ /* 0x000fc600078e28ff */
[----:B------:R-:W-:Y:S02]  /*1b0a0*/  IMAD R9, R225, c[0x0][0x3ec], R9 ;  /* 0x0000fb00e1097a24 */ /* 0x000fe400078e0209 */
[----:B------:R-:W-:Y:S01]  /*1b0b0*/  IMAD.IADD R0, R209, 0x1, R0 ;  /* 0x00000001d1007824 */ /* 0x000fe200078e0200 */
[----:B------:R-:W-:Y:S01]  /*1b0c0*/  IADD3 R209, R2, R209, RZ ;  /* 0x000000d102d17210 */ /* 0x000fe20007ffe0ff */
[----:B------:R-:W-:-:S03]  /*1b0d0*/  IMAD.WIDE.U32 R8, R224, c[0x0][0x3f0], R8 ;  /* 0x0000fc00e0087a25 */ /* 0x000fc600078e0008 */
[----:B------:R-:W-:Y:S01]  /*1b0e0*/  MOV R7, R0 ;  /* 0x0000000000077202 */ /* 0x000fe20000000f00 */
[----:B------:R-:W-:Y:S01]  /*1b0f0*/  @P0 IMAD.HI.U32 R6, R0, c[0x0][0x4ec], RZ ;  /* 0x00013b0000060a27 */ /* 0x000fe200078e00ff */
[----:B------:R-:W-:-:S04]  /*1b100*/  IADD3 R9, R9, R5, RZ ;  /* 0x0000000509097210 */ /* 0x000fc80007ffe0ff */
        /* <DEDUP_REMOVED lines=17> */
.L_x_2437:
[----:B------:R-:W-:Y:S05]  /*1b220*/  BRA.DIV ~URZ, `(.L_x_2383) ;  /* 0x000021327f007947 */ /* 0x000fea000b800000 */
[----:B------:R4:W1:Y:S02]  /*1b230*/  SHFL.IDX PT, R2, R5, RZ, 0x181f ;  /* 0x00181fff05027589 */ /* 0x00086400000e0000 */
.L_x_2438:
        /* <DEDUP_REMOVED lines=19> */
.L_x_2385:
[----:B------:R-:W-:Y:S05]  /*1b370*/  BSYNC B0 ;  /* 0x0000000000007941 */ /* 0x000fea0003800000 */
.L_x_2384:
[----:B------:R-:W-:Y:S05]  /*1b380*/  BRA.DIV ~URZ, `(.L_x_2386) ;  /* 0x000020327f007947 */ /* 0x000fea000b800000 */
[----:B---3--:R3:W2:Y:S04]  /*1b390*/  SHFL.IDX PT, R7, R6, 0x1, 0x181f ;  /* 0x00381f0006077f89 */ /* 0x0086a800000e0000 */
[----:B-1----:R3:W1:Y:S02]  /*1b3a0*/  SHFL.IDX PT, R2, R5, 0x1, 0x181f ;  /* 0x00381f0005027f89 */ /* 0x00266400000e0000 */
.L_x_2439:
        /* <DEDUP_REMOVED lines=16> */
.L_x_2388:
[----:B------:R-:W-:Y:S05]  /*1b4b0*/  BSYNC B0 ;  /* 0x0000000000007941 */ /* 0x000fea0003800000 */
.L_x_2387:
[----:B------:R-:W-:Y:S05]  /*1b4c0*/  BRA.DIV ~URZ, `(.L_x_2389) ;  /* 0x00001fb27f007947 */ /* 0x000fea000b800000 */
[----:B--2---:R2:W3:Y:S02]  /*1b4d0*/  SHFL.IDX PT, R7, R6, 0x2, 0x181f ;  /* 0x00581f0006077f89 */ /* 0x0044e400000e0000 */
.L_x_2440:
[----:B------:R-:W-:Y:S05]  /*1b4e0*/  BRA.DIV ~URZ, `(.L_x_2390) ;  /* 0x000020027f007947 */ /* 0x000fea000b800000 */
[----:B-1----:R1:W2:Y:S02]  /*1b4f0*/  SHFL.IDX PT, R2, R5, 0x2, 0x181f ;  /* 0x00581f0005027f89 */ /* 0x0022a400000e0000 */
.L_x_2441:
        /* <DEDUP_REMOVED lines=16> */
.L_x_2392:
[----:B------:R-:W-:Y:S05]  /*1b600*/  BSYNC B0 ;  /* 0x0000000000007941 */ /* 0x000fea0003800000 */
.L_x_2391:
[----:B------:R-:W-:Y:S05]  /*1b610*/  BRA.DIV ~URZ, `(.L_x_2393) ;  /* 0x00001f327f007947 */ /* 0x000fea000b800000 */
[----:B--23--:R-:W2:Y:S04]  /*1b620*/  SHFL.IDX PT, R6, R6, 0x3, 0x181f ;  /* 0x00781f0006067f89 */ /* 0x00cea800000e0000 */
[----:B------:R3:W1:Y:S02]  /*1b630*/  SHFL.IDX PT, R2, R5, 0x3, 0x181f ;  /* 0x00781f0005027f89 */ /* 0x00066400000e0000 */
.L_x_2442:
        /* <DEDUP_REMOVED lines=15> */
.L_x_2373:
[----:B------:R-:W-:Y:S05]  /*1b730*/  BSYNC B1 ;  /* 0x0000000000017941 */ /* 0x000fea0003800000 */
.L_x_2357:
[----:B------:R-:W-:-:S13]  /*1b740*/  ISETP.NE.AND P0, PT, R220, RZ, PT ;  /* 0x000000ffdc00720c */ /* 0x000fda0003f05270 */
[----:B------:R-:W-:Y:S01]  /*1b750*/  @P0 WARPSYNC 0xffffffff ;  /* 0xffffffff00000948 */ /* 0x000fe20003800000 */
[----:B------:R-:W-:Y:S06]  /*1b760*/  @P0 BAR.SYNC.DEFER_BLOCKING 0x5, 0x100 ;  /* 0x0144000000000b1d */ /* 0x000fec0000010000 */
[----:B------:R-:W4:Y:S04]  /*1b770*/  @P0 LDS.128 R208, [0x24100] ;  /* 0x02410000ffd00984 */ /* 0x000f280000000c00 */
[----:B------:R-:W-:Y:S06]  /*1b780*/  @P0 BAR.ARV 0x4, 0x100 ;  /* 0x0104000000000b1d */ /* 0x000fec0000002000 */
[----:B------:R-:W-:Y:S05]  /*1b790*/  @P0 BRA `(.L_x_2394) ;  /* 0x00000ea000000947 */ /* 0x000fea0003800000 */
[----:B-12---:R-:W-:Y:S01]  /*1b7a0*/  LOP3.LUT R4, R213, 0x1f, RZ, 0xc0, !PT ;  /* 0x0000001fd5047812 */ /* 0x006fe200078ec0ff */
[----:B----4-:R-:W-:-:S03]  /*1b7b0*/  IMAD.MOV.U32 R8, RZ, RZ, RZ ;  /* 0x000000ffff087224 */ /* 0x010fc600078e00ff */
[----:B------:R-:W-:Y:S01]  /*1b7c0*/  ISETP.NE.AND P6, PT, R4, 0x1f, PT ;  /* 0x0000001f0400780c */ /* 0x000fe20003fc5270 */
[----:B------:R-:W-:Y:S10]  /*1b7d0*/  BRA.DIV ~URZ, `(.L_x_2395) ;  /* 0x00001e327f007947 */ /* 0x000ff4000b800000 */
[----:B---3--:R1:W2:Y:S02]  /*1b7e0*/  SHFL.IDX PT, R5, R3, RZ, 0x1f ;  /* 0x00001fff03057589 */ /* 0x0082a400000e0000 */
.L_x_2443:
[----:B------:R-:W-:Y:S05]  /*1b7f0*/  BRA.DIV ~URZ, `(.L_x_2396) ;  /* 0x00001e827f007947 */ /* 0x000fea000b800000 */
[----:B-1----:R-:W1:Y:S02]  /*1b800*/  SHFL.IDX PT, R3, R3, 0x1, 0x1f ;  /* 0x00201f0003037f89 */ /* 0x002e6400000e0000 */
.L_x_2444:
[----:B------:R-:W-:Y:S02]  /*1b810*/  IMAD.IADD R7, R211, 0x1, R4 ;  /* 0x00000001d3077824 */ /* 0x000fe400078e0204 */
[----:B------:R-:W-:-:S03]  /*1b820*/  IMAD.MOV.U32 R209, RZ, RZ, RZ ;  /* 0x000000ffffd17224 */ /* 0x000fc600078e00ff */
[----:B------:R-:W-:-:S13]  /*1b830*/  ISETP.GE.OR P0, PT, R7, c[0x0][0x53c], !P6 ;  /* 0x00014f0007007a0c */ /* 0x000fda0007706670 */
[----:B------:R-:W-:Y:S01]  /*1b840*/  @!P0 MOV R0, 0x4 ;  /* 0x0000000400008802 */ /* 0x000fe20000000f00 */
[----:B------:R-:W-:-:S04]  /*1b850*/  @!P0 IMAD.MOV.U32 R2, RZ, RZ, 0x4 ;  /* 0x00000004ff028424 */ /* 0x000fc800078e00ff */
        /* <DEDUP_REMOVED lines=13> */
.L_x_2445:
        /* <DEDUP_REMOVED lines=16> */
.L_x_2446:
[----:B----4-:R-:W-:Y:S01]  /*1ba30*/  IMAD R13, R2, c[0x0][0x538], RZ ;  /* 0x00014e00020d7a24 */ /* 0x010fe200078e02ff */
[----:B------:R-:W-:Y:S04]  /*1ba40*/  BSSY B1, `(.L_x_2399) ;  /* 0x00000ba000017945 */ /* 0x000fe80003800000 */
[----:B-1----:R-:W-:-:S04]  /*1ba50*/  IADD3 R208, R13, R3, RZ ;  /* 0x000000030dd07210 */ /* 0x002fc80007ffe0ff */
[----:B--2---:R-:W-:-:S13]  /*1ba60*/  ISETP.GT.AND P0, PT, R208, R5, PT ;  /* 0x00000005d000720c */ /* 0x004fda0003f04270 */
[----:B------:R-:W-:Y:S05]  /*1ba70*/  @P0 BRA `(.L_x_2400) ;  /* 0x0000024000000947 */ /* 0x000fea0003800000 */
.L_x_2404:
        /* <DEDUP_REMOVED lines=9> */
[----:B---3--:R-:W-:-:S04]  /*1bb10*/  @!P0 IMAD.WIDE R6, R3, R2, c[0x0][0x580] ;  /* 0x0001600003068625 */ /* 0x008fc800078e0202 */
[----:B------:R-:W-:Y:S01]  /*1bb20*/  @!P0 IMAD.WIDE R12, R3, R0, c[0x0][0x578] ;  /* 0x00015e00030c8625 */ /* 0x000fe200078e0200 */
[----:B------:R-:W2:Y:S04]  /*1bb30*/  @!P0 LDG.E R209, [R6.64] ;  /* 0x0000000806d18981 */ /* 0x000ea8000c1e1900 */
[----:B------:R-:W2:Y:S02]  /*1bb40*/  @!P0 LDG.E R8, [R12.64] ;  /* 0x000000080c088981 */ /* 0x000ea4000c1e1900 */
[----:B--2---:R-:W-:Y:S01]  /*1bb50*/  IMAD R3, R8, R209, RZ ;  /* 0x000000d108037224 */ /* 0x004fe200078e02ff */
[----:B------:R-:W-:Y:S05]  /*1bb60*/  BRA.DIV ~URZ, `(.L_x_2402) ;  /* 0x00001d627f007947 */ /* 0x000fea000b800000 */
[----:B------:R1:W2:Y:S02]  /*1bb70*/  SHFL.UP PT, R2, R3, 0x1, RZ ;  /* 0x0420000003027989 */ /* 0x0002a400000e00ff */
.L_x_2447:
        /* <DEDUP_REMOVED lines=16> */
.L_x_2448:
[----:B--2---:R-:W-:-:S05]  /*1bc80*/  IMAD R13, R2, c[0x0][0x538], RZ ;  /* 0x00014e00020d7a24 */ /* 0x004fca00078e02ff */
[----:B------:R-:W-:-:S04]  /*1bc90*/  IADD3 R208, R13, R208, RZ ;  /* 0x000000d00dd07210 */ /* 0x000fc80007ffe0ff */
[----:B------:R-:W-:-:S13]  /*1bca0*/  ISETP.GT.AND P0, PT, R208, R5, PT ;  /* 0x00000005d000720c */ /* 0x000fda0003f04270 */
[----:B-1----:R-:W-:Y:S05]  /*1bcb0*/  @!P0 BRA `(.L_x_2404) ;  /* 0xfffffdc000008947 */ /* 0x002fea000383ffff */
.L_x_2400:
[----:B------:R-:W-:-:S05]  /*1bcc0*/  IADD3 R208, -R13, R208, RZ ;  /* 0x000000d00dd07210 */ /* 0x000fca0007ffe1ff */
[----:B------:R-:W-:-:S05]  /*1bcd0*/  IMAD R0, R7, c[0x0][0x538], R208 ;  /* 0x00014e0007007a24 */ /* 0x000fca00078e02d0 */
[----:B------:R-:W-:Y:S01]  /*1bce0*/  ISETP.GT.AND P0, PT, R0, R5, PT ;  /* 0x000000050000720c */ /* 0x000fe20003f04270 */
[----:B------:R-:W-:-:S12]  /*1bcf0*/  BRA.DIV ~URZ, `(.L_x_2405) ;  /* 0x00001dd27f007947 */ /* 0x000fd8000b800000 */
[----:B------:R-:W-:-:S04]  /*1bd00*/  VOTE.ANY R6, PT, !P0 ;  /* 0x0000000000067806 */ /* 0x000fc800040e0100 */
.L_x_2449:
[----:B------:R-:W1:Y:S02]  /*1bd10*/  POPC R12, R6 ;  /* 0x00000006000c7309 */ /* 0x000e640000000000 */
[----:B-1----:R-:W-:Y:S01]  /*1bd20*/  IADD3 R211, R12, R211, RZ ;  /* 0x000000d30cd37210 */ /* 0x002fe20007ffe0ff */
[----:B------:R-:W-:Y:S05]  /*1bd30*/  BRA.DIV ~URZ, `(.L_x_2406) ;  /* 0x00001dd27f007947 */ /* 0x000fea000b800000 */
[----:B------:R1:W2:Y:S04]  /*1bd40*/  SHFL.IDX PT, R209, R209, R12, 0x1f ;  /* 0x00001f0cd1d17589 */ /* 0x0002a800000e0000 */
[----:B------:R1:W4:Y:S02]  /*1bd50*/  SHFL.IDX PT, R3, R8, R12, 0x1f ;  /* 0x00001f0c08037589 */ /* 0x00032400000e0000 */
.L_x_2450:
[----:B------:R-:W-:Y:S01]  /*1bd60*/  ISETP.NE.AND P0, PT, R6, RZ, PT ;  /* 0x000000ff0600720c */ /* 0x000fe20003f05270 */
[----:B------:R-:W-:-:S12]  /*1bd70*/  BSSY B0, `(.L_x_2407) ;  /* 0x0000005000007945 */ /* 0x000fd80003800000 */
[----:B------:R-:W-:Y:S05]  /*1bd80*/  @!P0 BRA `(.L_x_2408) ;  /* 0x0000003000008947 */ /* 0x000fea0003800000 */
[----:B------:R-:W-:Y:S01]  /*1bd90*/  IADD3 R2, R12, -0x1, RZ ;  /* 0xffffffff0c027810 */ /* 0x000fe20007ffe0ff */
[----:B------:R-:W-:Y:S05]  /*1bda0*/  BRA.DIV ~URZ, `(.L_x_2409) ;  /* 0x00001e327f007947 */ /* 0x000fea000b800000 */
[----:B------:R1:W3:Y:S02]  /*1bdb0*/  SHFL.IDX PT, R9, R7, R2, 0x1f ;  /* 0x00001f0207097589 */ /* 0x0002e400000e0000 */
.L_x_2408:
[----:B------:R-:W-:Y:S05]  /*1bdc0*/  BSYNC B0 ;  /* 0x0000000000007941 */ /* 0x000fea0003800000 */
.L_x_2407:
[----:B----4-:R-:W-:Y:S01]  /*1bdd0*/  ISETP.NE.AND P0, PT, R3, 0x1, PT ;  /* 0x000000010300780c */ /* 0x010fe20003f05270 */
[----:B---3--:R-:W-:Y:S01]  /*1bde0*/  IMAD R208, R9, c[0x0][0x538], R208 ;  /* 0x00014e0009d07a24 */ /* 0x008fe200078e02d0 */
[----:B------:R-:W-:Y:S04]  /*1bdf0*/  BSSY B0, `(.L_x_2410) ;  /* 0x0000077000007945 */ /* 0x000fe80003800000 */
[----:B------:R-:W-:-:S07]  /*1be00*/  IADD3 R6, -R208, R5, RZ ;  /* 0x00000005d0067210 */ /* 0x000fce0007ffe1ff */
[----:B------:R-:W-:Y:S05]  /*1be10*/  @!P0 BRA `(.L_x_2411) ;  /* 0x0000037000008947 */ /* 0x000fea0003800000 */
[----:B-12---:R-:W-:Y:S02]  /*1be20*/  IABS R7, R209 ;  /* 0x000000d100077213 */ /* 0x006fe40000000000 */
        /* <DEDUP_REMOVED lines=54> */
.L_x_2411:
[----:B------:R-:W-:-:S04]  /*1c190*/  IMAD.MOV.U32 R0, RZ, RZ, 0x4 ;  /* 0x00000004ff007424 */ /* 0x000fc800078e00ff */
[----:B------:R-:W-:-:S05]  /*1c1a0*/  IMAD.WIDE R14, R211, R0, c[0x0][0x590] ;  /* 0x00016400d30e7625 */ /* 0x000fca00078e0200 */
[----:B------:R-:W3:Y:S01]  /*1c1b0*/  LDG.E R3, [R14.64] ;  /* 0x000000080e037981 */ /* 0x000ee2000c1e1900 */
[----:B-1----:R-:W-:Y:S01]  /*1c1c0*/  IABS R2, R6 ;  /* 0x0000000600027213 */ /* 0x002fe20000000000 */
        /* <DEDUP_REMOVED lines=52> */
[----:B------:R-:W-:-:S13]  /*1c510*/  ISETP.GE.U32.AND P2, PT, R9, R8, PT ;  /* 0x000000080900720c */ /* 0x000fda0003f46070 */
[----:B------:R-:W-:-:S05]  /*1c520*/  @P2 IADD3 R7, R7, 0x1, RZ ;  /* 0x0000000107072810 */ /* 0x000fca0007ffe0ff */
[----:B------:R-:W-:Y:S01]  /*1c530*/  @!P1 IMAD.MOV R7, RZ, RZ, -R7 ;  /* 0x000000ffff079224 */ /* 0x000fe200078e0a07 */
[----:B------:R-:W-:-:S05]  /*1c540*/  @!P0 LOP3.LUT R7, RZ, R3, RZ, 0x33, !PT ;  /* 0x00000003ff078212 */ /* 0x000fca00078e33ff */
[----:B------:R-:W-:Y:S02]  /*1c550*/  IMAD R210, R7, R210, R5 ;  /* 0x000000d207d27224 */ /* 0x000fe400078e0205 */
.L_x_2412:
[----:B------:R-:W-:Y:S05]  /*1c560*/  BSYNC B0 ;  /* 0x0000000000007941 */ /* 0x000fea0003800000 */
.L_x_2410:
[----:B------:R-:W-:-:S04]  /*1c570*/  LOP3.LUT R0, RZ, R7, RZ, 0x33, !PT ;  /* 0x00000007ff007212 */ /* 0x000fc800078e33ff */
[----:B------:R-:W-:Y:S01]  /*1c580*/  IADD3 R209, R0, R209, RZ ;  /* 0x000000d100d17210 */ /* 0x000fe20007ffe0ff */
[----:B------:R-:W-:Y:S05]  /*1c590*/  BRA `(.L_x_2413) ;  /* 0x0000004000007947 */ /* 0x000fea0003800000 */
.L_x_2401:
[----:B------:R-:W-:Y:S01]  /*1c5a0*/  IMAD.MOV.U32 R208, RZ, RZ, R5 ;  /* 0x000000ffffd07224 */ /* 0x000fe200078e0005 */
[----:B------:R-:W-:Y:S01]  /*1c5b0*/  MOV R210, RZ ;  /* 0x000000ff00d27202 */ /* 0x000fe20000000f00 */
[----:B------:R-:W-:Y:S01]  /*1c5c0*/  IMAD.MOV.U32 R209, RZ, RZ, RZ ;  /* 0x000000ffffd17224 */ /* 0x000fe200078e00ff */
[----:B------:R-:W-:Y:S02]  /*1c5d0*/  MOV R211, c[0x0][0x53c] ;  /* 0x00014f0000d37a02 */ /* 0x000fe40000000f00 */
.L_x_2413:
[----:B------:R-:W-:Y:S05]  /*1c5e0*/  BSYNC B1 ;  /* 0x0000000000017941 */ /* 0x000fea0003800000 */
.L_x_2399:
[----:B------:R-:W-:Y:S01]  /*1c5f0*/  WARPSYNC 0xffffffff ;  /* 0xffffffff00007948 */ /* 0x000fe20003800000 */
[----:B------:R-:W-:Y:S01]  /*1c600*/  BAR.SYNC.DEFER_BLOCKING 0x4, 0x100 ;  /* 0x0104000000007b1d */ /* 0x000fe20000010000 */
[----:B------:R-:W-:-:S13]  /*1c610*/  ISETP.NE.AND P0, PT, R4, RZ, PT ;  /* 0x000000ff0400720c */ /* 0x000fda0003f05270 */
[----:B------:R1:W-:Y:S04]  /*1c620*/  @!P0 STS.128 [0x24100], R208 ;  /* 0x024100d0ff008388 */ /* 0x0003e80000000c00 */
[----:B------:R-:W-:Y:S06]  /*1c630*/  BAR.ARV 0x5, 0x100 ;  /* 0x0144000000007b1d */ /* 0x000fec0000002000 */
.L_x_2394:
[----:B----4-:R-:W-:-:S13]  /*1c640*/  ISETP.GE.AND P0, PT, R211, c[0x0][0x53c], PT ;  /* 0x00014f00d3007a0c */ /* 0x010fda0003f06270 */
[----:B-123--:R-:W-:Y:S01]  /*1c650*/  @P0 CALL.REL.NOINC `(.L_x_2414) ;  /* 0x0000001000000944 */ /* 0x00efe20003c00000 */
[----:B------:R-:W-:Y:S05]  /*1c660*/  BRA `(.L_x_2415) ;  /* 0xfffe4e7000007947 */ /* 0x000fea000383ffff */
.L_x_2414:
[----:B------:R-:W-:Y:S05]  /*1c670*/  EXIT ;  /* 0x000000000000794d */ /* 0x000fea0003800000 */
.L_x_2241:
[----:B------:R-:W-:Y:S02]  /*1c680*/  MOV R2, 0x1 ;  /* 0x0000000100027802 */ /* 0x000fe40000000f00 */
[----:B------:R-:W-:Y:S02]  /*1c690*/  MOV R0, 0x1c6b0 ;  /* 0x0001c6b000007802 */ /* 0x000fe40000000f00 */
[----:B------:R-:W-:Y:S05]  /*1c6a0*/  CALL.REL.NOINC `($__internal_50_$__cuda_sm70_shflsync_up_p) ;  /* 0x0000162000007944 */ /* 0x000fea0003c00000 */
[----:B-12---:R-:W-:Y:S05]  /*1c6b0*/  BRA `(.L_x_2416) ;  /* 0xfffe3db000007947 */ /* 0x006fea000383ffff */
.L_x_2242:
[----:B------:R-:W-:Y:S02]  /*1c6c0*/  MOV R2, 0x2 ;  /* 0x0000000200027802 */ /* 0x000fe40000000f00 */
[----:B------:R-:W-:Y:S02]  /*1c6d0*/  MOV R0, 0x1c6f0 ;  /* 0x0001c6f000007802 */ /* 0x000fe40000000f00 */
[----:B------:R-:W-:Y:S05]  /*1c6e0*/  CALL.REL.NOINC `($__internal_50_$__cuda_sm70_shflsync_up_p) ;  /* 0x000015e000007944 */ /* 0x000fea0003c00000 */
[----:B--2---:R-:W-:Y:S02]  /*1c6f0*/  SEL R2, R2, RZ, P4 ;  /* 0x000000ff02027207 */ /* 0x004fe40002000000 */
[----:B------:R-:W-:-:S03]  /*1c700*/  MOV R0, 0x1c740 ;  /* 0x0001c74000007802 */ /* 0x000fc60000000f00 */
[----:B-1----:R-:W-:Y:S02]  /*1c710*/  IMAD.IADD R7, R7, 0x1, R2 ;  /* 0x0000000107077824 */ /* 0x002fe400078e0202 */
[----:B------:R-:W-:Y:S02]  /*1c720*/  IMAD.MOV.U32 R2, RZ, RZ, 0x4 ;  /* 0x00000004ff027424 */ /* 0x000fe400078e00ff */
        /* <DEDUP_REMOVED lines=12> */
[----:B------:R-:W-:Y:S02]  /*1c7f0*/  MOV R17, 0x1f ;  /* 0x0000001f00117802 */ /* 0x000fe40000000f00 */
[----:B------:R-:W-:Y:S01]  /*1c800*/  MOV R0, 0x1c850 ;  /* 0x0001c85000007802 */ /* 0x000fe20000000f00 */
[----:B-1----:R-:W-:Y:S02]  /*1c810*/  IMAD.IADD R7, R7, 0x1, R2 ;  /* 0x0000000107077824 */ /* 0x002fe400078e0202 */
[----:B------:R-:W-:Y:S02]  /*1c820*/  IMAD.MOV.U32 R2, RZ, RZ, 0x1f ;  /* 0x0000001fff027424 */ /* 0x000fe400078e00ff */
[----:B------:R-:W-:-:S02]  /*1c830*/  IMAD.MOV.U32 R19, RZ, RZ, R7 ;  /* 0x000000ffff137224 */ /* 0x000fc400078e0007 */
[----:B------:R-:W-:Y:S05]  /*1c840*/  CALL.REL.NOINC `($__internal_49_$__cuda_sm70_shflsync_idx_p) ;  /* 0x0000143000007944 */ /* 0x000fea0003c00000 */
[----:B-12---:R-:W-:Y:S05]  /*1c850*/  BRA `(.L_x_2417) ;  /* 0xfffe3d1000007947 */ /* 0x006fea000383ffff */
.L_x_2244:
[----:B------:R-:W-:Y:S02]  /*1c860*/  SEL R2, RZ, 0x1, P0 ;  /* 0x00000001ff027807 */ /* 0x000fe40000000000 */
[----:B------:R-:W-:-:S02]  /*1c870*/  MOV R0, 0x1c890 ;  /* 0x0001c89000007802 */ /* 0x000fc40000000f00 */
[----:B------:R-:W-:Y:S05]  /*1c880*/  CALL.REL.NOINC `($__internal_51_$__cuda_sm70_votesync_ballot) ;  /* 0x0000149000007944 */ /* 0x000fea0003c00000 */
[----:B------:R-:W-:Y:S05]  /*1c890*/  BRA `(.L_x_2418) ;  /* 0xfffe3d6000007947 */ /* 0x000fea000383ffff */
.L_x_2245:
[----:B------:R-:W-:Y:S01]  /*1c8a0*/  IMAD.MOV.U32 R19, RZ, RZ, R8 ;  /* 0x000000ffff137224 */ /* 0x000fe200078e0008 */
[----:B------:R-:W-:Y:S01]  /*1c8b0*/  MOV R2, R10 ;  /* 0x0000000a00027202 */ /* 0x000fe20000000f00 */
[----:B------:R-:W-:Y:S01]  /*1c8c0*/  IMAD.MOV.U32 R17, RZ, RZ, 0x1f ;  /* 0x0000001fff117424 */ /* 0x000fe200078e00ff */
[----:B------:R-:W-:-:S02]  /*1c8d0*/  MOV R0, 0x1c8f0 ;  /* 0x0001c8f000007802 */ /* 0x000fc40000000f00 */
[----:B------:R-:W-:Y:S05]  /*1c8e0*/  CALL.REL.NOINC `($__internal_49_$__cuda_sm70_shflsync_idx_p) ;  /* 0x0000139000007944 */ /* 0x000fea0003c00000 */
[----:B--2---:R-:W-:Y:S01]  /*1c8f0*/  IMAD.MOV.U32 R8, RZ, RZ, R2 ;  /* 0x000000ffff087224 */ /* 0x004fe200078e0002 */
[----:B-1----:R-:W-:Y:S01]  /*1c900*/  MOV R19, R5 ;  /* 0x0000000500137202 */ /* 0x002fe20000000f00 */
[----:B------:R-:W-:Y:S01]  /*1c910*/  IMAD.MOV.U32 R3, RZ, RZ, RZ ;  /* 0x000000ffff037224 */ /* 0x000fe200078e00ff */
[----:B------:R-:W-:Y:S01]  /*1c920*/  MOV R2, R10 ;  /* 0x0000000a00027202 */ /* 0x000fe20000000f00 */
[----:B------:R-:W-:Y:S01]  /*1c930*/  IMAD.MOV.U32 R17, RZ, RZ, 0x1f ;  /* 0x0000001fff117424 */ /* 0x000fe200078e00ff */
[----:B------:R-:W-:-:S02]  /*1c940*/  MOV R0, 0x1c960 ;  /* 0x0001c96000007802 */ /* 0x000fc40000000f00 */
[----:B------:R-:W-:Y:S05]  /*1c950*/  CALL.REL.NOINC `($__internal_49_$__cuda_sm70_shflsync_idx_p) ;  /* 0x0000132000007944 */ /* 0x000fea0003c00000 */
[----:B--2---:R-:W-:Y:S01]  /*1c960*/  MOV R5, R2 ;  /* 0x0000000200057202 */ /* 0x004fe20000000f00 */
[----:B-1----:R-:W-:Y:S05]  /*1c970*/  BRA `(.L_x_2419) ;  /* 0xfffe3ce000007947 */ /* 0x002fea000383ffff */
.L_x_2248:
[----:B------:R-:W-:Y:S01]  /*1c980*/  IMAD.MOV.U32 R19, RZ, RZ, R7 ;  /* 0x000000ffff137224 */ /* 0x000fe200078e0007 */
[----:B------:R-:W-:-:S02]  /*1c990*/  MOV R17, 0x1f ;  /* 0x0000001f00117802 */ /* 0x000fc40000000f00 */
[----:B------:R-:W-:Y:S02]  /*1c9a0*/  MOV R0, 0x1c9c0 ;  /* 0x0001c9c000007802 */ /* 0x000fe40000000f00 */
[----:B-123--:R-:W-:Y:S05]  /*1c9b0*/  CALL.REL.NOINC `($__internal_49_$__cuda_sm70_shflsync_idx_p) ;  /* 0x000012c000007944 */ /* 0x00efea0003c00000 */
[----:B--2---:R-:W-:Y:S01]  /*1c9c0*/  MOV R3, R2 ;  /* 0x0000000200037202 */ /* 0x004fe20000000f00 */
[----:B-1----:R-:W-:Y:S05]  /*1c9d0*/  BRA `(.L_x_2247) ;  /* 0xfffe3ce000007947 */ /* 0x002fea000383ffff */
.L_x_2287:
[----:B------:R-:W-:Y:S01]  /*1c9e0*/  IMAD.MOV.U32 R19, RZ, RZ, R14 ;  /* 0x000000ffff137224 */ /* 0x000fe200078e000e */
[----:B------:R-:W-:Y:S01]  /*1c9f0*/  MOV R2, RZ ;  /* 0x000000ff00027202 */ /* 0x000fe20000000f00 */
[----:B------:R-:W-:Y:S01]  /*1ca00*/  IMAD.MOV.U32 R17, RZ, RZ, 0x181f ;  /* 0x0000181fff117424 */ /* 0x000fe200078e00ff */
[----:B------:R-:W-:Y:S02]  /*1ca10*/  MOV R0, 0x1ca30 ;  /* 0x0001ca3000007802 */ /* 0x000fe40000000f00 */
[----:B-----5:R-:W-:Y:S05]  /*1ca20*/  CALL.REL.NOINC `($__internal_49_$__cuda_sm70_shflsync_idx_p) ;  /* 0x0000125000007944 */ /* 0x020fea0003c00000 */
[----:B--2---:R-:W-:Y:S01]  /*1ca30*/  MOV R23, R2 ;  /* 0x0000000200177202 */ /* 0x004fe20000000f00 */
[----:B-1----:R-:W-:Y:S05]  /*1ca40*/  BRA `(.L_x_2420) ;  /* 0xfffeb02000007947 */ /* 0x002fea000383ffff */
.L_x_2288:
[----:B------:R-:W-:Y:S01]  /*1ca50*/  IMAD.MOV.U32 R19, RZ, RZ, R18 ;  /* 0x000000ffff137224 */ /* 0x000fe200078e0012 */
[----:B------:R-:W-:Y:S01]  /*1ca60*/  MOV R2, RZ ;  /* 0x000000ff00027202 */ /* 0x000fe20000000f00 */
[----:B------:R-:W-:Y:S01]  /*1ca70*/  IMAD.MOV.U32 R17, RZ, RZ, 0x181f ;  /* 0x0000181fff117424 */ /* 0x000fe200078e00ff */
[----:B------:R-:W-:Y:S02]  /*1ca80*/  MOV R0, 0x1caa0 ;  /* 0x0001caa000007802 */ /* 0x000fe40000000f00 */
[----:B-12--5:R-:W-:Y:S05]  /*1ca90*/  CALL.REL.NOINC `($__internal_49_$__cuda_sm70_shflsync_idx_p) ;  /* 0x000011e000007944 */ /* 0x026fea0003c00000 */
[----:B-12---:R-:W-:Y:S05]  /*1caa0*/  BRA `(.L_x_2421) ;  /* 0xfffeafe000007947 */ /* 0x006fea000383ffff */
.L_x_2291:
[----:B------:R-:W-:Y:S01]  /*1cab0*/  IMAD.MOV.U32 R19, RZ, RZ, R14 ;  /* 0x000000ffff137224 */ /* 0x000fe200078e000e */
[----:B----4-:R-:W-:Y:S01]  /*1cac0*/  MOV R2, 0x1 ;  /* 0x0000000100027802 */ /* 0x010fe20000000f00 */
[----:B--2---:R-:W-:Y:S01]  /*1cad0*/  IMAD.MOV.U32 R17, RZ, RZ, 0x181f ;  /* 0x0000181fff117424 */ /* 0x004fe200078e00ff */
[----:B------:R-:W-:-:S02]  /*1cae0*/  MOV R0, 0x1cb00 ;  /* 0x0001cb0000007802 */ /* 0x000fc40000000f00 */
[----:B-1-3-5:R-:W-:Y:S05]  /*1caf0*/  CALL.REL.NOINC `($__internal_49_$__cuda_sm70_shflsync_idx_p) ;  /* 0x0000118000007944 */ /* 0x02afea0003c00000 */
[----:B--2---:R-:W-:Y:S01]  /*1cb00*/  IMAD.MOV.U32 R23, RZ, RZ, R2 ;  /* 0x000000ffff177224 */ /* 0x004fe200078e0002 */
[----:B------:R-:W-:Y:S01]  /*1cb10*/  MOV R2, 0x1 ;  /* 0x0000000100027802 */ /* 0x000fe20000000f00 */
[----:B-1----:R-:W-:Y:S01]  /*1cb20*/  IMAD.MOV.U32 R19, RZ, RZ, R18 ;  /* 0x000000ffff137224 */ /* 0x002fe200078e0012 */
[----:B------:R-:W-:-:S02]  /*1cb30*/  MOV R17, 0x181f ;  /* 0x0000181f00117802 */ /* 0x000fc40000000f00 */
[----:B------:R-:W-:Y:S02]  /*1cb40*/  MOV R0, 0x1cb60 ;  /* 0x0001cb6000007802 */ /* 0x000fe40000000f00 */
[----:B------:R-:W-:Y:S05]  /*1cb50*/  CALL.REL.NOINC `($__internal_49_$__cuda_sm70_shflsync_idx_p) ;  /* 0x0000112000007944 */ /* 0x000fea0003c00000 */
[----:B-12---:R-:W-:Y:S05]  /*1cb60*/  BRA `(.L_x_2422) ;  /* 0xfffeb08000007947 */ /* 0x006fea000383ffff */
.L_x_2294:
[----:B------:R-:W-:Y:S01]  /*1cb70*/  IMAD.MOV.U32 R19, RZ, RZ, R14 ;  /* 0x000000ffff137224 */ /* 0x000fe200078e000e */
[----:B----4-:R-:W-:Y:S01]  /*1cb80*/  MOV R2, 0x2 ;  /* 0x0000000200027802 */ /* 0x010fe20000000f00 */
[----:B-1----:R-:W-:Y:S01]  /*1cb90*/  IMAD.MOV.U32 R17, RZ, RZ, 0x181f ;  /* 0x0000181fff117424 */ /* 0x002fe200078e00ff */
[----:B------:R-:W-:Y:S02]  /*1cba0*/  MOV R0, 0x1cbc0 ;  /* 0x0001cbc000007802 */ /* 0x000fe40000000f00 */
[----:B--23-5:R-:W-:Y:S05]  /*1cbb0*/  CALL.REL.NOINC `($__internal_49_$__cuda_sm70_shflsync_idx_p) ;  /* 0x000010c000007944 */ /* 0x02cfea0003c00000 */
[----:B--2---:R-:W-:Y:S01]  /*1cbc0*/  MOV R23, R2 ;  /* 0x0000000200177202 */ /* 0x004fe20000000f00 */
[----:B-1----:R-:W-:Y:S05]  /*1cbd0*/  BRA `(.L_x_2423) ;  /* 0xfffeb14000007947 */ /* 0x002fea000383ffff */
.L_x_2295:
[----:B------:R-:W-:Y:S01]  /*1cbe0*/  IMAD.MOV.U32 R19, RZ, RZ, R18 ;  /* 0x000000ffff137224 */ /* 0x000fe200078e0012 */
[----:B----4-:R-:W-:Y:S01]  /*1cbf0*/  MOV R2, 0x2 ;  /* 0x0000000200027802 */ /* 0x010fe20000000f00 */
[----:B------:R-:W-:Y:S01]  /*1cc00*/  IMAD.MOV.U32 R17, RZ, RZ, 0x181f ;  /* 0x0000181fff117424 */ /* 0x000fe200078e00ff */
[----:B------:R-:W-:Y:S02]  /*1cc10*/  MOV R0, 0x1cc30 ;  /* 0x0001cc3000007802 */ /* 0x000fe40000000f00 */
[----:B-123-5:R-:W-:Y:S05]  /*1cc20*/  CALL.REL.NOINC `($__internal_49_$__cuda_sm70_shflsync_idx_p) ;  /* 0x0000105000007944 */ /* 0x02efea0003c00000 */
[----:B-12---:R-:W-:Y:S05]  /*1cc30*/  BRA `(.L_x_2424) ;  /* 0xfffeb10000007947 */ /* 0x006fea000383ffff */
.L_x_2298:
[----:B------:R-:W-:Y:S01]  /*1cc40*/  IMAD.MOV.U32 R19, RZ, RZ, R14 ;  /* 0x000000ffff137224 */ /* 0x000fe200078e000e */
[----:B-1----:R-:W-:Y:S01]  /*1cc50*/  MOV R2, 0x3 ;  /* 0x0000000300027802 */ /* 0x002fe20000000f00 */
[----:B------:R-:W-:Y:S01]  /*1cc60*/  IMAD.MOV.U32 R17, RZ, RZ, 0x181f ;  /* 0x0000181fff117424 */ /* 0x000fe200078e00ff */
[----:B------:R-:W-:-:S02]  /*1cc70*/  MOV R0, 0x1cc90 ;  /* 0x0001cc9000007802 */ /* 0x000fc40000000f00 */
[----:B--2345:R-:W-:Y:S05]  /*1cc80*/  CALL.REL.NOINC `($__internal_49_$__cuda_sm70_shflsync_idx_p) ;  /* 0x00000ff000007944 */ /* 0x03cfea0003c00000 */
[----:B--2---:R-:W-:Y:S01]  /*1cc90*/  IMAD.MOV.U32 R23, RZ, RZ, R2 ;  /* 0x000000ffff177224 */ /* 0x004fe200078e0002 */
[----:B------:R-:W-:Y:S01]  /*1cca0*/  MOV R2, 0x3 ;  /* 0x0000000300027802 */ /* 0x000fe20000000f00 */
[----:B-1----:R-:W-:Y:S01]  /*1ccb0*/  IMAD.MOV.U32 R19, RZ, RZ, R18 ;  /* 0x000000ffff137224 */ /* 0x002fe200078e0012 */
[----:B------:R-:W-:-:S02]  /*1ccc0*/  MOV R17, 0x181f ;  /* 0x0000181f00117802 */ /* 0x000fc40000000f00 */
[----:B------:R-:W-:Y:S02]  /*1ccd0*/  MOV R0, 0x1ccf0 ;  /* 0x0001ccf000007802 */ /* 0x000fe40000000f00 */
[----:B------:R-:W-:Y:S05]  /*1cce0*/  CALL.REL.NOINC `($__internal_49_$__cuda_sm70_shflsync_idx_p) ;  /* 0x00000f9000007944 */ /* 0x000fea0003c00000 */
[----:B-12---:R-:W-:Y:S05]  /*1ccf0*/  BRA `(.L_x_2425) ;  /* 0xfffeb18000007947 */ /* 0x006fea000383ffff */
.L_x_2353:
[----:B------:R-:W-:Y:S01]  /*1cd00*/  IMAD.MOV.U32 R12, RZ, RZ, R239 ;  /* 0x000000ffff0c7224 */ /* 0x000fe200078e00ef */
[----:B------:R-:W-:Y:S02]  /*1cd10*/  MOV R5, 0x2 ;  /* 0x0000000200057802 */ /* 0x000fe40000000f00 */
[----:B------:R-:W-:Y:S02]  /*1cd20*/  MOV R8, 0x1cd40 ;  /* 0x0001cd4000087802 */ /* 0x000fe40000000f00 */
[----:B------:R-:W-:Y:S05]  /*1cd30*/  CALL.REL.NOINC `($__internal_48_$__cuda_sm70_shflsync_bfly_p) ;  /* 0x00000f0000007944 */ /* 0x000fea0003c00000 */
[----:B-12---:R-:W-:Y:S05]  /*1cd40*/  BRA `(.L_x_2426) ;  /* 0xffffad4000007947 */ /* 0x006fea000383ffff */
.L_x_2354:
[----:B------:R-:W-:Y:S01]  /*1cd50*/  IMAD.MOV.U32 R12, RZ, RZ, R14 ;  /* 0x000000ffff0c7224 */ /* 0x000fe200078e000e */
[----:B------:R-:W-:Y:S02]  /*1cd60*/  MOV R5, 0x1 ;  /* 0x0000000100057802 */ /* 0x000fe40000000f00 */
[----:B------:R-:W-:Y:S02]  /*1cd70*/  MOV R8, 0x1cd90 ;  /* 0x0001cd9000087802 */ /* 0x000fe40000000f00 */
[----:B-1----:R-:W-:Y:S05]  /*1cd80*/  CALL.REL.NOINC `($__internal_48_$__cuda_sm70_shflsync_bfly_p) ;  /* 0x00000eb000007944 */ /* 0x002fea0003c00000 */
[----:B--2---:R-:W-:Y:S01]  /*1cd90*/  FADD.FTZ R4, R14, R5 ;  /* 0x000000050e047221 */ /* 0x004fe20000010000 */
[----:B-1----:R-:W-:Y:S02]  /*1cda0*/  MOV R12, R238 ;  /* 0x000000ee000c7202 */ /* 0x002fe40000000f00 */
[----:B------:R-:W-:Y:S02]  /*1cdb0*/  MOV R5, 0x2 ;  /* 0x0000000200057802 */ /* 0x000fe40000000f00 */
[----:B------:R-:W-:-:S02]  /*1cdc0*/  MOV R8, 0x1cde0 ;  /* 0x0001cde000087802 */ /* 0x000fc40000000f00 */
[----:B------:R-:W-:Y:S05]  /*1cdd0*/  CALL.REL.NOINC `($__internal_48_$__cuda_sm70_shflsync_bfly_p) ;  /* 0x00000e6000007944 */ /* 0x000fea0003c00000 */
[----:B-12---:R-:W-:Y:S01]  /*1cde0*/  FADD.FTZ R12, R238, R5 ;  /* 0x00000005ee0c7221 */ /* 0x006fe20000010000 */
[----:B------:R-:W-:-:S02]  /*1cdf0*/  MOV R5, 0x1 ;  /* 0x0000000100057802 */ /* 0x000fc40000000f00 */
[----:B------:R-:W-:Y:S02]  /*1ce00*/  MOV R8, 0x1ce20 ;  /* 0x0001ce2000087802 */ /* 0x000fe40000000f00 */
[----:B------:R-:W-:Y:S05]  /*1ce10*/  CALL.REL.NOINC `($__internal_48_$__cuda_sm70_shflsync_bfly_p) ;  /* 0x00000e2000007944 */ /* 0x000fea0003c00000 */
[----:B-12---:R-:W-:Y:S01]  /*1ce20*/  MOV R3, R5 ;  /* 0x0000000500037202 */ /* 0x006fe20000000f00 */
[----:B------:R-:W-:Y:S05]  /*1ce30*/  BRA `(.L_x_2427) ;  /* 0xffffacc000007947 */ /* 0x000fea000383ffff */
.L_x_2361:
[----:B--234-:R-:W-:Y:S01]  /*1ce40*/  IMAD.MOV.U32 R19, RZ, RZ, R18 ;  /* 0x000000ffff137224 */ /* 0x01cfe200078e0012 */
[----:B------:R-:W-:Y:S01]  /*1ce50*/  MOV R2, RZ ;  /* 0x000000ff00027202 */ /* 0x000fe20000000f00 */
[----:B------:R-:W-:Y:S01]  /*1ce60*/  IMAD.MOV.U32 R17, RZ, RZ, 0x181f ;  /* 0x0000181fff117424 */ /* 0x000fe200078e00ff */
[----:B------:R-:W-:Y:S02]  /*1ce70*/  MOV R0, 0x1ce90 ;  /* 0x0001ce9000007802 */ /* 0x000fe40000000f00 */
[----:B-1----:R-:W-:Y:S05]  /*1ce80*/  CALL.REL.NOINC `($__internal_49_$__cuda_sm70_shflsync_idx_p) ;  /* 0x00000df000007944 */ /* 0x002fea0003c00000 */
[----:B--2---:R-:W-:Y:S01]  /*1ce90*/  MOV R22, R2 ;  /* 0x0000000200167202 */ /* 0x004fe20000000f00 */
[----:B-1----:R-:W-:Y:S05]  /*1cea0*/  BRA `(.L_x_2428) ;  /* 0xffffc57000007947 */ /* 0x002fea000383ffff */
.L_x_2362:
[----:B------:R-:W-:Y:S01]  /*1ceb0*/  IMAD.MOV.U32 R19, RZ, RZ, R8 ;  /* 0x000000ffff137224 */ /* 0x000fe200078e0008 */
[----:B------:R-:W-:Y:S01]  /*1cec0*/  MOV R2, RZ ;  /* 0x000000ff00027202 */ /* 0x000fe20000000f00 */
[----:B------:R-:W-:Y:S01]  /*1ced0*/  IMAD.MOV.U32 R17, RZ, RZ, 0x181f ;  /* 0x0000181fff117424 */ /* 0x000fe200078e00ff */
[----:B------:R-:W-:Y:S02]  /*1cee0*/  MOV R0, 0x1cf00 ;  /* 0x0001cf0000007802 */ /* 0x000fe40000000f00 */
[----:B-123--:R-:W-:Y:S05]  /*1cef0*/  CALL.REL.NOINC `($__internal_49_$__cuda_sm70_shflsync_idx_p) ;  /* 0x00000d8000007944 */ /* 0x00efea0003c00000 */
[----:B-12---:R-:W-:Y:S05]  /*1cf00*/  BRA `(.L_x_2429) ;  /* 0xffffc53000007947 */ /* 0x006fea000383ffff */
.L_x_2365:
[----:B------:R-:W-:Y:S01]  /*1cf10*/  IMAD.MOV.U32 R19, RZ, RZ, R18 ;  /* 0x000000ffff137224 */ /* 0x000fe200078e0012 */
[----:B--2---:R-:W-:Y:S01]  /*1cf20*/  MOV R2, 0x1 ;  /* 0x0000000100027802 */ /* 0x004fe20000000f00 */
[----:B------:R-:W-:Y:S01]  /*1cf30*/  IMAD.MOV.U32 R17, RZ, RZ, 0x181f ;  /* 0x0000181fff117424 */ /* 0x000fe200078e00ff */
[----:B------:R-:W-:-:S02]  /*1cf40*/  MOV R0, 0x1cf60 ;  /* 0x0001cf6000007802 */ /* 0x000fc40000000f00 */
[----:B-1-34-:R-:W-:Y:S05]  /*1cf50*/  CALL.REL.NOINC `($__internal_49_$__cuda_sm70_shflsync_idx_p) ;  /* 0x00000d2000007944 */ /* 0x01afea0003c00000 */
[----:B--2---:R-:W-:Y:S01]  /*1cf60*/  IMAD.MOV.U32 R22, RZ, RZ, R2 ;  /* 0x000000ffff167224 */ /* 0x004fe200078e0002 */
[----:B------:R-:W-:Y:S01]  /*1cf70*/  MOV R2, 0x1 ;  /* 0x0000000100027802 */ /* 0x000fe20000000f00 */
[----:B-1----:R-:W-:Y:S01]  /*1cf80*/  IMAD.MOV.U32 R19, RZ, RZ, R8 ;  /* 0x000000ffff137224 */ /* 0x002fe200078e0008 */
[----:B------:R-:W-:-:S02]  /*1cf90*/  MOV R17, 0x181f ;  /* 0x0000181f00117802 */ /* 0x000fc40000000f00 */
[----:B------:R-:W-:Y:S02]  /*1cfa0*/  MOV R0, 0x1cfc0 ;  /* 0x0001cfc000007802 */ /* 0x000fe40000000f00 */
[----:B------:R-:W-:Y:S05]  /*1cfb0*/  CALL.REL.NOINC `($__internal_49_$__cuda_sm70_shflsync_idx_p) ;  /* 0x00000cc000007944 */ /* 0x000fea0003c00000 */
[----:B-12---:R-:W-:Y:S05]  /*1cfc0*/  BRA `(.L_x_2430) ;  /* 0xffffc5d000007947 */ /* 0x006fea000383ffff */
.L_x_2368:
[----:B------:R-:W-:Y:S01]  /*1cfd0*/  IMAD.MOV.U32 R19, RZ, RZ, R18 ;  /* 0x000000ffff137224 */ /* 0x000fe200078e0012 */
[----:B--2---:R-:W-:Y:S01]  /*1cfe0*/  MOV R2, 0x2 ;  /* 0x0000000200027802 */ /* 0x004fe20000000f00 */
[----:B-1----:R-:W-:Y:S01]  /*1cff0*/  IMAD.MOV.U32 R17, RZ, RZ, 0x181f ;  /* 0x0000181fff117424 */ /* 0x002fe200078e00ff */
[----:B------:R-:W-:Y:S02]  /*1d000*/  MOV R0, 0x1d020 ;  /* 0x0001d02000007802 */ /* 0x000fe40000000f00 */
[----:B---34-:R-:W-:Y:S05]  /*1d010*/  CALL.REL.NOINC `($__internal_49_$__cuda_sm70_shflsync_idx_p) ;  /* 0x00000c6000007944 */ /* 0x018fea0003c00000 */
[----:B--2---:R-:W-:Y:S01]  /*1d020*/  MOV R22, R2 ;  /* 0x0000000200167202 */ /* 0x004fe20000000f00 */
[----:B-1----:R-:W-:Y:S05]  /*1d030*/  BRA `(.L_x_2431) ;  /* 0xffffc69000007947 */ /* 0x002fea000383ffff */
.L_x_2369:
[----:B------:R-:W-:Y:S01]  /*1d040*/  IMAD.MOV.U32 R19, RZ, RZ, R8 ;  /* 0x000000ffff137224 */ /* 0x000fe200078e0008 */
[----:B--2---:R-:W-:Y:S01]  /*1d050*/  MOV R2, 0x2 ;  /* 0x0000000200027802 */ /* 0x004fe20000000f00 */
[----:B-1----:R-:W-:Y:S01]  /*1d060*/  IMAD.MOV.U32 R17, RZ, RZ, 0x181f ;  /* 0x0000181fff117424 */ /* 0x002fe200078e00ff */
[----:B------:R-:W-:Y:S02]  /*1d070*/  MOV R0, 0x1d090 ;  /* 0x0001d09000007802 */ /* 0x000fe40000000f00 */
[----:B---34-:R-:W-:Y:S05]  /*1d080*/  CALL.REL.NOINC `($__internal_49_$__cuda_sm70_shflsync_idx_p) ;  /* 0x00000bf000007944 */ /* 0x018fea0003c00000 */
[----:B-12---:R-:W-:Y:S05]  /*1d090*/  BRA `(.L_x_2432) ;  /* 0xffffc65000007947 */ /* 0x006fea000383ffff */
.L_x_2372:
[----:B------:R-:W-:Y:S01]  /*1d0a0*/  IMAD.MOV.U32 R19, RZ, RZ, R18 ;  /* 0x000000ffff137224 */ /* 0x000fe200078e0012 */
[----:B----4-:R-:W-:Y:S01]  /*1d0b0*/  MOV R2, 0x3 ;  /* 0x0000000300027802 */ /* 0x010fe20000000f00 */
[----:B-1----:R-:W-:Y:S01]  /*1d0c0*/  IMAD.MOV.U32 R17, RZ, RZ, 0x181f ;  /* 0x0000181fff117424 */ /* 0x002fe200078e00ff */
[----:B------:R-:W-:-:S02]  /*1d0d0*/  MOV R0, 0x1d0f0 ;  /* 0x0001d0f000007802 */ /* 0x000fc40000000f00 */
[----:B--23--:R-:W-:Y:S05]  /*1d0e0*/  CALL.REL.NOINC `($__internal_49_$__cuda_sm70_shflsync_idx_p) ;  /* 0x00000b9000007944 */ /* 0x00cfea0003c00000 */
[----:B--2---:R-:W-:Y:S01]  /*1d0f0*/  IMAD.MOV.U32 R18, RZ, RZ, R2 ;  /* 0x000000ffff127224 */ /* 0x004fe200078e0002 */
[----:B------:R-:W-:Y:S01]  /*1d100*/  MOV R2, 0x3 ;  /* 0x0000000300027802 */ /* 0x000fe20000000f00 */
[----:B-1----:R-:W-:Y:S01]  /*1d110*/  IMAD.MOV.U32 R19, RZ, RZ, R8 ;  /* 0x000000ffff137224 */ /* 0x002fe200078e0008 */
[----:B------:R-:W-:-:S02]  /*1d120*/  MOV R17, 0x181f ;  /* 0x0000181f00117802 */ /* 0x000fc40000000f00 */
[----:B------:R-:W-:Y:S02]  /*1d130*/  MOV R0, 0x1d150 ;  /* 0x0001d15000007802 */ /* 0x000fe40000000f00 */
[----:B------:R-:W-:Y:S05]  /*1d140*/  CALL.REL.NOINC `($__internal_49_$__cuda_sm70_shflsync_idx_p) ;  /* 0x00000b3000007944 */ /* 0x000fea0003c00000 */
[----:B-12---:R-:W-:Y:S05]  /*1d150*/  BRA `(.L_x_2433) ;  /* 0xffffc6d000007947 */ /* 0x006fea000383ffff */
.L_x_2374:
[----:B------:R-:W-:Y:S01]  /*1d160*/  IMAD.MOV.U32 R19, RZ, RZ, R162 ;  /* 0x000000ffff137224 */ /* 0x000fe200078e00a2 */
[----:B------:R-:W-:Y:S01]  /*1d170*/  MOV R2, RZ ;  /* 0x000000ff00027202 */ /* 0x000fe20000000f00 */
[----:B------:R-:W-:Y:S01]  /*1d180*/  IMAD.MOV.U32 R17, RZ, RZ, 0x1c1f ;  /* 0x00001c1fff117424 */ /* 0x000fe200078e00ff */
[----:B------:R-:W-:Y:S02]  /*1d190*/  MOV R0, 0x1d1b0 ;  /* 0x0001d1b000007802 */ /* 0x000fe40000000f00 */
[----:B------:R-:W-:Y:S05]  /*1d1a0*/  CALL.REL.NOINC `($__internal_49_$__cuda_sm70_shflsync_idx_p) ;  /* 0x00000ad000007944 */ /* 0x000fea0003c00000 */
[----:B--2---:R-:W-:Y:S01]  /*1d1b0*/  MOV R165, R2 ;  /* 0x0000000200a57202 */ /* 0x004fe20000000f00 */
[----:B-1----:R-:W-:Y:S05]  /*1d1c0*/  BRA `(.L_x_2434) ;  /* 0xffffc98000007947 */ /* 0x002fea000383ffff */
.L_x_2375:
[----:B------:R-:W-:Y:S01]  /*1d1d0*/  IMAD.MOV.U32 R19, RZ, RZ, R163 ;  /* 0x000000ffff137224 */ /* 0x000fe200078e00a3 */
[----:B------:R-:W-:Y:S01]  /*1d1e0*/  MOV R2, RZ ;  /* 0x000000ff00027202 */ /* 0x000fe20000000f00 */
[----:B------:R-:W-:Y:S01]  /*1d1f0*/  IMAD.MOV.U32 R17, RZ, RZ, 0x1c1f ;  /* 0x00001c1fff117424 */ /* 0x000fe200078e00ff */
[----:B------:R-:W-:Y:S02]  /*1d200*/  MOV R0, 0x1d220 ;  /* 0x0001d22000007802 */ /* 0x000fe40000000f00 */
[----:B-12---:R-:W-:Y:S05]  /*1d210*/  CALL.REL.NOINC `($__internal_49_$__cuda_sm70_shflsync_idx_p) ;  /* 0x00000a6000007944 */ /* 0x006fea0003c00000 */
[----:B-12---:R-:W-:Y:S05]  /*1d220*/  BRA `(.L_x_2435) ;  /* 0xffffc94000007947 */ /* 0x006fea000383ffff */
.L_x_2378:
        /* <DEDUP_REMOVED lines=12> */
.L_x_2382:
[----:B------:R-:W-:Y:S01]  /*1d2f0*/  IMAD.MOV.U32 R19, RZ, RZ, R6 ;  /* 0x000000ffff137224 */ /* 0x000fe200078e0006 */
[----:B------:R-:W-:Y:S01]  /*1d300*/  MOV R2, RZ ;  /* 0x000000ff00027202 */ /* 0x000fe20000000f00 */
[----:B------:R-:W-:Y:S01]  /*1d310*/  IMAD.MOV.U32 R17, RZ, RZ, 0x181f ;  /* 0x0000181fff117424 */ /* 0x000fe200078e00ff */
[----:B------:R-:W-:Y:S02]  /*1d320*/  MOV R0, 0x1d340 ;  /* 0x0001d34000007802 */ /* 0x000fe40000000f00 */
[----:B-1----:R-:W-:Y:S05]  /*1d330*/  CALL.REL.NOINC `($__internal_49_$__cuda_sm70_shflsync_idx_p) ;  /* 0x0000094000007944 */ /* 0x002fea0003c00000 */
[----:B--2---:R-:W-:Y:S01]  /*1d340*/  MOV R7, R2 ;  /* 0x0000000200077202 */ /* 0x004fe20000000f00 */
[----:B-1----:R-:W-:Y:S05]  /*1d350*/  BRA `(.L_x_2437) ;  /* 0xffffdec000007947 */ /* 0x002fea000383ffff */
.L_x_2383:
[----:B------:R-:W-:Y:S01]  /*1d360*/  IMAD.MOV.U32 R19, RZ, RZ, R5 ;  /* 0x000000ffff137224 */ /* 0x000fe200078e0005 */
[----:B------:R-:W-:Y:S01]  /*1d370*/  MOV R2, RZ ;  /* 0x000000ff00027202 */ /* 0x000fe20000000f00 */
[----:B------:R-:W-:Y:S01]  /*1d380*/  IMAD.MOV.U32 R17, RZ, RZ, 0x181f ;  /* 0x0000181fff117424 */ /* 0x000fe200078e00ff */
[----:B------:R-:W-:Y:S02]  /*1d390*/  MOV R0, 0x1d3b0 ;  /* 0x0001d3b000007802 */ /* 0x000fe40000000f00 */
[----:B-123--:R-:W-:Y:S05]  /*1d3a0*/  CALL.REL.NOINC `($__internal_49_$__cuda_sm70_shflsync_idx_p) ;  /* 0x000008d000007944 */ /* 0x00efea0003c00000 */
[----:B-12---:R-:W-:Y:S05]  /*1d3b0*/  BRA `(.L_x_2438) ;  /* 0xffffde8000007947 */ /* 0x006fea000383ffff */
.L_x_2386:
[----:B-1----:R-:W-:Y:S01]  /*1d3c0*/  IMAD.MOV.U32 R19, RZ, RZ, R6 ;  /* 0x000000ffff137224 */ /* 0x002fe200078e0006 */
[----:B------:R-:W-:Y:S01]  /*1d3d0*/  MOV R2, 0x1 ;  /* 0x0000000100027802 */ /* 0x000fe20000000f00 */
[----:B------:R-:W-:Y:S01]  /*1d3e0*/  IMAD.MOV.U32 R17, RZ, RZ, 0x181f ;  /* 0x0000181fff117424 */ /* 0x000fe200078e00ff */
[----:B------:R-:W-:-:S02]  /*1d3f0*/  MOV R0, 0x1d410 ;  /* 0x0001d41000007802 */ /* 0x000fc40000000f00 */
[----:B--234-:R-:W-:Y:S05]  /*1d400*/  CALL.REL.NOINC `($__internal_49_$__cuda_sm70_shflsync_idx_p) ;  /* 0x0000087000007944 */ /* 0x01cfea0003c00000 */
[----:B--2---:R-:W-:Y:S01]  /*1d410*/  IMAD.MOV.U32 R7, RZ, RZ, R2 ;  /* 0x000000ffff077224 */ /* 0x004fe200078e0002 */
[----:B------:R-:W-:Y:S01]  /*1d420*/  MOV R2, 0x1 ;  /* 0x0000000100027802 */ /* 0x000fe20000000f00 */
[----:B-1----:R-:W-:Y:S01]  /*1d430*/  IMAD.MOV.U32 R19, RZ, RZ, R5 ;  /* 0x000000ffff137224 */ /* 0x002fe200078e0005 */
[----:B------:R-:W-:-:S02]  /*1d440*/  MOV R17, 0x181f ;  /* 0x0000181f00117802 */ /* 0x000fc40000000f00 */
[----:B------:R-:W-:Y:S02]  /*1d450*/  MOV R0, 0x1d470 ;  /* 0x0001d47000007802 */ /* 0x000fe40000000f00 */
[----:B------:R-:W-:Y:S05]  /*1d460*/  CALL.REL.NOINC `($__internal_49_$__cuda_sm70_shflsync_idx_p) ;  /* 0x0000081000007944 */ /* 0x000fea0003c00000 */
[----:B-12---:R-:W-:Y:S05]  /*1d470*/  BRA `(.L_x_2439) ;  /* 0xffffdf3000007947 */ /* 0x006fea000383ffff */
.L_x_2389:
[----:B-1----:R-:W-:Y:S01]  /*1d480*/  IMAD.MOV.U32 R19, RZ, RZ, R6 ;  /* 0x000000ffff137224 */ /* 0x002fe200078e0006 */
[----:B------:R-:W-:Y:S01]  /*1d490*/  MOV R2, 0x2 ;  /* 0x0000000200027802 */ /* 0x000fe20000000f00 */
[----:B------:R-:W-:Y:S01]  /*1d4a0*/  IMAD.MOV.U32 R17, RZ, RZ, 0x181f ;  /* 0x0000181fff117424 */ /* 0x000fe200078e00ff */
[----:B------:R-:W-:Y:S02]  /*1d4b0*/  MOV R0, 0x1d4d0 ;  /* 0x0001d4d000007802 */ /* 0x000fe40000000f00 */
[----:B--234-:R-:W-:Y:S05]  /*1d4c0*/  CALL.REL.NOINC `($__internal_49_$__cuda_sm70_shflsync_idx_p) ;  /* 0x000007b000007944 */ /* 0x01cfea0003c00000 */
[----:B--2---:R-:W-:Y:S01]  /*1d4d0*/  MOV R7, R2 ;  /* 0x0000000200077202 */ /* 0x004fe20000000f00 */
[----:B-1----:R-:W-:Y:S05]  /*1d4e0*/  BRA `(.L_x_2440) ;  /* 0xffffdff000007947 */ /* 0x002fea000383ffff */
.L_x_2390:
[----:B-1----:R-:W-:Y:S01]  /*1d4f0*/  IMAD.MOV.U32 R19, RZ, RZ, R5 ;  /* 0x000000ffff137224 */ /* 0x002fe200078e0005 */
[----:B------:R-:W-:Y:S01]  /*1d500*/  MOV R2, 0x2 ;  /* 0x0000000200027802 */ /* 0x000fe20000000f00 */
[----:B------:R-:W-:Y:S01]  /*1d510*/  IMAD.MOV.U32 R17, RZ, RZ, 0x181f ;  /* 0x0000181fff117424 */ /* 0x000fe200078e00ff */
[----:B------:R-:W-:Y:S02]  /*1d520*/  MOV R0, 0x1d540 ;  /* 0x0001d54000007802 */ /* 0x000fe40000000f00 */
[----:B--234-:R-:W-:Y:S05]  /*1d530*/  CALL.REL.NOINC `($__internal_49_$__cuda_sm70_shflsync_idx_p) ;  /* 0x0000074000007944 */ /* 0x01cfea0003c00000 */
[----:B-12---:R-:W-:Y:S05]  /*1d540*/  BRA `(.L_x_2441) ;  /* 0xffffdfb000007947 */ /* 0x006fea000383ffff */
.L_x_2393:
[----:B--2---:R-:W-:Y:S01]  /*1d550*/  IMAD.MOV.U32 R19, RZ, RZ, R6 ;  /* 0x000000ffff137224 */ /* 0x004fe200078e0006 */
[----:B------:R-:W-:Y:S01]  /*1d560*/  MOV R2, 0x3 ;  /* 0x0000000300027802 */ /* 0x000fe20000000f00 */
        /* <DEDUP_REMOVED lines=10> */
.L_x_2395:
[----:B------:R-:W-:Y:S01]  /*1d610*/  IMAD.MOV.U32 R19, RZ, RZ, R3 ;  /* 0x000000ffff137224 */ /* 0x000fe200078e0003 */
[----:B------:R-:W-:Y:S01]  /*1d620*/  MOV R2, RZ ;  /* 0x000000ff00027202 */ /* 0x000fe20000000f00 */
[----:B------:R-:W-:Y:S01]  /*1d630*/  IMAD.MOV.U32 R17, RZ, RZ, 0x1f ;  /* 0x0000001fff117424 */ /* 0x000fe200078e00ff */
[----:B------:R-:W-:Y:S02]  /*1d640*/  MOV R0, 0x1d660 ;  /* 0x0001d66000007802 */ /* 0x000fe40000000f00 */
[----:B---3--:R-:W-:Y:S05]  /*1d650*/  CALL.REL.NOINC `($__internal_49_$__cuda_sm70_shflsync_idx_p) ;  /* 0x0000062000007944 */ /* 0x008fea0003c00000 */
[----:B--2---:R-:W-:Y:S01]  /*1d660*/  MOV R5, R2 ;  /* 0x0000000200057202 */ /* 0x004fe20000000f00 */
[----:B-1----:R-:W-:Y:S05]  /*1d670*/  BRA `(.L_x_2443) ;  /* 0xffffe17000007947 */ /* 0x002fea000383ffff */
.L_x_2396:
[----:B------:R-:W-:Y:S01]  /*1d680*/  IMAD.MOV.U32 R19, RZ, RZ, R3 ;  /* 0x000000ffff137224 */ /* 0x000fe200078e0003 */
[----:B------:R-:W-:Y:S01]  /*1d690*/  MOV R2, 0x1 ;  /* 0x0000000100027802 */ /* 0x000fe20000000f00 */
[----:B------:R-:W-:Y:S01]  /*1d6a0*/  IMAD.MOV.U32 R17, RZ, RZ, 0x1f ;  /* 0x0000001fff117424 */ /* 0x000fe200078e00ff */
[----:B------:R-:W-:Y:S02]  /*1d6b0*/  MOV R0, 0x1d6d0 ;  /* 0x0001d6d000007802 */ /* 0x000fe40000000f00 */
[----:B-12---:R-:W-:Y:S05]  /*1d6c0*/  CALL.REL.NOINC `($__internal_49_$__cuda_sm70_shflsync_idx_p) ;  /* 0x000005b000007944 */ /* 0x006fea0003c00000 */
[----:B--2---:R-:W-:Y:S01]  /*1d6d0*/  MOV R3, R2 ;  /* 0x0000000200037202 */ /* 0x004fe20000000f00 */
[----:B-1----:R-:W-:Y:S05]  /*1d6e0*/  BRA `(.L_x_2444) ;  /* 0xffffe12000007947 */ /* 0x002fea000383ffff */
.L_x_2397:
[----:B------:R-:W-:Y:S02]  /*1d6f0*/  MOV R2, 0x1 ;  /* 0x0000000100027802 */ /* 0x000fe40000000f00 */
[----:B------:R-:W-:-:S02]  /*1d700*/  MOV R0, 0x1d720 ;  /* 0x0001d72000007802 */ /* 0x000fc40000000f00 */
[----:B-12---:R-:W-:Y:S05]  /*1d710*/  CALL.REL.NOINC `($__internal_50_$__cuda_sm70_shflsync_up_p) ;  /* 0x000005b000007944 */ /* 0x006fea0003c00000 */
[----:B-12---:R-:W-:Y:S05]  /*1d720*/  BRA `(.L_x_2445) ;  /* 0xffffe20000007947 */ /* 0x006fea000383ffff */
.L_x_2398:
[----:B------:R-:W-:Y:S02]  /*1d730*/  MOV R2, 0x2 ;  /* 0x0000000200027802 */ /* 0x000fe40000000f00 */
[----:B------:R-:W-:-:S02]  /*1d740*/  MOV R0, 0x1d760 ;  /* 0x0001d76000007802 */ /* 0x000fc40000000f00 */
[----:B-12---:R-:W-:Y:S05]  /*1d750*/  CALL.REL.NOINC `($__internal_50_$__cuda_sm70_shflsync_up_p) ;  /* 0x0000057000007944 */ /* 0x006fea0003c00000 */
        /* <DEDUP_REMOVED lines=23> */
.L_x_2402:
[----:B------:R-:W-:Y:S01]  /*1d8d0*/  IMAD.MOV.U32 R7, RZ, RZ, R3 ;  /* 0x000000ffff077224 */ /* 0x000fe200078e0003 */
[----:B------:R-:W-:-:S02]  /*1d8e0*/  MOV R2, 0x1 ;  /* 0x0000000100027802 */ /* 0x000fc40000000f00 */
[----:B------:R-:W-:Y:S02]  /*1d8f0*/  MOV R0, 0x1d910 ;  /* 0x0001d91000007802 */ /* 0x000fe40000000f00 */
[----:B------:R-:W-:Y:S05]  /*1d900*/  CALL.REL.NOINC `($__internal_50_$__cuda_sm70_shflsync_up_p) ;  /* 0x000003c000007944 */ /* 0x000fea0003c00000 */
[----:B-12---:R-:W-:Y:S05]  /*1d910*/  BRA `(.L_x_2447) ;  /* 0xffffe26000007947 */ /* 0x006fea000383ffff */
.L_x_2403:
[----:B------:R-:W-:Y:S01]  /*1d920*/  IMAD.MOV.U32 R7, RZ, RZ, R3 ;  /* 0x000000ffff077224 */ /* 0x000fe200078e0003 */
        /* <DEDUP_REMOVED lines=26> */
.L_x_2405:
[----:B------:R-:W-:Y:S02]  /*1dad0*/  SEL R2, RZ, 0x1, P0 ;  /* 0x00000001ff027807 */ /* 0x000fe40000000000 */
[----:B------:R-:W-:-:S02]  /*1dae0*/  MOV R0, 0x1db00 ;  /* 0x0001db0000007802 */ /* 0x000fc40000000f00 */
[----:B---3--:R-:W-:Y:S05]  /*1daf0*/  CALL.REL.NOINC `($__internal_51_$__cuda_sm70_votesync_ballot) ;  /* 0x0000022000007944 */ /* 0x008fea0003c00000 */
[----:B------:R-:W-:Y:S05]  /*1db00*/  BRA `(.L_x_2449) ;  /* 0xffffe20000007947 */ /* 0x000fea000383ffff */
.L_x_2406:
[----:B------:R-:W-:Y:S01]  /*1db10*/  IMAD.MOV.U32 R19, RZ, RZ, R209 ;  /* 0x000000ffff137224 */ /* 0x000fe200078e00d1 */
[----:B------:R-:W-:Y:S01]  /*1db20*/  MOV R2, R12 ;  /* 0x0000000c00027202 */ /* 0x000fe20000000f00 */
[----:B------:R-:W-:Y:S01]  /*1db30*/  IMAD.MOV.U32 R17, RZ, RZ, 0x1f ;  /* 0x0000001fff117424 */ /* 0x000fe200078e00ff */
[----:B------:R-:W-:-:S02]  /*1db40*/  MOV R0, 0x1db60 ;  /* 0x0001db6000007802 */ /* 0x000fc40000000f00 */
[----:B---3--:R-:W-:Y:S05]  /*1db50*/  CALL.REL.NOINC `($__internal_49_$__cuda_sm70_shflsync_idx_p) ;  /* 0x0000012000007944 */ /* 0x008fea0003c00000 */
[----:B--2---:R-:W-:Y:S01]  /*1db60*/  IMAD.MOV.U32 R209, RZ, RZ, R2 ;  /* 0x000000ffffd17224 */ /* 0x004fe200078e0002 */
[----:B------:R-:W-:Y:S01]  /*1db70*/  MOV R2, R12 ;  /* 0x0000000c00027202 */ /* 0x000fe20000000f00 */
[----:B-1----:R-:W-:Y:S01]  /*1db80*/  IMAD.MOV.U32 R19, RZ, RZ, R8 ;  /* 0x000000ffff137224 */ /* 0x002fe200078e0008 */
[----:B------:R-:W-:-:S02]  /*1db90*/  MOV R17, 0x1f ;  /* 0x0000001f00117802 */ /* 0x000fc40000000f00 */
[----:B------:R-:W-:Y:S02]  /*1dba0*/  MOV R0, 0x1dbc0 ;  /* 0x0001dbc000007802 */ /* 0x000fe40000000f00 */
[----:B------:R-:W-:Y:S05]  /*1dbb0*/  CALL.REL.NOINC `($__internal_49_$__cuda_sm70_shflsync_idx_p) ;  /* 0x000000c000007944 */ /* 0x000fea0003c00000 */
[----:B--2---:R-:W-:Y:S01]  /*1dbc0*/  MOV R3, R2 ;  /* 0x0000000200037202 */ /* 0x004fe20000000f00 */
[----:B-1----:R-:W-:Y:S05]  /*1dbd0*/  BRA `(.L_x_2450) ;  /* 0xffffe18000007947 */ /* 0x002fea000383ffff */
.L_x_2409:
[----:B------:R-:W-:Y:S01]  /*1dbe0*/  IMAD.MOV.U32 R19, RZ, RZ, R7 ;  /* 0x000000ffff137224 */ /* 0x000fe200078e0007 */
[----:B------:R-:W-:Y:S02]  /*1dbf0*/  MOV R17, 0x1f ;  /* 0x0000001f00117802 */ /* 0x000fe40000000f00 */
[----:B------:R-:W-:Y:S02]  /*1dc00*/  MOV R0, 0x1dc20 ;  /* 0x0001dc2000007802 */ /* 0x000fe40000000f00 */
[----:B-1234-:R-:W-:Y:S05]  /*1dc10*/  CALL.REL.NOINC `($__internal_49_$__cuda_sm70_shflsync_idx_p) ;  /* 0x0000006000007944 */ /* 0x01efea0003c00000 */
[----:B--2---:R-:W-:Y:S01]  /*1dc20*/  MOV R9, R2 ;  /* 0x0000000200097202 */ /* 0x004fe20000000f00 */
[----:B-1----:R-:W-:Y:S05]  /*1dc30*/  BRA `(.L_x_2408) ;  /* 0xffffe18000007947 */ /* 0x002fea000383ffff */
        .weak           $__internal_48_$__cuda_sm70_shflsync_bfly_p
        .type           $__internal_48_$__cuda_sm70_shflsync_bfly_p,@function
        .size           $__internal_48_$__cuda_sm70_shflsync_bfly_p,($__internal_49_$__cuda_sm70_shflsync_idx_p - $__internal_48_$__cuda_sm70_shflsync_bfly_p)
$__internal_48_$__cuda_sm70_shflsync_bfly_p:
[----:B------:R-:W-:Y:S01]  /*1dc40*/  MOV R9, 0x0 ;  /* 0x0000000000097802 */ /* 0x000fe20000000f00 */
[----:B------:R-:W-:Y:S04]  /*1dc50*/  WARPSYNC R3 ;  /* 0x0000000300007348 */ /* 0x000fe80003800000 */
[----:B------:R1:W2:Y:S01]  /*1dc60*/  SHFL.BFLY PT, R5, R12, R5, R6 ;  /* 0x0c0000050c057389 */ /* 0x0002a200000e0006 */
[----:B------:R-:W-:Y:S05]  /*1dc70*/  RET.REL.NODEC R8 `(_ZN7cutlass13device_kernelIN5flash19enable_sm80_to_sm89INS1_16FlashAttnFwdSm80INS1_25CollectiveMainloopFwdSm80ILi8ELi2ELb0EN4cute5tupleIJNS5_1CILi128EEENS7_ILi64EEENS7_ILi192EEEEEELi192ENS_6half_tEfNS_4arch4Sm80ELb1ELb0ELb1ELb1ELb0ELb1ELb1ELb1EEENS1_21CollectiveEpilogueFwdINS6_IJS8_SA_S9_EEENS6_IJNS7_ILi1EEESI_SI_EEESC_SE_Li256ELb1ELb1ELb1ELb0EEENS1_36VarlenDynamicPersistentTileSchedulerILi128ELi64ELi256ELi256ELb1ELb1ELb0ELb1ELb1ELb1EEEEEEEEEvNT_6ParamsE) ;  /* 0xfffe238008007950 */ /* 0x000fea0003c3ffff */
        .weak           $__internal_49_$__cuda_sm70_shflsync_idx_p
        .type           $__internal_49_$__cuda_sm70_shflsync_idx_p,@function
        .size           $__internal_49_$__cuda_sm70_shflsync_idx_p,($__internal_50_$__cuda_sm70_shflsync_up_p - $__internal_49_$__cuda_sm70_shflsync_idx_p)
$__internal_49_$__cuda_sm70_shflsync_idx_p:
[----:B------:R-:W-:Y:S01]  /*1dc80*/  MOV R20, R0 ;  /* 0x0000000000147202 */ /* 0x000fe20000000f00 */
[----:B------:R-:W-:Y:S04]  /*1dc90*/  WARPSYNC R206 ;  /* 0x000000ce00007348 */ /* 0x000fe80003800000 */
[----:B------:R-:W-:Y:S01]  /*1dca0*/  MOV R21, 0x0 ;  /* 0x0000000000157802 */ /* 0x000fe20000000f00 */
[----:B------:R1:W2:Y:S03]  /*1dcb0*/  SHFL.IDX PT, R2, R19, R2, R17 ;  /* 0x0000000213027389 */ /* 0x0002a600000e0011 */
[----:B------:R-:W-:Y:S05]  /*1dcc0*/  RET.REL.NODEC R20 `(_ZN7cutlass13device_kernelIN5flash19enable_sm80_to_sm89INS1_16FlashAttnFwdSm80INS1_25CollectiveMainloopFwdSm80ILi8ELi2ELb0EN4cute5tupleIJNS5_1CILi128EEENS7_ILi64EEENS7_ILi192EEEEEELi192ENS_6half_tEfNS_4arch4Sm80ELb1ELb0ELb1ELb1ELb0ELb1ELb1ELb1EEENS1_21CollectiveEpilogueFwdINS6_IJS8_SA_S9_EEENS6_IJNS7_ILi1EEESI_SI_EEESC_SE_Li256ELb1ELb1ELb1ELb0EEENS1_36VarlenDynamicPersistentTileSchedulerILi128ELi64ELi256ELi256ELb1ELb1ELb0ELb1ELb1ELb1EEEEEEEEEvNT_6ParamsE) ;  /* 0xfffe233014007950 */ /* 0x000fea0003c3ffff */
        .weak           $__internal_50_$__cuda_sm70_shflsync_up_p
        .type           $__internal_50_$__cuda_sm70_shflsync_up_p,@function
        .size           $__internal_50_$__cuda_sm70_shflsync_up_p,($__internal_51_$__cuda_sm70_votesync_ballot - $__internal_50_$__cuda_sm70_shflsync_up_p)
$__internal_50_$__cuda_sm70_shflsync_up_p:
[----:B------:R-:W-:Y:S01]  /*1dcd0*/  MOV R12, R0 ;  /* 0x00000000000c7202 */ /* 0x000fe20000000f00 */
[----:B------:R-:W-:Y:S04]  /*1dce0*/  WARPSYNC R207 ;  /* 0x000000cf00007348 */ /* 0x000fe80003800000 */
[----:B------:R-:W-:Y:S01]  /*1dcf0*/  MOV R13, 0x0 ;  /* 0x00000000000d7802 */ /* 0x000fe20000000f00 */
[----:B------:R1:W2:Y:S03]  /*1dd00*/  SHFL.UP PT, R2, R7, R2, R212 ;  /* 0x0400000207027389 */ /* 0x0002a600000e00d4 */
[----:B------:R-:W-:Y:S05]  /*1dd10*/  RET.REL.NODEC R12 `(_ZN7cutlass13device_kernelIN5flash19enable_sm80_to_sm89INS1_16FlashAttnFwdSm80INS1_25CollectiveMainloopFwdSm80ILi8ELi2ELb0EN4cute5tupleIJNS5_1CILi128EEENS7_ILi64EEENS7_ILi192EEEEEELi192ENS_6half_tEfNS_4arch4Sm80ELb1ELb0ELb1ELb1ELb0ELb1ELb1ELb1EEENS1_21CollectiveEpilogueFwdINS6_IJS8_SA_S9_EEENS6_IJNS7_ILi1EEESI_SI_EEESC_SE_Li256ELb1ELb1ELb1ELb0EEENS1_36VarlenDynamicPersistentTileSchedulerILi128ELi64ELi256ELi256ELb1ELb1ELb0ELb1ELb1ELb1EEEEEEEEEvNT_6ParamsE) ;  /* 0xfffe22e00c007950 */ /* 0x000fea0003c3ffff */
        .weak           $__internal_51_$__cuda_sm70_votesync_ballot
        .type           $__internal_51_$__cuda_sm70_votesync_ballot,@function
        .size           $__internal_51_$__cuda_sm70_votesync_ballot,(.L_x_4969 - $__internal_51_$__cuda_sm70_votesync_ballot)
$__internal_51_$__cuda_sm70_votesync_ballot:
[----:B------:R-:W-:Y:S01]  /*1dd20*/  ISETP.NE.U32.AND P0, PT, R2, 0x1, PT ;  /* 0x000000010200780c */ /* 0x000fe20003f05070 */
[----:B------:R-:W-:Y:S01]  /*1dd30*/  IMAD.MOV.U32 R2, RZ, RZ, R0 ;  /* 0x000000ffff027224 */ /* 0x000fe200078e0000 */
[----:B------:R-:W-:Y:S04]  /*1dd40*/  WARPSYNC R205 ;  /* 0x000000cd00007348 */ /* 0x000fe80003800000 */
[----:B------:R-:W-:-:S07]  /*1dd50*/  IMAD.MOV.U32 R3, RZ, RZ, 0x0 ;  /* 0x00000000ff037424 */ /* 0x000fce00078e00ff */
[----:B------:R-:W-:-:S04]  /*1dd60*/  VOTE.ANY R6, PT, !P0 ;  /* 0x0000000000067806 */ /* 0x000fc800040e0100 */
[----:B------:R-:W-:Y:S01]  /*1dd70*/  LOP3.LUT R6, R6, R205, RZ, 0xc0, !PT ;  /* 0x000000cd06067212 */ /* 0x000fe200078ec0ff */
[----:B------:R-:W-:Y:S06]  /*1dd80*/  RET.REL.NODEC R2 `(_ZN7cutlass13device_kernelIN5flash19enable_sm80_to_sm89INS1_16FlashAttnFwdSm80INS1_25CollectiveMainloopFwdSm80ILi8ELi2ELb0EN4cute5tupleIJNS5_1CILi128EEENS7_ILi64EEENS7_ILi192EEEEEELi192ENS_6half_tEfNS_4arch4Sm80ELb1ELb0ELb1ELb1ELb0ELb1ELb1ELb1EEENS1_21CollectiveEpilogueFwdINS6_IJS8_SA_S9_EEENS6_IJNS7_ILi1EEESI_SI_EEESC_SE_Li256ELb1ELb1ELb1ELb0EEENS1_36VarlenDynamicPersistentTileSchedulerILi128ELi64ELi256ELi256ELb1ELb1ELb0ELb1ELb1ELb1EEEEEEEEEvNT_6ParamsE) ;  /* 0xfffe227002007950 */ /* 0x000fec0003c3ffff */
.L_x_2451:
        /* <DEDUP_REMOVED lines=15> */
.L_x_4969:


//--------------------- .text._ZN7cutlass13device_kernelIN5flash19enable_sm80_to_sm89INS1_16FlashAttnFwdSm80INS1_25CollectiveMainloopFwdSm80ILi8ELi1ELb1EN4cute5tupleIJNS5_1CILi128EEENS7_ILi96EEENS7_ILi192EEEEEELi192ENS_6half_tEfNS_4arch4Sm80ELb0ELb0ELb0ELb0ELb0ELb0ELb1ELb1EEENS1_21CollectiveEpilogueFwdINS6_IJS8_SA_S9_EEENS6_IJNS7_ILi1EEESI_SI_EEESC_SE_Li256ELb0ELb1ELb1ELb0EEENS1_19SingleTileSchedulerILb0ELb1ELb1ELi128EEEEEEEEEvNT_6ParamsE --------------------------
	.section	.text._ZN7cutlass13device_kernelIN5flash19enable_sm80_to_sm89INS1_16FlashAttnFwdSm80INS1_25CollectiveMainloopFwdSm80ILi8ELi1ELb1EN4cute5tupleIJNS5_1CILi128EEENS7_ILi96EEENS7_ILi192EEEEEELi192ENS_6half_tEfNS_4arch4Sm80ELb0ELb0ELb0ELb0ELb0ELb0ELb1ELb1EEENS1_21CollectiveEpilogueFwdINS6_IJS8_SA_S9_EEENS6_IJNS7_ILi1EEESI_SI_EEESC_SE_Li256ELb0ELb1ELb1ELb0EEENS1_19SingleTileSchedulerILb0ELb1ELb1ELi128EEEEEEEEEvNT_6ParamsE,"ax",@progbits
	.sectioninfo	@"SHI_REGISTERS=255"
	.align	128
.text._ZN7cutlass13device_kernelIN5flash19enable_sm80_to_sm89INS1_16FlashAttnFwdSm80INS1_25CollectiveMainloopFwdSm80ILi8ELi1ELb1EN4cute5tupleIJNS5_1CILi128EEENS7_ILi96EEENS7_ILi192EEEEEELi192ENS_6half_tEfNS_4arch4Sm80ELb0ELb0ELb0ELb0ELb0ELb0ELb1ELb1EEENS1_21CollectiveEpilogueFwdINS6_IJS8_SA_S9_EEENS6_IJNS7_ILi1EEESI_SI_EEESC_SE_Li256ELb0ELb1ELb1ELb0EEENS1_19SingleTileSchedulerILb0ELb1ELb1ELi128EEEEEEEEEvNT_6ParamsE:
        .type           _ZN7cutlass13device_kernelIN5flash19enable_sm80_to_sm89INS1_16FlashAttnFwdSm80INS1_25CollectiveMainloopFwdSm80ILi8ELi1ELb1EN4cute5tupleIJNS5_1CILi128EEENS7_ILi96EEENS7_ILi192EEEEEELi192ENS_6half_tEfNS_4arch4Sm80ELb0ELb0ELb0ELb0ELb0ELb0ELb1ELb1EEENS1_21CollectiveEpilogueFwdINS6_IJS8_SA_S9_EEENS6_IJNS7_ILi1EEESI_SI_EEESC_SE_Li256ELb0ELb1ELb1ELb0EEENS1_19SingleTileSchedulerILb0ELb1ELb1ELi128EEEEEEEEEvNT_6ParamsE,@function
        .size           _ZN7cutlass13device_kernelIN5flash19enable_sm80_to_sm89INS1_16FlashAttnFwdSm80INS1_25CollectiveMainloopFwdSm80ILi8ELi1ELb1EN4cute5tupleIJNS5_1CILi128EEENS7_ILi96EEENS7_ILi192EEEEEELi192ENS_6half_tEfNS_4arch4Sm80ELb0ELb0ELb0ELb0ELb0ELb0ELb1ELb1EEENS1_21CollectiveEpilogueFwdINS6_IJS8_SA_S9_EEENS6_IJNS7_ILi1EEESI_SI_EEESC_SE_Li256ELb0ELb1ELb1ELb0EEENS1_19SingleTileSchedulerILb0ELb1ELb1ELi128EEEEEEEEEvNT_6ParamsE,(.L_x_4974 - _ZN7cutlass13device_kernelIN5flash19enable_sm80_to_sm89INS1_16FlashAttnFwdSm80INS1_25CollectiveMainloopFwdSm80ILi8ELi1ELb1EN4cute5tupleIJNS5_1CILi128EEENS7_ILi96EEENS7_ILi192EEEEEELi192ENS_6half_tEfNS_4arch4Sm80ELb0ELb0ELb0ELb0ELb0ELb0ELb1ELb1EEENS1_21CollectiveEpilogueFwdINS6_IJS8_SA_S9_EEENS6_IJNS7_ILi1EEESI_SI_EEESC_SE_Li256ELb0ELb1ELb1ELb0EEENS1_19SingleTileSchedulerILb0ELb1ELb1ELi128EEEEEEEEEvNT_6ParamsE)
        .other          _ZN7cutlass13device_kernelIN5flash19enable_sm80_to_sm89INS1_16FlashAttnFwdSm80INS1_25CollectiveMainloopFwdSm80ILi8ELi1ELb1EN4cute5tupleIJNS5_1CILi128EEENS7_ILi96EEENS7_ILi192EEEEEELi192ENS_6half_tEfNS_4arch4Sm80ELb0ELb0ELb0ELb0ELb0ELb0ELb1ELb1EEENS1_21CollectiveEpilogueFwdINS6_IJS8_SA_S9_EEENS6_IJNS7_ILi1EEESI_SI_EEESC_SE_Li256ELb0ELb1ELb1ELb0EEENS1_19SingleTileSchedulerILb0ELb1ELb1ELi128EEEEEEEEEvNT_6ParamsE,@"STO_CUDA_ENTRY STV_DEFAULT"
_ZN7cutlass13device_kernelIN5flash19enable_sm80_to_sm89INS1_16FlashAttnFwdSm80INS1_25CollectiveMainloopFwdSm80ILi8ELi1ELb1EN4cute5tupleIJNS5_1CILi128EEENS7_ILi96EEENS7_ILi192EEEEEELi192ENS_6half_tEfNS_4arch4Sm80ELb0ELb0ELb0ELb0ELb0ELb0ELb1ELb1EEENS1_21CollectiveEpilogueFwdINS6_IJS8_SA_S9_EEENS6_IJNS7_ILi1EEESI_SI_EEESC_SE_Li256ELb0ELb1ELb1ELb0EEENS1_19SingleTileSchedulerILb0ELb1ELb1ELi128EEEEEEEEEvNT_6ParamsE:
        /* <DEDUP_REMOVED lines=18> */
.L_x_2452:
[----:B---3--:R-:W-:Y:S02]  /*0120*/  ULDC.64 UR4, c[0x0][0x550] ;  /* 0x0001540000047ab9 */ /* 0x008fe40000000a00 */
[----:B------:R-:W-:Y:S02]  /*0130*/  UISETP.NE.AND UP0, UPT, UR4, 0x1, UPT ;  /* 0x000000010400788c */ /* 0x000fe4000bf05270 */
[----:B------:R-:W-:-:S02]  /*0140*/  UIMAD.WIDE.U32 UR10, UR6, UR5, URZ ;  /* 0x00000005060a72a5 */ /* 0x000fc4000f8e003f */
[----:B------:R-:W-:Y:S02]  /*0150*/  ULDC UR4, c[0x0][0x558] ;  /* 0x0001560000047ab9 */ /* 0x000fe40000000800 */
[----:B------:R-:W-:-:S05]  /*0160*/  UMOV UR9, UR6 ;  /* 0x0000000600097c82 */ /* 0x000fca0008000000 */
[----:B------:R-:W-:-:S03]  /*0170*/  @UP0 USHF.R.U32.HI UR9, URZ, UR4, UR11 ;  /* 0x000000043f090299 */ /* 0x000fc6000801160b */
.L_x_2453:
        /* <DEDUP_REMOVED lines=49> */
.L_x_2454:
        /* <DEDUP_REMOVED lines=131> */
[----:B------:R-:W-:Y:S02]  /*0cc0*/  IADD3 R6, R7, 0x20, RZ ;  /* 0x0000002007067810 */ /* 0x000fe40007ffe0ff */
        /* <DEDUP_REMOVED lines=74> */
[----:B------:R-:W-:Y:S02]  /*1170*/  STL.64 [R1+0x18], R32 ;  /* 0x0000182001007387 */ /* 0x000fe40000100a00 */
[----:B------:R-:W-:Y:S01]  /*1180*/  UIMAD UR4, UR17, UR14, UR4 ;  /* 0x0000000e110472a4 */ /* 0x000fe2000f8e0204 */
[----:B-----5:R-:W-:Y:S02]  /*1190*/  @!P2 LEA R8, P6, R16, R4, 0x1 ;  /* 0x000000041008a211 */ /* 0x020fe400078c08ff */
[----:B--2---:R-:W-:Y:S02]  /*11a0*/  @!P2 SHF.R.S32.HI R11, RZ, 0x1f, R23 ;  /* 0x0000001fff0ba819 */ /* 0x004fe40000011417 */
[----:B------:R-:W-:-:S02]  /*11b0*/  @!P2 SHF.R.S32.HI R10, RZ, 0x1f, R25 ;  /* 0x0000001fff0aa819 */ /* 0x000fc40000011419 */
[----:B------:R-:W-:Y:S02]  /*11c0*/  @!P2 LEA.HI R14, R11, R23, RZ, 0x3 ;  /* 0x000000170b0ea211 */ /* 0x000fe400078f18ff */
[----:B------:R-:W-:Y:S02]  /*11d0*/  @!P2 LEA.HI R11, R10, R25, RZ, 0x3 ;  /* 0x000000190a0ba211 */ /* 0x000fe400078f18ff */
        /* <DEDUP_REMOVED lines=33> */
[----:B---3--:R-:W-:Y:S02]  /*13f0*/  IMAD.SHL.U32 R11, R24, 0x8, RZ ;  /* 0x00000008180b7824 */ /* 0x008fe400078e00ff */
[----:B-----5:R-:W-:-:S05]  /*1400*/  IMAD.IADD R4, R132, 0x1, -R2 ;  /* 0x0000000184047824 */ /* 0x020fca00078e0a02 */
[----:B------:R-:W-:-:S04]  /*1410*/  SHF.R.S32.HI R2, RZ, 0x1f, R4 ;  /* 0x0000001fff027819 */ /* 0x000fc80000011404 */
[----:B------:R-:W-:Y:S01]  /*1420*/  LEA.HI R12, R2, R4, RZ, 0x3 ;  /* 0x00000004020c7211 */ /* 0x000fe200078f18ff */
[----:B------:R-:W-:-:S03]  /*1430*/  IMAD.WIDE.U32 R2, R116, UR7, R120 ;  /* 0x0000000774027c25 */ /* 0x000fc6000f8e0078 */
[----:B------:R-:W-:Y:S02]  /*1440*/  LOP3.LUT R0, R12, 0xfffffff8, RZ, 0xc0, !PT ;  /* 0xfffffff80c007812 */ /* 0x000fe400078ec0ff */
[----:B------:R-:W-:Y:S01]  /*1450*/  IADD3 R3, R3, UR4, RZ ;  /* 0x0000000403037c10 */ /* 0x000fe2000fffe0ff */
[----:B------:R-:W-:Y:S01]  /*1460*/  ULDC.64 UR4, c[0x0][0x210] ;  /* 0x0000840000047ab9 */ /* 0x000fe20000000a00 */
[----:B----4-:R-:W-:Y:S01]  /*1470*/  @P3 LEA R6, P4, R2, c[0x0][0x1c8], 0x1 ;  /* 0x0000720002063a11 */ /* 0x010fe200078808ff */
        /* <DEDUP_REMOVED lines=25> */
[----:B------:R2:W-:Y:S04]  /*1610*/  @P2 LDGSTS.E.BYPASS.LTC128B.128 [R248+0x10100], [R4.64+0x80], !P5 ;  /* 0x1010008004f82fae */ /* 0x0005e8000e901d4a */
        /* <DEDUP_REMOVED lines=24> */
[----:B------:R-:W-:Y:S02]  /*17a0*/  LOP3.LUT R0, R3, R0, RZ, 0x3c, !PT ;  /* 0x0000000003007212 */ /* 0x000fe400078e3cff */
[----:B------:R-:W-:Y:S01]  /*17b0*/  IMAD R216, R2, 0x2, R216 ;  /* 0x0000000202d87824 */ /* 0x000fe200078e02d8 */
[----:B------:R-:W-:Y:S01]  /*17c0*/  LOP3.LUT P0, RZ, R28, 0x2, RZ, 0xc0, !PT ;  /* 0x000000021cff7812 */ /* 0x000fe2000780c0ff */
[----:B------:R-:W-:Y:S02]  /*17d0*/  IMAD R220, R2, 0x2, R212 ;  /* 0x0000000202dc7824 */ /* 0x000fe400078e02d4 */
[----:B------:R-:W-:-:S04]  /*17e0*/  IMAD R0, R24, 0x200, R0 ;  /* 0x0000020018007824 */ /* 0x000fc800078e0200 */
[----:B------:R-:W-:Y:S02]  /*17f0*/  IMAD.SHL.U32 R135, R0, 0x2, RZ ;  /* 0x0000000200877824 */ /* 0x000fe400078e00ff */
[----:B------:R-:W-:-:S03]  /*1800*/  IMAD R0, R29, c[0x0][0x208], RZ ;  /* 0x000082001d007a24 */ /* 0x000fc600078e02ff */
[C---:B------:R-:W-:Y:S01]  /*1810*/  IADD3 R3, R135.reuse, 0xc100, RZ ;  /* 0x0000c10087037810 */ /* 0x040fe20007ffe0ff */
[----:B------:R-:W-:Y:S01]  /*1820*/  IMAD R0, R22, c[0x0][0x20c], R0 ;  /* 0x0000830016007a24 */ /* 0x000fe200078e0200 */
[----:B------:R-:W-:Y:S02]  /*1830*/  IADD3 R230, R135, 0xc120, RZ ;  /* 0x0000c12087e67810 */ /* 0x000fe40007ffe0ff */
[----:B------:R-:W-:Y:S01]  /*1840*/  @P0 IADD3 R230, R3, -0x20, RZ ;  /* 0xffffffe003e60810 */ /* 0x000fe20007ffe0ff */
[----:B------:R-:W-:Y:S01]  /*1850*/  LDSM.16.M88.4 R152, [R208+0x100] ;  /* 0x00010000d098783b */ /* 0x000fe20000000200 */
[----:B------:R-:W-:Y:S01]  /*1860*/  IMAD.IADD R7, R7, 0x1, R0 ;  /* 0x0000000107077824 */ /* 0x000fe200078e0200 */
[----:B------:R-:W-:Y:S01]  /*1870*/  SEL R3, RZ, 0x2, P5 ;  /* 0x00000002ff037807 */ /* 0x000fe20002800000 */
[----:B------:R-:W-:Y:S01]  /*1880*/  IMAD.U32 R0, RZ, RZ, UR9 ;  /* 0x00000009ff007e24 */ /* 0x000fe2000f8e00ff */
[----:B------:R-:W-:Y:S01]  /*1890*/  LDSM.16.M88.4 R188, [R208+0x4100] ;  /* 0x00410000d0bc783b */ /* 0x000fe20000000200 */
[----:B------:R-:W-:-:S02]  /*18a0*/  IADD3 R247, R230, 0x800, RZ ;  /* 0x00000800e6f77810 */ /* 0x000fc40007ffe0ff */
[----:B------:R-:W-:Y:S01]  /*18b0*/  IMAD.WIDE.U32 R6, R0, c[0x0][0x210], R6 ;  /* 0x0000840000067a25 */ /* 0x000fe200078e0006 */
[----:B------:R-:W-:Y:S01]  /*18c0*/  LDSM.16.M88.4 R156, [R212] ;  /* 0x00000000d49c783b */ /* 0x000fe20000000200 */
[----:B------:R-:W-:Y:S02]  /*18d0*/  IADD3 R246, R230, 0x1000, RZ ;  /* 0x00001000e6f67810 */ /* 0x000fe40007ffe0ff */
[----:B------:R-:W-:Y:S01]  /*18e0*/  IMAD R0, R21, c[0x0][0x218], RZ ;  /* 0x0000860015007a24 */ /* 0x000fe200078e02ff */
[----:B------:R-:W-:Y:S01]  /*18f0*/  LDSM.16.M88.4 R192, [R212+0x4000] ;  /* 0x00400000d4c0783b */ /* 0x000fe20000000200 */
[----:B------:R-:W-:Y:S01]  /*1900*/  IADD3 R7, R7, UR4, RZ ;  /* 0x0000000407077c10 */ /* 0x000fe2000fffe0ff */
[----:B------:R-:W-:Y:S01]  /*1910*/  ULDC.64 UR4, c[0x0][0x208] ;  /* 0x0000820000047ab9 */ /* 0x000fe20000000a00 */
[C---:B------:R-:W-:Y:S01]  /*1920*/  IMAD R0, R20.reuse, c[0x0][0x21c], R0 ;  /* 0x0000870014007a24 */ /* 0x040fe200078e0200 */
[----:B------:R-:W-:Y:S01]  /*1930*/  LDSM.16.M88.4 R176, [R216] ;  /* 0x00000000d8b0783b */ /* 0x000fe20000000200 */
[----:B------:R-:W-:Y:S01]  /*1940*/  UIMAD UR13, UR17, UR4, URZ ;  /* 0x00000004110d72a4 */ /* 0x000fe2000f8e023f */
[----:B------:R-:W-:Y:S01]  /*1950*/  IMAD.WIDE.U32 R36, R20, c[0x0][0x218], R6 ;  /* 0x0000860014247a25 */ /* 0x000fe200078e0006 */
[----:B------:R-:W-:Y:S01]  /*1960*/  UIMAD.WIDE.U32 UR18, UR7, UR4, URZ ;  /* 0x00000004071272a5 */ /* 0x000fe2000f8e003f */
[----:B------:R-:W-:Y:S01]  /*1970*/  LDSM.16.M88.4 R200, [R216+0x4000] ;  /* 0x00400000d8c8783b */ /* 0x000fe20000000200 */
[----:B------:R-:W-:Y:S01]  /*1980*/  UIMAD UR13, UR7, UR5, UR13 ;  /* 0x00000005070d72a4 */ /* 0x000fe2000f8e020d */
[----:B------:R-:W-:Y:S01]  /*1990*/  IMAD.IADD R31, R37, 0x1, R0 ;  /* 0x00000001251f7824 */ /* 0x000fe200078e0200 */
[----:B------:R-:W-:Y:S01]  /*19a0*/  SEL R0, RZ, 0x4, P4 ;  /* 0x00000004ff007807 */ /* 0x000fe20002000000 */
[----:B------:R-:W-:Y:S01]  /*19b0*/  LDSM.16.M88.4 R184, [R220] ;  /* 0x00000000dcb8783b */ /* 0x000fe20000000200 */
[----:B------:R-:W-:Y:S01]  /*19c0*/  UIADD3 UR13, UR19, UR13, URZ ;  /* 0x0000000d130d7290 */ /* 0x000fe2000fffe03f */
[----:B------:R-:W-:Y:S01]  /*19d0*/  IMAD.U32 R6, RZ, RZ, UR18 ;  /* 0x00000012ff067e24 */ /* 0x000fe2000f8e00ff */
[----:B------:R-:W-:Y:S01]  /*19e0*/  IADD3 R245, R230, 0x1800, RZ ;  /* 0x00001800e6f57810 */ /* 0x000fe20007ffe0ff */
[----:B------:R-:W-:Y:S01]  /*19f0*/  LDSM.16.M88.4 R204, [R220+0x4000] ;  /* 0x00400000dccc783b */ /* 0x000fe20000000200 */
[----:B------:R-:W-:Y:S01]  /*1a00*/  IMAD.MOV.U32 R30, RZ, RZ, R36 ;  /* 0x000000ffff1e7224 */ /* 0x000fe200078e0024 */
[----:B------:R-:W-:Y:S01]  /*1a10*/  UIMAD UR17, UR13, 0x60, URZ ;  /* 0x000000600d1178a4 */ /* 0x000fe2000f8e023f */
[----:B------:R-:W-:Y:S01]  /*1a20*/  IMAD.U32 R7, RZ, RZ, UR19 ;  /* 0x00000013ff077e24 */ /* 0x000fe2000f8e00ff */
[----:B------:R-:W-:Y:S01]  /*1a30*/  LDSM.16.M88.4 R208, [R208+0x8100] ;  /* 0x00810000d0d0783b */ /* 0x000fe20000000200 */
[----:B------:R-:W-:Y:S01]  /*1a40*/  IMAD.WIDE.U32 R10, R6, 0x60, R30 ;  /* 0x00000060060a7825 */ /* 0x000fe200078e001e */
[----:B------:R-:W-:Y:S01]  /*1a50*/  USHF.L.U32 UR13, UR4, 0x6, URZ ;  /* 0x00000006040d7899 */ /* 0x000fe2000800063f */
[----:B------:R-:W-:Y:S01]  /*1a60*/  SEL R6, RZ, 0x1, P6 ;  /* 0x00000001ff067807 */ /* 0x000fe20003000000 */
[----:B------:R-:W-:Y:S01]  /*1a70*/  LDSM.16.M88.4 R212, [R212+0x8000] ;  /* 0x00800000d4d4783b */ /* 0x000fe20000000200 */
[----:B------:R-:W-:-:S02]  /*1a80*/  IADD3 R244, R230, 0x2000, RZ ;  /* 0x00002000e6f47810 */ /* 0x000fc40007ffe0ff */
[----:B------:R-:W-:Y:S01]  /*1a90*/  IADD3 R0, R0, R3, R6 ;  /* 0x0000000300007210 */ /* 0x000fe20007ffe006 */
[----:B------:R-:W-:Y:S01]  /*1aa0*/  LDSM.16.M88.4 R216, [R216+0x8000] ;  /* 0x00800000d8d8783b */ /* 0x000fe20000000200 */
[----:B------:R-:W-:Y:S01]  /*1ab0*/  IADD3 R3, R11, UR17, RZ ;  /* 0x000000110b037c10 */ /* 0x000fe2000fffe0ff */
[----:B------:R-:W-:Y:S01]  /*1ac0*/  IMAD.U32 R8, RZ, RZ, UR13 ;  /* 0x0000000dff087e24 */ /* 0x000fe2000f8e00ff */
[----:B------:R-:W-:Y:S01]  /*1ad0*/  LEA R6, P0, R10, c[0x0][0x1f8], 0x1 ;  /* 0x00007e000a067a11 */ /* 0x000fe200078008ff */
[----:B------:R-:W-:Y:S01]  /*1ae0*/  LDSM.16.M88.4 R220, [R220+0x8000] ;  /* 0x00800000dcdc783b */ /* 0x000fe20000000200 */
[----:B------:R-:W-:Y:S01]  /*1af0*/  UMOV UR17, 0x6 ;  /* 0x0000000600117882 */ /* 0x000fe20000000000 */
[----:B------:R-:W-:Y:S01]  /*1b00*/  LOP3.LUT P3, RZ, R0, 0x2, RZ, 0xc0, !PT ;  /* 0x0000000200ff7812 */ /* 0x000fe2000786c0ff */
[----:B------:R-:W-:Y:S01]  /*1b10*/  USHF.L.U64.HI UR17, UR4, UR17, UR5 ;  /* 0x0000001104117299 */ /* 0x000fe20008010205 */
[----:B------:R-:W-:Y:S01]  /*1b20*/  BAR.SYNC.DEFER_BLOCKING 0x0 ;  /* 0x0000000000007b1d */ /* 0x000fe20000010000 */
[----:B------:R-:W-:Y:S01]  /*1b30*/  LEA.HI.X R7, R10, c[0x0][0x1fc], R3, 0x1, P0 ;  /* 0x00007f000a077a11 */ /* 0x000fe200000f0c03 */
[----:B------:R-:W-:Y:S01]  /*1b40*/  IMAD.U32 R3, RZ, RZ, UR13 ;  /* 0x0000000dff037e24 */ /* 0x000fe2000f8e00ff */
[----:B------:R-:W-:-:S02]  /*1b50*/  IADD3 R16, P1, P0, R8, 0x80, R6 ;  /* 0x0000008008107810 */ /* 0x000fc4000783e006 */
[----:B------:R-:W-:Y:S01]  /*1b60*/  IADD3 R10, P2, R6, UR13, RZ ;  /* 0x0000000d060a7c10 */ /* 0x000fe2000ff5e0ff */
[----:B------:R-:W-:Y:S01]  /*1b70*/  STL.64 [R1+0x28], R36 ;  /* 0x0000282401007387 */ /* 0x000fe20000100a00 */
[----:B------:R-:W-:Y:S02]  /*1b80*/  IADD3.X R17, RZ, UR17, R7, P1, P0 ;  /* 0x00000011ff117c10 */ /* 0x000fe40008fe0407 */
[----:B------:R-:W-:Y:S01]  /*1b90*/  IADD3.X R11, R7, UR17, RZ, P2, !PT ;  /* 0x00000011070b7c10 */ /* 0x000fe200097fe4ff */
[----:B------:R-:W-:Y:S01]  /*1ba0*/  STL.64 [R1+0x20], R30 ;  /* 0x0000201e01007387 */ /* 0x000fe20000100a00 */
[----:B------:R-:W-:Y:S02]  /*1bb0*/  ISETP.LT.OR P2, PT, R9, 0x1, P6 ;  /* 0x000000010900780c */ /* 0x000fe40003741670 */
[C---:B------:R-:W-:Y:S02]  /*1bc0*/  IADD3 R243, R230.reuse, 0x2800, RZ ;  /* 0x00002800e6f37810 */ /* 0x040fe40007ffe0ff */
[----:B------:R-:W-:-:S02]  /*1bd0*/  IADD3 R242, R230, 0x3000, RZ ;  /* 0x00003000e6f27810 */ /* 0x000fc40007ffe0ff */
        /* <DEDUP_REMOVED lines=23> */
[C---:B-1----:R-:W-:Y:S08]  /*1d50*/  HMMA.16816.F32 R12, R152.reuse, R24, RZ ;  /* 0x00000018980c723c */ /* 0x042ff000000018ff */
[C---:B------:R-:W-:Y:S08]  /*1d60*/  HMMA.16816.F32 R40, R152.reuse, R26, RZ ;  /* 0x0000001a9828723c */ /* 0x040ff000000018ff */
[----:B--2---:R-:W-:Y:S08]  /*1d70*/  HMMA.16816.F32 R24, R152, R32, RZ ;  /* 0x000000209818723c */ /* 0x004ff000000018ff */
[C---:B------:R-:W-:Y:S07]  /*1d80*/  HMMA.16816.F32 R100, R156.reuse, R48, R12 ;  /* 0x000000309c64723c */ /* 0x040fee000000180c */
[----:B------:R-:W-:Y:S01]  /*1d90*/  IADD3 R14, P1, P0, R3, 0x100, R6 ;  /* 0x00000100030e7810 */ /* 0x000fe2000783e006 */
[----:B------:R-:W-:Y:S01]  /*1da0*/  HMMA.16816.F32 R88, R156, R50, R40 ;  /* 0x000000329c58723c */ /* 0x000fe20000001828 */
[----:B------:R-:W1:Y:S02]  /*1db0*/  LDSM.16.M88.4 R40, [R135+0xe100] ;  /* 0x00e100008728783b */ /* 0x000e640000000200 */
[----:B------:R-:W-:-:S02]  /*1dc0*/  IADD3.X R15, RZ, UR17, R7, P1, P0 ;  /* 0x00000011ff0f7c10 */ /* 0x000fc40008fe0407 */
[----:B------:R-:W-:Y:S02]  /*1dd0*/  ISETP.LT.OR P1, PT, R9, 0x1, !P3 ;  /* 0x000000010900780c */ /* 0x000fe40005f21670 */
[----:B------:R-:W-:Y:S01]  /*1de0*/  IADD3 R12, P0, R10, UR13, RZ ;  /* 0x0000000d0a0c7c10 */ /* 0x000fe2000ff1e0ff */
[----:B------:R-:W-:Y:S01]  /*1df0*/  HMMA.16816.F32 R20, R152, R34, RZ ;  /* 0x000000229814723c */ /* 0x000fe200000018ff */
[----:B------:R-:W2:Y:S02]  /*1e00*/  LDSM.16.M88.4 R32, [R135+0xd900] ;  /* 0x00d900008720783b */ /* 0x000ea40000000200 */
[----:B------:R-:W-:Y:S02]  /*1e10*/  IADD3.X R13, R11, UR17, RZ, P0, !PT ;  /* 0x000000110b0d7c10 */ /* 0x000fe400087fe4ff */
[----:B------:R-:W-:Y:S01]  /*1e20*/  LOP3.LUT P0, RZ, R0, 0x4, RZ, 0xc0, !PT ;  /* 0x0000000400ff7812 */ /* 0x000fe2000780c0ff */
[----:B------:R-:W-:Y:S01]  /*1e30*/  @!PT LDS RZ, [RZ] ;  /* 0x00000000fffff984 */ /* 0x000fe20000000800 */
[----:B------:R-:W-:Y:S01]  /*1e40*/  @!PT LDS RZ, [RZ] ;  /* 0x00000000fffff984 */ /* 0x000fe20000000800 */
[----:B------:R-:W-:Y:S01]  /*1e50*/  @!PT LDS RZ, [RZ] ;  /* 0x00000000fffff984 */ /* 0x000fe20000000800 */
[----:B------:R1:W-:Y:S01]  /*1e60*/  LDGSTS.E.BYPASS.LTC128B.128 [R248+0x100], [R6.64], !P2 ;  /* 0x0010000006f87fae */ /* 0x0003e2000d101d4a */
[----:B------:R-:W-:Y:S01]  /*1e70*/  IMAD.MOV.U32 R0, RZ, RZ, 0x40 ;  /* 0x00000040ff007424 */ /* 0x000fe200078e00ff */
[----:B---3--:R-:W-:Y:S01]  /*1e80*/  HMMA.16816.F32 R96, R156, R44, R24 ;  /* 0x0000002c9c60723c */ /* 0x008fe20000001818 */
[C---:B------:R-:W-:Y:S01]  /*1e90*/  ISETP.LT.OR P2, PT, R9.reuse, 0x1, !P0 ;  /* 0x000000010900780c */ /* 0x040fe20004741670 */
[----:B------:R3:W-:Y:S01]  /*1ea0*/  LDGSTS.E.BYPASS.LTC128B.128 [R248+0x3100], [R6.64+0x80], !P1 ;  /* 0x0310008006f87fae */ /* 0x0007e2000c901d4a */
[----:B------:R-:W-:-:S05]  /*1eb0*/  ISETP.LT.OR P1, PT, R9, 0x21, P6 ;  /* 0x000000210900780c */ /* 0x000fca0003721670 */
[----:B----4-:R-:W-:Y:S06]  /*1ec0*/  HMMA.16816.F32 R48, R152, R36, RZ ;  /* 0x000000249830723c */ /* 0x010fec00000018ff */
[----:B------:R3:W-:Y:S01]  /*1ed0*/  LDGSTS.E.BYPASS.LTC128B.128 [R248+0x6100], [R6.64+0x100], !P2 ;  /* 0x0610010006f87fae */ /* 0x0007e2000d101d4a */
[C---:B------:R-:W-:Y:S01]  /*1ee0*/  ISETP.LT.OR P2, PT, R9.reuse, 0x21, !P3 ;  /* 0x000000210900780c */ /* 0x040fe20005f41670 */
[----:B------:R-:W-:Y:S01]  /*1ef0*/  HMMA.16816.F32 R92, R156, R46, R20 ;  /* 0x0000002e9c5c723c */ /* 0x000fe20000001814 */
[C---:B------:R-:W-:Y:S01]  /*1f00*/  ISETP.LT.OR P3, PT, R9.reuse, 0x41, !P3 ;  /* 0x000000410900780c */ /* 0x040fe20005f61670 */
[----:B------:R4:W-:Y:S01]  /*1f10*/  LDGSTS.E.BYPASS.LTC128B.128 [R248+0x1100], [R10.64], !P1 ;  /* 0x011000000af87fae */ /* 0x0009e2000c901d4a */
[----:B------:R-:W-:-:S02]  /*1f20*/  ISETP.LT.OR P1, PT, R9, 0x21, !P0 ;  /* 0x000000210900780c */ /* 0x000fc40004721670 */
[----:B------:R-:W-:-:S03]  /*1f30*/  ISETP.LT.OR P0, PT, R9, 0x41, !P0 ;  /* 0x000000410900780c */ /* 0x000fc60004701670 */
[----:B------:R-:W-:Y:S04]  /*1f40*/  HMMA.16816.F32 R44, R152, R38, RZ ;  /* 0x00000026982c723c */ /* 0x000fe800000018ff */
[----:B------:R5:W-:Y:S01]  /*1f50*/  LDGSTS.E.BYPASS.LTC128B.128 [R248+0x4100], [R16.64], !P2 ;  /* 0x0410000010f87fae */ /* 0x000be2000d101d4a */
[----:B------:R-:W-:-:S03]  /*1f60*/  LOP3.LUT P2, RZ, R28, 0x4, RZ, 0xc0, !PT ;  /* 0x000000041cff7812 */ /* 0x000fc6000784c0ff */
[----:B------:R3:W-:Y:S01]  /*1f70*/  LDGSTS.E.BYPASS.LTC128B.128 [R248+0x7100], [R14.64], !P1 ;  /* 0x071000000ef87fae */ /* 0x0007e2000c901d4a */
[----:B-1----:R-:W-:Y:S01]  /*1f80*/  HMMA.16816.F32 R24, R152, R40, RZ ;  /* 0x000000289818723c */ /* 0x002fe200000018ff */
[----:B------:R-:W-:Y:S02]  /*1f90*/  ISETP.LT.OR P1, PT, R9, 0x41, P6 ;  /* 0x000000410900780c */ /* 0x000fe40003721670 */
[----:B------:R-:W-:-:S05]  /*1fa0*/  SEL R0, R0, 0xffffffc0, !P2 ;  /* 0xffffffc000007807 */ /* 0x000fca0005000000 */
[----:B--2---:R-:W-:Y:S01]  /*1fb0*/  HMMA.16816.F32 R36, R152, R32, RZ ;  /* 0x000000209824723c */ /* 0x004fe200000018ff */
[----:B------:R-:W-:Y:S02]  /*1fc0*/  IMAD.IADD R229, R135, 0x1, R0 ;  /* 0x0000000187e57824 */ /* 0x000fe400078e0200 */
[----:B------:R-:W-:-:S03]  /*1fd0*/  IMAD.IADD R226, R0, 0x1, R230 ;  /* 0x0000000100e27824 */ /* 0x000fc600078e02e6 */
[----:B------:R3:W-:Y:S02]  /*1fe0*/  LDGSTS.E.BYPASS.LTC128B.128 [R248+0x2100], [R12.64], !P1 ;  /* 0x021000000cf87fae */ /* 0x0007e4000c901d4a */
[C---:B------:R-:W-:Y:S02]  /*1ff0*/  HMMA.16816.F32 R32, R152.reuse, R34, RZ ;  /* 0x000000229820723c */ /* 0x040fe400000018ff */
[----:B------:R3:W-:Y:S04]  /*2000*/  LDGSTS.E.BYPASS.LTC128B.128 [R248+0x5100], [R12.64+0x80], !P3 ;  /* 0x051000800cf87fae */ /* 0x0007e8000d901d4a */
[----:B------:R3:W-:Y:S01]  /*2010*/  LDGSTS.E.BYPASS.LTC128B.128 [R248+0x8100], [R12.64+0x100], !P0 ;  /* 0x081001000cf87fae */ /* 0x0007e2000c101d4a */
[----:B------:R-:W-:Y:S01]  /*2020*/  PLOP3.LUT P0, PT, PT, PT, UP0, 0x80, 0x0 ;  /* 0x000000000000781c */ /* 0x000fe20003f0f008 */
[----:B-----5:R-:W-:Y:S02]  /*2030*/  HMMA.16816.F32 R16, R152, R52, RZ ;  /* 0x000000349810723c */ /* 0x020fe400000018ff */
[----:B----4-:R-:W1:Y:S04]  /*2040*/  LDSM.16.M88.4 R8, [R229+0xc100] ;  /* 0x00c10000e508783b */ /* 0x010e680000000200 */
[----:B------:R-:W2:Y:S02]  /*2050*/  LDSM.16.M88.4 R76, [R229+0xc900] ;  /* 0x00c90000e54c783b */ /* 0x000ea40000000200 */
[----:B------:R-:W-:Y:S02]  /*2060*/  HMMA.16816.F32 R80, R156, R56, R48 ;  /* 0x000000389c50723c */ /* 0x000fe40000001830 */
[----:B------:R-:W4:Y:S04]  /*2070*/  LDSM.16.M88.4 R48, [R229+0xd100] ;  /* 0x00d10000e530783b */ /* 0x000f280000000200 */
[----:B------:R-:W-:Y:S02]  /*2080*/  LDSM.16.M88.4 R28, [R229+0xe100] ;  /* 0x00e10000e51c783b */ /* 0x000fe40000000200 */
[----:B------:R-:W-:Y:S02]  /*2090*/  HMMA.16816.F32 R20, R152, R42, RZ ;  /* 0x0000002a9814723c */ /* 0x000fe400000018ff */
[----:B------:R-:W5:Y:S04]  /*20a0*/  LDSM.16.M88.4 R40, [R229+0xd900] ;  /* 0x00d90000e528783b */ /* 0x000f680000000200 */
[----:B------:R-:W0:Y:S02]  /*20b0*/  LDGDEPBAR ;  /* 0x00000000000079af */ /* 0x000e240000000000 */
[----:B------:R-:W-:Y:S08]  /*20c0*/  HMMA.16816.F32 R68, R156, R58, R44 ;  /* 0x0000003a9c44723c */ /* 0x000ff0000000182c */
[----:B---3--:R-:W-:Y:S08]  /*20d0*/  HMMA.16816.F32 R12, R152, R54, RZ ;  /* 0x00000036980c723c */ /* 0x008ff000000018ff */
[C---:B------:R-:W-:Y:S01]  /*20e0*/  HMMA.16816.F32 R56, R156.reuse, R72, R24 ;  /* 0x000000489c38723c */ /* 0x040fe20000001818 */
[----:B------:R-:W3:Y:S07]  /*20f0*/  LDSM.16.M88.4 R24, [R229+0xe900] ;  /* 0x00e90000e518783b */ /* 0x000eee0000000200 */
[C---:B------:R-:W-:Y:S08]  /*2100*/  HMMA.16816.F32 R64, R156.reuse, R60, R36 ;  /* 0x0000003c9c40723c */ /* 0x040ff00000001824 */
[C---:B------:R-:W-:Y:S08]  /*2110*/  HMMA.16816.F32 R60, R156.reuse, R62, R32 ;  /* 0x0000003e9c3c723c */ /* 0x040ff00000001820 */
[C---:B------:R-:W-:Y:S08]  /*2120*/  HMMA.16816.F32 R44, R156.reuse, R84, R16 ;  /* 0x000000549c2c723c */ /* 0x040ff00000001810 */
[C---:B------:R-:W-:Y:S01]  /*2130*/  HMMA.16816.F32 R36, R156.reuse, R86, R12 ;  /* 0x000000569c24723c */ /* 0x040fe2000000180c */
[----:B------:R-:W3:Y:S07]  /*2140*/  LDSM.16.M88.4 R12, [R226] ;  /* 0x00000000e20c783b */ /* 0x000eee0000000200 */
[----:B------:R-:W-:Y:S08]  /*2150*/  HMMA.16816.F32 R52, R156, R74, R20 ;  /* 0x0000004a9c34723c */ /* 0x000ff00000001814 */
[C---:B-1----:R-:W-:Y:S08]  /*2160*/  HMMA.16816.F32 R20, R176.reuse, R10, R88 ;  /* 0x0000000ab014723c */ /* 0x042ff00000001858 */
[C---:B--2---:R-:W-:Y:S08]  /*2170*/  HMMA.16816.F32 R16, R176.reuse, R76, R96 ;  /* 0x0000004cb010723c */ /* 0x044ff00000001860 */
[C---:B------:R-:W-:Y:S08]  /*2180*/  HMMA.16816.F32 R88, R176.reuse, R78, R92 ;  /* 0x0000004eb058723c */ /* 0x040ff0000000185c */
[C---:B----4-:R-:W-:Y:S08]  /*2190*/  HMMA.16816.F32 R76, R176.reuse, R50, R68 ;  /* 0x00000032b04c723c */ /* 0x050ff00000001844 */
[C---:B------:R-:W-:Y:S08]  /*21a0*/  HMMA.16816.F32 R72, R176.reuse, R48, R80 ;  /* 0x00000030b048723c */ /* 0x040ff00000001850 */
[C---:B-----5:R-:W-:Y:S08]  /*21b0*/  HMMA.16816.F32 R96, R176.reuse, R40, R64 ;  /* 0x00000028b060723c */ /* 0x060ff00000001840 */
[C---:B------:R-:W-:Y:S01]  /*21c0*/  HMMA.16816.F32 R68, R176.reuse, R42, R60 ;  /* 0x0000002ab044723c */ /* 0x040fe2000000183c */
[----:B------:R-:W1:Y:S07]  /*21d0*/  LDSM.16.M88.4 R60, [R226+0x1000] ;  /* 0x00100000e23c783b */ /* 0x000e6e0000000200 */
[C---:B------:R-:W-:Y:S01]  /*21e0*/  HMMA.16816.F32 R32, R176.reuse, R8, R100 ;  /* 0x00000008b020723c */ /* 0x040fe20000001864 */
[----:B------:R-:W2:Y:S07]  /*21f0*/  LDSM.16.M88.4 R8, [R226+0x800] ;  /* 0x00080000e208783b */ /* 0x000eae0000000200 */
[C---:B---3--:R-:W-:Y:S01]  /*2200*/  HMMA.16816.F32 R80, R176.reuse, R24, R44 ;  /* 0x00000018b050723c */ /* 0x048fe2000000182c */
[----:B------:R-:W-:Y:S07]  /*2210*/  LDSM.16.M88.4 R44, [R226+0x2800] ;  /* 0x00280000e22c783b */ /* 0x000fee0000000200 */
[C---:B------:R-:W-:Y:S01]  /*2220*/  HMMA.16816.F32 R64, R176.reuse, R26, R36 ;  /* 0x0000001ab040723c */ /* 0x040fe20000001824 */
[----:B------:R-:W3:Y:S04]  /*2230*/  LDSM.16.M88.4 R24, [R226+0x2000] ;  /* 0x00200000e218783b */ /* 0x000ee80000000200 */
[----:B------:R-:W-:Y:S03]  /*2240*/  LDSM.16.M88.4 R36, [R135+0xf100] ;  /* 0x00f100008724783b */ /* 0x000fe60000000200 */
[C---:B------:R-:W-:Y:S01]  /*2250*/  HMMA.16816.F32 R92, R176.reuse, R28, R56 ;  /* 0x0000001cb05c723c */ /* 0x040fe20000001838 */
[----:B------:R-:W4:Y:S07]  /*2260*/  LDSM.16.M88.4 R56, [R226+0x1800] ;  /* 0x00180000e238783b */ /* 0x000f2e0000000200 */
[----:B------:R-:W-:Y:S01]  /*2270*/  HMMA.16816.F32 R84, R176, R30, R52 ;  /* 0x0000001eb054723c */ /* 0x000fe20000001834 */
[----:B------:R-:W-:Y:S07]  /*2280*/  LDSM.16.M88.4 R28, [R135+0x10100] ;  /* 0x01010000871c783b */ /* 0x000fee0000000200 */
[C---:B------:R-:W-:Y:S01]  /*2290*/  HMMA.16816.F32 R52, R184.reuse, R12, R32 ;  /* 0x0000000cb834723c */ /* 0x040fe20000001820 */
[----:B------:R-:W5:Y:S07]  /*22a0*/  LDSM.16.M88.4 R32, [R135+0xf900] ;  /* 0x00f900008720783b */ /* 0x000f6e0000000200 */
[C---:B------:R-:W-:Y:S08]  /*22b0*/  HMMA.16816.F32 R48, R184.reuse, R14, R20 ;  /* 0x0000000eb830723c */ /* 0x040ff00000001814 */
[C---:B-1----:R-:W-:Y:S08]  /*22c0*/  HMMA.16816.F32 R12, R184.reuse, R62, R76 ;  /* 0x0000003eb80c723c */ /* 0x042ff0000000184c */
[C---:B--2---:R-:W-:Y:S08]  /*22d0*/  HMMA.16816.F32 R40, R184.reuse, R8, R16 ;  /* 0x00000008b828723c */ /* 0x044ff00000001810 */
[C---:B---3--:R-:W-:Y:S08]  /*22e0*/  HMMA.16816.F32 R76, R184.reuse, R24, R92 ;  /* 0x00000018b84c723c */ /* 0x048ff0000000185c */
[C---:B------:R-:W-:Y:S01]  /*22f0*/  HMMA.16816.F32 R84, R184.reuse, R26, R84 ;  /* 0x0000001ab854723c */ /* 0x040fe20000001854 */
[----:B------:R-:W1:Y:S07]  /*2300*/  LDSM.16.M88.4 R24, [R135+0x10900] ;  /* 0x010900008718783b */ /* 0x000e6e0000000200 */
[C---:B------:R-:W-:Y:S08]  /*2310*/  HMMA.16816.F32 R20, R184.reuse, R10, R88 ;  /* 0x0000000ab814723c */ /* 0x040ff00000001858 */
[C---:B------:R-:W-:Y:S01]  /*2320*/  HMMA.16816.F32 R16, R184.reuse, R60, R72 ;  /* 0x0000003cb810723c */ /* 0x040fe20000001848 */
[----:B------:R-:W-:Y:S07]  /*2330*/  LDSM.16.M88.4 R60, [R135+0x11900] ;  /* 0x01190000873c783b */ /* 0x000fee0000000200 */
[C---:B----4-:R-:W-:Y:S08]  /*2340*/  HMMA.16816.F32 R8, R184.reuse, R56, R96 ;  /* 0x00000038b808723c */ /* 0x050ff00000001860 */
[C---:B------:R-:W-:Y:S08]  /*2350*/  HMMA.16816.F32 R56, R184.reuse, R58, R68 ;  /* 0x0000003ab838723c */ /* 0x040ff00000001844 */
[----:B------:R-:W-:Y:S01]  /*2360*/  HMMA.16816.F32 R92, R184, R46, R64 ;  /* 0x0000002eb85c723c */ /* 0x000fe20000001840 */
[----:B------:R-:W2:Y:S07]  /*2370*/  LDSM.16.M88.4 R64, [R135+0x11100] ;  /* 0x011100008740783b */ /* 0x000eae0000000200 */
[C---:B------:R-:W-:Y:S01]  /*2380*/  HMMA.16816.F32 R100, R188.reuse, R36, R52 ;  /* 0x00000024bc64723c */ /* 0x040fe20000001834 */
[----:B------:R-:W3:Y:S07]  /*2390*/  LDSM.16.M88.4 R52, [R230+0x3000] ;  /* 0x00300000e634783b */ /* 0x000eee0000000200 */
[C---:B------:R-:W-:Y:S01]  /*23a0*/  HMMA.16816.F32 R88, R188.reuse, R38, R48 ;  /* 0x00000026bc58723c */ /* 0x040fe20000001830 */
[----:B------:R-:W-:Y:S04]  /*23b0*/  LDSM.16.M88.4 R36, [R230+0x4800] ;  /* 0x00480000e624783b */ /* 0x000fe80000000200 */
[----:B------:R-:W-:Y:S03]  /*23c0*/  LDSM.16.M88.4 R48, [R230+0x3800] ;  /* 0x00380000e630783b */ /* 0x000fe60000000200 */
[----:B-----5:R-:W-:Y:S01]  /*23d0*/  HMMA.16816.F32 R96, R188, R32, R40 ;  /* 0x00000020bc60723c */ /* 0x020fe20000001828 */
[----:B------:R-:W4:Y:S07]  /*23e0*/  LDSM.16.M88.4 R40, [R230+0x4000] ;  /* 0x00400000e628783b */ /* 0x000f2e0000000200 */
[----:B------:R-:W-:Y:S08]  /*23f0*/  HMMA.16816.F32 R104, R184, R44, R80 ;  /* 0x0000002cb868723c */ /* 0x000ff00000001850 */
[C---:B------:R-:W-:Y:S08]  /*2400*/  HMMA.16816.F32 R72, R188.reuse, R28, R16 ;  /* 0x0000001cbc48723c */ /* 0x040ff00000001810 */
[C---:B-1----:R-:W-:Y:S08]  /*2410*/  HMMA.16816.F32 R44, R188.reuse, R24, R8 ;  /* 0x00000018bc2c723c */ /* 0x042ff00000001808 */
[C---:B------:R-:W-:Y:S08]  /*2420*/  HMMA.16816.F32 R24, R188.reuse, R26, R56 ;  /* 0x0000001abc18723c */ /* 0x040ff00000001838 */
[C---:B------:R-:W-:Y:S01]  /*2430*/  HMMA.16816.F32 R80, R188.reuse, R34, R20 ;  /* 0x00000022bc50723c */ /* 0x040fe20000001814 */
[----:B------:R-:W1:Y:S07]  /*2440*/  LDSM.16.M88.4 R32, [R230+0x5000] ;  /* 0x00500000e620783b */ /* 0x000e6e0000000200 */
[C---:B------:R-:W-:Y:S01]  /*2450*/  HMMA.16816.F32 R68, R188.reuse, R30, R12 ;  /* 0x0000001ebc44723c */ /* 0x040fe2000000180c */
[----:B------:R-:W5:Y:S07]  /*2460*/  LDSM.16.M88.4 R28, [R230+0x5800] ;  /* 0x00580000e61c783b */ /* 0x000f6e0000000200 */
[C---:B--2---:R-:W-:Y:S08]  /*2470*/  HMMA.16816.F32 R20, R188.reuse, R64, R76 ;  /* 0x00000040bc14723c */ /* 0x044ff0000000184c */
[C---:B------:R-:W-:Y:S08]  /*2480*/  HMMA.16816.F32 R12, R188.reuse, R60, R104 ;  /* 0x0000003cbc0c723c */ /* 0x040ff00000001868 */
[----:B------:R-:W-:Y:S08]  /*2490*/  HMMA.16816.F32 R8, R188, R62, R92 ;  /* 0x0000003ebc08723c */ /* 0x000ff0000000185c */
[C---:B---3--:R-:W-:Y:S08]  /*24a0*/  HMMA.16816.F32 R76, R192.reuse, R54, R88 ;  /* 0x00000036c04c723c */ /* 0x048ff00000001858 */
[C---:B------:R-:W-:Y:S01]  /*24b0*/  HMMA.16816.F32 R60, R192.reuse, R52, R100 ;  /* 0x00000034c03c723c */ /* 0x040fe20000001864 */
[----:B------:R-:W2:Y:S07]  /*24c0*/  LDSM.16.M88.4 R52, [R229+0xf100] ;  /* 0x00f10000e534783b */ /* 0x000eae0000000200 */
[C---:B----4-:R-:W-:Y:S08]  /*24d0*/  HMMA.16816.F32 R92, R192.reuse, R40, R72 ;  /* 0x00000028c05c723c */ /* 0x050ff00000001848 */
[C---:B------:R-:W-:Y:S01]  /*24e0*/  HMMA.16816.F32 R88, R192.reuse, R36, R44 ;  /* 0x00000024c058723c */ /* 0x040fe2000000182c */
[----:B------:R-:W3:Y:S07]  /*24f0*/  LDSM.16.M88.4 R44, [R229+0xf900] ;  /* 0x00f90000e52c783b */ /* 0x000eee0000000200 */
[----:B------:R-:W-:Y:S01]  /*2500*/  HMMA.16816.F32 R72, R192, R38, R24 ;  /* 0x00000026c048723c */ /* 0x000fe20000001818 */
[----:B------:R-:W4:Y:S04]  /*2510*/  LDSM.16.M88.4 R24, [R229+0x10100] ;  /* 0x01010000e518783b */ /* 0x000f280000000200 */
[----:B------:R-:W-:Y:S03]  /*2520*/  LDSM.16.M88.4 R36, [R229+0x11900] ;  /* 0x01190000e524783b */ /* 0x000fe60000000200 */
[----:B------:R-:W-:Y:S08]  /*2530*/  HMMA.16816.F32 R16, R188, R66, R84 ;  /* 0x00000042bc10723c */ /* 0x000ff00000001854 */
[C---:B------:R-:W-:Y:S08]  /*2540*/  HMMA.16816.F32 R96, R192.reuse, R48, R96 ;  /* 0x00000030c060723c */ /* 0x040ff00000001860 */
[C---:B------:R-:W-:Y:S01]  /*2550*/  HMMA.16816.F32 R84, R192.reuse, R50, R80 ;  /* 0x00000032c054723c */ /* 0x040fe20000001850 */
[----:B------:R-:W2:Y:S07]  /*2560*/  LDSM.16.M88.4 R48, [R229+0x10900] ;  /* 0x01090000e530783b */ /* 0x000eae0000000200 */
[C---:B------:R-:W-:Y:S01]  /*2570*/  HMMA.16816.F32 R80, R192.reuse, R42, R68 ;  /* 0x0000002ac050723c */ /* 0x040fe20000001844 */
[----:B------:R-:W3:Y:S07]  /*2580*/  LDSM.16.M88.4 R40, [R229+0x11100] ;  /* 0x01110000e528783b */ /* 0x000eee0000000200 */
[C---:B-1----:R-:W-:Y:S08]  /*2590*/  HMMA.16816.F32 R68, R192.reuse, R32, R20 ;  /* 0x00000020c044723c */ /* 0x042ff00000001814 */
[C---:B------:R-:W-:Y:S08]  /*25a0*/  HMMA.16816.F32 R64, R192.reuse, R34, R16 ;  /* 0x00000022c040723c */ /* 0x040ff00000001810 */
[C---:B-----5:R-:W-:Y:S08]  /*25b0*/  HMMA.16816.F32 R56, R192.reuse, R28, R12 ;  /* 0x0000001cc038723c */ /* 0x060ff0000000180c */
[----:B------:R-:W-:Y:S01]  /*25c0*/  HMMA.16816.F32 R32, R192, R30, R8 ;  /* 0x0000001ec020723c */ /* 0x000fe20000001808 */
[----:B------:R-:W1:Y:S07]  /*25d0*/  LDSM.16.M88.4 R28, [R226+0x3000] ;  /* 0x00300000e21c783b */ /* 0x000e6e0000000200 */
[C---:B--2---:R-:W-:Y:S08]  /*25e0*/  HMMA.16816.F32 R16, R200.reuse, R54, R76 ;  /* 0x00000036c810723c */ /* 0x044ff0000000184c */
[C---:B---3--:R-:W-:Y:S08]  /*25f0*/  HMMA.16816.F32 R12, R200.reuse, R44, R96 ;  /* 0x0000002cc80c723c */ /* 0x048ff00000001860 */
[C---:B------:R-:W-:Y:S08]  /*2600*/  HMMA.16816.F32 R8, R200.reuse, R46, R84 ;  /* 0x0000002ec808723c */ /* 0x040ff00000001854 */
[C---:B----4-:R-:W-:Y:S08]  /*2610*/  HMMA.16816.F32 R44, R200.reuse, R24, R92 ;  /* 0x00000018c82c723c */ /* 0x050ff0000000185c */
[C---:B------:R-:W-:Y:S01]  /*2620*/  HMMA.16816.F32 R76, R200.reuse, R26, R80 ;  /* 0x0000001ac84c723c */ /* 0x040fe20000001850 */
[----:B------:R-:W2:Y:S07]  /*2630*/  LDSM.16.M88.4 R24, [R226+0x3800] ;  /* 0x00380000e218783b */ /* 0x000eae0000000200 */
[C---:B------:R-:W-:Y:S01]  /*2640*/  HMMA.16816.F32 R20, R200.reuse, R52, R60 ;  /* 0x00000034c814723c */ /* 0x040fe2000000183c */
[----:B------:R-:W-:Y:S07]  /*2650*/  LDSM.16.M88.4 R52, [R226+0x5800] ;  /* 0x00580000e234783b */ /* 0x000fee0000000200 */
[C---:B------:R-:W-:Y:S08]  /*2660*/  HMMA.16816.F32 R92, R200.reuse, R48, R88 ;  /* 0x00000030c85c723c */ /* 0x040ff00000001858 */
[C---:B------:R-:W-:Y:S01]  /*2670*/  HMMA.16816.F32 R80, R200.reuse, R50, R72 ;  /* 0x00000032c850723c */ /* 0x040fe20000001848 */
[----:B------:R-:W3:Y:S07]  /*2680*/  LDSM.16.M88.4 R48, [R226+0x4000] ;  /* 0x00400000e230783b */ /* 0x000eee0000000200 */
[C---:B------:R-:W-:Y:S08]  /*2690*/  HMMA.16816.F32 R84, R200.reuse, R40, R68 ;  /* 0x00000028c854723c */ /* 0x040ff00000001844 */
[C---:B------:R-:W-:Y:S08]  /*26a0*/  HMMA.16816.F32 R88, R200.reuse, R36, R56 ;  /* 0x00000024c858723c */ /* 0x040ff00000001838 */
[C---:B------:R-:W-:Y:S01]  /*26b0*/  HMMA.16816.F32 R68, R200.reuse, R38, R32 ;  /* 0x00000026c844723c */ /* 0x040fe20000001820 */
[----:B------:R-:W4:Y:S04]  /*26c0*/  LDSM.16.M88.4 R36, [R226+0x5000] ;  /* 0x00500000e224783b */ /* 0x000f280000000200 */
[----:B------:R-:W-:Y:S03]  /*26d0*/  LDSM.16.M88.4 R32, [R135+0x12100] ;  /* 0x012100008720783b */ /* 0x000fe60000000200 */
[----:B------:R-:W-:Y:S01]  /*26e0*/  HMMA.16816.F32 R72, R200, R42, R64 ;  /* 0x0000002ac848723c */ /* 0x000fe20000001840 */
[----:B------:R-:W-:Y:S07]  /*26f0*/  LDSM.16.M88.4 R40, [R226+0x4800] ;  /* 0x00480000e228783b */ /* 0x000fee0000000200 */
[C---:B-1----:R-:W-:Y:S08]  /*2700*/  HMMA.16816.F32 R64, R204.reuse, R28, R20 ;  /* 0x0000001ccc40723c */ /* 0x042ff00000001814 */
[C---:B--2---:R-:W-:Y:S08]  /*2710*/  HMMA.16816.F32 R56, R204.reuse, R24, R12 ;  /* 0x00000018cc38723c */ /* 0x044ff0000000180c */
[C---:B------:R-:W-:Y:S01]  /*2720*/  HMMA.16816.F32 R20, R204.reuse, R26, R8 ;  /* 0x0000001acc14723c */ /* 0x040fe20000001808 */
[----:B------:R-:W1:Y:S07]  /*2730*/  LDSM.16.M88.4 R24, [R135+0x13100] ;  /* 0x013100008718783b */ /* 0x000e6e0000000200 */
        /* <DEDUP_REMOVED lines=8> */
[----:B------:R-:W-:Y:S08]  /*27c0*/  HMMA.16816.F32 R96, R204, R54, R68 ;  /* 0x00000036cc60723c */ /* 0x000ff00000001844 */
[----:B-1----:R-:W-:Y:S01]  /*27d0*/  HMMA.16816.F32 R68, R208, R24, R16 ;  /* 0x00000018d044723c */ /* 0x002fe20000001810 */
[----:B------:R-:W1:Y:S07]  /*27e0*/  LDSM.16.M88.4 R16, [R230+0x7000] ;  /* 0x00700000e610783b */ /* 0x000e6e0000000200 */
[C---:B------:R-:W-:Y:S08]  /*27f0*/  HMMA.16816.F32 R8, R204.reuse, R40, R92 ;  /* 0x00000028cc08723c */ /* 0x040ff0000000185c */
[----:B------:R-:W-:Y:S08]  /*2800*/  HMMA.16816.F32 R40, R204, R42, R80 ;  /* 0x0000002acc28723c */ /* 0x000ff00000001850 */
[C---:B--2---:R-:W-:Y:S01]  /*2810*/  HMMA.16816.F32 R80, R208.reuse, R28, R56 ;  /* 0x0000001cd050723c */ /* 0x044fe20000001838 */
[----:B------:R-:W2:Y:S07]  /*2820*/  LDSM.16.M88.4 R56, [R135+0x14900] ;  /* 0x014900008738783b */ /* 0x000eae0000000200 */
[C---:B------:R-:W-:Y:S01]  /*2830*/  HMMA.16816.F32 R92, R208.reuse, R34, R60 ;  /* 0x00000022d05c723c */ /* 0x040fe2000000183c */
[----:B------:R-:W4:Y:S07]  /*2840*/  LDSM.16.M88.4 R60, [R230+0x6000] ;  /* 0x00600000e63c783b */ /* 0x000f2e0000000200 */
[C---:B------:R-:W-:Y:S08]  /*2850*/  HMMA.16816.F32 R84, R208.reuse, R32, R64 ;  /* 0x00000020d054723c */ /* 0x040ff00000001840 */
[C---:B------:R-:W-:Y:S01]  /*2860*/  HMMA.16816.F32 R72, R208.reuse, R30, R20 ;  /* 0x0000001ed048723c */ /* 0x040fe20000001814 */
[----:B------:R-:W5:Y:S04]  /*2870*/  LDSM.16.M88.4 R20, [R230+0x6800] ;  /* 0x00680000e614783b */ /* 0x000f680000000200 */
[----:B------:R-:W-:Y:S03]  /*2880*/  LDSM.16.M88.4 R28, [R230+0x8000] ;  /* 0x00800000e61c783b */ /* 0x000fe60000000200 */
[----:B------:R-:W-:Y:S01]  /*2890*/  HMMA.16816.F32 R64, R208, R26, R12 ;  /* 0x0000001ad040723c */ /* 0x000fe2000000180c */
[----:B------:R-:W1:Y:S07]  /*28a0*/  LDSM.16.M88.4 R12, [R230+0x7800] ;  /* 0x00780000e60c783b */ /* 0x000e6e0000000200 */
[----:B------:R-:W-:Y:S08]  /*28b0*/  HMMA.16816.F32 R88, R204, R52, R88 ;  /* 0x00000034cc58723c */ /* 0x000ff00000001858 */
[C---:B---3--:R-:W-:Y:S08]  /*28c0*/  HMMA.16816.F32 R52, R208.reuse, R36, R8 ;  /* 0x00000024d034723c */ /* 0x048ff00000001808 */
[C---:B------:R-:W-:Y:S01]  /*28d0*/  HMMA.16816.F32 R8, R208.reuse, R38, R40 ;  /* 0x00000026d008723c */ /* 0x040fe20000001828 */
[----:B------:R-:W3:Y:S07]  /*28e0*/  LDSM.16.M88.4 R40, [R230+0x8800] ;  /* 0x00880000e628783b */ /* 0x000eee0000000200 */
[C---:B------:R-:W-:Y:S08]  /*28f0*/  HMMA.16816.F32 R24, R208.reuse, R48, R44 ;  /* 0x00000030d018723c */ /* 0x040ff0000000182c */
[----:B------:R-:W-:Y:S01]  /*2900*/  HMMA.16816.F32 R36, R208, R50, R76 ;  /* 0x00000032d024723c */ /* 0x000fe2000000184c */
[----:B------:R-:W3:Y:S04]  /*2910*/  LDSM.16.M88.4 R48, [R229+0x12100] ;  /* 0x01210000e530783b */ /* 0x000ee80000000200 */
[----:B------:R-:W-:Y:S03]  /*2920*/  LDSM.16.M88.4 R76, [R229+0x14900] ;  /* 0x01490000e54c783b */ /* 0x000fe60000000200 */
[C---:B-1----:R-:W-:Y:S01]  /*2930*/  HMMA.16816.F32 R112, R212.reuse, R16, R68 ;  /* 0x00000010d470723c */ /* 0x042fe20000001844 */
[----:B------:R-:W-:Y:S07]  /*2940*/  LDSM.16.M88.4 R68, [R226+0x6800] ;  /* 0x00680000e244783b */ /* 0x000fee0000000200 */
[----:B------:R-:W-:Y:S01]  /*2950*/  HMMA.16816.F32 R108, R212, R18, R64 ;  /* 0x00000012d46c723c */ /* 0x000fe20000001840 */
[----:B------:R-:W1:Y:S07]  /*2960*/  LDSM.16.M88.4 R16, [R229+0x12900] ;  /* 0x01290000e510783b */ /* 0x000e6e0000000200 */
[C---:B--2---:R-:W-:Y:S08]  /*2970*/  HMMA.16816.F32 R32, R208.reuse, R56, R88 ;  /* 0x00000038d020723c */ /* 0x044ff00000001858 */
[----:B------:R-:W-:Y:S08]  /*2980*/  HMMA.16816.F32 R44, R208, R58, R96 ;  /* 0x0000003ad02c723c */ /* 0x000ff00000001860 */
[C---:B----4-:R-:W-:Y:S08]  /*2990*/  HMMA.16816.F32 R56, R212.reuse, R60, R84 ;  /* 0x0000003cd438723c */ /* 0x050ff00000001854 */
[C---:B------:R-:W-:Y:S08]  /*29a0*/  HMMA.16816.F32 R60, R212.reuse, R62, R92 ;  /* 0x0000003ed43c723c */ /* 0x040ff0000000185c */
[C---:B-----5:R-:W-:Y:S08]  /*29b0*/  HMMA.16816.F32 R104, R212.reuse, R20, R80 ;  /* 0x00000014d468723c */ /* 0x060ff00000001850 */
[C---:B------:R-:W-:Y:S01]  /*29c0*/  HMMA.16816.F32 R92, R212.reuse, R22, R72 ;  /* 0x00000016d45c723c */ /* 0x040fe20000001848 */
[----:B------:R-:W-:Y:S07]  /*29d0*/  LDSM.16.M88.4 R72, [R226+0x6000] ;  /* 0x00600000e248783b */ /* 0x000fee0000000200 */
[C---:B------:R-:W-:Y:S08]  /*29e0*/  HMMA.16816.F32 R100, R212.reuse, R12, R52 ;  /* 0x0000000cd464723c */ /* 0x040ff00000001834 */
[C---:B------:R-:W-:Y:S01]  /*29f0*/  HMMA.16816.F32 R96, R212.reuse, R14, R8 ;  /* 0x0000000ed460723c */ /* 0x040fe20000001808 */
[----:B------:R-:W2:Y:S04]  /*2a00*/  LDSM.16.M88.4 R12, [R229+0x13100] ;  /* 0x01310000e50c783b */ /* 0x000ea80000000200 */
[----:B------:R-:W4:Y:S03]  /*2a10*/  LDSM.16.M88.4 R8, [R229+0x13900] ;  /* 0x01390000e508783b */ /* 0x000f260000000200 */
[C---:B------:R-:W-:Y:S01]  /*2a20*/  HMMA.16816.F32 R20, R212.reuse, R28, R24 ;  /* 0x0000001cd414723c */ /* 0x040fe20000001818 */
[----:B------:R-:W5:Y:S07]  /*2a30*/  LDSM.16.M88.4 R24, [R229+0x14100] ;  /* 0x01410000e518783b */ /* 0x000f6e0000000200 */
[C---:B------:R-:W-:Y:S08]  /*2a40*/  HMMA.16816.F32 R88, R212.reuse, R30, R36 ;  /* 0x0000001ed458723c */ /* 0x040ff00000001824 */
[C---:B---3--:R-:W-:Y:S08]  /*2a50*/  HMMA.16816.F32 R84, R212.reuse, R40, R32 ;  /* 0x00000028d454723c */ /* 0x048ff00000001820 */
[----:B------:R-:W-:Y:S08]  /*2a60*/  HMMA.16816.F32 R80, R212, R42, R44 ;  /* 0x0000002ad450723c */ /* 0x000ff0000000182c */
[C---:B------:R-:W-:Y:S08]  /*2a70*/  HMMA.16816.F32 R64, R216.reuse, R48, R56 ;  /* 0x00000030d840723c */ /* 0x040ff00000001838 */
[C---:B------:R-:W-:Y:S01]  /*2a80*/  HMMA.16816.F32 R56, R216.reuse, R50, R60 ;  /* 0x00000032d838723c */ /* 0x040fe2000000183c */
[----:B------:R-:W3:Y:S04]  /*2a90*/  LDSM.16.M88.4 R60, [R226+0x7000] ;  /* 0x00700000e23c783b */ /* 0x000ee80000000200 */
[----:B------:R-:W3:Y:S03]  /*2aa0*/  LDSM.16.M88.4 R48, [R226+0x7800] ;  /* 0x00780000e230783b */ /* 0x000ee60000000200 */
[C---:B-1----:R-:W-:Y:S01]  /*2ab0*/  HMMA.16816.F32 R52, R216.reuse, R16, R104 ;  /* 0x00000010d834723c */ /* 0x042fe20000001868 */
[----:B------:R-:W-:Y:S07]  /*2ac0*/  LDSM.16.M88.4 R104, [R226+0x8800] ;  /* 0x00880000e268783b */ /* 0x000fee0000000200 */
[----:B------:R-:W-:Y:S01]  /*2ad0*/  HMMA.16816.F32 R44, R216, R18, R92 ;  /* 0x00000012d82c723c */ /* 0x000fe2000000185c */
[----:B------:R-:W1:Y:S01]  /*2ae0*/  LDSM.16.M88.4 R92, [R226+0x8000] ;  /* 0x00800000e25c783b */ /* 0x000e620000000200 */
[----:B------:R-:W-:-:S06]  /*2af0*/  DEPBAR.LE SB0, 0x0 ;  /* 0x000080000000791a */ /* 0x000fcc0000000000 */
[C---:B--2---:R-:W-:Y:S08]  /*2b00*/  HMMA.16816.F32 R40, R216.reuse, R12, R112 ;  /* 0x0000000cd828723c */ /* 0x044ff00000001870 */
[C---:B------:R-:W-:Y:S08]  /*2b10*/  HMMA.16816.F32 R36, R216.reuse, R14, R108 ;  /* 0x0000000ed824723c */ /* 0x040ff0000000186c */
[C---:B----4-:R-:W-:Y:S08]  /*2b20*/  HMMA.16816.F32 R32, R216.reuse, R8, R100 ;  /* 0x00000008d820723c */ /* 0x050ff00000001864 */
[C---:B------:R-:W-:Y:S08]  /*2b30*/  HMMA.16816.F32 R28, R216.reuse, R10, R96 ;  /* 0x0000000ad81c723c */ /* 0x040ff00000001860 */
[C---:B-----5:R-:W-:Y:S08]  /*2b40*/  HMMA.16816.F32 R20, R216.reuse, R24, R20 ;  /* 0x00000018d814723c */ /* 0x060ff00000001814 */
[C---:B------:R-:W-:Y:S08]  /*2b50*/  HMMA.16816.F32 R16, R216.reuse, R26, R88 ;  /* 0x0000001ad810723c */ /* 0x040ff00000001858 */
[C---:B------:R-:W-:Y:S08]  /*2b60*/  HMMA.16816.F32 R12, R216.reuse, R76, R84 ;  /* 0x0000004cd80c723c */ /* 0x040ff00000001854 */
[----:B------:R-:W-:Y:S08]  /*2b70*/  HMMA.16816.F32 R8, R216, R78, R80 ;  /* 0x0000004ed808723c */ /* 0x000ff00000001850 */
[C---:B------:R-:W-:Y:S08]  /*2b80*/  HMMA.16816.F32 R76, R220.reuse, R72, R64 ;  /* 0x00000048dc4c723c */ /* 0x040ff00000001840 */
[C---:B------:R-:W-:Y:S08]  /*2b90*/  HMMA.16816.F32 R72, R220.reuse, R74, R56 ;  /* 0x0000004adc48723c */ /* 0x040ff00000001838 */
[C---:B------:R-:W-:Y:S08]  /*2ba0*/  HMMA.16816.F32 R64, R220.reuse, R68, R52 ;  /* 0x00000044dc40723c */ /* 0x040ff00000001834 */
[C---:B---3--:R-:W-:Y:S08]  /*2bb0*/  HMMA.16816.F32 R56, R220.reuse, R60, R40 ;  /* 0x0000003cdc38723c */ /* 0x048ff00000001828 */
[C---:B------:R-:W-:Y:S08]  /*2bc0*/  HMMA.16816.F32 R32, R220.reuse, R48, R32 ;  /* 0x00000030dc20723c */ /* 0x040ff00000001820 */
[C---:B------:R-:W-:Y:S08]  /*2bd0*/  HMMA.16816.F32 R68, R220.reuse, R70, R44 ;  /* 0x00000046dc44723c */ /* 0x040ff0000000182c */
[C---:B------:R-:W-:Y:S08]  /*2be0*/  HMMA.16816.F32 R36, R220.reuse, R62, R36 ;  /* 0x0000003edc24723c */ /* 0x040ff00000001824 */
[C---:B------:R-:W-:Y:S08]  /*2bf0*/  HMMA.16816.F32 R48, R220.reuse, R50, R28 ;  /* 0x00000032dc30723c */ /* 0x040ff0000000181c */
[C---:B-1----:R-:W-:Y:S08]  /*2c00*/  HMMA.16816.F32 R24, R220.reuse, R92, R20 ;  /* 0x0000005cdc18723c */ /* 0x042ff00000001814 */
[C---:B------:R-:W-:Y:S08]  /*2c10*/  HMMA.16816.F32 R16, R220.reuse, R94, R16 ;  /* 0x0000005edc10723c */ /* 0x040ff00000001810 */
[C---:B------:R-:W-:Y:S08]  /*2c20*/  HMMA.16816.F32 R52, R220.reuse, R104, R12 ;  /* 0x00000068dc34723c */ /* 0x040ff0000000180c */
[----:B------:R-:W-:Y:S01]  /*2c30*/  HMMA.16816.F32 R40, R220, R106, R8 ;  /* 0x0000006adc28723c */ /* 0x000fe20000001808 */
[----:B------:R-:W-:Y:S06]  /*2c40*/  BAR.SYNC.DEFER_BLOCKING 0x0 ;  /* 0x0000000000007b1d */ /* 0x000fec0000010000 */
[----:B------:R-:W-:Y:S05]  /*2c50*/  @!P0 BRA `(.L_x_2456) ;  /* 0x000001e000008947 */ /* 0x000fea0003800000 */
[----:B------:R-:W-:Y:S01]  /*2c60*/  UIADD3 UR5, UR12, -0x2, URZ ;  /* 0xfffffffe0c057890 */ /* 0x000fe2000fffe03f */
[C---:B------:R-:W-:Y:S01]  /*2c70*/  IMAD.SHL.U32 R10, R118.reuse, 0x40, RZ ;  /* 0x00000040760a7824 */ /* 0x040fe200078e00ff */
        /* <DEDUP_REMOVED lines=28> */
.L_x_2456:
[----:B------:R-:W-:Y:S01]  /*2e40*/  LOP3.LUT R0, R117, 0xffffffe0, RZ, 0xc0, !PT ;  /* 0xffffffe075007812 */ /* 0x000fe200078ec0ff */
        /* <DEDUP_REMOVED lines=21> */
[C---:B------:R-:W-:Y:S01]  /*2fa0*/  ISETP.GT.AND P1, PT, R0.reuse, RZ, PT ;  /* 0x000000ff0000720c */ /* 0x040fe20003f24270 */
[----:B------:R-:W-:Y:S01]  /*2fb0*/  LDSM.16.MT88.4 R80, [R227+0x3900] ;  /* 0x00390000e350783b */ /* 0x000fe20000004200 */
[----:B------:R-:W-:-:S02]  /*2fc0*/  ISETP.GT.AND P0, PT, R0, 0x1, PT ;  /* 0x000000010000780c */ /* 0x000fc40003f04270 */
[----:B------:R-:W-:Y:S02]  /*2fd0*/  FSEL R7, R76, -INF , P1 ;  /* 0xff8000004c077808 */ /* 0x000fe40000800000 */
[----:B------:R-:W-:Y:S02]  /*2fe0*/  FSEL R8, R77, -INF , P0 ;  /* 0xff8000004d087808 */ /* 0x000fe40000000000 */
[C---:B------:R-:W-:Y:S02]  /*2ff0*/  ISETP.GT.AND P3, PT, R0.reuse, 0x8, PT ;  /* 0x000000080000780c */ /* 0x040fe40003f64270 */
[----:B------:R-:W-:Y:S02]  /*3000*/  ISETP.GT.AND P2, PT, R0, 0x9, PT ;  /* 0x000000090000780c */ /* 0x000fe40003f44270 */
[----:B------:R-:W-:Y:S02]  /*3010*/  FSEL R9, R72, -INF , P3 ;  /* 0xff80000048097808 */ /* 0x000fe40001800000 */
[----:B------:R-:W-:-:S02]  /*3020*/  FMNMX.FTZ R3, R7, R8, !PT ;  /* 0x0000000807037209 */ /* 0x000fc40007810000 */
[----:B------:R-:W-:Y:S02]  /*3030*/  FSEL R14, R78, -INF , P1 ;  /* 0xff8000004e0e7808 */ /* 0x000fe40000800000 */
[C---:B------:R-:W-:Y:S02]  /*3040*/  ISETP.GT.AND P1, PT, R0.reuse, 0x10, PT ;  /* 0x000000100000780c */ /* 0x040fe40003f24270 */
        /* <DEDUP_REMOVED lines=8> */
[----:B------:R-:W-:Y:S02]  /*30d0*/  FSEL R13, R65, -INF , P0 ;  /* 0xff800000410d7808 */ /* 0x000fe40000000000 */
[----:B------:R-:W-:Y:S02]  /*30e0*/  ISETP.GT.AND P2, PT, R0, 0x18, PT ;  /* 0x000000180000780c */ /* 0x000fe40003f44270 */
        /* <DEDUP_REMOVED lines=14> */
[----:B------:R-:W-:-:S02]  /*31d0*/  FSEL R44, R70, -INF , P2 ;  /* 0xff800000462c7808 */ /* 0x000fc40001000000 */
[----:B------:R-:W-:Y:S02]  /*31e0*/  FSEL R106, R57, -INF , P1 ;  /* 0xff800000396a7808 */ /* 0x000fe40000800000 */
[----:B------:R-:W-:Y:S02]  /*31f0*/  ISETP.GT.AND P2, PT, R0, 0x28, PT ;  /* 0x000000280000780c */ /* 0x000fe40003f44270 */
[----:B------:R-:W-:Y:S02]  /*3200*/  FMNMX.FTZ R3, R107, R3, !PT ;  /* 0x000000036b037209 */ /* 0x000fe40007810000 */
[----:B------:R-:W-:Y:S02]  /*3210*/  FSEL R20, R74, -INF , P3 ;  /* 0xff8000004a147808 */ /* 0x000fe40001800000 */
[----:B------:R-:W-:Y:S01]  /*3220*/  FMNMX.FTZ R6, R14, R15, !PT ;  /* 0x0000000f0e067209 */ /* 0x000fe20007810000 */
[----:B------:R-:W-:Y:S01]  /*3230*/  LDSM.16.MT88.4 R72, [R225+0x6100] ;  /* 0x00610000e148783b */ /* 0x000fe20000004200 */
        /* <DEDUP_REMOVED lines=10> */
[----:B------:R-:W-:Y:S02]  /*32e0*/  FSEL R111, R39, -INF , P1 ;  /* 0xff800000276f7808 */ /* 0x000fe40000800000 */
[----:B------:R-:W-:Y:S02]  /*32f0*/  FMNMX.FTZ R6, R21, R6, !PT ;  /* 0x0000000615067209 */ /* 0x000fe40007810000 */
[----:B------:R-:W-:Y:S02]  /*3300*/  ISETP.GT.AND P1, PT, R0, 0x31, PT ;  /* 0x000000310000780c */ /* 0x000fe40003f24270 */
[----:B------:R-:W-:Y:S02]  /*3310*/  FSEL R161, R32, -INF , P0 ;  /* 0xff80000020a17808 */ /* 0x000fe40000000000 */
[----:B------:R-:W-:-:S02]  /*3320*/  FMNMX.FTZ R3, R104, R3, !PT ;  /* 0x0000000368037209 */ /* 0x000fc40007810000 */
[----:B------:R-:W-:Y:S02]  /*3330*/  FMNMX.FTZ R6, R28, R6, !PT ;  /* 0x000000061c067209 */ /* 0x000fe40007810000 */
[----:B------:R-:W-:Y:S02]  /*3340*/  FSEL R162, R35, -INF , P1 ;  /* 0xff80000023a27808 */ /* 0x000fe40000800000 */
[----:B------:R-:W-:Y:S02]  /*3350*/  FSEL R160, R33, -INF , P1 ;  /* 0xff80000021a07808 */ /* 0x000fe40000800000 */
[----:B------:R-:W-:Y:S02]  /*3360*/  ISETP.GT.AND P1, PT, R0, 0x38, PT ;  /* 0x000000380000780c */ /* 0x000fe40003f24270 */
[----:B------:R-:W-:Y:S02]  /*3370*/  FMNMX.FTZ R3, R161, R3, !PT ;  /* 0x00000003a1037209 */ /* 0x000fe40007810000 */
[----:B------:R-:W-:-:S02]  /*3380*/  FMNMX.FTZ R6, R29, R6, !PT ;  /* 0x000000061d067209 */ /* 0x000fc40007810000 */
[----:B------:R-:W-:Y:S02]  /*3390*/  FSEL R164, R34, -INF , P0 ;  /* 0xff80000022a47808 */ /* 0x000fe40000000000 */
[----:B------:R-:W-:Y:S01]  /*33a0*/  ISETP.GT.AND P0, PT, R0, 0x39, PT ;  /* 0x000000390000780c */ /* 0x000fe20003f04270 */
[----:B------:R-:W-:Y:S01]  /*33b0*/  LDSM.16.MT88.4 R32, [R225+0x900] ;  /* 0x00090000e120783b */ /* 0x000fe20000004200 */
[----:B------:R-:W-:Y:S02]  /*33c0*/  FSEL R134, R48, -INF , P1 ;  /* 0xff80000030867808 */ /* 0x000fe40000800000 */
[----:B------:R-:W-:Y:S02]  /*33d0*/  FMNMX.FTZ R3, R160, R3, !PT ;  /* 0x00000003a0037209 */ /* 0x000fe40007810000 */
[----:B------:R-:W-:Y:S02]  /*33e0*/  FMNMX.FTZ R6, R44, R6, !PT ;  /* 0x000000062c067209 */ /* 0x000fe40007810000 */
[----:B------:R-:W-:-:S02]  /*33f0*/  FSEL R163, R50, -INF , P1 ;  /* 0xff80000032a37808 */ /* 0x000fc40000800000 */
[----:B------:R-:W-:Y:S02]  /*3400*/  FSEL R133, R49, -INF , P0 ;  /* 0xff80000031857808 */ /* 0x000fe40000000000 */
[----:B------:R-:W-:Y:S02]  /*3410*/  ISETP.GT.AND P1, PT, R0, 0x40, PT ;  /* 0x000000400000780c */ /* 0x000fe40003f24270 */
        /* <DEDUP_REMOVED lines=9> */
[----:B------:R-:W-:Y:S02]  /*34b0*/  FSEL R174, R25, -INF , P0 ;  /* 0xff80000019ae7808 */ /* 0x000fe40000000000 */
[----:B------:R-:W-:Y:S02]  /*34c0*/  ISETP.GT.AND P1, PT, R0, 0x48, PT ;  /* 0x000000480000780c */ /* 0x000fe40003f24270 */
[----:B------:R-:W-:-:S02]  /*34d0*/  FMNMX.FTZ R3, R175, R3, !PT ;  /* 0x00000003af037209 */ /* 0x000fc40007810000 */
[----:B------:R-:W-:Y:S02]  /*34e0*/  FSEL R109, R38, -INF , P2 ;  /* 0xff800000266d7808 */ /* 0x000fe40001000000 */
[----:B------:R-:W-:Y:S01]  /*34f0*/  FMNMX.FTZ R6, R108, R6, !PT ;  /* 0x000000066c067209 */ /* 0x000fe20007810000 */
[----:B------:R-:W-:Y:S01]  /*3500*/  LDSM.16.MT88.4 R36, [R224+0x900] ;  /* 0x00090000e024783b */ /* 0x000fe20000004200 */
[----:B------:R-:W-:Y:S02]  /*3510*/  FSEL R196, R27, -INF , P0 ;  /* 0xff8000001bc47808 */ /* 0x000fe40000000000 */
[----:B------:R-:W-:Y:S01]  /*3520*/  ISETP.GT.AND P0, PT, R0, 0x49, PT ;  /* 0x000000490000780c */ /* 0x000fe20003f04270 */
[----:B------:R-:W-:Y:S01]  /*3530*/  LDSM.16.MT88.4 R24, [R225+0x100] ;  /* 0x00010000e118783b */ /* 0x000fe20000004200 */
[----:B------:R-:W-:Y:S02]  /*3540*/  FSEL R173, R16, -INF , P1 ;  /* 0xff80000010ad7808 */ /* 0x000fe40000800000 */
[----:B------:R-:W-:-:S02]  /*3550*/  FMNMX.FTZ R3, R174, R3, !PT ;  /* 0x00000003ae037209 */ /* 0x000fc40007810000 */
[----:B------:R-:W-:Y:S02]  /*3560*/  FMNMX.FTZ R6, R109, R6, !PT ;  /* 0x000000066d067209 */ /* 0x000fe40007810000 */
[----:B------:R-:W-:Y:S02]  /*3570*/  FSEL R172, R17, -INF , P0 ;  /* 0xff80000011ac7808 */ /* 0x000fe40000000000 */
[C---:B------:R-:W-:Y:S02]  /*3580*/  ISETP.GT.AND P3, PT, R0.reuse, 0x50, PT ;  /* 0x000000500000780c */ /* 0x040fe40003f64270 */
[----:B------:R-:W-:Y:S02]  /*3590*/  FMNMX.FTZ R3, R173, R3, !PT ;  /* 0x00000003ad037209 */ /* 0x000fe40007810000 */
[----:B------:R-:W-:Y:S02]  /*35a0*/  FMNMX.FTZ R6, R111, R6, !PT ;  /* 0x000000066f067209 */ /* 0x000fe40007810000 */
[----:B------:R-:W-:-:S02]  /*35b0*/  ISETP.GT.AND P2, PT, R0, 0x51, PT ;  /* 0x000000510000780c */ /* 0x000fc40003f44270 */
[----:B------:R-:W-:Y:S02]  /*35c0*/  FSEL R250, R52, -INF , P3 ;  /* 0xff80000034fa7808 */ /* 0x000fe40001800000 */
[----:B------:R-:W-:Y:S02]  /*35d0*/  FMNMX.FTZ R3, R172, R3, !PT ;  /* 0x00000003ac037209 */ /* 0x000fe40007810000 */
[----:B------:R-:W-:Y:S02]  /*35e0*/  FMNMX.FTZ R6, R164, R6, !PT ;  /* 0x00000006a4067209 */ /* 0x000fe40007810000 */
[----:B------:R-:W-:Y:S02]  /*35f0*/  FSEL R183, R18, -INF , P1 ;  /* 0xff80000012b77808 */ /* 0x000fe40000800000 */
[----:B------:R-:W-:Y:S02]  /*3600*/  FSEL R198, R19, -INF , P0 ;  /* 0xff80000013c67808 */ /* 0x000fe40000000000 */
[----:B------:R-:W-:Y:S01]  /*3610*/  ISETP.GT.AND P1, PT, R0, 0x58, PT ;  /* 0x000000580000780c */ /* 0x000fe20003f24270 */
[----:B------:R-:W-:Y:S01]  /*3620*/  LDSM.16.MT88.4 R16, [R224+0x100] ;  /* 0x00010000e010783b */ /* 0x000fe20000004200 */
[----:B------:R-:W-:-:S02]  /*3630*/  FSEL R169, R53, -INF , P2 ;  /* 0xff80000035a97808 */ /* 0x000fc40001000000 */
[----:B------:R-:W-:Y:S02]  /*3640*/  FMNMX.FTZ R3, R250, R3, !PT ;  /* 0x00000003fa037209 */ /* 0x000fe40007810000 */
[----:B------:R-:W-:Y:S02]  /*3650*/  ISETP.GT.AND P0, PT, R0, 0x59, PT ;  /* 0x000000590000780c */ /* 0x000fe40003f04270 */
[----:B------:R-:W-:Y:S02]  /*3660*/  FMNMX.FTZ R0, R162, R6, !PT ;  /* 0x00000006a2007209 */ /* 0x000fe40007810000 */
[----:B------:R-:W-:Y:S02]  /*3670*/  FSEL R251, R40, -INF , P1 ;  /* 0xff80000028fb7808 */ /* 0x000fe40000800000 */
[----:B------:R-:W-:Y:S02]  /*3680*/  FMNMX.FTZ R132, R169, R3, !PT ;  /* 0x00000003a9847209 */ /* 0x000fe40007810000 */
[----:B------:R-:W-:-:S02]  /*3690*/  FMNMX.FTZ R0, R163, R0, !PT ;  /* 0x00000000a3007209 */ /* 0x000fc40007810000 */
[----:B------:R-:W-:Y:S02]  /*36a0*/  FSEL R170, R41, -INF , P0 ;  /* 0xff80000029aa7808 */ /* 0x000fe40000000000 */
[----:B------:R-:W-:Y:S02]  /*36b0*/  FMNMX.FTZ R132, R251, R132, !PT ;  /* 0x00000084fb847209 */ /* 0x000fe40007810000 */
[----:B------:R-:W-:Y:S02]  /*36c0*/  FMNMX.FTZ R0, R165, R0, !PT ;  /* 0x00000000a5007209 */ /* 0x000fe40007810000 */
[----:B------:R-:W-:Y:S02]  /*36d0*/  FMNMX.FTZ R132, R170, R132, !PT ;  /* 0x00000084aa847209 */ /* 0x000fe40007810000 */
[----:B------:R-:W-:Y:S02]  /*36e0*/  FMNMX.FTZ R0, R197, R0, !PT ;  /* 0x00000000c5007209 */ /* 0x000fe40007810000 */
[----:B------:R-:W-:Y:S01]  /*36f0*/  FSEL R168, R54, -INF , P3 ;  /* 0xff80000036a87808 */ /* 0x000fe20001800000 */
[----:B------:R-:W1:Y:S01]  /*3700*/  SHFL.BFLY PT, R3, R132, 0x2, 0x1f ;  /* 0x0c401f0084037f89 */ /* 0x000e6200000e0000 */
[----:B------:R-:W-:-:S02]  /*3710*/  FMNMX.FTZ R0, R196, R0, !PT ;  /* 0x00000000c4007209 */ /* 0x000fc40007810000 */
[----:B------:R-:W-:Y:S02]  /*3720*/  FSEL R249, R55, -INF , P2 ;  /* 0xff80000037f97808 */ /* 0x000fe40001000000 */
[----:B------:R-:W-:Y:S01]  /*3730*/  FMNMX.FTZ R0, R183, R0, !PT ;  /* 0x00000000b7007209 */ /* 0x000fe20007810000 */
[----:B------:R-:W-:Y:S01]  /*3740*/  LDSM.16.MT88.4 R52, [R228+0x100] ;  /* 0x00010000e434783b */ /* 0x000fe20000004200 */
[----:B------:R-:W-:Y:S02]  /*3750*/  FSEL R46, R42, -INF , P1 ;  /* 0xff8000002a2e7808 */ /* 0x000fe40000800000 */
[----:B------:R-:W-:Y:S02]  /*3760*/  FMNMX.FTZ R0, R198, R0, !PT ;  /* 0x00000000c6007209 */ /* 0x000fe40007810000 */
[----:B------:R-:W-:Y:S02]  /*3770*/  FSEL R47, R43, -INF , P0 ;  /* 0xff8000002b2f7808 */ /* 0x000fe40000000000 */
[----:B------:R-:W-:-:S04]  /*3780*/  FMNMX.FTZ R0, R168, R0, !PT ;  /* 0x00000000a8007209 */ /* 0x000fc80007810000 */
        /* <DEDUP_REMOVED lines=24> */
[----:B------:R1:W2:Y:S02]  /*3910*/  MUFU.EX2 R30, R0 ;  /* 0x00000000001e7308 */ /* 0x0002a40000000800 */
[----:B-1----:R-:W-:Y:S01]  /*3920*/  FFMA.FTZ R0, R10, c[0x0][0x2d0], -R12 ;  /* 0x0000b4000a007a23 */ /* 0x002fe2000001080c */
[----:B--2---:R-:W-:-:S05]  /*3930*/  MOV R13, R30 ;  /* 0x0000001e000d7202 */ /* 0x004fca0000000f00 */
[----:B------:R1:W2:Y:S02]  /*3940*/  MUFU.EX2 R199, R0 ;  /* 0x0000000000c77308 */ /* 0x0002a40000000800 */
[----:B-1----:R-:W-:Y:S01]  /*3950*/  FMUL.FTZ R0, R3, c[0x0][0x2d0] ;  /* 0x0000b40003007a20 */ /* 0x002fe20000410000 */
[----:B--2---:R-:W-:-:S04]  /*3960*/  F2FP.PACK_AB R10, R199, R13 ;  /* 0x0000000dc70a723e */ /* 0x004fc800000000ff */
[----:B------:R-:W-:Y:S02]  /*3970*/  FSEL R0, R0, RZ, P0 ;  /* 0x000000ff00007208 */ /* 0x000fe40000000000 */
[----:B------:R-:W-:-:S03]  /*3980*/  PLOP3.LUT P0, PT, PT, PT, UP0, 0x80, 0x0 ;  /* 0x000000000000781c */ /* 0x000fc60003f0f008 */
[----:B------:R-:W-:Y:S02]  /*3990*/  FFMA.FTZ R4, R14, c[0x0][0x2d0], -R0 ;  /* 0x0000b4000e047a23 */ /* 0x000fe40000010800 */
[----:B------:R-:W-:Y:S02]  /*39a0*/  IMAD.MOV.U32 R14, RZ, RZ, R46 ;  /* 0x000000ffff0e7224 */ /* 0x000fe400078e002e */
[----:B------:R1:W-:Y:S02]  /*39b0*/  MUFU.EX2 R121, R4 ;  /* 0x0000000400797308 */ /* 0x0003e40000000800 */
[----:B-1----:R-:W-:Y:S01]  /*39c0*/  FFMA.FTZ R4, R15, c[0x0][0x2d0], -R0 ;  /* 0x0000b4000f047a23 */ /* 0x002fe20000010800 */
[----:B------:R-:W-:-:S05]  /*39d0*/  MOV R15, R47 ;  /* 0x0000002f000f7202 */ /* 0x000fca0000000f00 */
[----:B------:R1:W2:Y:S02]  /*39e0*/  MUFU.EX2 R101, R4 ;  /* 0x0000000400657308 */ /* 0x0002a40000000800 */
[----:B-1----:R-:W-:Y:S01]  /*39f0*/  FFMA.FTZ R4, R20, c[0x0][0x2d0], -R0 ;  /* 0x0000b40014047a23 */ /* 0x002fe20000010800 */
[----:B--2---:R-:W-:-:S05]  /*3a00*/  F2FP.PACK_AB R9, R101, R121 ;  /* 0x000000796509723e */ /* 0x004fca00000000ff */
[----:B------:R1:W-:Y:S02]  /*3a10*/  MUFU.EX2 R180, R4 ;  /* 0x0000000400b47308 */ /* 0x0003e40000000800 */
[----:B-1----:R-:W-:-:S06]  /*3a20*/  FFMA.FTZ R4, R21, c[0x0][0x2d0], -R0 ;  /* 0x0000b40015047a23 */ /* 0x002fcc0000010800 */
[----:B------:R1:W2:Y:S02]  /*3a30*/  MUFU.EX2 R102, R4 ;  /* 0x0000000400667308 */ /* 0x0002a40000000800 */
[----:B-1----:R-:W-:Y:S01]  /*3a40*/  FFMA.FTZ R4, R23, c[0x0][0x2d0], -R12 ;  /* 0x0000b40017047a23 */ /* 0x002fe2000001080c */
[----:B--2---:R-:W-:-:S05]  /*3a50*/  F2FP.PACK_AB R11, R102, R180 ;  /* 0x000000b4660b723e */ /* 0x004fca00000000ff */
[----:B------:R1:W-:Y:S02]  /*3a60*/  MUFU.EX2 R182, R4 ;  /* 0x0000000400b67308 */ /* 0x0003e40000000800 */
[C---:B------:R-:W-:Y:S08]  /*3a70*/  HMMA.16816.F32 R40, R8.reuse, R16, RZ ;  /* 0x000000100828723c */ /* 0x040ff000000018ff */
[----:B------:R-:W-:Y:S01]  /*3a80*/  HMMA.16816.F32 R68, R8, R64, RZ ;  /* 0x000000400844723c */ /* 0x000fe200000018ff */
[----:B-1----:R-:W-:-:S04]  /*3a90*/  FFMA.FTZ R4, R22, c[0x0][0x2d0], -R12 ;  /* 0x0000b40016047a23 */ /* 0x002fc8000001080c */
[----:B------:R1:W2:Y:S03]  /*3aa0*/  MUFU.EX2 R7, R4 ;  /* 0x0000000400077308 */ /* 0x0002a60000000800 */
[C---:B------:R-:W-:Y:S08]  /*3ab0*/  HMMA.16816.F32 R20, R8.reuse, R24, RZ ;  /* 0x000000180814723c */ /* 0x040ff000000018ff */
[----:B------:R-:W-:Y:S01]  /*3ac0*/  HMMA.16816.F32 R64, R8, R66, RZ ;  /* 0x000000420840723c */ /* 0x000fe200000018ff */
[----:B-1----:R-:W-:-:S02]  /*3ad0*/  FFMA.FTZ R4, R28, c[0x0][0x2d0], -R0 ;  /* 0x0000b4001c047a23 */ /* 0x002fc40000010800 */
[----:B--2---:R-:W-:Y:S02]  /*3ae0*/  IMAD.MOV.U32 R2, RZ, RZ, R7 ;  /* 0x000000ffff027224 */ /* 0x004fe400078e0007 */
[----:B------:R1:W-:Y:S03]  /*3af0*/  MUFU.EX2 R181, R4 ;  /* 0x0000000400b57308 */ /* 0x0003e60000000800 */
[----:B------:R-:W-:Y:S01]  /*3b00*/  F2FP.PACK_AB R6, R2, R182 ;  /* 0x000000b60206723e */ /* 0x000fe200000000ff */
[--C-:B-1----:R-:W-:Y:S02]  /*3b10*/  FFMA.FTZ R4, R29, c[0x0][0x2d0], -R0.reuse ;  /* 0x0000b4001d047a23 */ /* 0x102fe40000010800 */
[C---:B------:R-:W-:Y:S02]  /*3b20*/  HMMA.16816.F32 R28, R8.reuse, R18, RZ ;  /* 0x00000012081c723c */ /* 0x040fe400000018ff */
[----:B------:R1:W2:Y:S06]  /*3b30*/  MUFU.EX2 R120, R4 ;  /* 0x0000000400787308 */ /* 0x0002ac0000000800 */
[C---:B------:R-:W-:Y:S08]  /*3b40*/  HMMA.16816.F32 R16, R8.reuse, R26, RZ ;  /* 0x0000001a0810723c */ /* 0x040ff000000018ff */
[----:B------:R-:W-:Y:S01]  /*3b50*/  HMMA.16816.F32 R24, R8, R54, RZ ;  /* 0x000000360818723c */ /* 0x000fe200000018ff */
[----:B-1----:R-:W-:Y:S01]  /*3b60*/  FFMA.FTZ R4, R44, c[0x0][0x2d0], -R0 ;  /* 0x0000b4002c047a23 */ /* 0x002fe20000010800 */
[----:B--2---:R-:W-:-:S03]  /*3b70*/  F2FP.PACK_AB R5, R120, R181 ;  /* 0x000000b57805723e */ /* 0x004fc600000000ff */
[----:B------:R1:W-:Y:S02]  /*3b80*/  MUFU.EX2 R100, R4 ;  /* 0x0000000400647308 */ /* 0x0003e40000000800 */
[----:B-1----:R-:W-:Y:S02]  /*3b90*/  FFMA.FTZ R4, R45, c[0x0][0x2d0], -R0 ;  /* 0x0000b4002d047a23 */ /* 0x002fe40000010800 */
[----:B------:R-:W1:Y:S04]  /*3ba0*/  LDSM.16.MT88.4 R44, [R227+0x100] ;  /* 0x00010000e32c783b */ /* 0x000e680000004200 */
[----:B------:R2:W3:Y:S02]  /*3bb0*/  MUFU.EX2 R252, R4 ;  /* 0x0000000400fc7308 */ /* 0x0004e40000000800 */
[----:B--2---:R-:W-:-:S02]  /*3bc0*/  F2FP.PACK_AB R4, R166, R167 ;  /* 0x000000a7a604723e */ /* 0x004fc400000000ff */
[----:B---3--:R-:W-:-:S07]  /*3bd0*/  F2FP.PACK_AB R7, R252, R100 ;  /* 0x00000064fc07723e */ /* 0x008fce00000000ff */
[C---:B------:R-:W-:Y:S08]  /*3be0*/  HMMA.16816.F32 R136, R4.reuse, R36, R40 ;  /* 0x000000240488723c */ /* 0x040ff00000001828 */
[C---:B------:R-:W-:Y:S01]  /*3bf0*/  HMMA.16816.F32 R148, R4.reuse, R38, R28 ;  /* 0x000000260494723c */ /* 0x040fe2000000181c */
[----:B------:R-:W2:Y:S07]  /*3c00*/  LDSM.16.MT88.4 R36, [R224+0x3100] ;  /* 0x00310000e024783b */ /* 0x000eae0000004200 */
[C---:B------:R-:W-:Y:S08]  /*3c10*/  HMMA.16816.F32 R144, R4.reuse, R32, R20 ;  /* 0x000000200490723c */ /* 0x040ff00000001814 */
[----:B------:R-:W-:Y:S01]  /*3c20*/  HMMA.16816.F32 R140, R4, R34, R16 ;  /* 0x00000022048c723c */ /* 0x000fe20000001810 */
[----:B------:R-:W3:Y:S07]  /*3c30*/  LDSM.16.MT88.4 R32, [R227+0x900] ;  /* 0x00090000e320783b */ /* 0x000eee0000004200 */
[C---:B-1----:R-:W-:Y:S08]  /*3c40*/  HMMA.16816.F32 R20, R8.reuse, R44, RZ ;  /* 0x0000002c0814723c */ /* 0x042ff000000018ff */
[C---:B------:R-:W-:Y:S08]  /*3c50*/  HMMA.16816.F32 R16, R8.reuse, R46, RZ ;  /* 0x0000002e0810723c */ /* 0x040ff000000018ff */
[C---:B------:R-:W-:Y:S01]  /*3c60*/  HMMA.16816.F32 R28, R8.reuse, R52, RZ ;  /* 0x00000034081c723c */ /* 0x040fe200000018ff */
[----:B------:R-:W1:Y:S07]  /*3c70*/  LDSM.16.MT88.4 R52, [R227+0x3100] ;  /* 0x00310000e334783b */ /* 0x000e6e0000004200 */
[C---:B--2---:R-:W-:Y:S08]  /*3c80*/  HMMA.16816.F32 R44, R8.reuse, R36, RZ ;  /* 0x00000024082c723c */ /* 0x044ff000000018ff */
[----:B------:R-:W-:Y:S08]  /*3c90*/  HMMA.16816.F32 R40, R8, R38, RZ ;  /* 0x000000260828723c */ /* 0x000ff000000018ff */
[C---:B---3--:R-:W-:Y:S08]  /*3ca0*/  HMMA.16816.F32 R116, R4.reuse, R32, R20 ;  /* 0x000000200474723c */ /* 0x048ff00000001814 */
[----:B------:R-:W-:Y:S08]  /*3cb0*/  HMMA.16816.F32 R124, R4, R34, R16 ;  /* 0x00000022047c723c */ /* 0x000ff00000001810 */
[C---:B------:R-:W-:Y:S08]  /*3cc0*/  HMMA.16816.F32 R36, R8.reuse, R48, RZ ;  /* 0x000000300824723c */ /* 0x040ff000000018ff */
[----:B------:R-:W-:Y:S08]  /*3cd0*/  HMMA.16816.F32 R32, R8, R50, RZ ;  /* 0x000000320820723c */ /* 0x000ff000000018ff */
[----:B------:R-:W-:Y:S08]  /*3ce0*/  HMMA.16816.F32 R128, R4, R60, R28 ;  /* 0x0000003c0480723c */ /* 0x000ff0000000181c */
[----:B------:R-:W-:Y:S08]  /*3cf0*/  HMMA.16816.F32 R28, R8, R56, RZ ;  /* 0x00000038081c723c */ /* 0x000ff000000018ff */
[----:B------:R-:W-:Y:S08]  /*3d00*/  HMMA.16816.F32 R112, R4, R62, R24 ;  /* 0x0000003e0470723c */ /* 0x000ff00000001818 */
[C---:B------:R-:W-:Y:S08]  /*3d10*/  HMMA.16816.F32 R24, R8.reuse, R58, RZ ;  /* 0x0000003a0818723c */ /* 0x040ff000000018ff */
[C---:B-1----:R-:W-:Y:S08]  /*3d20*/  HMMA.16816.F32 R20, R8.reuse, R52, RZ ;  /* 0x000000340814723c */ /* 0x042ff000000018ff */
[C---:B------:R-:W-:Y:S08]  /*3d30*/  HMMA.16816.F32 R16, R8.reuse, R54, RZ ;  /* 0x000000360810723c */ /* 0x040ff000000018ff */
[C---:B------:R-:W-:Y:S08]  /*3d40*/  HMMA.16816.F32 R60, R8.reuse, R72, RZ ;  /* 0x00000048083c723c */ /* 0x040ff000000018ff */
[C---:B------:R-:W-:Y:S08]  /*3d50*/  HMMA.16816.F32 R56, R8.reuse, R74, RZ ;  /* 0x0000004a0838723c */ /* 0x040ff000000018ff */
[C---:B------:R-:W-:Y:S08]  /*3d60*/  HMMA.16816.F32 R52, R8.reuse, R76, RZ ;  /* 0x0000004c0834723c */ /* 0x040ff000000018ff */
[C---:B------:R-:W-:Y:S08]  /*3d70*/  HMMA.16816.F32 R48, R8.reuse, R78, RZ ;  /* 0x0000004e0830723c */ /* 0x040ff000000018ff */
[C---:B------:R-:W-:Y:S07]  /*3d80*/  HMMA.16816.F32 R72, R8.reuse, R84, RZ ;  /* 0x000000540848723c */ /* 0x040fee00000018ff */
[----:B------:R-:W-:Y:S01]  /*3d90*/  MOV R85, R120 ;  /* 0x0000007800557202 */ /* 0x000fe20000000f00 */
[----:B------:R-:W-:Y:S01]  /*3da0*/  HMMA.16816.F32 R76, R8, R86, RZ ;  /* 0x00000056084c723c */ /* 0x000fe200000018ff */
[----:B------:R-:W-:-:S06]  /*3db0*/  IMAD.MOV.U32 R84, RZ, RZ, R121 ;  /* 0x000000ffff547224 */ /* 0x000fcc00078e0079 */
[----:B------:R-:W-:Y:S01]  /*3dc0*/  IMAD.MOV.U32 R87, RZ, RZ, R102 ;  /* 0x000000ffff577224 */ /* 0x000fe200078e0066 */
[----:B------:R-:W-:Y:S01]  /*3dd0*/  MOV R10, R101 ;  /* 0x00000065000a7202 */ /* 0x000fe20000000f00 */
[----:B------:R-:W-:Y:S01]  /*3de0*/  IMAD.MOV.U32 R86, RZ, RZ, R103 ;  /* 0x000000ffff567224 */ /* 0x000fe200078e0067 */
[----:B------:R-:W-:Y:S01]  /*3df0*/  HMMA.16816.F32 R120, R4, R96, R44 ;  /* 0x000000600478723c */ /* 0x000fe2000000182c */
[----:B------:R-:W-:-:S07]  /*3e00*/  IMAD.MOV.U32 R11, RZ, RZ, R100 ;  /* 0x000000ffff0b7224 */ /* 0x000fce00078e0064 */
[C---:B------:R-:W-:Y:S08]  /*3e10*/  HMMA.16816.F32 R100, R4.reuse, R98, R40 ;  /* 0x000000620464723c */ /* 0x040ff00000001828 */
[C---:B------:R-:W-:Y:S08]  /*3e20*/  HMMA.16816.F32 R96, R4.reuse, R92, R36 ;  /* 0x0000005c0460723c */ /* 0x040ff00000001824 */
[C---:B------:R-:W-:Y:S07]  /*3e30*/  HMMA.16816.F32 R92, R4.reuse, R94, R32 ;  /* 0x0000005e045c723c */ /* 0x040fee0000001820 */
[----:B------:R-:W-:Y:S01]  /*3e40*/  IMAD.MOV.U32 R32, RZ, RZ, R86 ;  /* 0x000000ffff207224 */ /* 0x000fe200078e0056 */
[----:B------:R-:W-:Y:S01]  /*3e50*/  MOV R33, R87 ;  /* 0x0000005700217202 */ /* 0x000fe20000000f00 */
[----:B------:R-:W-:Y:S01]  /*3e60*/  IMAD.MOV.U32 R34, RZ, RZ, R84 ;  /* 0x000000ffff227224 */ /* 0x000fe200078e0054 */
[C---:B------:R-:W-:Y:S01]  /*3e70*/  HMMA.16816.F32 R40, R4.reuse, R80, R20 ;  /* 0x000000500428723c */ /* 0x040fe20000001814 */
[----:B------:R-:W-:Y:S01]  /*3e80*/  IMAD.MOV.U32 R35, RZ, RZ, R85 ;  /* 0x000000ffff237224 */ /* 0x000fe200078e0055 */
[----:B------:R-:W1:Y:S05]  /*3e90*/  LDSM.16.MT88.4 R20, [R224+0x6900] ;  /* 0x00690000e014783b */ /* 0x000e6a0000004200 */
[----:B------:R-:W-:Y:S01]  /*3ea0*/  IMAD.MOV.U32 R81, RZ, RZ, R33 ;  /* 0x000000ffff517224 */ /* 0x000fe200078e0021 */
[----:B------:R-:W-:Y:S01]  /*3eb0*/  HMMA.16816.F32 R84, R4, R88, R28 ;  /* 0x000000580454723c */ /* 0x000fe2000000181c */
[----:B------:R-:W-:-:S06]  /*3ec0*/  MOV R80, R34 ;  /* 0x0000002200507202 */ /* 0x000fcc0000000f00 */
[----:B------:R-:W-:Y:S01]  /*3ed0*/  MOV R30, R10 ;  /* 0x0000000a001e7202 */ /* 0x000fe20000000f00 */
[----:B------:R-:W-:Y:S01]  /*3ee0*/  IMAD.MOV.U32 R31, RZ, RZ, R11 ;  /* 0x000000ffff1f7224 */ /* 0x000fe200078e000b */
[C---:B------:R-:W-:Y:S01]  /*3ef0*/  HMMA.16816.F32 R88, R4.reuse, R90, R24 ;  /* 0x0000005a0458723c */ /* 0x040fe20000001818 */
[----:B------:R-:W2:Y:S04]  /*3f00*/  LDSM.16.MT88.4 R8, [R228+0x6900] ;  /* 0x00690000e408783b */ /* 0x000ea80000004200 */
[----:B------:R-:W3:Y:S03]  /*3f10*/  LDSM.16.MT88.4 R24, [R227+0x6900] ;  /* 0x00690000e318783b */ /* 0x000ee60000004200 */
[C---:B------:R-:W-:Y:S01]  /*3f20*/  HMMA.16816.F32 R36, R4.reuse, R82, R16 ;  /* 0x000000520424723c */ /* 0x040fe20000001810 */
[----:B------:R-:W4:Y:S06]  /*3f30*/  LDSM.16.MT88.4 R16, [R225+0x6900] ;  /* 0x00690000e110783b */ /* 0x000f2c0000004200 */
[----:B------:R-:W-:Y:S01]  /*3f40*/  IMAD.MOV.U32 R83, RZ, RZ, R35 ;  /* 0x000000ffff537224 */ /* 0x000fe200078e0023 */
[C---:B-1----:R-:W-:Y:S08]  /*3f50*/  HMMA.16816.F32 R68, R4.reuse, R20, R68 ;  /* 0x000000140444723c */ /* 0x042ff00000001844 */
[C---:B------:R-:W-:Y:S01]  /*3f60*/  HMMA.16816.F32 R64, R4.reuse, R22, R64 ;  /* 0x000000160440723c */ /* 0x040fe20000001840 */
[----:B------:R-:W-:Y:S07]  /*3f70*/  LDSM.16.MT88.4 R20, [R225+0x1100] ;  /* 0x00110000e114783b */ /* 0x000fee0000004200 */
[C---:B--2---:R-:W-:Y:S07]  /*3f80*/  HMMA.16816.F32 R44, R4.reuse, R8, R52 ;  /* 0x00000008042c723c */ /* 0x044fee0000001834 */
[----:B------:R-:W-:Y:S01]  /*3f90*/  IMAD.MOV.U32 R53, RZ, RZ, R32 ;  /* 0x000000ffff357224 */ /* 0x000fe200078e0020 */
[----:B------:R-:W-:Y:S01]  /*3fa0*/  MOV R54, R31 ;  /* 0x0000001f00367202 */ /* 0x000fe20000000f00 */
[----:B---3--:R-:W-:Y:S01]  /*3fb0*/  HMMA.16816.F32 R32, R4, R24, R72 ;  /* 0x000000180420723c */ /* 0x008fe20000001848 */
[----:B------:R-:W-:-:S06]  /*3fc0*/  IMAD.MOV.U32 R55, RZ, RZ, R30 ;  /* 0x000000ffff377224 */ /* 0x000fcc00078e001e */
[----:B------:R-:W-:Y:S01]  /*3fd0*/  IMAD.MOV.U32 R73, RZ, RZ, R2 ;  /* 0x000000ffff497224 */ /* 0x000fe200078e0002 */
[----:B------:R-:W-:Y:S01]  /*3fe0*/  MOV R74, R252 ;  /* 0x000000fc004a7202 */ /* 0x000fe20000000f00 */
[--C-:B------:R-:W-:Y:S01]  /*3ff0*/  FFMA.FTZ R2, R107, c[0x0][0x2d0], -R12.reuse ;  /* 0x0000b4006b027a23 */ /* 0x100fe2000001080c */
[C---:B------:R-:W-:Y:S01]  /*4000*/  HMMA.16816.F32 R28, R4.reuse, R26, R76 ;  /* 0x0000001a041c723c */ /* 0x040fe2000000184c */
[----:B------:R-:W1:Y:S02]  /*4010*/  LDSM.16.MT88.4 R24, [R224+0x1100] ;  /* 0x00110000e018783b */ /* 0x000e640000004200 */
[----:B------:R2:W-:Y:S05]  /*4020*/  MUFU.EX2 R252, R2 ;  /* 0x0000000200fc7308 */ /* 0x0005ea0000000800 */
[C---:B----4-:R-:W-:Y:S08]  /*4030*/  HMMA.16816.F32 R60, R4.reuse, R16, R60 ;  /* 0x00000010043c723c */ /* 0x050ff0000000183c */
[----:B------:R-:W-:Y:S01]  /*4040*/  HMMA.16816.F32 R56, R4, R18, R56 ;  /* 0x000000120438723c */ /* 0x000fe20000001838 */
[----:B------:R-:W3:Y:S01]  /*4050*/  LDSM.16.MT88.4 R16, [R228+0x1100] ;  /* 0x00110000e410783b */ /* 0x000ee20000004200 */
[----:B--2---:R-:W-:-:S04]  /*4060*/  FFMA.FTZ R2, R106, c[0x0][0x2d0], -R12 ;  /* 0x0000b4006a027a23 */ /* 0x004fc8000001080c */
[----:B------:R2:W-:Y:S02]  /*4070*/  MUFU.EX2 R75, R2 ;  /* 0x00000002004b7308 */ /* 0x0005e40000000800 */
[----:B------:R-:W-:Y:S01]  /*4080*/  HMMA.16816.F32 R48, R4, R10, R48 ;  /* 0x0000000a0430723c */ /* 0x000fe20000001830 */
[----:B------:R-:W4:Y:S06]  /*4090*/  LDSM.16.MT88.4 R8, [R227+0x1100] ;  /* 0x00110000e308783b */ /* 0x000f2c0000004200 */
[----:B------:R-:W-:Y:S01]  /*40a0*/  FFMA.FTZ R4, R109, c[0x0][0x2d0], -R0 ;  /* 0x0000b4006d047a23 */ /* 0x000fe20000010800 */
[----:B------:R-:W-:Y:S01]  /*40b0*/  MOV R109, R249 ;  /* 0x000000f9006d7202 */ /* 0x000fe20000000f00 */
[----:B--2---:R-:W-:-:S04]  /*40c0*/  FFMA.FTZ R2, R105, c[0x0][0x2d0], -R12 ;  /* 0x0000b40069027a23 */ /* 0x004fc8000001080c */
[----:B------:R2:W-:Y:S02]  /*40d0*/  MUFU.EX2 R82, R2 ;  /* 0x0000000200527308 */ /* 0x0005e40000000800 */
[----:B--2---:R-:W-:-:S06]  /*40e0*/  FFMA.FTZ R2, R104, c[0x0][0x2d0], -R12 ;  /* 0x0000b40068027a23 */ /* 0x004fcc000001080c */
[----:B------:R2:W5:Y:S02]  /*40f0*/  MUFU.EX2 R52, R2 ;  /* 0x0000000200347308 */ /* 0x0005640000000800 */
[----:B--2---:R-:W-:Y:S01]  /*4100*/  FFMA.FTZ R2, R110, c[0x0][0x2d0], -R0 ;  /* 0x0000b4006e027a23 */ /* 0x004fe20000010800 */
[----:B-----5:R-:W-:Y:S01]  /*4110*/  F2FP.PACK_AB R6, R52, R82 ;  /* 0x000000523406723e */ /* 0x020fe200000000ff */
[----:B------:R-:W-:-:S04]  /*4120*/  IMAD.MOV.U32 R110, RZ, RZ, R250 ;  /* 0x000000ffff6e7224 */ /* 0x000fc800078e00fa */
[----:B------:R2:W-:Y:S02]  /*4130*/  MUFU.EX2 R250, R2 ;  /* 0x0000000200fa7308 */ /* 0x0005e40000000800 */
[----:B--2---:R-:W-:Y:S02]  /*4140*/  FFMA.FTZ R2, R108, c[0x0][0x2d0], -R0 ;  /* 0x0000b4006c027a23 */ /* 0x004fe40000010800 */
[----:B------:R-:W-:-:S04]  /*4150*/  IMAD.MOV.U32 R108, RZ, RZ, R251 ;  /* 0x000000ffff6c7224 */ /* 0x000fc800078e00fb */
[----:B------:R2:W5:Y:S02]  /*4160*/  MUFU.EX2 R251, R2 ;  /* 0x0000000200fb7308 */ /* 0x0005640000000800 */
[----:B--2---:R-:W-:Y:S01]  /*4170*/  FFMA.FTZ R2, R111, c[0x0][0x2d0], -R0 ;  /* 0x0000b4006f027a23 */ /* 0x004fe20000010800 */
[----:B-----5:R-:W-:Y:S01]  /*4180*/  F2FP.PACK_AB R5, R251, R250 ;  /* 0x000000fafb05723e */ /* 0x020fe200000000ff */
[----:B------:R-:W-:-:S04]  /*4190*/  IMAD.MOV.U32 R111, RZ, RZ, R199 ;  /* 0x000000ffff6f7224 */ /* 0x000fc800078e00c7 */
[----:B------:R2:W-:Y:S08]  /*41a0*/  MUFU.EX2 R199, R4 ;  /* 0x0000000400c77308 */ /* 0x0005f00000000800 */
[----:B------:R-:W5:Y:S01]  /*41b0*/  MUFU.EX2 R249, R2 ;  /* 0x0000000200f97308 */ /* 0x000f620000000800 */
[----:B--2---:R-:W-:Y:S02]  /*41c0*/  F2FP.PACK_AB R4, R75, R252 ;  /* 0x000000fc4b04723e */ /* 0x004fe400000000ff */
[----:B-----5:R-:W-:Y:S01]  /*41d0*/  F2FP.PACK_AB R7, R249, R199 ;  /* 0x000000c7f907723e */ /* 0x020fe200000000ff */
[----:B------:R-:W-:-:S06]  /*41e0*/  IMAD.MOV.U32 R2, RZ, RZ, R73 ;  /* 0x000000ffff027224 */ /* 0x000fcc00078e0049 */
[C---:B-1----:R-:W-:Y:S07]  /*41f0*/  HMMA.16816.F32 R136, R4.reuse, R24, R136 ;  /* 0x000000180488723c */ /* 0x042fee0000001888 */
[----:B------:R-:W-:Y:S01]  /*4200*/  MOV R24, R74 ;  /* 0x0000004a00187202 */ /* 0x000fe20000000f00 */
[----:B------:R-:W-:Y:S01]  /*4210*/  IMAD.MOV.U32 R25, RZ, RZ, R75 ;  /* 0x000000ffff197224 */ /* 0x000fe200078e004b */
[C---:B------:R-:W-:Y:S07]  /*4220*/  HMMA.16816.F32 R76, R4.reuse, R20, R144 ;  /* 0x00000014044c723c */ /* 0x040fee0000001890 */
[----:B------:R-:W-:Y:S01]  /*4230*/  IMAD.MOV.U32 R145, RZ, RZ, R24 ;  /* 0x000000ffff917224 */ /* 0x000fe200078e0018 */
[----:B------:R-:W-:Y:S01]  /*4240*/  HMMA.16816.F32 R72, R4, R26, R148 ;  /* 0x0000001a0448723c */ /* 0x000fe20000001894 */
[----:B------:R-:W-:-:S02]  /*4250*/  IMAD.MOV.U32 R144, RZ, RZ, R25 ;  /* 0x000000ffff907224 */ /* 0x000fc400078e0019 */
[----:B------:R-:W1:Y:S04]  /*4260*/  LDSM.16.MT88.4 R24, [R224+0x4100] ;  /* 0x00410000e018783b */ /* 0x000e680000004200 */
[----:B------:R-:W-:Y:S01]  /*4270*/  IMAD.MOV.U32 R148, RZ, RZ, R82 ;  /* 0x000000ffff947224 */ /* 0x000fe200078e0052 */
[----:B------:R-:W-:Y:S01]  /*4280*/  MOV R149, R83 ;  /* 0x0000005300957202 */ /* 0x000fe20000000f00 */
[----:B------:R-:W-:Y:S01]  /*4290*/  IMAD.MOV.U32 R150, RZ, RZ, R80 ;  /* 0x000000ffff967224 */ /* 0x000fe200078e0050 */
[----:B---3--:R-:W-:Y:S01]  /*42a0*/  HMMA.16816.F32 R104, R4, R16, R128 ;  /* 0x000000100468723c */ /* 0x008fe20000001880 */
[----:B------:R-:W-:Y:S02]  /*42b0*/  IMAD.MOV.U32 R151, RZ, RZ, R81 ;  /* 0x000000ffff977224 */ /* 0x000fe400078e0051 */
[----:B------:R-:W-:-:S02]  /*42c0*/  IMAD.MOV.U32 R147, RZ, RZ, R150 ;  /* 0x000000ffff937224 */ /* 0x000fc400078e0096 */
[----:B------:R-:W-:Y:S01]  /*42d0*/  IMAD.MOV.U32 R150, RZ, RZ, R110 ;  /* 0x000000ffff967224 */ /* 0x000fe200078e006e */
[----:B------:R-:W-:Y:S01]  /*42e0*/  MOV R146, R151 ;  /* 0x0000009700927202 */ /* 0x000fe20000000f00 */
[----:B------:R-:W-:Y:S01]  /*42f0*/  IMAD.MOV.U32 R128, RZ, RZ, R111 ;  /* 0x000000ffff807224 */ /* 0x000fe200078e006f */
[C---:B------:R-:W-:Y:S01]  /*4300*/  HMMA.16816.F32 R80, R4.reuse, R22, R140 ;  /* 0x000000160450723c */ /* 0x040fe2000000188c */
[----:B------:R-:W2:Y:S01]  /*4310*/  LDSM.16.MT88.4 R20, [R225+0x4100] ;  /* 0x00410000e114783b */ /* 0x000ea20000004200 */
[----:B------:R-:W-:Y:S01]  /*4320*/  MOV R131, R148 ;  /* 0x0000009400837202 */ /* 0x000fe20000000f00 */
[----:B------:R-:W-:Y:S01]  /*4330*/  IMAD.MOV.U32 R148, RZ, RZ, R109 ;  /* 0x000000ffff947224 */ /* 0x000fe200078e006d */
[----:B------:R-:W-:Y:S01]  /*4340*/  MOV R129, R2 ;  /* 0x0000000200817202 */ /* 0x000fe20000000f00 */
[----:B------:R-:W-:Y:S02]  /*4350*/  FFMA.FTZ R2, R161, c[0x0][0x2d0], -R12 ;  /* 0x0000b400a1027a23 */ /* 0x000fe4000001080c */
[----:B------:R-:W-:Y:S01]  /*4360*/  MOV R141, R108 ;  /* 0x0000006c008d7202 */ /* 0x000fe20000000f00 */
[----:B------:R-:W-:Y:S01]  /*4370*/  HMMA.16816.F32 R112, R4, R18, R112 ;  /* 0x000000120470723c */ /* 0x000fe20000001870 */
[----:B------:R-:W3:Y:S01]  /*4380*/  LDSM.16.MT88.4 R16, [R228+0x4100] ;  /* 0x00410000e410783b */ /* 0x000ee20000004200 */
[----:B------:R-:W-:Y:S01]  /*4390*/  IMAD.MOV.U32 R130, RZ, RZ, R149 ;  /* 0x000000ffff827224 */ /* 0x000fe200078e0095 */
[----:B------:R-:W-:Y:S01]  /*43a0*/  MOV R140, R53 ;  /* 0x00000035008c7202 */ /* 0x000fe20000000f00 */
[----:B------:R-:W-:-:S02]  /*43b0*/  IMAD.MOV.U32 R149, RZ, RZ, R52 ;  /* 0x000000ffff957224 */ /* 0x000fc400078e0034 */
[----:B------:R-:W-:Y:S02]  /*43c0*/  IMAD.MOV.U32 R143, RZ, RZ, R54 ;  /* 0x000000ffff8f7224 */ /* 0x000fe400078e0036 */
[----:B----4-:R-:W-:Y:S01]  /*43d0*/  HMMA.16816.F32 R116, R4, R8, R116 ;  /* 0x000000080474723c */ /* 0x010fe20000001874 */
[----:B------:R-:W-:-:S07]  /*43e0*/  IMAD.MOV.U32 R142, RZ, RZ, R55 ;  /* 0x000000ffff8e7224 */ /* 0x000fce00078e0037 */
        /* <DEDUP_REMOVED lines=12> */
[C---:B------:R-:W-:Y:S01]  /*44b0*/  HMMA.16816.F32 R36, R4.reuse, R10, R36 ;  /* 0x0000000a0424723c */ /* 0x040fe20000001824 */
[----:B------:R-:W4:Y:S07]  /*44c0*/  LDSM.16.MT88.4 R8, [R228+0x7100] ;  /* 0x00710000e408783b */ /* 0x000f2e0000004200 */
[C---:B-1----:R-:W-:Y:S08]  /*44d0*/  HMMA.16816.F32 R32, R4.reuse, R24, R32 ;  /* 0x000000180420723c */ /* 0x042ff00000001820 */
[C---:B--2---:R-:W-:Y:S07]  /*44e0*/  HMMA.16816.F32 R84, R4.reuse, R20, R68 ;  /* 0x000000140454723c */ /* 0x044fee0000001844 */
[----:B------:R-:W-:Y:S01]  /*44f0*/  MOV R71, R167 ;  /* 0x000000a700477202 */ /* 0x000fe20000000f00 */
[----:B------:R-:W-:Y:S01]  /*4500*/  IMAD.MOV.U32 R69, RZ, RZ, R181 ;  /* 0x000000ffff457224 */ /* 0x000fe200078e00b5 */
[----:B------:R1:W-:Y:S01]  /*4510*/  MUFU.EX2 R167, R2 ;  /* 0x0000000200a77308 */ /* 0x0003e20000000800 */
[----:B------:R-:W-:Y:S01]  /*4520*/  IMAD.MOV.U32 R70, RZ, RZ, R180 ;  /* 0x000000ffff467224 */ /* 0x000fe200078e00b4 */
[----:B------:R-:W-:Y:S01]  /*4530*/  HMMA.16816.F32 R28, R4, R26, R28 ;  /* 0x0000001a041c723c */ /* 0x000fe2000000181c */
[----:B------:R-:W2:Y:S01]  /*4540*/  LDSM.16.MT88.4 R24, [R224+0x1900] ;  /* 0x00190000e018783b */ /* 0x000ea20000004200 */
[----:B------:R-:W-:Y:S01]  /*4550*/  MOV R68, R182 ;  /* 0x000000b600447202 */ /* 0x000fe20000000f00 */
[----:B------:R-:W-:-:S05]  /*4560*/  IMAD.MOV.U32 R161, RZ, RZ, R69 ;  /* 0x000000ffffa17224 */ /* 0x000fca00078e0045 */
[----:B------:R-:W-:Y:S01]  /*4570*/  HMMA.16816.F32 R64, R4, R22, R64 ;  /* 0x000000160440723c */ /* 0x000fe20000001840 */
[----:B------:R-:W5:Y:S01]  /*4580*/  LDSM.16.MT88.4 R20, [R225+0x1900] ;  /* 0x00190000e114783b */ /* 0x000f620000004200 */
[----:B-1----:R-:W-:-:S06]  /*4590*/  FFMA.FTZ R2, R160, c[0x0][0x2d0], -R12 ;  /* 0x0000b400a0027a23 */ /* 0x002fcc000001080c */
[C---:B---3--:R-:W-:Y:S01]  /*45a0*/  HMMA.16816.F32 R52, R4.reuse, R16, R60 ;  /* 0x000000100434723c */ /* 0x048fe2000000183c */
[----:B------:R-:W-:Y:S01]  /*45b0*/  IMAD.MOV.U32 R160, RZ, RZ, R71 ;  /* 0x000000ffffa07224 */ /* 0x000fe200078e0047 */
[----:B------:R1:W-:Y:S06]  /*45c0*/  MUFU.EX2 R181, R2 ;  /* 0x0000000200b57308 */ /* 0x0003ec0000000800 */
[C---:B------:R-:W-:Y:S01]  /*45d0*/  HMMA.16816.F32 R56, R4.reuse, R18, R56 ;  /* 0x000000120438723c */ /* 0x040fe20000001838 */
[----:B------:R-:W3:Y:S07]  /*45e0*/  LDSM.16.MT88.4 R16, [R228+0x1900] ;  /* 0x00190000e410783b */ /* 0x000eee0000004200 */
[----:B----4-:R-:W-:Y:S01]  /*45f0*/  HMMA.16816.F32 R44, R4, R8, R44 ;  /* 0x00000008042c723c */ /* 0x010fe2000000182c */
[----:B-1----:R-:W-:-:S02]  /*4600*/  FFMA.FTZ R2, R134, c[0x0][0x2d0], -R12 ;  /* 0x0000b40086027a23 */ /* 0x002fc4000001080c */
[----:B------:R-:W-:Y:S02]  /*4610*/  IMAD.MOV.U32 R134, RZ, RZ, R140 ;  /* 0x000000ffff867224 */ /* 0x000fe400078e008c */
[----:B------:R1:W-:Y:S03]  /*4620*/  MUFU.EX2 R180, R2 ;  /* 0x0000000200b47308 */ /* 0x0003e60000000800 */
[----:B------:R-:W-:Y:S01]  /*4630*/  HMMA.16816.F32 R48, R4, R10, R48 ;  /* 0x0000000a0430723c */ /* 0x000fe20000001830 */
[----:B------:R-:W4:Y:S06]  /*4640*/  LDSM.16.MT88.4 R8, [R227+0x1900] ;  /* 0x00190000e308783b */ /* 0x000f2c0000004200 */
[----:B------:R-:W-:-:S02]  /*4650*/  FFMA.FTZ R4, R163, c[0x0][0x2d0], -R0 ;  /* 0x0000b400a3047a23 */ /* 0x000fc40000010800 */
[----:B------:R-:W-:Y:S02]  /*4660*/  IMAD.MOV.U32 R163, RZ, RZ, R68 ;  /* 0x000000ffffa37224 */ /* 0x000fe400078e0044 */
[----:B-1----:R-:W-:Y:S01]  /*4670*/  FFMA.FTZ R2, R133, c[0x0][0x2d0], -R12 ;  /* 0x0000b40085027a23 */ /* 0x002fe2000001080c */
[----:B------:R-:W-:-:S03]  /*4680*/  MOV R133, R70 ;  /* 0x0000004600857202 */ /* 0x000fc60000000f00 */
[----:B------:R1:W1:Y:S02]  /*4690*/  MUFU.EX2 R182, R2 ;  /* 0x0000000200b67308 */ /* 0x0002640000000800 */
[----:B-1----:R-:W-:Y:S01]  /*46a0*/  FFMA.FTZ R2, R164, c[0x0][0x2d0], -R0 ;  /* 0x0000b400a4027a23 */ /* 0x002fe20000010800 */
[----:B------:R-:W-:Y:S01]  /*46b0*/  F2FP.PACK_AB R6, R182, R180 ;  /* 0x000000b4b606723e */ /* 0x000fe200000000ff */
[----:B------:R-:W-:-:S04]  /*46c0*/  IMAD.MOV.U32 R164, RZ, RZ, R150 ;  /* 0x000000ffffa47224 */ /* 0x000fc800078e0096 */
[----:B------:R1:W-:Y:S02]  /*46d0*/  MUFU.EX2 R151, R2 ;  /* 0x0000000200977308 */ /* 0x0003e40000000800 */
[----:B-1----:R-:W-:Y:S02]  /*46e0*/  FFMA.FTZ R2, R162, c[0x0][0x2d0], -R0 ;  /* 0x0000b400a2027a23 */ /* 0x002fe40000010800 */
[----:B------:R-:W-:Y:S02]  /*46f0*/  IMAD.MOV.U32 R162, RZ, RZ, R142 ;  /* 0x000000ffffa27224 */ /* 0x000fe400078e008e */
[----:B------:R-:W-:Y:S01]  /*4700*/  IMAD.MOV.U32 R142, RZ, RZ, R143 ;  /* 0x000000ffff8e7224 */ /* 0x000fe200078e008f */
[----:B------:R-:W-:Y:S02]  /*4710*/  MOV R143, R166 ;  /* 0x000000a6008f7202 */ /* 0x000fe40000000f00 */
[----:B------:R1:W1:Y:S02]  /*4720*/  MUFU.EX2 R166, R2 ;  /* 0x0000000200a67308 */ /* 0x0002640000000800 */
[----:B-1----:R-:W-:Y:S01]  /*4730*/  FFMA.FTZ R2, R165, c[0x0][0x2d0], -R0 ;  /* 0x0000b400a5027a23 */ /* 0x002fe20000010800 */
[----:B------:R-:W-:-:S05]  /*4740*/  MOV R165, R149 ;  /* 0x0000009500a57202 */ /* 0x000fca0000000f00 */
[----:B------:R1:W-:Y:S01]  /*4750*/  MUFU.EX2 R149, R4 ;  /* 0x0000000400957308 */ /* 0x0003e20000000800 */
[----:B------:R-:W-:-:S07]  /*4760*/  F2FP.PACK_AB R5, R166, R151 ;  /* 0x00000097a605723e */ /* 0x000fce00000000ff */
[----:B------:R-:W2:Y:S01]  /*4770*/  MUFU.EX2 R150, R2 ;  /* 0x0000000200967308 */ /* 0x000ea20000000800 */
[----:B-1----:R-:W-:Y:S02]  /*4780*/  F2FP.PACK_AB R4, R181, R167 ;  /* 0x000000a7b504723e */ /* 0x002fe400000000ff */
[----:B--2---:R-:W-:Y:S01]  /*4790*/  F2FP.PACK_AB R7, R150, R149 ;  /* 0x000000959607723e */ /* 0x004fe200000000ff */
[----:B------:R-:W-:-:S06]  /*47a0*/  IMAD.MOV.U32 R2, RZ, RZ, R141 ;  /* 0x000000ffff027224 */ /* 0x000fcc00078e008d */
[C---:B------:R-:W-:Y:S08]  /*47b0*/  HMMA.16816.F32 R136, R4.reuse, R24, R136 ;  /* 0x000000180488723c */ /* 0x040ff00000001888 */
[C---:B------:R-:W-:Y:S01]  /*47c0*/  HMMA.16816.F32 R60, R4.reuse, R26, R72 ;  /* 0x0000001a043c723c */ /* 0x040fe20000001848 */
[----:B------:R-:W1:Y:S07]  /*47d0*/  LDSM.16.MT88.4 R24, [R224+0x4900] ;  /* 0x00490000e018783b */ /* 0x000e6e0000004200 */
[C---:B-----5:R-:W-:Y:S08]  /*47e0*/  HMMA.16816.F32 R68, R4.reuse, R20, R76 ;  /* 0x000000140444723c */ /* 0x060ff0000000184c */
[C---:B------:R-:W-:Y:S01]  /*47f0*/  HMMA.16816.F32 R72, R4.reuse, R22, R80 ;  /* 0x000000160448723c */ /* 0x040fe20000001850 */
[----:B------:R-:W2:Y:S07]  /*4800*/  LDSM.16.MT88.4 R20, [R225+0x4900] ;  /* 0x00490000e114783b */ /* 0x000eae0000004200 */
[C---:B---3--:R-:W-:Y:S07]  /*4810*/  HMMA.16816.F32 R76, R4.reuse, R16, R104 ;  /* 0x00000010044c723c */ /* 0x048fee0000001868 */
[----:B------:R-:W-:Y:S01]  /*4820*/  MOV R104, R142 ;  /* 0x0000008e00687202 */ /* 0x000fe20000000f00 */
[----:B------:R-:W-:Y:S01]  /*4830*/  HMMA.16816.F32 R80, R4, R18, R112 ;  /* 0x000000120450723c */ /* 0x000fe20000001870 */
[----:B------:R-:W3:Y:S01]  /*4840*/  LDSM.16.MT88.4 R16, [R228+0x4900] ;  /* 0x00490000e410783b */ /* 0x000ee20000004200 */
[----:B------:R-:W-:Y:S01]  /*4850*/  IMAD.MOV.U32 R105, RZ, RZ, R143 ;  /* 0x000000ffff697224 */ /* 0x000fe200078e008f */
[----:B------:R-:W-:Y:S01]  /*4860*/  MOV R107, R170 ;  /* 0x000000aa006b7202 */ /* 0x000fe20000000f00 */
[----:B------:R-:W-:-:S03]  /*4870*/  IMAD.MOV.U32 R106, RZ, RZ, R171 ;  /* 0x000000ffff6a7224 */ /* 0x000fc600078e00ab */
[----:B------:R-:W-:Y:S01]  /*4880*/  IMAD.MOV.U32 R114, RZ, RZ, R169 ;  /* 0x000000ffff727224 */ /* 0x000fe200078e00a9 */
[----:B----4-:R-:W-:Y:S01]  /*4890*/  HMMA.16816.F32 R140, R4, R10, R108 ;  /* 0x0000000a048c723c */ /* 0x010fe2000000186c */
[----:B------:R-:W-:-:S07]  /*48a0*/  IMAD.MOV.U32 R115, RZ, RZ, R168 ;  /* 0x000000ffff737224 */ /* 0x000fce00078e00a8 */
[C---:B------:R-:W-:Y:S01]  /*48b0*/  HMMA.16816.F32 R168, R4.reuse, R8, R116 ;  /* 0x0000000804a8723c */ /* 0x040fe20000001874 */
[----:B------:R-:W4:Y:S07]  /*48c0*/  LDSM.16.MT88.4 R8, [R227+0x4900] ;  /* 0x00490000e308783b */ /* 0x000f2e0000004200 */
[C---:B-1----:R-:W-:Y:S07]  /*48d0*/  HMMA.16816.F32 R124, R4.reuse, R24, R124 ;  /* 0x00000018047c723c */ /* 0x042fee000000187c */
[----:B------:R-:W-:Y:S01]  /*48e0*/  MOV R24, R114 ;  /* 0x0000007200187202 */ /* 0x000fe20000000f00 */
[----:B------:R-:W-:Y:S01]  /*48f0*/  IMAD.MOV.U32 R25, RZ, RZ, R115 ;  /* 0x000000ffff197224 */ /* 0x000fe200078e0073 */
[C---:B--2---:R-:W-:Y:S08]  /*4900*/  HMMA.16816.F32 R116, R4.reuse, R22, R96 ;  /* 0x000000160474723c */ /* 0x044ff00000001860 */
[C---:B------:R-:W-:Y:S08]  /*4910*/  HMMA.16816.F32 R112, R4.reuse, R26, R120 ;  /* 0x0000001a0470723c */ /* 0x040ff00000001878 */
[C---:B---3--:R-:W-:Y:S07]  /*4920*/  HMMA.16816.F32 R120, R4.reuse, R16, R92 ;  /* 0x000000100478723c */ /* 0x048fee000000185c */
[----:B------:R-:W-:Y:S01]  /*4930*/  IMAD.MOV.U32 R95, RZ, RZ, R24 ;  /* 0x000000ffff5f7224 */ /* 0x000fe200078e0018 */
[----:B------:R-:W-:Y:S01]  /*4940*/  MOV R94, R25 ;  /* 0x00000019005e7202 */ /* 0x000fe20000000f00 */
[----:B------:R-:W-:Y:S01]  /*4950*/  HMMA.16816.F32 R108, R4, R20, R100 ;  /* 0x00000014046c723c */ /* 0x000fe20000001864 */
[----:B------:R-:W1:Y:S01]  /*4960*/  LDSM.16.MT88.4 R24, [R227+0x7900] ;  /* 0x00790000e318783b */ /* 0x000e620000004200 */
[----:B------:R-:W-:Y:S01]  /*4970*/  MOV R92, R163 ;  /* 0x000000a3005c7202 */ /* 0x000fe20000000f00 */
[----:B------:R-:W-:-:S02]  /*4980*/  IMAD.MOV.U32 R163, RZ, RZ, R128 ;  /* 0x000000ffffa37224 */ /* 0x000fc400078e0080 */
[----:B------:R-:W2:Y:S01]  /*4990*/  LDSM.16.MT88.4 R20, [R224+0x7900] ;  /* 0x00790000e014783b */ /* 0x000ea20000004200 */
[----:B------:R-:W-:Y:S01]  /*49a0*/  IMAD.MOV.U32 R93, RZ, RZ, R104 ;  /* 0x000000ffff5d7224 */ /* 0x000fe200078e0068 */
[----:B------:R-:W-:Y:S01]  /*49b0*/  MOV R101, R106 ;  /* 0x0000006a00657202 */ /* 0x000fe20000000f00 */
[----:B------:R-:W-:Y:S01]  /*49c0*/  HMMA.16816.F32 R96, R4, R18, R88 ;  /* 0x000000120460723c */ /* 0x000fe20000001858 */
[----:B------:R-:W-:Y:S01]  /*49d0*/  IMAD.MOV.U32 R103, RZ, RZ, R2 ;  /* 0x000000ffff677224 */ /* 0x000fe200078e0002 */
[----:B------:R-:W3:Y:S01]  /*49e0*/  LDSM.16.MT88.4 R16, [R225+0x7900] ;  /* 0x00790000e110783b */ /* 0x000ee20000004200 */
[----:B------:R-:W-:Y:S02]  /*49f0*/  IMAD.MOV.U32 R2, RZ, RZ, R129 ;  /* 0x000000ffff027224 */ /* 0x000fe400078e0081 */
[----:B------:R-:W-:Y:S02]  /*4a00*/  IMAD.MOV.U32 R100, RZ, RZ, R105 ;  /* 0x000000ffff647224 */ /* 0x000fe400078e0069 */
[----:B------:R-:W-:Y:S01]  /*4a10*/  MOV R88, R144 ;  /* 0x0000009000587202 */ /* 0x000fe20000000f00 */
[----:B------:R-:W-:Y:S01]  /*4a20*/  IMAD.MOV.U32 R89, RZ, RZ, R145 ;  /* 0x000000ffff597224 */ /* 0x000fe200078e0091 */
[----:B------:R-:W-:Y:S01]  /*4a30*/  MOV R91, R147 ;  /* 0x00000093005b7202 */ /* 0x000fe20000000f00 */
[----:B------:R-:W-:-:S02]  /*4a40*/  IMAD.MOV.U32 R90, RZ, RZ, R146 ;  /* 0x000000ffff5a7224 */ /* 0x000fc400078e0092 */
[----:B----4-:R-:W-:Y:S01]  /*4a50*/  HMMA.16816.F32 R144, R4, R8, R40 ;  /* 0x000000080490723c */ /* 0x010fe20000001828 */
[----:B------:R-:W-:-:S06]  /*4a60*/  IMAD.MOV.U32 R102, RZ, RZ, R107 ;  /* 0x000000ffff667224 */ /* 0x000fcc00078e006b */
[----:B------:R-:W-:Y:S02]  /*4a70*/  IMAD.MOV.U32 R42, RZ, RZ, R130 ;  /* 0x000000ffff2a7224 */ /* 0x000fe400078e0082 */
[----:B------:R-:W-:Y:S02]  /*4a80*/  IMAD.MOV.U32 R43, RZ, RZ, R131 ;  /* 0x000000ffff2b7224 */ /* 0x000fe400078e0083 */
[----:B------:R-:W-:Y:S01]  /*4a90*/  HMMA.16816.F32 R128, R4, R10, R36 ;  /* 0x0000000a0480723c */ /* 0x000fe20000001824 */
[----:B------:R-:W4:Y:S06]  /*4aa0*/  LDSM.16.MT88.4 R8, [R228+0x7900] ;  /* 0x00790000e408783b */ /* 0x000f2c0000004200 */
[----:B------:R-:W-:-:S02]  /*4ab0*/  IMAD.MOV.U32 R38, RZ, RZ, R90 ;  /* 0x000000ffff267224 */ /* 0x000fc400078e005a */
[----:B------:R-:W-:Y:S01]  /*4ac0*/  IMAD.MOV.U32 R39, RZ, RZ, R91 ;  /* 0x000000ffff277224 */ /* 0x000fe200078e005b */
[C---:B-1----:R-:W-:Y:S07]  /*4ad0*/  HMMA.16816.F32 R32, R4.reuse, R24, R32 ;  /* 0x000000180420723c */ /* 0x042fee0000001820 */
[----:B------:R-:W-:Y:S01]  /*4ae0*/  MOV R25, R2 ;  /* 0x0000000200197202 */ /* 0x000fe20000000f00 */
[----:B------:R-:W-:Y:S01]  /*4af0*/  FFMA.FTZ R2, R175, c[0x0][0x2d0], -R12 ;  /* 0x0000b400af027a23 */ /* 0x000fe2000001080c */
[----:B--2---:R-:W-:Y:S01]  /*4b00*/  HMMA.16816.F32 R104, R4, R20, R84 ;  /* 0x000000140468723c */ /* 0x004fe20000001854 */
[----:B------:R-:W-:-:S02]  /*4b10*/  IMAD.MOV.U32 R175, RZ, RZ, R148 ;  /* 0x000000ffffaf7224 */ /* 0x000fc400078e0094 */
[----:B------:R1:W-:Y:S01]  /*4b20*/  MUFU.EX2 R148, R2 ;  /* 0x0000000200947308 */ /* 0x0003e20000000800 */
[----:B------:R-:W-:-:S03]  /*4b30*/  IMAD.MOV.U32 R24, RZ, RZ, R163 ;  /* 0x000000ffff187224 */ /* 0x000fc600078e00a3 */
[----:B------:R-:W-:Y:S01]  /*4b40*/  IMAD.MOV.U32 R85, RZ, RZ, R88 ;  /* 0x000000ffff557224 */ /* 0x000fe200078e0058 */
[----:B------:R-:W-:Y:S01]  /*4b50*/  MOV R84, R89 ;  /* 0x0000005900547202 */ /* 0x000fe20000000f00 */
[----:B------:R-:W-:Y:S01]  /*4b60*/  IMAD.MOV.U32 R86, RZ, RZ, R43 ;  /* 0x000000ffff567224 */ /* 0x000fe200078e002b */
[C---:B------:R-:W-:Y:S01]  /*4b70*/  HMMA.16816.F32 R88, R4.reuse, R22, R64 ;  /* 0x000000160458723c */ /* 0x040fe20000001840 */
[----:B------:R-:W-:Y:S01]  /*4b80*/  MOV R87, R42 ;  /* 0x0000002a00577202 */ /* 0x000fe20000000f00 */
[----:B------:R-:W-:Y:S06]  /*4b90*/  LDSM.16.MT88.4 R20, [R224+0x2100] ;  /* 0x00210000e014783b */ /* 0x000fec0000004200 */
[----:B---3--:R-:W-:Y:S01]  /*4ba0*/  HMMA.16816.F32 R64, R4, R16, R52 ;  /* 0x000000100440723c */ /* 0x008fe20000001834 */
[----:B-1----:R-:W-:Y:S01]  /*4bb0*/  FFMA.FTZ R2, R174, c[0x0][0x2d0], -R12 ;  /* 0x0000b400ae027a23 */ /* 0x002fe2000001080c */
[----:B------:R-:W-:-:S03]  /*4bc0*/  MOV R174, R162 ;  /* 0x000000a200ae7202 */ /* 0x000fc60000000f00 */
[----:B------:R1:W2:Y:S03]  /*4bd0*/  MUFU.EX2 R162, R2 ;  /* 0x0000000200a27308 */ /* 0x0002a60000000800 */
[C---:B------:R-:W-:Y:S01]  /*4be0*/  HMMA.16816.F32 R56, R4.reuse, R18, R56 ;  /* 0x000000120438723c */ /* 0x040fe20000001838 */
[----:B------:R-:W3:Y:S07]  /*4bf0*/  LDSM.16.MT88.4 R16, [R225+0x2100] ;  /* 0x00210000e110783b */ /* 0x000eee0000004200 */
[----:B----4-:R-:W-:Y:S01]  /*4c00*/  HMMA.16816.F32 R40, R4, R8, R44 ;  /* 0x000000080428723c */ /* 0x010fe2000000182c */
[----:B-1----:R-:W-:-:S02]  /*4c10*/  FFMA.FTZ R2, R173, c[0x0][0x2d0], -R12 ;  /* 0x0000b400ad027a23 */ /* 0x002fc4000001080c */
[----:B------:R-:W-:-:S05]  /*4c20*/  IMAD.MOV.U32 R173, RZ, RZ, R164 ;  /* 0x000000ffffad7224 */ /* 0x000fca00078e00a4 */
[C---:B------:R-:W-:Y:S01]  /*4c30*/  HMMA.16816.F32 R48, R4.reuse, R10, R48 ;  /* 0x0000000a0430723c */ /* 0x040fe20000001830 */
[----:B------:R1:W-:Y:S01]  /*4c40*/  MUFU.EX2 R163, R2 ;  /* 0x0000000200a37308 */ /* 0x0003e20000000800 */
[----:B------:R-:W4:Y:S06]  /*4c50*/  LDSM.16.MT88.4 R8, [R228+0x2100] ;  /* 0x00210000e408783b */ /* 0x000f2c0000004200 */
[----:B------:R-:W-:Y:S07]  /*4c60*/  HMMA.16816.F32 R28, R4, R26, R28 ;  /* 0x0000001a041c723c */ /* 0x000fee000000181c */
[----:B------:R-:W-:Y:S01]  /*4c70*/  MOV R26, R133 ;  /* 0x00000085001a7202 */ /* 0x000fe20000000f00 */
[----:B------:R-:W-:Y:S01]  /*4c80*/  IMAD.MOV.U32 R27, RZ, RZ, R160 ;  /* 0x000000ffff1b7224 */ /* 0x000fe200078e00a0 */
[----:B--2---:R-:W-:Y:S01]  /*4c90*/  F2FP.PACK_AB R4, R162, R148 ;  /* 0x00000094a204723e */ /* 0x004fe200000000ff */
[----:B-1----:R-:W-:Y:S01]  /*4ca0*/  FFMA.FTZ R2, R172, c[0x0][0x2d0], -R12 ;  /* 0x0000b400ac027a23 */ /* 0x002fe2000001080c */
[----:B------:R-:W-:-:S03]  /*4cb0*/  MOV R172, R134 ;  /* 0x0000008600ac7202 */ /* 0x000fc60000000f00 */
[----:B------:R1:W2:Y:S02]  /*4cc0*/  MUFU.EX2 R164, R2 ;  /* 0x0000000200a47308 */ /* 0x0002a40000000800 */
[----:B-1----:R-:W-:Y:S01]  /*4cd0*/  FFMA.FTZ R2, R197, c[0x0][0x2d0], -R0 ;  /* 0x0000b400c5027a23 */ /* 0x002fe20000010800 */
[----:B--2---:R-:W-:Y:S01]  /*4ce0*/  F2FP.PACK_AB R6, R164, R163 ;  /* 0x000000a3a406723e */ /* 0x004fe200000000ff */
[----:B------:R-:W-:-:S04]  /*4cf0*/  IMAD.MOV.U32 R197, RZ, RZ, R38 ;  /* 0x000000ffffc57224 */ /* 0x000fc800078e0026 */
[----:B------:R1:W-:Y:S02]  /*4d00*/  MUFU.EX2 R134, R2 ;  /* 0x0000000200867308 */ /* 0x0003e40000000800 */
[----:B-1----:R-:W-:Y:S02]  /*4d10*/  FFMA.FTZ R2, R196, c[0x0][0x2d0], -R0 ;  /* 0x0000b400c4027a23 */ /* 0x002fe40000010800 */
[----:B------:R-:W-:-:S04]  /*4d20*/  IMAD.MOV.U32 R196, RZ, RZ, R161 ;  /* 0x000000ffffc47224 */ /* 0x000fc800078e00a1 */
[----:B------:R1:W2:Y:S02]  /*4d30*/  MUFU.EX2 R161, R2 ;  /* 0x0000000200a17308 */ /* 0x0002a40000000800 */
[----:B-1----:R-:W-:Y:S01]  /*4d40*/  FFMA.FTZ R2, R183, c[0x0][0x2d0], -R0 ;  /* 0x0000b400b7027a23 */ /* 0x002fe20000010800 */
[----:B--2---:R-:W-:Y:S01]  /*4d50*/  F2FP.PACK_AB R5, R161, R134 ;  /* 0x00000086a105723e */ /* 0x004fe200000000ff */
[----:B------:R-:W-:-:S04]  /*4d60*/  IMAD.MOV.U32 R183, RZ, RZ, R39 ;  /* 0x000000ffffb77224 */ /* 0x000fc800078e0027 */
[----:B------:R1:W-:Y:S02]  /*4d70*/  MUFU.EX2 R133, R2 ;  /* 0x0000000200857308 */ /* 0x0003e40000000800 */
[----:B-1----:R-:W-:Y:S02]  /*4d80*/  FFMA.FTZ R2, R198, c[0x0][0x2d0], -R0 ;  /* 0x0000b400c6027a23 */ /* 0x002fe40000010800 */
[----:B------:R-:W-:-:S04]  /*4d90*/  IMAD.MOV.U32 R198, RZ, RZ, R25 ;  /* 0x000000ffffc67224 */ /* 0x000fc800078e0019 */
[----:B------:R-:W1:Y:S02]  /*4da0*/  MUFU.EX2 R160, R2 ;  /* 0x0000000200a07308 */ /* 0x000e640000000800 */
[----:B-1----:R-:W-:Y:S01]  /*4db0*/  F2FP.PACK_AB R7, R160, R133 ;  /* 0x00000085a007723e */ /* 0x002fe200000000ff */
[----:B------:R-:W-:Y:S02]  /*4dc0*/  IMAD.MOV.U32 R2, RZ, RZ, R173 ;  /* 0x000000ffff027224 */ /* 0x000fe400078e00ad */
[----:B------:R-:W-:Y:S02]  /*4dd0*/  IMAD.MOV.U32 R173, RZ, RZ, R103 ;  /* 0x000000ffffad7224 */ /* 0x000fe400078e0067 */
[----:B------:R-:W-:Y:S02]  /*4de0*/  FFMA.FTZ R2, R2, c[0x0][0x2d0], -R12 ;  /* 0x0000b40002027a23 */ /* 0x000fe4000001080c */
[C---:B---3--:R-:W-:Y:S08]  /*4df0*/  HMMA.16816.F32 R52, R4.reuse, R16, R68 ;  /* 0x000000100434723c */ /* 0x048ff00000001844 */
[C---:B------:R-:W-:Y:S01]  /*4e00*/  HMMA.16816.F32 R44, R4.reuse, R18, R72 ;  /* 0x00000012042c723c */ /* 0x040fe20000001848 */
[----:B------:R-:W1:Y:S06]  /*4e10*/  LDSM.16.MT88.4 R16, [R225+0x5100] ;  /* 0x00510000e110783b */ /* 0x000e6c0000004200 */
[----:B------:R-:W-:Y:S01]  /*4e20*/  IMAD.MOV.U32 R75, RZ, RZ, R24 ;  /* 0x000000ffff4b7224 */ /* 0x000fe200078e0018 */
[C---:B----4-:R-:W-:Y:S01]  /*4e30*/  HMMA.16816.F32 R68, R4.reuse, R10, R80 ;  /* 0x0000000a0444723c */ /* 0x050fe20000001850 */
        /* <DEDUP_REMOVED lines=8> */
[----:B------:R-:W-:Y:S01]  /*4ec0*/  HMMA.16816.F32 R136, R4, R20, R136 ;  /* 0x000000140488723c */ /* 0x000fe20000001888 */
[----:B------:R-:W2:Y:S01]  /*4ed0*/  LDSM.16.MT88.4 R24, [R227+0x2100] ;  /* 0x00210000e318783b */ /* 0x000ea20000004200 */
[----:B------:R-:W-:Y:S01]  /*4ee0*/  IMAD.MOV.U32 R81, RZ, RZ, R183 ;  /* 0x000000ffff517224 */ /* 0x000fe200078e00b7 */
[----:B------:R-:W-:Y:S01]  /*4ef0*/  MOV R183, R84 ;  /* 0x0000005400b77202 */ /* 0x000fe20000000f00 */
[----:B------:R-:W-:-:S02]  /*4f00*/  IMAD.MOV.U32 R80, RZ, RZ, R196 ;  /* 0x000000ffff507224 */ /* 0x000fc400078e00c4 */
[----:B------:R-:W-:Y:S02]  /*4f10*/  IMAD.MOV.U32 R196, RZ, RZ, R85 ;  /* 0x000000ffffc47224 */ /* 0x000fe400078e0055 */
[C---:B------:R-:W-:Y:S01]  /*4f20*/  HMMA.16816.F32 R36, R4.reuse, R22, R60 ;  /* 0x000000160424723c */ /* 0x040fe2000000183c */
[----:B------:R-:W3:Y:S07]  /*4f30*/  LDSM.16.MT88.4 R20, [R224+0x5100] ;  /* 0x00510000e014783b */ /* 0x000eee0000004200 */
[C---:B------:R-:W-:Y:S01]  /*4f40*/  HMMA.16816.F32 R60, R4.reuse, R8, R76 ;  /* 0x00000008043c723c */ /* 0x040fe2000000184c */
[----:B------:R-:W4:Y:S07]  /*4f50*/  LDSM.16.MT88.4 R8, [R228+0x5100] ;  /* 0x00510000e408783b */ /* 0x000f2e0000004200 */
[C---:B-1----:R-:W-:Y:S08]  /*4f60*/  HMMA.16816.F32 R108, R4.reuse, R16, R108 ;  /* 0x00000010046c723c */ /* 0x042ff0000000186c */
[C---:B------:R-:W-:Y:S01]  /*4f70*/  HMMA.16816.F32 R116, R4.reuse, R18, R116 ;  /* 0x000000120474723c */ /* 0x040fe20000001874 */
[----:B------:R-:W-:Y:S07]  /*4f80*/  LDSM.16.MT88.4 R16, [R224+0x8100] ;  /* 0x00810000e010783b */ /* 0x000fee0000004200 */
[C---:B--2---:R-:W-:Y:S07]  /*4f90*/  HMMA.16816.F32 R76, R4.reuse, R24, R168 ;  /* 0x00000018044c723c */ /* 0x044fee00000018a8 */
[----:B------:R-:W-:Y:S01]  /*4fa0*/  MOV R25, R87 ;  /* 0x0000005700197202 */ /* 0x000fe20000000f00 */
[----:B------:R-:W-:Y:S01]  /*4fb0*/  IMAD.MOV.U32 R168, RZ, RZ, R92 ;  /* 0x000000ffffa87224 */ /* 0x000fe200078e005c */
[----:B------:R-:W-:Y:S01]  /*4fc0*/  HMMA.16816.F32 R84, R4, R26, R140 ;  /* 0x0000001a0454723c */ /* 0x000fe2000000188c */
[----:B------:R-:W-:Y:S01]  /*4fd0*/  IMAD.MOV.U32 R169, RZ, RZ, R93 ;  /* 0x000000ffffa97224 */ /* 0x000fe200078e005d */
[----:B------:R-:W-:Y:S01]  /*4fe0*/  MOV R170, R94 ;  /* 0x0000005e00aa7202 */ /* 0x000fe20000000f00 */
[----:B------:R-:W-:-:S04]  /*4ff0*/  IMAD.MOV.U32 R171, RZ, RZ, R95 ;  /* 0x000000ffffab7224 */ /* 0x000fc800078e005f */
[----:B------:R-:W-:Y:S01]  /*5000*/  IMAD.MOV.U32 R140, RZ, RZ, R100 ;  /* 0x000000ffff8c7224 */ /* 0x000fe200078e0064 */
[----:B---3--:R-:W-:Y:S01]  /*5010*/  HMMA.16816.F32 R92, R4, R20, R124 ;  /* 0x00000014045c723c */ /* 0x008fe2000000187c */
[----:B------:R-:W-:Y:S01]  /*5020*/  MOV R142, R170 ;  /* 0x000000aa008e7202 */ /* 0x000fe20000000f00 */
[----:B------:R-:W-:-:S03]  /*5030*/  IMAD.MOV.U32 R143, RZ, RZ, R171 ;  /* 0x000000ffff8f7224 */ /* 0x000fc600078e00ab */
[----:B------:R-:W-:Y:S01]  /*5040*/  MOV R141, R142 ;  /* 0x0000008e008d7202 */ /* 0x000fe20000000f00 */
[----:B------:R-:W-:Y:S02]  /*5050*/  IMAD.MOV.U32 R142, RZ, RZ, R74 ;  /* 0x000000ffff8e7224 */ /* 0x000fe400078e004a */
[C---:B------:R-:W-:Y:S01]  /*5060*/  HMMA.16816.F32 R100, R4.reuse, R22, R112 ;  /* 0x000000160464723c */ /* 0x040fe20000001870 */
[----:B------:R-:W1:Y:S01]  /*5070*/  LDSM.16.MT88.4 R20, [R227+0x5100] ;  /* 0x00510000e314783b */ /* 0x000e620000004200 */
[----:B------:R-:W-:Y:S02]  /*5080*/  IMAD.MOV.U32 R74, RZ, RZ, R13 ;  /* 0x000000ffff4a7224 */ /* 0x000fe400078e000d */
[----:B------:R2:W-:Y:S04]  /*5090*/  MUFU.EX2 R13, R2 ;  /* 0x00000002000d7308 */ /* 0x0005e80000000800 */
[C---:B----4-:R-:W-:Y:S08]  /*50a0*/  HMMA.16816.F32 R120, R4.reuse, R8, R120 ;  /* 0x000000080478723c */ /* 0x050ff00000001878 */
[----:B------:R-:W-:Y:S01]  /*50b0*/  HMMA.16816.F32 R112, R4, R10, R96 ;  /* 0x0000000a0470723c */ /* 0x000fe20000001860 */
[----:B------:R-:W3:Y:S01]  /*50c0*/  LDSM.16.MT88.4 R8, [R225+0x8100] ;  /* 0x00810000e108783b */ /* 0x000ee20000004200 */
[----:B--2---:R-:W-:Y:S01]  /*50d0*/  FFMA.FTZ R2, R143, c[0x0][0x2d0], -R12 ;  /* 0x0000b4008f027a23 */ /* 0x004fe2000001080c */
[----:B------:R-:W-:-:S04]  /*50e0*/  MOV R143, R14 ;  /* 0x0000000e008f7202 */ /* 0x000fc80000000f00 */
[----:B------:R-:W-:Y:S01]  /*50f0*/  IMAD.MOV.U32 R98, RZ, RZ, R168 ;  /* 0x000000ffff627224 */ /* 0x000fe200078e00a8 */
[----:B------:R-:W2:Y:S01]  /*5100*/  MUFU.EX2 R14, R2 ;  /* 0x00000002000e7308 */ /* 0x000ea20000000800 */
[----:B------:R-:W-:Y:S01]  /*5110*/  IMAD.MOV.U32 R97, RZ, RZ, R169 ;  /* 0x000000ffff617224 */ /* 0x000fe200078e00a9 */
[----:B------:R-:W-:Y:S01]  /*5120*/  MOV R99, R25 ;  /* 0x0000001900637202 */ /* 0x000fe20000000f00 */
[----:B------:R-:W-:Y:S01]  /*5130*/  IMAD.MOV.U32 R96, RZ, RZ, R172 ;  /* 0x000000ffff607224 */ /* 0x000fe200078e00ac */
[----:B------:R-:W4:Y:S01]  /*5140*/  LDSM.16.MT88.4 R24, [R228+0x8100] ;  /* 0x00810000e418783b */ /* 0x000f220000004200 */
[C---:B-1----:R-:W-:Y:S08]  /*5150*/  HMMA.16816.F32 R124, R4.reuse, R20, R144 ;  /* 0x00000014047c723c */ /* 0x042ff00000001890 */
[C---:B------:R-:W-:Y:S07]  /*5160*/  HMMA.16816.F32 R20, R4.reuse, R22, R128 ;  /* 0x000000160414723c */ /* 0x040fee0000001880 */
[----:B------:R-:W-:Y:S01]  /*5170*/  MOV R129, R173 ;  /* 0x000000ad00817202 */ /* 0x000fe20000000f00 */
[----:B------:R-:W-:Y:S01]  /*5180*/  IMAD.MOV.U32 R130, RZ, RZ, R174 ;  /* 0x000000ffff827224 */ /* 0x000fe200078e00ae */
[----:B---3--:R-:W-:Y:S01]  /*5190*/  HMMA.16816.F32 R168, R4, R8, R64 ;  /* 0x0000000804a8723c */ /* 0x008fe20000001840 */
[----:B------:R-:W-:Y:S01]  /*51a0*/  IMAD.MOV.U32 R131, RZ, RZ, R175 ;  /* 0x000000ffff837224 */ /* 0x000fe200078e00af */
[----:B--2---:R-:W-:Y:S01]  /*51b0*/  F2FP.PACK_AB R128, R14, R13 ;  /* 0x0000000d0e80723e */ /* 0x004fe200000000ff */
[----:B------:R-:W-:Y:S01]  /*51c0*/  FFMA.FTZ R2, R129, c[0x0][0x2d0], -R12 ;  /* 0x0000b40081027a23 */ /* 0x000fe2000001080c */
[----:B------:R-:W-:Y:S01]  /*51d0*/  LDSM.16.MT88.4 R64, [R228+0x2900] ;  /* 0x00290000e440783b */ /* 0x000fe20000004200 */
[----:B------:R-:W-:-:S02]  /*51e0*/  IMAD.MOV.U32 R129, RZ, RZ, R15 ;  /* 0x000000ffff817224 */ /* 0x000fc400078e000f */
[----:B------:R1:W-:Y:S01]  /*51f0*/  MUFU.EX2 R15, R2 ;  /* 0x00000002000f7308 */ /* 0x0003e20000000800 */
[C---:B------:R-:W-:Y:S01]  /*5200*/  HMMA.16816.F32 R172, R4.reuse, R10, R56 ;  /* 0x0000000a04ac723c */ /* 0x040fe20000001838 */
[----:B------:R-:W2:Y:S04]  /*5210*/  LDSM.16.MT88.4 R8, [R227+0x8100] ;  /* 0x00810000e308783b */ /* 0x000ea80000004200 */
[----:B------:R-:W-:Y:S03]  /*5220*/  LDSM.16.MT88.4 R56, [R225+0x2900] ;  /* 0x00290000e138783b */ /* 0x000fe60000004200 */
[----:B------:R-:W-:Y:S01]  /*5230*/  HMMA.16816.F32 R144, R4, R16, R104 ;  /* 0x000000100490723c */ /* 0x000fe20000001868 */
[----:B------:R-:W-:Y:S01]  /*5240*/  LDSM.16.MT88.4 R104, [R227+0x5900] ;  /* 0x00590000e368783b */ /* 0x000fe20000004200 */
[----:B-1----:R-:W-:-:S06]  /*5250*/  FFMA.FTZ R2, R130, c[0x0][0x2d0], -R12 ;  /* 0x0000b40082027a23 */ /* 0x002fcc000001080c */
[C---:B------:R-:W-:Y:S01]  /*5260*/  HMMA.16816.F32 R16, R4.reuse, R18, R88 ;  /* 0x000000120410723c */ /* 0x040fe20000001858 */
[----:B------:R-:W-:Y:S01]  /*5270*/  IMAD.MOV.U32 R130, RZ, RZ, R96 ;  /* 0x000000ffff827224 */ /* 0x000fe200078e0060 */
[----:B------:R-:W-:Y:S01]  /*5280*/  MOV R96, R97 ;  /* 0x0000006100607202 */ /* 0x000fe20000000f00 */
[----:B------:R1:W3:Y:S01]  /*5290*/  MUFU.EX2 R12, R2 ;  /* 0x00000002000c7308 */ /* 0x0002e20000000800 */
[----:B------:R-:W-:Y:S01]  /*52a0*/  IMAD.MOV.U32 R97, RZ, RZ, R98 ;  /* 0x000000ffff617224 */ /* 0x000fe200078e0062 */
[----:B------:R-:W-:Y:S01]  /*52b0*/  LDSM.16.MT88.4 R88, [R225+0x5900] ;  /* 0x00590000e158783b */ /* 0x000fe20000004200 */
[----:B------:R-:W-:Y:S01]  /*52c0*/  IMAD.MOV.U32 R98, RZ, RZ, R99 ;  /* 0x000000ffff627224 */ /* 0x000fe200078e0063 */
[----:B------:R-:W-:Y:S01]  /*52d0*/  MOV R99, R140 ;  /* 0x0000008c00637202 */ /* 0x000fe20000000f00 */
[C---:B----4-:R-:W-:Y:S07]  /*52e0*/  HMMA.16816.F32 R40, R4.reuse, R24, R40 ;  /* 0x000000180428723c */ /* 0x050fee0000001828 */
[----:B------:R-:W-:Y:S01]  /*52f0*/  IMAD.MOV.U32 R25, RZ, RZ, R96 ;  /* 0x000000ffff197224 */ /* 0x000fe200078e0060 */
[----:B------:R-:W-:Y:S01]  /*5300*/  HMMA.16816.F32 R48, R4, R26, R48 ;  /* 0x0000001a0430723c */ /* 0x000fe20000001830 */
[----:B------:R-:W-:-:S02]  /*5310*/  IMAD.MOV.U32 R24, RZ, RZ, R97 ;  /* 0x000000ffff187224 */ /* 0x000fc400078e0061 */
[----:B-1----:R-:W-:-:S04]  /*5320*/  FFMA.FTZ R2, R141, c[0x0][0x2d0], -R0 ;  /* 0x0000b4008d027a23 */ /* 0x002fc80000010800 */
[----:B------:R-:W-:Y:S01]  /*5330*/  MOV R27, R98 ;  /* 0x00000062001b7202 */ /* 0x000fe20000000f00 */
[----:B------:R-:W-:Y:S01]  /*5340*/  IMAD.MOV.U32 R26, RZ, RZ, R99 ;  /* 0x000000ffff1a7224 */ /* 0x000fe200078e0063 */
[C---:B--2---:R-:W-:Y:S01]  /*5350*/  HMMA.16816.F32 R32, R4.reuse, R8, R32 ;  /* 0x000000080420723c */ /* 0x044fe20000001820 */
[----:B------:R1:W-:Y:S01]  /*5360*/  MUFU.EX2 R8, R2 ;  /* 0x0000000200087308 */ /* 0x0003e20000000800 */
[----:B------:R-:W-:Y:S06]  /*5370*/  LDSM.16.MT88.4 R96, [R228+0x5900] ;  /* 0x00590000e460783b */ /* 0x000fec0000004200 */
[----:B------:R-:W-:Y:S07]  /*5380*/  HMMA.16816.F32 R28, R4, R10, R28 ;  /* 0x0000000a041c723c */ /* 0x000fee000000181c */
[----:B------:R-:W-:Y:S01]  /*5390*/  FADD.FTZ R6, R131, R130 ;  /* 0x0000008283067221 */ /* 0x000fe20000010000 */
[----:B---3--:R-:W-:Y:S01]  /*53a0*/  F2FP.PACK_AB R130, R12, R15 ;  /* 0x0000000f0c82723e */ /* 0x008fe200000000ff */
[----:B-1----:R-:W-:Y:S01]  /*53b0*/  FFMA.FTZ R2, R142, c[0x0][0x2d0], -R0 ;  /* 0x0000b4008e027a23 */ /* 0x002fe20000010800 */
[----:B------:R-:W-:Y:S01]  /*53c0*/  MOV R7, R72 ;  /* 0x0000004800077202 */ /* 0x000fe20000000f00 */
[----:B------:R-:W-:Y:S01]  /*53d0*/  IMAD.MOV.U32 R11, RZ, RZ, R80 ;  /* 0x000000ffff0b7224 */ /* 0x000fe200078e0050 */
[----:B------:R-:W-:Y:S01]  /*53e0*/  MOV R4, R81 ;  /* 0x0000005100047202 */ /* 0x000fe20000000f00 */
[----:B------:R1:W2:Y:S01]  /*53f0*/  MUFU.EX2 R9, R2 ;  /* 0x0000000200097308 */ /* 0x0002a20000000800 */
[----:B------:R-:W-:-:S02]  /*5400*/  IMAD.MOV.U32 R10, RZ, RZ, R82 ;  /* 0x000000ffff0a7224 */ /* 0x000fc400078e0052 */
[----:B------:R-:W-:Y:S02]  /*5410*/  IMAD.MOV.U32 R5, RZ, RZ, R83 ;  /* 0x000000ffff057224 */ /* 0x000fe400078e0053 */
[----:B------:R-:W-:Y:S01]  /*5420*/  LDSM.16.MT88.4 R80, [R224+0x5900] ;  /* 0x00590000e050783b */ /* 0x000fe20000004200 */
[----:B-1----:R-:W-:-:S03]  /*5430*/  FFMA.FTZ R2, R143, c[0x0][0x2d0], -R0 ;  /* 0x0000b4008f027a23 */ /* 0x002fc60000010800 */
[----:B------:R-:W1:Y:S01]  /*5440*/  LDSM.16.MT88.4 R140, [R224+0x2900] ;  /* 0x00290000e08c783b */ /* 0x000e620000004200 */
[----:B------:R-:W-:Y:S01]  /*5450*/  FFMA.FTZ R0, R129, c[0x0][0x2d0], -R0 ;  /* 0x0000b40081007a23 */ /* 0x000fe20000010800 */
[----:B--2---:R-:W-:Y:S01]  /*5460*/  F2FP.PACK_AB R129, R9, R8 ;  /* 0x000000080981723e */ /* 0x004fe200000000ff */
[----:B------:R-:W-:Y:S08]  /*5470*/  MUFU.EX2 R2, R2 ;  /* 0x0000000200027308 */ /* 0x000ff00000000800 */
[----:B------:R-:W2:Y:S02]  /*5480*/  MUFU.EX2 R0, R0 ;  /* 0x0000000000007308 */ /* 0x000ea40000000800 */
[----:B--2---:R-:W-:-:S07]  /*5490*/  F2FP.PACK_AB R131, R0, R2 ;  /* 0x000000020083723e */ /* 0x004fce00000000ff */
[C---:B------:R-:W-:Y:S08]  /*54a0*/  HMMA.16816.F32 R60, R128.reuse, R64, R60 ;  /* 0x00000040803c723c */ /* 0x040ff0000000183c */
[C---:B-1----:R-:W-:Y:S08]  /*54b0*/  HMMA.16816.F32 R136, R128.reuse, R140, R136 ;  /* 0x0000008c8088723c */ /* 0x042ff00000001888 */
[C---:B------:R-:W-:Y:S07]  /*54c0*/  HMMA.16816.F32 R140, R128.reuse, R142, R36 ;  /* 0x0000008e808c723c */ /* 0x040fee0000001824 */
[----:B------:R-:W-:Y:S01]  /*54d0*/  IMAD.MOV.U32 R37, RZ, RZ, R73 ;  /* 0x000000ffff257224 */ /* 0x000fe200078e0049 */
[----:B------:R-:W-:Y:S01]  /*54e0*/  MOV R39, R75 ;  /* 0x0000004b00277202 */ /* 0x000fe20000000f00 */
[----:B------:R-:W-:Y:S01]  /*54f0*/  IMAD.MOV.U32 R38, RZ, RZ, R74 ;  /* 0x000000ffff267224 */ /* 0x000fe200078e004a */
[----:B------:R-:W-:Y:S01]  /*5500*/  HMMA.16816.F32 R64, R128, R66, R68 ;  /* 0x000000428040723c */ /* 0x000fe20000001844 */
[----:B------:R-:W1:Y:S01]  /*5510*/  LDSM.16.MT88.4 R72, [R227+0x2900] ;  /* 0x00290000e348783b */ /* 0x000e620000004200 */
        /* <DEDUP_REMOVED lines=9> */
[----:B------:R-:W-:Y:S01]  /*55b0*/  HMMA.16816.F32 R56, R128, R58, R44 ;  /* 0x0000003a8038723c */ /* 0x000fe2000000182c */
        /* <DEDUP_REMOVED lines=23> */
[----:B------:R-:W-:Y:S01]  /*5730*/  FADD.FTZ R4, R150, R4 ;  /* 0x0000000496047221 */ /* 0x000fe20000010000 */
[----:B------:R-:W-:Y:S01]  /*5740*/  LDSM.16.MT88.4 R120, [R225+0x8900] ;  /* 0x00890000e178783b */ /* 0x000fe20000004200 */
        /* <DEDUP_REMOVED lines=20> */
[----:B------:R-:W-:-:S05]  /*5890*/  FADD.FTZ R0, R0, R2 ;  /* 0x0000000200007221 */ /* 0x000fca0000010000 */
[C---:B------:R-:W-:Y:S01]  /*58a0*/  HMMA.16816.F32 R100, R128.reuse, R104, R124 ;  /* 0x000000688064723c */ /* 0x040fe2000000187c */
[----:B------:R-:W2:Y:S04]  /*58b0*/  LDSM.16.MT88.4 R124, [R228+0x8900] ;  /* 0x00890000e47c783b */ /* 0x000ea80000004200 */
[----:B------:R-:W-:Y:S03]  /*58c0*/  STL [R1+0x4], R0 ;  /* 0x0000040001007387 */ /* 0x000fe60000100800 */
[C---:B------:R-:W-:Y:S01]  /*58d0*/  HMMA.16816.F32 R88, R128.reuse, R90, R116 ;  /* 0x0000005a8058723c */ /* 0x040fe20000001874 */
[----:B------:R-:W-:Y:S07]  /*58e0*/  STL [R1], R4 ;  /* 0x0000000401007387 */ /* 0x000fee0000100800 */
[C---:B-1----:R-:W-:Y:S08]  /*58f0*/  HMMA.16816.F32 R108, R128.reuse, R112, R144 ;  /* 0x00000070806c723c */ /* 0x042ff00000001890 */
[C---:B------:R-:W-:Y:S01]  /*5900*/  HMMA.16816.F32 R112, R128.reuse, R114, R16 ;  /* 0x000000728070723c */ /* 0x040fe20000001810 */
[----:B------:R-:W1:Y:S07]  /*5910*/  LDSM.16.MT88.4 R16, [R227+0x8900] ;  /* 0x00890000e310783b */ /* 0x000e6e0000004200 */
[C---:B------:R-:W-:Y:S08]  /*5920*/  HMMA.16816.F32 R116, R128.reuse, R120, R168 ;  /* 0x000000788074723c */ /* 0x040ff000000018a8 */
[C---:B------:R-:W-:Y:S08]  /*5930*/  HMMA.16816.F32 R104, R128.reuse, R106, R20 ;  /* 0x0000006a8068723c */ /* 0x040ff00000001814 */
[C---:B--2---:R-:W-:Y:S08]  /*5940*/  HMMA.16816.F32 R144, R128.reuse, R124, R40 ;  /* 0x0000007c8090723c */ /* 0x044ff00000001828 */
[C---:B------:R-:W-:Y:S08]  /*5950*/  HMMA.16816.F32 R120, R128.reuse, R122, R172 ;  /* 0x0000007a8078723c */ /* 0x040ff000000018ac */
[C---:B------:R-:W-:Y:S08]  /*5960*/  HMMA.16816.F32 R124, R128.reuse, R126, R48 ;  /* 0x0000007e807c723c */ /* 0x040ff00000001830 */
[C---:B-1----:R-:W-:Y:S08]  /*5970*/  HMMA.16816.F32 R148, R128.reuse, R16, R32 ;  /* 0x000000108094723c */ /* 0x042ff00000001820 */
[----:B------:R-:W-:Y:S01]  /*5980*/  HMMA.16816.F32 R128, R128, R18, R28 ;  /* 0x000000128080723c */ /* 0x000fe2000000181c */
[----:B------:R-:W-:Y:S08]  /*5990*/  @!P0 BRA `(.L_x_2457) ;  /* 0x000036e000008947 */ /* 0x000ff00003800000 */
[----:B------:R-:W2:Y:S01]  /*59a0*/  LDL.LU.64 R24, [R1+0x20] ;  /* 0x0000200001187983 */ /* 0x000ea20000300a00 */
        /* <DEDUP_REMOVED lines=8> */
.L_x_2458:
[----:B-1----:R-:W2:Y:S01]  /*5a30*/  LDL.64 R2, [R1+0x8] ;  /* 0x0000080001027983 */ /* 0x002ea20000100a00 */
[----:B------:R-:W-:Y:S04]  /*5a40*/  DEPBAR.LE SB0, 0x0 ;  /* 0x000080000000791a */ /* 0x000fe80000000000 */
[----:B------:R-:W-:Y:S01]  /*5a50*/  USHF.R.S32.HI UR12, URZ, 0x1f, UR14 ;  /* 0x0000001f3f0c7899 */ /* 0x000fe2000801140e */
[----:B------:R-:W-:Y:S01]  /*5a60*/  BAR.SYNC.DEFER_BLOCKING 0x0 ;  /* 0x0000000000007b1d */ /* 0x000fe20000010000 */
[----:B------:R-:W-:Y:S02]  /*5a70*/  UIMAD.WIDE.U32 UR18, UR14, UR6, URZ ;  /* 0x000000060e1272a5 */ /* 0x000fe4000f8e003f */
[----:B------:R-:W-:Y:S02]  /*5a80*/  UIMAD UR12, UR12, UR6, URZ ;  /* 0x000000060c0c72a4 */ /* 0x000fe4000f8e023f */
[----:B------:R-:W-:Y:S02]  /*5a90*/  UISETP.GT.AND UP0, UPT, UR14, UR8, UPT ;  /* 0x000000080e00728c */ /* 0x000fe4000bf04270 */
[----:B------:R-:W-:Y:S02]  /*5aa0*/  UIMAD UR12, UR14, UR7, UR12 ;  /* 0x000000070e0c72a4 */ /* 0x000fe4000f8e020c */
[----:B------:R-:W-:Y:S02]  /*5ab0*/  UIADD3 UR14, UR14, -0x1, URZ ;  /* 0xffffffff0e0e7890 */ /* 0x000fe4000fffe03f */
[----:B------:R-:W-:Y:S04]  /*5ac0*/  UIADD3 UR12, UR19, UR12, URZ ;  /* 0x0000000c130c7290 */ /* 0x000fe8000fffe03f */
[----:B------:R-:W-:Y:S02]  /*5ad0*/  UIMAD UR12, UR12, 0x60, URZ ;  /* 0x000000600c0c78a4 */ /* 0x000fe4000f8e023f */
[----:B------:R-:W-:Y:S01]  /*5ae0*/  @UP0 USHF.L.U64.HI UR15, UR4, 0x6, UR5 ;  /* 0x00000006040f0899 */ /* 0x000fe20008010205 */
[----:B------:R-:W1:Y:S08]  /*5af0*/  LDSM.16.M88.4 R8, [R135+0xc100] ;  /* 0x00c100008708783b */ /* 0x000e700000000200 */
[----:B------:R-:W3:Y:S08]  /*5b00*/  LDSM.16.M88.4 R16, [R135+0xc900] ;  /* 0x00c900008710783b */ /* 0x000ef00000000200 */
[----:B------:R-:W4:Y:S08]  /*5b10*/  LDSM.16.M88.4 R24, [R135+0xd100] ;  /* 0x00d100008718783b */ /* 0x000f300000000200 */
[----:B------:R-:W5:Y:S08]  /*5b20*/  LDSM.16.M88.4 R32, [R135+0xd900] ;  /* 0x00d900008720783b */ /* 0x000f700000000200 */
        /* <DEDUP_REMOVED lines=12> */
[----:B------:R-:W4:Y:S01]  /*5bf0*/  LDL.64 R250, [R1+0x18] ;  /* 0x0000180001fa7983 */ /* 0x000f220000100a00 */
[C---:B-----5:R-:W-:Y:S08]  /*5c00*/  HMMA.16816.F32 R28, R152.reuse, R32, RZ ;  /* 0x00000020981c723c */ /* 0x060ff000000018ff */
        /* <DEDUP_REMOVED lines=58> */
[----:B-----5:R-:W2:Y:S08]  /*5fb0*/  LDSM.16.M88.4 R180, [R229+0xc100] ;  /* 0x00c10000e5b4783b */ /* 0x020eb00000000200 */
[----:B------:R-:W0:Y:S08]  /*5fc0*/  LDGDEPBAR ;  /* 0x00000000000079af */ /* 0x000e300000000000 */
[----:B------:R-:W3:Y:S08]  /*5fd0*/  LDSM.16.M88.4 R172, [R229+0xe100] ;  /* 0x00e10000e5ac783b */ /* 0x000ef00000000200 */
[----:B------:R-:W-:Y:S01]  /*5fe0*/  LDSM.16.M88.4 R196, [R240] ;  /* 0x00000000f0c4783b */ /* 0x000fe20000000200 */
[C---:B--2---:R-:W-:Y:S08]  /*5ff0*/  HMMA.16816.F32 R4, R176.reuse, R180, R4 ;  /* 0x000000b4b004723c */ /* 0x044ff00000001804 */
[C---:B------:R-:W-:Y:S01]  /*6000*/  HMMA.16816.F32 R8, R176.reuse, R182, R8 ;  /* 0x000000b6b008723c */ /* 0x040fe20000001808 */
[----:B------:R-:W2:Y:S07]  /*6010*/  LDSM.16.M88.4 R180, [R229+0xe900] ;  /* 0x00e90000e5b4783b */ /* 0x000eae0000000200 */
[C---:B------:R-:W-:Y:S08]  /*6020*/  HMMA.16816.F32 R12, R176.reuse, R160, R12 ;  /* 0x000000a0b00c723c */ /* 0x040ff0000000180c */
[C---:B------:R-:W-:Y:S01]  /*6030*/  HMMA.16816.F32 R16, R176.reuse, R162, R16 ;  /* 0x000000a2b010723c */ /* 0x040fe20000001810 */
[----:B------:R-:W5:Y:S07]  /*6040*/  LDSM.16.M88.4 R160, [R226] ;  /* 0x00000000e2a0783b */ /* 0x000f6e0000000200 */
[C---:B------:R-:W-:Y:S08]  /*6050*/  HMMA.16816.F32 R20, R176.reuse, R164, R20 ;  /* 0x000000a4b014723c */ /* 0x040ff00000001814 */
[C---:B------:R-:W-:Y:S01]  /*6060*/  HMMA.16816.F32 R24, R176.reuse, R166, R24 ;  /* 0x000000a6b018723c */ /* 0x040fe20000001818 */
[----:B------:R-:W1:Y:S07]  /*6070*/  LDSM.16.M88.4 R164, [R226+0x800] ;  /* 0x00080000e2a4783b */ /* 0x000e6e0000000200 */
[C---:B------:R-:W-:Y:S08]  /*6080*/  HMMA.16816.F32 R28, R176.reuse, R168, R28 ;  /* 0x000000a8b01c723c */ /* 0x040ff0000000181c */
[C---:B------:R-:W-:Y:S01]  /*6090*/  HMMA.16816.F32 R32, R176.reuse, R170, R32 ;  /* 0x000000aab020723c */ /* 0x040fe20000001820 */
[----:B------:R-:W1:Y:S07]  /*60a0*/  LDSM.16.M88.4 R168, [R226+0x1000] ;  /* 0x00100000e2a8783b */ /* 0x000e6e0000000200 */
[C---:B---3--:R-:W-:Y:S08]  /*60b0*/  HMMA.16816.F32 R36, R176.reuse, R172, R36 ;  /* 0x000000acb024723c */ /* 0x048ff00000001824 */
[C---:B------:R-:W-:Y:S01]  /*60c0*/  HMMA.16816.F32 R40, R176.reuse, R174, R40 ;  /* 0x000000aeb028723c */ /* 0x040fe20000001828 */
[----:B------:R-:W3:Y:S07]  /*60d0*/  LDSM.16.M88.4 R172, [R226+0x1800] ;  /* 0x00180000e2ac783b */ /* 0x000eee0000000200 */
[C---:B--2---:R-:W-:Y:S08]  /*60e0*/  HMMA.16816.F32 R44, R176.reuse, R180, R44 ;  /* 0x000000b4b02c723c */ /* 0x044ff0000000182c */
[----:B------:R-:W-:Y:S01]  /*60f0*/  HMMA.16816.F32 R48, R176, R182, R48 ;  /* 0x000000b6b030723c */ /* 0x000fe20000001830 */
[----:B------:R-:W2:Y:S07]  /*6100*/  LDSM.16.M88.4 R180, [R226+0x2000] ;  /* 0x00200000e2b4783b */ /* 0x000eae0000000200 */
[C---:B-----5:R-:W-:Y:S08]  /*6110*/  HMMA.16816.F32 R4, R184.reuse, R160, R4 ;  /* 0x000000a0b804723c */ /* 0x060ff00000001804 */
[C---:B------:R-:W-:Y:S01]  /*6120*/  HMMA.16816.F32 R8, R184.reuse, R162, R8 ;  /* 0x000000a2b808723c */ /* 0x040fe20000001808 */
[----:B------:R-:W5:Y:S07]  /*6130*/  LDSM.16.M88.4 R160, [R226+0x2800] ;  /* 0x00280000e2a0783b */ /* 0x000f6e0000000200 */
[C---:B-1----:R-:W-:Y:S08]  /*6140*/  HMMA.16816.F32 R12, R184.reuse, R164, R12 ;  /* 0x000000a4b80c723c */ /* 0x042ff0000000180c */
        /* <DEDUP_REMOVED lines=9> */
[C---:B------:R-:W-:Y:S01]  /*61e0*/  HMMA.16816.F32 R40, R184.reuse, R182, R40 ;  /* 0x000000b6b828723c */ /* 0x040fe20000001828 */
[----:B------:R-:W2:Y:S07]  /*61f0*/  LDSM.16.M88.4 R180, [R135+0x10900] ;  /* 0x0109000087b4783b */ /* 0x000eae0000000200 */
[C---:B-----5:R-:W-:Y:S08]  /*6200*/  HMMA.16816.F32 R44, R184.reuse, R160, R44 ;  /* 0x000000a0b82c723c */ /* 0x060ff0000000182c */
[----:B------:R-:W-:Y:S01]  /*6210*/  HMMA.16816.F32 R48, R184, R162, R48 ;  /* 0x000000a2b830723c */ /* 0x000fe20000001830 */
[----:B------:R-:W5:Y:S07]  /*6220*/  LDSM.16.M88.4 R160, [R135+0x11100] ;  /* 0x0111000087a0783b */ /* 0x000f6e0000000200 */
[C---:B-1----:R-:W-:Y:S08]  /*6230*/  HMMA.16816.F32 R4, R188.reuse, R164, R4 ;  /* 0x000000a4bc04723c */ /* 0x042ff00000001804 */
        /* <DEDUP_REMOVED lines=8> */
[C---:B--2---:R-:W-:Y:S08]  /*62c0*/  HMMA.16816.F32 R28, R188.reuse, R180, R28 ;  /* 0x000000b4bc1c723c */ /* 0x044ff0000000181c */
[C---:B------:R-:W-:Y:S01]  /*62d0*/  HMMA.16816.F32 R32, R188.reuse, R182, R32 ;  /* 0x000000b6bc20723c */ /* 0x040fe20000001820 */
[----:B------:R-:W2:Y:S07]  /*62e0*/  LDSM.16.M88.4 R180, [R239] ;  /* 0x00000000efb4783b */ /* 0x000eae0000000200 */
[C---:B-----5:R-:W-:Y:S08]  /*62f0*/  HMMA.16816.F32 R36, R188.reuse, R160, R36 ;  /* 0x000000a0bc24723c */ /* 0x060ff00000001824 */
[C---:B------:R-:W-:Y:S01]  /*6300*/  HMMA.16816.F32 R40, R188.reuse, R162, R40 ;  /* 0x000000a2bc28723c */ /* 0x040fe20000001828 */
[----:B------:R-:W5:Y:S07]  /*6310*/  LDSM.16.M88.4 R160, [R238] ;  /* 0x00000000eea0783b */ /* 0x000f6e0000000200 */
[C---:B-1----:R-:W-:Y:S08]  /*6320*/  HMMA.16816.F32 R44, R188.reuse, R164, R44 ;  /* 0x000000a4bc2c723c */ /* 0x042ff0000000182c */
[----:B------:R-:W-:Y:S01]  /*6330*/  HMMA.16816.F32 R48, R188, R166, R48 ;  /* 0x000000a6bc30723c */ /* 0x000fe20000001830 */
[----:B------:R-:W1:Y:S07]  /*6340*/  LDSM.16.M88.4 R164, [R237] ;  /* 0x00000000eda4783b */ /* 0x000e6e0000000200 */
[C---:B------:R-:W-:Y:S08]  /*6350*/  HMMA.16816.F32 R4, R192.reuse, R168, R4 ;  /* 0x000000a8c004723c */ /* 0x040ff00000001804 */
[C---:B------:R-:W-:Y:S01]  /*6360*/  HMMA.16816.F32 R8, R192.reuse, R170, R8 ;  /* 0x000000aac008723c */ /* 0x040fe20000001808 */
[----:B------:R-:W1:Y:S07]  /*6370*/  LDSM.16.M88.4 R168, [R229+0xf100] ;  /* 0x00f10000e5a8783b */ /* 0x000e6e0000000200 */
[C---:B---3--:R-:W-:Y:S08]  /*6380*/  HMMA.16816.F32 R12, R192.reuse, R172, R12 ;  /* 0x000000acc00c723c */ /* 0x048ff0000000180c */
[C---:B------:R-:W-:Y:S01]  /*6390*/  HMMA.16816.F32 R16, R192.reuse, R174, R16 ;  /* 0x000000aec010723c */ /* 0x040fe20000001810 */
[----:B------:R-:W3:Y:S07]  /*63a0*/  LDSM.16.M88.4 R172, [R229+0xf900] ;  /* 0x00f90000e5ac783b */ /* 0x000eee0000000200 */
[C---:B------:R-:W-:Y:S08]  /*63b0*/  HMMA.16816.F32 R20, R192.reuse, R196, R20 ;  /* 0x000000c4c014723c */ /* 0x040ff00000001814 */
[C---:B------:R-:W-:Y:S01]  /*63c0*/  HMMA.16816.F32 R24, R192.reuse, R198, R24 ;  /* 0x000000c6c018723c */ /* 0x040fe20000001818 */
[----:B------:R-:W-:Y:S07]  /*63d0*/  LDSM.16.M88.4 R196, [R229+0x11900] ;  /* 0x01190000e5c4783b */ /* 0x000fee0000000200 */
[C---:B--2---:R-:W-:Y:S08]  /*63e0*/  HMMA.16816.F32 R28, R192.reuse, R180, R28 ;  /* 0x000000b4c01c723c */ /* 0x044ff0000000181c */
[C---:B------:R-:W-:Y:S01]  /*63f0*/  HMMA.16816.F32 R32, R192.reuse, R182, R32 ;  /* 0x000000b6c020723c */ /* 0x040fe20000001820 */
[----:B------:R-:W2:Y:S07]  /*6400*/  LDSM.16.M88.4 R180, [R229+0x10100] ;  /* 0x01010000e5b4783b */ /* 0x000eae0000000200 */
[C---:B-----5:R-:W-:Y:S08]  /*6410*/  HMMA.16816.F32 R36, R192.reuse, R160, R36 ;  /* 0x000000a0c024723c */ /* 0x060ff00000001824 */
[C---:B------:R-:W-:Y:S01]  /*6420*/  HMMA.16816.F32 R40, R192.reuse, R162, R40 ;  /* 0x000000a2c028723c */ /* 0x040fe20000001828 */
[----:B------:R-:W5:Y:S07]  /*6430*/  LDSM.16.M88.4 R160, [R229+0x10900] ;  /* 0x01090000e5a0783b */ /* 0x000f6e0000000200 */
[C---:B-1----:R-:W-:Y:S08]  /*6440*/  HMMA.16816.F32 R44, R192.reuse, R164, R44 ;  /* 0x000000a4c02c723c */ /* 0x042ff0000000182c */
[----:B------:R-:W-:Y:S01]  /*6450*/  HMMA.16816.F32 R48, R192, R166, R48 ;  /* 0x000000a6c030723c */ /* 0x000fe20000001830 */
        /* <DEDUP_REMOVED lines=18> */
[----:B------:R-:W-:Y:S07]  /*6580*/  LDSM.16.M88.4 R196, [R135+0x12100] ;  /* 0x0121000087c4783b */ /* 0x000fee0000000200 */
        /* <DEDUP_REMOVED lines=8> */
[----:B------:R-:W-:Y:S07]  /*6610*/  LDSM.16.M88.4 R180, [R135+0x13900] ;  /* 0x0139000087b4783b */ /* 0x000fee0000000200 */
[C---:B-----5:R-:W-:Y:S08]  /*6620*/  HMMA.16816.F32 R28, R204.reuse, R160, R28 ;  /* 0x000000a0cc1c723c */ /* 0x060ff0000000181c */
[C---:B------:R-:W-:Y:S01]  /*6630*/  HMMA.16816.F32 R32, R204.reuse, R162, R32 ;  /* 0x000000a2cc20723c */ /* 0x040fe20000001820 */
[----:B------:R-:W2:Y:S07]  /*6640*/  LDSM.16.M88.4 R160, [R135+0x13100] ;  /* 0x0131000087a0783b */ /* 0x000eae0000000200 */
[C---:B-1----:R-:W-:Y:S08]  /*6650*/  HMMA.16816.F32 R36, R204.reuse, R164, R36 ;  /* 0x000000a4cc24723c */ /* 0x042ff00000001824 */
[C---:B------:R-:W-:Y:S01]  /*6660*/  HMMA.16816.F32 R40, R204.reuse, R166, R40 ;  /* 0x000000a6cc28723c */ /* 0x040fe20000001828 */
[----:B------:R-:W1:Y:S07]  /*6670*/  LDSM.16.M88.4 R164, [R135+0x14100] ;  /* 0x0141000087a4783b */ /* 0x000e6e0000000200 */
[C---:B------:R-:W-:Y:S08]  /*6680*/  HMMA.16816.F32 R44, R204.reuse, R168, R44 ;  /* 0x000000a8cc2c723c */ /* 0x040ff0000000182c */
[----:B------:R-:W-:Y:S01]  /*6690*/  HMMA.16816.F32 R48, R204, R170, R48 ;  /* 0x000000aacc30723c */ /* 0x000fe20000001830 */
[----:B------:R-:W5:Y:S07]  /*66a0*/  LDSM.16.M88.4 R168, [R135+0x14900] ;  /* 0x0149000087a8783b */ /* 0x000f6e0000000200 */
[C---:B------:R-:W-:Y:S08]  /*66b0*/  HMMA.16816.F32 R4, R208.reuse, R196, R4 ;  /* 0x000000c4d004723c */ /* 0x040ff00000001804 */
[C---:B------:R-:W-:Y:S01]  /*66c0*/  HMMA.16816.F32 R8, R208.reuse, R198, R8 ;  /* 0x000000c6d008723c */ /* 0x040fe20000001808 */
[----:B------:R-:W-:Y:S07]  /*66d0*/  LDSM.16.M88.4 R196, [R234] ;  /* 0x00000000eac4783b */ /* 0x000fee0000000200 */
[C---:B---3--:R-:W-:Y:S08]  /*66e0*/  HMMA.16816.F32 R12, R208.reuse, R172, R12 ;  /* 0x000000acd00c723c */ /* 0x048ff0000000180c */
[C---:B------:R-:W-:Y:S01]  /*66f0*/  HMMA.16816.F32 R16, R208.reuse, R174, R16 ;  /* 0x000000aed010723c */ /* 0x040fe20000001810 */
[----:B------:R-:W3:Y:S07]  /*6700*/  LDSM.16.M88.4 R172, [R236] ;  /* 0x00000000ecac783b */ /* 0x000eee0000000200 */
[C---:B--2---:R-:W-:Y:S08]  /*6710*/  HMMA.16816.F32 R20, R208.reuse, R160, R20 ;  /* 0x000000a0d014723c */ /* 0x044ff00000001814 */
[C---:B------:R-:W-:Y:S01]  /*6720*/  HMMA.16816.F32 R24, R208.reuse, R162, R24 ;  /* 0x000000a2d018723c */ /* 0x040fe20000001818 */
[----:B------:R-:W2:Y:S07]  /*6730*/  LDSM.16.M88.4 R160, [R235] ;  /* 0x00000000eba0783b */ /* 0x000eae0000000200 */
[C---:B------:R-:W-:Y:S08]  /*6740*/  HMMA.16816.F32 R28, R208.reuse, R180, R28 ;  /* 0x000000b4d01c723c */ /* 0x040ff0000000181c */
[C---:B------:R-:W-:Y:S01]  /*6750*/  HMMA.16816.F32 R32, R208.reuse, R182, R32 ;  /* 0x000000b6d020723c */ /* 0x040fe20000001820 */
[----:B------:R-:W-:Y:S07]  /*6760*/  LDSM.16.M88.4 R180, [R231] ;  /* 0x00000000e7b4783b */ /* 0x000fee0000000200 */
[C---:B-1----:R-:W-:Y:S08]  /*6770*/  HMMA.16816.F32 R36, R208.reuse, R164, R36 ;  /* 0x000000a4d024723c */ /* 0x042ff00000001824 */
[C---:B------:R-:W-:Y:S01]  /*6780*/  HMMA.16816.F32 R40, R208.reuse, R166, R40 ;  /* 0x000000a6d028723c */ /* 0x040fe20000001828 */
[----:B------:R-:W1:Y:S07]  /*6790*/  LDSM.16.M88.4 R164, [R233] ;  /* 0x00000000e9a4783b */ /* 0x000e6e0000000200 */
[C---:B-----5:R-:W-:Y:S08]  /*67a0*/  HMMA.16816.F32 R44, R208.reuse, R168, R44 ;  /* 0x000000a8d02c723c */ /* 0x060ff0000000182c */
[----:B------:R-:W-:Y:S01]  /*67b0*/  HMMA.16816.F32 R48, R208, R170, R48 ;  /* 0x000000aad030723c */ /* 0x000fe20000001830 */
[----:B------:R-:W5:Y:S07]  /*67c0*/  LDSM.16.M88.4 R168, [R232] ;  /* 0x00000000e8a8783b */ /* 0x000f6e0000000200 */
[C---:B---3--:R-:W-:Y:S08]  /*67d0*/  HMMA.16816.F32 R4, R212.reuse, R172, R4 ;  /* 0x000000acd404723c */ /* 0x048ff00000001804 */
        /* <DEDUP_REMOVED lines=11> */
[C---:B-----5:R-:W-:Y:S08]  /*6890*/  HMMA.16816.F32 R36, R212.reuse, R168, R36 ;  /* 0x000000a8d424723c */ /* 0x060ff00000001824 */
[C---:B------:R-:W-:Y:S01]  /*68a0*/  HMMA.16816.F32 R40, R212.reuse, R170, R40 ;  /* 0x000000aad428723c */ /* 0x040fe20000001828 */
[----:B------:R-:W3:Y:S07]  /*68b0*/  LDSM.16.M88.4 R168, [R229+0x13900] ;  /* 0x01390000e5a8783b */ /* 0x000eee0000000200 */
[C---:B------:R-:W-:Y:S08]  /*68c0*/  HMMA.16816.F32 R44, R212.reuse, R180, R44 ;  /* 0x000000b4d42c723c */ /* 0x040ff0000000182c */
[----:B------:R-:W-:Y:S01]  /*68d0*/  HMMA.16816.F32 R48, R212, R182, R48 ;  /* 0x000000b6d430723c */ /* 0x000fe20000001830 */
[----:B------:R-:W5:Y:S07]  /*68e0*/  LDSM.16.M88.4 R180, [R229+0x14100] ;  /* 0x01410000e5b4783b */ /* 0x000f6e0000000200 */
[C---:B--2---:R-:W-:Y:S08]  /*68f0*/  HMMA.16816.F32 R4, R216.reuse, R160, R4 ;  /* 0x000000a0d804723c */ /* 0x044ff00000001804 */
[C---:B------:R-:W-:Y:S01]  /*6900*/  HMMA.16816.F32 R8, R216.reuse, R162, R8 ;  /* 0x000000a2d808723c */ /* 0x040fe20000001808 */
[----:B------:R-:W2:Y:S07]  /*6910*/  LDSM.16.M88.4 R160, [R229+0x14900] ;  /* 0x01490000e5a0783b */ /* 0x000eae0000000200 */
[C---:B------:R-:W-:Y:S08]  /*6920*/  HMMA.16816.F32 R12, R216.reuse, R172, R12 ;  /* 0x000000acd80c723c */ /* 0x040ff0000000180c */
[C---:B------:R-:W-:Y:S01]  /*6930*/  HMMA.16816.F32 R16, R216.reuse, R174, R16 ;  /* 0x000000aed810723c */ /* 0x040fe20000001810 */
[----:B------:R-:W2:Y:S07]  /*6940*/  LDSM.16.M88.4 R172, [R226+0x6800] ;  /* 0x00680000e2ac783b */ /* 0x000eae0000000200 */
[C---:B-1----:R-:W-:Y:S08]  /*6950*/  HMMA.16816.F32 R20, R216.reuse, R164, R20 ;  /* 0x000000a4d814723c */ /* 0x042ff00000001814 */
[C---:B------:R-:W-:Y:S01]  /*6960*/  HMMA.16816.F32 R24, R216.reuse, R166, R24 ;  /* 0x000000a6d818723c */ /* 0x040fe20000001818 */
[----:B------:R-:W1:Y:S07]  /*6970*/  LDSM.16.M88.4 R164, [R226+0x7000] ;  /* 0x00700000e2a4783b */ /* 0x000e6e0000000200 */
[C---:B---3--:R-:W-:Y:S08]  /*6980*/  HMMA.16816.F32 R28, R216.reuse, R168, R28 ;  /* 0x000000a8d81c723c */ /* 0x048ff0000000181c */
[C---:B------:R-:W-:Y:S01]  /*6990*/  HMMA.16816.F32 R32, R216.reuse, R170, R32 ;  /* 0x000000aad820723c */ /* 0x040fe20000001820 */
[----:B------:R-:W-:Y:S07]  /*69a0*/  LDSM.16.M88.4 R168, [R226+0x8000] ;  /* 0x00800000e2a8783b */ /* 0x000fee0000000200 */
[C---:B-----5:R-:W-:Y:S01]  /*69b0*/  HMMA.16816.F32 R36, R216.reuse, R180, R36 ;  /* 0x000000b4d824723c */ /* 0x060fe20000001824 */
[----:B------:R-:W3:Y:S07]  /*69c0*/  LDL.64 R180, [R1+0x10] ;  /* 0x0000100001b47983 */ /* 0x000eee0000100a00 */
[C---:B------:R-:W-:Y:S08]  /*69d0*/  HMMA.16816.F32 R40, R216.reuse, R182, R40 ;  /* 0x000000b6d828723c */ /* 0x040ff00000001828 */
[C---:B--2---:R-:W-:Y:S08]  /*69e0*/  HMMA.16816.F32 R44, R216.reuse, R160, R44 ;  /* 0x000000a0d82c723c */ /* 0x044ff0000000182c */
[----:B------:R-:W-:Y:S01]  /*69f0*/  HMMA.16816.F32 R48, R216, R162, R48 ;  /* 0x000000a2d830723c */ /* 0x000fe20000001830 */
[----:B------:R-:W2:Y:S07]  /*6a00*/  LDSM.16.M88.4 R160, [R226+0x7800] ;  /* 0x00780000e2a0783b */ /* 0x000eae0000000200 */
[C---:B------:R-:W-:Y:S08]  /*6a10*/  HMMA.16816.F32 R4, R220.reuse, R196, R4 ;  /* 0x000000c4dc04723c */ /* 0x040ff00000001804 */
[C---:B------:R-:W-:Y:S08]  /*6a20*/  HMMA.16816.F32 R8, R220.reuse, R198, R8 ;  /* 0x000000c6dc08723c */ /* 0x040ff00000001808 */
[C---:B------:R-:W-:Y:S08]  /*6a30*/  HMMA.16816.F32 R12, R220.reuse, R172, R12 ;  /* 0x000000acdc0c723c */ /* 0x040ff0000000180c */
[C---:B------:R-:W-:Y:S04]  /*6a40*/  HMMA.16816.F32 R16, R220.reuse, R174, R16 ;  /* 0x000000aedc10723c */ /* 0x040fe80000001810 */
[----:B------:R-:W-:Y:S02]  /*6a50*/  FMNMX.FTZ R0, R4, R133, !PT ;  /* 0x0000008504007209 */ /* 0x000fe40007810000 */
[----:B------:R-:W-:Y:S02]  /*6a60*/  FMNMX.FTZ R2, R6, R134, !PT ;  /* 0x0000008606027209 */ /* 0x000fe40007810000 */
[C---:B-1----:R-:W-:Y:S04]  /*6a70*/  HMMA.16816.F32 R20, R220.reuse, R164, R20 ;  /* 0x000000a4dc14723c */ /* 0x042fe80000001814 */
[----:B------:R-:W-:Y:S02]  /*6a80*/  FMNMX.FTZ R0, R5, R0, !PT ;  /* 0x0000000005007209 */ /* 0x000fe40007810000 */
[----:B------:R-:W-:Y:S02]  /*6a90*/  FMNMX.FTZ R2, R7, R2, !PT ;  /* 0x0000000207027209 */ /* 0x000fe40007810000 */
[C---:B------:R-:W-:Y:S01]  /*6aa0*/  HMMA.16816.F32 R24, R220.reuse, R166, R24 ;  /* 0x000000a6dc18723c */ /* 0x040fe20000001818 */
[----:B------:R-:W1:Y:S01]  /*6ab0*/  LDSM.16.M88.4 R164, [R226+0x8800] ;  /* 0x00880000e2a4783b */ /* 0x000e620000000200 */
[----:B------:R-:W-:Y:S04]  /*6ac0*/  DEPBAR.LE SB0, 0x0 ;  /* 0x000080000000791a */ /* 0x000fe80000000000 */
[----:B------:R-:W-:Y:S02]  /*6ad0*/  FMNMX.FTZ R0, R8, R0, !PT ;  /* 0x0000000008007209 */ /* 0x000fe40007810000 */
[C---:B--2---:R-:W-:Y:S01]  /*6ae0*/  HMMA.16816.F32 R28, R220.reuse, R160, R28 ;  /* 0x000000a0dc1c723c */ /* 0x044fe2000000181c */
[----:B------:R-:W-:Y:S04]  /*6af0*/  BAR.SYNC.DEFER_BLOCKING 0x0 ;  /* 0x0000000000007b1d */ /* 0x000fe80000010000 */
[----:B------:R-:W-:Y:S02]  /*6b00*/  FMNMX.FTZ R0, R9, R0, !PT ;  /* 0x0000000009007209 */ /* 0x000fe40007810000 */
[----:B------:R-:W-:Y:S01]  /*6b10*/  FMNMX.FTZ R2, R10, R2, !PT ;  /* 0x000000020a027209 */ /* 0x000fe20007810000 */
[C---:B------:R-:W-:Y:S04]  /*6b20*/  HMMA.16816.F32 R32, R220.reuse, R162, R32 ;  /* 0x000000a2dc20723c */ /* 0x040fe80000001820 */
[----:B------:R-:W-:Y:S02]  /*6b30*/  FMNMX.FTZ R0, R12, R0, !PT ;  /* 0x000000000c007209 */ /* 0x000fe40007810000 */
[----:B------:R-:W-:Y:S02]  /*6b40*/  FMNMX.FTZ R2, R11, R2, !PT ;  /* 0x000000020b027209 */ /* 0x000fe40007810000 */
[C---:B------:R-:W-:Y:S04]  /*6b50*/  HMMA.16816.F32 R36, R220.reuse, R168, R36 ;  /* 0x000000a8dc24723c */ /* 0x040fe80000001824 */
[----:B------:R-:W-:Y:S02]  /*6b60*/  FMNMX.FTZ R0, R13, R0, !PT ;  /* 0x000000000d007209 */ /* 0x000fe40007810000 */
[----:B------:R-:W-:Y:S02]  /*6b70*/  FMNMX.FTZ R2, R14, R2, !PT ;  /* 0x000000020e027209 */ /* 0x000fe40007810000 */
[C---:B------:R-:W-:Y:S04]  /*6b80*/  HMMA.16816.F32 R40, R220.reuse, R170, R40 ;  /* 0x000000aadc28723c */ /* 0x040fe80000001828 */
[----:B------:R-:W-:Y:S02]  /*6b90*/  FMNMX.FTZ R0, R16, R0, !PT ;  /* 0x0000000010007209 */ /* 0x000fe40007810000 */
[----:B------:R-:W-:Y:S02]  /*6ba0*/  FMNMX.FTZ R2, R15, R2, !PT ;  /* 0x000000020f027209 */ /* 0x000fe40007810000 */
[----:B------:R-:W-:Y:S01]  /*6bb0*/  FMNMX.FTZ R0, R17, R0, !PT ;  /* 0x0000000011007209 */ /* 0x000fe20007810000 */
[C---:B-1----:R-:W-:Y:S03]  /*6bc0*/  HMMA.16816.F32 R44, R220.reuse, R164, R44 ;  /* 0x000000a4dc2c723c */ /* 0x042fe6000000182c */
[----:B------:R-:W-:Y:S02]  /*6bd0*/  FMNMX.FTZ R0, R20, R0, !PT ;  /* 0x0000000014007209 */ /* 0x000fe40007810000 */
[----:B------:R-:W-:Y:S02]  /*6be0*/  FMNMX.FTZ R2, R18, R2, !PT ;  /* 0x0000000212027209 */ /* 0x000fe40007810000 */
[----:B------:R-:W-:Y:S01]  /*6bf0*/  FMNMX.FTZ R0, R21, R0, !PT ;  /* 0x0000000015007209 */ /* 0x000fe20007810000 */
[----:B------:R-:W-:Y:S04]  /*6c00*/  HMMA.16816.F32 R48, R220, R166, R48 ;  /* 0x000000a6dc30723c */ /* 0x000fe80000001830 */
[----:B------:R-:W-:Y:S02]  /*6c10*/  FMNMX.FTZ R0, R24, R0, !PT ;  /* 0x0000000018007209 */ /* 0x000fe40007810000 */
[----:B------:R-:W-:Y:S02]  /*6c20*/  FMNMX.FTZ R2, R19, R2, !PT ;  /* 0x0000000213027209 */ /* 0x000fe40007810000 */
[----:B------:R-:W-:Y:S04]  /*6c30*/  FMNMX.FTZ R0, R25, R0, !PT ;  /* 0x0000000019007209 */ /* 0x000fe80007810000 */
[----:B------:R-:W-:Y:S02]  /*6c40*/  FMNMX.FTZ R0, R28, R0, !PT ;  /* 0x000000001c007209 */ /* 0x000fe40007810000 */
        /* <DEDUP_REMOVED lines=33> */
[----:B-1----:R-:W-:Y:S02]  /*6e60*/  FMNMX.FTZ R132, R132, R160, !PT ;  /* 0x000000a084847209 */ /* 0x002fe40007810000 */
[----:B----4-:R-:W-:Y:S03]  /*6e70*/  @P0 MOV R160, R250 ;  /* 0x000000fa00a00202 */ /* 0x010fe60000000f00 */
[C---:B------:R-:W-:Y:S02]  /*6e80*/  FMUL.FTZ R172, R132.reuse, c[0x0][0x2d0] ;  /* 0x0000b40084ac7a20 */ /* 0x040fe40000410000 */
[----:B------:R-:W-:Y:S02]  /*6e90*/  FADD.FTZ R2, -R132, R133 ;  /* 0x0000008584027221 */ /* 0x000fe40000010100 */
[--C-:B------:R-:W-:Y:S01]  /*6ea0*/  FFMA.FTZ R133, R4, c[0x0][0x2d0], -R172.reuse ;  /* 0x0000b40004857a23 */ /* 0x100fe200000108ac */
[----:B------:R-:W-:Y:S01]  /*6eb0*/  MOV R4, UR18 ;  /* 0x0000001200047c02 */ /* 0x000fe20008000f00 */
[--C-:B------:R-:W-:Y:S02]  /*6ec0*/  FFMA.FTZ R5, R5, c[0x0][0x2d0], -R172.reuse ;  /* 0x0000b40005057a23 */ /* 0x100fe400000108ac */
[----:B------:R1:W-:Y:S01]  /*6ed0*/  MUFU.EX2 R173, R133 ;  /* 0x0000008500ad7308 */ /* 0x0003e20000000800 */
[--C-:B------:R-:W-:Y:S02]  /*6ee0*/  FFMA.FTZ R8, R8, c[0x0][0x2d0], -R172.reuse ;  /* 0x0000b40008087a23 */ /* 0x100fe400000108ac */
[--C-:B------:R-:W-:Y:S01]  /*6ef0*/  FFMA.FTZ R9, R9, c[0x0][0x2d0], -R172.reuse ;  /* 0x0000b40009097a23 */ /* 0x100fe200000108ac */
[----:B--2---:R-:W-:Y:S01]  /*6f00*/  FMNMX.FTZ R3, R0, R3, !PT ;  /* 0x0000000300037209 */ /* 0x004fe20007810000 */
[----:B------:R-:W-:Y:S02]  /*6f10*/  FMUL.FTZ R0, R2, c[0x0][0x2d0] ;  /* 0x0000b40002007a20 */ /* 0x000fe40000410000 */
[--C-:B------:R-:W-:Y:S03]  /*6f20*/  FFMA.FTZ R12, R12, c[0x0][0x2d0], -R172.reuse ;  /* 0x0000b4000c0c7a23 */ /* 0x100fe600000108ac */
[----:B------:R-:W-:Y:S01]  /*6f30*/  MUFU.EX2 R196, R5 ;  /* 0x0000000500c47308 */ /* 0x000fe20000000800 */
        /* <DEDUP_REMOVED lines=17> */
[----:B------:R2:W4:Y:S01]  /*7050*/  MUFU.EX2 R2, R0 ;  /* 0x0000000000027308 */ /* 0x0005220000000800 */
[----:B------:R-:W-:Y:S09]  /*7060*/  FFMA.FTZ R48, R48, c[0x0][0x2d0], -R172 ;  /* 0x0000b40030307a23 */ /* 0x000ff200000108ac */
[----:B------:R-:W-:Y:S01]  /*7070*/  MUFU.EX2 R174, R12 ;  /* 0x0000000c00ae7308 */ /* 0x000fe20000000800 */
[----:B---3--:R-:W-:Y:S05]  /*7080*/  @P0 MOV R161, R181 ;  /* 0x000000b500a10202 */ /* 0x008fea0000000f00 */
[----:B------:R-:W-:Y:S04]  /*7090*/  @P0 IMAD.WIDE.U32 R160, R4, 0x60, R160 ;  /* 0x0000006004a00825 */ /* 0x000fe800078e00a0 */
[----:B------:R-:W-:Y:S01]  /*70a0*/  MUFU.EX2 R175, R13 ;  /* 0x0000000d00af7308 */ /* 0x000fe20000000800 */
[----:B------:R-:W-:Y:S01]  /*70b0*/  @P0 IADD3 R4, R161, UR12, RZ ;  /* 0x0000000ca1040c10 */ /* 0x000fe2000fffe0ff */
[----:B------:R-:W-:Y:S01]  /*70c0*/  @UP0 USHF.L.U32 UR12, UR4, 0x6, URZ ;  /* 0x00000006040c0899 */ /* 0x000fe2000800063f */
[C---:B-1----:R-:W-:Y:S01]  /*70d0*/  @P0 SHF.L.U32 R133, R160.reuse, 0x1, RZ ;  /* 0x00000001a0850819 */ /* 0x042fe200000006ff */
[----:B--2---:R-:W-:Y:S01]  /*70e0*/  FADD.FTZ R0, -R3, R134 ;  /* 0x0000008603007221 */ /* 0x004fe20000010100 */
[----:B------:R-:W-:Y:S01]  /*70f0*/  @P0 SHF.L.U64.HI R160, R160, 0x1, R4 ;  /* 0x00000001a0a00819 */ /* 0x000fe20000010204 */
[----:B----4-:R-:W-:Y:S01]  /*7100*/  FMUL.FTZ R52, R2, R52 ;  /* 0x0000003402347220 */ /* 0x010fe20000410000 */
[C---:B------:R-:W-:Y:S01]  /*7110*/  @P0 IADD3 R4, P1, R133.reuse, c[0x0][0x1c8], RZ ;  /* 0x0000720085040a10 */ /* 0x040fe20007f3e0ff */
[----:B------:R-:W-:Y:S01]  /*7120*/  FMUL.FTZ R0, R0, c[0x0][0x2d0] ;  /* 0x0000b40000007a20 */ /* 0x000fe20000410000 */
[C---:B------:R-:W-:Y:S01]  /*7130*/  @P0 IADD3 R162, P2, R133.reuse, 0x80, RZ ;  /* 0x0000008085a20810 */ /* 0x040fe20007f5e0ff */
[----:B------:R-:W-:Y:S01]  /*7140*/  FMUL.FTZ R53, R2, R53 ;  /* 0x0000003502357220 */ /* 0x000fe20000410000 */
[----:B------:R-:W-:Y:S01]  /*7150*/  @P0 IADD3.X R5, R160, c[0x0][0x1cc], RZ, P1, !PT ;  /* 0x00007300a0050a10 */ /* 0x000fe20000ffe4ff */
[----:B------:R-:W-:Y:S01]  /*7160*/  FMUL.FTZ R56, R2, R56 ;  /* 0x0000003802387220 */ /* 0x000fe20000410000 */
[----:B------:R-:W-:Y:S01]  /*7170*/  @P0 IADD3 R162, P1, R162, c[0x0][0x1c8], RZ ;  /* 0x00007200a2a20a10 */ /* 0x000fe20007f3e0ff */
[----:B------:R-:W1:Y:S01]  /*7180*/  MUFU.EX2 R0, R0 ;  /* 0x0000000000007308 */ /* 0x000e620000000800 */
[----:B------:R-:W-:Y:S01]  /*7190*/  @P0 IADD3 R8, P3, R133, 0x100, RZ ;  /* 0x0000010085080810 */ /* 0x000fe20007f7e0ff */
[----:B------:R2:W-:Y:S01]  /*71a0*/  @P0 LDGSTS.E.BYPASS.LTC128B.128 [R248+0xc100], [R4.64], !P6 ;  /* 0x0c10000004f80fae */ /* 0x0005e2000f101d4a */
[--C-:B------:R-:W-:Y:S01]  /*71b0*/  @P0 IADD3.X R163, RZ, c[0x0][0x1cc], R160.reuse, P1, P2 ;  /* 0x00007300ffa30a10 */ /* 0x100fe20000fe44a0 */
[----:B------:R-:W-:Y:S01]  /*71c0*/  FMUL.FTZ R133, R3, c[0x0][0x2d0] ;  /* 0x0000b40003857a20 */ /* 0x000fe20000410000 */
[----:B------:R-:W-:Y:S01]  /*71d0*/  @P0 IADD3 R8, P2, R8, c[0x0][0x1c8], RZ ;  /* 0x0000720008080a10 */ /* 0x000fe20007f5e0ff */
[----:B------:R-:W-:Y:S02]  /*71e0*/  FMUL.FTZ R57, R2, R57 ;  /* 0x0000003902397220 */ /* 0x000fe40000410000 */
[--C-:B------:R-:W-:Y:S01]  /*71f0*/  FFMA.FTZ R6, R6, c[0x0][0x2d0], -R133.reuse ;  /* 0x0000b40006067a23 */ /* 0x100fe20000010885 */
[----:B------:R-:W-:Y:S01]  /*7200*/  @P0 IADD3.X R9, RZ, c[0x0][0x1cc], R160, P2, P3 ;  /* 0x00007300ff090a10 */ /* 0x000fe200017e64a0 */
[----:B------:R3:W-:Y:S01]  /*7210*/  @P0 LDGSTS.E.BYPASS.LTC128B.128 [R248+0xf100], [R162.64], !P5 ;  /* 0x0f100000a2f80fae */ /* 0x0007e2000e901d4a */
[--C-:B------:R-:W-:Y:S01]  /*7220*/  FFMA.FTZ R134, R7, c[0x0][0x2d0], -R133.reuse ;  /* 0x0000b40007867a23 */ /* 0x100fe20000010885 */
[----:B------:R4:W-:Y:S01]  /*7230*/  MUFU.EX2 R183, R6 ;  /* 0x0000000600b77308 */ /* 0x0009e20000000800 */
[--C-:B------:R-:W-:Y:S02]  /*7240*/  FFMA.FTZ R10, R10, c[0x0][0x2d0], -R133.reuse ;  /* 0x0000b4000a0a7a23 */ /* 0x100fe40000010885 */
[--C-:B------:R-:W-:Y:S02]  /*7250*/  FFMA.FTZ R11, R11, c[0x0][0x2d0], -R133.reuse ;  /* 0x0000b4000b0b7a23 */ /* 0x100fe40000010885 */
[C---:B------:R-:W-:Y:S01]  /*7260*/  FMUL.FTZ R60, R2.reuse, R60 ;  /* 0x0000003c023c7220 */ /* 0x040fe20000410000 */
[----:B------:R5:W-:Y:S01]  /*7270*/  @P0 LDGSTS.E.BYPASS.LTC128B.128 [R248+0x12100], [R8.64], !P4 ;  /* 0x1210000008f80fae */ /* 0x000be2000e101d4a */
[C---:B------:R-:W-:Y:S02]  /*7280*/  FMUL.FTZ R61, R2.reuse, R61 ;  /* 0x0000003d023d7220 */ /* 0x040fe40000410000 */
[C---:B------:R-:W-:Y:S01]  /*7290*/  FMUL.FTZ R64, R2.reuse, R64 ;  /* 0x0000004002407220 */ /* 0x040fe20000410000 */
[----:B------:R3:W-:Y:S01]  /*72a0*/  MUFU.EX2 R181, R10 ;  /* 0x0000000a00b57308 */ /* 0x0007e20000000800 */
[----:B------:R-:W-:Y:S02]  /*72b0*/  FMUL.FTZ R65, R2, R65 ;  /* 0x0000004102417220 */ /* 0x000fe40000410000 */
[C---:B-1----:R-:W-:Y:S02]  /*72c0*/  FMUL.FTZ R54, R0.reuse, R54 ;  /* 0x0000003600367220 */ /* 0x042fe40000410000 */
[----:B------:R-:W-:Y:S01]  /*72d0*/  FMUL.FTZ R55, R0, R55 ;  /* 0x0000003700377220 */ /* 0x000fe20000410000 */
[----:B--2---:R-:W-:Y:S01]  /*72e0*/  @P0 IADD3 R4, P1, R4, UR12, RZ ;  /* 0x0000000c04040c10 */ /* 0x004fe2000ff3e0ff */
[C---:B------:R-:W-:Y:S03]  /*72f0*/  FMUL.FTZ R58, R0.reuse, R58 ;  /* 0x0000003a003a7220 */ /* 0x040fe60000410000 */
[----:B------:R1:W-:Y:S01]  /*7300*/  MUFU.EX2 R180, R11 ;  /* 0x0000000b00b47308 */ /* 0x0003e20000000800 */
[----:B------:R-:W-:Y:S01]  /*7310*/  @P0 IADD3.X R5, R5, UR15, RZ, P1, !PT ;  /* 0x0000000f05050c10 */ /* 0x000fe20008ffe4ff */
[----:B------:R-:W-:Y:S01]  /*7320*/  FMUL.FTZ R59, R0, R59 ;  /* 0x0000003b003b7220 */ /* 0x000fe20000410000 */
[----:B----4-:R-:W-:Y:S01]  /*7330*/  @P0 IADD3 R6, P2, R4, UR12, RZ ;  /* 0x0000000c04060c10 */ /* 0x010fe2000ff5e0ff */
[C---:B------:R-:W-:Y:S02]  /*7340*/  FMUL.FTZ R62, R0.reuse, R62 ;  /* 0x0000003e003e7220 */ /* 0x040fe40000410000 */
[----:B------:R2:W-:Y:S01]  /*7350*/  @P0 LDGSTS.E.BYPASS.LTC128B.128 [R248+0xd100], [R4.64], !P6 ;  /* 0x0d10000004f80fae */ /* 0x0005e2000f101d4a */
[C---:B------:R-:W-:Y:S01]  /*7360*/  FMUL.FTZ R63, R0.reuse, R63 ;  /* 0x0000003f003f7220 */ /* 0x040fe20000410000 */
[----:B------:R-:W-:Y:S01]  /*7370*/  @P0 IADD3.X R7, R5, UR15, RZ, P2, !PT ;  /* 0x0000000f05070c10 */ /* 0x000fe200097fe4ff */
[C---:B------:R-:W-:Y:S01]  /*7380*/  FMUL.FTZ R66, R0.reuse, R66 ;  /* 0x0000004200427220 */ /* 0x040fe20000410000 */
[----:B------:R-:W4:Y:S01]  /*7390*/  MUFU.EX2 R182, R134 ;  /* 0x0000008600b67308 */ /* 0x000f220000000800 */
[----:B------:R-:W-:Y:S02]  /*73a0*/  FMUL.FTZ R67, R0, R67 ;  /* 0x0000004300437220 */ /* 0x000fe40000410000 */
[C---:B-----5:R-:W-:Y:S01]  /*73b0*/  FMUL.FTZ R8, R2.reuse, R140 ;  /* 0x0000008c02087220 */ /* 0x060fe20000410000 */
[----:B------:R2:W-:Y:S01]  /*73c0*/  @P0 LDGSTS.E.BYPASS.LTC128B.128 [R248+0x10100], [R4.64+0x80], !P5 ;  /* 0x1010008004f80fae */ /* 0x0005e2000e901d4a */
[----:B------:R-:W-:Y:S02]  /*73d0*/  FMUL.FTZ R9, R2, R141 ;  /* 0x0000008d02097220 */ /* 0x000fe40000410000 */
[----:B---3--:R-:W-:Y:S02]  /*73e0*/  FMUL.FTZ R10, R0, R142 ;  /* 0x0000008e000a7220 */ /* 0x008fe40000410000 */
[C---:B------:R-:W-:Y:S01]  /*73f0*/  FMUL.FTZ R68, R2.reuse, R68 ;  /* 0x0000004402447220 */ /* 0x040fe20000410000 */
[----:B------:R-:W-:Y:S01]  /*7400*/  MUFU.EX2 R250, R24 ;  /* 0x0000001800fa7308 */ /* 0x000fe20000000800 */
[----:B------:R-:W-:Y:S01]  /*7410*/  FMUL.FTZ R69, R2, R69 ;  /* 0x0000004502457220 */ /* 0x000fe20000410000 */
[----:B------:R2:W-:Y:S01]  /*7420*/  @P0 LDGSTS.E.BYPASS.LTC128B.128 [R248+0x13100], [R4.64+0x100], !P4 ;  /* 0x1310010004f80fae */ /* 0x0005e2000e101d4a */
[C---:B------:R-:W-:Y:S02]  /*7430*/  FMUL.FTZ R70, R0.reuse, R70 ;  /* 0x0000004600467220 */ /* 0x040fe40000410000 */
[C---:B-1----:R-:W-:Y:S02]  /*7440*/  FMUL.FTZ R11, R0.reuse, R143 ;  /* 0x0000008f000b7220 */ /* 0x042fe40000410000 */
[----:B------:R-:W-:Y:S02]  /*7450*/  FMUL.FTZ R71, R0, R71 ;  /* 0x0000004700477220 */ /* 0x000fe40000410000 */
[C---:B------:R-:W-:Y:S01]  /*7460*/  FMUL.FTZ R72, R2.reuse, R72 ;  /* 0x0000004802487220 */ /* 0x040fe20000410000 */
[----:B------:R1:W-:Y:S01]  /*7470*/  @P0 LDGSTS.E.BYPASS.LTC128B.128 [R248+0xe100], [R6.64], !P6 ;  /* 0x0e10000006f80fae */ /* 0x0003e2000f101d4a */
[----:B------:R-:W-:Y:S01]  /*7480*/  FMUL.FTZ R73, R2, R73 ;  /* 0x0000004902497220 */ /* 0x000fe20000410000 */
[----:B------:R-:W-:Y:S01]  /*7490*/  MUFU.EX2 R249, R25 ;  /* 0x0000001900f97308 */ /* 0x000fe20000000800 */
[C---:B------:R-:W-:Y:S02]  /*74a0*/  FMUL.FTZ R74, R0.reuse, R74 ;  /* 0x0000004a004a7220 */ /* 0x040fe40000410000 */
[----:B------:R-:W-:Y:S02]  /*74b0*/  FMUL.FTZ R75, R0, R75 ;  /* 0x0000004b004b7220 */ /* 0x000fe40000410000 */
[C---:B------:R-:W-:Y:S01]  /*74c0*/  FMUL.FTZ R76, R2.reuse, R76 ;  /* 0x0000004c024c7220 */ /* 0x040fe20000410000 */
[----:B------:R1:W-:Y:S01]  /*74d0*/  @P0 LDGSTS.E.BYPASS.LTC128B.128 [R248+0x11100], [R6.64+0x80], !P5 ;  /* 0x1110008006f80fae */ /* 0x0003e2000e901d4a */
[----:B------:R-:W-:Y:S02]  /*74e0*/  FMUL.FTZ R77, R2, R77 ;  /* 0x0000004d024d7220 */ /* 0x000fe40000410000 */
[C---:B------:R-:W-:Y:S01]  /*74f0*/  FMUL.FTZ R78, R0.reuse, R78 ;  /* 0x0000004e004e7220 */ /* 0x040fe20000410000 */
[----:B------:R3:W-:Y:S01]  /*7500*/  MUFU.EX2 R134, R16 ;  /* 0x0000001000867308 */ /* 0x0007e20000000800 */
[----:B------:R-:W-:Y:S02]  /*7510*/  FMUL.FTZ R79, R0, R79 ;  /* 0x0000004f004f7220 */ /* 0x000fe40000410000 */
[C---:B------:R-:W-:Y:S01]  /*7520*/  FMUL.FTZ R80, R2.reuse, R80 ;  /* 0x0000005002507220 */ /* 0x040fe20000410000 */
[----:B------:R1:W-:Y:S01]  /*7530*/  @P0 LDGSTS.E.BYPASS.LTC128B.128 [R248+0x14100], [R6.64+0x100], !P4 ;  /* 0x1410010006f80fae */ /* 0x0003e2000e101d4a */
[C---:B------:R-:W-:Y:S02]  /*7540*/  FMUL.FTZ R81, R2.reuse, R81 ;  /* 0x0000005102517220 */ /* 0x040fe40000410000 */
[----:B--2---:R-:W-:Y:S01]  /*7550*/  FMUL.FTZ R4, R2, R136 ;  /* 0x0000008802047220 */ /* 0x004fe20000410000 */
[----:B------:R-:W-:Y:S01]  /*7560*/  F2FP.PACK_AB R136, R196, R173 ;  /* 0x000000adc488723e */ /* 0x000fe200000000ff */
[----:B------:R-:W-:Y:S01]  /*7570*/  FMUL.FTZ R5, R2, R137 ;  /* 0x0000008902057220 */ /* 0x000fe20000410000 */
[----:B----4-:R-:W-:Y:S01]  /*7580*/  F2FP.PACK_AB R137, R182, R183 ;  /* 0x000000b7b689723e */ /* 0x010fe200000000ff */
[C---:B------:R-:W-:Y:S01]  /*7590*/  FMUL.FTZ R82, R0.reuse, R82 ;  /* 0x0000005200527220 */ /* 0x040fe20000410000 */
[----:B------:R-:W2:Y:S01]  /*75a0*/  LDSM.16.MT88.4 R160, [R224+0x100] ;  /* 0x00010000e0a0783b */ /* 0x000ea20000004200 */
[----:B------:R-:W-:Y:S01]  /*75b0*/  FMUL.FTZ R83, R0, R83 ;  /* 0x0000005300537220 */ /* 0x000fe20000410000 */
[----:B------:R4:W-:Y:S01]  /*75c0*/  MUFU.EX2 R199, R17 ;  /* 0x0000001100c77308 */ /* 0x0009e20000000800 */
[C---:B------:R-:W-:Y:S02]  /*75d0*/  FMUL.FTZ R84, R2.reuse, R84 ;  /* 0x0000005402547220 */ /* 0x040fe40000410000 */
[----:B------:R-:W-:Y:S02]  /*75e0*/  FMUL.FTZ R85, R2, R85 ;  /* 0x0000005502557220 */ /* 0x000fe40000410000 */
[C---:B------:R-:W-:Y:S01]  /*75f0*/  FMUL.FTZ R86, R0.reuse, R86 ;  /* 0x0000005600567220 */ /* 0x040fe20000410000 */
[----:B------:R-:W5:Y:S01]  /*7600*/  LDSM.16.MT88.4 R164, [R225+0x100] ;  /* 0x00010000e1a4783b */ /* 0x000f620000004200 */
[----:B------:R-:W-:Y:S02]  /*7610*/  FMUL.FTZ R87, R0, R87 ;  /* 0x0000005700577220 */ /* 0x000fe40000410000 */
[C---:B------:R-:W-:Y:S01]  /*7620*/  FMUL.FTZ R88, R2.reuse, R88 ;  /* 0x0000005802587220 */ /* 0x040fe20000410000 */
[----:B------:R-:W-:Y:S01]  /*7630*/  MUFU.EX2 R252, R20 ;  /* 0x0000001400fc7308 */ /* 0x000fe20000000800 */
[----:B------:R-:W-:Y:S02]  /*7640*/  FMUL.FTZ R89, R2, R89 ;  /* 0x0000005902597220 */ /* 0x000fe40000410000 */
[C---:B------:R-:W-:Y:S01]  /*7650*/  FMUL.FTZ R90, R0.reuse, R90 ;  /* 0x0000005a005a7220 */ /* 0x040fe20000410000 */
[----:B------:R-:W5:Y:S01]  /*7660*/  LDSM.16.MT88.4 R168, [R228+0x100] ;  /* 0x00010000e4a8783b */ /* 0x000f620000004200 */
[C---:B------:R-:W-:Y:S02]  /*7670*/  FMUL.FTZ R91, R0.reuse, R91 ;  /* 0x0000005b005b7220 */ /* 0x040fe40000410000 */
[----:B-1----:R-:W-:Y:S01]  /*7680*/  FMUL.FTZ R6, R0, R138 ;  /* 0x0000008a00067220 */ /* 0x002fe20000410000 */
[----:B------:R-:W-:Y:S01]  /*7690*/  F2FP.PACK_AB R138, R198, R197 ;  /* 0x000000c5c68a723e */ /* 0x000fe200000000ff */
[----:B------:R-:W-:Y:S01]  /*76a0*/  FMUL.FTZ R7, R0, R139 ;  /* 0x0000008b00077220 */ /* 0x000fe20000410000 */
[----:B------:R-:W-:Y:S01]  /*76b0*/  F2FP.PACK_AB R139, R180, R181 ;  /* 0x000000b5b48b723e */ /* 0x000fe200000000ff */
[C---:B------:R-:W-:Y:S01]  /*76c0*/  FMUL.FTZ R12, R2.reuse, R144 ;  /* 0x00000090020c7220 */ /* 0x040fe20000410000 */
[----:B------:R-:W1:Y:S01]  /*76d0*/  LDSM.16.MT88.4 R140, [R227+0x100] ;  /* 0x00010000e38c783b */ /* 0x000e620000004200 */
[C---:B------:R-:W-:Y:S01]  /*76e0*/  FMUL.FTZ R13, R2.reuse, R145 ;  /* 0x00000091020d7220 */ /* 0x040fe20000410000 */
[----:B------:R-:W5:Y:S01]  /*76f0*/  MUFU.EX2 R251, R21 ;  /* 0x0000001500fb7308 */ /* 0x000f620000000800 */
[C---:B---3--:R-:W-:Y:S02]  /*7700*/  FMUL.FTZ R16, R2.reuse, R148 ;  /* 0x0000009402107220 */ /* 0x048fe40000410000 */
[----:B----4-:R-:W-:Y:S02]  /*7710*/  FMUL.FTZ R17, R2, R149 ;  /* 0x0000009502117220 */ /* 0x010fe40000410000 */
[--C-:B------:R-:W-:Y:S01]  /*7720*/  FFMA.FTZ R26, R26, c[0x0][0x2d0], -R133.reuse ;  /* 0x0000b4001a1a7a23 */ /* 0x100fe20000010885 */
[----:B------:R-:W0:Y:S01]  /*7730*/  LDGDEPBAR ;  /* 0x00000000000079af */ /* 0x000e220000000000 */
[--C-:B------:R-:W-:Y:S02]  /*7740*/  FFMA.FTZ R27, R27, c[0x0][0x2d0], -R133.reuse ;  /* 0x0000b4001b1b7a23 */ /* 0x100fe40000010885 */
[--C-:B------:R-:W-:Y:S01]  /*7750*/  FFMA.FTZ R30, R30, c[0x0][0x2d0], -R133.reuse ;  /* 0x0000b4001e1e7a23 */ /* 0x100fe20000010885 */
[----:B------:R-:W-:Y:S01]  /*7760*/  MUFU.EX2 R48, R48 ;  /* 0x0000003000307308 */ /* 0x000fe20000000800 */
[--C-:B------:R-:W-:Y:S02]  /*7770*/  FFMA.FTZ R31, R31, c[0x0][0x2d0], -R133.reuse ;  /* 0x0000b4001f1f7a23 */ /* 0x100fe40000010885 */
[--C-:B------:R-:W-:Y:S01]  /*7780*/  FFMA.FTZ R34, R34, c[0x0][0x2d0], -R133.reuse ;  /* 0x0000b40022227a23 */ /* 0x100fe20000010885 */
[C---:B--2---:R-:W-:Y:S05]  /*7790*/  HMMA.16816.F32 R4, R136.reuse, R160, R4 ;  /* 0x000000a08804723c */ /* 0x044fea0000001804 */
[--C-:B------:R-:W-:Y:S02]  /*77a0*/  FFMA.FTZ R35, R35, c[0x0][0x2d0], -R133.reuse ;  /* 0x0000b40023237a23 */ /* 0x100fe40000010885 */
[--C-:B------:R-:W-:Y:S01]  /*77b0*/  FFMA.FTZ R38, R38, c[0x0][0x2d0], -R133.reuse ;  /* 0x0000b40026267a23 */ /* 0x100fe20000010885 */
[C---:B------:R-:W-:Y:S01]  /*77c0*/  HMMA.16816.F32 R8, R136.reuse, R162, R8 ;  /* 0x000000a28808723c */ /* 0x040fe20000001808 */
[----:B------:R-:W2:Y:S03]  /*77d0*/  LDSM.16.MT88.4 R160, [R224+0x3100] ;  /* 0x00310000e0a0783b */ /* 0x000ea60000004200 */
[--C-:B------:R-:W-:Y:S01]  /*77e0*/  FFMA.FTZ R39, R39, c[0x0][0x2d0], -R133.reuse ;  /* 0x0000b40027277a23 */ /* 0x100fe20000010885 */
[----:B-----5:R-:W-:Y:S01]  /*77f0*/  F2FP.PACK_AB R20, R251, R252 ;  /* 0x000000fcfb14723e */ /* 0x020fe200000000ff */
[--C-:B------:R-:W-:Y:S02]  /*7800*/  FFMA.FTZ R42, R42, c[0x0][0x2d0], -R133.reuse ;  /* 0x0000b4002a2a7a23 */ /* 0x100fe40000010885 */
[C---:B------:R-:W-:Y:S04]  /*7810*/  HMMA.16816.F32 R52, R136.reuse, R164, R52 ;  /* 0x000000a48834723c */ /* 0x040fe80000001834 */
[--C-:B------:R-:W-:Y:S02]  /*7820*/  FFMA.FTZ R43, R43, c[0x0][0x2d0], -R133.reuse ;  /* 0x0000b4002b2b7a23 */ /* 0x100fe40000010885 */
[C---:B------:R-:W-:Y:S02]  /*7830*/  FMUL.FTZ R92, R2.reuse, R92 ;  /* 0x0000005c025c7220 */ /* 0x040fe40000410000 */
[C---:B------:R-:W-:Y:S01]  /*7840*/  HMMA.16816.F32 R56, R136.reuse, R166, R56 ;  /* 0x000000a68838723c */ /* 0x040fe20000001838 */
[----:B------:R-:W3:Y:S03]  /*7850*/  LDSM.16.MT88.4 R164, [R225+0x3100] ;  /* 0x00310000e1a4783b */ /* 0x000ee60000004200 */
[----:B------:R-:W-:Y:S02]  /*7860*/  FMUL.FTZ R93, R2, R93 ;  /* 0x0000005d025d7220 */ /* 0x000fe40000410000 */
[C---:B------:R-:W-:Y:S02]  /*7870*/  FMUL.FTZ R94, R0.reuse, R94 ;  /* 0x0000005e005e7220 */ /* 0x040fe40000410000 */
[C---:B------:R-:W-:Y:S04]  /*7880*/  HMMA.16816.F32 R60, R136.reuse, R168, R60 ;  /* 0x000000a8883c723c */ /* 0x040fe8000000183c */
[----:B------:R-:W-:Y:S02]  /*7890*/  FMUL.FTZ R95, R0, R95 ;  /* 0x0000005f005f7220 */ /* 0x000fe40000410000 */
[C---:B------:R-:W-:Y:S02]  /*78a0*/  FMUL.FTZ R96, R2.reuse, R96 ;  /* 0x0000006002607220 */ /* 0x040fe40000410000 */
[C---:B------:R-:W-:Y:S04]  /*78b0*/  HMMA.16816.F32 R64, R136.reuse, R170, R64 ;  /* 0x000000aa8840723c */ /* 0x040fe80000001840 */
[----:B------:R-:W-:Y:S02]  /*78c0*/  FMUL.FTZ R97, R2, R97 ;  /* 0x0000006102617220 */ /* 0x000fe40000410000 */
[C---:B------:R-:W-:Y:S02]  /*78d0*/  FMUL.FTZ R98, R0.reuse, R98 ;  /* 0x0000006200627220 */ /* 0x040fe40000410000 */
[C---:B-1----:R-:W-:Y:S04]  /*78e0*/  HMMA.16816.F32 R68, R136.reuse, R140, R68 ;  /* 0x0000008c8844723c */ /* 0x042fe80000001844 */
[----:B------:R-:W-:Y:S02]  /*78f0*/  FMUL.FTZ R99, R0, R99 ;  /* 0x0000006300637220 */ /* 0x000fe40000410000 */
[C---:B------:R-:W-:Y:S02]  /*7900*/  FMUL.FTZ R100, R2.reuse, R100 ;  /* 0x0000006402647220 */ /* 0x040fe40000410000 */
[C---:B------:R-:W-:Y:S01]  /*7910*/  HMMA.16816.F32 R72, R136.reuse, R142, R72 ;  /* 0x0000008e8848723c */ /* 0x040fe20000001848 */
[----:B------:R-:W1:Y:S03]  /*7920*/  LDSM.16.MT88.4 R140, [R228+0x3100] ;  /* 0x00310000e48c783b */ /* 0x000e660000004200 */
[----:B------:R-:W-:Y:S02]  /*7930*/  FMUL.FTZ R101, R2, R101 ;  /* 0x0000006502657220 */ /* 0x000fe40000410000 */
[C---:B------:R-:W-:Y:S02]  /*7940*/  FMUL.FTZ R102, R0.reuse, R102 ;  /* 0x0000006600667220 */ /* 0x040fe40000410000 */
[C---:B--2---:R-:W-:Y:S04]  /*7950*/  HMMA.16816.F32 R76, R136.reuse, R160, R76 ;  /* 0x000000a0884c723c */ /* 0x044fe8000000184c */
[----:B------:R-:W-:Y:S02]  /*7960*/  FMUL.FTZ R103, R0, R103 ;  /* 0x0000006700677220 */ /* 0x000fe40000410000 */
[C---:B------:R-:W-:Y:S02]  /*7970*/  FMUL.FTZ R104, R2.reuse, R104 ;  /* 0x0000006802687220 */ /* 0x040fe40000410000 */
[C---:B------:R-:W-:Y:S01]  /*7980*/  HMMA.16816.F32 R80, R136.reuse, R162, R80 ;  /* 0x000000a28850723c */ /* 0x040fe20000001850 */
[----:B------:R-:W2:Y:S03]  /*7990*/  LDSM.16.MT88.4 R160, [R227+0x3100] ;  /* 0x00310000e3a0783b */ /* 0x000ea60000004200 */
[----:B------:R-:W-:Y:S02]  /*79a0*/  FMUL.FTZ R105, R2, R105 ;  /* 0x0000006902697220 */ /* 0x000fe40000410000 */
[C---:B------:R-:W-:Y:S02]  /*79b0*/  FMUL.FTZ R106, R0.reuse, R106 ;  /* 0x0000006a006a7220 */ /* 0x040fe40000410000 */
[C---:B---3--:R-:W-:Y:S04]  /*79c0*/  HMMA.16816.F32 R84, R136.reuse, R164, R84 ;  /* 0x000000a48854723c */ /* 0x048fe80000001854 */
[----:B------:R-:W-:Y:S02]  /*79d0*/  FMUL.FTZ R107, R0, R107 ;  /* 0x0000006b006b7220 */ /* 0x000fe40000410000 */
[C---:B------:R-:W-:Y:S02]  /*79e0*/  FMUL.FTZ R108, R2.reuse, R108 ;  /* 0x0000006c026c7220 */ /* 0x040fe40000410000 */
[C---:B------:R-:W-:Y:S01]  /*79f0*/  HMMA.16816.F32 R88, R136.reuse, R166, R88 ;  /* 0x000000a68858723c */ /* 0x040fe20000001858 */
[----:B------:R-:W3:Y:S03]  /*7a00*/  LDSM.16.MT88.4 R164, [R224+0x6100] ;  /* 0x00610000e0a4783b */ /* 0x000ee60000004200 */
[----:B------:R-:W-:Y:S02]  /*7a10*/  FMUL.FTZ R109, R2, R109 ;  /* 0x0000006d026d7220 */ /* 0x000fe40000410000 */
[C---:B------:R-:W-:Y:S02]  /*7a20*/  FMUL.FTZ R110, R0.reuse, R110 ;  /* 0x0000006e006e7220 */ /* 0x040fe40000410000 */
[----:B------:R-:W-:Y:S01]  /*7a30*/  FMUL.FTZ R111, R0, R111 ;  /* 0x0000006f006f7220 */ /* 0x000fe20000410000 */
[C---:B-1----:R-:W-:Y:S03]  /*7a40*/  HMMA.16816.F32 R92, R136.reuse, R140, R92 ;  /* 0x0000008c885c723c */ /* 0x042fe6000000185c */
[--C-:B------:R-:W-:Y:S02]  /*7a50*/  FFMA.FTZ R14, R14, c[0x0][0x2d0], -R133.reuse ;  /* 0x0000b4000e0e7a23 */ /* 0x100fe40000010885 */
[--C-:B------:R-:W-:Y:S02]  /*7a60*/  FFMA.FTZ R15, R15, c[0x0][0x2d0], -R133.reuse ;  /* 0x0000b4000f0f7a23 */ /* 0x100fe40000010885 */
[C---:B------:R-:W-:Y:S01]  /*7a70*/  FMUL.FTZ R112, R2.reuse, R112 ;  /* 0x0000007002707220 */ /* 0x040fe20000410000 */
[C---:B------:R-:W-:Y:S01]  /*7a80*/  HMMA.16816.F32 R96, R136.reuse, R142, R96 ;  /* 0x0000008e8860723c */ /* 0x040fe20000001860 */
[----:B------:R-:W1:Y:S01]  /*7a90*/  LDSM.16.MT88.4 R140, [R225+0x6100] ;  /* 0x00610000e18c783b */ /* 0x000e620000004200 */
[----:B------:R4:W-:Y:S02]  /*7aa0*/  MUFU.EX2 R171, R14 ;  /* 0x0000000e00ab7308 */ /* 0x0009e40000000800 */
[----:B------:R-:W-:Y:S02]  /*7ab0*/  FMUL.FTZ R113, R2, R113 ;  /* 0x0000007102717220 */ /* 0x000fe40000410000 */
[C---:B------:R-:W-:Y:S02]  /*7ac0*/  FMUL.FTZ R114, R0.reuse, R114 ;  /* 0x0000007200727220 */ /* 0x040fe40000410000 */
[C---:B--2---:R-:W-:Y:S04]  /*7ad0*/  HMMA.16816.F32 R100, R136.reuse, R160, R100 ;  /* 0x000000a08864723c */ /* 0x044fe80000001864 */
[----:B------:R-:W-:Y:S01]  /*7ae0*/  FMUL.FTZ R115, R0, R115 ;  /* 0x0000007300737220 */ /* 0x000fe20000410000 */
[----:B------:R2:W5:Y:S01]  /*7af0*/  MUFU.EX2 R170, R15 ;  /* 0x0000000f00aa7308 */ /* 0x0005620000000800 */
[C---:B------:R-:W-:Y:S02]  /*7b00*/  FMUL.FTZ R116, R2.reuse, R116 ;  /* 0x0000007402747220 */ /* 0x040fe40000410000 */
[C---:B------:R-:W-:Y:S01]  /*7b10*/  HMMA.16816.F32 R104, R136.reuse, R162, R104 ;  /* 0x000000a28868723c */ /* 0x040fe20000001868 */
[----:B------:R-:W5:Y:S03]  /*7b20*/  LDSM.16.MT88.4 R160, [R228+0x6100] ;  /* 0x00610000e4a0783b */ /* 0x000f660000004200 */
[----:B------:R-:W-:Y:S02]  /*7b30*/  FMUL.FTZ R117, R2, R117 ;  /* 0x0000007502757220 */ /* 0x000fe40000410000 */
[C---:B------:R-:W-:Y:S02]  /*7b40*/  FMUL.FTZ R118, R0.reuse, R118 ;  /* 0x0000007600767220 */ /* 0x040fe40000410000 */
[C---:B---3--:R-:W-:Y:S04]  /*7b50*/  HMMA.16816.F32 R108, R136.reuse, R164, R108 ;  /* 0x000000a4886c723c */ /* 0x048fe8000000186c */
[C---:B----4-:R-:W-:Y:S02]  /*7b60*/  FMUL.FTZ R14, R0.reuse, R146 ;  /* 0x00000092000e7220 */ /* 0x050fe40000410000 */
[----:B------:R-:W-:Y:S02]  /*7b70*/  FMUL.FTZ R119, R0, R119 ;  /* 0x0000007700777220 */ /* 0x000fe40000410000 */
[C---:B------:R-:W-:Y:S01]  /*7b80*/  HMMA.16816.F32 R112, R136.reuse, R166, R112 ;  /* 0x000000a68870723c */ /* 0x040fe20000001870 */
[----:B------:R-:W3:Y:S03]  /*7b90*/  LDSM.16.MT88.4 R164, [R227+0x6100] ;  /* 0x00610000e3a4783b */ /* 0x000ee60000004200 */
[--C-:B------:R-:W-:Y:S02]  /*7ba0*/  FFMA.FTZ R18, R18, c[0x0][0x2d0], -R133.reuse ;  /* 0x0000b40012127a23 */ /* 0x100fe40000010885 */
[--C-:B------:R-:W-:Y:S02]  /*7bb0*/  FFMA.FTZ R19, R19, c[0x0][0x2d0], -R133.reuse ;  /* 0x0000b40013137a23 */ /* 0x100fe40000010885 */
[----:B--2---:R-:W-:Y:S01]  /*7bc0*/  FMUL.FTZ R15, R0, R147 ;  /* 0x00000093000f7220 */ /* 0x004fe20000410000 */
[C---:B-1----:R-:W-:Y:S01]  /*7bd0*/  HMMA.16816.F32 R116, R136.reuse, R140, R116 ;  /* 0x0000008c8874723c */ /* 0x042fe20000001874 */
[----:B------:R1:W-:Y:S01]  /*7be0*/  MUFU.EX2 R169, R18 ;  /* 0x0000001200a97308 */ /* 0x0003e20000000800 */
[----:B------:R-:W-:Y:S01]  /*7bf0*/  LDSM.16.MT88.4 R144, [R225+0x900] ;  /* 0x00090000e190783b */ /* 0x000fe20000004200 */
[C---:B------:R-:W-:Y:S02]  /*7c00*/  FMUL.FTZ R120, R2.reuse, R120 ;  /* 0x0000007802787220 */ /* 0x040fe40000410000 */
[----:B------:R-:W-:Y:S02]  /*7c10*/  FMUL.FTZ R121, R2, R121 ;  /* 0x0000007902797220 */ /* 0x000fe40000410000 */
[C---:B------:R-:W-:Y:S02]  /*7c20*/  FMUL.FTZ R122, R0.reuse, R122 ;  /* 0x0000007a007a7220 */ /* 0x040fe40000410000 */
[----:B------:R-:W-:Y:S02]  /*7c30*/  FMUL.FTZ R123, R0, R123 ;  /* 0x0000007b007b7220 */ /* 0x000fe40000410000 */
[----:B------:R2:W4:Y:S01]  /*7c40*/  MUFU.EX2 R168, R19 ;  /* 0x0000001300a87308 */ /* 0x0005220000000800 */
[C---:B------:R-:W-:Y:S02]  /*7c50*/  FMUL.FTZ R124, R2.reuse, R124 ;  /* 0x0000007c027c7220 */ /* 0x040fe40000410000 */
[----:B------:R-:W-:Y:S02]  /*7c60*/  FMUL.FTZ R125, R2, R125 ;  /* 0x0000007d027d7220 */ /* 0x000fe40000410000 */
[C---:B------:R-:W-:Y:S01]  /*7c70*/  HMMA.16816.F32 R120, R136.reuse, R142, R120 ;  /* 0x0000008e8878723c */ /* 0x040fe20000001878 */
[----:B------:R-:W4:Y:S02]  /*7c80*/  LDSM.16.MT88.4 R140, [R224+0x900] ;  /* 0x00090000e08c783b */ /* 0x000f240000004200 */
[C---:B------:R-:W-:Y:S02]  /*7c90*/  FMUL.FTZ R126, R0.reuse, R126 ;  /* 0x0000007e007e7220 */ /* 0x040fe40000410000 */
[----:B------:R-:W-:Y:S02]  /*7ca0*/  FMUL.FTZ R127, R0, R127 ;  /* 0x0000007f007f7220 */ /* 0x000fe40000410000 */
[----:B------:R-:W-:Y:S01]  /*7cb0*/  FMUL.FTZ R128, R2, R128 ;  /* 0x0000008002807220 */ /* 0x000fe20000410000 */
[C---:B-----5:R-:W-:Y:S04]  /*7cc0*/  HMMA.16816.F32 R12, R136.reuse, R160, R12 ;  /* 0x000000a0880c723c */ /* 0x060fe8000000180c */
[----:B-1----:R-:W-:Y:S02]  /*7cd0*/  FMUL.FTZ R18, R0, R150 ;  /* 0x0000009600127220 */ /* 0x002fe40000410000 */
[----:B------:R-:W-:Y:S02]  /*7ce0*/  FMUL.FTZ R129, R2, R129 ;  /* 0x0000008102817220 */ /* 0x000fe40000410000 */
[C---:B------:R-:W-:Y:S01]  /*7cf0*/  HMMA.16816.F32 R124, R136.reuse, R162, R124 ;  /* 0x000000a2887c723c */ /* 0x040fe2000000187c */
[----:B------:R-:W-:Y:S03]  /*7d00*/  LDSM.16.MT88.4 R160, [R227+0x900] ;  /* 0x00090000e3a0783b */ /* 0x000fe60000004200 */
[C---:B--2---:R-:W-:Y:S02]  /*7d10*/  FMUL.FTZ R19, R0.reuse, R151 ;  /* 0x0000009700137220 */ /* 0x044fe40000410000 */
[C---:B------:R-:W-:Y:S02]  /*7d20*/  FMUL.FTZ R130, R0.reuse, R130 ;  /* 0x0000008200827220 */ /* 0x040fe40000410000 */
[----:B------:R-:W-:Y:S01]  /*7d30*/  FMUL.FTZ R131, R0, R131 ;  /* 0x0000008300837220 */ /* 0x000fe20000410000 */
[----:B------:R-:W1:Y:S02]  /*7d40*/  LDSM.16.MT88.4 R148, [R228+0x900] ;  /* 0x00090000e494783b */ /* 0x000e640000004200 */
[C---:B---3--:R-:W-:Y:S01]  /*7d50*/  HMMA.16816.F32 R16, R136.reuse, R164, R16 ;  /* 0x000000a48810723c */ /* 0x048fe20000001810 */
[----:B------:R-:W-:Y:S02]  /*7d60*/  MUFU.EX2 R165, R26 ;  /* 0x0000001a00a57308 */ /* 0x000fe40000000800 */
[--C-:B------:R-:W-:Y:S02]  /*7d70*/  FFMA.FTZ R22, R22, c[0x0][0x2d0], -R133.reuse ;  /* 0x0000b40016167a23 */ /* 0x100fe40000010885 */
[--C-:B------:R-:W-:Y:S03]  /*7d80*/  FFMA.FTZ R23, R23, c[0x0][0x2d0], -R133.reuse ;  /* 0x0000b40017177a23 */ /* 0x100fe60000010885 */
[----:B------:R-:W-:Y:S03]  /*7d90*/  HMMA.16816.F32 R128, R136, R166, R128 ;  /* 0x000000a68880723c */ /* 0x000fe60000001880 */
[----:B------:R2:W-:Y:S04]  /*7da0*/  MUFU.EX2 R164, R27 ;  /* 0x0000001b00a47308 */ /* 0x0005e80000000800 */
[----:B------:R-:W-:Y:S02]  /*7db0*/  F2FP.PACK_AB R136, R175, R174 ;  /* 0x000000aeaf88723e */ /* 0x000fe400000000ff */
[----:B------:R-:W-:Y:S03]  /*7dc0*/  F2FP.PACK_AB R138, R199, R134 ;  /* 0x00000086c78a723e */ /* 0x000fe600000000ff */
[----:B------:R-:W-:Y:S01]  /*7dd0*/  F2FP.PACK_AB R137, R170, R171 ;  /* 0x000000abaa89723e */ /* 0x000fe200000000ff */
[----:B------:R3:W-:Y:S01]  /*7de0*/  MUFU.EX2 R167, R22 ;  /* 0x0000001600a77308 */ /* 0x0007e20000000800 */
[----:B----4-:R-:W-:Y:S07]  /*7df0*/  F2FP.PACK_AB R139, R168, R169 ;  /* 0x000000a9a88b723e */ /* 0x010fee00000000ff */
[C---:B------:R-:W-:Y:S02]  /*7e00*/  HMMA.16816.F32 R4, R136.reuse, R140, R4 ;  /* 0x0000008c8804723c */ /* 0x040fe40000001804 */
[----:B------:R-:W4:Y:S01]  /*7e10*/  MUFU.EX2 R166, R23 ;  /* 0x0000001700a67308 */ /* 0x000f220000000800 */
[----:B--2---:R-:W-:Y:S05]  /*7e20*/  LDSM.16.MT88.4 R24, [R228+0x1100] ;  /* 0x00110000e418783b */ /* 0x004fea0000004200 */
[C---:B------:R-:W-:Y:S03]  /*7e30*/  HMMA.16816.F32 R8, R136.reuse, R142, R8 ;  /* 0x0000008e8808723c */ /* 0x040fe60000001808 */
[----:B------:R-:W2:Y:S05]  /*7e40*/  LDSM.16.MT88.4 R140, [R224+0x3900] ;  /* 0x00390000e08c783b */ /* 0x000eaa0000004200 */
[C---:B------:R-:W-:Y:S04]  /*7e50*/  HMMA.16816.F32 R52, R136.reuse, R144, R52 ;  /* 0x000000908834723c */ /* 0x040fe80000001834 */
[----:B---3--:R-:W-:Y:S04]  /*7e60*/  F2FP.PACK_AB R22, R249, R250 ;  /* 0x000000faf916723e */ /* 0x008fe800000000ff */
[C---:B------:R-:W-:Y:S01]  /*7e70*/  HMMA.16816.F32 R56, R136.reuse, R146, R56 ;  /* 0x000000928838723c */ /* 0x040fe20000001838 */
[----:B------:R-:W3:Y:S03]  /*7e80*/  LDSM.16.MT88.4 R144, [R225+0x3900] ;  /* 0x00390000e190783b */ /* 0x000ee60000004200 */
[----:B----4-:R-:W-:Y:S02]  /*7e90*/  F2FP.PACK_AB R21, R166, R167 ;  /* 0x000000a7a615723e */ /* 0x010fe400000000ff */
[----:B------:R-:W-:Y:S02]  /*7ea0*/  F2FP.PACK_AB R23, R164, R165 ;  /* 0x000000a5a417723e */ /* 0x000fe400000000ff */
        /* <DEDUP_REMOVED lines=24> */
[C---:B-1----:R-:W-:Y:S07]  /*8030*/  HMMA.16816.F32 R12, R136.reuse, R148, R12 ;  /* 0x00000094880c723c */ /* 0x042fee000000180c */
[----:B------:R-:W-:Y:S01]  /*8040*/  MOV R149, R199 ;  /* 0x000000c700957202 */ /* 0x000fe20000000f00 */
[C---:B------:R-:W-:Y:S01]  /*8050*/  HMMA.16816.F32 R124, R136.reuse, R150, R124 ;  /* 0x00000096887c723c */ /* 0x040fe2000000187c */
[----:B------:R-:W-:Y:S03]  /*8060*/  MUFU.EX2 R199, R28 ;  /* 0x0000001c00c77308 */ /* 0x000fe60000000800 */
[----:B------:R-:W-:Y:S03]  /*8070*/  MOV R148, R198 ;  /* 0x000000c600947202 */ /* 0x000fe60000000f00 */
[----:B------:R-:W-:Y:S01]  /*8080*/  MOV R151, R197 ;  /* 0x000000c500977202 */ /* 0x000fe20000000f00 */
[C---:B----4-:R-:W-:Y:S03]  /*8090*/  HMMA.16816.F32 R16, R136.reuse, R160, R16 ;  /* 0x000000a08810723c */ /* 0x050fe60000001810 */
[----:B------:R-:W1:Y:S01]  /*80a0*/  MUFU.EX2 R198, R29 ;  /* 0x0000001d00c67308 */ /* 0x000e620000000800 */
[----:B------:R-:W-:Y:S04]  /*80b0*/  MOV R150, R196 ;  /* 0x000000c400967202 */ /* 0x000fe80000000f00 */
[----:B------:R-:W-:Y:S01]  /*80c0*/  HMMA.16816.F32 R128, R136, R162, R128 ;  /* 0x000000a28880723c */ /* 0x000fe20000001880 */
[----:B------:R-:W4:Y:S04]  /*80d0*/  LDSM.16.MT88.4 R136, [R227+0x1100] ;  /* 0x00110000e388783b */ /* 0x000f280000004200 */
[----:B------:R-:W-:Y:S03]  /*80e0*/  MUFU.EX2 R162, R30 ;  /* 0x0000001e00a27308 */ /* 0x000fe60000000800 */
[C---:B--2---:R-:W-:Y:S07]  /*80f0*/  HMMA.16816.F32 R4, R20.reuse, R140, R4 ;  /* 0x0000008c1404723c */ /* 0x044fee0000001804 */
[----:B------:R2:W-:Y:S01]  /*8100*/  MUFU.EX2 R161, R31 ;  /* 0x0000001f00a17308 */ /* 0x0005e20000000800 */
[C---:B------:R-:W-:Y:S01]  /*8110*/  HMMA.16816.F32 R8, R20.reuse, R142, R8 ;  /* 0x0000008e1408723c */ /* 0x040fe20000001808 */
[----:B------:R-:W5:Y:S07]  /*8120*/  LDSM.16.MT88.4 R140, [R224+0x4100] ;  /* 0x00410000e08c783b */ /* 0x000f6e0000004200 */
[C---:B---3--:R-:W-:Y:S01]  /*8130*/  HMMA.16816.F32 R52, R20.reuse, R144, R52 ;  /* 0x000000901434723c */ /* 0x048fe20000001834 */
[----:B------:R-:W-:Y:S07]  /*8140*/  MUFU.EX2 R197, R32 ;  /* 0x0000002000c57308 */ /* 0x000fee0000000800 */
[C---:B------:R-:W-:Y:S01]  /*8150*/  HMMA.16816.F32 R56, R20.reuse, R146, R56 ;  /* 0x000000921438723c */ /* 0x040fe20000001838 */
[----:B------:R-:W3:Y:S02]  /*8160*/  LDSM.16.MT88.4 R144, [R225+0x4100] ;  /* 0x00410000e190783b */ /* 0x000ee40000004200 */
[----:B------:R-:W1:Y:S05]  /*8170*/  MUFU.EX2 R196, R33 ;  /* 0x0000002100c47308 */ /* 0x000e6a0000000800 */
[C---:B------:R-:W-:Y:S01]  /*8180*/  HMMA.16816.F32 R60, R20.reuse, R24, R60 ;  /* 0x00000018143c723c */ /* 0x040fe2000000183c */
[----:B--2---:R-:W-:Y:S04]  /*8190*/  LDSM.16.MT88.4 R28, [R224+0x1900] ;  /* 0x00190000e01c783b */ /* 0x004fe80000004200 */
[----:B------:R-:W-:Y:S03]  /*81a0*/  MUFU.EX2 R163, R41 ;  /* 0x0000002900a37308 */ /* 0x000fe60000000800 */
[C---:B------:R-:W-:Y:S01]  /*81b0*/  HMMA.16816.F32 R64, R20.reuse, R26, R64 ;  /* 0x0000001a1440723c */ /* 0x040fe20000001840 */
[----:B------:R-:W2:Y:S06]  /*81c0*/  LDSM.16.MT88.4 R24, [R228+0x4100] ;  /* 0x00410000e418783b */ /* 0x000eac0000004200 */
[----:B------:R-:W-:Y:S01]  /*81d0*/  MUFU.EX2 R160, R42 ;  /* 0x0000002a00a07308 */ /* 0x000fe20000000800 */
        /* <DEDUP_REMOVED lines=9> */
[C---:B--2---:R-:W-:Y:S08]  /*8270*/  HMMA.16816.F32 R92, R20.reuse, R24, R92 ;  /* 0x00000018145c723c */ /* 0x044ff0000000185c */
[C---:B------:R-:W-:Y:S01]  /*8280*/  HMMA.16816.F32 R96, R20.reuse, R26, R96 ;  /* 0x0000001a1460723c */ /* 0x040fe20000001860 */
[----:B------:R-:W2:Y:S07]  /*8290*/  LDSM.16.MT88.4 R24, [R228+0x7100] ;  /* 0x00710000e418783b */ /* 0x000eae0000004200 */
[C---:B----4-:R-:W-:Y:S08]  /*82a0*/  HMMA.16816.F32 R100, R20.reuse, R136, R100 ;  /* 0x000000881464723c */ /* 0x050ff00000001864 */
[C---:B------:R-:W-:Y:S01]  /*82b0*/  HMMA.16816.F32 R104, R20.reuse, R138, R104 ;  /* 0x0000008a1468723c */ /* 0x040fe20000001868 */
[----:B------:R-:W4:Y:S07]  /*82c0*/  LDSM.16.MT88.4 R136, [R227+0x7100] ;  /* 0x00710000e388783b */ /* 0x000f2e0000004200 */
[C---:B-----5:R-:W-:Y:S07]  /*82d0*/  HMMA.16816.F32 R108, R20.reuse, R140, R108 ;  /* 0x0000008c146c723c */ /* 0x060fee000000186c */
[----:B------:R-:W-:Y:S01]  /*82e0*/  MOV R141, R150 ;  /* 0x00000096008d7202 */ /* 0x000fe20000000f00 */
[C---:B------:R-:W-:Y:S01]  /*82f0*/  HMMA.16816.F32 R112, R20.reuse, R142, R112 ;  /* 0x0000008e1470723c */ /* 0x040fe20000001870 */
[----:B------:R-:W-:Y:S03]  /*8300*/  MUFU.EX2 R150, R35 ;  /* 0x0000002300967308 */ /* 0x000fe60000000800 */
[----:B------:R-:W-:Y:S03]  /*8310*/  MOV R140, R151 ;  /* 0x00000097008c7202 */ /* 0x000fe60000000f00 */
[----:B------:R-:W-:Y:S01]  /*8320*/  MOV R143, R148 ;  /* 0x00000094008f7202 */ /* 0x000fe20000000f00 */
[C---:B---3--:R-:W-:Y:S03]  /*8330*/  HMMA.16816.F32 R116, R20.reuse, R144, R116 ;  /* 0x000000901474723c */ /* 0x048fe60000001874 */
[----:B------:R3:W3:Y:S01]  /*8340*/  MUFU.EX2 R151, R34 ;  /* 0x0000002200977308 */ /* 0x0006e20000000800 */
[----:B------:R-:W-:Y:S03]  /*8350*/  MOV R142, R149 ;  /* 0x00000095008e7202 */ /* 0x000fe60000000f00 */
[----:B------:R-:W-:Y:S01]  /*8360*/  MOV R145, R134 ;  /* 0x0000008600917202 */ /* 0x000fe20000000f00 */
[C---:B------:R-:W-:Y:S01]  /*8370*/  HMMA.16816.F32 R120, R20.reuse, R146, R120 ;  /* 0x000000921478723c */ /* 0x040fe20000001878 */
[----:B------:R-:W4:Y:S03]  /*8380*/  LDL.LU R146, [R1] ;  /* 0x0000000001927983 */ /* 0x000f260000300800 */
[----:B------:R-:W-:Y:S01]  /*8390*/  MOV R144, R175 ;  /* 0x000000af00907202 */ /* 0x000fe20000000f00 */
[----:B------:R-:W-:Y:S02]  /*83a0*/  MUFU.EX2 R149, R38 ;  /* 0x0000002600957308 */ /* 0x000fe40000000800 */
[----:B------:R-:W-:Y:S01]  /*83b0*/  MOV R147, R174 ;  /* 0x000000ae00937202 */ /* 0x000fe20000000f00 */
[C---:B--2---:R-:W-:Y:S07]  /*83c0*/  HMMA.16816.F32 R12, R20.reuse, R24, R12 ;  /* 0x00000018140c723c */ /* 0x044fee000000180c */
[----:B------:R-:W-:Y:S01]  /*83d0*/  MUFU.EX2 R174, R37 ;  /* 0x0000002500ae7308 */ /* 0x000fe20000000800 */
[C---:B------:R-:W-:Y:S01]  /*83e0*/  HMMA.16816.F32 R124, R20.reuse, R26, R124 ;  /* 0x0000001a147c723c */ /* 0x040fe2000000187c */
[----:B------:R-:W-:Y:S07]  /*83f0*/  LDSM.16.MT88.4 R24, [R228+0x1900] ;  /* 0x00190000e418783b */ /* 0x000fee0000004200 */
[C---:B----4-:R-:W-:Y:S01]  /*8400*/  HMMA.16816.F32 R16, R20.reuse, R136, R16 ;  /* 0x000000881410723c */ /* 0x050fe20000001810 */
[----:B---3--:R-:W2:Y:S01]  /*8410*/  LDSM.16.MT88.4 R32, [R225+0x1900] ;  /* 0x00190000e120783b */ /* 0x008ea20000004200 */
[----:B------:R-:W-:Y:S06]  /*8420*/  MUFU.EX2 R148, R39 ;  /* 0x0000002700947308 */ /* 0x000fec0000000800 */
[----:B------:R-:W-:Y:S01]  /*8430*/  HMMA.16816.F32 R128, R20, R138, R128 ;  /* 0x0000008a1480723c */ /* 0x000fe20000001880 */
[----:B------:R-:W3:Y:S03]  /*8440*/  LDSM.16.MT88.4 R136, [R227+0x1900] ;  /* 0x00190000e388783b */ /* 0x000ee60000004200 */
[----:B------:R-:W-:Y:S03]  /*8450*/  MUFU.EX2 R134, R43 ;  /* 0x0000002b00867308 */ /* 0x000fe60000000800 */
[----:B-1----:R-:W-:Y:S02]  /*8460*/  F2FP.PACK_AB R20, R198, R199 ;  /* 0x000000c7c614723e */ /* 0x002fe400000000ff */
[----:B------:R-:W-:Y:S03]  /*8470*/  F2FP.PACK_AB R22, R196, R197 ;  /* 0x000000c5c416723e */ /* 0x000fe600000000ff */
[----:B------:R-:W-:Y:S02]  /*8480*/  F2FP.PACK_AB R21, R161, R162 ;  /* 0x000000a2a115723e */ /* 0x000fe400000000ff */
[----:B------:R-:W-:Y:S01]  /*8490*/  F2FP.PACK_AB R23, R150, R151 ;  /* 0x000000979617723e */ /* 0x000fe200000000ff */
[----:B------:R1:W4:Y:S06]  /*84a0*/  MUFU.EX2 R175, R36 ;  /* 0x0000002400af7308 */ /* 0x00032c0000000800 */
[C---:B------:R-:W-:Y:S08]  /*84b0*/  HMMA.16816.F32 R4, R20.reuse, R28, R4 ;  /* 0x0000001c1404723c */ /* 0x040ff00000001804 */
[C---:B------:R-:W-:Y:S01]  /*84c0*/  HMMA.16816.F32 R8, R20.reuse, R30, R8 ;  /* 0x0000001e1408723c */ /* 0x040fe20000001808 */
[----:B------:R-:W4:Y:S07]  /*84d0*/  LDSM.16.MT88.4 R28, [R224+0x4900] ;  /* 0x00490000e01c783b */ /* 0x000f2e0000004200 */
[C---:B--2---:R-:W-:Y:S04]  /*84e0*/  HMMA.16816.F32 R52, R20.reuse, R32, R52 ;  /* 0x000000201434723c */ /* 0x044fe80000001834 */
[----:B-1----:R-:W-:Y:S02]  /*84f0*/  MOV R36, R173 ;  /* 0x000000ad00247202 */ /* 0x002fe40000000f00 */
[----:B------:R1:W2:Y:S02]  /*8500*/  MUFU.EX2 R173, R40 ;  /* 0x0000002800ad7308 */ /* 0x0002a40000000800 */
[C---:B------:R-:W-:Y:S01]  /*8510*/  HMMA.16816.F32 R56, R20.reuse, R34, R56 ;  /* 0x000000221438723c */ /* 0x040fe20000001838 */
[----:B------:R-:W2:Y:S07]  /*8520*/  LDSM.16.MT88.4 R32, [R225+0x4900] ;  /* 0x00490000e120783b */ /* 0x000eae0000004200 */
[C---:B------:R-:W-:Y:S08]  /*8530*/  HMMA.16816.F32 R60, R20.reuse, R24, R60 ;  /* 0x00000018143c723c */ /* 0x040ff0000000183c */
[C---:B------:R-:W-:Y:S01]  /*8540*/  HMMA.16816.F32 R64, R20.reuse, R26, R64 ;  /* 0x0000001a1440723c */ /* 0x040fe20000001840 */
[----:B------:R-:W2:Y:S07]  /*8550*/  LDSM.16.MT88.4 R24, [R228+0x4900] ;  /* 0x00490000e418783b */ /* 0x000eae0000004200 */
[C---:B---3--:R-:W-:Y:S01]  /*8560*/  HMMA.16816.F32 R68, R20.reuse, R136, R68 ;  /* 0x000000881444723c */ /* 0x048fe20000001844 */
[----:B-1----:R-:W-:Y:S07]  /*8570*/  LDSM.16.MT88.4 R40, [R225+0x5100] ;  /* 0x00510000e128783b */ /* 0x002fee0000004200 */
[C---:B------:R-:W-:Y:S01]  /*8580*/  HMMA.16816.F32 R72, R20.reuse, R138, R72 ;  /* 0x0000008a1448723c */ /* 0x040fe20000001848 */
[----:B------:R-:W1:Y:S07]  /*8590*/  LDSM.16.MT88.4 R136, [R227+0x4900] ;  /* 0x00490000e388783b */ /* 0x000e6e0000004200 */
[C---:B----4-:R-:W-:Y:S08]  /*85a0*/  HMMA.16816.F32 R76, R20.reuse, R28, R76 ;  /* 0x0000001c144c723c */ /* 0x050ff0000000184c */
[C---:B------:R-:W-:Y:S01]  /*85b0*/  HMMA.16816.F32 R80, R20.reuse, R30, R80 ;  /* 0x0000001e1450723c */ /* 0x040fe20000001850 */
[----:B------:R-:W3:Y:S07]  /*85c0*/  LDSM.16.MT88.4 R28, [R224+0x7900] ;  /* 0x00790000e01c783b */ /* 0x000eee0000004200 */
[C---:B--2---:R-:W-:Y:S08]  /*85d0*/  HMMA.16816.F32 R84, R20.reuse, R32, R84 ;  /* 0x000000201454723c */ /* 0x044ff00000001854 */
[C---:B------:R-:W-:Y:S01]  /*85e0*/  HMMA.16816.F32 R88, R20.reuse, R34, R88 ;  /* 0x000000221458723c */ /* 0x040fe20000001858 */
[----:B------:R-:W2:Y:S07]  /*85f0*/  LDSM.16.MT88.4 R32, [R225+0x7900] ;  /* 0x00790000e120783b */ /* 0x000eae0000004200 */
[C---:B------:R-:W-:Y:S08]  /*8600*/  HMMA.16816.F32 R92, R20.reuse, R24, R92 ;  /* 0x00000018145c723c */ /* 0x040ff0000000185c */
[C---:B------:R-:W-:Y:S01]  /*8610*/  HMMA.16816.F32 R96, R20.reuse, R26, R96 ;  /* 0x0000001a1460723c */ /* 0x040fe20000001860 */
[----:B------:R-:W4:Y:S07]  /*8620*/  LDSM.16.MT88.4 R24, [R228+0x7900] ;  /* 0x00790000e418783b */ /* 0x000f2e0000004200 */
        /* <DEDUP_REMOVED lines=12> */
[C---:B-1----:R-:W-:Y:S07]  /*86f0*/  HMMA.16816.F32 R16, R20.reuse, R136, R16 ;  /* 0x000000881410723c */ /* 0x042fee0000001810 */
[--C-:B------:R-:W-:Y:S01]  /*8700*/  FFMA.FTZ R136, R44, c[0x0][0x2d0], -R172.reuse ;  /* 0x0000b4002c887a23 */ /* 0x100fe200000108ac */
[----:B------:R-:W-:Y:S01]  /*8710*/  HMMA.16816.F32 R128, R20, R138, R128 ;  /* 0x0000008a1480723c */ /* 0x000fe20000001880 */
[----:B------:R-:W5:Y:S03]  /*8720*/  LDL.LU R138, [R1+0x4] ;  /* 0x00000400018a7983 */ /* 0x000f660000300800 */
[--C-:B------:R-:W-:Y:S02]  /*8730*/  FFMA.FTZ R137, R45, c[0x0][0x2d0], -R172.reuse ;  /* 0x0000b4002d897a23 */ /* 0x100fe400000108ac */
[--C-:B------:R-:W-:Y:S01]  /*8740*/  FFMA.FTZ R44, R50, c[0x0][0x2d0], -R133.reuse ;  /* 0x0000b400322c7a23 */ /* 0x100fe20000010885 */
[----:B------:R-:W-:Y:S01]  /*8750*/  F2FP.PACK_AB R20, R174, R175 ;  /* 0x000000afae14723e */ /* 0x000fe200000000ff */
[--C-:B------:R-:W-:Y:S01]  /*8760*/  FFMA.FTZ R45, R46, c[0x0][0x2d0], -R133.reuse ;  /* 0x0000b4002e2d7a23 */ /* 0x100fe20000010885 */
[----:B------:R-:W-:Y:S03]  /*8770*/  F2FP.PACK_AB R22, R163, R173 ;  /* 0x000000ada316723e */ /* 0x000fe600000000ff */
[----:B------:R-:W-:Y:S01]  /*8780*/  F2FP.PACK_AB R21, R148, R149 ;  /* 0x000000959415723e */ /* 0x000fe200000000ff */
[--C-:B------:R-:W-:Y:S01]  /*8790*/  FFMA.FTZ R46, R47, c[0x0][0x2d0], -R133.reuse ;  /* 0x0000b4002f2e7a23 */ /* 0x100fe20000010885 */
[----:B------:R-:W-:Y:S01]  /*87a0*/  F2FP.PACK_AB R23, R134, R160 ;  /* 0x000000a08617723e */ /* 0x000fe200000000ff */
[----:B------:R-:W-:Y:S01]  /*87b0*/  FFMA.FTZ R133, R51, c[0x0][0x2d0], -R133 ;  /* 0x0000b40033857a23 */ /* 0x000fe20000010885 */
[----:B------:R-:W-:Y:S01]  /*87c0*/  MOV R50, R143 ;  /* 0x0000008f00327202 */ /* 0x000fe20000000f00 */
[----:B------:R-:W-:Y:S01]  /*87d0*/  MUFU.EX2 R47, R137 ;  /* 0x00000089002f7308 */ /* 0x000fe20000000800 */
[----:B------:R-:W-:Y:S01]  /*87e0*/  MOV R51, R140 ;  /* 0x0000008c00337202 */ /* 0x000fe20000000f00 */
[----:B------:R-:W-:Y:S01]  /*87f0*/  FFMA.FTZ R172, R49, c[0x0][0x2d0], -R172 ;  /* 0x0000b40031ac7a23 */ /* 0x000fe200000108ac */
[----:B------:R-:W-:Y:S01]  /*8800*/  MOV R139, R141 ;  /* 0x0000008d008b7202 */ /* 0x000fe20000000f00 */
[C---:B---3--:R-:W-:Y:S06]  /*8810*/  HMMA.16816.F32 R4, R20.reuse, R28, R4 ;  /* 0x0000001c1404723c */ /* 0x048fec0000001804 */
[----:B------:R-:W1:Y:S02]  /*8820*/  MUFU.EX2 R49, R136 ;  /* 0x0000008800317308 */ /* 0x000e640000000800 */
[C---:B------:R-:W-:Y:S01]  /*8830*/  HMMA.16816.F32 R8, R20.reuse, R30, R8 ;  /* 0x0000001e1408723c */ /* 0x040fe20000001808 */
[----:B------:R-:W-:Y:S07]  /*8840*/  LDSM.16.MT88.4 R28, [R224+0x5100] ;  /* 0x00510000e01c783b */ /* 0x000fee0000004200 */
[C---:B--2---:R-:W-:Y:S01]  /*8850*/  HMMA.16816.F32 R52, R20.reuse, R32, R52 ;  /* 0x000000201434723c */ /* 0x044fe20000001834 */
[----:B------:R-:W-:Y:S07]  /*8860*/  MUFU.EX2 R172, R172 ;  /* 0x000000ac00ac7308 */ /* 0x000fee0000000800 */
[C---:B------:R-:W-:Y:S01]  /*8870*/  HMMA.16816.F32 R56, R20.reuse, R34, R56 ;  /* 0x000000221438723c */ /* 0x040fe20000001838 */
[----:B------:R-:W-:Y:S02]  /*8880*/  LDSM.16.MT88.4 R32, [R228+0x5100] ;  /* 0x00510000e420783b */ /* 0x000fe40000004200 */
[----:B------:R-:W-:Y:S05]  /*8890*/  MUFU.EX2 R133, R133 ;  /* 0x0000008500857308 */ /* 0x000fea0000000800 */
[C---:B----4-:R-:W-:Y:S05]  /*88a0*/  HMMA.16816.F32 R60, R20.reuse, R24, R60 ;  /* 0x00000018143c723c */ /* 0x050fea000000183c */
[----:B------:R-:W-:Y:S03]  /*88b0*/  MUFU.EX2 R45, R45 ;  /* 0x0000002d002d7308 */ /* 0x000fe60000000800 */
[C---:B------:R-:W-:Y:S01]  /*88c0*/  HMMA.16816.F32 R64, R20.reuse, R26, R64 ;  /* 0x0000001a1440723c */ /* 0x040fe20000001840 */
[----:B------:R-:W-:Y:S03]  /*88d0*/  LDSM.16.MT88.4 R24, [R227+0x5100] ;  /* 0x00510000e318783b */ /* 0x000fe60000004200 */
[----:B------:R-:W-:Y:S01]  /*88e0*/  FFMA.FTZ R2, R2, R146, R36 ;  /* 0x0000009202027223 */ /* 0x000fe20000010024 */
[----:B------:R-:W-:Y:S02]  /*88f0*/  MOV R146, R147 ;  /* 0x0000009300927202 */ /* 0x000fe40000000f00 */
[----:B------:R-:W-:Y:S01]  /*8900*/  MOV R147, R144 ;  /* 0x0000009000937202 */ /* 0x000fe20000000f00 */
[----:B------:R-:W-:Y:S01]  /*8910*/  FADD.FTZ R2, R139, R2 ;  /* 0x000000028b027221 */ /* 0x000fe20000010000 */
[----:B------:R-:W2:Y:S01]  /*8920*/  LDSM.16.MT88.4 R36, [R227+0x2100] ;  /* 0x00210000e324783b */ /* 0x000ea20000004200 */
[----:B------:R-:W3:Y:S02]  /*8930*/  MUFU.EX2 R46, R46 ;  /* 0x0000002e002e7308 */ /* 0x000ee40000000800 */
[----:B------:R-:W-:Y:S01]  /*8940*/  MOV R144, R145 ;  /* 0x0000009100907202 */ /* 0x000fe20000000f00 */
[----:B------:R-:W-:Y:S01]  /*8950*/  FADD.FTZ R2, R51, R2 ;  /* 0x0000000233027221 */ /* 0x000fe20000010000 */
[----:B------:R-:W-:Y:S03]  /*8960*/  MOV R145, R142 ;  /* 0x0000008e00917202 */ /* 0x000fe60000000f00 */
[----:B------:R-:W-:Y:S01]  /*8970*/  LDSM.16.MT88.4 R140, [R224+0x2900] ;  /* 0x00290000e08c783b */ /* 0x000fe20000004200 */
[----:B------:R-:W-:Y:S02]  /*8980*/  FADD.FTZ R2, R50, R2 ;  /* 0x0000000232027221 */ /* 0x000fe40000010000 */
[----:B------:R-:W4:Y:S02]  /*8990*/  MUFU.EX2 R44, R44 ;  /* 0x0000002c002c7308 */ /* 0x000f240000000800 */
[----:B------:R-:W-:Y:S04]  /*89a0*/  FADD.FTZ R2, R146, R2 ;  /* 0x0000000292027221 */ /* 0x000fe80000010000 */
[----:B------:R-:W-:Y:S04]  /*89b0*/  FADD.FTZ R2, R147, R2 ;  /* 0x0000000293027221 */ /* 0x000fe80000010000 */
[----:B------:R-:W-:Y:S04]  /*89c0*/  FADD.FTZ R2, R144, R2 ;  /* 0x0000000290027221 */ /* 0x000fe80000010000 */
[----:B------:R-:W-:Y:S04]  /*89d0*/  FADD.FTZ R2, R145, R2 ;  /* 0x0000000291027221 */ /* 0x000fe80000010000 */
[----:B------:R-:W-:Y:S04]  /*89e0*/  FADD.FTZ R2, R252, R2 ;  /* 0x00000002fc027221 */ /* 0x000fe80000010000 */
[----:B------:R-:W-:Y:S04]  /*89f0*/  FADD.FTZ R2, R251, R2 ;  /* 0x00000002fb027221 */ /* 0x000fe80000010000 */
[----:B------:R-:W-:Y:S01]  /*8a00*/  FADD.FTZ R2, R250, R2 ;  /* 0x00000002fa027221 */ /* 0x000fe20000010000 */
[C---:B--2---:R-:W-:Y:S03]  /*8a10*/  HMMA.16816.F32 R68, R20.reuse, R36, R68 ;  /* 0x000000241444723c */ /* 0x044fe60000001844 */
[----:B------:R-:W-:Y:S04]  /*8a20*/  FADD.FTZ R2, R249, R2 ;  /* 0x00000002f9027221 */ /* 0x000fe80000010000 */
[----:B------:R-:W-:Y:S01]  /*8a30*/  FADD.FTZ R2, R199, R2 ;  /* 0x00000002c7027221 */ /* 0x000fe20000010000 */
[C---:B------:R-:W-:Y:S01]  /*8a40*/  HMMA.16816.F32 R72, R20.reuse, R38, R72 ;  /* 0x000000261448723c */ /* 0x040fe20000001848 */
[----:B------:R-:W-:Y:S03]  /*8a50*/  LDSM.16.MT88.4 R36, [R225+0x8100] ;  /* 0x00810000e124783b */ /* 0x000fe60000004200 */
[----:B------:R-:W-:Y:S04]  /*8a60*/  FADD.FTZ R2, R198, R2 ;  /* 0x00000002c6027221 */ /* 0x000fe80000010000 */
[C---:B------:R-:W-:Y:S04]  /*8a70*/  HMMA.16816.F32 R76, R20.reuse, R28, R76 ;  /* 0x0000001c144c723c */ /* 0x040fe8000000184c */
[----:B------:R-:W-:Y:S04]  /*8a80*/  FADD.FTZ R2, R197, R2 ;  /* 0x00000002c5027221 */ /* 0x000fe80000010000 */
[C---:B------:R-:W-:Y:S01]  /*8a90*/  HMMA.16816.F32 R80, R20.reuse, R30, R80 ;  /* 0x0000001e1450723c */ /* 0x040fe20000001850 */
[----:B------:R-:W2:Y:S03]  /*8aa0*/  LDSM.16.MT88.4 R28, [R224+0x8100] ;  /* 0x00810000e01c783b */ /* 0x000ea60000004200 */
[----:B------:R-:W-:Y:S04]  /*8ab0*/  FADD.FTZ R2, R196, R2 ;  /* 0x00000002c4027221 */ /* 0x000fe80000010000 */
[C---:B------:R-:W-:Y:S04]  /*8ac0*/  HMMA.16816.F32 R84, R20.reuse, R40, R84 ;  /* 0x000000281454723c */ /* 0x040fe80000001854 */
[----:B------:R-:W-:Y:S04]  /*8ad0*/  FADD.FTZ R2, R175, R2 ;  /* 0x00000002af027221 */ /* 0x000fe80000010000 */
[C---:B------:R-:W-:Y:S01]  /*8ae0*/  HMMA.16816.F32 R88, R20.reuse, R42, R88 ;  /* 0x0000002a1458723c */ /* 0x040fe20000001858 */
[----:B------:R-:W1:Y:S03]  /*8af0*/  LDSM.16.MT88.4 R40, [R228+0x8100] ;  /* 0x00810000e428783b */ /* 0x000e660000004200 */
[----:B------:R-:W-:Y:S04]  /*8b00*/  FADD.FTZ R2, R174, R2 ;  /* 0x00000002ae027221 */ /* 0x000fe80000010000 */
[C---:B------:R-:W-:Y:S04]  /*8b10*/  HMMA.16816.F32 R92, R20.reuse, R32, R92 ;  /* 0x00000020145c723c */ /* 0x040fe8000000185c */
[----:B------:R-:W-:Y:S04]  /*8b20*/  FADD.FTZ R2, R173, R2 ;  /* 0x00000002ad027221 */ /* 0x000fe80000010000 */
[C---:B------:R-:W-:Y:S01]  /*8b30*/  HMMA.16816.F32 R96, R20.reuse, R34, R96 ;  /* 0x000000221460723c */ /* 0x040fe20000001860 */
[----:B------:R-:W1:Y:S03]  /*8b40*/  LDSM.16.MT88.4 R32, [R227+0x8100] ;  /* 0x00810000e320783b */ /* 0x000e660000004200 */
[----:B------:R-:W-:Y:S04]  /*8b50*/  FADD.FTZ R2, R163, R2 ;  /* 0x00000002a3027221 */ /* 0x000fe80000010000 */
[C---:B------:R-:W-:Y:S08]  /*8b60*/  HMMA.16816.F32 R100, R20.reuse, R24, R100 ;  /* 0x000000181464723c */ /* 0x040ff00000001864 */
[C---:B------:R-:W-:Y:S01]  /*8b70*/  HMMA.16816.F32 R104, R20.reuse, R26, R104 ;  /* 0x0000001a1468723c */ /* 0x040fe20000001868 */
[----:B------:R-:W3:Y:S07]  /*8b80*/  LDSM.16.MT88.4 R24, [R225+0x2900] ;  /* 0x00290000e118783b */ /* 0x000eee0000004200 */
[C---:B--2---:R-:W-:Y:S08]  /*8b90*/  HMMA.16816.F32 R108, R20.reuse, R28, R108 ;  /* 0x0000001c146c723c */ /* 0x044ff0000000186c */
[C---:B------:R-:W-:Y:S01]  /*8ba0*/  HMMA.16816.F32 R112, R20.reuse, R30, R112 ;  /* 0x0000001e1470723c */ /* 0x040fe20000001870 */
[----:B------:R-:W2:Y:S07]  /*8bb0*/  LDSM.16.MT88.4 R28, [R228+0x2900] ;  /* 0x00290000e41c783b */ /* 0x000eae0000004200 */
[C---:B------:R-:W-:Y:S08]  /*8bc0*/  HMMA.16816.F32 R116, R20.reuse, R36, R116 ;  /* 0x000000241474723c */ /* 0x040ff00000001874 */
[C---:B------:R-:W-:Y:S01]  /*8bd0*/  HMMA.16816.F32 R120, R20.reuse, R38, R120 ;  /* 0x000000261478723c */ /* 0x040fe20000001878 */
[----:B------:R-:W-:Y:S07]  /*8be0*/  LDSM.16.MT88.4 R36, [R228+0x5900] ;  /* 0x00590000e424783b */ /* 0x000fee0000004200 */
[C---:B-1----:R-:W-:Y:S08]  /*8bf0*/  HMMA.16816.F32 R12, R20.reuse, R40, R12 ;  /* 0x00000028140c723c */ /* 0x042ff0000000180c */
[C---:B------:R-:W-:Y:S01]  /*8c00*/  HMMA.16816.F32 R124, R20.reuse, R42, R124 ;  /* 0x0000002a147c723c */ /* 0x040fe2000000187c */
[----:B------:R-:W-:Y:S07]  /*8c10*/  LDSM.16.MT88.4 R40, [R227+0x5900] ;  /* 0x00590000e328783b */ /* 0x000fee0000004200 */
[C---:B------:R-:W-:Y:S08]  /*8c20*/  HMMA.16816.F32 R16, R20.reuse, R32, R16 ;  /* 0x000000201410723c */ /* 0x040ff00000001810 */
[----:B------:R-:W-:Y:S01]  /*8c30*/  HMMA.16816.F32 R128, R20, R34, R128 ;  /* 0x000000221480723c */ /* 0x000fe20000001880 */
[----:B------:R-:W1:Y:S06]  /*8c40*/  LDSM.16.MT88.4 R32, [R227+0x2900] ;  /* 0x00290000e320783b */ /* 0x000e6c0000004200 */
[----:B------:R-:W-:Y:S02]  /*8c50*/  F2FP.PACK_AB R20, R47, R49 ;  /* 0x000000312f14723e */ /* 0x000fe400000000ff */
[----:B---3--:R-:W-:Y:S03]  /*8c60*/  F2FP.PACK_AB R21, R46, R45 ;  /* 0x0000002d2e15723e */ /* 0x008fe600000000ff */
[----:B------:R-:W-:Y:S02]  /*8c70*/  F2FP.PACK_AB R22, R172, R48 ;  /* 0x00000030ac16723e */ /* 0x000fe400000000ff */
[----:B----4-:R-:W-:Y:S01]  /*8c80*/  F2FP.PACK_AB R23, R133, R44 ;  /* 0x0000002c8517723e */ /* 0x010fe200000000ff */
[----:B-----5:R-:W-:Y:S06]  /*8c90*/  FFMA.FTZ R0, R0, R138, R183 ;  /* 0x0000008a00007223 */ /* 0x020fec00000100b7 */
[C---:B------:R-:W-:Y:S01]  /*8ca0*/  HMMA.16816.F32 R136, R20.reuse, R140, R4 ;  /* 0x0000008c1488723c */ /* 0x040fe20000001804 */
[----:B------:R-:W3:Y:S02]  /*8cb0*/  LDSM.16.MT88.4 R4, [R224+0x5900] ;  /* 0x00590000e004783b */ /* 0x000ee40000004200 */
[----:B------:R-:W-:Y:S04]  /*8cc0*/  FADD.FTZ R0, R182, R0 ;  /* 0x00000000b6007221 */ /* 0x000fe80000010000 */
[----:B------:R-:W-:Y:S01]  /*8cd0*/  FADD.FTZ R0, R181, R0 ;  /* 0x00000000b5007221 */ /* 0x000fe20000010000 */
[C---:B------:R-:W-:Y:S01]  /*8ce0*/  HMMA.16816.F32 R140, R20.reuse, R142, R8 ;  /* 0x0000008e148c723c */ /* 0x040fe20000001808 */
[----:B------:R-:W4:Y:S03]  /*8cf0*/  LDSM.16.MT88.4 R8, [R225+0x5900] ;  /* 0x00590000e108783b */ /* 0x000f260000004200 */
[----:B------:R-:W-:Y:S04]  /*8d00*/  FADD.FTZ R0, R180, R0 ;  /* 0x00000000b4007221 */ /* 0x000fe80000010000 */
[C---:B------:R-:W-:Y:S04]  /*8d10*/  HMMA.16816.F32 R52, R20.reuse, R24, R52 ;  /* 0x000000181434723c */ /* 0x040fe80000001834 */
[----:B------:R-:W-:Y:S04]  /*8d20*/  FADD.FTZ R0, R171, R0 ;  /* 0x00000000ab007221 */ /* 0x000fe80000010000 */
[C---:B------:R-:W-:Y:S01]  /*8d30*/  HMMA.16816.F32 R56, R20.reuse, R26, R56 ;  /* 0x0000001a1438723c */ /* 0x040fe20000001838 */
[----:B------:R-:W5:Y:S03]  /*8d40*/  LDSM.16.MT88.4 R24, [R224+0x8900] ;  /* 0x00890000e018783b */ /* 0x000f660000004200 */
[----:B------:R-:W-:Y:S04]  /*8d50*/  FADD.FTZ R0, R170, R0 ;  /* 0x00000000aa007221 */ /* 0x000fe80000010000 */
[C---:B--2---:R-:W-:Y:S04]  /*8d60*/  HMMA.16816.F32 R60, R20.reuse, R28, R60 ;  /* 0x0000001c143c723c */ /* 0x044fe8000000183c */
[----:B------:R-:W-:Y:S04]  /*8d70*/  FADD.FTZ R0, R169, R0 ;  /* 0x00000000a9007221 */ /* 0x000fe80000010000 */
[C---:B------:R-:W-:Y:S01]  /*8d80*/  HMMA.16816.F32 R64, R20.reuse, R30, R64 ;  /* 0x0000001e1440723c */ /* 0x040fe20000001840 */
[----:B------:R-:W2:Y:S03]  /*8d90*/  LDSM.16.MT88.4 R28, [R225+0x8900] ;  /* 0x00890000e11c783b */ /* 0x000ea60000004200 */
[----:B------:R-:W-:Y:S04]  /*8da0*/  FADD.FTZ R0, R168, R0 ;  /* 0x00000000a8007221 */ /* 0x000fe80000010000 */
[C---:B-1----:R-:W-:Y:S04]  /*8db0*/  HMMA.16816.F32 R68, R20.reuse, R32, R68 ;  /* 0x000000201444723c */ /* 0x042fe80000001844 */
[----:B------:R-:W-:Y:S04]  /*8dc0*/  FADD.FTZ R0, R167, R0 ;  /* 0x00000000a7007221 */ /* 0x000fe80000010000 */
[C---:B------:R-:W-:Y:S04]  /*8dd0*/  HMMA.16816.F32 R72, R20.reuse, R34, R72 ;  /* 0x000000221448723c */ /* 0x040fe80000001848 */
[----:B------:R-:W-:Y:S04]  /*8de0*/  FADD.FTZ R0, R166, R0 ;  /* 0x00000000a6007221 */ /* 0x000fe80000010000 */
[C---:B---3--:R-:W-:Y:S04]  /*8df0*/  HMMA.16816.F32 R76, R20.reuse, R4, R76 ;  /* 0x00000004144c723c */ /* 0x048fe8000000184c */
[----:B------:R-:W-:Y:S04]  /*8e00*/  FADD.FTZ R0, R165, R0 ;  /* 0x00000000a5007221 */ /* 0x000fe80000010000 */
[C---:B------:R-:W-:Y:S01]  /*8e10*/  HMMA.16816.F32 R80, R20.reuse, R6, R80 ;  /* 0x000000061450723c */ /* 0x040fe20000001850 */
[----:B------:R-:W1:Y:S03]  /*8e20*/  LDSM.16.MT88.4 R4, [R228+0x8900] ;  /* 0x00890000e404783b */ /* 0x000e660000004200 */
[----:B------:R-:W-:Y:S04]  /*8e30*/  FADD.FTZ R0, R164, R0 ;  /* 0x00000000a4007221 */ /* 0x000fe80000010000 */
[C---:B----4-:R-:W-:Y:S04]  /*8e40*/  HMMA.16816.F32 R84, R20.reuse, R8, R84 ;  /* 0x000000081454723c */ /* 0x050fe80000001854 */
[----:B------:R-:W-:Y:S04]  /*8e50*/  FADD.FTZ R0, R162, R0 ;  /* 0x00000000a2007221 */ /* 0x000fe80000010000 */
[C---:B------:R-:W-:Y:S01]  /*8e60*/  HMMA.16816.F32 R88, R20.reuse, R10, R88 ;  /* 0x0000000a1458723c */ /* 0x040fe20000001858 */
[----:B------:R-:W3:Y:S03]  /*8e70*/  LDSM.16.MT88.4 R8, [R227+0x8900] ;  /* 0x00890000e308783b */ /* 0x000ee60000004200 */
        /* <DEDUP_REMOVED lines=9> */
[C---:B-----5:R-:W-:Y:S04]  /*8f10*/  HMMA.16816.F32 R108, R20.reuse, R24, R108 ;  /* 0x00000018146c723c */ /* 0x060fe8000000186c */
[----:B------:R-:W-:Y:S04]  /*8f20*/  FADD.FTZ R0, R160, R0 ;  /* 0x00000000a0007221 */ /* 0x000fe80000010000 */
[C---:B------:R-:W-:Y:S08]  /*8f30*/  HMMA.16816.F32 R112, R20.reuse, R26, R112 ;  /* 0x0000001a1470723c */ /* 0x040ff00000001870 */
[C---:B--2---:R-:W-:Y:S08]  /*8f40*/  HMMA.16816.F32 R116, R20.reuse, R28, R116 ;  /* 0x0000001c1474723c */ /* 0x044ff00000001874 */
[C---:B------:R-:W-:Y:S08]  /*8f50*/  HMMA.16816.F32 R120, R20.reuse, R30, R120 ;  /* 0x0000001e1478723c */ /* 0x040ff00000001878 */
[C---:B-1----:R-:W-:Y:S07]  /*8f60*/  HMMA.16816.F32 R144, R20.reuse, R4, R12 ;  /* 0x000000041490723c */ /* 0x042fee000000180c */
[----:B------:R-:W-:Y:S01]  /*8f70*/  FADD.FTZ R4, R134, R0 ;  /* 0x0000000086047221 */ /* 0x000fe20000010000 */
[C---:B------:R-:W-:Y:S04]  /*8f80*/  HMMA.16816.F32 R124, R20.reuse, R6, R124 ;  /* 0x00000006147c723c */ /* 0x040fe8000000187c */
[----:B------:R-:W-:Y:S01]  /*8f90*/  FADD.FTZ R0, R49, R2 ;  /* 0x0000000231007221 */ /* 0x000fe20000010000 */
[----:B------:R-:W-:Y:S01]  /*8fa0*/  MOV R134, R3 ;  /* 0x0000000300867202 */ /* 0x000fe20000000f00 */
[----:B------:R-:W-:Y:S02]  /*8fb0*/  FADD.FTZ R4, R45, R4 ;  /* 0x000000042d047221 */ /* 0x000fe40000010000 */
[C---:B---3--:R-:W-:Y:S04]  /*8fc0*/  HMMA.16816.F32 R148, R20.reuse, R8, R16 ;  /* 0x000000081494723c */ /* 0x048fe80000001810 */
[----:B------:R-:W-:Y:S02]  /*8fd0*/  FADD.FTZ R0, R47, R0 ;  /* 0x000000002f007221 */ /* 0x000fe40000010000 */
[----:B------:R-:W-:Y:S02]  /*8fe0*/  FADD.FTZ R4, R46, R4 ;  /* 0x000000042e047221 */ /* 0x000fe40000010000 */
[----:B------:R-:W-:Y:S04]  /*8ff0*/  HMMA.16816.F32 R128, R20, R10, R128 ;  /* 0x0000000a1480723c */ /* 0x000fe80000001880 */
[----:B------:R-:W-:Y:S02]  /*9000*/  FADD.FTZ R2, R48, R0 ;  /* 0x0000000030027221 */ /* 0x000fe40000010000 */
[----:B------:R-:W-:Y:S02]  /*9010*/  FADD.FTZ R0, R44, R4 ;  /* 0x000000042c007221 */ /* 0x000fe40000010000 */
[----:B------:R-:W-:Y:S04]  /*9020*/  FADD.FTZ R2, R172, R2 ;  /* 0x00000002ac027221 */ /* 0x000fe80000010000 */
[----:B------:R-:W-:Y:S01]  /*9030*/  FADD.FTZ R0, R133, R0 ;  /* 0x0000000085007221 */ /* 0x000fe20000010000 */
[----:B------:R1:W-:Y:S01]  /*9040*/  STL [R1], R2 ;  /* 0x0000000201007387 */ /* 0x0003e20000100800 */
[----:B------:R-:W-:Y:S03]  /*9050*/  MOV R133, R132 ;  /* 0x0000008400857202 */ /* 0x000fe60000000f00 */
[----:B------:R1:W-:Y:S01]  /*9060*/  STL [R1+0x4], R0 ;  /* 0x0000040001007387 */ /* 0x0003e20000100800 */
[----:B------:R-:W-:-:S05]  /*9070*/  @P0 BRA `(.L_x_2458) ;  /* 0xffffc9b000000947 */ /* 0x000fca000383ffff */
.L_x_2457:
[----:B-1----:R-:W2:Y:S04]  /*9080*/  LDL.LU R0, [R1] ;  /* 0x0000000001007983 */ /* 0x002ea80000300800 */
        /* <DEDUP_REMOVED lines=124> */
.L_x_2455:
        /* <DEDUP_REMOVED lines=262> */
.L_x_2461:
[----:B------:R-:W-:Y:S05]  /*a8b0*/  BSYNC B0 ;  /* 0x0000000000007941 */ /* 0x000fea0003800000 */
.L_x_2460:
        /* <DEDUP_REMOVED lines=146> */
.L_x_2459:
        /* <DEDUP_REMOVED lines=50> */
.L_x_2462:
        /* <DEDUP_REMOVED lines=16> */
.L_x_4974:


//--------------------- .text._ZN7cutlass13device_kernelIN5flash19enable_sm80_to_sm89INS1_16FlashAttnFwdSm80INS1_25CollectiveMainloopFwdSm80ILi8ELi1ELb0EN4cute5tupleIJNS5_1CILi128EEENS7_ILi64EEENS7_ILi192EEEEEELi192ENS_6half_tEfNS_4arch4Sm80ELb0ELb0ELb0ELb1ELb0ELb0ELb1ELb1EEENS1_21CollectiveEpilogueFwdINS6_IJS8_SA_S9_EEENS6_IJNS7_ILi1EEESI_SI_EEESC_SE_Li256ELb1ELb1ELb1ELb0EEENS1_36VarlenDynamicPersistentTileSchedulerILi128ELi64ELi256ELi256ELb1ELb1ELb0ELb0ELb1ELb1EEEEEEEEEvNT_6ParamsE --------------------------
	.section	.text._ZN7cutlass13device_kernelIN5flash19enable_sm80_to_sm89INS1_16FlashAttnFwdSm80INS1_25CollectiveMainloopFwdSm80ILi8ELi1ELb0EN4cute5tupleIJNS5_1CILi128EEENS7_ILi64EEENS7_ILi192EEEEEELi192ENS_6half_tEfNS_4arch4Sm80ELb0ELb0ELb0ELb1ELb0ELb0ELb1ELb1EEENS1_21CollectiveEpilogueFwdINS6_IJS8_SA_S9_EEENS6_IJNS7_ILi1EEESI_SI_EEESC_SE_Li256ELb1ELb1ELb1ELb0EEENS1_36VarlenDynamicPersistentTileSchedulerILi128ELi64ELi256ELi256ELb1ELb1ELb0ELb0ELb1ELb1EEEEEEEEEvNT_6ParamsE,"ax",@progbits
	.sectioninfo	@"SHI_REGISTERS=255"
	.align	128
.text._ZN7cutlass13device_kernelIN5flash19enable_sm80_to_sm89INS1_16FlashAttnFwdSm80INS1_25CollectiveMainloopFwdSm80ILi8ELi1ELb0EN4cute5tupleIJNS5_1CILi128EEENS7_ILi64EEENS7_ILi192EEEEEELi192ENS_6half_tEfNS_4arch4Sm80ELb0ELb0ELb0ELb1ELb0ELb0ELb1ELb1EEENS1_21CollectiveEpilogueFwdINS6_IJS8_SA_S9_EEENS6_IJNS7_ILi1EEESI_SI_EEESC_SE_Li256ELb1ELb1ELb1ELb0EEENS1_36VarlenDynamicPersistentTileSchedulerILi128ELi64ELi256ELi256ELb1ELb1ELb0ELb0ELb1ELb1EEEEEEEEEvNT_6ParamsE:
        .type           _ZN7cutlass13device_kernelIN5flash19enable_sm80_to_sm89INS1_16FlashAttnFwdSm80INS1_25CollectiveMainloopFwdSm80ILi8ELi1ELb0EN4cute5tupleIJNS5_1CILi128EEENS7_ILi64EEENS7_ILi192EEEEEELi192ENS_6half_tEfNS_4arch4Sm80ELb0ELb0ELb0ELb1ELb0ELb0ELb1ELb1EEENS1_21CollectiveEpilogueFwdINS6_IJS8_SA_S9_EEENS6_IJNS7_ILi1EEESI_SI_EEESC_SE_Li256ELb1ELb1ELb1ELb0EEENS1_36VarlenDynamicPersistentTileSchedulerILi128ELi64ELi256ELi256ELb1ELb1ELb0ELb0ELb1ELb1EEEEEEEEEvNT_6ParamsE,@function
        .size           _ZN7cutlass13device_kernelIN5flash19enable_sm80_to_sm89INS1_16FlashAttnFwdSm80INS1_25CollectiveMainloopFwdSm80ILi8ELi1ELb0EN4cute5tupleIJNS5_1CILi128EEENS7_ILi64EEENS7_ILi192EEEEEELi192ENS_6half_tEfNS_4arch4Sm80ELb0ELb0ELb0ELb1ELb0ELb0ELb1ELb1EEENS1_21CollectiveEpilogueFwdINS6_IJS8_SA_S9_EEENS6_IJNS7_ILi1EEESI_SI_EEESC_SE_Li256ELb1ELb1ELb1ELb0EEENS1_36VarlenDynamicPersistentTileSchedulerILi128ELi64ELi256ELi256ELb1ELb1ELb0ELb0ELb1ELb1EEEEEEEEEvNT_6ParamsE,(.L_x_4975 - _ZN7cutlass13device_kernelIN5flash19enable_sm80_to_sm89INS1_16FlashAttnFwdSm80INS1_25CollectiveMainloopFwdSm80ILi8ELi1ELb0EN4cute5tupleIJNS5_1CILi128EEENS7_ILi64EEENS7_ILi192EEEEEELi192ENS_6half_tEfNS_4arch4Sm80ELb0ELb0ELb0ELb1ELb0ELb0ELb1ELb1EEENS1_21CollectiveEpilogueFwdINS6_IJS8_SA_S9_EEENS6_IJNS7_ILi1EEESI_SI_EEESC_SE_Li256ELb1ELb1ELb1ELb0EEENS1_36VarlenDynamicPersistentTileSchedulerILi128ELi64ELi256ELi256ELb1ELb1ELb0ELb0ELb1ELb1EEEEEEEEEvNT_6ParamsE)
        .other          _ZN7cutlass13device_kernelIN5flash19enable_sm80_to_sm89INS1_16FlashAttnFwdSm80INS1_25CollectiveMainloopFwdSm80ILi8ELi1ELb0EN4cute5tupleIJNS5_1CILi128EEENS7_ILi64EEENS7_ILi192EEEEEELi192ENS_6half_tEfNS_4arch4Sm80ELb0ELb0ELb0ELb1ELb0ELb0ELb1ELb1EEENS1_21CollectiveEpilogueFwdINS6_IJS8_SA_S9_EEENS6_IJNS7_ILi1EEESI_SI_EEESC_SE_Li256ELb1ELb1ELb1ELb0EEENS1_36VarlenDynamicPersistentTileSchedulerILi128ELi64ELi256ELi256ELb1ELb1ELb0ELb0ELb1ELb1EEEEEEEEEvNT_6ParamsE,@"STO_CUDA_ENTRY STV_DEFAULT"
_ZN7cutlass13device_kernelIN5flash19enable_sm80_to_sm89INS1_16FlashAttnFwdSm80INS1_25CollectiveMainloopFwdSm80ILi8ELi1ELb0EN4cute5tupleIJNS5_1CILi128EEENS7_ILi64EEENS7_ILi192EEEEEELi192ENS_6half_tEfNS_4arch4Sm80ELb0ELb0ELb0ELb1ELb0ELb0ELb1ELb1EEENS1_21CollectiveEpilogueFwdINS6_IJS8_SA_S9_EEENS6_IJNS7_ILi1EEESI_SI_EEESC_SE_Li256ELb1ELb1ELb1ELb0EEENS1_36VarlenDynamicPersistentTileSchedulerILi128ELi64ELi256ELi256ELb1ELb1ELb0ELb0ELb1ELb1EEEEEEEEEvNT_6ParamsE:
        /* <DEDUP_REMOVED lines=55> */
.L_x_2468:
        /* <DEDUP_REMOVED lines=16> */
.L_x_2556:
        /* <DEDUP_REMOVED lines=16> */
.L_x_2557:
[----:B--2---:R-:W-:-:S05]  /*0570*/  IMAD R5, R5, c[0x0][0x538], RZ ;  /* 0x00014e0005057a24 */ /* 0x004fca00078e02ff */
[----:B------:R-:W-:-:S04]  /*0580*/  IADD3 R0, R5, R0, RZ ;  /* 0x0000000005007210 */ /* 0x000fc80007ffe0ff */
[----:B------:R-:W-:-:S13]  /*0590*/  ISETP.GT.AND P0, PT, R0, UR4, PT ;  /* 0x0000000400007c0c */ /* 0x000fda000bf04270 */
[----:B-1----:R-:W-:Y:S05]  /*05a0*/  @!P0 BRA `(.L_x_2468) ;  /* 0xfffffdc000008947 */ /* 0x002fea000383ffff */
.L_x_2464:
[----:B------:R-:W-:-:S05]  /*05b0*/  IADD3 R192, -R5, R0, RZ ;  /* 0x0000000005c07210 */ /* 0x000fca0007ffe1ff */
[----:B------:R-:W-:-:S05]  /*05c0*/  IMAD R0, R9, c[0x0][0x538], R192 ;  /* 0x00014e0009007a24 */ /* 0x000fca00078e02c0 */
[----:B------:R-:W-:Y:S01]  /*05d0*/  ISETP.GT.AND P0, PT, R0, UR4, PT ;  /* 0x0000000400007c0c */ /* 0x000fe2000bf04270 */
[----:B------:R-:W-:-:S12]  /*05e0*/  BRA.DIV ~URZ, `(.L_x_2469) ;  /* 0x0000b7927f007947 */ /* 0x000fd8000b800000 */
[----:B------:R-:W-:-:S04]  /*05f0*/  VOTE.ANY R10, PT, !P0 ;  /* 0x00000000000a7806 */ /* 0x000fc800040e0100 */
.L_x_2558:
[----:B------:R1:W2:Y:S01]  /*0600*/  POPC R0, R10 ;  /* 0x0000000a00007309 */ /* 0x0002a20000000000 */
[----:B------:R-:W-:Y:S05]  /*0610*/  BRA.DIV ~URZ, `(.L_x_2470) ;  /* 0x0000b7a27f007947 */ /* 0x000fea000b800000 */
[----:B--2---:R2:W3:Y:S01]  /*0620*/  SHFL.IDX PT, R8, R8, R0, 0x1f ;  /* 0x00001f0008087589 */ /* 0x0044e200000e0000 */
[----:B------:R-:W-:-:S03]  /*0630*/  MOV R11, RZ ;  /* 0x000000ff000b7202 */ /* 0x000fc60000000f00 */
[----:B------:R2:W4:Y:S04]  /*0640*/  SHFL.IDX PT, R4, R4, R0, 0x1f ;  /* 0x00001f0004047589 */ /* 0x00052800000e0000 */
.L_x_2559:
[----:B------:R-:W-:Y:S01]  /*0650*/  ISETP.NE.AND P0, PT, R10, RZ, PT ;  /* 0x000000ff0a00720c */ /* 0x000fe20003f05270 */
[----:B------:R-:W-:-:S12]  /*0660*/  BSSY B0, `(.L_x_2471) ;  /* 0x0000005000007945 */ /* 0x000fd80003800000 */
[----:B------:R-:W-:Y:S05]  /*0670*/  @!P0 BRA `(.L_x_2472) ;  /* 0x0000003000008947 */ /* 0x000fea0003800000 */
[----:B------:R-:W-:Y:S01]  /*0680*/  IADD3 R6, R0, -0x1, RZ ;  /* 0xffffffff00067810 */ /* 0x000fe20007ffe0ff */
[----:B------:R-:W-:Y:S05]  /*0690*/  BRA.DIV ~URZ, `(.L_x_2473) ;  /* 0x0000b8027f007947 */ /* 0x000fea000b800000 */
[----:B------:R1:W2:Y:S02]  /*06a0*/  SHFL.IDX PT, R11, R9, R6, 0x1f ;  /* 0x00001f06090b7589 */ /* 0x0002a400000e0000 */
.L_x_2472:
[----:B------:R-:W-:Y:S05]  /*06b0*/  BSYNC B0 ;  /* 0x0000000000007941 */ /* 0x000fea0003800000 */
.L_x_2471:
[----:B---3--:R-:W-:Y:S01]  /*06c0*/  IABS R2, R8 ;  /* 0x0000000800027213 */ /* 0x008fe20000000000 */
[----:B--2---:R-:W-:Y:S01]  /*06d0*/  IMAD R192, R11, c[0x0][0x538], R192 ;  /* 0x00014e000bc07a24 */ /* 0x004fe200078e02c0 */
[----:B-1--4-:R-:W-:Y:S02]  /*06e0*/  IABS R10, R4 ;  /* 0x00000004000a7213 */ /* 0x012fe40000000000 */
[----:B------:R-:W1:Y:S01]  /*06f0*/  I2F.RP R6, R2 ;  /* 0x0000000200067306 */ /* 0x000e620000209400 */
[----:B------:R-:W-:Y:S02]  /*0700*/  IADD3 R195, R0, R195, RZ ;  /* 0x000000c300c37210 */ /* 0x000fe40007ffe0ff */
[----:B------:R-:W-:-:S04]  /*0710*/  IADD3 R193, -R192, UR4, RZ ;  /* 0x00000004c0c17c10 */ /* 0x000fc8000fffe1ff */
[----:B------:R-:W-:Y:S01]  /*0720*/  IABS R9, R193 ;  /* 0x000000c100097213 */ /* 0x000fe20000000000 */
[----:B------:R-:W2:Y:S08]  /*0730*/  I2F.RP R12, R10 ;  /* 0x0000000a000c7306 */ /* 0x000eb00000209400 */
[----:B-1----:R-:W1:Y:S08]  /*0740*/  MUFU.RCP R6, R6 ;  /* 0x0000000600067308 */ /* 0x002e700000001000 */
[----:B--2---:R-:W2:Y:S01]  /*0750*/  MUFU.RCP R12, R12 ;  /* 0x0000000c000c7308 */ /* 0x004ea20000001000 */
[----:B-1----:R-:W-:-:S07]  /*0760*/  IADD3 R6, R6, 0xffffffe, RZ ;  /* 0x0ffffffe06067810 */ /* 0x002fce0007ffe0ff */
[----:B------:R-:W1:Y:S01]  /*0770*/  F2I.FTZ.U32.TRUNC.NTZ R7, R6 ;  /* 0x0000000600077305 */ /* 0x000e62000021f000 */
[----:B--2---:R-:W-:-:S07]  /*0780*/  IADD3 R12, R12, 0xffffffe, RZ ;  /* 0x0ffffffe0c0c7810 */ /* 0x004fce0007ffe0ff */
[----:B------:R2:W3:Y:S01]  /*0790*/  F2I.FTZ.U32.TRUNC.NTZ R13, R12 ;  /* 0x0000000c000d7305 */ /* 0x0004e2000021f000 */
[----:B-1----:R-:W-:Y:S02]  /*07a0*/  IMAD.MOV R5, RZ, RZ, -R7 ;  /* 0x000000ffff057224 */ /* 0x002fe400078e0a07 */
[----:B------:R-:W-:Y:S02]  /*07b0*/  IMAD.MOV.U32 R6, RZ, RZ, RZ ;  /* 0x000000ffff067224 */ /* 0x000fe400078e00ff */
[----:B------:R-:W-:Y:S01]  /*07c0*/  IMAD.MOV.U32 R11, RZ, RZ, R5 ;  /* 0x000000ffff0b7224 */ /* 0x000fe200078e0005 */
[----:B------:R-:W-:-:S03]  /*07d0*/  IABS R5, R8 ;  /* 0x0000000800057213 */ /* 0x000fc60000000000 */
[----:B------:R-:W-:Y:S01]  /*07e0*/  IMAD R11, R11, R2, RZ ;  /* 0x000000020b0b7224 */ /* 0x000fe200078e02ff */
[----:B--2---:R-:W-:Y:S01]  /*07f0*/  MOV R12, RZ ;  /* 0x000000ff000c7202 */ /* 0x004fe20000000f00 */
[----:B------:R-:W-:Y:S02]  /*0800*/  IMAD.MOV R5, RZ, RZ, -R5 ;  /* 0x000000ffff057224 */ /* 0x000fe400078e0a05 */
[----:B------:R-:W-:-:S04]  /*0810*/  IMAD.HI.U32 R11, R7, R11, R6 ;  /* 0x0000000b070b7227 */ /* 0x000fc800078e0006 */
[----:B---3--:R-:W-:Y:S02]  /*0820*/  IMAD.MOV R7, RZ, RZ, -R13 ;  /* 0x000000ffff077224 */ /* 0x008fe400078e0a0d */
[----:B------:R-:W-:-:S04]  /*0830*/  IMAD.HI.U32 R6, R11, R9, RZ ;  /* 0x000000090b067227 */ /* 0x000fc800078e00ff */
[----:B------:R-:W-:Y:S02]  /*0840*/  IMAD R5, R6, R5, R9 ;  /* 0x0000000506057224 */ /* 0x000fe400078e0209 */
[----:B------:R-:W-:-:S03]  /*0850*/  IMAD R7, R7, R10, RZ ;  /* 0x0000000a07077224 */ /* 0x000fc600078e02ff */
[----:B------:R-:W-:Y:S01]  /*0860*/  ISETP.GT.U32.AND P1, PT, R2, R5, PT ;  /* 0x000000050200720c */ /* 0x000fe20003f24070 */
[----:B------:R-:W-:-:S12]  /*0870*/  IMAD.HI.U32 R7, R13, R7, R12 ;  /* 0x000000070d077227 */ /* 0x000fd800078e000c */
[----:B------:R-:W-:Y:S01]  /*0880*/  @!P1 IMAD.IADD R5, R5, 0x1, -R2 ;  /* 0x0000000105059824 */ /* 0x000fe200078e0a02 */
[----:B------:R-:W-:Y:S02]  /*0890*/  @!P1 IADD3 R6, R6, 0x1, RZ ;  /* 0x0000000106069810 */ /* 0x000fe40007ffe0ff */
[----:B------:R-:W-:Y:S02]  /*08a0*/  ISETP.NE.AND P1, PT, R8, RZ, PT ;  /* 0x000000ff0800720c */ /* 0x000fe40003f25270 */
[----:B------:R-:W-:Y:S02]  /*08b0*/  ISETP.GE.U32.AND P2, PT, R5, R2, PT ;  /* 0x000000020500720c */ /* 0x000fe40003f46070 */
[----:B------:R-:W-:-:S04]  /*08c0*/  LOP3.LUT R2, R193, R8, RZ, 0x3c, !PT ;  /* 0x00000008c1027212 */ /* 0x000fc800078e3cff */
        /* <DEDUP_REMOVED lines=26> */
.L_x_2465:
[----:B------:R-:W-:Y:S01]  /*0a70*/  IMAD.MOV.U32 R193, RZ, RZ, RZ ;  /* 0x000000ffffc17224 */ /* 0x000fe200078e00ff */
[----:B------:R-:W-:Y:S01]  /*0a80*/  MOV R194, RZ ;  /* 0x000000ff00c27202 */ /* 0x000fe20000000f00 */
[----:B------:R-:W-:Y:S01]  /*0a90*/  IMAD.U32 R192, RZ, RZ, UR4 ;  /* 0x00000004ffc07e24 */ /* 0x000fe2000f8e00ff */
[----:B------:R-:W-:Y:S02]  /*0aa0*/  MOV R195, c[0x0][0x53c] ;  /* 0x00014f0000c37a02 */ /* 0x000fe40000000f00 */
.L_x_2474:
[----:B------:R-:W-:Y:S01]  /*0ab0*/  ISETP.NE.AND P0, PT, R3, RZ, PT ;  /* 0x000000ff0300720c */ /* 0x000fe20003f05270 */
[----:B------:R-:W-:-:S12]  /*0ac0*/  WARPSYNC 0xffffffff ;  /* 0xffffffff00007948 */ /* 0x000fd80003800000 */
[----:B------:R1:W-:Y:S04]  /*0ad0*/  @!P0 STS.128 [0x18100], R192 ;  /* 0x018100c0ff008388 */ /* 0x0003e80000000c00 */
[----:B------:R-:W-:Y:S06]  /*0ae0*/  BAR.ARV 0x5, 0x100 ;  /* 0x0144000000007b1d */ /* 0x000fec0000002000 */
.L_x_2463:
[----:B-1----:R-:W-:-:S13]  /*0af0*/  ISETP.GE.AND P0, PT, R195, c[0x0][0x53c], PT ;  /* 0x00014f00c3007a0c */ /* 0x002fda0003f06270 */
[----:B------:R-:W-:Y:S05]  /*0b00*/  @P0 EXIT ;  /* 0x000000000000094d */ /* 0x000fea0003800000 */
[----:B------:R-:W-:-:S04]  /*0b10*/  SHF.R.S32.HI R3, RZ, 0x1f, R201 ;  /* 0x0000001fff037819 */ /* 0x000fc800000114c9 */
[CC--:B------:R-:W-:Y:S02]  /*0b20*/  LEA.HI R10, R3.reuse, R201.reuse, RZ, 0x4 ;  /* 0x000000c9030a7211 */ /* 0x0c0fe400078f20ff */
[CC--:B------:R-:W-:Y:S02]  /*0b30*/  LEA.HI R8, R3.reuse, R201.reuse, RZ, 0x3 ;  /* 0x000000c903087211 */ /* 0x0c0fe400078f18ff */
[----:B------:R-:W-:Y:S02]  /*0b40*/  SHF.R.S32.HI R2, RZ, 0x4, R10 ;  /* 0x00000004ff027819 */ /* 0x000fe4000001140a */
[----:B------:R-:W-:Y:S02]  /*0b50*/  LEA.HI R0, R3, R201, RZ, 0x2 ;  /* 0x000000c903007211 */ /* 0x000fe400078f10ff */
[----:B------:R-:W-:Y:S02]  /*0b60*/  LEA.HI R4, R10, R2, RZ, 0x1 ;  /* 0x000000020a047211 */ /* 0x000fe400078f08ff */
[----:B------:R-:W-:-:S02]  /*0b70*/  LOP3.LUT R209, R8, 0xfffffff8, RZ, 0xc0, !PT ;  /* 0xfffffff808d17812 */ /* 0x000fc400078ec0ff */
[--C-:B------:R-:W-:Y:S02]  /*0b80*/  SHF.R.S32.HI R6, RZ, 0x2, R0.reuse ;  /* 0x00000002ff067819 */ /* 0x100fe40000011400 */
[----:B------:R-:W-:Y:S01]  /*0b90*/  SHF.R.S32.HI R7, RZ, 0x1f, R0 ;  /* 0x0000001fff077819 */ /* 0x000fe20000011400 */
[----:B------:R-:W-:Y:S01]  /*0ba0*/  IMAD.IADD R209, R201, 0x1, -R209 ;  /* 0x00000001c9d17824 */ /* 0x000fe200078e0ad1 */
[----:B------:R-:W-:Y:S02]  /*0bb0*/  LOP3.LUT R4, R4, 0xfffffffe, RZ, 0xc0, !PT ;  /* 0xfffffffe04047812 */ /* 0x000fe400078ec0ff */
[----:B------:R-:W-:Y:S01]  /*0bc0*/  LEA.HI R7, R7, R6, RZ, 0x3 ;  /* 0x0000000607077211 */ /* 0x000fe200078f18ff */
[----:B------:R-:W-:Y:S01]  /*0bd0*/  IMAD.SHL.U32 R212, R209, 0x8, RZ ;  /* 0x00000008d1d47824 */ /* 0x000fe200078e00ff */
[----:B------:R-:W-:Y:S01]  /*0be0*/  SHF.R.S32.HI R210, RZ, 0x3, R8 ;  /* 0x00000003ffd27819 */ /* 0x000fe20000011408 */
        /* <DEDUP_REMOVED lines=10> */
[----:B------:R-:W-:Y:S01]  /*0c90*/  IMAD.IADD R0, R201, 0x1, -R0 ;  /* 0x00000001c9007824 */ /* 0x000fe200078e0a00 */
[----:B------:R-:W-:-:S02]  /*0ca0*/  LOP3.LUT R8, R2, 0x8, R8, 0xf8, !PT ;  /* 0x0000000802087812 */ /* 0x000fc400078ef808 */
[----:B------:R-:W-:Y:S02]  /*0cb0*/  SHF.R.U32.HI R2, RZ, 0x3, R2 ;  /* 0x00000003ff027819 */ /* 0x000fe40000011602 */
[----:B------:R-:W-:Y:S02]  /*0cc0*/  LOP3.LUT R208, R6, 0xffffffe0, RZ, 0xc0, !PT ;  /* 0xffffffe006d07812 */ /* 0x000fe400078ec0ff */
[----:B------:R-:W-:Y:S02]  /*0cd0*/  LOP3.LUT R204, R204, 0x1c0, RZ, 0xc0, !PT ;  /* 0x000001c0cccc7812 */ /* 0x000fe400078ec0ff */
[----:B------:R-:W-:Y:S01]  /*0ce0*/  SHF.R.S32.HI R9, RZ, 0x1f, R10 ;  /* 0x0000001fff097819 */ /* 0x000fe2000001140a */
[----:B------:R-:W-:Y:S01]  /*0cf0*/  IMAD.IADD R208, R201, 0x1, -R208 ;  /* 0x00000001c9d07824 */ /* 0x000fe200078e0ad0 */
[----:B------:R-:W-:Y:S02]  /*0d00*/  LOP3.LUT R2, R8, R2, RZ, 0x3c, !PT ;  /* 0x0000000208027212 */ /* 0x000fe400078e3cff */
[----:B------:R-:W-:-:S02]  /*0d10*/  LOP3.LUT R5, R204, 0x38, R212, 0xf8, !PT ;  /* 0x00000038cc057812 */ /* 0x000fc400078ef8d4 */
[----:B------:R-:W-:Y:S02]  /*0d20*/  SHF.R.S32.HI R8, RZ, 0x5, R6 ;  /* 0x00000005ff087819 */ /* 0x000fe40000011406 */
[----:B------:R-:W-:Y:S02]  /*0d30*/  SHF.R.U32.HI R204, RZ, 0x3, R204 ;  /* 0x00000003ffcc7819 */ /* 0x000fe400000116cc */
[----:B------:R-:W-:Y:S02]  /*0d40*/  SHF.R.S32.HI R6, RZ, 0x1f, R6 ;  /* 0x0000001fff067819 */ /* 0x000fe40000011406 */
[----:B------:R-:W-:Y:S02]  /*0d50*/  LEA.HI R9, R9, R10, RZ, 0x3 ;  /* 0x0000000a09097211 */ /* 0x000fe400078f18ff */
[----:B------:R-:W-:Y:S02]  /*0d60*/  LEA.HI R3, R3, R201, RZ, 0x6 ;  /* 0x000000c903037211 */ /* 0x000fe400078f30ff */
[----:B------:R-:W-:-:S02]  /*0d70*/  LOP3.LUT R204, R5, R204, RZ, 0x3c, !PT ;  /* 0x000000cc05cc7212 */ /* 0x000fc400078e3cff */
[----:B------:R-:W-:Y:S01]  /*0d80*/  LEA.HI R6, R6, R8, RZ, 0x3 ;  /* 0x0000000806067211 */ /* 0x000fe200078f18ff */
[----:B------:R-:W-:Y:S01]  /*0d90*/  IMAD.SHL.U32 R3, R3, 0x8, RZ ;  /* 0x0000000803037824 */ /* 0x000fe200078e00ff */
[----:B------:R-:W-:Y:S02]  /*0da0*/  SHF.R.S32.HI R205, RZ, 0x1f, R208 ;  /* 0x0000001fffcd7819 */ /* 0x000fe400000114d0 */
[----:B------:R-:W-:Y:S02]  /*0db0*/  LOP3.LUT R11, R7, 0x1, RZ, 0xc0, !PT ;  /* 0x00000001070b7812 */ /* 0x000fe400078ec0ff */
[C---:B------:R-:W-:Y:S01]  /*0dc0*/  LOP3.LUT R5, R9.reuse, 0xfffffff8, RZ, 0xc0, !PT ;  /* 0xfffffff809057812 */ /* 0x040fe200078ec0ff */
[----:B------:R-:W-:Y:S01]  /*0dd0*/  IMAD.SHL.U32 R9, R9, 0x40, RZ ;  /* 0x0000004009097824 */ /* 0x000fe200078e00ff */
[----:B------:R-:W-:Y:S02]  /*0de0*/  LOP3.LUT R6, R6, 0xffffff8, RZ, 0xc0, !PT ;  /* 0x0ffffff806067812 */ /* 0x000fe400078ec0ff */
[----:B------:R-:W-:Y:S01]  /*0df0*/  LEA.HI R205, R205, R208, RZ, 0x2 ;  /* 0x000000d0cdcd7211 */ /* 0x000fe200078f10ff */
[----:B------:R-:W-:Y:S01]  /*0e00*/  IMAD.IADD R5, R10, 0x1, -R5 ;  /* 0x000000010a057824 */ /* 0x000fe200078e0a05 */
[----:B------:R-:W-:Y:S01]  /*0e10*/  ISETP.NE.U32.AND P0, PT, R11, 0x1, PT ;  /* 0x000000010b00780c */ /* 0x000fe20003f05070 */
[----:B------:R-:W-:Y:S01]  /*0e20*/  IMAD.IADD R6, R8, 0x1, -R6 ;  /* 0x0000000108067824 */ /* 0x000fe200078e0a06 */
[----:B------:R-:W-:Y:S01]  /*0e30*/  SHF.R.S32.HI R207, RZ, 0x2, R205 ;  /* 0x00000002ffcf7819 */ /* 0x000fe200000114cd */
[----:B------:R-:W-:Y:S01]  /*0e40*/  IMAD.SHL.U32 R10, R4, 0x8, RZ ;  /* 0x00000008040a7824 */ /* 0x000fe200078e00ff */
[C---:B------:R-:W-:Y:S01]  /*0e50*/  R2P PR, R7.reuse, 0x6 ;  /* 0x0000000607007804 */ /* 0x040fe20000000000 */
[----:B------:R-:W-:Y:S01]  /*0e60*/  IMAD.SHL.U32 R7, R7, 0x40, RZ ;  /* 0x0000004007077824 */ /* 0x000fe200078e00ff */
[----:B------:R-:W-:Y:S01]  /*0e70*/  LOP3.LUT R204, R204, 0x7ffffe00, R3, 0xf8, !PT ;  /* 0x7ffffe00cccc7812 */ /* 0x000fe200078ef803 */
[----:B------:R-:W-:Y:S01]  /*0e80*/  IMAD.SHL.U32 R3, R5, 0x40, RZ ;  /* 0x0000004005037824 */ /* 0x000fe200078e00ff */
[----:B------:R-:W-:Y:S01]  /*0e90*/  LOP3.LUT P4, RZ, R209, 0x2, RZ, 0xc0, !PT ;  /* 0x00000002d1ff7812 */ /* 0x000fe2000788c0ff */
[----:B------:R-:W-:Y:S01]  /*0ea0*/  IMAD R207, R6, 0x10, R207 ;  /* 0x0000001006cf7824 */ /* 0x000fe200078e02cf */
[----:B------:R-:W-:Y:S01]  /*0eb0*/  LEA.HI R6, R0, R0, RZ, 0x1 ;  /* 0x0000000000067211 */ /* 0x000fe200078f08ff */
[----:B------:R-:W-:Y:S01]  /*0ec0*/  IMAD.SHL.U32 R8, R8, 0x400, RZ ;  /* 0x0000040008087824 */ /* 0x000fe200078e00ff */
[----:B------:R-:W-:Y:S01]  /*0ed0*/  LOP3.LUT R7, R7, 0x1c0, RZ, 0xc0, !PT ;  /* 0x000001c007077812 */ /* 0x000fe200078ec0ff */
[----:B------:R-:W-:Y:S01]  /*0ee0*/  IMAD.SHL.U32 R204, R204, 0x2, RZ ;  /* 0x00000002cccc7824 */ /* 0x000fe200078e00ff */
[----:B------:R-:W-:Y:S01]  /*0ef0*/  LOP3.LUT R3, R3, 0x1c0, RZ, 0xc0, !PT ;  /* 0x000001c003037812 */ /* 0x000fe200078ec0ff */
[----:B------:R-:W-:Y:S01]  /*0f00*/  IMAD R232, R0, 0x2, R8 ;  /* 0x0000000200e87824 */ /* 0x000fe200078e0208 */
[----:B------:R-:W-:-:S02]  /*0f10*/  LOP3.LUT R6, R6, 0x1ffffffe, RZ, 0xc0, !PT ;  /* 0x1ffffffe06067812 */ /* 0x000fc400078ec0ff */
[----:B------:R-:W-:Y:S02]  /*0f20*/  LEA.HI R7, R7, R7, RZ, 0x1d ;  /* 0x0000000707077211 */ /* 0x000fe400078fe8ff */
[----:B------:R-:W-:Y:S01]  /*0f30*/  LOP3.LUT R10, R3, 0x8, R10, 0xf8, !PT ;  /* 0x00000008030a7812 */ /* 0x000fe200078ef80a */
[----:B------:R-:W-:Y:S01]  /*0f40*/  IMAD.IADD R206, R0, 0x1, -R6 ;  /* 0x0000000100ce7824 */ /* 0x000fe200078e0a06 */
[----:B------:R-:W-:Y:S01]  /*0f50*/  SHF.R.U32.HI R3, RZ, 0x3, R3 ;  /* 0x00000003ff037819 */ /* 0x000fe20000011603 */
[----:B------:R-:W-:Y:S01]  /*0f60*/  IMAD.IADD R232, R232, 0x1, R7 ;  /* 0x00000001e8e87824 */ /* 0x000fe200078e0207 */
[----:B------:R-:W-:Y:S01]  /*0f70*/  LOP3.LUT R6, R9, 0xfffffe00, RZ, 0xc0, !PT ;  /* 0xfffffe0009067812 */ /* 0x000fe200078ec0ff */
[----:B------:R-:W-:Y:S01]  /*0f80*/  IMAD R0, R4, 0x200, R2 ;  /* 0x0000020004007824 */ /* 0x000fe200078e0202 */
[----:B------:R-:W-:Y:S01]  /*0f90*/  LOP3.LUT R3, R10, R3, RZ, 0x3c, !PT ;  /* 0x000000030a037212 */ /* 0x000fe200078e3cff */
[----:B------:R-:W-:Y:S01]  /*0fa0*/  IMAD.MOV.U32 R2, RZ, RZ, 0x20 ;  /* 0x00000020ff027424 */ /* 0x000fe200078e00ff */
[----:B------:R-:W-:Y:S01]  /*0fb0*/  LOP3.LUT R205, R205, 0x7ffffffc, RZ, 0xc0, !PT ;  /* 0x7ffffffccdcd7812 */ /* 0x000fe200078ec0ff */
[----:B------:R-:W-:Y:S01]  /*0fc0*/  IMAD R206, R206, 0x8, R207 ;  /* 0x00000008cece7824 */ /* 0x000fe200078e02cf */
[----:B------:R-:W-:-:S02]  /*0fd0*/  IADD3 R4, R3, R6, R8 ;  /* 0x0000000603047210 */ /* 0x000fc40007ffe008 */
[----:B------:R-:W-:Y:S01]  /*0fe0*/  LEA R232, R232, 0x80, 0x1 ;  /* 0x00000080e8e87811 */ /* 0x000fe200078e08ff */
[----:B------:R-:W-:Y:S01]  /*0ff0*/  IMAD.IADD R205, R208, 0x1, -R205 ;  /* 0x00000001d0cd7824 */ /* 0x000fe200078e0acd */
[----:B------:R-:W-:Y:S02]  /*1000*/  LOP3.LUT P6, RZ, R5, 0x2, RZ, 0xc0, !PT ;  /* 0x0000000205ff7812 */ /* 0x000fe400078cc0ff */
[----:B------:R-:W-:Y:S01]  /*1010*/  LOP3.LUT R3, R3, R6, RZ, 0xfc, !PT ;  /* 0x0000000603037212 */ /* 0x000fe200078efcff */
[----:B------:R-:W-:Y:S01]  /*1020*/  IMAD.MOV.U32 R6, RZ, RZ, 0x40 ;  /* 0x00000040ff067424 */ /* 0x000fe200078e00ff */
[----:B------:R-:W-:Y:S01]  /*1030*/  SEL R235, R2, 0xffffffe0, !P1 ;  /* 0xffffffe002eb7807 */ /* 0x000fe20004800000 */
[----:B------:R-:W-:Y:S01]  /*1040*/  IMAD.SHL.U32 R205, R205, 0x2, RZ ;  /* 0x00000002cdcd7824 */ /* 0x000fe200078e00ff */
[----:B------:R-:W-:Y:S02]  /*1050*/  LEA R189, R0, 0x6100, 0x1 ;  /* 0x0000610000bd7811 */ /* 0x000fe400078e08ff */
[C---:B------:R-:W-:Y:S01]  /*1060*/  IADD3 R231, R232.reuse, -0x10, RZ ;  /* 0xfffffff0e8e77810 */ /* 0x040fe20007ffe0ff */
[----:B------:R-:W-:Y:S01]  /*1070*/  IMAD.IADD R230, R232, 0x1, R235 ;  /* 0x00000001e8e67824 */ /* 0x000fe200078e02eb */
[----:B------:R-:W-:-:S02]  /*1080*/  LOP3.LUT P5, RZ, R5, 0x4, RZ, 0xc0, !PT ;  /* 0x0000000405ff7812 */ /* 0x000fc400078ac0ff */
[C---:B------:R-:W-:Y:S01]  /*1090*/  LOP3.LUT P3, RZ, R209.reuse, 0x4, RZ, 0xc0, !PT ;  /* 0x00000004d1ff7812 */ /* 0x040fe2000786c0ff */
[----:B------:R-:W-:Y:S01]  /*10a0*/  IMAD R209, R209, 0x20, R210 ;  /* 0x00000020d1d17824 */ /* 0x000fe200078e02d2 */
[----:B------:R-:W-:Y:S02]  /*10b0*/  SEL R2, R2, 0xffffffe0, !P6 ;  /* 0xffffffe002027807 */ /* 0x000fe40007000000 */
[----:B------:R-:W-:Y:S02]  /*10c0*/  @P0 IADD3 R231, R232, 0x10, RZ ;  /* 0x00000010e8e70810 */ /* 0x000fe40007ffe0ff */
[----:B------:R-:W-:Y:S02]  /*10d0*/  LEA R190, R4, 0xc100, 0x1 ;  /* 0x0000c10004be7811 */ /* 0x000fe400078e08ff */
[----:B------:R-:W-:Y:S01]  /*10e0*/  LEA R183, R3, 0x100, 0x1 ;  /* 0x0000010003b77811 */ /* 0x000fe200078e08ff */
[----:B------:R-:W-:Y:S01]  /*10f0*/  IMAD.IADD R235, R235, 0x1, R231 ;  /* 0x00000001ebeb7824 */ /* 0x000fe200078e02e7 */
[----:B------:R-:W-:Y:S01]  /*1100*/  SEL R236, R6, 0xffffffc0, !P2 ;  /* 0xffffffc006ec7807 */ /* 0x000fe20005000000 */
[----:B------:R-:W-:Y:S01]  /*1110*/  IMAD.IADD R188, R190, 0x1, R2 ;  /* 0x00000001bebc7824 */ /* 0x000fe200078e0202 */
[C---:B------:R-:W-:Y:S01]  /*1120*/  IADD3 R187, R189.reuse, 0x20, RZ ;  /* 0x00000020bdbb7810 */ /* 0x040fe20007ffe0ff */
[----:B------:R-:W-:Y:S01]  /*1130*/  IMAD.IADD R182, R2, 0x1, R183 ;  /* 0x0000000102b67824 */ /* 0x000fe200078e02b7 */
[----:B------:R-:W-:Y:S01]  /*1140*/  SEL R5, R6, 0xffffffc0, !P3 ;  /* 0xffffffc006057807 */ /* 0x000fe20005800000 */
[--C-:B------:R-:W-:Y:S01]  /*1150*/  IMAD.IADD R229, R232, 0x1, R236.reuse ;  /* 0x00000001e8e57824 */ /* 0x100fe200078e02ec */
[----:B------:R-:W-:Y:S01]  /*1160*/  SEL R0, R6, 0xffffffc0, !P5 ;  /* 0xffffffc006007807 */ /* 0x000fe20006800000 */
[--C-:B------:R-:W-:Y:S01]  /*1170*/  IMAD.IADD R233, R230, 0x1, R236.reuse ;  /* 0x00000001e6e97824 */ /* 0x100fe200078e02ec */
[C---:B------:R-:W-:Y:S01]  /*1180*/  @P4 IADD3 R187, R189.reuse, -0x20, RZ ;  /* 0xffffffe0bdbb4810 */ /* 0x040fe20007ffe0ff */
[----:B------:R-:W-:Y:S01]  /*1190*/  IMAD.IADD R234, R236, 0x1, R231 ;  /* 0x00000001ecea7824 */ /* 0x000fe200078e02e7 */
[C---:B------:R-:W-:Y:S01]  /*11a0*/  IADD3 R203, R212.reuse, 0x40, RZ ;  /* 0x00000040d4cb7810 */ /* 0x040fe20007ffe0ff */
[----:B------:R-:W-:Y:S01]  /*11b0*/  IMAD.IADD R185, R189, 0x1, R5 ;  /* 0x00000001bdb97824 */ /* 0x000fe200078e0205 */
[----:B------:R-:W-:Y:S01]  /*11c0*/  IADD3 R202, R212, 0x80, RZ ;  /* 0x00000080d4ca7810 */ /* 0x000fe20007ffe0ff */
[----:B------:R-:W-:Y:S01]  /*11d0*/  IMAD.IADD R176, R5, 0x1, R187 ;  /* 0x0000000105b07824 */ /* 0x000fe200078e02bb */
[----:B------:R-:W-:Y:S01]  /*11e0*/  IADD3 R227, R205, 0x88, RZ ;  /* 0x00000088cde37810 */ /* 0x000fe20007ffe0ff */
[----:B------:R-:W-:Y:S01]  /*11f0*/  IMAD.IADD R236, R235, 0x1, R236 ;  /* 0x00000001ebec7824 */ /* 0x000fe200078e02ec */
[C---:B------:R-:W-:Y:S01]  /*1200*/  IADD3 R226, R205.reuse, 0x90, RZ ;  /* 0x00000090cde27810 */ /* 0x040fe20007ffe0ff */
[--C-:B------:R-:W-:Y:S01]  /*1210*/  IMAD.IADD R186, R190, 0x1, R0.reuse ;  /* 0x00000001beba7824 */ /* 0x100fe200078e0200 */
        /* <DEDUP_REMOVED lines=8> */
[----:B------:R-:W-:Y:S02]  /*12a0*/  SHF.R.S32.HI R213, RZ, 0x1f, R212 ;  /* 0x0000001fffd57819 */ /* 0x000fe400000114d4 */
[----:B------:R-:W-:Y:S02]  /*12b0*/  SHF.R.S32.HI R198, RZ, 0x1f, R203 ;  /* 0x0000001fffc67819 */ /* 0x000fe400000114cb */
[----:B------:R-:W-:Y:S02]  /*12c0*/  SHF.R.S32.HI R197, RZ, 0x1f, R202 ;  /* 0x0000001fffc57819 */ /* 0x000fe400000114ca */
        /* <DEDUP_REMOVED lines=19> */
.L_x_2555:
        /* <DEDUP_REMOVED lines=34> */
.L_x_2475:
[----:B------:R-:W-:-:S04]  /*1620*/  ISETP.NE.U32.AND P1, PT, RZ, c[0x0][0x368], PT ;  /* 0x0000da00ff007a0c */ /* 0x000fc80003f25070 */
[----:B------:R-:W-:-:S13]  /*1630*/  ISETP.NE.AND.EX P1, PT, RZ, c[0x0][0x36c], PT, P1 ;  /* 0x0000db00ff007a0c */ /* 0x000fda0003f25310 */
[----:B------:R-:W-:Y:S05]  /*1640*/  @!P1 BRA `(.L_x_2476) ;  /* 0x0000004000009947 */ /* 0x000fea0003800000 */
[----:B--2---:R-:W-:-:S04]  /*1650*/  LEA R10, P1, R238, c[0x0][0x368], 0x2 ;  /* 0x0000da00ee0a7a11 */ /* 0x004fc800078210ff */
[----:B------:R-:W-:-:S05]  /*1660*/  LEA.HI.X R11, R238, c[0x0][0x36c], R237, 0x2, P1 ;  /* 0x0000db00ee0b7a11 */ /* 0x000fca00008f14ed */
[----:B------:R1:W5:Y:S01]  /*1670*/  LDG.E R4, [R10.64] ;  /* 0x000000060a047981 */ /* 0x000362000c1e1900 */
[----:B------:R-:W-:Y:S05]  /*1680*/  BRA `(.L_x_2477) ;  /* 0x0000005000007947 */ /* 0x000fea0003800000 */
.L_x_2476:
[----:B------:R-:W-:Y:S01]  /*1690*/  MOV R4, c[0x0][0x1d0] ;  /* 0x0000740000047a02 */ /* 0x000fe20000000f00 */
[----:B------:R-:W-:Y:S05]  /*16a0*/  @!P0 BRA `(.L_x_2477) ;  /* 0x0000003000008947 */ /* 0x000fea0003800000 */
[----:B------:R-:W3:Y:S04]  /*16b0*/  LDG.E R0, [R10.64] ;  /* 0x000000060a007981 */ /* 0x000ee8000c1e1900 */
[----:B------:R-:W3:Y:S02]  /*16c0*/  LDG.E R4, [R10.64+0x4] ;  /* 0x000004060a047981 */ /* 0x000ee4000c1e1900 */
[----:B---3--:R-:W-:-:S05]  /*16d0*/  IADD3 R4, -R0, R4, RZ ;  /* 0x0000000400047210 */ /* 0x008fca0007ffe1ff */
.L_x_2477:
[--C-:B-----5:R-:W-:Y:S01]  /*16e0*/  IMAD.IADD R4, R4, 0x1, -R5.reuse ;  /* 0x0000000104047824 */ /* 0x120fe200078e0a05 */
[C---:B--2---:R-:W-:Y:S01]  /*16f0*/  LOP3.LUT R9, R194.reuse, 0xff000000, RZ, 0xc0, !PT ;  /* 0xff000000c2097812 */ /* 0x044fe200078ec0ff */
[----:B------:R-:W-:Y:S01]  /*1700*/  BSSY B0, `(.L_x_2478) ;  /* 0x000002a000007945 */ /* 0x000fe20003800000 */
[----:B------:R-:W-:Y:S01]  /*1710*/  LOP3.LUT R242, R194, 0xff0000, RZ, 0xc0, !PT ;  /* 0x00ff0000c2f27812 */ /* 0x000fe200078ec0ff */
[----:B------:R-:W-:Y:S01]  /*1720*/  IMAD.IADD R7, R7, 0x1, R5 ;  /* 0x0000000107077824 */ /* 0x000fe200078e0205 */
[----:B------:R-:W-:-:S02]  /*1730*/  ISETP.GE.AND P1, PT, R4, 0x1, PT ;  /* 0x000000010400780c */ /* 0x000fc40003f26270 */
[----:B------:R-:W-:Y:S02]  /*1740*/  IADD3 R0, R4, 0x3f, RZ ;  /* 0x0000003f04007810 */ /* 0x000fe40007ffe0ff */
[----:B------:R-:W-:Y:S02]  /*1750*/  SHF.R.U32.HI R9, RZ, 0x8, R9 ;  /* 0x00000008ff097819 */ /* 0x000fe40000011609 */
[----:B------:R-:W-:Y:S02]  /*1760*/  SHF.R.S32.HI R2, RZ, 0x1f, R0 ;  /* 0x0000001fff027819 */ /* 0x000fe40000011400 */
[----:B------:R-:W-:Y:S02]  /*1770*/  LEA.HI R242, R242, R9, RZ, 0x10 ;  /* 0x00000009f2f27211 */ /* 0x000fe400078f80ff */
[----:B------:R-:W-:Y:S01]  /*1780*/  LEA.HI R0, R2, R0, RZ, 0x6 ;  /* 0x0000000002007211 */ /* 0x000fe200078f30ff */
[----:B------:R-:W-:Y:S01]  /*1790*/  IMAD.MOV.U32 R2, RZ, RZ, RZ ;  /* 0x000000ffff027224 */ /* 0x000fe200078e00ff */
[----:B------:R-:W-:-:S02]  /*17a0*/  LOP3.LUT R243, R242, 0xff, RZ, 0xc0, !PT ;  /* 0x000000fff2f37812 */ /* 0x000fc400078ec0ff */
[----:B------:R-:W-:Y:S02]  /*17b0*/  SHF.R.U32.HI R242, RZ, 0x10, R242 ;  /* 0x00000010fff27819 */ /* 0x000fe400000116f2 */
[----:B------:R-:W-:Y:S01]  /*17c0*/  SHF.R.S32.HI R0, RZ, 0x6, R0 ;  /* 0x00000006ff007819 */ /* 0x000fe20000011400 */
[----:B------:R-:W-:Y:S05]  /*17d0*/  @!P1 BRA `(.L_x_2479) ;  /* 0x000001c000009947 */ /* 0x000fea0003800000 */
[----:B------:R-:W-:-:S04]  /*17e0*/  ISETP.NE.AND P1, PT, R242, RZ, PT ;  /* 0x000000fff200720c */ /* 0x000fc80003f25270 */
[----:B------:R-:W-:-:S04]  /*17f0*/  SEL R9, R242, c[0x0][0x338], P1 ;  /* 0x0000ce00f2097a07 */ /* 0x000fc80000800000 */
        /* <DEDUP_REMOVED lines=24> */
[----:B------:R-:W-:-:S05]  /*1980*/  @!P2 LOP3.LUT R10, RZ, R9, RZ, 0x33, !PT ;  /* 0x00000009ff0aa212 */ /* 0x000fca00078e33ff */
[----:B------:R-:W-:Y:S02]  /*1990*/  IMAD.MOV.U32 R2, RZ, RZ, R10 ;  /* 0x000000ffff027224 */ /* 0x000fe400078e000a */
.L_x_2479:
[----:B------:R-:W-:Y:S05]  /*19a0*/  BSYNC B0 ;  /* 0x0000000000007941 */ /* 0x000fea0003800000 */
.L_x_2478:
        /* <DEDUP_REMOVED lines=58> */
[----:B------:R-:W-:-:S06]  /*1d50*/  @P2 IMAD.WIDE R2, R238, R3, c[0x0][0x340] ;  /* 0x0000d000ee022625 */ /* 0x000fcc00078e0203 */
[----:B------:R2:W3:Y:S01]  /*1d60*/  @P2 LDG.E R3, [R2.64] ;  /* 0x0000000602032981 */ /* 0x0004e2000c1e1900 */
[----:B------:R-:W-:Y:S01]  /*1d70*/  SHF.R.S32.HI R20, RZ, 0x1f, R6 ;  /* 0x0000001fff147819 */ /* 0x000fe20000011406 */
[----:B------:R-:W-:Y:S01]  /*1d80*/  IMAD.WIDE.U32 R12, R6, c[0x0][0x178], RZ ;  /* 0x00005e00060c7a25 */ /* 0x000fe200078e00ff */
[----:B------:R-:W-:Y:S02]  /*1d90*/  ISETP.GE.AND P5, PT, R203, c[0x0][0x1d4], PT ;  /* 0x00007500cb007a0c */ /* 0x000fe40003fa6270 */
[----:B------:R-:W-:Y:S01]  /*1da0*/  ISETP.GE.AND P4, PT, R212, c[0x0][0x1d4], PT ;  /* 0x00007500d4007a0c */ /* 0x000fe20003f86270 */
[----:B------:R-:W-:Y:S01]  /*1db0*/  IMAD R20, R20, c[0x0][0x178], RZ ;  /* 0x00005e0014147a24 */ /* 0x000fe200078e02ff */
[----:B------:R-:W-:Y:S02]  /*1dc0*/  SEL R28, RZ, 0xffffffff, P5 ;  /* 0xffffffffff1c7807 */ /* 0x000fe40002800000 */
[----:B-1----:R-:W-:Y:S01]  /*1dd0*/  SEL R11, RZ, 0x1, P4 ;  /* 0x00000001ff0b7807 */ /* 0x002fe20002000000 */
[----:B------:R-:W-:Y:S01]  /*1de0*/  IMAD R20, R6, c[0x0][0x17c], R20 ;  /* 0x00005f0006147a24 */ /* 0x000fe200078e0214 */
[----:B------:R-:W-:Y:S01]  /*1df0*/  ISETP.GE.AND P6, PT, R202, c[0x0][0x1d4], PT ;  /* 0x00007500ca007a0c */ /* 0x000fe20003fc6270 */
[----:B------:R-:W-:Y:S01]  /*1e00*/  IMAD.SHL.U32 R28, R28, 0x2, RZ ;  /* 0x000000021c1c7824 */ /* 0x000fe200078e00ff */
[----:B------:R-:W-:-:S02]  /*1e10*/  P2R R9, PR, RZ, 0x20 ;  /* 0x00000020ff097803 */ /* 0x000fc40000000000 */
[----:B------:R-:W-:Y:S01]  /*1e20*/  IADD3 R21, R13, R20, RZ ;  /* 0x000000140d157210 */ /* 0x000fe20007ffe0ff */
[----:B------:R-:W-:Y:S01]  /*1e30*/  IMAD.MOV.U32 R20, RZ, RZ, R12 ;  /* 0x000000ffff147224 */ /* 0x000fe200078e000c */
[----:B------:R-:W-:Y:S02]  /*1e40*/  LOP3.LUT R28, R28, 0x2, R11, 0xe2, !PT ;  /* 0x000000021c1c7812 */ /* 0x000fe400078ee20b */
[----:B------:R-:W-:Y:S01]  /*1e50*/  SHF.R.S32.HI R11, RZ, 0x1f, R7 ;  /* 0x0000001fff0b7819 */ /* 0x000fe20000011407 */
[C---:B------:R-:W-:Y:S01]  /*1e60*/  IMAD.WIDE.U32 R20, R239.reuse, c[0x0][0x1b8], R20 ;  /* 0x00006e00ef147a25 */ /* 0x040fe200078e0014 */
[----:B------:R-:W-:Y:S02]  /*1e70*/  SEL R13, RZ, 0x4, P6 ;  /* 0x00000004ff0d7807 */ /* 0x000fe40003000000 */
[----:B------:R-:W-:Y:S01]  /*1e80*/  P2R R10, PR, RZ, 0x10 ;  /* 0x00000010ff0a7803 */ /* 0x000fe20000000000 */
[----:B------:R-:W-:Y:S01]  /*1e90*/  IMAD R15, R239, c[0x0][0x1bc], R21 ;  /* 0x00006f00ef0f7a24 */ /* 0x000fe200078e0215 */
[----:B--2---:R-:W-:-:S02]  /*1ea0*/  MOV R2, c[0x0][0x2c4] ;  /* 0x0000b10000027a02 */ /* 0x004fc40000000f00 */
[----:B------:R-:W-:Y:S02]  /*1eb0*/  LOP3.LUT R28, R28, R13, RZ, 0xfc, !PT ;  /* 0x0000000d1c1c7212 */ /* 0x000fe400078efcff */
[----:B------:R-:W-:Y:S01]  /*1ec0*/  ISETP.NE.AND P1, PT, R2, 0x1, PT ;  /* 0x000000010200780c */ /* 0x000fe20003f25270 */
[----:B------:R-:W-:Y:S01]  /*1ed0*/  IMAD R2, R193, 0x80, R209 ;  /* 0x00000080c1027824 */ /* 0x000fe200078e02d1 */
[----:B------:R-:W-:Y:S02]  /*1ee0*/  ISETP.GE.AND P5, PT, R203, c[0x0][0x198], PT ;  /* 0x00006600cb007a0c */ /* 0x000fe40003fa6270 */
[----:B------:R-:W-:Y:S02]  /*1ef0*/  ISETP.GE.AND P4, PT, R202, c[0x0][0x198], PT ;  /* 0x00006600ca007a0c */ /* 0x000fe40003f86270 */
[----:B------:R-:W-:-:S07]  /*1f00*/  MOV R5, R2 ;  /* 0x0000000200057202 */ /* 0x000fce0000000f00 */
[----:B------:R-:W-:-:S05]  /*1f10*/  @P1 IMAD.HI.U32 R6, R2, c[0x0][0x2c8], RZ ;  /* 0x0000b20002061a27 */ /* 0x000fca00078e00ff */
[----:B------:R-:W-:Y:S02]  /*1f20*/  @P1 SHF.R.U32.HI R5, RZ, c[0x0][0x2cc], R6 ;  /* 0x0000b300ff051a19 */ /* 0x000fe40000011606 */
[C---:B------:R-:W-:Y:S02]  /*1f30*/  IADD3 R14, P1, R210.reuse, R7, RZ ;  /* 0x00000007d20e7210 */ /* 0x040fe40007f3e0ff */
[----:B------:R-:W-:Y:S02]  /*1f40*/  SEL R7, R237, RZ, !P3 ;  /* 0x000000ffed077207 */ /* 0x000fe40005800000 */
[----:B------:R-:W-:Y:S01]  /*1f50*/  LEA.HI.X.SX32 R11, R210, R11, 0x1, P1 ;  /* 0x0000000bd20b7211 */ /* 0x000fe200008f0eff */
[----:B------:R-:W-:Y:S01]  /*1f60*/  IMAD.WIDE.U32 R18, R14, c[0x0][0x1e0], R212 ;  /* 0x000078000e127a25 */ /* 0x000fe200078e00d4 */
[----:B------:R-:W-:Y:S02]  /*1f70*/  SEL R6, R238, RZ, !P3 ;  /* 0x000000ffee067207 */ /* 0x000fe40005800000 */
[----:B------:R-:W-:Y:S01]  /*1f80*/  ISETP.GE.AND P1, PT, R212, c[0x0][0x198], PT ;  /* 0x00006600d4007a0c */ /* 0x000fe20003f26270 */
[----:B------:R-:W-:-:S02]  /*1f90*/  IMAD R12, R11, c[0x0][0x1e0], RZ ;  /* 0x000078000b0c7a24 */ /* 0x000fc400078e02ff */
[----:B------:R-:W-:Y:S02]  /*1fa0*/  IMAD R11, R11, c[0x0][0x208], RZ ;  /* 0x000082000b0b7a24 */ /* 0x000fe400078e02ff */
[----:B------:R-:W-:-:S04]  /*1fb0*/  IMAD.WIDE.U32 R16, R14, c[0x0][0x208], R212 ;  /* 0x000082000e107a25 */ /* 0x000fc800078e00d4 */
[C---:B------:R-:W-:Y:S02]  /*1fc0*/  IMAD R12, R14.reuse, c[0x0][0x1e4], R12 ;  /* 0x000079000e0c7a24 */ /* 0x040fe400078e020c */
[----:B------:R-:W-:Y:S01]  /*1fd0*/  IMAD R11, R14, c[0x0][0x20c], R11 ;  /* 0x000083000e0b7a24 */ /* 0x000fe200078e020b */
[----:B------:R-:W-:Y:S01]  /*1fe0*/  MOV R14, R20 ;  /* 0x00000014000e7202 */ /* 0x000fe20000000f00 */
[----:B------:R-:W-:Y:S01]  /*1ff0*/  IMAD R7, R7, c[0x0][0x1c0], RZ ;  /* 0x0000700007077a24 */ /* 0x000fe200078e02ff */
[----:B------:R-:W-:Y:S01]  /*2000*/  IADD3 R13, R19, R12, RZ ;  /* 0x0000000c130d7210 */ /* 0x000fe20007ffe0ff */
[----:B------:R-:W-:Y:S01]  /*2010*/  IMAD.IADD R17, R17, 0x1, R11 ;  /* 0x0000000111117824 */ /* 0x000fe200078e020b */
[----:B------:R-:W-:Y:S01]  /*2020*/  SHF.R.S32.HI R11, RZ, 0x1f, R5 ;  /* 0x0000001fff0b7819 */ /* 0x000fe20000011405 */
[C---:B------:R-:W-:Y:S02]  /*2030*/  IMAD R7, R6.reuse, c[0x0][0x1c4], R7 ;  /* 0x0000710006077a24 */ /* 0x040fe400078e0207 */
[----:B------:R-:W-:-:S04]  /*2040*/  IMAD.WIDE.U32 R14, R6, c[0x0][0x1c0], R14 ;  /* 0x00007000060e7a25 */ /* 0x000fc800078e000e */
[----:B------:R-:W-:Y:S01]  /*2050*/  IMAD.MOV R6, RZ, RZ, -R5 ;  /* 0x000000ffff067224 */ /* 0x000fe200078e0a05 */
[----:B------:R-:W-:Y:S01]  /*2060*/  IADD3 R15, R15, R7, RZ ;  /* 0x000000070f0f7210 */ /* 0x000fe20007ffe0ff */
[----:B------:R-:W-:Y:S02]  /*2070*/  IMAD R11, R11, c[0x0][0x1b0], RZ ;  /* 0x00006c000b0b7a24 */ /* 0x000fe400078e02ff */
[----:B------:R-:W-:Y:S02]  /*2080*/  IMAD R6, R6, c[0x0][0x2c4], R2 ;  /* 0x0000b10006067a24 */ /* 0x000fe400078e0202 */
[----:B------:R-:W-:Y:S02]  /*2090*/  IMAD.MOV.U32 R12, RZ, RZ, R18 ;  /* 0x000000ffff0c7224 */ /* 0x000fe400078e0012 */
[C---:B------:R-:W-:Y:S01]  /*20a0*/  IMAD R11, R5.reuse, c[0x0][0x1b4], R11 ;  /* 0x00006d00050b7a24 */ /* 0x040fe200078e020b */
[----:B------:R-:W-:Y:S01]  /*20b0*/  SHF.R.S32.HI R2, RZ, 0x1f, R6 ;  /* 0x0000001fff027819 */ /* 0x000fe20000011406 */
[----:B------:R-:W-:-:S04]  /*20c0*/  IMAD.WIDE.U32 R14, R5, c[0x0][0x1b0], R14 ;  /* 0x00006c00050e7a25 */ /* 0x000fc800078e000e */
[----:B------:R-:W-:Y:S01]  /*20d0*/  IMAD.WIDE.U32 R12, R239, c[0x0][0x1e8], R12 ;  /* 0x00007a00ef0c7a25 */ /* 0x000fe200078e000c */
[----:B------:R-:W-:-:S03]  /*20e0*/  IADD3 R15, R15, R11, RZ ;  /* 0x0000000b0f0f7210 */ /* 0x000fc60007ffe0ff */
[----:B------:R-:W-:-:S04]  /*20f0*/  IMAD.WIDE.U32 R16, R239, c[0x0][0x210], R16 ;  /* 0x00008400ef107a25 */ /* 0x000fc800078e0010 */
[----:B------:R-:W-:Y:S01]  /*2100*/  IMAD R2, R2, c[0x0][0x1a8], RZ ;  /* 0x00006a0002027a24 */ /* 0x000fe200078e02ff */
[----:B------:R-:W-:Y:S01]  /*2110*/  MOV R248, R16 ;  /* 0x0000001000f87202 */ /* 0x000fe20000000f00 */
[----:B------:R-:W-:Y:S02]  /*2120*/  IMAD.MOV.U32 R250, RZ, RZ, R12 ;  /* 0x000000fffffa7224 */ /* 0x000fe400078e000c */
[C---:B------:R-:W-:Y:S02]  /*2130*/  IMAD R12, R6.reuse, c[0x0][0x1ac], R2 ;  /* 0x00006b00060c7a24 */ /* 0x040fe400078e0202 */
[C---:B------:R-:W-:Y:S02]  /*2140*/  IMAD R251, R239.reuse, c[0x0][0x1ec], R13 ;  /* 0x00007b00effb7a24 */ /* 0x040fe400078e020d */
[----:B------:R-:W-:Y:S02]  /*2150*/  IMAD R249, R239, c[0x0][0x214], R17 ;  /* 0x00008500eff97a24 */ /* 0x000fe400078e0211 */
[----:B------:R-:W-:-:S04]  /*2160*/  IMAD.WIDE.U32 R6, R6, c[0x0][0x1a8], R14 ;  /* 0x00006a0006067a25 */ /* 0x000fc800078e000e */
[----:B------:R-:W-:Y:S01]  /*2170*/  IMAD R11, R193, 0x80, R210 ;  /* 0x00000080c10b7824 */ /* 0x000fe200078e02d2 */
[----:B------:R-:W-:Y:S02]  /*2180*/  IADD3 R12, R7, R12, RZ ;  /* 0x0000000c070c7210 */ /* 0x000fe40007ffe0ff */
[----:B---3--:R-:W-:Y:S01]  /*2190*/  @P2 SHF.R.S32.HI R194, RZ, 0x1f, R3 ;  /* 0x0000001fffc22819 */ /* 0x008fe20000011403 */
[----:B------:R-:W-:Y:S01]  /*21a0*/  @!P2 IMAD.MOV.U32 R194, RZ, RZ, R237 ;  /* 0x000000ffffc2a224 */ /* 0x000fe200078e00ed */
[----:B------:R-:W-:-:S04]  /*21b0*/  @!P2 MOV R3, R238 ;  /* 0x000000ee0003a202 */ /* 0x000fc80000000f00 */
[----:B------:R-:W-:Y:S02]  /*21c0*/  SEL R194, R194, RZ, !P0 ;  /* 0x000000ffc2c27207 */ /* 0x000fe40004000000 */
[----:B------:R-:W-:Y:S02]  /*21d0*/  SEL R3, R3, RZ, !P0 ;  /* 0x000000ff03037207 */ /* 0x000fe40004000000 */
[----:B------:R-:W-:Y:S01]  /*21e0*/  LEA R13, P0, R6, c[0x0][0x160], 0x1 ;  /* 0x00005800060d7a11 */ /* 0x000fe200078008ff */
[C---:B------:R-:W-:Y:S02]  /*21f0*/  IMAD R240, R194.reuse, c[0x0][0x1f0], RZ ;  /* 0x00007c00c2f07a24 */ /* 0x040fe400078e02ff */
[----:B------:R-:W-:Y:S01]  /*2200*/  IMAD R194, R194, c[0x0][0x218], RZ ;  /* 0x00008600c2c27a24 */ /* 0x000fe200078e02ff */
[----:B------:R-:W-:Y:S01]  /*2210*/  LEA.HI.X R12, R6, c[0x0][0x164], R12, 0x1, P0 ;  /* 0x00005900060c7a11 */ /* 0x000fe200000f0c0c */
[C---:B------:R-:W-:Y:S02]  /*2220*/  IMAD R240, R3.reuse, c[0x0][0x1f4], R240 ;  /* 0x00007d0003f07a24 */ /* 0x040fe400078e02f0 */
[----:B------:R-:W-:-:S02]  /*2230*/  IMAD R194, R3, c[0x0][0x21c], R194 ;  /* 0x0000870003c27a24 */ /* 0x000fc400078e02c2 */
[----:B------:R-:W-:-:S04]  /*2240*/  IMAD.WIDE.U32 R250, R3, c[0x0][0x1f0], R250 ;  /* 0x00007c0003fa7a25 */ /* 0x000fc800078e00fa */
[----:B------:R-:W-:Y:S01]  /*2250*/  IMAD.WIDE.U32 R248, R3, c[0x0][0x218], R248 ;  /* 0x0000860003f87a25 */ /* 0x000fe200078e00f8 */
[----:B------:R-:W-:Y:S02]  /*2260*/  IADD3 R3, R0, -0x1, RZ ;  /* 0xffffffff00037810 */ /* 0x000fe40007ffe0ff */
[----:B------:R-:W-:Y:S02]  /*2270*/  IADD3 R240, R251, R240, RZ ;  /* 0x000000f0fbf07210 */ /* 0x000fe40007ffe0ff */
[----:B------:R-:W-:Y:S01]  /*2280*/  IADD3 R194, R249, R194, RZ ;  /* 0x000000c2f9c27210 */ /* 0x000fe20007ffe0ff */
[----:B------:R-:W-:Y:S05]  /*2290*/  BRA.DIV ~URZ, `(.L_x_2481) ;  /* 0x00009c627f007947 */ /* 0x000fea000b800000 */
[----:B------:R1:W2:Y:S02]  /*22a0*/  SHFL.IDX PT, R14, R12, RZ, 0x181f ;  /* 0x00181fff0c0e7589 */ /* 0x0002a400000e0000 */
.L_x_2560:
[----:B------:R-:W-:Y:S05]  /*22b0*/  BRA.DIV ~URZ, `(.L_x_2482) ;  /* 0x00009cb27f007947 */ /* 0x000fea000b800000 */
[----:B------:R3:W4:Y:S02]  /*22c0*/  SHFL.IDX PT, R2, R13, RZ, 0x181f ;  /* 0x00181fff0d027589 */ /* 0x00072400000e0000 */
.L_x_2561:
[----:B------:R-:W-:Y:S01]  /*22d0*/  IMAD R8, R8, c[0x0][0x2c4], RZ ;  /* 0x0000b10008087a24 */ /* 0x000fe200078e02ff */
[----:B------:R-:W-:Y:S04]  /*22e0*/  BSSY B0, `(.L_x_2483) ;  /* 0x000000f000007945 */ /* 0x000fe80003800000 */
        /* <DEDUP_REMOVED lines=14> */
.L_x_2484:
[----:B------:R-:W-:Y:S05]  /*23d0*/  BSYNC B0 ;  /* 0x0000000000007941 */ /* 0x000fea0003800000 */
.L_x_2483:
[----:B------:R-:W-:Y:S05]  /*23e0*/  BRA.DIV ~URZ, `(.L_x_2485) ;  /* 0x00009bf27f007947 */ /* 0x000fea000b800000 */
[----:B--2---:R2:W1:Y:S04]  /*23f0*/  SHFL.IDX PT, R14, R12, 0x1, 0x181f ;  /* 0x00381f000c0e7f89 */ /* 0x00446800000e0000 */
[----:B------:R2:W3:Y:S02]  /*2400*/  SHFL.IDX PT, R5, R13, 0x1, 0x181f ;  /* 0x00381f000d057f89 */ /* 0x0004e400000e0000 */
.L_x_2562:
[----:B----4-:R-:W-:Y:S01]  /*2410*/  IADD3 R2, R11, 0x20, RZ ;  /* 0x000000200b027810 */ /* 0x010fe20007ffe0ff */
[----:B------:R-:W-:Y:S03]  /*2420*/  BSSY B0, `(.L_x_2486) ;  /* 0x000000f000007945 */ /* 0x000fe60003800000 */
[----:B------:R-:W-:-:S13]  /*2430*/  ISETP.GE.AND P0, PT, R2, R8, PT ;  /* 0x000000080200720c */ /* 0x000fda0003f06270 */
[----:B------:R-:W-:Y:S05]  /*2440*/  @P0 BRA `(.L_x_2487) ;  /* 0x000000c000000947 */ /* 0x000fea0003800000 */
[----:B---3--:R-:W-:-:S04]  /*2450*/  LEA R16, P0, R212, R5, 0x1 ;  /* 0x00000005d4107211 */ /* 0x008fc800078008ff */
        /* <DEDUP_REMOVED lines=11> */
.L_x_2487:
[----:B------:R-:W-:Y:S05]  /*2510*/  BSYNC B0 ;  /* 0x0000000000007941 */ /* 0x000fea0003800000 */
.L_x_2486:
[----:B------:R-:W-:Y:S05]  /*2520*/  BRA.DIV ~URZ, `(.L_x_2488) ;  /* 0x00009b727f007947 */ /* 0x000fea000b800000 */
[----:B-1----:R1:W4:Y:S02]  /*2530*/  SHFL.IDX PT, R14, R12, 0x2, 0x181f ;  /* 0x00581f000c0e7f89 */ /* 0x00232400000e0000 */
.L_x_2563:
[----:B------:R-:W-:Y:S05]  /*2540*/  BRA.DIV ~URZ, `(.L_x_2489) ;  /* 0x00009bc27f007947 */ /* 0x000fea000b800000 */
[----:B---3--:R3:W1:Y:S02]  /*2550*/  SHFL.IDX PT, R5, R13, 0x2, 0x181f ;  /* 0x00581f000d057f89 */ /* 0x00866400000e0000 */
.L_x_2564:
[----:B------:R-:W-:Y:S01]  /*2560*/  IADD3 R2, R11, 0x40, RZ ;  /* 0x000000400b027810 */ /* 0x000fe20007ffe0ff */
[----:B------:R-:W-:Y:S03]  /*2570*/  BSSY B0, `(.L_x_2490) ;  /* 0x000000f000007945 */ /* 0x000fe60003800000 */
[----:B------:R-:W-:-:S13]  /*2580*/  ISETP.GE.AND P0, PT, R2, R8, PT ;  /* 0x000000080200720c */ /* 0x000fda0003f06270 */
[----:B------:R-:W-:Y:S05]  /*2590*/  @P0 BRA `(.L_x_2491) ;  /* 0x000000c000000947 */ /* 0x000fea0003800000 */
[----:B-1----:R-:W-:-:S04]  /*25a0*/  LEA R16, P0, R212, R5, 0x1 ;  /* 0x00000005d4107211 */ /* 0x002fc800078008ff */
[----:B----4-:R-:W-:Y:S02]  /*25b0*/  LEA.HI.X R17, R212, R14, R213, 0x1, P0 ;  /* 0x0000000ed4117211 */ /* 0x010fe400000f0cd5 */
        /* <DEDUP_REMOVED lines=10> */
.L_x_2491:
[----:B------:R-:W-:Y:S05]  /*2660*/  BSYNC B0 ;  /* 0x0000000000007941 */ /* 0x000fea0003800000 */
.L_x_2490:
[----:B------:R-:W-:Y:S05]  /*2670*/  BRA.DIV ~URZ, `(.L_x_2492) ;  /* 0x00009af27f007947 */ /* 0x000fea000b800000 */
[----:B-12---:R-:W1:Y:S04]  /*2680*/  SHFL.IDX PT, R12, R12, 0x3, 0x181f ;  /* 0x00781f000c0c7f89 */ /* 0x006e6800000e0000 */
[----:B---3--:R-:W2:Y:S02]  /*2690*/  SHFL.IDX PT, R13, R13, 0x3, 0x181f ;  /* 0x00781f000d0d7f89 */ /* 0x008ea400000e0000 */
.L_x_2565:
[----:B------:R-:W-:Y:S01]  /*26a0*/  IADD3 R11, R11, 0x60, RZ ;  /* 0x000000600b0b7810 */ /* 0x000fe20007ffe0ff */
[----:B------:R-:W-:Y:S01]  /*26b0*/  IMAD.IADD R7, R4, 0x1, -R210 ;  /* 0x0000000104077824 */ /* 0x000fe200078e0ad2 */
[----:B------:R-:W-:Y:S01]  /*26c0*/  SHF.R.S32.HI R6, RZ, 0x1f, R3 ;  /* 0x0000001fff067819 */ /* 0x000fe20000011403 */
[----:B----4-:R-:W-:Y:S01]  /*26d0*/  IMAD.WIDE.U32 R14, R3, c[0x0][0x1e0], RZ ;  /* 0x00007800030e7a25 */ /* 0x010fe200078e00ff */
[----:B------:R-:W-:-:S03]  /*26e0*/  ISETP.GE.AND P3, PT, R11, R8, PT ;  /* 0x000000080b00720c */ /* 0x000fc60003f66270 */
[----:B------:R-:W-:Y:S02]  /*26f0*/  IMAD R2, R6, c[0x0][0x1e0], RZ ;  /* 0x0000780006027a24 */ /* 0x000fe400078e02ff */
[C---:B------:R-:W-:Y:S02]  /*2700*/  IMAD R7, R3.reuse, -0x40, R7 ;  /* 0xffffffc003077824 */ /* 0x040fe400078e0207 */
[----:B------:R-:W-:Y:S02]  /*2710*/  IMAD R2, R3, c[0x0][0x1e4], R2 ;  /* 0x0000790003027a24 */ /* 0x000fe400078e0202 */
[----:B------:R-:W-:Y:S01]  /*2720*/  IMAD.MOV.U32 R8, RZ, RZ, 0x20 ;  /* 0x00000020ff087424 */ /* 0x000fe200078e00ff */
[----:B------:R-:W-:Y:S01]  /*2730*/  ISETP.GE.AND P2, PT, R7, 0x1, PT ;  /* 0x000000010700780c */ /* 0x000fe20003f46270 */
[----:B------:R-:W-:Y:S02]  /*2740*/  IMAD.IADD R2, R15, 0x1, R2 ;  /* 0x000000010f027824 */ /* 0x000fe400078e0202 */
[----:B--2---:R-:W-:Y:S01]  /*2750*/  @!P3 LEA R16, P0, R212, R13, 0x1 ;  /* 0x0000000dd410b211 */ /* 0x004fe200078008ff */
[----:B------:R-:W-:-:S03]  /*2760*/  IMAD R6, R6, c[0x0][0x208], RZ ;  /* 0x0000820006067a24 */ /* 0x000fc600078e02ff */
[----:B-1----:R-:W-:Y:S01]  /*2770*/  @!P3 LEA.HI.X R17, R212, R12, R213, 0x1, P0 ;  /* 0x0000000cd411b211 */ /* 0x002fe200000f0cd5 */
[----:B------:R-:W-:Y:S01]  /*2780*/  IMAD R6, R3, c[0x0][0x20c], R6 ;  /* 0x0000830003067a24 */ /* 0x000fe200078e0206 */
[----:B------:R-:W-:-:S03]  /*2790*/  LEA R5, P0, R14, R250, 0x6 ;  /* 0x000000fa0e057211 */ /* 0x000fc600078030ff */
[----:B------:R-:W-:Y:S01]  /*27a0*/  @!PT LDS RZ, [RZ] ;  /* 0x00000000fffff984 */ /* 0x000fe20000000800 */
[----:B------:R-:W-:Y:S01]  /*27b0*/  @!PT LDS RZ, [RZ] ;  /* 0x00000000fffff984 */ /* 0x000fe20000000800 */
[----:B------:R-:W-:Y:S01]  /*27c0*/  @!PT LDS RZ, [RZ] ;  /* 0x00000000fffff984 */ /* 0x000fe20000000800 */
[----:B------:R1:W-:Y:S01]  /*27d0*/  @!P3 LDGSTS.E.BYPASS.LTC128B.128 [R204+0xf100], [R16.64], !P1 ;  /* 0x0f10000010ccbfae */ /* 0x0003e2000c901d46 */
[----:B------:R-:W-:Y:S02]  /*27e0*/  ISETP.GE.AND P1, PT, R7, 0x21, PT ;  /* 0x000000210700780c */ /* 0x000fe40003f26270 */
[----:B------:R-:W-:Y:S01]  /*27f0*/  LEA.HI.X R2, R14, R240, R2, 0x6, P0 ;  /* 0x000000f00e027211 */ /* 0x000fe200000f3402 */
[----:B------:R-:W-:-:S04]  /*2800*/  IMAD.WIDE.U32 R14, R8, c[0x0][0x1e0], RZ ;  /* 0x00007800080e7a25 */ /* 0x000fc800078e00ff */
[----:B------:R-:W-:-:S06]  /*2810*/  IMAD R8, R8, c[0x0][0x1e4], RZ ;  /* 0x0000790008087a24 */ /* 0x000fcc00078e02ff */
[----:B------:R-:W-:-:S04]  /*2820*/  @P1 IADD3 R11, P0, R5, R14, RZ ;  /* 0x0000000e050b1210 */ /* 0x000fc80007f1e0ff */
[----:B------:R-:W-:Y:S02]  /*2830*/  @P1 IADD3.X R8, R2, R15, R8, P0, !PT ;  /* 0x0000000f02081210 */ /* 0x000fe400007fe408 */
[----:B------:R-:W-:-:S04]  /*2840*/  @P2 LEA R14, P0, R5, c[0x0][0x1c8], 0x1 ;  /* 0x00007200050e2a11 */ /* 0x000fc800078008ff */
[----:B------:R-:W-:Y:S01]  /*2850*/  @P2 LEA.HI.X R15, R5, c[0x0][0x1cc], R2, 0x1, P0 ;  /* 0x00007300050f2a11 */ /* 0x000fe200000f0c02 */
[----:B------:R-:W-:Y:S01]  /*2860*/  IMAD R2, R3, -0x40, R4 ;  /* 0xffffffc003027824 */ /* 0x000fe200078e0204 */
[----:B------:R-:W-:Y:S02]  /*2870*/  LOP3.LUT R4, R28, 0x1, RZ, 0xc0, !PT ;  /* 0x000000011c047812 */ /* 0x000fe400078ec0ff */
[----:B-1----:R-:W-:Y:S01]  /*2880*/  @!P3 LEA R16, P0, R203, R13, 0x1 ;  /* 0x0000000dcb10b211 */ /* 0x002fe200078008ff */
[----:B------:R-:W-:-:S03]  /*2890*/  IMAD.IADD R29, R2, 0x1, -R210 ;  /* 0x00000001021d7824 */ /* 0x000fc600078e0ad2 */
[----:B------:R-:W-:Y:S02]  /*28a0*/  @!P3 LEA.HI.X R17, R203, R12, R198, 0x1, P0 ;  /* 0x0000000ccb11b211 */ /* 0x000fe400000f0cc6 */
[----:B------:R-:W-:-:S03]  /*28b0*/  @!P3 LEA R18, P0, R202, R13, 0x1 ;  /* 0x0000000dca12b211 */ /* 0x000fc600078008ff */
[----:B------:R1:W-:Y:S01]  /*28c0*/  @!P3 LDGSTS.E.BYPASS.LTC128B.128 [R204+0x13100], [R16.64], !P5 ;  /* 0x1310000010ccbfae */ /* 0x0003e2000e901d46 */
[----:B------:R-:W-:Y:S02]  /*28d0*/  @!P3 LEA.HI.X R19, R202, R12, R197, 0x1, P0 ;  /* 0x0000000cca13b211 */ /* 0x000fe400000f0cc5 */
[----:B------:R-:W-:Y:S02]  /*28e0*/  ISETP.NE.AND P5, PT, R9, RZ, PT ;  /* 0x000000ff0900720c */ /* 0x000fe40003fa5270 */
[C---:B------:R-:W-:Y:S01]  /*28f0*/  @P1 LEA R12, P0, R11.reuse, c[0x0][0x1c8], 0x1 ;  /* 0x000072000b0c1a11 */ /* 0x040fe200078008ff */
[----:B------:R1:W-:Y:S01]  /*2900*/  @!P3 LDGSTS.E.BYPASS.LTC128B.128 [R204+0x17100], [R18.64], !P4 ;  /* 0x1710000012ccbfae */ /* 0x0003e2000e101d46 */
[----:B------:R-:W-:Y:S02]  /*2910*/  ISETP.NE.AND P4, PT, R10, RZ, PT ;  /* 0x000000ff0a00720c */ /* 0x000fe40003f85270 */
[----:B------:R-:W-:Y:S01]  /*2920*/  @P1 LEA.HI.X R13, R11, c[0x0][0x1cc], R8, 0x1, P0 ;  /* 0x000073000b0d1a11 */ /* 0x000fe200000f0c08 */
[----:B------:R-:W0:Y:S01]  /*2930*/  LDGDEPBAR ;  /* 0x00000000000079af */ /* 0x000e220000000000 */
[----:B------:R-:W-:Y:S01]  /*2940*/  WARPSYNC 0xffffffff ;  /* 0xffffffff00007948 */ /* 0x000fe20003800000 */
[----:B------:R-:W-:Y:S01]  /*2950*/  IMAD.WIDE.U32 R8, R3, c[0x0][0x208], RZ ;  /* 0x0000820003087a25 */ /* 0x000fe200078e00ff */
[----:B------:R-:W-:Y:S01]  /*2960*/  BSSY B0, `(.L_x_2493) ;  /* 0x00000e3000007945 */ /* 0x000fe20003800000 */
[----:B------:R-:W-:Y:S02]  /*2970*/  BAR.SYNC.DEFER_BLOCKING 0x0 ;  /* 0x0000000000007b1d */ /* 0x000fe40000010000 */
[----:B------:R-:W-:Y:S01]  /*2980*/  IMAD.IADD R6, R9, 0x1, R6 ;  /* 0x0000000109067824 */ /* 0x000fe200078e0206 */
[----:B------:R-:W-:-:S04]  /*2990*/  LEA R5, P0, R8, R248, 0x6 ;  /* 0x000000f808057211 */ /* 0x000fc800078030ff */
[----:B------:R-:W-:Y:S02]  /*29a0*/  LEA.HI.X R6, R8, R194, R6, 0x6, P0 ;  /* 0x000000c208067211 */ /* 0x000fe400000f3406 */
[----:B------:R-:W-:-:S04]  /*29b0*/  LEA R60, P0, R5, c[0x0][0x1f8], 0x1 ;  /* 0x00007e00053c7a11 */ /* 0x000fc800078008ff */
[----:B------:R-:W-:Y:S01]  /*29c0*/  LEA.HI.X R61, R5, c[0x0][0x1fc], R6, 0x1, P0 ;  /* 0x00007f00053d7a11 */ /* 0x000fe200000f0c06 */
[----:B------:R-:W-:-:S05]  /*29d0*/  IMAD.MOV.U32 R5, RZ, RZ, c[0x0][0x208] ;  /* 0x00008200ff057624 */ /* 0x000fca00078e00ff */
[----:B------:R-:W-:Y:S01]  /*29e0*/  LEA R62, P0, R5, R60, 0x6 ;  /* 0x0000003c053e7211 */ /* 0x000fe200078030ff */
[----:B------:R-:W-:Y:S01]  /*29f0*/  @!PT LDS RZ, [RZ] ;  /* 0x00000000fffff984 */ /* 0x000fe20000000800 */
[----:B------:R-:W-:Y:S01]  /*2a00*/  @!PT LDS RZ, [RZ] ;  /* 0x00000000fffff984 */ /* 0x000fe20000000800 */
[----:B------:R-:W-:Y:S01]  /*2a10*/  @!PT LDS RZ, [RZ] ;  /* 0x00000000fffff984 */ /* 0x000fe20000000800 */
[----:B------:R2:W-:Y:S04]  /*2a20*/  @P2 LDGSTS.E.BYPASS.LTC128B.128 [R204+0x6100], [R14.64], !P4 ;  /* 0x061000000ecc2fae */ /* 0x0005e8000e101d46 */
[----:B------:R2:W-:Y:S04]  /*2a30*/  @P2 LDGSTS.E.BYPASS.LTC128B.128 [R204+0x8100], [R14.64+0x80], !P5 ;  /* 0x081000800ecc2fae */ /* 0x0005e8000e901d46 */
[----:B------:R2:W-:Y:S01]  /*2a40*/  @P2 LDGSTS.E.BYPASS.LTC128B.128 [R204+0xa100], [R14.64+0x100], !P6 ;  /* 0x0a1001000ecc2fae */ /* 0x0005e2000f101d46 */
[----:B------:R-:W-:Y:S01]  /*2a50*/  ISETP.NE.U32.AND P2, PT, R4, 0x1, PT ;  /* 0x000000010400780c */ /* 0x000fe20003f45070 */
[----:B------:R-:W-:-:S02]  /*2a60*/  IMAD.MOV.U32 R4, RZ, RZ, c[0x0][0x20c] ;  /* 0x00008300ff047624 */ /* 0x000fc400078e00ff */
[----:B------:R2:W-:Y:S01]  /*2a70*/  @P1 LDGSTS.E.BYPASS.LTC128B.128 [R204+0x7100], [R12.64], !P4 ;  /* 0x071000000ccc1fae */ /* 0x0005e2000e101d46 */
[----:B------:R-:W-:Y:S02]  /*2a80*/  ISETP.LT.OR P3, PT, R29, 0x1, P2 ;  /* 0x000000011d00780c */ /* 0x000fe40001761670 */
[----:B------:R-:W-:Y:S01]  /*2a90*/  LEA.HI.X R63, R5, R61, R4, 0x6, P0 ;  /* 0x0000003d053f7211 */ /* 0x000fe200000f3404 */
[----:B------:R2:W-:Y:S01]  /*2aa0*/  @P1 LDGSTS.E.BYPASS.LTC128B.128 [R204+0x9100], [R12.64+0x80], !P5 ;  /* 0x091000800ccc1fae */ /* 0x0005e2000e901d46 */
[----:B------:R-:W-:-:S03]  /*2ab0*/  ISETP.LT.OR P2, PT, R29, 0x21, P2 ;  /* 0x000000211d00780c */ /* 0x000fc60001741670 */
[----:B------:R2:W-:Y:S01]  /*2ac0*/  @P1 LDGSTS.E.BYPASS.LTC128B.128 [R204+0xb100], [R12.64+0x100], !P6 ;  /* 0x0b1001000ccc1fae */ /* 0x0005e2000f101d46 */
[----:B------:R-:W-:-:S03]  /*2ad0*/  LOP3.LUT P1, RZ, R28, 0x2, RZ, 0xc0, !PT ;  /* 0x000000021cff7812 */ /* 0x000fc6000782c0ff */
[----:B------:R-:W0:Y:S01]  /*2ae0*/  LDGDEPBAR ;  /* 0x00000000000079af */ /* 0x000e220000000000 */
[C---:B------:R-:W-:Y:S02]  /*2af0*/  ISETP.LT.OR P0, PT, R29.reuse, 0x1, !P1 ;  /* 0x000000011d00780c */ /* 0x040fe40004f01670 */
[----:B------:R-:W-:Y:S01]  /*2b00*/  ISETP.LT.OR P1, PT, R29, 0x21, !P1 ;  /* 0x000000211d00780c */ /* 0x000fe20004f21670 */
[----:B------:R-:W-:-:S04]  /*2b10*/  DEPBAR.LE SB0, 0x1 ;  /* 0x000080400000791a */ /* 0x000fc80000000000 */
[----:B------:R-:W-:-:S04]  /*2b20*/  DEPBAR.LE SB0, 0x0 ;  /* 0x000080000000791a */ /* 0x000fc80000000000 */
[----:B------:R-:W-:Y:S06]  /*2b30*/  BAR.SYNC.DEFER_BLOCKING 0x0 ;  /* 0x0000000000007b1d */ /* 0x000fec0000010000 */
[----:B------:R-:W-:Y:S04]  /*2b40*/  LDSM.16.M88.4 R24, [R190] ;  /* 0x00000000be18783b */ /* 0x000fe80000000200 */
[----:B------:R-:W3:Y:S04]  /*2b50*/  LDSM.16.M88.4 R48, [R189] ;  /* 0x00000000bd30783b */ /* 0x000ee80000000200 */
[----:B------:R-:W4:Y:S04]  /*2b60*/  LDSM.16.M88.4 R40, [R189+0x800] ;  /* 0x00080000bd28783b */ /* 0x000f280000000200 */
[----:B------:R-:W5:Y:S04]  /*2b70*/  LDSM.16.M88.4 R32, [R189+0x1000] ;  /* 0x00100000bd20783b */ /* 0x000f680000000200 */
[----:B------:R-:W5:Y:S04]  /*2b80*/  LDSM.16.M88.4 R56, [R189+0x1800] ;  /* 0x00180000bd38783b */ /* 0x000f680000000200 */
[----:B------:R-:W-:Y:S04]  /*2b90*/  LDSM.16.M88.4 R4, [R188] ;  /* 0x00000000bc04783b */ /* 0x000fe80000000200 */
[----:B------:R-:W5:Y:S04]  /*2ba0*/  LDSM.16.M88.4 R20, [R187] ;  /* 0x00000000bb14783b */ /* 0x000f680000000200 */
[----:B-1----:R-:W1:Y:S04]  /*2bb0*/  LDSM.16.M88.4 R16, [R179] ;  /* 0x00000000b310783b */ /* 0x002e680000000200 */
[----:B--2---:R-:W2:Y:S04]  /*2bc0*/  LDSM.16.M88.4 R12, [R178] ;  /* 0x00000000b20c783b */ /* 0x004ea80000000200 */
[----:B------:R-:W1:Y:S04]  /*2bd0*/  LDSM.16.M88.4 R8, [R177] ;  /* 0x00000000b108783b */ /* 0x000e680000000200 */
[----:B------:R-:W-:Y:S01]  /*2be0*/  @!PT LDS RZ, [RZ] ;  /* 0x00000000fffff984 */ /* 0x000fe20000000800 */
[----:B------:R-:W-:Y:S01]  /*2bf0*/  @!PT LDS RZ, [RZ] ;  /* 0x00000000fffff984 */ /* 0x000fe20000000800 */
[----:B------:R-:W-:Y:S01]  /*2c00*/  @!PT LDS RZ, [RZ] ;  /* 0x00000000fffff984 */ /* 0x000fe20000000800 */
[----:B------:R1:W-:Y:S01]  /*2c10*/  LDGSTS.E.BYPASS.LTC128B.128 [R204+0x100], [R60.64], !P3 ;  /* 0x001000003ccc7fae */ /* 0x0003e2000d901d46 */
[----:B------:R-:W-:-:S03]  /*2c20*/  LOP3.LUT P3, RZ, R28, 0x4, RZ, 0xc0, !PT ;  /* 0x000000041cff7812 */ /* 0x000fc6000786c0ff */
[----:B------:R1:W-:Y:S01]  /*2c30*/  LDGSTS.E.BYPASS.LTC128B.128 [R204+0x2100], [R60.64+0x80], !P0 ;  /* 0x021000803ccc7fae */ /* 0x0003e2000c101d46 */
[C---:B------:R-:W-:Y:S01]  /*2c40*/  ISETP.LT.OR P0, PT, R29.reuse, 0x1, !P3 ;  /* 0x000000011d00780c */ /* 0x040fe20005f01670 */
[----:B---3--:R-:W-:Y:S01]  /*2c50*/  HMMA.16816.F32 R52, R24, R48, RZ ;  /* 0x000000301834723c */ /* 0x008fe200000018ff */
[----:B------:R-:W-:-:S07]  /*2c60*/  ISETP.LT.OR P3, PT, R29, 0x21, !P3 ;  /* 0x000000211d00780c */ /* 0x000fce0005f61670 */
[----:B----4-:R-:W-:Y:S04]  /*2c70*/  HMMA.16816.F32 R44, R24, R40, RZ ;  /* 0x00000028182c723c */ /* 0x010fe800000018ff */
[----:B------:R1:W-:Y:S01]  /*2c80*/  LDGSTS.E.BYPASS.LTC128B.128 [R204+0x4100], [R60.64+0x100], !P0 ;  /* 0x041001003ccc7fae */ /* 0x0003e2000c101d46 */
[----:B------:R-:W-:-:S03]  /*2c90*/  ISETP.GT.AND P0, PT, R3, R241, PT ;  /* 0x000000f10300720c */ /* 0x000fc60003f04270 */
[C---:B-----5:R-:W-:Y:S01]  /*2ca0*/  HMMA.16816.F32 R36, R24.reuse, R32, RZ ;  /* 0x000000201824723c */ /* 0x060fe200000018ff */
[----:B------:R1:W-:Y:S04]  /*2cb0*/  LDGSTS.E.BYPASS.LTC128B.128 [R204+0x1100], [R62.64], !P2 ;  /* 0x011000003ecc7fae */ /* 0x0003e8000d101d46 */
[----:B------:R1:W-:Y:S03]  /*2cc0*/  LDGSTS.E.BYPASS.LTC128B.128 [R204+0x3100], [R62.64+0x80], !P1 ;  /* 0x031000803ecc7fae */ /* 0x0003e6000c901d46 */
[C---:B------:R-:W-:Y:S01]  /*2cd0*/  HMMA.16816.F32 R48, R24.reuse, R50, RZ ;  /* 0x000000321830723c */ /* 0x040fe200000018ff */
[----:B------:R1:W-:Y:S04]  /*2ce0*/  LDGSTS.E.BYPASS.LTC128B.128 [R204+0x5100], [R62.64+0x100], !P3 ;  /* 0x051001003ecc7fae */ /* 0x0003e8000d901d46 */
[----:B------:R-:W-:Y:S03]  /*2cf0*/  LDSM.16.M88.4 R72, [R185] ;  /* 0x00000000b948783b */ /* 0x000fe60000000200 */
[C---:B------:R-:W-:Y:S01]  /*2d00*/  HMMA.16816.F32 R40, R24.reuse, R42, RZ ;  /* 0x0000002a1828723c */ /* 0x040fe200000018ff */
[----:B------:R-:W-:Y:S04]  /*2d10*/  LDSM.16.M88.4 R68, [R185+0x800] ;  /* 0x00080000b944783b */ /* 0x000fe80000000200 */
[----:B------:R-:W-:Y:S03]  /*2d20*/  LDSM.16.M88.4 R64, [R185+0x1000] ;  /* 0x00100000b940783b */ /* 0x000fe60000000200 */
[C---:B------:R-:W-:Y:S01]  /*2d30*/  HMMA.16816.F32 R32, R24.reuse, R34, RZ ;  /* 0x000000221820723c */ /* 0x040fe200000018ff */
[----:B------:R-:W0:Y:S07]  /*2d40*/  LDGDEPBAR ;  /* 0x00000000000079af */ /* 0x000e2e0000000000 */
[C---:B------:R-:W-:Y:S01]  /*2d50*/  HMMA.16816.F32 R28, R24.reuse, R56, RZ ;  /* 0x00000038181c723c */ /* 0x040fe200000018ff */
[----:B-1----:R-:W-:Y:S07]  /*2d60*/  LDSM.16.M88.4 R60, [R185+0x1800] ;  /* 0x00180000b93c783b */ /* 0x002fee0000000200 */
[----:B------:R-:W-:Y:S01]  /*2d70*/  HMMA.16816.F32 R24, R24, R58, RZ ;  /* 0x0000003a1818723c */ /* 0x000fe200000018ff */
[----:B------:R-:W1:Y:S07]  /*2d80*/  LDSM.16.M88.4 R56, [R186] ;  /* 0x00000000ba38783b */ /* 0x000e6e0000000200 */
[C---:B------:R-:W-:Y:S08]  /*2d90*/  HMMA.16816.F32 R52, R4.reuse, R20, R52 ;  /* 0x000000140434723c */ /* 0x040ff00000001834 */
[C---:B------:R-:W-:Y:S01]  /*2da0*/  HMMA.16816.F32 R48, R4.reuse, R22, R48 ;  /* 0x000000160430723c */ /* 0x040fe20000001830 */
[----:B------:R-:W-:Y:S07]  /*2db0*/  LDSM.16.M88.4 R20, [R176] ;  /* 0x00000000b014783b */ /* 0x000fee0000000200 */
[C---:B------:R-:W-:Y:S08]  /*2dc0*/  HMMA.16816.F32 R44, R4.reuse, R16, R44 ;  /* 0x00000010042c723c */ /* 0x040ff0000000182c */
[C---:B------:R-:W-:Y:S01]  /*2dd0*/  HMMA.16816.F32 R40, R4.reuse, R18, R40 ;  /* 0x000000120428723c */ /* 0x040fe20000001828 */
[----:B------:R-:W-:Y:S07]  /*2de0*/  LDSM.16.M88.4 R16, [R176+0x800] ;  /* 0x00080000b010783b */ /* 0x000fee0000000200 */
[C---:B--2---:R-:W-:Y:S08]  /*2df0*/  HMMA.16816.F32 R36, R4.reuse, R12, R36 ;  /* 0x0000000c0424723c */ /* 0x044ff00000001824 */
[C---:B------:R-:W-:Y:S01]  /*2e00*/  HMMA.16816.F32 R32, R4.reuse, R14, R32 ;  /* 0x0000000e0420723c */ /* 0x040fe20000001820 */
[----:B------:R-:W-:Y:S07]  /*2e10*/  LDSM.16.M88.4 R12, [R176+0x1000] ;  /* 0x00100000b00c783b */ /* 0x000fee0000000200 */
[C---:B------:R-:W-:Y:S08]  /*2e20*/  HMMA.16816.F32 R28, R4.reuse, R8, R28 ;  /* 0x00000008041c723c */ /* 0x040ff0000000181c */
[----:B------:R-:W-:Y:S01]  /*2e30*/  HMMA.16816.F32 R24, R4, R10, R24 ;  /* 0x0000000a0418723c */ /* 0x000fe20000001818 */
[----:B------:R-:W2:Y:S04]  /*2e40*/  LDSM.16.M88.4 R4, [R184] ;  /* 0x00000000b804783b */ /* 0x000ea80000000200 */
[----:B------:R-:W3:Y:S03]  /*2e50*/  LDSM.16.M88.4 R8, [R176+0x1800] ;  /* 0x00180000b008783b */ /* 0x000ee60000000200 */
[C---:B-1----:R-:W-:Y:S08]  /*2e60*/  HMMA.16816.F32 R52, R56.reuse, R72, R52 ;  /* 0x000000483834723c */ /* 0x042ff00000001834 */
        /* <DEDUP_REMOVED lines=10> */
[----:B------:R-:W1:Y:S04]  /*2f10*/  LDSM.16.M88.4 R56, [R190+0x4000] ;  /* 0x00400000be38783b */ /* 0x000e680000000200 */
[----:B------:R-:W4:Y:S03]  /*2f20*/  LDSM.16.M88.4 R60, [R189+0x3800] ;  /* 0x00380000bd3c783b */ /* 0x000f260000000200 */
[C---:B--2---:R-:W-:Y:S08]  /*2f30*/  HMMA.16816.F32 R52, R4.reuse, R20, R52 ;  /* 0x000000140434723c */ /* 0x044ff00000001834 */
[C---:B------:R-:W-:Y:S01]  /*2f40*/  HMMA.16816.F32 R48, R4.reuse, R22, R48 ;  /* 0x000000160430723c */ /* 0x040fe20000001830 */
[----:B------:R-:W-:Y:S07]  /*2f50*/  LDSM.16.M88.4 R20, [R175] ;  /* 0x00000000af14783b */ /* 0x000fee0000000200 */
[C---:B------:R-:W-:Y:S08]  /*2f60*/  HMMA.16816.F32 R44, R4.reuse, R16, R44 ;  /* 0x00000010042c723c */ /* 0x040ff0000000182c */
[C---:B------:R-:W-:Y:S01]  /*2f70*/  HMMA.16816.F32 R40, R4.reuse, R18, R40 ;  /* 0x000000120428723c */ /* 0x040fe20000001828 */
[----:B------:R-:W-:Y:S07]  /*2f80*/  LDSM.16.M88.4 R16, [R174] ;  /* 0x00000000ae10783b */ /* 0x000fee0000000200 */
[C---:B------:R-:W-:Y:S08]  /*2f90*/  HMMA.16816.F32 R36, R4.reuse, R12, R36 ;  /* 0x0000000c0424723c */ /* 0x040ff00000001824 */
[C---:B------:R-:W-:Y:S01]  /*2fa0*/  HMMA.16816.F32 R32, R4.reuse, R14, R32 ;  /* 0x0000000e0420723c */ /* 0x040fe20000001820 */
[----:B------:R-:W-:Y:S07]  /*2fb0*/  LDSM.16.M88.4 R12, [R173] ;  /* 0x00000000ad0c783b */ /* 0x000fee0000000200 */
[C---:B---3--:R-:W-:Y:S08]  /*2fc0*/  HMMA.16816.F32 R28, R4.reuse, R8, R28 ;  /* 0x00000008041c723c */ /* 0x048ff0000000181c */
[----:B------:R-:W-:Y:S01]  /*2fd0*/  HMMA.16816.F32 R24, R4, R10, R24 ;  /* 0x0000000a0418723c */ /* 0x000fe20000001818 */
[----:B------:R-:W2:Y:S04]  /*2fe0*/  LDSM.16.M88.4 R4, [R188+0x4000] ;  /* 0x00400000bc04783b */ /* 0x000ea80000000200 */
[----:B------:R-:W3:Y:S03]  /*2ff0*/  LDSM.16.M88.4 R8, [R172] ;  /* 0x00000000ac08783b */ /* 0x000ee60000000200 */
        /* <DEDUP_REMOVED lines=11> */
[----:B------:R-:W1:Y:S04]  /*30b0*/  LDSM.16.M88.4 R56, [R186+0x4000] ;  /* 0x00400000ba38783b */ /* 0x000e680000000200 */
[----:B------:R-:W4:Y:S03]  /*30c0*/  LDSM.16.M88.4 R60, [R185+0x3800] ;  /* 0x00380000b93c783b */ /* 0x000f260000000200 */
[C---:B--2---:R-:W-:Y:S08]  /*30d0*/  HMMA.16816.F32 R52, R4.reuse, R20, R52 ;  /* 0x000000140434723c */ /* 0x044ff00000001834 */
        /* <DEDUP_REMOVED lines=10> */
[----:B------:R-:W2:Y:S04]  /*3180*/  LDSM.16.M88.4 R4, [R184+0x4000] ;  /* 0x00400000b804783b */ /* 0x000ea80000000200 */
        /* <DEDUP_REMOVED lines=32> */
[----:B------:R-:W1:Y:S07]  /*3390*/  LDSM.16.M88.4 R68, [R185+0x4000] ;  /* 0x00400000b944783b */ /* 0x000e6e0000000200 */
[C---:B------:R-:W-:Y:S08]  /*33a0*/  HMMA.16816.F32 R36, R56.reuse, R64, R36 ;  /* 0x000000403824723c */ /* 0x040ff00000001824 */
[C---:B------:R-:W-:Y:S01]  /*33b0*/  HMMA.16816.F32 R32, R56.reuse, R66, R32 ;  /* 0x000000423820723c */ /* 0x040fe20000001820 */
[----:B------:R-:W5:Y:S07]  /*33c0*/  LDSM.16.M88.4 R64, [R185+0x4800] ;  /* 0x00480000b940783b */ /* 0x000f6e0000000200 */
[C---:B----4-:R-:W-:Y:S08]  /*33d0*/  HMMA.16816.F32 R28, R56.reuse, R60, R28 ;  /* 0x0000003c381c723c */ /* 0x050ff0000000181c */
[----:B------:R-:W-:Y:S01]  /*33e0*/  HMMA.16816.F32 R24, R56, R62, R24 ;  /* 0x0000003e3818723c */ /* 0x000fe20000001818 */
[----:B------:R-:W4:Y:S04]  /*33f0*/  LDSM.16.M88.4 R60, [R185+0x5000] ;  /* 0x00500000b93c783b */ /* 0x000f280000000200 */
[----:B------:R-:W1:Y:S03]  /*3400*/  LDSM.16.M88.4 R56, [R185+0x5800] ;  /* 0x00580000b938783b */ /* 0x000e660000000200 */
[C---:B--2---:R-:W-:Y:S08]  /*3410*/  HMMA.16816.F32 R52, R4.reuse, R20, R52 ;  /* 0x000000140434723c */ /* 0x044ff00000001834 */
[C---:B------:R-:W-:Y:S01]  /*3420*/  HMMA.16816.F32 R48, R4.reuse, R22, R48 ;  /* 0x000000160430723c */ /* 0x040fe20000001830 */
[----:B------:R-:W-:Y:S07]  /*3430*/  LDSM.16.M88.4 R20, [R184+0x8000] ;  /* 0x00800000b814783b */ /* 0x000fee0000000200 */
[C---:B------:R-:W-:Y:S08]  /*3440*/  HMMA.16816.F32 R44, R4.reuse, R16, R44 ;  /* 0x00000010042c723c */ /* 0x040ff0000000182c */
[C---:B------:R-:W-:Y:S01]  /*3450*/  HMMA.16816.F32 R40, R4.reuse, R18, R40 ;  /* 0x000000120428723c */ /* 0x040fe20000001828 */
[----:B------:R-:W2:Y:S07]  /*3460*/  LDSM.16.M88.4 R16, [R176+0x4000] ;  /* 0x00400000b010783b */ /* 0x000eae0000000200 */
[C---:B------:R-:W-:Y:S08]  /*3470*/  HMMA.16816.F32 R36, R4.reuse, R12, R36 ;  /* 0x0000000c0424723c */ /* 0x040ff00000001824 */
[C---:B------:R-:W-:Y:S01]  /*3480*/  HMMA.16816.F32 R32, R4.reuse, R14, R32 ;  /* 0x0000000e0420723c */ /* 0x040fe20000001820 */
[----:B------:R-:W2:Y:S07]  /*3490*/  LDSM.16.M88.4 R12, [R176+0x4800] ;  /* 0x00480000b00c783b */ /* 0x000eae0000000200 */
[C---:B---3--:R-:W-:Y:S08]  /*34a0*/  HMMA.16816.F32 R28, R4.reuse, R8, R28 ;  /* 0x00000008041c723c */ /* 0x048ff0000000181c */
[----:B------:R-:W-:Y:S01]  /*34b0*/  HMMA.16816.F32 R24, R4, R10, R24 ;  /* 0x0000000a0418723c */ /* 0x000fe20000001818 */
[----:B------:R-:W3:Y:S04]  /*34c0*/  LDSM.16.M88.4 R8, [R176+0x5000] ;  /* 0x00500000b008783b */ /* 0x000ee80000000200 */
[----:B------:R-:W2:Y:S01]  /*34d0*/  LDSM.16.M88.4 R4, [R176+0x5800] ;  /* 0x00580000b004783b */ /* 0x000ea20000000200 */
[----:B------:R-:W-:-:S04]  /*34e0*/  DEPBAR.LE SB0, 0x0 ;  /* 0x000080000000791a */ /* 0x000fc80000000000 */
[C---:B-1----:R-:W-:Y:S08]  /*34f0*/  HMMA.16816.F32 R52, R72.reuse, R68, R52 ;  /* 0x000000444834723c */ /* 0x042ff00000001834 */
[C---:B------:R-:W-:Y:S08]  /*3500*/  HMMA.16816.F32 R48, R72.reuse, R70, R48 ;  /* 0x000000464830723c */ /* 0x040ff00000001830 */
[C---:B-----5:R-:W-:Y:S08]  /*3510*/  HMMA.16816.F32 R44, R72.reuse, R64, R44 ;  /* 0x00000040482c723c */ /* 0x060ff0000000182c */
[C---:B------:R-:W-:Y:S08]  /*3520*/  HMMA.16816.F32 R40, R72.reuse, R66, R40 ;  /* 0x000000424828723c */ /* 0x040ff00000001828 */
[C---:B----4-:R-:W-:Y:S08]  /*3530*/  HMMA.16816.F32 R36, R72.reuse, R60, R36 ;  /* 0x0000003c4824723c */ /* 0x050ff00000001824 */
[C---:B------:R-:W-:Y:S08]  /*3540*/  HMMA.16816.F32 R32, R72.reuse, R62, R32 ;  /* 0x0000003e4820723c */ /* 0x040ff00000001820 */
[C---:B------:R-:W-:Y:S08]  /*3550*/  HMMA.16816.F32 R28, R72.reuse, R56, R28 ;  /* 0x00000038481c723c */ /* 0x040ff0000000181c */
[----:B------:R-:W-:Y:S08]  /*3560*/  HMMA.16816.F32 R24, R72, R58, R24 ;  /* 0x0000003a4818723c */ /* 0x000ff00000001818 */
[C---:B--2---:R-:W-:Y:S08]  /*3570*/  HMMA.16816.F32 R52, R20.reuse, R16, R52 ;  /* 0x000000101434723c */ /* 0x044ff00000001834 */
[C---:B------:R-:W-:Y:S08]  /*3580*/  HMMA.16816.F32 R48, R20.reuse, R18, R48 ;  /* 0x000000121430723c */ /* 0x040ff00000001830 */
[C---:B------:R-:W-:Y:S08]  /*3590*/  HMMA.16816.F32 R44, R20.reuse, R12, R44 ;  /* 0x0000000c142c723c */ /* 0x040ff0000000182c */
[C---:B------:R-:W-:Y:S08]  /*35a0*/  HMMA.16816.F32 R40, R20.reuse, R14, R40 ;  /* 0x0000000e1428723c */ /* 0x040ff00000001828 */
[C---:B---3--:R-:W-:Y:S08]  /*35b0*/  HMMA.16816.F32 R36, R20.reuse, R8, R36 ;  /* 0x000000081424723c */ /* 0x048ff00000001824 */
[C---:B------:R-:W-:Y:S08]  /*35c0*/  HMMA.16816.F32 R32, R20.reuse, R10, R32 ;  /* 0x0000000a1420723c */ /* 0x040ff00000001820 */
[C---:B------:R-:W-:Y:S08]  /*35d0*/  HMMA.16816.F32 R28, R20.reuse, R4, R28 ;  /* 0x00000004141c723c */ /* 0x040ff0000000181c */
[----:B------:R-:W-:Y:S01]  /*35e0*/  HMMA.16816.F32 R24, R20, R6, R24 ;  /* 0x000000061418723c */ /* 0x000fe20000001818 */
[----:B------:R-:W-:Y:S06]  /*35f0*/  BAR.SYNC.DEFER_BLOCKING 0x0 ;  /* 0x0000000000007b1d */ /* 0x000fec0000010000 */
[----:B------:R-:W-:Y:S01]  /*3600*/  @!UPT UIADD3 URZ, URZ, URZ, URZ ;  /* 0x0000003f3f3ff290 */ /* 0x000fe2000fffe03f */
[----:B------:R-:W-:Y:S11]  /*3610*/  @!P0 BRA `(.L_x_2494) ;  /* 0x0000017000008947 */ /* 0x000ff60003800000 */
[----:B------:R-:W-:Y:S01]  /*3620*/  IADD3 R3, R0, -0x2, RZ ;  /* 0xfffffffe00037810 */ /* 0x000fe20007ffe0ff */
[----:B------:R-:W-:-:S03]  /*3630*/  IMAD.MOV.U32 R4, RZ, RZ, c[0x0][0x1e0] ;  /* 0x00007800ff047624 */ /* 0x000fc600078e00ff */
[----:B------:R-:W-:Y:S01]  /*3640*/  SHF.R.S32.HI R5, RZ, 0x1f, R3 ;  /* 0x0000001fff057819 */ /* 0x000fe20000011403 */
[----:B------:R-:W-:-:S04]  /*3650*/  IMAD.WIDE.U32 R10, R3, c[0x0][0x1e0], RZ ;  /* 0x00007800030a7a25 */ /* 0x000fc800078e00ff */
[----:B------:R-:W-:Y:S01]  /*3660*/  IMAD R5, R5, c[0x0][0x1e0], RZ ;  /* 0x0000780005057a24 */ /* 0x000fe200078e02ff */
[----:B------:R-:W-:-:S03]  /*3670*/  LEA R6, P0, R10, R250, 0x6 ;  /* 0x000000fa0a067211 */ /* 0x000fc600078030ff */
[----:B------:R-:W-:Y:S01]  /*3680*/  IMAD R5, R3, c[0x0][0x1e4], R5 ;  /* 0x0000790003057a24 */ /* 0x000fe200078e0205 */
[----:B------:R-:W-:Y:S01]  /*3690*/  LEA R8, P1, R6, c[0x0][0x1c8], 0x1 ;  /* 0x0000720006087a11 */ /* 0x000fe200078208ff */
[----:B------:R-:W-:Y:S02]  /*36a0*/  IMAD.MOV.U32 R3, RZ, RZ, c[0x0][0x1e4] ;  /* 0x00007900ff037624 */ /* 0x000fe400078e00ff */
[----:B------:R-:W-:-:S05]  /*36b0*/  IMAD.IADD R5, R11, 0x1, R5 ;  /* 0x000000010b057824 */ /* 0x000fca00078e0205 */
        /* <DEDUP_REMOVED lines=13> */
.L_x_2494:
[----:B------:R-:W-:Y:S05]  /*3790*/  BSYNC B0 ;  /* 0x0000000000007941 */ /* 0x000fea0003800000 */
.L_x_2493:
[----:B------:R-:W-:Y:S01]  /*37a0*/  IMAD.IADD R3, R2, 0x1, -R205 ;  /* 0x0000000102037824 */ /* 0x000fe200078e0acd */
[----:B------:R-:W-:Y:S01]  /*37b0*/  LDSM.16.MT88.4 R124, [R183] ;  /* 0x00000000b77c783b */ /* 0x000fe20000004200 */
[----:B------:R-:W-:-:S03]  /*37c0*/  IADD3 R0, R0, -0x2, RZ ;  /* 0xfffffffe00007810 */ /* 0x000fc60007ffe0ff */
[C---:B------:R-:W-:Y:S01]  /*37d0*/  ISETP.GT.AND P3, PT, R3.reuse, RZ, PT ;  /* 0x000000ff0300720c */ /* 0x040fe20003f64270 */
[----:B------:R-:W-:Y:S01]  /*37e0*/  LDSM.16.MT88.4 R56, [R180] ;  /* 0x00000000b438783b */ /* 0x000fe20000004200 */
[C---:B------:R-:W-:Y:S02]  /*37f0*/  ISETP.GT.AND P2, PT, R3.reuse, 0x1, PT ;  /* 0x000000010300780c */ /* 0x040fe40003f44270 */
[----:B------:R-:W-:Y:S01]  /*3800*/  ISETP.GT.AND P1, PT, R3, 0x8, PT ;  /* 0x000000080300780c */ /* 0x000fe20003f24270 */
[----:B------:R-:W-:Y:S01]  /*3810*/  LDSM.16.MT88.4 R64, [R183+0x2000] ;  /* 0x00200000b740783b */ /* 0x000fe20000004200 */
[----:B------:R-:W-:Y:S02]  /*3820*/  FSEL R52, R52, -INF , P3 ;  /* 0xff80000034347808 */ /* 0x000fe40001800000 */
[----:B------:R-:W-:Y:S01]  /*3830*/  FSEL R53, R53, -INF , P2 ;  /* 0xff80000035357808 */ /* 0x000fe20001000000 */
[----:B------:R-:W-:Y:S01]  /*3840*/  LDSM.16.MT88.4 R72, [R182+0x2000] ;  /* 0x00200000b648783b */ /* 0x000fe20000004200 */
[----:B------:R-:W-:-:S02]  /*3850*/  ISETP.GT.AND P0, PT, R3, 0x9, PT ;  /* 0x000000090300780c */ /* 0x000fc40003f04270 */
[----:B------:R-:W-:Y:S01]  /*3860*/  FSEL R48, R48, -INF , P1 ;  /* 0xff80000030307808 */ /* 0x000fe20000800000 */
[----:B------:R-:W-:Y:S01]  /*3870*/  LDSM.16.MT88.4 R80, [R181+0x2000] ;  /* 0x00200000b550783b */ /* 0x000fe20000004200 */
[----:B------:R-:W-:Y:S02]  /*3880*/  FMNMX.FTZ R2, R52, R53, !PT ;  /* 0x0000003534027209 */ /* 0x000fe40007810000 */
[----:B------:R-:W-:Y:S01]  /*3890*/  FSEL R54, R54, -INF , P3 ;  /* 0xff80000036367808 */ /* 0x000fe20001800000 */
[----:B------:R-:W-:Y:S01]  /*38a0*/  LDSM.16.MT88.4 R88, [R180+0x2000] ;  /* 0x00200000b458783b */ /* 0x000fe20000004200 */
[----:B------:R-:W-:Y:S02]  /*38b0*/  FSEL R55, R55, -INF , P2 ;  /* 0xff80000037377808 */ /* 0x000fe40001000000 */
[----:B------:R-:W-:Y:S01]  /*38c0*/  FSEL R49, R49, -INF , P0 ;  /* 0xff80000031317808 */ /* 0x000fe20000000000 */
[----:B------:R-:W-:Y:S01]  /*38d0*/  LDSM.16.MT88.4 R96, [R183+0x4000] ;  /* 0x00400000b760783b */ /* 0x000fe20000004200 */
[----:B------:R-:W-:-:S02]  /*38e0*/  ISETP.GT.AND P2, PT, R3, 0x10, PT ;  /* 0x000000100300780c */ /* 0x000fc40003f44270 */
[----:B------:R-:W-:Y:S01]  /*38f0*/  FMNMX.FTZ R2, R48, R2, !PT ;  /* 0x0000000230027209 */ /* 0x000fe20007810000 */
[----:B------:R-:W-:Y:S01]  /*3900*/  LDSM.16.MT88.4 R120, [R182+0x4000] ;  /* 0x00400000b678783b */ /* 0x000fe20000004200 */
[----:B------:R-:W-:Y:S02]  /*3910*/  FSEL R50, R50, -INF , P1 ;  /* 0xff80000032327808 */ /* 0x000fe40000800000 */
[----:B------:R-:W-:Y:S01]  /*3920*/  FMNMX.FTZ R13, R54, R55, !PT ;  /* 0x00000037360d7209 */ /* 0x000fe20007810000 */
[----:B------:R-:W-:Y:S01]  /*3930*/  LDSM.16.MT88.4 R108, [R181+0x4000] ;  /* 0x00400000b56c783b */ /* 0x000fe20000004200 */
[----:B------:R-:W-:Y:S02]  /*3940*/  ISETP.GT.AND P1, PT, R3, 0x11, PT ;  /* 0x000000110300780c */ /* 0x000fe40003f24270 */
[----:B------:R-:W-:Y:S01]  /*3950*/  FSEL R5, R44, -INF , P2 ;  /* 0xff8000002c057808 */ /* 0x000fe20001000000 */
[----:B------:R-:W-:Y:S01]  /*3960*/  LDSM.16.MT88.4 R16, [R182+0x800] ;  /* 0x00080000b610783b */ /* 0x000fe20000004200 */
[----:B------:R-:W-:-:S02]  /*3970*/  FMNMX.FTZ R2, R49, R2, !PT ;  /* 0x0000000231027209 */ /* 0x000fc40007810000 */
[----:B------:R-:W-:Y:S01]  /*3980*/  FSEL R6, R51, -INF , P0 ;  /* 0xff80000033067808 */ /* 0x000fe20000000000 */
[----:B------:R-:W-:Y:S01]  /*3990*/  LDSM.16.MT88.4 R20, [R180+0x800] ;  /* 0x00080000b414783b */ /* 0x000fe20000004200 */
[----:B------:R-:W-:Y:S02]  /*39a0*/  FMNMX.FTZ R13, R50, R13, !PT ;  /* 0x0000000d320d7209 */ /* 0x000fe40007810000 */
[----:B------:R-:W-:Y:S01]  /*39b0*/  ISETP.GT.AND P0, PT, R3, 0x18, PT ;  /* 0x000000180300780c */ /* 0x000fe20003f04270 */
[----:B------:R-:W0:Y:S01]  /*39c0*/  LDGDEPBAR ;  /* 0x00000000000079af */ /* 0x000e220000000000 */
[----:B------:R-:W-:Y:S02]  /*39d0*/  FSEL R4, R45, -INF , P1 ;  /* 0xff8000002d047808 */ /* 0x000fe40000800000 */
[----:B------:R-:W-:Y:S02]  /*39e0*/  FMNMX.FTZ R7, R5, R2, !PT ;  /* 0x0000000205077209 */ /* 0x000fe40007810000 */
[----:B-1----:R-:W-:-:S02]  /*39f0*/  FSEL R11, R46, -INF , P2 ;  /* 0xff8000002e0b7808 */ /* 0x002fc40001000000 */
[----:B------:R-:W-:Y:S02]  /*3a00*/  FMNMX.FTZ R13, R6, R13, !PT ;  /* 0x0000000d060d7209 */ /* 0x000fe40007810000 */
[----:B------:R-:W-:Y:S02]  /*3a10*/  FSEL R10, R47, -INF , P1 ;  /* 0xff8000002f0a7808 */ /* 0x000fe40000800000 */
[----:B------:R-:W-:Y:S02]  /*3a20*/  ISETP.GT.AND P1, PT, R3, 0x19, PT ;  /* 0x000000190300780c */ /* 0x000fe40003f24270 */
[----:B------:R-:W-:Y:S02]  /*3a30*/  FSEL R12, R40, -INF , P0 ;  /* 0xff800000280c7808 */ /* 0x000fe40000000000 */
[----:B------:R-:W-:Y:S02]  /*3a40*/  FMNMX.FTZ R7, R4, R7, !PT ;  /* 0x0000000704077209 */ /* 0x000fe40007810000 */
[----:B------:R-:W-:-:S02]  /*3a50*/  FMNMX.FTZ R13, R11, R13, !PT ;  /* 0x0000000d0b0d7209 */ /* 0x000fc40007810000 */
[----:B------:R-:W-:Y:S02]  /*3a60*/  FSEL R9, R42, -INF , P0 ;  /* 0xff8000002a097808 */ /* 0x000fe40000000000 */
[----:B------:R-:W-:Y:S02]  /*3a70*/  FSEL R2, R41, -INF , P1 ;  /* 0xff80000029027808 */ /* 0x000fe40000800000 */
[C---:B------:R-:W-:Y:S02]  /*3a80*/  ISETP.GT.AND P0, PT, R3.reuse, 0x20, PT ;  /* 0x000000200300780c */ /* 0x040fe40003f04270 */
[----:B------:R-:W-:Y:S02]  /*3a90*/  FMNMX.FTZ R7, R12, R7, !PT ;  /* 0x000000070c077209 */ /* 0x000fe40007810000 */
[----:B------:R-:W-:Y:S02]  /*3aa0*/  FMNMX.FTZ R13, R10, R13, !PT ;  /* 0x0000000d0a0d7209 */ /* 0x000fe40007810000 */
[----:B------:R-:W-:-:S02]  /*3ab0*/  ISETP.GT.AND P6, PT, R3, 0x21, PT ;  /* 0x000000210300780c */ /* 0x000fc40003fc4270 */
[----:B------:R-:W-:Y:S02]  /*3ac0*/  FSEL R144, R36, -INF , P0 ;  /* 0xff80000024907808 */ /* 0x000fe40000000000 */
[----:B------:R-:W-:Y:S02]  /*3ad0*/  FMNMX.FTZ R7, R2, R7, !PT ;  /* 0x0000000702077209 */ /* 0x000fe40007810000 */
[----:B------:R-:W-:Y:S02]  /*3ae0*/  FSEL R8, R43, -INF , P1 ;  /* 0xff8000002b087808 */ /* 0x000fe40000800000 */
[----:B------:R-:W-:Y:S01]  /*3af0*/  FMNMX.FTZ R13, R9, R13, !PT ;  /* 0x0000000d090d7209 */ /* 0x000fe20007810000 */
[----:B------:R-:W-:Y:S01]  /*3b00*/  LDSM.16.MT88.4 R40, [R182] ;  /* 0x00000000b628783b */ /* 0x000fe20000004200 */
[----:B------:R-:W-:Y:S02]  /*3b10*/  ISETP.GT.AND P5, PT, R3, 0x28, PT ;  /* 0x000000280300780c */ /* 0x000fe40003fa4270 */
[----:B------:R-:W-:-:S02]  /*3b20*/  FSEL R145, R37, -INF , P6 ;  /* 0xff80000025917808 */ /* 0x000fc40003000000 */
[----:B------:R-:W-:Y:S02]  /*3b30*/  FMNMX.FTZ R7, R144, R7, !PT ;  /* 0x0000000790077209 */ /* 0x000fe40007810000 */
[----:B------:R-:W-:Y:S02]  /*3b40*/  FSEL R156, R38, -INF , P0 ;  /* 0xff800000269c7808 */ /* 0x000fe40000000000 */
[----:B------:R-:W-:Y:S02]  /*3b50*/  FMNMX.FTZ R13, R8, R13, !PT ;  /* 0x0000000d080d7209 */ /* 0x000fe40007810000 */
[----:B------:R-:W-:Y:S02]  /*3b60*/  ISETP.GT.AND P4, PT, R3, 0x29, PT ;  /* 0x000000290300780c */ /* 0x000fe40003f84270 */
[----:B------:R-:W-:Y:S02]  /*3b70*/  FSEL R149, R32, -INF , P5 ;  /* 0xff80000020957808 */ /* 0x000fe40002800000 */
[----:B------:R-:W-:-:S02]  /*3b80*/  FMNMX.FTZ R7, R145, R7, !PT ;  /* 0x0000000791077209 */ /* 0x000fc40007810000 */
[----:B------:R-:W-:Y:S02]  /*3b90*/  FSEL R157, R39, -INF , P6 ;  /* 0xff800000279d7808 */ /* 0x000fe40003000000 */
[----:B------:R-:W-:Y:S02]  /*3ba0*/  FMNMX.FTZ R13, R156, R13, !PT ;  /* 0x0000000d9c0d7209 */ /* 0x000fe40007810000 */
[C---:B------:R-:W-:Y:S02]  /*3bb0*/  ISETP.GT.AND P3, PT, R3.reuse, 0x30, PT ;  /* 0x000000300300780c */ /* 0x040fe40003f64270 */
[----:B------:R-:W-:Y:S02]  /*3bc0*/  ISETP.GT.AND P2, PT, R3, 0x31, PT ;  /* 0x000000310300780c */ /* 0x000fe40003f44270 */
[----:B------:R-:W-:Y:S02]  /*3bd0*/  FSEL R150, R33, -INF , P4 ;  /* 0xff80000021967808 */ /* 0x000fe40002000000 */
[----:B------:R-:W-:-:S02]  /*3be0*/  FMNMX.FTZ R7, R149, R7, !PT ;  /* 0x0000000795077209 */ /* 0x000fc40007810000 */
[----:B------:R-:W-:Y:S02]  /*3bf0*/  FSEL R159, R34, -INF , P5 ;  /* 0xff800000229f7808 */ /* 0x000fe40002800000 */
[----:B------:R-:W-:Y:S02]  /*3c00*/  FMNMX.FTZ R13, R157, R13, !PT ;  /* 0x0000000d9d0d7209 */ /* 0x000fe40007810000 */
[----:B------:R-:W-:Y:S02]  /*3c10*/  FSEL R28, R28, -INF , P3 ;  /* 0xff8000001c1c7808 */ /* 0x000fe40001800000 */
[----:B------:R-:W-:Y:S02]  /*3c20*/  FMNMX.FTZ R7, R150, R7, !PT ;  /* 0x0000000796077209 */ /* 0x000fe40007810000 */
[----:B------:R-:W-:Y:S02]  /*3c30*/  FSEL R158, R29, -INF , P2 ;  /* 0xff8000001d9e7808 */ /* 0x000fe40001000000 */
[----:B------:R-:W-:-:S02]  /*3c40*/  FSEL R29, R35, -INF , P4 ;  /* 0xff800000231d7808 */ /* 0x000fc40002000000 */
[----:B------:R-:W-:Y:S02]  /*3c50*/  FMNMX.FTZ R13, R159, R13, !PT ;  /* 0x0000000d9f0d7209 */ /* 0x000fe40007810000 */
[----:B------:R-:W-:Y:S02]  /*3c60*/  ISETP.GT.AND P1, PT, R3, 0x38, PT ;  /* 0x000000380300780c */ /* 0x000fe40003f24270 */
[----:B------:R-:W-:Y:S02]  /*3c70*/  FMNMX.FTZ R7, R28, R7, !PT ;  /* 0x000000071c077209 */ /* 0x000fe40007810000 */
[----:B------:R-:W-:Y:S02]  /*3c80*/  FSEL R152, R30, -INF , P3 ;  /* 0xff8000001e987808 */ /* 0x000fe40001800000 */
[----:B------:R-:W-:Y:S02]  /*3c90*/  FMNMX.FTZ R13, R29, R13, !PT ;  /* 0x0000000d1d0d7209 */ /* 0x000fe40007810000 */
[----:B------:R-:W-:-:S02]  /*3ca0*/  ISETP.GT.AND P0, PT, R3, 0x39, PT ;  /* 0x000000390300780c */ /* 0x000fc40003f04270 */
[----:B------:R-:W-:Y:S02]  /*3cb0*/  FSEL R155, R24, -INF , P1 ;  /* 0xff800000189b7808 */ /* 0x000fe40000800000 */
[----:B------:R-:W-:Y:S02]  /*3cc0*/  FMNMX.FTZ R7, R158, R7, !PT ;  /* 0x000000079e077209 */ /* 0x000fe40007810000 */
[----:B------:R-:W-:Y:S02]  /*3cd0*/  FSEL R151, R31, -INF , P2 ;  /* 0xff8000001f977808 */ /* 0x000fe40001000000 */
[----:B------:R-:W-:Y:S02]  /*3ce0*/  FMNMX.FTZ R13, R152, R13, !PT ;  /* 0x0000000d980d7209 */ /* 0x000fe40007810000 */
[----:B------:R-:W-:Y:S02]  /*3cf0*/  FSEL R154, R25, -INF , P0 ;  /* 0xff800000199a7808 */ /* 0x000fe40000000000 */
[----:B------:R-:W-:-:S02]  /*3d00*/  FMNMX.FTZ R3, R155, R7, !PT ;  /* 0x000000079b037209 */ /* 0x000fc40007810000 */
[----:B------:R-:W-:Y:S02]  /*3d10*/  FSEL R148, R26, -INF , P1 ;  /* 0xff8000001a947808 */ /* 0x000fe40000800000 */
[----:B------:R-:W-:Y:S02]  /*3d20*/  FMNMX.FTZ R13, R151, R13, !PT ;  /* 0x0000000d970d7209 */ /* 0x000fe40007810000 */
[----:B------:R-:W-:Y:S02]  /*3d30*/  FMNMX.FTZ R3, R154, R3, !PT ;  /* 0x000000039a037209 */ /* 0x000fe40007810000 */
[----:B------:R-:W-:Y:S02]  /*3d40*/  FSEL R147, R27, -INF , P0 ;  /* 0xff8000001b937808 */ /* 0x000fe40000000000 */
[----:B------:R-:W-:Y:S01]  /*3d50*/  FMNMX.FTZ R13, R148, R13, !PT ;  /* 0x0000000d940d7209 */ /* 0x000fe20007810000 */
[----:B------:R-:W1:Y:S03]  /*3d60*/  SHFL.BFLY PT, R7, R3, 0x2, 0x1f ;  /* 0x0c401f0003077f89 */ /* 0x000e6600000e0000 */
[----:B------:R-:W-:Y:S01]  /*3d70*/  FMNMX.FTZ R15, R147, R13, !PT ;  /* 0x0000000d930f7209 */ /* 0x000fe20007810000 */
[----:B------:R-:W-:Y:S04]  /*3d80*/  LDSM.16.MT88.4 R24, [R182+0x2800] ;  /* 0x00280000b618783b */ /* 0x000fe80000004200 */
        /* <DEDUP_REMOVED lines=15> */
[--C-:B------:R-:W-:Y:S01]  /*3e80*/  FFMA.FTZ R139, R52, c[0x0][0x2d0], -R153.reuse ;  /* 0x0000b400348b7a23 */ /* 0x100fe20000010899 */
[----:B------:R-:W-:Y:S01]  /*3e90*/  ISETP.GE.AND P0, PT, R0, R241, PT ;  /* 0x000000f10000720c */ /* 0x000fe20003f06270 */
[----:B------:R-:W-:Y:S01]  /*3ea0*/  FFMA.FTZ R138, R53, c[0x0][0x2d0], -R153 ;  /* 0x0000b400358a7a23 */ /* 0x000fe20000010899 */
[----:B------:R-:W-:Y:S01]  /*3eb0*/  MUFU.EX2 R137, R137 ;  /* 0x0000008900897308 */ /* 0x000fe20000000800 */
[----:B------:R-:W-:-:S02]  /*3ec0*/  FFMA.FTZ R134, R50, c[0x0][0x2d0], -R146 ;  /* 0x0000b40032867a23 */ /* 0x000fc40000010892 */
[----:B------:R-:W1:Y:S01]  /*3ed0*/  LDSM.16.MT88.4 R48, [R181] ;  /* 0x00000000b530783b */ /* 0x000e620000004200 */
[--C-:B------:R-:W-:Y:S02]  /*3ee0*/  FFMA.FTZ R136, R54, c[0x0][0x2d0], -R146.reuse ;  /* 0x0000b40036887a23 */ /* 0x100fe40000010892 */
[--C-:B------:R-:W-:Y:S02]  /*3ef0*/  FFMA.FTZ R135, R55, c[0x0][0x2d0], -R146.reuse ;  /* 0x0000b40037877a23 */ /* 0x100fe40000010892 */
[----:B------:R-:W-:Y:S01]  /*3f00*/  FFMA.FTZ R33, R6, c[0x0][0x2d0], -R146 ;  /* 0x0000b40006217a23 */ /* 0x000fe20000010892 */
[----:B------:R-:W-:Y:S01]  /*3f10*/  MUFU.EX2 R139, R139 ;  /* 0x0000008b008b7308 */ /* 0x000fe20000000800 */
[--C-:B------:R-:W-:Y:S02]  /*3f20*/  FFMA.FTZ R35, R5, c[0x0][0x2d0], -R153.reuse ;  /* 0x0000b40005237a23 */ /* 0x100fe40000010899 */
[--C-:B------:R-:W-:Y:S02]  /*3f30*/  FFMA.FTZ R32, R4, c[0x0][0x2d0], -R153.reuse ;  /* 0x0000b40004207a23 */ /* 0x100fe40000010899 */
[----:B------:R-:W2:Y:S01]  /*3f40*/  LDSM.16.MT88.4 R4, [R180+0x4000] ;  /* 0x00400000b404783b */ /* 0x000ea20000004200 */
[----:B------:R-:W-:-:S02]  /*3f50*/  FFMA.FTZ R34, R12, c[0x0][0x2d0], -R153 ;  /* 0x0000b4000c227a23 */ /* 0x000fc40000010899 */
[----:B------:R-:W3:Y:S01]  /*3f60*/  MUFU.EX2 R138, R138 ;  /* 0x0000008a008a7308 */ /* 0x000ee20000000800 */
[--C-:B------:R-:W-:Y:S01]  /*3f70*/  FFMA.FTZ R143, R11, c[0x0][0x2d0], -R146.reuse ;  /* 0x0000b4000b8f7a23 */ /* 0x100fe20000010892 */
[----:B------:R-:W4:Y:S01]  /*3f80*/  LDSM.16.MT88.4 R12, [R183+0x800] ;  /* 0x00080000b70c783b */ /* 0x000f220000004200 */
[--C-:B------:R-:W-:Y:S02]  /*3f90*/  FFMA.FTZ R141, R10, c[0x0][0x2d0], -R146.reuse ;  /* 0x0000b4000a8d7a23 */ /* 0x100fe40000010892 */
[--C-:B------:R-:W-:Y:S02]  /*3fa0*/  FFMA.FTZ R142, R9, c[0x0][0x2d0], -R146.reuse ;  /* 0x0000b400098e7a23 */ /* 0x100fe40000010892 */
[----:B------:R-:W-:Y:S01]  /*3fb0*/  FFMA.FTZ R140, R8, c[0x0][0x2d0], -R146 ;  /* 0x0000b400088c7a23 */ /* 0x000fe20000010892 */
[----:B------:R-:W5:Y:S01]  /*3fc0*/  MUFU.EX2 R133, R133 ;  /* 0x0000008500857308 */ /* 0x000f620000000800 */
[----:B------:R-:W1:Y:S01]  /*3fd0*/  LDSM.16.MT88.4 R8, [R181+0x800] ;  /* 0x00080000b508783b */ /* 0x000e620000004200 */
[----:B------:R-:W-:-:S02]  /*3fe0*/  FFMA.FTZ R2, R2, c[0x0][0x2d0], -R153 ;  /* 0x0000b40002027a23 */ /* 0x000fc40000010899 */
[--C-:B------:R-:W-:Y:S02]  /*3ff0*/  FFMA.FTZ R144, R144, c[0x0][0x2d0], -R153.reuse ;  /* 0x0000b40090907a23 */ /* 0x100fe40000010899 */
[--C-:B------:R-:W-:Y:S02]  /*4000*/  FFMA.FTZ R145, R145, c[0x0][0x2d0], -R153.reuse ;  /* 0x0000b40091917a23 */ /* 0x100fe40000010899 */
[----:B------:R-:W-:Y:S01]  /*4010*/  MUFU.EX2 R136, R136 ;  /* 0x0000008800887308 */ /* 0x000fe20000000800 */
[----:B---3--:R-:W-:Y:S01]  /*4020*/  F2FP.PACK_AB R112, R138, R139 ;  /* 0x0000008b8a70723e */ /* 0x008fe200000000ff */
[--C-:B------:R-:W-:Y:S02]  /*4030*/  FFMA.FTZ R149, R149, c[0x0][0x2d0], -R153.reuse ;  /* 0x0000b40095957a23 */ /* 0x100fe40000010899 */
[----:B------:R-:W-:Y:S02]  /*4040*/  FFMA.FTZ R150, R150, c[0x0][0x2d0], -R153 ;  /* 0x0000b40096967a23 */ /* 0x000fe40000010899 */
[----:B------:R-:W-:-:S02]  /*4050*/  FFMA.FTZ R156, R156, c[0x0][0x2d0], -R146 ;  /* 0x0000b4009c9c7a23 */ /* 0x000fc40000010892 */
[----:B------:R-:W3:Y:S01]  /*4060*/  MUFU.EX2 R135, R135 ;  /* 0x0000008700877308 */ /* 0x000ee20000000800 */
[----:B-----5:R-:W-:Y:S01]  /*4070*/  F2FP.PACK_AB R114, R133, R137 ;  /* 0x000000898572723e */ /* 0x020fe200000000ff */
[--C-:B------:R-:W-:Y:S02]  /*4080*/  FFMA.FTZ R157, R157, c[0x0][0x2d0], -R146.reuse ;  /* 0x0000b4009d9d7a23 */ /* 0x100fe40000010892 */
[--C-:B------:R-:W-:Y:S02]  /*4090*/  FFMA.FTZ R159, R159, c[0x0][0x2d0], -R146.reuse ;  /* 0x0000b4009f9f7a23 */ /* 0x100fe40000010892 */
[----:B------:R-:W-:Y:S02]  /*40a0*/  FFMA.FTZ R160, R29, c[0x0][0x2d0], -R146 ;  /* 0x0000b4001da07a23 */ /* 0x000fe40000010892 */
[----:B------:R-:W-:Y:S01]  /*40b0*/  MUFU.EX2 R134, R134 ;  /* 0x0000008600867308 */ /* 0x000fe20000000800 */
[--C-:B------:R-:W-:Y:S02]  /*40c0*/  FFMA.FTZ R161, R28, c[0x0][0x2d0], -R153.reuse ;  /* 0x0000b4001ca17a23 */ /* 0x100fe40000010899 */
[----:B------:R-:W-:Y:S01]  /*40d0*/  LDSM.16.MT88.4 R28, [R180+0x5000] ;  /* 0x00500000b41c783b */ /* 0x000fe20000004200 */
[----:B------:R-:W-:-:S02]  /*40e0*/  FFMA.FTZ R158, R158, c[0x0][0x2d0], -R153 ;  /* 0x0000b4009e9e7a23 */ /* 0x000fc40000010899 */
[--C-:B------:R-:W-:Y:S02]  /*40f0*/  FFMA.FTZ R155, R155, c[0x0][0x2d0], -R153.reuse ;  /* 0x0000b4009b9b7a23 */ /* 0x100fe40000010899 */
[----:B------:R-:W5:Y:S01]  /*4100*/  MUFU.EX2 R33, R33 ;  /* 0x0000002100217308 */ /* 0x000f620000000800 */
[----:B---3--:R-:W-:Y:S01]  /*4110*/  F2FP.PACK_AB R113, R135, R136 ;  /* 0x000000888771723e */ /* 0x008fe200000000ff */
[----:B------:R-:W-:Y:S02]  /*4120*/  FFMA.FTZ R246, R154, c[0x0][0x2d0], -R153 ;  /* 0x0000b4009af67a23 */ /* 0x000fe40000010899 */
[--C-:B------:R-:W-:Y:S02]  /*4130*/  FFMA.FTZ R152, R152, c[0x0][0x2d0], -R146.reuse ;  /* 0x0000b40098987a23 */ /* 0x100fe40000010892 */
[--C-:B------:R-:W-:Y:S02]  /*4140*/  FFMA.FTZ R151, R151, c[0x0][0x2d0], -R146.reuse ;  /* 0x0000b40097977a23 */ /* 0x100fe40000010892 */
[----:B------:R-:W-:Y:S01]  /*4150*/  MUFU.EX2 R35, R35 ;  /* 0x0000002300237308 */ /* 0x000fe20000000800 */
[----:B------:R-:W-:-:S02]  /*4160*/  FFMA.FTZ R148, R148, c[0x0][0x2d0], -R146 ;  /* 0x0000b40094947a23 */ /* 0x000fc40000010892 */
[----:B------:R-:W-:Y:S02]  /*4170*/  FFMA.FTZ R245, R147, c[0x0][0x2d0], -R146 ;  /* 0x0000b40093f57a23 */ /* 0x000fe40000010892 */
[----:B------:R-:W-:Y:S02]  /*4180*/  FADD.FTZ R138, R139, R138 ;  /* 0x0000008a8b8a7221 */ /* 0x000fe40000010000 */
[----:B------:R-:W-:Y:S01]  /*4190*/  FADD.FTZ R135, R136, R135 ;  /* 0x0000008788877221 */ /* 0x000fe20000010000 */
[----:B-----5:R-:W-:Y:S01]  /*41a0*/  F2FP.PACK_AB R115, R33, R134 ;  /* 0x000000862173723e */ /* 0x020fe200000000ff */
[----:B------:R-:W3:Y:S01]  /*41b0*/  MUFU.EX2 R32, R32 ;  /* 0x0000002000207308 */ /* 0x000ee20000000800 */
[----:B------:R-:W-:Y:S02]  /*41c0*/  FADD.FTZ R137, R137, R138 ;  /* 0x0000008a89897221 */ /* 0x000fe40000010000 */
[----:B------:R-:W-:Y:S02]  /*41d0*/  FADD.FTZ R134, R134, R135 ;  /* 0x0000008786867221 */ /* 0x000fe40000010000 */
[----:B------:R-:W-:Y:S01]  /*41e0*/  FADD.FTZ R137, R133, R137 ;  /* 0x0000008985897221 */ /* 0x000fe20000010000 */
[C---:B------:R-:W-:Y:S01]  /*41f0*/  HMMA.16816.F32 R128, R112.reuse, R124, RZ ;  /* 0x0000007c7080723c */ /* 0x040fe200000018ff */
[----:B------:R-:W-:Y:S01]  /*4200*/  FADD.FTZ R134, R33, R134 ;  /* 0x0000008621867221 */ /* 0x000fe20000010000 */
[----:B------:R-:W-:Y:S06]  /*4210*/  MUFU.EX2 R34, R34 ;  /* 0x0000002200227308 */ /* 0x000fec0000000800 */
[C---:B-1----:R-:W-:Y:S02]  /*4220*/  HMMA.16816.F32 R44, R112.reuse, R48, RZ ;  /* 0x00000030702c723c */ /* 0x042fe400000018ff */
        /* <DEDUP_REMOVED lines=40> */
[----:B------:R-:W4:Y:S06]  /*44b0*/  MUFU.EX2 R245, R245 ;  /* 0x000000f500f57308 */ /* 0x000f2c0000000800 */
[C---:B--2---:R-:W-:Y:S07]  /*44c0*/  HMMA.16816.F32 R116, R112.reuse, R4, RZ ;  /* 0x000000047074723c */ /* 0x044fee00000018ff */
        /* <DEDUP_REMOVED lines=43> */
[C---:B----4-:R-:W-:Y:S08]  /*4780*/  HMMA.16816.F32 R92, R4.reuse, R20, R92 ;  /* 0x00000014045c723c */ /* 0x050ff0000000185c */
[C---:B------:R-:W-:Y:S01]  /*4790*/  HMMA.16816.F32 R96, R4.reuse, R22, R96 ;  /* 0x000000160460723c */ /* 0x040fe20000001860 */
[----:B------:R-:W4:Y:S07]  /*47a0*/  LDSM.16.MT88.4 R20, [R183+0x1000] ;  /* 0x00100000b714783b */ /* 0x000f2e0000004200 */
[C---:B---3--:R-:W-:Y:S08]  /*47b0*/  HMMA.16816.F32 R116, R4.reuse, R16, R116 ;  /* 0x000000100474723c */ /* 0x048ff00000001874 */
        /* <DEDUP_REMOVED lines=21> */
[----:B--2---:R-:W-:Y:S01]  /*4910*/  HMMA.16816.F32 R44, R4, R8, R44 ;  /* 0x00000008042c723c */ /* 0x004fe2000000182c */
[----:B------:R-:W-:Y:S02]  /*4920*/  FADD.FTZ R149, R155, R149 ;  /* 0x000000959b957221 */ /* 0x000fe40000010000 */
[----:B------:R-:W-:-:S05]  /*4930*/  FADD.FTZ R159, R148, R159 ;  /* 0x0000009f949f7221 */ /* 0x000fca0000010000 */
[C---:B------:R-:W-:Y:S01]  /*4940*/  HMMA.16816.F32 R48, R4.reuse, R10, R48 ;  /* 0x0000000a0430723c */ /* 0x040fe20000001830 */
[----:B------:R-:W2:Y:S07]  /*4950*/  LDSM.16.MT88.4 R8, [R181+0x3000] ;  /* 0x00300000b508783b */ /* 0x000eae0000004200 */
[C---:B----4-:R-:W-:Y:S08]  /*4960*/  HMMA.16816.F32 R128, R4.reuse, R20, R128 ;  /* 0x000000140480723c */ /* 0x050ff00000001880 */
[C---:B------:R-:W-:Y:S01]  /*4970*/  HMMA.16816.F32 R124, R4.reuse, R22, R124 ;  /* 0x00000016047c723c */ /* 0x040fe2000000187c */
[----:B------:R-:W-:Y:S07]  /*4980*/  LDSM.16.MT88.4 R20, [R180+0x3000] ;  /* 0x00300000b414783b */ /* 0x000fee0000004200 */
[C---:B---3--:R-:W-:Y:S08]  /*4990*/  HMMA.16816.F32 R52, R4.reuse, R16, R52 ;  /* 0x000000100434723c */ /* 0x048ff00000001834 */
[C---:B-1----:R-:W-:Y:S08]  /*49a0*/  HMMA.16816.F32 R68, R4.reuse, R12, R68 ;  /* 0x0000000c0444723c */ /* 0x042ff00000001844 */
[C---:B------:R-:W-:Y:S01]  /*49b0*/  HMMA.16816.F32 R72, R4.reuse, R14, R72 ;  /* 0x0000000e0448723c */ /* 0x040fe20000001848 */
[----:B------:R-:W1:Y:S07]  /*49c0*/  LDSM.16.MT88.4 R12, [R182+0x5000] ;  /* 0x00500000b60c783b */ /* 0x000e6e0000004200 */
[C---:B--2---:R-:W-:Y:S08]  /*49d0*/  HMMA.16816.F32 R76, R4.reuse, R8, R76 ;  /* 0x00000008044c723c */ /* 0x044ff0000000184c */
[C---:B------:R-:W-:Y:S01]  /*49e0*/  HMMA.16816.F32 R80, R4.reuse, R10, R80 ;  /* 0x0000000a0450723c */ /* 0x040fe20000001850 */
[----:B------:R-:W2:Y:S07]  /*49f0*/  LDSM.16.MT88.4 R8, [R181+0x5000] ;  /* 0x00500000b508783b */ /* 0x000eae0000004200 */
        /* <DEDUP_REMOVED lines=17> */
[C---:B------:R-:W-:Y:S08]  /*4b10*/  HMMA.16816.F32 R116, R4.reuse, R28, R116 ;  /* 0x0000001c0474723c */ /* 0x040ff00000001874 */
[----:B------:R-:W-:Y:S07]  /*4b20*/  HMMA.16816.F32 R112, R4, R30, R112 ;  /* 0x0000001e0470723c */ /* 0x000fee0000001870 */
[----:B------:R-:W-:-:S02]  /*4b30*/  F2FP.PACK_AB R4, R158, R161 ;  /* 0x000000a19e04723e */ /* 0x000fc400000000ff */
[C---:B------:R-:W-:Y:S01]  /*4b40*/  F2FP.PACK_AB R6, R246.reuse, R155 ;  /* 0x0000009bf606723e */ /* 0x040fe200000000ff */
[----:B------:R-:W-:Y:S01]  /*4b50*/  FADD.FTZ R246, R246, R149 ;  /* 0x00000095f6f67221 */ /* 0x000fe20000010000 */
[----:B------:R-:W-:Y:S02]  /*4b60*/  F2FP.PACK_AB R5, R151, R152 ;  /* 0x000000989705723e */ /* 0x000fe400000000ff */
[C---:B------:R-:W-:Y:S01]  /*4b70*/  F2FP.PACK_AB R7, R245.reuse, R148 ;  /* 0x00000094f507723e */ /* 0x040fe200000000ff */
[----:B------:R-:W-:-:S06]  /*4b80*/  FADD.FTZ R245, R245, R159 ;  /* 0x0000009ff5f57221 */ /* 0x000fcc0000010000 */
        /* <DEDUP_REMOVED lines=22> */
[C---:B------:R-:W-:Y:S08]  /*4cf0*/  HMMA.16816.F32 R80, R4.reuse, R26, R80 ;  /* 0x0000001a0450723c */ /* 0x040ff00000001850 */
[C---:B----4-:R-:W-:Y:S08]  /*4d00*/  HMMA.16816.F32 R84, R4.reuse, R20, R84 ;  /* 0x000000140454723c */ /* 0x050ff00000001854 */
[C---:B------:R-:W-:Y:S08]  /*4d10*/  HMMA.16816.F32 R88, R4.reuse, R22, R88 ;  /* 0x000000160458723c */ /* 0x040ff00000001858 */
[C---:B---3--:R-:W-:Y:S08]  /*4d20*/  HMMA.16816.F32 R100, R4.reuse, R16, R100 ;  /* 0x000000100464723c */ /* 0x048ff00000001864 */
[C---:B------:R-:W-:Y:S08]  /*4d30*/  HMMA.16816.F32 R120, R4.reuse, R18, R120 ;  /* 0x000000120478723c */ /* 0x040ff00000001878 */
[C---:B-1----:R-:W-:Y:S08]  /*4d40*/  HMMA.16816.F32 R104, R4.reuse, R12, R104 ;  /* 0x0000000c0468723c */ /* 0x042ff00000001868 */
[C---:B------:R-:W-:Y:S08]  /*4d50*/  HMMA.16816.F32 R108, R4.reuse, R14, R108 ;  /* 0x0000000e046c723c */ /* 0x040ff0000000186c */
[C---:B--2---:R-:W-:Y:S08]  /*4d60*/  HMMA.16816.F32 R116, R4.reuse, R8, R116 ;  /* 0x000000080474723c */ /* 0x044ff00000001874 */
[----:B------:R-:W-:Y:S01]  /*4d70*/  HMMA.16816.F32 R112, R4, R10, R112 ;  /* 0x0000000a0470723c */ /* 0x000fe20000001870 */
[----:B------:R-:W-:Y:S07]  /*4d80*/  @!UPT UIADD3 URZ, URZ, URZ, URZ ;  /* 0x0000003f3f3ff290 */ /* 0x000fee000fffe03f */
[----:B------:R-:W-:Y:S11]  /*4d90*/  @!P0 BRA `(.L_x_2495) ;  /* 0x000029e000008947 */ /* 0x000ff60003800000 */
[----:B------:R-:W-:Y:S02]  /*4da0*/  MOV R244, R0 ;  /* 0x0000000000f47202 */ /* 0x000fe40000000f00 */
[----:B------:R-:W-:-:S02]  /*4db0*/  MOV R0, R3 ;  /* 0x0000000300007202 */ /* 0x000fc40000000f00 */
[----:B------:R-:W-:Y:S02]  /*4dc0*/  MOV R2, R132 ;  /* 0x0000008400027202 */ /* 0x000fe40000000f00 */
.L_x_2496:
        /* <DEDUP_REMOVED lines=16> */
[----:B------:R-:W-:Y:S02]  /*4ed0*/  LEA R162, P5, R12, c[0x0][0x1f8], 0x1 ;  /* 0x00007e000ca27a11 */ /* 0x000fe400078a08ff */
[----:B------:R-:W-:Y:S01]  /*4ee0*/  IADD3.X R136, R29, R21, RZ, P4, !PT ;  /* 0x000000151d887210 */ /* 0x000fe200027fe4ff */
[----:B------:R-:W-:Y:S01]  /*4ef0*/  LDSM.16.M88.4 R32, [R190] ;  /* 0x00000000be20783b */ /* 0x000fe20000000200 */
[----:B------:R-:W-:Y:S02]  /*4f00*/  LEA R30, P3, R13, c[0x0][0x1f8], 0x1 ;  /* 0x00007e000d1e7a11 */ /* 0x000fe400078608ff */
[----:B------:R-:W-:Y:S02]  /*4f10*/  IADD3.X R20, RZ, R194, RZ, P1, !PT ;  /* 0x000000c2ff147210 */ /* 0x000fe40000ffe4ff */
[----:B------:R-:W-:Y:S02]  /*4f20*/  IADD3 R14, P2, R22, R148, RZ ;  /* 0x00000094160e7210 */ /* 0x000fe40007f5e0ff */
[----:B------:R-:W-:Y:S01]  /*4f30*/  LEA R22, P0, R15, R22, 0x5 ;  /* 0x000000160f167211 */ /* 0x000fe200078028ff */
[----:B------:R-:W1:Y:S01]  /*4f40*/  LDSM.16.M88.4 R8, [R189] ;  /* 0x00000000bd08783b */ /* 0x000e620000000200 */
[C---:B------:R-:W-:Y:S02]  /*4f50*/  IADD3.X R31, R29.reuse, R194, RZ, P6, !PT ;  /* 0x000000c21d1f7210 */ /* 0x040fe400037fe4ff */
[----:B------:R-:W-:Y:S02]  /*4f60*/  MOV R23, c[0x0][0x20c] ;  /* 0x0000830000177a02 */ /* 0x000fe40000000f00 */
[----:B------:R-:W-:Y:S02]  /*4f70*/  IADD3.X R137, R29, R20, RZ, P2, !PT ;  /* 0x000000141d897210 */ /* 0x000fe400017fe4ff */
[----:B------:R-:W-:Y:S01]  /*4f80*/  LEA.HI.X R163, R12, c[0x0][0x1fc], R31, 0x1, P5 ;  /* 0x00007f000ca37a11 */ /* 0x000fe200028f0c1f */
[----:B------:R-:W2:Y:S01]  /*4f90*/  LDSM.16.M88.4 R16, [R189+0x800] ;  /* 0x00080000bd10783b */ /* 0x000ea20000000200 */
[C---:B------:R-:W-:Y:S02]  /*4fa0*/  IADD3 R148, P2, R22.reuse, R148, RZ ;  /* 0x0000009416947210 */ /* 0x040fe40007f5e0ff */
[----:B------:R-:W-:Y:S02]  /*4fb0*/  LEA.HI.X R31, R13, c[0x0][0x1fc], R136, 0x1, P3 ;  /* 0x00007f000d1f7a11 */ /* 0x000fe400018f0c88 */
[----:B------:R-:W-:Y:S02]  /*4fc0*/  LEA.HI.X R23, R15, R29, R23, 0x5, P0 ;  /* 0x0000001d0f177211 */ /* 0x000fe400000f2c17 */
[C---:B------:R-:W-:Y:S01]  /*4fd0*/  IADD3 R3, P3, R22.reuse, R3, RZ ;  /* 0x0000000316037210 */ /* 0x040fe20007f7e0ff */
[----:B------:R-:W3:Y:S01]  /*4fe0*/  LDSM.16.M88.4 R24, [R189+0x1000] ;  /* 0x00100000bd18783b */ /* 0x000ee20000000200 */
[----:B------:R-:W-:Y:S02]  /*4ff0*/  IADD3 R22, P4, R22, R248, RZ ;  /* 0x000000f816167210 */ /* 0x000fe40007f9e0ff */
[C---:B------:R-:W-:Y:S02]  /*5000*/  IADD3.X R149, R23.reuse, R21, RZ, P3, !PT ;  /* 0x0000001517957210 */ /* 0x040fe40001ffe4ff */
[----:B------:R-:W-:Y:S02]  /*5010*/  LEA R28, P1, R14, c[0x0][0x1f8], 0x1 ;  /* 0x00007e000e1c7a11 */ /* 0x000fe400078208ff */
[C---:B------:R-:W-:Y:S01]  /*5020*/  IADD3.X R150, R23.reuse, R20, RZ, P2, !PT ;  /* 0x0000001417967210 */ /* 0x040fe200017fe4ff */
[----:B------:R-:W4:Y:S01]  /*5030*/  LDSM.16.M88.4 R132, [R189+0x1800] ;  /* 0x00180000bd84783b */ /* 0x000f220000000200 */
[----:B------:R-:W-:Y:S02]  /*5040*/  LEA R156, P3, R148, c[0x0][0x1f8], 0x1 ;  /* 0x00007e00949c7a11 */ /* 0x000fe400078608ff */
[----:B------:R-:W-:Y:S02]  /*5050*/  IADD3.X R23, R23, R194, RZ, P4, !PT ;  /* 0x000000c217177210 */ /* 0x000fe400027fe4ff */
[C---:B------:R-:W-:Y:S02]  /*5060*/  LEA R158, P4, R3.reuse, c[0x0][0x1f8], 0x1 ;  /* 0x00007e00039e7a11 */ /* 0x040fe400078808ff */
[----:B------:R-:W-:Y:S01]  /*5070*/  ISETP.GE.AND P0, PT, R212, c[0x0][0x1d4], PT ;  /* 0x00007500d4007a0c */ /* 0x000fe20003f06270 */
[----:B------:R-:W-:Y:S01]  /*5080*/  LDSM.16.M88.4 R140, [R187] ;  /* 0x00000000bb8c783b */ /* 0x000fe20000000200 */
[----:B------:R-:W-:Y:S02]  /*5090*/  LEA.HI.X R29, R14, c[0x0][0x1fc], R137, 0x1, P1 ;  /* 0x00007f000e1d7a11 */ /* 0x000fe400008f0c89 */
[----:B------:R-:W-:Y:S02]  /*50a0*/  LEA.HI.X R159, R3, c[0x0][0x1fc], R149, 0x1, P4 ;  /* 0x00007f00039f7a11 */ /* 0x000fe400020f0c95 */
[----:B------:R-:W-:Y:S02]  /*50b0*/  LEA.HI.X R157, R148, c[0x0][0x1fc], R150, 0x1, P3 ;  /* 0x00007f00949d7a11 */ /* 0x000fe400018f0c96 */
[C---:B------:R-:W-:Y:S01]  /*50c0*/  LEA R160, P5, R22.reuse, c[0x0][0x1f8], 0x1 ;  /* 0x00007e0016a07a11 */ /* 0x040fe200078a08ff */
[C---:B-1----:R-:W-:Y:S01]  /*50d0*/  HMMA.16816.F32 R4, R32.reuse, R8, RZ ;  /* 0x000000082004723c */ /* 0x042fe200000018ff */
[----:B------:R-:W1:Y:S02]  /*50e0*/  LDSM.16.M88.4 R136, [R188] ;  /* 0x00000000bc88783b */ /* 0x000e640000000200 */
[----:B------:R-:W-:Y:S02]  /*50f0*/  ISETP.GE.AND P1, PT, R203, c[0x0][0x1d4], PT ;  /* 0x00007500cb007a0c */ /* 0x000fe40003f26270 */
[----:B------:R-:W-:Y:S02]  /*5100*/  LEA.HI.X R161, R22, c[0x0][0x1fc], R23, 0x1, P5 ;  /* 0x00007f0016a17a11 */ /* 0x000fe400028f0c17 */
[----:B------:R-:W-:Y:S01]  /*5110*/  ISETP.GT.AND P3, PT, R244, R241, PT ;  /* 0x000000f1f400720c */ /* 0x000fe20003f64270 */
[C---:B------:R-:W-:Y:S01]  /*5120*/  HMMA.16816.F32 R8, R32.reuse, R10, RZ ;  /* 0x0000000a2008723c */ /* 0x040fe200000018ff */
[----:B------:R-:W5:Y:S01]  /*5130*/  LDSM.16.M88.4 R144, [R179] ;  /* 0x00000000b390783b */ /* 0x000f620000000200 */
[----:B------:R-:W-:Y:S02]  /*5140*/  ISETP.GE.AND P2, PT, R202, c[0x0][0x1d4], PT ;  /* 0x00007500ca007a0c */ /* 0x000fe40003f46270 */
[----:B------:R-:W-:Y:S04]  /*5150*/  IADD3 R244, R244, -0x1, RZ ;  /* 0xfffffffff4f47810 */ /* 0x000fe80007ffe0ff */
        /* <DEDUP_REMOVED lines=14> */
[----:B------:R2:W-:Y:S01]  /*5240*/  LDGSTS.E.BYPASS.LTC128B.128 [R204+0x5100], [R156.64], !P2 ;  /* 0x051000009ccc7fae */ /* 0x0005e2000d101d46 */
[C---:B----4-:R-:W-:Y:S07]  /*5250*/  HMMA.16816.F32 R28, R32.reuse, R132, RZ ;  /* 0x00000084201c723c */ /* 0x050fee00000018ff */
[----:B------:R-:W-:Y:S01]  /*5260*/  LDSM.16.M88.4 R164, [R185+0x800] ;  /* 0x00080000b9a4783b */ /* 0x000fe20000000200 */
[----:B------:R-:W-:Y:S07]  /*5270*/  HMMA.16816.F32 R32, R32, R134, RZ ;  /* 0x000000862020723c */ /* 0x000fee00000018ff */
[----:B------:R-:W0:Y:S01]  /*5280*/  LDGDEPBAR ;  /* 0x00000000000079af */ /* 0x000e220000000000 */
[C---:B-1----:R-:W-:Y:S07]  /*5290*/  HMMA.16816.F32 R4, R136.reuse, R140, R4 ;  /* 0x0000008c8804723c */ /* 0x042fee0000001804 */
[----:B---3--:R-:W-:Y:S01]  /*52a0*/  LDSM.16.M88.4 R160, [R185] ;  /* 0x00000000b9a0783b */ /* 0x008fe20000000200 */
[C---:B------:R-:W-:Y:S07]  /*52b0*/  HMMA.16816.F32 R8, R136.reuse, R142, R8 ;  /* 0x0000008e8808723c */ /* 0x040fee0000001808 */
[----:B--2---:R-:W1:Y:S01]  /*52c0*/  LDSM.16.M88.4 R156, [R186] ;  /* 0x00000000ba9c783b */ /* 0x004e620000000200 */
[C---:B-----5:R-:W-:Y:S07]  /*52d0*/  HMMA.16816.F32 R12, R136.reuse, R144, R12 ;  /* 0x00000090880c723c */ /* 0x060fee000000180c */
[----:B------:R-:W2:Y:S01]  /*52e0*/  LDSM.16.M88.4 R132, [R185+0x1000] ;  /* 0x00100000b984783b */ /* 0x000ea20000000200 */
[C---:B------:R-:W-:Y:S07]  /*52f0*/  HMMA.16816.F32 R16, R136.reuse, R146, R16 ;  /* 0x000000928810723c */ /* 0x040fee0000001810 */
[----:B------:R-:W3:Y:S01]  /*5300*/  LDSM.16.M88.4 R140, [R185+0x1800] ;  /* 0x00180000b98c783b */ /* 0x000ee20000000200 */
[C---:B------:R-:W-:Y:S07]  /*5310*/  HMMA.16816.F32 R20, R136.reuse, R148, R20 ;  /* 0x000000948814723c */ /* 0x040fee0000001814 */
[----:B------:R-:W-:Y:S01]  /*5320*/  LDSM.16.M88.4 R144, [R184] ;  /* 0x00000000b890783b */ /* 0x000fe20000000200 */
[C---:B------:R-:W-:Y:S07]  /*5330*/  HMMA.16816.F32 R24, R136.reuse, R150, R24 ;  /* 0x000000968818723c */ /* 0x040fee0000001818 */
[----:B------:R-:W4:Y:S01]  /*5340*/  LDSM.16.M88.4 R148, [R176] ;  /* 0x00000000b094783b */ /* 0x000f220000000200 */
[C---:B------:R-:W-:Y:S08]  /*5350*/  HMMA.16816.F32 R28, R136.reuse, R152, R28 ;  /* 0x00000098881c723c */ /* 0x040ff0000000181c */
[----:B------:R-:W-:Y:S01]  /*5360*/  HMMA.16816.F32 R32, R136, R154, R32 ;  /* 0x0000009a8820723c */ /* 0x000fe20000001820 */
[----:B------:R-:W5:Y:S07]  /*5370*/  LDSM.16.M88.4 R136, [R176+0x800] ;  /* 0x00080000b088783b */ /* 0x000f6e0000000200 */
        /* <DEDUP_REMOVED lines=14> */
[----:B------:R-:W-:Y:S07]  /*5460*/  LDSM.16.M88.4 R156, [R175] ;  /* 0x00000000af9c783b */ /* 0x000fee0000000200 */
[C---:B------:R-:W-:Y:S01]  /*5470*/  HMMA.16816.F32 R8, R144.reuse, R150, R8 ;  /* 0x000000969008723c */ /* 0x040fe20000001808 */
[----:B------:R-:W4:Y:S07]  /*5480*/  LDSM.16.M88.4 R148, [R189+0x3000] ;  /* 0x00300000bd94783b */ /* 0x000f2e0000000200 */
        /* <DEDUP_REMOVED lines=8> */
[----:B------:R-:W1:Y:S07]  /*5510*/  LDSM.16.M88.4 R144, [R174] ;  /* 0x00000000ae90783b */ /* 0x000e6e0000000200 */
[C---:B--2---:R-:W-:Y:S01]  /*5520*/  HMMA.16816.F32 R4, R132.reuse, R164, R4 ;  /* 0x000000a48404723c */ /* 0x044fe20000001804 */
[----:B------:R-:W2:Y:S07]  /*5530*/  LDSM.16.M88.4 R160, [R173] ;  /* 0x00000000ada0783b */ /* 0x000eae0000000200 */
[C---:B------:R-:W-:Y:S01]  /*5540*/  HMMA.16816.F32 R8, R132.reuse, R166, R8 ;  /* 0x000000a68408723c */ /* 0x040fe20000001808 */
[----:B------:R-:W-:Y:S07]  /*5550*/  LDSM.16.M88.4 R164, [R185+0x2000] ;  /* 0x00200000b9a4783b */ /* 0x000fee0000000200 */
[C---:B---3--:R-:W-:Y:S08]  /*5560*/  HMMA.16816.F32 R12, R132.reuse, R140, R12 ;  /* 0x0000008c840c723c */ /* 0x048ff0000000180c */
[C---:B------:R-:W-:Y:S01]  /*5570*/  HMMA.16816.F32 R16, R132.reuse, R142, R16 ;  /* 0x0000008e8410723c */ /* 0x040fe20000001810 */
[----:B------:R-:W3:Y:S07]  /*5580*/  LDSM.16.M88.4 R140, [R172] ;  /* 0x00000000ac8c783b */ /* 0x000eee0000000200 */
[C---:B----4-:R-:W-:Y:S08]  /*5590*/  HMMA.16816.F32 R20, R132.reuse, R148, R20 ;  /* 0x000000948414723c */ /* 0x050ff00000001814 */
[C---:B------:R-:W-:Y:S01]  /*55a0*/  HMMA.16816.F32 R24, R132.reuse, R150, R24 ;  /* 0x000000968418723c */ /* 0x040fe20000001818 */
[----:B------:R-:W4:Y:S07]  /*55b0*/  LDSM.16.M88.4 R148, [R186+0x4000] ;  /* 0x00400000ba94783b */ /* 0x000f2e0000000200 */
[C---:B-----5:R-:W-:Y:S08]  /*55c0*/  HMMA.16816.F32 R28, R132.reuse, R136, R28 ;  /* 0x00000088841c723c */ /* 0x060ff0000000181c */
        /* <DEDUP_REMOVED lines=31> */
[----:B------:R-:W-:Y:S07]  /*57c0*/  LDSM.16.M88.4 R160, [R171] ;  /* 0x00000000aba0783b */ /* 0x000fee0000000200 */
        /* <DEDUP_REMOVED lines=8> */
[----:B------:R-:W5:Y:S07]  /*5850*/  LDSM.16.M88.4 R132, [R170] ;  /* 0x00000000aa84783b */ /* 0x000f6e0000000200 */
[C---:B-1----:R-:W-:Y:S01]  /*5860*/  HMMA.16816.F32 R4, R136.reuse, R164, R4 ;  /* 0x000000a48804723c */ /* 0x042fe20000001804 */
[----:B------:R-:W1:Y:S07]  /*5870*/  LDSM.16.M88.4 R144, [R169] ;  /* 0x00000000a990783b */ /* 0x000e6e0000000200 */
[C---:B------:R-:W-:Y:S01]  /*5880*/  HMMA.16816.F32 R8, R136.reuse, R166, R8 ;  /* 0x000000a68808723c */ /* 0x040fe20000001808 */
[----:B------:R-:W-:Y:S07]  /*5890*/  LDSM.16.M88.4 R164, [R176+0x4000] ;  /* 0x00400000b0a4783b */ /* 0x000fee0000000200 */
        /* <DEDUP_REMOVED lines=8> */
[----:B------:R-:W2:Y:S07]  /*5920*/  LDSM.16.M88.4 R136, [R168] ;  /* 0x00000000a888783b */ /* 0x000eae0000000200 */
[C---:B----4-:R-:W-:Y:S01]  /*5930*/  HMMA.16816.F32 R4, R152.reuse, R160, R4 ;  /* 0x000000a09804723c */ /* 0x050fe20000001804 */
[----:B------:R-:W3:Y:S07]  /*5940*/  LDSM.16.M88.4 R140, [R186+0x8000] ;  /* 0x00800000ba8c783b */ /* 0x000eee0000000200 */
[C---:B------:R-:W-:Y:S01]  /*5950*/  HMMA.16816.F32 R8, R152.reuse, R162, R8 ;  /* 0x000000a29808723c */ /* 0x040fe20000001808 */
[----:B------:R-:W-:Y:S07]  /*5960*/  LDSM.16.M88.4 R160, [R184+0x8000] ;  /* 0x00800000b8a0783b */ /* 0x000fee0000000200 */
[C---:B-----5:R-:W-:Y:S08]  /*5970*/  HMMA.16816.F32 R12, R152.reuse, R132, R12 ;  /* 0x00000084980c723c */ /* 0x060ff0000000180c */
[C---:B------:R-:W-:Y:S01]  /*5980*/  HMMA.16816.F32 R16, R152.reuse, R134, R16 ;  /* 0x000000869810723c */ /* 0x040fe20000001810 */
[----:B------:R-:W4:Y:S07]  /*5990*/  LDSM.16.M88.4 R132, [R185+0x5000] ;  /* 0x00500000b984783b */ /* 0x000f2e0000000200 */
[C---:B-1----:R-:W-:Y:S08]  /*59a0*/  HMMA.16816.F32 R20, R152.reuse, R144, R20 ;  /* 0x000000909814723c */ /* 0x042ff00000001814 */
[C---:B------:R-:W-:Y:S01]  /*59b0*/  HMMA.16816.F32 R24, R152.reuse, R146, R24 ;  /* 0x000000929818723c */ /* 0x040fe20000001818 */
[----:B------:R-:W1:Y:S07]  /*59c0*/  LDSM.16.M88.4 R144, [R185+0x5800] ;  /* 0x00580000b990783b */ /* 0x000e6e0000000200 */
[C---:B--2---:R-:W-:Y:S08]  /*59d0*/  HMMA.16816.F32 R28, R152.reuse, R136, R28 ;  /* 0x00000088981c723c */ /* 0x044ff0000000181c */
[----:B------:R-:W-:Y:S01]  /*59e0*/  HMMA.16816.F32 R32, R152, R138, R32 ;  /* 0x0000008a9820723c */ /* 0x000fe20000001820 */
[----:B------:R-:W2:Y:S07]  /*59f0*/  LDSM.16.M88.4 R136, [R176+0x4800] ;  /* 0x00480000b088783b */ /* 0x000eae0000000200 */
[C---:B---3--:R-:W-:Y:S08]  /*5a00*/  HMMA.16816.F32 R4, R140.reuse, R148, R4 ;  /* 0x000000948c04723c */ /* 0x048ff00000001804 */
[C---:B------:R-:W-:Y:S08]  /*5a10*/  HMMA.16816.F32 R8, R140.reuse, R150, R8 ;  /* 0x000000968c08723c */ /* 0x040ff00000001808 */
[C---:B------:R-:W-:Y:S08]  /*5a20*/  HMMA.16816.F32 R12, R140.reuse, R156, R12 ;  /* 0x0000009c8c0c723c */ /* 0x040ff0000000180c */
[C---:B------:R-:W-:Y:S08]  /*5a30*/  HMMA.16816.F32 R16, R140.reuse, R158, R16 ;  /* 0x0000009e8c10723c */ /* 0x040ff00000001810 */
[C---:B----4-:R-:W-:Y:S08]  /*5a40*/  HMMA.16816.F32 R20, R140.reuse, R132, R20 ;  /* 0x000000848c14723c */ /* 0x050ff00000001814 */
[C---:B------:R-:W-:Y:S01]  /*5a50*/  HMMA.16816.F32 R24, R140.reuse, R134, R24 ;  /* 0x000000868c18723c */ /* 0x040fe20000001818 */
[----:B------:R-:W3:Y:S07]  /*5a60*/  LDSM.16.M88.4 R132, [R176+0x5000] ;  /* 0x00500000b084783b */ /* 0x000eee0000000200 */
[C---:B-1----:R-:W-:Y:S08]  /*5a70*/  HMMA.16816.F32 R28, R140.reuse, R144, R28 ;  /* 0x000000908c1c723c */ /* 0x042ff0000000181c */
[----:B------:R-:W-:Y:S01]  /*5a80*/  HMMA.16816.F32 R32, R140, R146, R32 ;  /* 0x000000928c20723c */ /* 0x000fe20000001820 */
[----:B------:R-:W1:Y:S01]  /*5a90*/  LDSM.16.M88.4 R140, [R176+0x5800] ;  /* 0x00580000b08c783b */ /* 0x000e620000000200 */
[----:B------:R-:W-:Y:S06]  /*5aa0*/  DEPBAR.LE SB0, 0x0 ;  /* 0x000080000000791a */ /* 0x000fec0000000000 */
[C---:B------:R-:W-:Y:S01]  /*5ab0*/  HMMA.16816.F32 R4, R160.reuse, R164, R4 ;  /* 0x000000a4a004723c */ /* 0x040fe20000001804 */
[----:B------:R-:W-:Y:S07]  /*5ac0*/  BAR.SYNC.DEFER_BLOCKING 0x0 ;  /* 0x0000000000007b1d */ /* 0x000fee0000010000 */
[C---:B------:R-:W-:Y:S08]  /*5ad0*/  HMMA.16816.F32 R8, R160.reuse, R166, R8 ;  /* 0x000000a6a008723c */ /* 0x040ff00000001808 */
[C---:B--2---:R-:W-:Y:S08]  /*5ae0*/  HMMA.16816.F32 R12, R160.reuse, R136, R12 ;  /* 0x00000088a00c723c */ /* 0x044ff0000000180c */
[C---:B------:R-:W-:Y:S04]  /*5af0*/  HMMA.16816.F32 R16, R160.reuse, R138, R16 ;  /* 0x0000008aa010723c */ /* 0x040fe80000001810 */
[----:B------:R-:W-:Y:S04]  /*5b00*/  FMNMX.FTZ R3, R4, R2, !PT ;  /* 0x0000000204037209 */ /* 0x000fe80007810000 */
[C---:B---3--:R-:W-:Y:S04]  /*5b10*/  HMMA.16816.F32 R20, R160.reuse, R132, R20 ;  /* 0x00000084a014723c */ /* 0x048fe80000001814 */
[----:B------:R-:W-:Y:S03]  /*5b20*/  FMNMX.FTZ R3, R5, R3, !PT ;  /* 0x0000000305037209 */ /* 0x000fe60007810000 */
[----:B------:R-:W-:Y:S01]  /*5b30*/  FMNMX.FTZ R132, R6, R0, !PT ;  /* 0x0000000006847209 */ /* 0x000fe20007810000 */
[C---:B------:R-:W-:Y:S04]  /*5b40*/  HMMA.16816.F32 R24, R160.reuse, R134, R24 ;  /* 0x00000086a018723c */ /* 0x040fe80000001818 */
[----:B------:R-:W-:Y:S02]  /*5b50*/  FMNMX.FTZ R3, R8, R3, !PT ;  /* 0x0000000308037209 */ /* 0x000fe40007810000 */
[----:B------:R-:W-:Y:S02]  /*5b60*/  FMNMX.FTZ R132, R7, R132, !PT ;  /* 0x0000008407847209 */ /* 0x000fe40007810000 */
[C---:B-1----:R-:W-:Y:S04]  /*5b70*/  HMMA.16816.F32 R28, R160.reuse, R140, R28 ;  /* 0x0000008ca01c723c */ /* 0x042fe8000000181c */
[----:B------:R-:W-:Y:S02]  /*5b80*/  FMNMX.FTZ R3, R9, R3, !PT ;  /* 0x0000000309037209 */ /* 0x000fe40007810000 */
[----:B------:R-:W-:Y:S02]  /*5b90*/  FMNMX.FTZ R132, R10, R132, !PT ;  /* 0x000000840a847209 */ /* 0x000fe40007810000 */
        /* <DEDUP_REMOVED lines=26> */
[----:B------:R-:W-:Y:S07]  /*5d40*/  FMNMX.FTZ R133, R35, R3, !PT ;  /* 0x0000000323857209 */ /* 0x000fee0007810000 */
[----:B------:R-:W2:Y:S01]  /*5d50*/  SHFL.BFLY PT, R3, R133, 0x2, 0x1f ;  /* 0x0c401f0085037f89 */ /* 0x000ea200000e0000 */
[----:B-1----:R-:W-:Y:S07]  /*5d60*/  FMNMX.FTZ R134, R134, R132, !PT ;  /* 0x0000008486867209 */ /* 0x002fee0007810000 */
[----:B------:R-:W1:Y:S01]  /*5d70*/  SHFL.BFLY PT, R132, R134, 0x1, 0x1f ;  /* 0x0c201f0086847f89 */ /* 0x000e6200000e0000 */
[----:B--2---:R-:W-:Y:S07]  /*5d80*/  FMNMX.FTZ R133, R133, R3, !PT ;  /* 0x0000000385857209 */ /* 0x004fee0007810000 */
[----:B------:R-:W2:Y:S01]  /*5d90*/  SHFL.BFLY PT, R3, R133, 0x1, 0x1f ;  /* 0x0c201f0085037f89 */ /* 0x000ea200000e0000 */
[----:B-1----:R-:W-:Y:S02]  /*5da0*/  FMNMX.FTZ R132, R134, R132, !PT ;  /* 0x0000008486847209 */ /* 0x002fe40007810000 */
[----:B------:R-:W-:Y:S03]  /*5db0*/  @P3 SHF.R.S32.HI R134, RZ, 0x1f, R244 ;  /* 0x0000001fff863819 */ /* 0x000fe600000114f4 */
[C---:B------:R-:W-:Y:S02]  /*5dc0*/  FMUL.FTZ R162, R132.reuse, c[0x0][0x2d0] ;  /* 0x0000b40084a27a20 */ /* 0x040fe40000410000 */
[----:B------:R-:W-:Y:S01]  /*5dd0*/  FADD.FTZ R2, -R132, R2 ;  /* 0x0000000284027221 */ /* 0x000fe20000010100 */
[----:B--2---:R-:W-:Y:S01]  /*5de0*/  FMNMX.FTZ R3, R133, R3, !PT ;  /* 0x0000000385037209 */ /* 0x004fe20007810000 */
[----:B------:R-:W-:Y:S02]  /*5df0*/  @P3 IMAD R133, R134, c[0x0][0x1e0], RZ ;  /* 0x0000780086853a24 */ /* 0x000fe400078e02ff */
[C---:B------:R-:W-:Y:S04]  /*5e00*/  @P3 IMAD.WIDE.U32 R134, R244.reuse, c[0x0][0x1e0], RZ ;  /* 0x00007800f4863a25 */ /* 0x040fe800078e00ff */
[----:B------:R-:W-:Y:S01]  /*5e10*/  @P3 IMAD R133, R244, c[0x0][0x1e4], R133 ;  /* 0x00007900f4853a24 */ /* 0x000fe200078e0285 */
[----:B------:R-:W-:Y:S01]  /*5e20*/  @P3 SHF.L.U32 R142, R134, 0x6, RZ ;  /* 0x00000006868e3819 */ /* 0x000fe200000006ff */
[--C-:B------:R-:W-:Y:S02]  /*5e30*/  FFMA.FTZ R145, R8, c[0x0][0x2d0], -R162.reuse ;  /* 0x0000b40008917a23 */ /* 0x100fe400000108a2 */
[----:B------:R-:W-:Y:S01]  /*5e40*/  FMUL.FTZ R161, R3, c[0x0][0x2d0] ;  /* 0x0000b40003a17a20 */ /* 0x000fe20000410000 */
[----:B------:R-:W-:Y:S01]  /*5e50*/  @P3 IADD3 R135, R135, R133, RZ ;  /* 0x0000008587873210 */ /* 0x000fe20007ffe0ff */
[----:B------:R-:W-:Y:S01]  /*5e60*/  FFMA.FTZ R133, R4, c[0x0][0x2d0], -R162 ;  /* 0x0000b40004857a23 */ /* 0x000fe200000108a2 */
[----:B------:R-:W-:Y:S01]  /*5e70*/  @P3 IADD3 R140, P6, R142, R250, RZ ;  /* 0x000000fa8e8c3210 */ /* 0x000fe20007fde0ff */
[----:B------:R-:W-:Y:S01]  /*5e80*/  FADD.FTZ R0, -R3, R0 ;  /* 0x0000000003007221 */ /* 0x000fe20000010100 */
[----:B------:R-:W-:Y:S01]  /*5e90*/  @P3 SHF.L.U64.HI R135, R134, 0x6, R135 ;  /* 0x0000000686873819 */ /* 0x000fe20000010287 */
[--C-:B------:R-:W-:Y:S01]  /*5ea0*/  FFMA.FTZ R156, R9, c[0x0][0x2d0], -R162.reuse ;  /* 0x0000b400099c7a23 */ /* 0x100fe200000108a2 */
[----:B------:R-:W-:Y:S01]  /*5eb0*/  @P3 MOV R134, c[0x0][0x1e0] ;  /* 0x0000780000863a02 */ /* 0x000fe20000000f00 */
[--C-:B------:R-:W-:Y:S01]  /*5ec0*/  FFMA.FTZ R158, R6, c[0x0][0x2d0], -R161.reuse ;  /* 0x0000b400069e7a23 */ /* 0x100fe200000108a1 */
[----:B------:R-:W-:Y:S01]  /*5ed0*/  @P3 LEA R138, P5, R140, c[0x0][0x1c8], 0x1 ;  /* 0x000072008c8a3a11 */ /* 0x000fe200078a08ff */
[--C-:B------:R-:W-:Y:S01]  /*5ee0*/  FFMA.FTZ R157, R7, c[0x0][0x2d0], -R161.reuse ;  /* 0x0000b400079d7a23 */ /* 0x100fe200000108a1 */
[----:B------:R-:W-:Y:S01]  /*5ef0*/  @P3 IADD3.X R139, R135, R240, RZ, P6, !PT ;  /* 0x000000f0878b3210 */ /* 0x000fe200037fe4ff */
[--C-:B------:R-:W-:Y:S01]  /*5f00*/  FFMA.FTZ R159, R10, c[0x0][0x2d0], -R161.reuse ;  /* 0x0000b4000a9f7a23 */ /* 0x100fe200000108a1 */
[----:B------:R-:W-:Y:S01]  /*5f10*/  @P3 LEA R137, P4, R134, R142, 0x5 ;  /* 0x0000008e86893211 */ /* 0x000fe200078828ff */
[----:B------:R-:W-:Y:S01]  /*5f20*/  FFMA.FTZ R160, R11, c[0x0][0x2d0], -R161 ;  /* 0x0000b4000ba07a23 */ /* 0x000fe200000108a1 */
[----:B------:R-:W-:Y:S01]  /*5f30*/  @P3 IADD3 R136, P6, R250, 0x40, RZ ;  /* 0x00000040fa883810 */ /* 0x000fe20007fde0ff */
[----:B------:R-:W-:Y:S01]  /*5f40*/  FMUL.FTZ R2, R2, c[0x0][0x2d0] ;  /* 0x0000b40002027a20 */ /* 0x000fe20000410000 */
[----:B------:R-:W-:Y:S01]  /*5f50*/  @P3 MOV R4, c[0x0][0x1e4] ;  /* 0x0000790000043a02 */ /* 0x000fe20000000f00 */
[----:B------:R-:W-:Y:S01]  /*5f60*/  FMUL.FTZ R0, R0, c[0x0][0x2d0] ;  /* 0x0000b40000007a20 */ /* 0x000fe20000410000 */
[----:B------:R-:W-:Y:S01]  /*5f70*/  @P3 LEA.HI.X R139, R140, c[0x0][0x1cc], R139, 0x1, P5 ;  /* 0x000073008c8b3a11 */ /* 0x000fe200028f0c8b */
[----:B------:R-:W-:Y:S01]  /*5f80*/  MUFU.EX2 R133, R133 ;  /* 0x0000008500857308 */ /* 0x000fe20000000800 */
[----:B------:R-:W-:Y:S01]  /*5f90*/  @P3 IADD3 R140, P5, R250, 0x80, RZ ;  /* 0x00000080fa8c3810 */ /* 0x000fe20007fbe0ff */
[----:B------:R-:W-:Y:S01]  /*5fa0*/  FFMA.FTZ R163, R12, c[0x0][0x2d0], -R162 ;  /* 0x0000b4000ca37a23 */ /* 0x000fe200000108a2 */
[----:B------:R-:W-:Y:S01]  /*5fb0*/  @P3 IADD3.X R141, RZ, R240, RZ, P6, !PT ;  /* 0x000000f0ff8d3210 */ /* 0x000fe200037fe4ff */
[----:B------:R1:W-:Y:S01]  /*5fc0*/  @P3 LDGSTS.E.BYPASS.LTC128B.128 [R204+0x6100], [R138.64], !P0 ;  /* 0x061000008acc3fae */ /* 0x0003e2000c101d46 */
[----:B------:R-:W-:Y:S01]  /*5fd0*/  @P3 LEA.HI.X R4, R134, R135, R4, 0x5, P4 ;  /* 0x0000008786043211 */ /* 0x000fe200020f2c04 */
[--C-:B------:R-:W-:Y:S01]  /*5fe0*/  FFMA.FTZ R134, R5, c[0x0][0x2d0], -R162.reuse ;  /* 0x0000b40005867a23 */ /* 0x100fe200000108a2 */
[C---:B------:R-:W-:Y:S01]  /*5ff0*/  @P3 IADD3 R144, P4, R142.reuse, R136, RZ ;  /* 0x000000888e903210 */ /* 0x040fe20007f9e0ff */
[--C-:B------:R-:W-:Y:S01]  /*6000*/  FFMA.FTZ R164, R13, c[0x0][0x2d0], -R162.reuse ;  /* 0x0000b4000da47a23 */ /* 0x100fe200000108a2 */
[----:B------:R-:W-:Y:S01]  /*6010*/  @P3 IADD3.X R5, RZ, R240, RZ, P5, !PT ;  /* 0x000000f0ff053210 */ /* 0x000fe20002ffe4ff */
[----:B------:R-:W2:Y:S01]  /*6020*/  MUFU.EX2 R2, R2 ;  /* 0x0000000200027308 */ /* 0x000ea20000000800 */
[----:B------:R-:W-:Y:S01]  /*6030*/  @P3 IADD3 R142, P5, R142, R140, RZ ;  /* 0x0000008c8e8e3210 */ /* 0x000fe20007fbe0ff */
[--C-:B------:R-:W-:Y:S01]  /*6040*/  FFMA.FTZ R165, R14, c[0x0][0x2d0], -R161.reuse ;  /* 0x0000b4000ea57a23 */ /* 0x100fe200000108a1 */
[----:B------:R-:W-:Y:S01]  /*6050*/  @P3 LEA R148, P6, R144, c[0x0][0x1c8], 0x1 ;  /* 0x0000720090943a11 */ /* 0x000fe200078c08ff */
[----:B------:R-:W-:Y:S01]  /*6060*/  FFMA.FTZ R166, R15, c[0x0][0x2d0], -R161 ;  /* 0x0000b4000fa67a23 */ /* 0x000fe200000108a1 */
[C---:B------:R-:W-:Y:S01]  /*6070*/  @P3 IADD3.X R143, R135.reuse, R141, RZ, P4, !PT ;  /* 0x0000008d878f3210 */ /* 0x040fe200027fe4ff */
[--C-:B------:R-:W-:Y:S01]  /*6080*/  FFMA.FTZ R167, R16, c[0x0][0x2d0], -R162.reuse ;  /* 0x0000b40010a77a23 */ /* 0x100fe200000108a2 */
[----:B------:R-:W-:Y:S01]  /*6090*/  @P3 IADD3.X R8, R135, R5, RZ, P5, !PT ;  /* 0x0000000587083210 */ /* 0x000fe20002ffe4ff */
[----:B------:R-:W-:Y:S01]  /*60a0*/  FFMA.FTZ R247, R17, c[0x0][0x2d0], -R162 ;  /* 0x0000b40011f77a23 */ /* 0x000fe200000108a2 */
[----:B------:R-:W-:Y:S01]  /*60b0*/  @P3 LEA.HI.X R149, R144, c[0x0][0x1cc], R143, 0x1, P6 ;  /* 0x0000730090953a11 */ /* 0x000fe200030f0c8f */
[----:B------:R3:W-:Y:S01]  /*60c0*/  MUFU.EX2 R135, R145 ;  /* 0x0000009100877308 */ /* 0x0007e20000000800 */
[----:B------:R-:W-:Y:S01]  /*60d0*/  @P3 LEA R146, P4, R142, c[0x0][0x1c8], 0x1 ;  /* 0x000072008e923a11 */ /* 0x000fe200078808ff */
[----:B------:R-:W-:Y:S01]  /*60e0*/  FFMA.FTZ R252, R18, c[0x0][0x2d0], -R161 ;  /* 0x0000b40012fc7a23 */ /* 0x000fe200000108a1 */
[C---:B------:R-:W-:Y:S01]  /*60f0*/  @P3 IADD3 R136, P6, R137.reuse, R136, RZ ;  /* 0x0000008889883210 */ /* 0x040fe20007fde0ff */
[----:B------:R4:W-:Y:S01]  /*6100*/  @P3 LDGSTS.E.BYPASS.LTC128B.128 [R204+0x8100], [R148.64], !P1 ;  /* 0x0810000094cc3fae */ /* 0x0009e2000c901d46 */
[----:B------:R-:W-:Y:S02]  /*6110*/  @P3 LEA.HI.X R147, R142, c[0x0][0x1cc], R8, 0x1, P4 ;  /* 0x000073008e933a11 */ /* 0x000fe400020f0c08 */
[C---:B------:R-:W-:Y:S02]  /*6120*/  @P3 IADD3 R8, P5, R137.reuse, R250, RZ ;  /* 0x000000fa89083210 */ /* 0x040fe40007fbe0ff */
[----:B------:R-:W-:Y:S01]  /*6130*/  @P3 IADD3 R137, P4, R137, R140, RZ ;  /* 0x0000008c89893210 */ /* 0x000fe20007f9e0ff */
[----:B------:R-:W5:Y:S01]  /*6140*/  MUFU.EX2 R0, R0 ;  /* 0x0000000000007308 */ /* 0x000f620000000800 */
[----:B------:R-:W-:Y:S01]  /*6150*/  @P3 IADD3.X R141, R4, R141, RZ, P6, !PT ;  /* 0x0000008d048d3210 */ /* 0x000fe200037fe4ff */
[----:B------:R1:W-:Y:S01]  /*6160*/  @P3 LDGSTS.E.BYPASS.LTC128B.128 [R204+0xa100], [R146.64], !P2 ;  /* 0x0a10000092cc3fae */ /* 0x0003e2000d101d46 */
[----:B------:R-:W-:Y:S01]  /*6170*/  @P3 LEA R142, P6, R8, c[0x0][0x1c8], 0x1 ;  /* 0x00007200088e3a11 */ /* 0x000fe200078c08ff */
[----:B--2---:R-:W-:Y:S01]  /*6180*/  FMUL.FTZ R9, R2, R125 ;  /* 0x0000007d02097220 */ /* 0x004fe20000410000 */
[----:B------:R-:W-:Y:S01]  /*6190*/  @P3 IADD3.X R5, R4, R5, RZ, P4, !PT ;  /* 0x0000000504053210 */ /* 0x000fe200027fe4ff */
[----:B------:R-:W-:Y:S01]  /*61a0*/  FMUL.FTZ R36, R2, R36 ;  /* 0x0000002402247220 */ /* 0x000fe20000410000 */
[----:B------:R-:W-:Y:S01]  /*61b0*/  @P3 IADD3.X R4, R4, R240, RZ, P5, !PT ;  /* 0x000000f004043210 */ /* 0x000fe20002ffe4ff */
[----:B------:R-:W-:Y:S01]  /*61c0*/  FMUL.FTZ R37, R2, R37 ;  /* 0x0000002502257220 */ /* 0x000fe20000410000 */
[----:B------:R-:W-:Y:S01]  /*61d0*/  @P3 LEA R144, P5, R136, c[0x0][0x1c8], 0x1 ;  /* 0x0000720088903a11 */ /* 0x000fe200078a08ff */
[----:B------:R-:W2:Y:S01]  /*61e0*/  MUFU.EX2 R134, R134 ;  /* 0x0000008600867308 */ /* 0x000ea20000000800 */
[----:B------:R-:W-:Y:S01]  /*61f0*/  @P3 LEA.HI.X R143, R8, c[0x0][0x1cc], R4, 0x1, P6 ;  /* 0x00007300088f3a11 */ /* 0x000fe200030f0c04 */
[C---:B------:R-:W-:Y:S01]  /*6200*/  FMUL.FTZ R4, R2.reuse, R128 ;  /* 0x0000008002047220 */ /* 0x040fe20000410000 */
[C---:B------:R-:W-:Y:S01]  /*6210*/  @P3 LEA R140, P4, R137.reuse, c[0x0][0x1c8], 0x1 ;  /* 0x00007200898c3a11 */ /* 0x040fe200078808ff */
[----:B------:R-:W-:Y:S01]  /*6220*/  FMUL.FTZ R8, R2, R124 ;  /* 0x0000007c02087220 */ /* 0x000fe20000410000 */
[----:B---3--:R-:W-:Y:S01]  /*6230*/  @P3 LEA.HI.X R145, R136, c[0x0][0x1cc], R141, 0x1, P5 ;  /* 0x0000730088913a11 */ /* 0x008fe200028f0c8d */
[----:B------:R3:W-:Y:S01]  /*6240*/  @P3 LDGSTS.E.BYPASS.LTC128B.128 [R204+0x7100], [R142.64], !P0 ;  /* 0x071000008ecc3fae */ /* 0x0007e2000c101d46 */
[----:B------:R-:W-:Y:S01]  /*6250*/  @P3 LEA.HI.X R141, R137, c[0x0][0x1cc], R5, 0x1, P4 ;  /* 0x00007300898d3a11 */ /* 0x000fe200020f0c05 */
[C---:B------:R-:W-:Y:S02]  /*6260*/  FMUL.FTZ R5, R2.reuse, R129 ;  /* 0x0000008102057220 */ /* 0x040fe40000410000 */
[----:B------:R-:W3:Y:S01]  /*6270*/  MUFU.EX2 R156, R156 ;  /* 0x0000009c009c7308 */ /* 0x000ee20000000800 */
[C---:B------:R-:W-:Y:S02]  /*6280*/  FMUL.FTZ R40, R2.reuse, R40 ;  /* 0x0000002802287220 */ /* 0x040fe40000410000 */
[----:B------:R-:W-:Y:S01]  /*6290*/  FMUL.FTZ R41, R2, R41 ;  /* 0x0000002902297220 */ /* 0x000fe20000410000 */
[----:B------:R4:W-:Y:S01]  /*62a0*/  @P3 LDGSTS.E.BYPASS.LTC128B.128 [R204+0x9100], [R144.64], !P1 ;  /* 0x0910000090cc3fae */ /* 0x0009e2000c901d46 */
[C---:B-----5:R-:W-:Y:S02]  /*62b0*/  FMUL.FTZ R6, R0.reuse, R130 ;  /* 0x0000008200067220 */ /* 0x060fe40000410000 */
[C---:B------:R-:W-:Y:S02]  /*62c0*/  FMUL.FTZ R7, R0.reuse, R131 ;  /* 0x0000008300077220 */ /* 0x040fe40000410000 */
[C---:B------:R-:W-:Y:S01]  /*62d0*/  FMUL.FTZ R10, R0.reuse, R126 ;  /* 0x0000007e000a7220 */ /* 0x040fe20000410000 */
[----:B------:R-:W-:Y:S01]  /*62e0*/  MUFU.EX2 R158, R158 ;  /* 0x0000009e009e7308 */ /* 0x000fe20000000800 */
[C---:B------:R-:W-:Y:S01]  /*62f0*/  FMUL.FTZ R11, R0.reuse, R127 ;  /* 0x0000007f000b7220 */ /* 0x040fe20000410000 */
[----:B------:R5:W-:Y:S01]  /*6300*/  @P3 LDGSTS.E.BYPASS.LTC128B.128 [R204+0xb100], [R140.64], !P2 ;  /* 0x0b1000008ccc3fae */ /* 0x000be2000d101d46 */
[----:B------:R-:W-:Y:S01]  /*6310*/  FMUL.FTZ R38, R0, R38 ;  /* 0x0000002600267220 */ /* 0x000fe20000410000 */
[----:B--2---:R-:W-:Y:S01]  /*6320*/  F2FP.PACK_AB R128, R134, R133 ;  /* 0x000000858680723e */ /* 0x004fe200000000ff */
[C---:B------:R-:W-:Y:S02]  /*6330*/  FMUL.FTZ R39, R0.reuse, R39 ;  /* 0x0000002700277220 */ /* 0x040fe40000410000 */
[C---:B------:R-:W-:Y:S02]  /*6340*/  FMUL.FTZ R42, R0.reuse, R42 ;  /* 0x0000002a002a7220 */ /* 0x040fe40000410000 */
[----:B------:R-:W-:Y:S01]  /*6350*/  FMUL.FTZ R43, R0, R43 ;  /* 0x0000002b002b7220 */ /* 0x000fe20000410000 */
[----:B-1----:R-:W1:Y:S01]  /*6360*/  LDSM.16.MT88.4 R136, [R183] ;  /* 0x00000000b788783b */ /* 0x002e620000004200 */
[----:B------:R-:W2:Y:S01]  /*6370*/  MUFU.EX2 R157, R157 ;  /* 0x0000009d009d7308 */ /* 0x000ea20000000800 */
[----:B------:R-:W-:Y:S01]  /*6380*/  FMUL.FTZ R44, R2, R44 ;  /* 0x0000002c022c7220 */ /* 0x000fe20000410000 */
[----:B---3--:R-:W-:Y:S01]  /*6390*/  F2FP.PACK_AB R130, R156, R135 ;  /* 0x000000879c82723e */ /* 0x008fe200000000ff */
[----:B------:R-:W-:Y:S02]  /*63a0*/  FMUL.FTZ R45, R2, R45 ;  /* 0x0000002d022d7220 */ /* 0x000fe40000410000 */
[C---:B------:R-:W-:Y:S02]  /*63b0*/  FMUL.FTZ R46, R0.reuse, R46 ;  /* 0x0000002e002e7220 */ /* 0x040fe40000410000 */
[----:B------:R-:W-:Y:S01]  /*63c0*/  LDSM.16.MT88.4 R124, [R180] ;  /* 0x00000000b47c783b */ /* 0x000fe20000004200 */
[----:B------:R-:W-:Y:S02]  /*63d0*/  FMUL.FTZ R47, R0, R47 ;  /* 0x0000002f002f7220 */ /* 0x000fe40000410000 */
[----:B------:R-:W-:Y:S01]  /*63e0*/  MUFU.EX2 R159, R159 ;  /* 0x0000009f009f7308 */ /* 0x000fe20000000800 */
[C---:B------:R-:W-:Y:S02]  /*63f0*/  FMUL.FTZ R48, R2.reuse, R48 ;  /* 0x0000003002307220 */ /* 0x040fe40000410000 */
[----:B------:R-:W-:Y:S02]  /*6400*/  FMUL.FTZ R49, R2, R49 ;  /* 0x0000003102317220 */ /* 0x000fe40000410000 */
[----:B----4-:R-:W-:Y:S01]  /*6410*/  LDSM.16.MT88.4 R144, [R181] ;  /* 0x00000000b590783b */ /* 0x010fe20000004200 */
[C---:B------:R-:W-:Y:S02]  /*6420*/  FMUL.FTZ R50, R0.reuse, R50 ;  /* 0x0000003200327220 */ /* 0x040fe40000410000 */
[----:B------:R-:W-:Y:S02]  /*6430*/  FMUL.FTZ R51, R0, R51 ;  /* 0x0000003300337220 */ /* 0x000fe40000410000 */
[----:B------:R-:W3:Y:S01]  /*6440*/  MUFU.EX2 R160, R160 ;  /* 0x000000a000a07308 */ /* 0x000ee20000000800 */
[C---:B------:R-:W-:Y:S02]  /*6450*/  FMUL.FTZ R12, R2.reuse, R120 ;  /* 0x00000078020c7220 */ /* 0x040fe40000410000 */
[----:B-----5:R-:W4:Y:S01]  /*6460*/  LDSM.16.MT88.4 R140, [R182] ;  /* 0x00000000b68c783b */ /* 0x020f220000004200 */
[----:B--2---:R-:W-:Y:S01]  /*6470*/  F2FP.PACK_AB R129, R157, R158 ;  /* 0x0000009e9d81723e */ /* 0x004fe200000000ff */
        /* <DEDUP_REMOVED lines=10> */
[C---:B------:R-:W-:Y:S01]  /*6520*/  FMUL.FTZ R56, R2.reuse, R56 ;  /* 0x0000003802387220 */ /* 0x040fe20000410000 */
[----:B------:R-:W-:Y:S01]  /*6530*/  MUFU.EX2 R164, R164 ;  /* 0x000000a400a47308 */ /* 0x000fe20000000800 */
[----:B------:R-:W-:Y:S01]  /*6540*/  FMUL.FTZ R57, R2, R57 ;  /* 0x0000003902397220 */ /* 0x000fe20000410000 */
[----:B---3--:R-:W-:Y:S01]  /*6550*/  F2FP.PACK_AB R131, R160, R159 ;  /* 0x0000009fa083723e */ /* 0x008fe200000000ff */
[C---:B------:R-:W-:Y:S03]  /*6560*/  FMUL.FTZ R58, R0.reuse, R58 ;  /* 0x0000003a003a7220 */ /* 0x040fe60000410000 */
[----:B------:R-:W-:Y:S01]  /*6570*/  LDSM.16.MT88.4 R152, [R182+0x2800] ;  /* 0x00280000b698783b */ /* 0x000fe20000004200 */
[----:B------:R-:W-:Y:S02]  /*6580*/  FMUL.FTZ R59, R0, R59 ;  /* 0x0000003b003b7220 */ /* 0x000fe40000410000 */
[C---:B------:R-:W-:Y:S01]  /*6590*/  FMUL.FTZ R60, R2.reuse, R60 ;  /* 0x0000003c023c7220 */ /* 0x040fe20000410000 */
[C---:B-1----:R-:W-:Y:S01]  /*65a0*/  HMMA.16816.F32 R4, R128.reuse, R136, R4 ;  /* 0x000000888004723c */ /* 0x042fe20000001804 */
[----:B------:R-:W-:Y:S03]  /*65b0*/  MUFU.EX2 R165, R165 ;  /* 0x000000a500a57308 */ /* 0x000fe60000000800 */
[----:B------:R-:W0:Y:S01]  /*65c0*/  LDGDEPBAR ;  /* 0x00000000000079af */ /* 0x000e220000000000 */
[----:B------:R-:W-:Y:S02]  /*65d0*/  FMUL.FTZ R61, R2, R61 ;  /* 0x0000003d023d7220 */ /* 0x000fe40000410000 */
[C---:B------:R-:W-:Y:S01]  /*65e0*/  FMUL.FTZ R62, R0.reuse, R62 ;  /* 0x0000003e003e7220 */ /* 0x040fe20000410000 */
[C---:B------:R-:W-:Y:S03]  /*65f0*/  HMMA.16816.F32 R8, R128.reuse, R138, R8 ;  /* 0x0000008a8008723c */ /* 0x040fe60000001808 */
[----:B------:R-:W1:Y:S01]  /*6600*/  MUFU.EX2 R166, R166 ;  /* 0x000000a600a67308 */ /* 0x000e620000000800 */
[----:B------:R-:W2:Y:S01]  /*6610*/  LDSM.16.MT88.4 R136, [R183+0x2000] ;  /* 0x00200000b788783b */ /* 0x000ea20000004200 */
[----:B------:R-:W-:Y:S02]  /*6620*/  FMUL.FTZ R63, R0, R63 ;  /* 0x0000003f003f7220 */ /* 0x000fe40000410000 */
[C---:B------:R-:W-:Y:S01]  /*6630*/  FMUL.FTZ R64, R2.reuse, R64 ;  /* 0x0000004002407220 */ /* 0x040fe20000410000 */
[C---:B----4-:R-:W-:Y:S04]  /*6640*/  HMMA.16816.F32 R36, R128.reuse, R140, R36 ;  /* 0x0000008c8024723c */ /* 0x050fe80000001824 */
[----:B------:R-:W-:Y:S01]  /*6650*/  FMUL.FTZ R65, R2, R65 ;  /* 0x0000004102417220 */ /* 0x000fe20000410000 */
[----:B------:R-:W-:Y:S01]  /*6660*/  MUFU.EX2 R167, R167 ;  /* 0x000000a700a77308 */ /* 0x000fe20000000800 */
[C---:B------:R-:W-:Y:S02]  /*6670*/  FMUL.FTZ R66, R0.reuse, R66 ;  /* 0x0000004200427220 */ /* 0x040fe40000410000 */
[C---:B------:R-:W-:Y:S01]  /*6680*/  HMMA.16816.F32 R40, R128.reuse, R142, R40 ;  /* 0x0000008e8028723c */ /* 0x040fe20000001828 */
[----:B------:R-:W3:Y:S03]  /*6690*/  LDSM.16.MT88.4 R140, [R182+0x2000] ;  /* 0x00200000b68c783b */ /* 0x000ee60000004200 */
[----:B------:R-:W-:Y:S02]  /*66a0*/  FMUL.FTZ R67, R0, R67 ;  /* 0x0000004300437220 */ /* 0x000fe40000410000 */
[C---:B------:R-:W-:Y:S01]  /*66b0*/  FMUL.FTZ R68, R2.reuse, R68 ;  /* 0x0000004402447220 */ /* 0x040fe20000410000 */
[----:B------:R-:W4:Y:S01]  /*66c0*/  MUFU.EX2 R247, R247 ;  /* 0x000000f700f77308 */ /* 0x000f220000000800 */
[C---:B------:R-:W-:Y:S04]  /*66d0*/  HMMA.16816.F32 R44, R128.reuse, R144, R44 ;  /* 0x00000090802c723c */ /* 0x040fe8000000182c */
[----:B------:R-:W-:Y:S02]  /*66e0*/  FMUL.FTZ R69, R2, R69 ;  /* 0x0000004502457220 */ /* 0x000fe40000410000 */
[C---:B------:R-:W-:Y:S02]  /*66f0*/  FMUL.FTZ R70, R0.reuse, R70 ;  /* 0x0000004600467220 */ /* 0x040fe40000410000 */
[C---:B------:R-:W-:Y:S01]  /*6700*/  HMMA.16816.F32 R48, R128.reuse, R146, R48 ;  /* 0x000000928030723c */ /* 0x040fe20000001830 */
[----:B------:R-:W-:Y:S01]  /*6710*/  LDSM.16.MT88.4 R144, [R180+0x800] ;  /* 0x00080000b490783b */ /* 0x000fe20000004200 */
[----:B------:R-:W-:Y:S02]  /*6720*/  MUFU.EX2 R252, R252 ;  /* 0x000000fc00fc7308 */ /* 0x000fe40000000800 */
[----:B------:R-:W-:Y:S02]  /*6730*/  FMUL.FTZ R71, R0, R71 ;  /* 0x0000004700477220 */ /* 0x000fe40000410000 */
[C---:B------:R-:W-:Y:S02]  /*6740*/  FMUL.FTZ R72, R2.reuse, R72 ;  /* 0x0000004802487220 */ /* 0x040fe40000410000 */
[C---:B------:R-:W-:Y:S04]  /*6750*/  HMMA.16816.F32 R52, R128.reuse, R124, R52 ;  /* 0x0000007c8034723c */ /* 0x040fe80000001834 */
[----:B------:R-:W-:Y:S02]  /*6760*/  FMUL.FTZ R73, R2, R73 ;  /* 0x0000004902497220 */ /* 0x000fe40000410000 */
[C---:B------:R-:W-:Y:S02]  /*6770*/  FMUL.FTZ R74, R0.reuse, R74 ;  /* 0x0000004a004a7220 */ /* 0x040fe40000410000 */
[C---:B------:R-:W-:Y:S01]  /*6780*/  HMMA.16816.F32 R56, R128.reuse, R126, R56 ;  /* 0x0000007e8038723c */ /* 0x040fe20000001838 */
[----:B------:R-:W5:Y:S03]  /*6790*/  LDSM.16.MT88.4 R124, [R181+0x2000] ;  /* 0x00200000b57c783b */ /* 0x000f660000004200 */
        /* <DEDUP_REMOVED lines=17> */
[C---:B-----5:R-:W-:Y:S03]  /*68b0*/  HMMA.16816.F32 R76, R128.reuse, R124, R76 ;  /* 0x0000007c804c723c */ /* 0x060fe6000000184c */
[C---:B------:R-:W-:Y:S02]  /*68c0*/  FMUL.FTZ R86, R0.reuse, R86 ;  /* 0x0000005600567220 */ /* 0x040fe40000410000 */
[----:B------:R-:W-:Y:S02]  /*68d0*/  FMUL.FTZ R87, R0, R87 ;  /* 0x0000005700577220 */ /* 0x000fe40000410000 */
[C---:B------:R-:W-:Y:S01]  /*68e0*/  FMUL.FTZ R88, R2.reuse, R88 ;  /* 0x0000005802587220 */ /* 0x040fe20000410000 */
[C---:B------:R-:W-:Y:S01]  /*68f0*/  HMMA.16816.F32 R80, R128.reuse, R126, R80 ;  /* 0x0000007e8050723c */ /* 0x040fe20000001850 */
[----:B------:R-:W5:Y:S03]  /*6900*/  LDSM.16.MT88.4 R124, [R182+0x4000] ;  /* 0x00400000b67c783b */ /* 0x000f660000004200 */
[----:B------:R-:W-:Y:S02]  /*6910*/  FMUL.FTZ R89, R2, R89 ;  /* 0x0000005902597220 */ /* 0x000fe40000410000 */
[C---:B------:R-:W-:Y:S02]  /*6920*/  FMUL.FTZ R90, R0.reuse, R90 ;  /* 0x0000005a005a7220 */ /* 0x040fe40000410000 */
[C---:B--2---:R-:W-:Y:S04]  /*6930*/  HMMA.16816.F32 R84, R128.reuse, R136, R84 ;  /* 0x000000888054723c */ /* 0x044fe80000001854 */
[----:B------:R-:W-:Y:S02]  /*6940*/  FMUL.FTZ R91, R0, R91 ;  /* 0x0000005b005b7220 */ /* 0x000fe40000410000 */
[C---:B------:R-:W-:Y:S02]  /*6950*/  FMUL.FTZ R92, R2.reuse, R92 ;  /* 0x0000005c025c7220 */ /* 0x040fe40000410000 */
[----:B------:R-:W-:Y:S03]  /*6960*/  FMUL.FTZ R93, R2, R93 ;  /* 0x0000005d025d7220 */ /* 0x000fe60000410000 */
[C---:B------:R-:W-:Y:S01]  /*6970*/  HMMA.16816.F32 R88, R128.reuse, R138, R88 ;  /* 0x0000008a8058723c */ /* 0x040fe20000001858 */
[----:B------:R-:W2:Y:S02]  /*6980*/  LDSM.16.MT88.4 R136, [R181+0x4000] ;  /* 0x00400000b588783b */ /* 0x000ea40000004200 */
[C---:B------:R-:W-:Y:S02]  /*6990*/  FMUL.FTZ R94, R0.reuse, R94 ;  /* 0x0000005e005e7220 */ /* 0x040fe40000410000 */
[----:B------:R-:W-:Y:S02]  /*69a0*/  FMUL.FTZ R95, R0, R95 ;  /* 0x0000005f005f7220 */ /* 0x000fe40000410000 */
[C---:B------:R-:W-:Y:S02]  /*69b0*/  FMUL.FTZ R96, R2.reuse, R96 ;  /* 0x0000006002607220 */ /* 0x040fe40000410000 */
[----:B------:R-:W-:Y:S03]  /*69c0*/  FMUL.FTZ R97, R2, R97 ;  /* 0x0000006102617220 */ /* 0x000fe60000410000 */
[C---:B---3--:R-:W-:Y:S03]  /*69d0*/  HMMA.16816.F32 R92, R128.reuse, R140, R92 ;  /* 0x0000008c805c723c */ /* 0x048fe6000000185c */
[C---:B------:R-:W-:Y:S02]  /*69e0*/  FMUL.FTZ R98, R0.reuse, R98 ;  /* 0x0000006200627220 */ /* 0x040fe40000410000 */
[----:B------:R-:W-:Y:S02]  /*69f0*/  FMUL.FTZ R99, R0, R99 ;  /* 0x0000006300637220 */ /* 0x000fe40000410000 */
[----:B------:R-:W-:Y:S02]  /*6a00*/  FFMA.FTZ R140, R19, c[0x0][0x2d0], -R161 ;  /* 0x0000b400138c7a23 */ /* 0x000fe400000108a1 */
[C---:B------:R-:W-:Y:S03]  /*6a10*/  FMUL.FTZ R100, R2.reuse, R100 ;  /* 0x0000006402647220 */ /* 0x040fe60000410000 */
[C---:B------:R-:W-:Y:S03]  /*6a20*/  HMMA.16816.F32 R96, R128.reuse, R142, R96 ;  /* 0x0000008e8060723c */ /* 0x040fe60000001860 */
[----:B------:R-:W-:Y:S02]  /*6a30*/  FMUL.FTZ R101, R2, R101 ;  /* 0x0000006502657220 */ /* 0x000fe40000410000 */
[C---:B------:R-:W-:Y:S02]  /*6a40*/  FMUL.FTZ R102, R0.reuse, R102 ;  /* 0x0000006600667220 */ /* 0x040fe40000410000 */
[----:B------:R-:W-:Y:S02]  /*6a50*/  FMUL.FTZ R103, R0, R103 ;  /* 0x0000006700677220 */ /* 0x000fe40000410000 */
[C---:B------:R-:W-:Y:S03]  /*6a60*/  FMUL.FTZ R104, R2.reuse, R104 ;  /* 0x0000006802687220 */ /* 0x040fe60000410000 */
[----:B------:R-:W-:Y:S02]  /*6a70*/  FMUL.FTZ R105, R2, R105 ;  /* 0x0000006902697220 */ /* 0x000fe40000410000 */
[C---:B-----5:R-:W-:Y:S03]  /*6a80*/  HMMA.16816.F32 R100, R128.reuse, R124, R100 ;  /* 0x0000007c8064723c */ /* 0x060fe60000001864 */
[C---:B------:R-:W-:Y:S02]  /*6a90*/  FMUL.FTZ R106, R0.reuse, R106 ;  /* 0x0000006a006a7220 */ /* 0x040fe40000410000 */
[----:B------:R-:W-:Y:S02]  /*6aa0*/  FMUL.FTZ R107, R0, R107 ;  /* 0x0000006b006b7220 */ /* 0x000fe40000410000 */
[C---:B------:R-:W-:Y:S01]  /*6ab0*/  FMUL.FTZ R108, R2.reuse, R108 ;  /* 0x0000006c026c7220 */ /* 0x040fe20000410000 */
[C---:B------:R-:W-:Y:S01]  /*6ac0*/  HMMA.16816.F32 R12, R128.reuse, R126, R12 ;  /* 0x0000007e800c723c */ /* 0x040fe2000000180c */
[----:B------:R-:W3:Y:S03]  /*6ad0*/  LDSM.16.MT88.4 R124, [R183+0x800] ;  /* 0x00080000b77c783b */ /* 0x000ee60000004200 */
[----:B------:R-:W-:Y:S02]  /*6ae0*/  FMUL.FTZ R109, R2, R109 ;  /* 0x0000006d026d7220 */ /* 0x000fe40000410000 */
[C---:B------:R-:W-:Y:S02]  /*6af0*/  FMUL.FTZ R110, R0.reuse, R110 ;  /* 0x0000006e006e7220 */ /* 0x040fe40000410000 */
[C---:B--2---:R-:W-:Y:S04]  /*6b00*/  HMMA.16816.F32 R104, R128.reuse, R136, R104 ;  /* 0x000000888068723c */ /* 0x044fe80000001868 */
[----:B------:R-:W-:Y:S02]  /*6b10*/  FMUL.FTZ R111, R0, R111 ;  /* 0x0000006f006f7220 */ /* 0x000fe40000410000 */
[C---:B------:R-:W-:Y:S02]  /*6b20*/  FMUL.FTZ R16, R2.reuse, R116 ;  /* 0x0000007402107220 */ /* 0x040fe40000410000 */
[----:B------:R2:W5:Y:S01]  /*6b30*/  MUFU.EX2 R116, R140 ;  /* 0x0000008c00747308 */ /* 0x0005620000000800 */
[----:B------:R-:W-:Y:S02]  /*6b40*/  FMUL.FTZ R17, R2, R117 ;  /* 0x0000007502117220 */ /* 0x000fe40000410000 */
[C---:B------:R-:W-:Y:S01]  /*6b50*/  HMMA.16816.F32 R108, R128.reuse, R138, R108 ;  /* 0x0000008a806c723c */ /* 0x040fe2000000186c */
[----:B------:R-:W3:Y:S02]  /*6b60*/  LDSM.16.MT88.4 R136, [R182+0x800] ;  /* 0x00080000b688783b */ /* 0x000ee40000004200 */
[----:B------:R-:W-:Y:S01]  /*6b70*/  FMUL.FTZ R18, R0, R118 ;  /* 0x0000007600127220 */ /* 0x000fe20000410000 */
[----:B-1----:R-:W-:Y:S01]  /*6b80*/  F2FP.PACK_AB R117, R166, R165 ;  /* 0x000000a5a675723e */ /* 0x002fe200000000ff */
[----:B------:R-:W-:Y:S01]  /*6b90*/  FMUL.FTZ R19, R0, R119 ;  /* 0x0000007700137220 */ /* 0x000fe20000410000 */
[----:B----4-:R-:W-:Y:S01]  /*6ba0*/  F2FP.PACK_AB R118, R247, R167 ;  /* 0x000000a7f776723e */ /* 0x010fe200000000ff */
[C---:B------:R-:W-:Y:S02]  /*6bb0*/  FMUL.FTZ R112, R2.reuse, R112 ;  /* 0x0000007002707220 */ /* 0x040fe40000410000 */
[----:B------:R-:W-:Y:S03]  /*6bc0*/  FMUL.FTZ R113, R2, R113 ;  /* 0x0000007102717220 */ /* 0x000fe60000410000 */
[C---:B------:R-:W-:Y:S03]  /*6bd0*/  HMMA.16816.F32 R16, R128.reuse, R120, R16 ;  /* 0x000000788010723c */ /* 0x040fe60000001810 */
[C---:B------:R-:W-:Y:S02]  /*6be0*/  FMUL.FTZ R114, R0.reuse, R114 ;  /* 0x0000007200727220 */ /* 0x040fe40000410000 */
[----:B------:R-:W-:Y:S02]  /*6bf0*/  FMUL.FTZ R115, R0, R115 ;  /* 0x0000007300737220 */ /* 0x000fe40000410000 */
[----:B------:R-:W-:Y:S01]  /*6c00*/  FFMA.FTZ R133, R2, R246, R133 ;  /* 0x000000f602857223 */ /* 0x000fe20000010085 */
[----:B------:R-:W-:Y:S01]  /*6c10*/  MOV R2, R132 ;  /* 0x0000008400027202 */ /* 0x000fe20000000f00 */
[----:B--2---:R-:W1:Y:S03]  /*6c20*/  LDSM.16.MT88.4 R140, [R181+0x800] ;  /* 0x00080000b58c783b */ /* 0x004e660000004200 */
[----:B------:R-:W-:Y:S03]  /*6c30*/  HMMA.16816.F32 R112, R128, R122, R112 ;  /* 0x0000007a8070723c */ /* 0x000fe60000001870 */
[----:B------:R-:W-:Y:S02]  /*6c40*/  FFMA.FTZ R158, R0, R245, R158 ;  /* 0x000000f5009e7223 */ /* 0x000fe4000001009e */
[----:B------:R-:W2:Y:S01]  /*6c50*/  LDSM.16.MT88.4 R120, [R181+0x2800] ;  /* 0x00280000b578783b */ /* 0x000ea20000004200 */
[----:B------:R-:W-:Y:S01]  /*6c60*/  FADD.FTZ R133, R134, R133 ;  /* 0x0000008586857221 */ /* 0x000fe20000010000 */
[----:B-----5:R-:W-:Y:S01]  /*6c70*/  MOV R131, R116 ;  /* 0x0000007400837202 */ /* 0x020fe20000000f00 */
[----:B------:R-:W-:Y:S01]  /*6c80*/  FADD.FTZ R158, R157, R158 ;  /* 0x0000009e9d9e7221 */ /* 0x000fe20000010000 */
[----:B------:R-:W-:Y:S03]  /*6c90*/  F2FP.PACK_AB R116, R164, R163 ;  /* 0x000000a3a474723e */ /* 0x000fe600000000ff */
[----:B------:R-:W-:Y:S01]  /*6ca0*/  F2FP.PACK_AB R119, R131, R252 ;  /* 0x000000fc8377723e */ /* 0x000fe200000000ff */
[----:B------:R-:W-:Y:S02]  /*6cb0*/  FADD.FTZ R133, R135, R133 ;  /* 0x0000008587857221 */ /* 0x000fe40000010000 */
[----:B------:R-:W-:Y:S02]  /*6cc0*/  FADD.FTZ R158, R159, R158 ;  /* 0x0000009e9f9e7221 */ /* 0x000fe40000010000 */
[----:B------:R-:W-:Y:S02]  /*6cd0*/  FADD.FTZ R156, R156, R133 ;  /* 0x000000859c9c7221 */ /* 0x000fe40000010000 */
[C---:B---3--:R-:W-:Y:S05]  /*6ce0*/  HMMA.16816.F32 R4, R116.reuse, R124, R4 ;  /* 0x0000007c7404723c */ /* 0x048fea0000001804 */
[----:B------:R-:W-:Y:S02]  /*6cf0*/  FADD.FTZ R160, R160, R158 ;  /* 0x0000009ea0a07221 */ /* 0x000fe40000010000 */
[----:B------:R-:W-:Y:S01]  /*6d00*/  FADD.FTZ R156, R163, R156 ;  /* 0x0000009ca39c7221 */ /* 0x000fe20000010000 */
[C---:B------:R-:W-:Y:S01]  /*6d10*/  HMMA.16816.F32 R8, R116.reuse, R126, R8 ;  /* 0x0000007e7408723c */ /* 0x040fe20000001808 */
[----:B------:R-:W3:Y:S03]  /*6d20*/  LDSM.16.MT88.4 R124, [R180+0x2800] ;  /* 0x00280000b47c783b */ /* 0x000ee60000004200 */
[----:B------:R-:W-:Y:S02]  /*6d30*/  FADD.FTZ R160, R165, R160 ;  /* 0x000000a0a5a07221 */ /* 0x000fe40000010000 */
[----:B------:R-:W-:Y:S02]  /*6d40*/  FADD.FTZ R164, R164, R156 ;  /* 0x0000009ca4a47221 */ /* 0x000fe40000010000 */
[C---:B------:R-:W-:Y:S04]  /*6d50*/  HMMA.16816.F32 R36, R116.reuse, R136, R36 ;  /* 0x000000887424723c */ /* 0x040fe80000001824 */
[----:B------:R-:W-:Y:S02]  /*6d60*/  FADD.FTZ R166, R166, R160 ;  /* 0x000000a0a6a67221 */ /* 0x000fe40000010000 */
[----:B------:R-:W-:Y:S01]  /*6d70*/  FADD.FTZ R164, R167, R164 ;  /* 0x000000a4a7a47221 */ /* 0x000fe20000010000 */
[----:B------:R-:W-:Y:S01]  /*6d80*/  MOV R137, R131 ;  /* 0x0000008300897202 */ /* 0x000fe20000000f00 */
[C---:B------:R-:W-:Y:S01]  /*6d90*/  HMMA.16816.F32 R40, R116.reuse, R138, R40 ;  /* 0x0000008a7428723c */ /* 0x040fe20000001828 */
[----:B------:R-:W4:Y:S03]  /*6da0*/  LDSM.16.MT88.4 R128, [R183+0x4800] ;  /* 0x00480000b780783b */ /* 0x000f260000004200 */
[----:B------:R-:W-:Y:S02]  /*6db0*/  FADD.FTZ R0, R252, R166 ;  /* 0x000000a6fc007221 */ /* 0x000fe40000010000 */
[----:B------:R-:W-:Y:S02]  /*6dc0*/  FADD.FTZ R247, R247, R164 ;  /* 0x000000a4f7f77221 */ /* 0x000fe40000010000 */
[C---:B-1----:R-:W-:Y:S08]  /*6dd0*/  HMMA.16816.F32 R44, R116.reuse, R140, R44 ;  /* 0x0000008c742c723c */ /* 0x042ff0000000182c */
[C---:B------:R-:W-:Y:S01]  /*6de0*/  HMMA.16816.F32 R48, R116.reuse, R142, R48 ;  /* 0x0000008e7430723c */ /* 0x040fe20000001830 */
[----:B------:R-:W-:Y:S07]  /*6df0*/  LDSM.16.MT88.4 R140, [R181+0x1000] ;  /* 0x00100000b58c783b */ /* 0x000fee0000004200 */
[C---:B------:R-:W-:Y:S07]  /*6e00*/  HMMA.16816.F32 R52, R116.reuse, R144, R52 ;  /* 0x000000907434723c */ /* 0x040fee0000001834 */
[--C-:B------:R-:W-:Y:S01]  /*6e10*/  FFMA.FTZ R144, R20, c[0x0][0x2d0], -R162.reuse ;  /* 0x0000b40014907a23 */ /* 0x100fe200000108a2 */
[C---:B------:R-:W-:Y:S04]  /*6e20*/  HMMA.16816.F32 R56, R116.reuse, R146, R56 ;  /* 0x000000927438723c */ /* 0x040fe80000001838 */
[--C-:B------:R-:W-:Y:S01]  /*6e30*/  FFMA.FTZ R145, R21, c[0x0][0x2d0], -R162.reuse ;  /* 0x0000b40015917a23 */ /* 0x100fe200000108a2 */
[----:B------:R-:W1:Y:S02]  /*6e40*/  MUFU.EX2 R144, R144 ;  /* 0x0000009000907308 */ /* 0x000e640000000800 */
[--C-:B------:R-:W-:Y:S01]  /*6e50*/  FFMA.FTZ R146, R22, c[0x0][0x2d0], -R161.reuse ;  /* 0x0000b40016927a23 */ /* 0x100fe200000108a1 */
[C---:B------:R-:W-:Y:S04]  /*6e60*/  HMMA.16816.F32 R60, R116.reuse, R148, R60 ;  /* 0x00000094743c723c */ /* 0x040fe8000000183c */
[--C-:B------:R-:W-:Y:S02]  /*6e70*/  FFMA.FTZ R147, R23, c[0x0][0x2d0], -R161.reuse ;  /* 0x0000b40017937a23 */ /* 0x100fe400000108a1 */
[----:B------:R-:W-:Y:S01]  /*6e80*/  LDSM.16.MT88.4 R20, [R180+0x4800] ;  /* 0x00480000b414783b */ /* 0x000fe20000004200 */
[--C-:B------:R-:W-:Y:S01]  /*6e90*/  FFMA.FTZ R148, R24, c[0x0][0x2d0], -R162.reuse ;  /* 0x0000b40018947a23 */ /* 0x100fe200000108a2 */
[C---:B------:R-:W-:Y:S01]  /*6ea0*/  HMMA.16816.F32 R64, R116.reuse, R150, R64 ;  /* 0x000000967440723c */ /* 0x040fe20000001840 */
[----:B------:R-:W-:Y:S03]  /*6eb0*/  MUFU.EX2 R145, R145 ;  /* 0x0000009100917308 */ /* 0x000fe60000000800 */
[--C-:B------:R-:W-:Y:S03]  /*6ec0*/  FFMA.FTZ R149, R25, c[0x0][0x2d0], -R162.reuse ;  /* 0x0000b40019957a23 */ /* 0x100fe600000108a2 */
[--C-:B------:R-:W-:Y:S01]  /*6ed0*/  FFMA.FTZ R150, R26, c[0x0][0x2d0], -R161.reuse ;  /* 0x0000b4001a967a23 */ /* 0x100fe200000108a1 */
[C---:B------:R-:W-:Y:S03]  /*6ee0*/  HMMA.16816.F32 R68, R116.reuse, R152, R68 ;  /* 0x000000987444723c */ /* 0x040fe60000001844 */
[----:B------:R-:W5:Y:S01]  /*6ef0*/  MUFU.EX2 R146, R146 ;  /* 0x0000009200927308 */ /* 0x000f620000000800 */
[--C-:B------:R-:W-:Y:S02]  /*6f00*/  FFMA.FTZ R151, R27, c[0x0][0x2d0], -R161.reuse ;  /* 0x0000b4001b977a23 */ /* 0x100fe400000108a1 */
[----:B------:R-:W-:Y:S01]  /*6f10*/  LDSM.16.MT88.4 R24, [R180+0x1000] ;  /* 0x00100000b418783b */ /* 0x000fe20000004200 */
[----:B------:R-:W-:Y:S01]  /*6f20*/  FFMA.FTZ R152, R32, c[0x0][0x2d0], -R162 ;  /* 0x0000b40020987a23 */ /* 0x000fe200000108a2 */
[C---:B------:R-:W-:Y:S04]  /*6f30*/  HMMA.16816.F32 R72, R116.reuse, R154, R72 ;  /* 0x0000009a7448723c */ /* 0x040fe80000001848 */
[----:B------:R-:W-:Y:S01]  /*6f40*/  FFMA.FTZ R153, R34, c[0x0][0x2d0], -R161 ;  /* 0x0000b40022997a23 */ /* 0x000fe200000108a1 */
[----:B------:R-:W4:Y:S01]  /*6f50*/  MUFU.EX2 R147, R147 ;  /* 0x0000009300937308 */ /* 0x000f220000000800 */
[----:B-1----:R-:W-:Y:S01]  /*6f60*/  FADD.FTZ R247, R144, R247 ;  /* 0x000000f790f77221 */ /* 0x002fe20000010000 */
[----:B------:R-:W-:Y:S01]  /*6f70*/  MOV R155, R137 ;  /* 0x00000089009b7202 */ /* 0x000fe20000000f00 */
[C---:B--2---:R-:W-:Y:S01]  /*6f80*/  HMMA.16816.F32 R76, R116.reuse, R120, R76 ;  /* 0x00000078744c723c */ /* 0x044fe2000000184c */
[----:B------:R-:W1:Y:S03]  /*6f90*/  LDSM.16.MT88.4 R136, [R182+0x4800] ;  /* 0x00480000b688783b */ /* 0x000e660000004200 */
[----:B------:R-:W-:Y:S03]  /*6fa0*/  FADD.FTZ R0, R155, R0 ;  /* 0x000000009b007221 */ /* 0x000fe60000010000 */
[----:B------:R-:W-:Y:S01]  /*6fb0*/  MUFU.EX2 R148, R148 ;  /* 0x0000009400947308 */ /* 0x000fe20000000800 */
[C---:B------:R-:W-:Y:S01]  /*6fc0*/  HMMA.16816.F32 R80, R116.reuse, R122, R80 ;  /* 0x0000007a7450723c */ /* 0x040fe20000001850 */
[----:B------:R-:W2:Y:S03]  /*6fd0*/  LDSM.16.MT88.4 R120, [R181+0x4800] ;  /* 0x00480000b578783b */ /* 0x000ea60000004200 */
[----:B-----5:R-:W-:Y:S04]  /*6fe0*/  FADD.FTZ R0, R146, R0 ;  /* 0x0000000092007221 */ /* 0x020fe80000010000 */
[C---:B---3--:R-:W-:Y:S01]  /*6ff0*/  HMMA.16816.F32 R84, R116.reuse, R124, R84 ;  /* 0x0000007c7454723c */ /* 0x048fe20000001854 */
[----:B------:R-:W3:Y:S07]  /*7000*/  MUFU.EX2 R149, R149 ;  /* 0x0000009500957308 */ /* 0x000eee0000000800 */
[C---:B------:R-:W-:Y:S01]  /*7010*/  HMMA.16816.F32 R88, R116.reuse, R126, R88 ;  /* 0x0000007e7458723c */ /* 0x040fe20000001858 */
[----:B------:R-:W5:Y:S02]  /*7020*/  LDSM.16.MT88.4 R124, [R183+0x1000] ;  /* 0x00100000b77c783b */ /* 0x000f640000004200 */
[----:B------:R-:W-:Y:S05]  /*7030*/  MUFU.EX2 R150, R150 ;  /* 0x0000009600967308 */ /* 0x000fea0000000800 */
[C---:B----4-:R-:W-:Y:S05]  /*7040*/  HMMA.16816.F32 R92, R116.reuse, R128, R92 ;  /* 0x00000080745c723c */ /* 0x050fea000000185c */
[----:B------:R-:W4:Y:S03]  /*7050*/  MUFU.EX2 R151, R151 ;  /* 0x0000009700977308 */ /* 0x000f260000000800 */
[C---:B------:R-:W-:Y:S01]  /*7060*/  HMMA.16816.F32 R96, R116.reuse, R130, R96 ;  /* 0x000000827460723c */ /* 0x040fe20000001860 */
[----:B------:R-:W3:Y:S06]  /*7070*/  LDSM.16.MT88.4 R128, [R182+0x1000] ;  /* 0x00100000b680783b */ /* 0x000eec0000004200 */
[----:B------:R-:W-:Y:S01]  /*7080*/  MUFU.EX2 R152, R152 ;  /* 0x0000009800987308 */ /* 0x000fe20000000800 */
[C---:B-1----:R-:W-:Y:S08]  /*7090*/  HMMA.16816.F32 R100, R116.reuse, R136, R100 ;  /* 0x000000887464723c */ /* 0x042ff00000001864 */
[C---:B------:R-:W-:Y:S01]  /*70a0*/  HMMA.16816.F32 R12, R116.reuse, R138, R12 ;  /* 0x0000008a740c723c */ /* 0x040fe2000000180c */
[----:B------:R-:W-:Y:S01]  /*70b0*/  LDSM.16.MT88.4 R136, [R183+0x5800] ;  /* 0x00580000b788783b */ /* 0x000fe20000004200 */
[----:B------:R-:W-:Y:S06]  /*70c0*/  MUFU.EX2 R153, R153 ;  /* 0x0000009900997308 */ /* 0x000fec0000000800 */
[C---:B--2---:R-:W-:Y:S08]  /*70d0*/  HMMA.16816.F32 R104, R116.reuse, R120, R104 ;  /* 0x000000787468723c */ /* 0x044ff00000001868 */
[C---:B------:R-:W-:Y:S01]  /*70e0*/  HMMA.16816.F32 R108, R116.reuse, R122, R108 ;  /* 0x0000007a746c723c */ /* 0x040fe2000000186c */
[----:B------:R-:W1:Y:S07]  /*70f0*/  LDSM.16.MT88.4 R120, [R183+0x3000] ;  /* 0x00300000b778783b */ /* 0x000e6e0000004200 */
[C---:B------:R-:W-:Y:S07]  /*7100*/  HMMA.16816.F32 R16, R116.reuse, R20, R16 ;  /* 0x000000147410723c */ /* 0x040fee0000001810 */
[----:B------:R-:W-:Y:S01]  /*7110*/  F2FP.PACK_AB R20, R145, R144 ;  /* 0x000000909114723e */ /* 0x000fe200000000ff */
[----:B------:R-:W-:Y:S01]  /*7120*/  HMMA.16816.F32 R112, R116, R22, R112 ;  /* 0x000000167470723c */ /* 0x000fe20000001870 */
[----:B------:R-:W2:Y:S03]  /*7130*/  LDSM.16.MT88.4 R116, [R182+0x3000] ;  /* 0x00300000b674783b */ /* 0x000ea60000004200 */
[----:B------:R-:W-:Y:S01]  /*7140*/  F2FP.PACK_AB R21, R147, R146 ;  /* 0x000000929315723e */ /* 0x000fe200000000ff */
[----:B------:R-:W-:Y:S02]  /*7150*/  FADD.FTZ R145, R145, R247 ;  /* 0x000000f791917221 */ /* 0x000fe40000010000 */
[----:B---3--:R-:W-:Y:S01]  /*7160*/  F2FP.PACK_AB R22, R149, R148 ;  /* 0x000000949516723e */ /* 0x008fe200000000ff */
[----:B------:R-:W-:Y:S01]  /*7170*/  FADD.FTZ R147, R147, R0 ;  /* 0x0000000093937221 */ /* 0x000fe20000010000 */
[----:B----4-:R-:W-:Y:S03]  /*7180*/  F2FP.PACK_AB R23, R151, R150 ;  /* 0x000000969717723e */ /* 0x010fe600000000ff */
[----:B------:R-:W-:Y:S01]  /*7190*/  MOV R0, R3 ;  /* 0x0000000300007202 */ /* 0x000fe20000000f00 */
[----:B------:R-:W-:Y:S02]  /*71a0*/  FADD.FTZ R145, R148, R145 ;  /* 0x0000009194917221 */ /* 0x000fe40000010000 */
[----:B------:R-:W-:Y:S01]  /*71b0*/  FADD.FTZ R147, R150, R147 ;  /* 0x0000009396937221 */ /* 0x000fe20000010000 */
[C---:B-----5:R-:W-:Y:S05]  /*71c0*/  HMMA.16816.F32 R4, R20.reuse, R124, R4 ;  /* 0x0000007c1404723c */ /* 0x060fea0000001804 */
[----:B------:R-:W-:Y:S02]  /*71d0*/  FADD.FTZ R149, R149, R145 ;  /* 0x0000009195957221 */ /* 0x000fe40000010000 */
[----:B------:R-:W-:Y:S01]  /*71e0*/  FADD.FTZ R151, R151, R147 ;  /* 0x0000009397977221 */ /* 0x000fe20000010000 */
[C---:B------:R-:W-:Y:S01]  /*71f0*/  HMMA.16816.F32 R8, R20.reuse, R126, R8 ;  /* 0x0000007e1408723c */ /* 0x040fe20000001808 */
[----:B------:R-:W3:Y:S07]  /*7200*/  LDSM.16.MT88.4 R124, [R181+0x3000] ;  /* 0x00300000b57c783b */ /* 0x000eee0000004200 */
[C---:B------:R-:W-:Y:S08]  /*7210*/  HMMA.16816.F32 R36, R20.reuse, R128, R36 ;  /* 0x000000801424723c */ /* 0x040ff00000001824 */
[C---:B------:R-:W-:Y:S01]  /*7220*/  HMMA.16816.F32 R40, R20.reuse, R130, R40 ;  /* 0x000000821428723c */ /* 0x040fe20000001828 */
[----:B------:R-:W4:Y:S07]  /*7230*/  LDSM.16.MT88.4 R128, [R180+0x3000] ;  /* 0x00300000b480783b */ /* 0x000f2e0000004200 */
[C---:B------:R-:W-:Y:S07]  /*7240*/  HMMA.16816.F32 R44, R20.reuse, R140, R44 ;  /* 0x0000008c142c723c */ /* 0x040fee000000182c */
[--C-:B------:R-:W-:Y:S01]  /*7250*/  FFMA.FTZ R140, R28, c[0x0][0x2d0], -R162.reuse ;  /* 0x0000b4001c8c7a23 */ /* 0x100fe200000108a2 */
[C---:B------:R-:W-:Y:S04]  /*7260*/  HMMA.16816.F32 R48, R20.reuse, R142, R48 ;  /* 0x0000008e1430723c */ /* 0x040fe80000001830 */
[--C-:B------:R-:W-:Y:S01]  /*7270*/  FFMA.FTZ R141, R29, c[0x0][0x2d0], -R162.reuse ;  /* 0x0000b4001d8d7a23 */ /* 0x100fe200000108a2 */
[----:B------:R-:W5:Y:S01]  /*7280*/  MUFU.EX2 R140, R140 ;  /* 0x0000008c008c7308 */ /* 0x000f620000000800 */
[----:B------:R-:W-:Y:S02]  /*7290*/  FFMA.FTZ R162, R33, c[0x0][0x2d0], -R162 ;  /* 0x0000b40021a27a23 */ /* 0x000fe400000108a2 */
[C---:B------:R-:W-:Y:S04]  /*72a0*/  HMMA.16816.F32 R52, R20.reuse, R24, R52 ;  /* 0x000000181434723c */ /* 0x040fe80000001834 */
[--C-:B------:R-:W-:Y:S02]  /*72b0*/  FFMA.FTZ R142, R30, c[0x0][0x2d0], -R161.reuse ;  /* 0x0000b4001e8e7a23 */ /* 0x100fe400000108a1 */
[--C-:B------:R-:W-:Y:S01]  /*72c0*/  FFMA.FTZ R143, R31, c[0x0][0x2d0], -R161.reuse ;  /* 0x0000b4001f8f7a23 */ /* 0x100fe200000108a1 */
[----:B------:R-:W2:Y:S01]  /*72d0*/  MUFU.EX2 R141, R141 ;  /* 0x0000008d008d7308 */ /* 0x000ea20000000800 */
[C---:B------:R-:W-:Y:S01]  /*72e0*/  HMMA.16816.F32 R56, R20.reuse, R26, R56 ;  /* 0x0000001a1438723c */ /* 0x040fe20000001838 */
[----:B------:R-:W4:Y:S03]  /*72f0*/  LDSM.16.MT88.4 R24, [R183+0x5000] ;  /* 0x00500000b718783b */ /* 0x000f260000004200 */
[----:B------:R-:W-:Y:S04]  /*7300*/  FFMA.FTZ R161, R35, c[0x0][0x2d0], -R161 ;  /* 0x0000b40023a17a23 */ /* 0x000fe800000108a1 */
[C---:B-1----:R-:W-:Y:S01]  /*7310*/  HMMA.16816.F32 R60, R20.reuse, R120, R60 ;  /* 0x00000078143c723c */ /* 0x042fe2000000183c */
[----:B------:R-:W-:Y:S01]  /*7320*/  LDSM.16.MT88.4 R28, [R181+0x5000] ;  /* 0x00500000b51c783b */ /* 0x000fe20000004200 */
[----:B------:R-:W1:Y:S02]  /*7330*/  MUFU.EX2 R142, R142 ;  /* 0x0000008e008e7308 */ /* 0x000e640000000800 */
[----:B-----5:R-:W-:Y:S04]  /*7340*/  FADD.FTZ R149, R140, R149 ;  /* 0x000000958c957221 */ /* 0x020fe80000010000 */
[C---:B------:R-:W-:Y:S01]  /*7350*/  HMMA.16816.F32 R64, R20.reuse, R122, R64 ;  /* 0x0000007a1440723c */ /* 0x040fe20000001840 */
[----:B------:R-:W-:Y:S03]  /*7360*/  LDSM.16.MT88.4 R120, [R180+0x5000] ;  /* 0x00500000b478783b */ /* 0x000fe60000004200 */
[----:B------:R-:W5:Y:S01]  /*7370*/  MUFU.EX2 R143, R143 ;  /* 0x0000008f008f7308 */ /* 0x000f620000000800 */
[----:B--2---:R-:W-:Y:S03]  /*7380*/  FADD.FTZ R149, R141, R149 ;  /* 0x000000958d957221 */ /* 0x004fe60000010000 */
[C---:B------:R-:W-:Y:S01]  /*7390*/  HMMA.16816.F32 R68, R20.reuse, R116, R68 ;  /* 0x000000741444723c */ /* 0x040fe20000001844 */
[----:B------:R-:W-:Y:S03]  /*73a0*/  LDSM.16.MT88.4 R32, [R181+0x1800] ;  /* 0x00180000b520783b */ /* 0x000fe60000004200 */
[----:B------:R-:W-:Y:S02]  /*73b0*/  FADD.FTZ R149, R152, R149 ;  /* 0x0000009598957221 */ /* 0x000fe40000010000 */
[----:B------:R-:W2:Y:S02]  /*73c0*/  MUFU.EX2 R162, R162 ;  /* 0x000000a200a27308 */ /* 0x000ea40000000800 */
[C---:B------:R-:W-:Y:S01]  /*73d0*/  HMMA.16816.F32 R72, R20.reuse, R118, R72 ;  /* 0x000000761448723c */ /* 0x040fe20000001848 */
[----:B------:R-:W4:Y:S03]  /*73e0*/  LDSM.16.MT88.4 R116, [R182+0x5000] ;  /* 0x00500000b674783b */ /* 0x000f260000004200 */
[----:B-1----:R-:W-:Y:S04]  /*73f0*/  FADD.FTZ R151, R142, R151 ;  /* 0x000000978e977221 */ /* 0x002fe80000010000 */
[C---:B---3--:R-:W-:Y:S01]  /*7400*/  HMMA.16816.F32 R76, R20.reuse, R124, R76 ;  /* 0x0000007c144c723c */ /* 0x048fe2000000184c */
[----:B------:R-:W1:Y:S03]  /*7410*/  MUFU.EX2 R161, R161 ;  /* 0x000000a100a17308 */ /* 0x000e660000000800 */
[----:B-----5:R-:W-:Y:S04]  /*7420*/  FADD.FTZ R151, R143, R151 ;  /* 0x000000978f977221 */ /* 0x020fe80000010000 */
[C---:B------:R-:W-:Y:S01]  /*7430*/  HMMA.16816.F32 R80, R20.reuse, R126, R80 ;  /* 0x0000007e1450723c */ /* 0x040fe20000001850 */
[----:B------:R-:W3:Y:S03]  /*7440*/  LDSM.16.MT88.4 R124, [R183+0x1800] ;  /* 0x00180000b77c783b */ /* 0x000ee60000004200 */
[----:B------:R-:W-:Y:S02]  /*7450*/  FADD.FTZ R151, R153, R151 ;  /* 0x0000009799977221 */ /* 0x000fe40000010000 */
[C---:B--2---:R-:W-:Y:S02]  /*7460*/  FADD.FTZ R246, R162.reuse, R149 ;  /* 0x00000095a2f67221 */ /* 0x044fe40000010000 */
[C---:B----4-:R-:W-:Y:S08]  /*7470*/  HMMA.16816.F32 R84, R20.reuse, R128, R84 ;  /* 0x000000801454723c */ /* 0x050ff00000001854 */
[C---:B------:R-:W-:Y:S04]  /*7480*/  HMMA.16816.F32 R88, R20.reuse, R130, R88 ;  /* 0x000000821458723c */ /* 0x040fe80000001858 */
[----:B-1----:R-:W-:Y:S04]  /*7490*/  FADD.FTZ R245, R161, R151 ;  /* 0x00000097a1f57221 */ /* 0x002fe80000010000 */
[C---:B------:R-:W-:Y:S08]  /*74a0*/  HMMA.16816.F32 R92, R20.reuse, R24, R92 ;  /* 0x00000018145c723c */ /* 0x040ff0000000185c */
[C---:B------:R-:W-:Y:S01]  /*74b0*/  HMMA.16816.F32 R96, R20.reuse, R26, R96 ;  /* 0x0000001a1460723c */ /* 0x040fe20000001860 */
[----:B------:R-:W1:Y:S07]  /*74c0*/  LDSM.16.MT88.4 R24, [R182+0x1800] ;  /* 0x00180000b618783b */ /* 0x000e6e0000004200 */
[C---:B------:R-:W-:Y:S08]  /*74d0*/  HMMA.16816.F32 R100, R20.reuse, R116, R100 ;  /* 0x000000741464723c */ /* 0x040ff00000001864 */
[C---:B------:R-:W-:Y:S01]  /*74e0*/  HMMA.16816.F32 R12, R20.reuse, R118, R12 ;  /* 0x00000076140c723c */ /* 0x040fe2000000180c */
[----:B------:R-:W-:Y:S07]  /*74f0*/  LDSM.16.MT88.4 R116, [R183+0x3800] ;  /* 0x00380000b774783b */ /* 0x000fee0000004200 */
[C---:B------:R-:W-:Y:S08]  /*7500*/  HMMA.16816.F32 R104, R20.reuse, R28, R104 ;  /* 0x0000001c1468723c */ /* 0x040ff00000001868 */
[C---:B------:R-:W-:Y:S01]  /*7510*/  HMMA.16816.F32 R108, R20.reuse, R30, R108 ;  /* 0x0000001e146c723c */ /* 0x040fe2000000186c */
[----:B------:R-:W2:Y:S07]  /*7520*/  LDSM.16.MT88.4 R28, [R180+0x1800] ;  /* 0x00180000b41c783b */ /* 0x000eae0000004200 */
[C---:B------:R-:W-:Y:S08]  /*7530*/  HMMA.16816.F32 R16, R20.reuse, R120, R16 ;  /* 0x000000781410723c */ /* 0x040ff00000001810 */
[----:B------:R-:W-:Y:S01]  /*7540*/  HMMA.16816.F32 R112, R20, R122, R112 ;  /* 0x0000007a1470723c */ /* 0x000fe20000001870 */
[----:B------:R-:W-:Y:S06]  /*7550*/  LDSM.16.MT88.4 R120, [R180+0x3800] ;  /* 0x00380000b478783b */ /* 0x000fec0000004200 */
[----:B------:R-:W-:Y:S02]  /*7560*/  F2FP.PACK_AB R20, R141, R140 ;  /* 0x0000008c8d14723e */ /* 0x000fe400000000ff */
[----:B------:R-:W-:Y:S03]  /*7570*/  F2FP.PACK_AB R21, R143, R142 ;  /* 0x0000008e8f15723e */ /* 0x000fe600000000ff */
[----:B------:R-:W-:Y:S02]  /*7580*/  F2FP.PACK_AB R22, R162, R152 ;  /* 0x00000098a216723e */ /* 0x000fe400000000ff */
[----:B------:R-:W-:Y:S07]  /*7590*/  F2FP.PACK_AB R23, R161, R153 ;  /* 0x00000099a117723e */ /* 0x000fee00000000ff */
[C---:B---3--:R-:W-:Y:S01]  /*75a0*/  HMMA.16816.F32 R128, R20.reuse, R124, R4 ;  /* 0x0000007c1480723c */ /* 0x048fe20000001804 */
[----:B------:R-:W3:Y:S07]  /*75b0*/  LDSM.16.MT88.4 R4, [R182+0x3800] ;  /* 0x00380000b604783b */ /* 0x000eee0000004200 */
[C---:B------:R-:W-:Y:S01]  /*75c0*/  HMMA.16816.F32 R124, R20.reuse, R126, R8 ;  /* 0x0000007e147c723c */ /* 0x040fe20000001808 */
[----:B------:R-:W4:Y:S07]  /*75d0*/  LDSM.16.MT88.4 R8, [R181+0x3800] ;  /* 0x00380000b508783b */ /* 0x000f2e0000004200 */
[C---:B-1----:R-:W-:Y:S08]  /*75e0*/  HMMA.16816.F32 R36, R20.reuse, R24, R36 ;  /* 0x000000181424723c */ /* 0x042ff00000001824 */
[C---:B------:R-:W-:Y:S01]  /*75f0*/  HMMA.16816.F32 R40, R20.reuse, R26, R40 ;  /* 0x0000001a1428723c */ /* 0x040fe20000001828 */
[----:B------:R-:W1:Y:S07]  /*7600*/  LDSM.16.MT88.4 R24, [R182+0x5800] ;  /* 0x00580000b618783b */ /* 0x000e6e0000004200 */
[C---:B------:R-:W-:Y:S08]  /*7610*/  HMMA.16816.F32 R44, R20.reuse, R32, R44 ;  /* 0x00000020142c723c */ /* 0x040ff0000000182c */
[C---:B------:R-:W-:Y:S08]  /*7620*/  HMMA.16816.F32 R48, R20.reuse, R34, R48 ;  /* 0x000000221430723c */ /* 0x040ff00000001830 */
        /* <DEDUP_REMOVED lines=8> */
[C---:B----4-:R-:W-:Y:S08]  /*76b0*/  HMMA.16816.F32 R76, R20.reuse, R8, R76 ;  /* 0x00000008144c723c */ /* 0x050ff0000000184c */
        /* <DEDUP_REMOVED lines=12> */
.L_x_2495:
[----:B------:R-:W-:Y:S11]  /*7780*/  @!UPT UIADD3 URZ, URZ, URZ, URZ ;  /* 0x0000003f3f3ff290 */ /* 0x000ff6000fffe03f */
        /* <DEDUP_REMOVED lines=8> */
.L_x_2566:
[----:B------:R-:W-:Y:S01]  /*7810*/  FSETP.NE.FTZ.AND P1, PT, R0, RZ, PT ;  /* 0x000000ff0000720b */ /* 0x000fe20003f35000 */
[----:B---3--:R-:W-:Y:S01]  /*7820*/  FADD.FTZ R4, R4, R245 ;  /* 0x000000f504047221 */ /* 0x008fe20000010000 */
[----:B------:R-:W-:Y:S02]  /*7830*/  MOV R5, RZ ;  /* 0x000000ff00057202 */ /* 0x000fe40000000f00 */
[----:B------:R-:W-:Y:S02]  /*7840*/  MOV R2, 0xff800000 ;  /* 0xff80000000027802 */ /* 0x000fe40000000f00 */
[----:B------:R-:W-:-:S02]  /*7850*/  FSETP.NE.FTZ.AND P0, PT, R4, RZ, PT ;  /* 0x000000ff0400720b */ /* 0x000fc40003f15000 */
[----:B------:R-:W-:-:S05]  /*7860*/  MOV R9, 0x1 ;  /* 0x0000000100097802 */ /* 0x000fca0000000f00 */
[----:B------:R-:W1:Y:S01]  /*7870*/  @P1 MUFU.LG2 R6, R0 ;  /* 0x0000000000061308 */ /* 0x000e620000000c00 */
[----:B------:R-:W-:-:S05]  /*7880*/  @P1 MOV R7, 0x3f317218 ;  /* 0x3f31721800071802 */ /* 0x000fca0000000f00 */
[----:B------:R-:W-:Y:S02]  /*7890*/  @P1 FMUL.FTZ R7, R7, c[0x0][0x2d0] ;  /* 0x0000b40007071a20 */ /* 0x000fe40000410000 */
[----:B------:R3:W4:Y:S01]  /*78a0*/  @P1 MUFU.RCP R5, R0 ;  /* 0x0000000000051308 */ /* 0x0007220000001000 */
[----:B-1----:R-:W-:-:S04]  /*78b0*/  @P1 FMUL.FTZ R6, R6, 0.69314718246459960938 ;  /* 0x3f31721806061820 */ /* 0x002fc80000410000 */
[----:B------:R-:W-:Y:S01]  /*78c0*/  @P1 FFMA.FTZ R2, R7, R132, R6 ;  /* 0x0000008407021223 */ /* 0x000fe20000010006 */
[----:B------:R-:W-:Y:S02]  /*78d0*/  @P0 MOV R7, 0x3f317218 ;  /* 0x3f31721800070802 */ /* 0x000fe40000000f00 */
[----:B---3--:R-:W-:Y:S01]  /*78e0*/  MOV R0, RZ ;  /* 0x000000ff00007202 */ /* 0x008fe20000000f00 */
[C---:B----4-:R-:W-:Y:S02]  /*78f0*/  FMUL.FTZ R128, R5.reuse, R128 ;  /* 0x0000008005807220 */ /* 0x050fe40000410000 */
        /* <DEDUP_REMOVED lines=16> */
[----:B-1----:R-:W-:-:S02]  /*7a00*/  @P0 FMUL.FTZ R6, R4, 0.69314718246459960938 ;  /* 0x3f31721804060820 */ /* 0x002fc40000410000 */
        /* <DEDUP_REMOVED lines=34> */
[----:B------:R-:W-:Y:S01]  /*7c30*/  MOV R5, 0xff800000 ;  /* 0xff80000000057802 */ /* 0x000fe20000000f00 */
        /* <DEDUP_REMOVED lines=48> */
[----:B------:R-:W-:Y:S02]  /*7f40*/  @P0 FFMA.FTZ R5, R4, R3, R6 ;  /* 0x0000000304050223 */ /* 0x000fe40000010006 */
.L_x_2480:
[----:B------:R-:W-:Y:S01]  /*7f50*/  LOP3.LUT P0, RZ, R201, 0xff, RZ, 0xc0, !PT ;  /* 0x000000ffc9ff7812 */ /* 0x000fe2000780c0ff */
[----:B------:R-:W-:-:S12]  /*7f60*/  BSSY B0, `(.L_x_2498) ;  /* 0x000000f000007945 */ /* 0x000fd80003800000 */
[----:B------:R-:W-:Y:S05]  /*7f70*/  @P0 BRA `(.L_x_2499) ;  /* 0x000000d000000947 */ /* 0x000fea0003800000 */
[----:B------:R-:W3:Y:S01]  /*7f80*/  S2R R0, SR_LANEID ;  /* 0x0000000000007919 */ /* 0x000ee20000000000 */
[----:B------:R-:W-:Y:S01]  /*7f90*/  VOTEU.ANY UR4, UPT, PT ;  /* 0x0000000000047886 */ /* 0x000fe200038e0100 */
[----:B------:R-:W-:Y:S01]  /*7fa0*/  IMAD.MOV.U32 R6, RZ, RZ, c[0x0][0x560] ;  /* 0x00015800ff067624 */ /* 0x000fe200078e00ff */
[----:B------:R-:W3:Y:S01]  /*7fb0*/  FLO.U32 R4, UR4 ;  /* 0x0000000400047d00 */ /* 0x000ee200080e0000 */
[----:B------:R-:W-:-:S07]  /*7fc0*/  IMAD.MOV.U32 R7, RZ, RZ, c[0x0][0x564] ;  /* 0x00015900ff077624 */ /* 0x000fce00078e00ff */
[----:B------:R-:W4:Y:S01]  /*7fd0*/  POPC R3, UR4 ;  /* 0x0000000400037d09 */ /* 0x000f220008000000 */
[----:B---3--:R-:W-:-:S13]  /*7fe0*/  ISETP.EQ.U32.AND P0, PT, R4, R0, PT ;  /* 0x000000000400720c */ /* 0x008fda0003f02070 */
[----:B----4-:R-:W3:Y:S04]  /*7ff0*/  @P0 ATOMG.E.ADD.STRONG.GPU PT, R3, [R6.64], R3 ;  /* 0x00000003060309a8 */ /* 0x010ee800081ee1c6 */
[----:B------:R-:W4:Y:S02]  /*8000*/  S2R R0, SR_LTMASK ;  /* 0x0000000000007919 */ /* 0x000f240000003900 */
[----:B----4-:R-:W-:-:S04]  /*8010*/  LOP3.LUT R0, R0, UR4, RZ, 0xc0, !PT ;  /* 0x0000000400007c12 */ /* 0x010fc8000f8ec0ff */
[----:B------:R-:W4:Y:S01]  /*8020*/  POPC R192, R0 ;  /* 0x0000000000c07309 */ /* 0x000f220000000000 */
[----:B---3--:R-:W4:Y:S02]  /*8030*/  SHFL.IDX PT, R3, R3, R4, 0x1f ;  /* 0x00001f0403037589 */ /* 0x008f2400000e0000 */
[----:B----4-:R-:W-:-:S05]  /*8040*/  IADD3 R192, R3, c[0x0][0xc], R192 ;  /* 0x0000030003c07a10 */ /* 0x010fca0007ffe0c0 */
.L_x_2499:
[----:B------:R-:W-:Y:S05]  /*8050*/  BSYNC B0 ;  /* 0x0000000000007941 */ /* 0x000fea0003800000 */
.L_x_2498:
[----:B------:R-:W-:Y:S01]  /*8060*/  PRMT R9, R9, 0x9910, RZ ;  /* 0x0000991009097816 */ /* 0x000fe200000000ff */
[----:B------:R-:W-:Y:S01]  /*8070*/  BSSY B1, `(.L_x_2500) ;  /* 0x00002fd000017945 */ /* 0x000fe20003800000 */
[----:B------:R-:W-:Y:S02]  /*8080*/  IMAD.MOV.U32 R0, RZ, RZ, R192 ;  /* 0x000000ffff007224 */ /* 0x000fe400078e00c0 */
        /* <DEDUP_REMOVED lines=17> */
[----:B---3--:R-:W-:-:S02]  /*81a0*/  F2FP.PACK_AB R4, R127, R126 ;  /* 0x0000007e7f04723e */ /* 0x008fc400000000ff */
[----:B----4-:R-:W-:-:S03]  /*81b0*/  F2FP.PACK_AB R6, R37, R36 ;  /* 0x000000242506723e */ /* 0x010fc600000000ff */
[----:B------:R3:W-:Y:S01]  /*81c0*/  STS [R231+0x400], R4 ;  /* 0x00040004e7007388 */ /* 0x0007e20000000800 */
[----:B-1----:R-:W-:-:S03]  /*81d0*/  F2FP.PACK_AB R3, R39, R38 ;  /* 0x000000262703723e */ /* 0x002fc600000000ff */
[----:B------:R1:W-:Y:S04]  /*81e0*/  STS [R230], R6 ;  /* 0x00000006e6007388 */ /* 0x0003e80000000800 */
[----:B------:R4:W-:Y:S01]  /*81f0*/  STS [R230+0x400], R3 ;  /* 0x00040003e6007388 */ /* 0x0009e20000000800 */
[----:B---3--:R-:W-:Y:S02]  /*8200*/  F2FP.PACK_AB R4, R41, R40 ;  /* 0x000000282904723e */ /* 0x008fe400000000ff */
[----:B-1----:R-:W-:-:S03]  /*8210*/  F2FP.PACK_AB R6, R43, R42 ;  /* 0x0000002a2b06723e */ /* 0x002fc600000000ff */
[----:B------:R1:W-:Y:S01]  /*8220*/  STS [R235], R4 ;  /* 0x00000004eb007388 */ /* 0x0003e20000000800 */
[----:B----4-:R-:W-:-:S03]  /*8230*/  F2FP.PACK_AB R3, R45, R44 ;  /* 0x0000002c2d03723e */ /* 0x010fc600000000ff */
[----:B------:R3:W-:Y:S04]  /*8240*/  STS [R235+0x400], R6 ;  /* 0x00040006eb007388 */ /* 0x0007e80000000800 */
[----:B------:R4:W-:Y:S01]  /*8250*/  STS [R229], R3 ;  /* 0x00000003e5007388 */ /* 0x0009e20000000800 */
[----:B-1----:R-:W-:Y:S02]  /*8260*/  F2FP.PACK_AB R4, R47, R46 ;  /* 0x0000002e2f04723e */ /* 0x002fe400000000ff */
[----:B---3--:R-:W-:-:S03]  /*8270*/  F2FP.PACK_AB R6, R49, R48 ;  /* 0x000000303106723e */ /* 0x008fc600000000ff */
[----:B------:R1:W-:Y:S01]  /*8280*/  STS [R229+0x400], R4 ;  /* 0x00040004e5007388 */ /* 0x0003e20000000800 */
[----:B----4-:R-:W-:-:S03]  /*8290*/  F2FP.PACK_AB R3, R51, R50 ;  /* 0x000000323303723e */ /* 0x010fc600000000ff */
[----:B------:R3:W-:Y:S04]  /*82a0*/  STS [R234], R6 ;  /* 0x00000006ea007388 */ /* 0x0007e80000000800 */
[----:B------:R4:W-:Y:S01]  /*82b0*/  STS [R234+0x400], R3 ;  /* 0x00040003ea007388 */ /* 0x0009e20000000800 */
[----:B-1----:R-:W-:Y:S02]  /*82c0*/  F2FP.PACK_AB R4, R53, R52 ;  /* 0x000000343504723e */ /* 0x002fe400000000ff */
[----:B---3--:R-:W-:-:S03]  /*82d0*/  F2FP.PACK_AB R6, R55, R54 ;  /* 0x000000363706723e */ /* 0x008fc600000000ff */
        /* <DEDUP_REMOVED lines=8> */
[----:B------:R3:W-:Y:S04]  /*8360*/  STS [R232+0x4000], R6 ;  /* 0x00400006e8007388 */ /* 0x0007e80000000800 */
[----:B------:R4:W-:Y:S01]  /*8370*/  STS [R232+0x4400], R3 ;  /* 0x00440003e8007388 */ /* 0x0009e20000000800 */
        /* <DEDUP_REMOVED lines=51> */
[----:B----4-:R-:W-:-:S05]  /*86b0*/  F2FP.PACK_AB R3, R111, R110 ;  /* 0x0000006e6f03723e */ /* 0x010fca00000000ff */
[----:B------:R3:W-:Y:S04]  /*86c0*/  STS [R234+0x8400], R3 ;  /* 0x00840003ea007388 */ /* 0x0007e80000000800 */
[----:B------:R4:W-:Y:S01]  /*86d0*/  STS [R233+0x8000], R6 ;  /* 0x00800006e9007388 */ /* 0x0009e20000000800 */
[----:B-1----:R-:W-:-:S05]  /*86e0*/  F2FP.PACK_AB R4, R119, R118 ;  /* 0x000000767704723e */ /* 0x002fca00000000ff */
[----:B------:R1:W-:Y:S01]  /*86f0*/  STS [R233+0x8400], R4 ;  /* 0x00840004e9007388 */ /* 0x0003e20000000800 */
[----:B---3--:R-:W-:-:S03]  /*8700*/  F2FP.PACK_AB R3, R113, R112 ;  /* 0x000000707103723e */ /* 0x008fc600000000ff */
[----:B------:R-:W-:Y:S01]  /*8710*/  STS [R236+0x8400], R7 ;  /* 0x00840007ec007388 */ /* 0x000fe20000000800 */
[----:B----4-:R-:W-:-:S03]  /*8720*/  IMAD.MOV.U32 R6, RZ, RZ, 0x4 ;  /* 0x00000004ff067424 */ /* 0x010fc600078e00ff */
[----:B------:R3:W-:Y:S01]  /*8730*/  STS [R236+0x8000], R3 ;  /* 0x00800003ec007388 */ /* 0x0007e20000000800 */
[----:B------:R-:W-:-:S04]  /*8740*/  IMAD.WIDE R10, R238, R6, c[0x0][0x500] ;  /* 0x00014000ee0a7625 */ /* 0x000fc800078e0206 */
[----:B-1----:R-:W-:Y:S01]  /*8750*/  IMAD.MOV.U32 R4, RZ, RZ, RZ ;  /* 0x000000ffff047224 */ /* 0x002fe200078e00ff */
[----:B------:R-:W-:Y:S01]  /*8760*/  BAR.SYNC.DEFER_BLOCKING 0x1, 0x100 ;  /* 0x0044000000007b1d */ /* 0x000fe20000010000 */
[----:B---3--:R-:W-:-:S06]  /*8770*/  IMAD.MOV.U32 R3, RZ, RZ, c[0x0][0x388] ;  /* 0x0000e200ff037624 */ /* 0x008fcc00078e00ff */
[----:B------:R1:W5:Y:S04]  /*8780*/  @P2 LDG.E R3, [R8.64] ;  /* 0x0000000608032981 */ /* 0x000368000c1e1900 */
[----:B------:R1:W5:Y:S01]  /*8790*/  @P1 LDG.E R4, [R10.64] ;  /* 0x000000060a041981 */ /* 0x000362000c1e1900 */
[----:B------:R-:W-:-:S04]  /*87a0*/  ISETP.NE.AND P0, PT, R242, RZ, PT ;  /* 0x000000fff200720c */ /* 0x000fc80003f05270 */
[----:B------:R-:W-:Y:S01]  /*87b0*/  SEL R242, R242, c[0x0][0x3d4], P0 ;  /* 0x0000f500f2f27a07 */ /* 0x000fe20000000000 */
[----:B------:R-:W-:Y:S05]  /*87c0*/  @P2 BRA `(.L_x_2502) ;  /* 0x0000004000002947 */ /* 0x000fea0003800000 */
[----:B------:R-:W-:Y:S05]  /*87d0*/  @!P1 BRA `(.L_x_2502) ;  /* 0x0000003000009947 */ /* 0x000fea0003800000 */
[----:B-----5:R3:W4:Y:S04]  /*87e0*/  LDG.E R3, [R10.64] ;  /* 0x000000060a037981 */ /* 0x020728000c1e1900 */
[----:B-1-3--:R-:W4:Y:S02]  /*87f0*/  LDG.E R10, [R10.64+0x4] ;  /* 0x000004060a0a7981 */ /* 0x00af24000c1e1900 */
[----:B----4-:R-:W-:Y:S02]  /*8800*/  IADD3 R3, -R3, R10, RZ ;  /* 0x0000000a03037210 */ /* 0x010fe40007ffe1ff */
.L_x_2502:
[----:B------:R-:W-:Y:S01]  /*8810*/  IMAD.MOV.U32 R22, RZ, RZ, 0x368 ;  /* 0x00000368ff167424 */ /* 0x000fe200078e00ff */
[----:B------:R-:W-:Y:S01]  /*8820*/  ISETP.GT.AND P3, PT, R242, 0x1, PT ;  /* 0x00000001f200780c */ /* 0x000fe20003f64270 */
[----:B------:R-:W-:Y:S01]  /*8830*/  IMAD.MOV.U32 R6, RZ, RZ, c[0x0][0x4e8] ;  /* 0x00013a00ff067624 */ /* 0x000fe200078e00ff */
[----:B------:R-:W-:Y:S01]  /*8840*/  ISETP.NE.U32.AND P0, PT, RZ, c[0x0][0x500], PT ;  /* 0x00014000ff007a0c */ /* 0x000fe20003f05070 */
[----:B-----5:R-:W-:Y:S01]  /*8850*/  IMAD R3, R3, c[0x0][0x4e8], RZ ;  /* 0x00013a0003037a24 */ /* 0x020fe200078e02ff */
[----:B------:R-:W-:-:S02]  /*8860*/  SEL R22, R22, 0x328, P3 ;  /* 0x0000032816167807 */ /* 0x000fc40001800000 */
[----:B------:R-:W-:Y:S01]  /*8870*/  ISETP.NE.AND P2, PT, R6, 0x1, PT ;  /* 0x000000010600780c */ /* 0x000fe20003f45270 */
[----:B------:R-:W-:Y:S01]  /*8880*/  IMAD R6, R193, 0x80, R206 ;  /* 0x00000080c1067824 */ /* 0x000fe200078e02ce */
[----:B------:R-:W3:Y:S01]  /*8890*/  LDC.64 R20, c[0x0][R22+0x170] ;  /* 0x00005c0016147b82 */ /* 0x000ee20000000a00 */
[----:B------:R-:W-:Y:S02]  /*88a0*/  ISETP.NE.AND.EX P0, PT, RZ, c[0x0][0x504], PT, P0 ;  /* 0x00014100ff007a0c */ /* 0x000fe40003f05300 */
[----:B------:R-:W-:Y:S02]  /*88b0*/  IMAD.MOV.U32 R15, RZ, RZ, R6 ;  /* 0x000000ffff0f7224 */ /* 0x000fe400078e0006 */
[----:B------:R-:W-:Y:S02]  /*88c0*/  SEL R238, R238, RZ, !P0 ;  /* 0x000000ffeeee7207 */ /* 0x000fe40004000000 */
[----:B------:R-:W-:Y:S01]  /*88d0*/  SEL R237, R237, RZ, !P0 ;  /* 0x000000ffeded7207 */ /* 0x000fe20004000000 */
[----:B------:R-:W4:Y:S03]  /*88e0*/  LDC.64 R16, c[0x0][R22+0x168] ;  /* 0x00005a0016107b82 */ /* 0x000f260000000a00 */
[----:B------:R-:W-:-:S05]  /*88f0*/  @P2 IMAD.HI.U32 R7, R6, c[0x0][0x4ec], RZ ;  /* 0x00013b0006072a27 */ /* 0x000fca00078e00ff */
[----:B------:R-:W1:Y:S01]  /*8900*/  LDC.64 R18, c[0x0][R22+0x178] ;  /* 0x00005e0016127b82 */ /* 0x000e620000000a00 */
[----:B------:R-:W-:Y:S02]  /*8910*/  @P2 SHF.R.U32.HI R15, RZ, c[0x0][0x4f0], R7 ;  /* 0x00013c00ff0f2a19 */ /* 0x000fe40000011607 */
[----:B------:R-:W-:-:S05]  /*8920*/  SHF.R.S32.HI R7, RZ, 0x1f, R4 ;  /* 0x0000001fff077819 */ /* 0x000fca0000011404 */
[----:B-1----:R-:W1:Y:S01]  /*8930*/  LDC.64 R10, c[0x0][R22+0x160] ;  /* 0x00005800160a7b82 */ /* 0x002e620000000a00 */
[----:B---3--:R-:W-:-:S04]  /*8940*/  IMAD R8, R21, R238, RZ ;  /* 0x000000ee15087224 */ /* 0x008fc800078e02ff */
[C---:B------:R-:W-:Y:S02]  /*8950*/  IMAD R8, R20.reuse, R237, R8 ;  /* 0x000000ed14087224 */ /* 0x040fe400078e0208 */
[----:B------:R-:W-:-:S04]  /*8960*/  IMAD.WIDE.U32 R20, R20, R238, RZ ;  /* 0x000000ee14147225 */ /* 0x000fc800078e00ff */
[----:B----4-:R-:W-:Y:S01]  /*8970*/  IMAD.WIDE.U32 R12, R16, R239, RZ ;  /* 0x000000ef100c7225 */ /* 0x010fe200078e00ff */
[----:B------:R-:W-:-:S03]  /*8980*/  SEL R16, R243, RZ, P3 ;  /* 0x000000fff3107207 */ /* 0x000fc60001800000 */
[----:B------:R-:W-:Y:S01]  /*8990*/  IMAD R9, R17, R239, RZ ;  /* 0x000000ef11097224 */ /* 0x000fe200078e02ff */
[----:B------:R-:W-:Y:S01]  /*89a0*/  IADD3 R14, P1, P0, R20, R12, R4 ;  /* 0x0000000c140e7210 */ /* 0x000fe2000783e004 */
[----:B------:R-:W-:Y:S02]  /*89b0*/  IMAD.IADD R8, R21, 0x1, R8 ;  /* 0x0000000115087824 */ /* 0x000fe400078e0208 */
[----:B------:R-:W-:Y:S02]  /*89c0*/  IMAD.IADD R9, R13, 0x1, R9 ;  /* 0x000000010d097824 */ /* 0x000fe400078e0209 */
[-C--:B------:R-:W-:Y:S02]  /*89d0*/  IMAD R13, R19, R16.reuse, RZ ;  /* 0x00000010130d7224 */ /* 0x080fe400078e02ff */
        /* <DEDUP_REMOVED lines=8> */
[-C--:B-1----:R-:W-:Y:S01]  /*8a60*/  IMAD R9, R11, R12.reuse, RZ ;  /* 0x0000000c0b097224 */ /* 0x082fe200078e02ff */
        /* <DEDUP_REMOVED lines=13> */
[----:B------:R-:W3:Y:S04]  /*8b40*/  SHFL.IDX PT, R11, R9, RZ, 0x1c1f ;  /* 0x001c1fff090b7589 */ /* 0x000ee800000e0000 */
[----:B------:R4:W2:Y:S01]  /*8b50*/  SHFL.IDX PT, R13, R9, 0x1, 0x1c1f ;  /* 0x003c1f00090d7f89 */ /* 0x0008a200000e0000 */
[----:B-1----:R-:W-:-:S05]  /*8b60*/  IMAD R8, R193, 0x80, R207 ;  /* 0x00000080c1087824 */ /* 0x002fca00078e02cf */
[C---:B------:R-:W-:Y:S02]  /*8b70*/  ISETP.GE.OR P1, PT, R8.reuse, R3, P0 ;  /* 0x000000030800720c */ /* 0x040fe40000726670 */
[----:B----4-:R-:W-:-:S04]  /*8b80*/  IADD3 R9, R8, 0x8, RZ ;  /* 0x0000000808097810 */ /* 0x010fc80007ffe0ff */
[----:B------:R-:W-:-:S07]  /*8b90*/  ISETP.GE.OR P0, PT, R9, R3, P0 ;  /* 0x000000030900720c */ /* 0x000fce0000706670 */
[----:B---3--:R1:W-:Y:S01]  /*8ba0*/  @!P1 ST.E [R10.64], R2 ;  /* 0x000000020a009985 */ /* 0x0083e2000c101906 */
[----:B------:R-:W-:-:S05]  /*8bb0*/  ISETP.GE.AND P1, PT, R8, R3, PT ;  /* 0x000000030800720c */ /* 0x000fca0003f26270 */
[----:B--2---:R1:W-:Y:S01]  /*8bc0*/  @!P0 ST.E [R12.64], R5 ;  /* 0x000000050c008985 */ /* 0x0043e2000c101906 */
[----:B------:R-:W-:Y:S01]  /*8bd0*/  ISETP.GE.AND P0, PT, R9, R3, PT ;  /* 0x000000030900720c */ /* 0x000fe20003f06270 */
[----:B------:R-:W-:Y:S05]  /*8be0*/  @P3 BRA `(.L_x_2503) ;  /* 0x000007b000003947 */ /* 0x000fea0003800000 */
[----:B-1----:R-:W-:Y:S01]  /*8bf0*/  IMAD R2, R7, c[0x0][0x3a0], RZ ;  /* 0x0000e80007027a24 */ /* 0x002fe200078e02ff */
[----:B------:R-:W-:Y:S01]  /*8c00*/  SHF.R.S32.HI R5, RZ, 0x1f, R238 ;  /* 0x0000001fff057819 */ /* 0x000fe200000114ee */
[C---:B------:R-:W-:Y:S01]  /*8c10*/  IMAD.WIDE.U32 R6, R4.reuse, c[0x0][0x3a0], RZ ;  /* 0x0000e80004067a25 */ /* 0x040fe200078e00ff */
[----:B------:R1:W2:Y:S03]  /*8c20*/  LDS.128 R52, [R204+0x80] ;  /* 0x00008000cc347984 */ /* 0x0002a60000000c00 */
[----:B------:R-:W-:Y:S01]  /*8c30*/  IMAD R2, R4, c[0x0][0x3a4], R2 ;  /* 0x0000e90004027a24 */ /* 0x000fe200078e0202 */
[----:B------:R1:W3:Y:S01]  /*8c40*/  LDS.128 R48, [R204+0x1080] ;  /* 0x00108000cc307984 */ /* 0x0002e20000000c00 */
[----:B------:R-:W-:-:S03]  /*8c50*/  IMAD R5, R5, c[0x0][0x3f0], RZ ;  /* 0x0000fc0005057a24 */ /* 0x000fc600078e02ff */
[----:B------:R-:W-:Y:S01]  /*8c60*/  IADD3 R7, R7, R2, RZ ;  /* 0x0000000207077210 */ /* 0x000fe20007ffe0ff */
[----:B------:R1:W4:Y:S01]  /*8c70*/  LDS.128 R44, [R204+0x2080] ;  /* 0x00208000cc2c7984 */ /* 0x0003220000000c00 */
[C---:B------:R-:W-:Y:S01]  /*8c80*/  LEA R2, R193.reuse, R209, 0x7 ;  /* 0x000000d1c1027211 */ /* 0x040fe200078e38ff */
[----:B------:R-:W-:Y:S01]  /*8c90*/  IMAD R5, R238, c[0x0][0x3f4], R5 ;  /* 0x0000fd00ee057a24 */ /* 0x000fe200078e0205 */
[----:B------:R-:W-:Y:S01]  /*8ca0*/  LEA R193, R193, R210, 0x7 ;  /* 0x000000d2c1c17211 */ /* 0x000fe200078e38ff */
        /* <DEDUP_REMOVED lines=32> */
.L_x_2567:
[----:B------:R-:W-:Y:S05]  /*8eb0*/  BRA.DIV ~URZ, `(.L_x_2505) ;  /* 0x000035627f007947 */ /* 0x000fea000b800000 */
[----:B------:R4:W2:Y:S02]  /*8ec0*/  SHFL.IDX PT, R2, R56, RZ, 0x181f ;  /* 0x00181fff38027589 */ /* 0x0008a400000e0000 */
.L_x_2568:
        /* <DEDUP_REMOVED lines=15> */
.L_x_2507:
[----:B------:R-:W-:Y:S05]  /*8fc0*/  BSYNC B0 ;  /* 0x0000000000007941 */ /* 0x000fea0003800000 */
.L_x_2506:
[----:B------:R-:W-:Y:S05]  /*8fd0*/  BRA.DIV ~URZ, `(.L_x_2508) ;  /* 0x000034b27f007947 */ /* 0x000fea000b800000 */
[----:B-12---:R1:W2:Y:S04]  /*8fe0*/  SHFL.IDX PT, R20, R4, 0x1, 0x181f ;  /* 0x00381f0004147f89 */ /* 0x0062a800000e0000 */
[----:B------:R1:W4:Y:S02]  /*8ff0*/  SHFL.IDX PT, R5, R56, 0x1, 0x181f ;  /* 0x00381f0038057f89 */ /* 0x00032400000e0000 */
.L_x_2569:
        /* <DEDUP_REMOVED lines=16> */
.L_x_2510:
[----:B------:R-:W-:Y:S05]  /*9100*/  BSYNC B0 ;  /* 0x0000000000007941 */ /* 0x000fea0003800000 */
.L_x_2509:
[----:B------:R-:W-:Y:S05]  /*9110*/  BRA.DIV ~URZ, `(.L_x_2511) ;  /* 0x000034327f007947 */ /* 0x000fea000b800000 */
[----:B--2---:R2:W1:Y:S02]  /*9120*/  SHFL.IDX PT, R16, R4, 0x2, 0x181f ;  /* 0x00581f0004107f89 */ /* 0x00446400000e0000 */
.L_x_2570:
[----:B------:R-:W-:Y:S05]  /*9130*/  BRA.DIV ~URZ, `(.L_x_2512) ;  /* 0x000034827f007947 */ /* 0x000fea000b800000 */
[----:B----4-:R4:W2:Y:S02]  /*9140*/  SHFL.IDX PT, R5, R56, 0x2, 0x181f ;  /* 0x00581f0038057f89 */ /* 0x0108a400000e0000 */
.L_x_2571:
        /* <DEDUP_REMOVED lines=16> */
.L_x_2514:
[----:B------:R-:W-:Y:S05]  /*9250*/  BSYNC B0 ;  /* 0x0000000000007941 */ /* 0x000fea0003800000 */
.L_x_2513:
[----:B------:R-:W-:Y:S05]  /*9260*/  BRA.DIV ~URZ, `(.L_x_2515) ;  /* 0x000033b27f007947 */ /* 0x000fea000b800000 */
[----:B-12---:R-:W1:Y:S04]  /*9270*/  SHFL.IDX PT, R4, R4, 0x3, 0x181f ;  /* 0x00781f0004047f89 */ /* 0x006e6800000e0000 */
[----:B----4-:R-:W2:Y:S02]  /*9280*/  SHFL.IDX PT, R56, R56, 0x3, 0x181f ;  /* 0x00781f0038387f89 */ /* 0x010ea400000e0000 */
.L_x_2572:
[----:B------:R-:W-:-:S04]  /*9290*/  IADD3 R193, R193, 0x60, RZ ;  /* 0x00000060c1c17810 */ /* 0x000fc80007ffe0ff */
[----:B------:R-:W-:-:S13]  /*92a0*/  ISETP.GE.AND P0, PT, R193, R3, PT ;  /* 0x00000003c100720c */ /* 0x000fda0003f06270 */
[----:B------:R-:W-:Y:S05]  /*92b0*/  @P0 BRA `(.L_x_2516) ;  /* 0x00001d8000000947 */ /* 0x000fea0003800000 */
[----:B------:R-:W-:Y:S02]  /*92c0*/  ISETP.GE.AND P1, PT, R212, c[0x0][0x3c8], PT ;  /* 0x0000f200d4007a0c */ /* 0x000fe40003f26270 */
[----:B------:R-:W-:-:S11]  /*92d0*/  ISETP.GE.AND P0, PT, R203, c[0x0][0x3c8], PT ;  /* 0x0000f200cb007a0c */ /* 0x000fd60003f06270 */
[CC--:B--2---:R-:W-:Y:S02]  /*92e0*/  @!P1 LEA R6, P3, R212.reuse, R56.reuse, 0x1 ;  /* 0x00000038d4069211 */ /* 0x0c4fe400078608ff */
[C---:B------:R-:W-:Y:S02]  /*92f0*/  @!P0 LEA R2, P2, R203.reuse, R56, 0x1 ;  /* 0x00000038cb028211 */ /* 0x040fe400078408ff */
        /* <DEDUP_REMOVED lines=10> */
.L_x_2503:
[----:B------:R-:W-:Y:S01]  /*93a0*/  IMAD R7, R7, c[0x0][0x408], RZ ;  /* 0x0001020007077a24 */ /* 0x000fe200078e02ff */
[----:B-1----:R-:W-:Y:S01]  /*93b0*/  SHF.R.S32.HI R2, RZ, 0x1f, R238 ;  /* 0x0000001fff027819 */ /* 0x002fe200000114ee */
[----:B------:R-:W-:-:S04]  /*93c0*/  IMAD.WIDE.U32 R8, R4, c[0x0][0x408], RZ ;  /* 0x0001020004087a25 */ /* 0x000fc800078e00ff */
[----:B------:R-:W-:Y:S01]  /*93d0*/  IMAD R7, R4, c[0x0][0x40c], R7 ;  /* 0x0001030004077a24 */ /* 0x000fe200078e0207 */
[----:B------:R-:W-:Y:S01]  /*93e0*/  MOV R4, R8 ;  /* 0x0000000800047202 */ /* 0x000fe20000000f00 */
[----:B------:R-:W-:Y:S02]  /*93f0*/  IMAD R2, R2, c[0x0][0x440], RZ ;  /* 0x0001100002027a24 */ /* 0x000fe400078e02ff */
[----:B------:R-:W-:Y:S01]  /*9400*/  @P2 IMAD.HI.U32 R3, R6, c[0x0][0x4ec], RZ ;  /* 0x00013b0006032a27 */ /* 0x000fe200078e00ff */
[----:B------:R-:W-:-:S03]  /*9410*/  IADD3 R5, R9, R7, RZ ;  /* 0x0000000709057210 */ /* 0x000fc60007ffe0ff */
[----:B------:R-:W-:Y:S02]  /*9420*/  IMAD R2, R238, c[0x0][0x444], R2 ;  /* 0x00011100ee027a24 */ /* 0x000fe400078e0202 */
[----:B------:R-:W-:-:S04]  /*9430*/  IMAD.WIDE.U32 R4, R239, c[0x0][0x438], R4 ;  /* 0x00010e00ef047a25 */ /* 0x000fc800078e0004 */
[----:B------:R-:W-:-:S04]  /*9440*/  IMAD R5, R239, c[0x0][0x43c], R5 ;  /* 0x00010f00ef057a24 */ /* 0x000fc800078e0205 */
[----:B------:R-:W-:Y:S01]  /*9450*/  IMAD.WIDE.U32 R238, R238, c[0x0][0x440], R4 ;  /* 0x00011000eeee7a25 */ /* 0x000fe200078e0004 */
[----:B------:R-:W-:Y:S02]  /*9460*/  MOV R4, R6 ;  /* 0x0000000600047202 */ /* 0x000fe40000000f00 */
[----:B------:R-:W-:Y:S02]  /*9470*/  @P2 SHF.R.U32.HI R4, RZ, c[0x0][0x4f0], R3 ;  /* 0x00013c00ff042a19 */ /* 0x000fe40000011603 */
        /* <DEDUP_REMOVED lines=21> */
.L_x_2573:
[----:B------:R-:W-:Y:S05]  /*95d0*/  BRA.DIV ~URZ, `(.L_x_2518) ;  /* 0x000031827f007947 */ /* 0x000fea000b800000 */
[----:B------:R3:W4:Y:S02]  /*95e0*/  SHFL.IDX PT, R2, R134, RZ, 0x1c1f ;  /* 0x001c1fff86027589 */ /* 0x00072400000e0000 */
.L_x_2574:
        /* <DEDUP_REMOVED lines=95> */
[-C--:B----4-:R-:W-:Y:S02]  /*9be0*/  @!P1 LEA R6, P2, R8, R2.reuse, 0x2 ;  /* 0x0000000208069211 */ /* 0x090fe400078410ff */
        /* <DEDUP_REMOVED lines=23> */
[CC--:B------:R-:W-:Y:S02]  /*9d60*/  @!P5 LEA R40, P1, R223.reuse, R2.reuse, 0x2 ;  /* 0x00000002df28d211 */ /* 0x0c0fe400078210ff */
[-C--:B------:R-:W-:Y:S02]  /*9d70*/  @!P6 LEA.HI.X R7, R224, R135.reuse, R217, 0x2, P2 ;  /* 0x00000087e007e211 */ /* 0x080fe400010f14d9 */
[-C--:B------:R-:W-:Y:S02]  /*9d80*/  @!P5 LEA.HI.X R41, R223, R135.reuse, R216, 0x2, P1 ;  /* 0x00000087df29d211 */ /* 0x080fe400008f14d8 */
[CC--:B------:R-:W-:Y:S01]  /*9d90*/  @!P3 LEA R44, P1, R221.reuse, R2.reuse, 0x2 ;  /* 0x00000002dd2cb211 */ /* 0x0c0fe200078210ff */
[----:B------:R4:W-:Y:S03]  /*9da0*/  @!P6 ST.E.64 [R6.64], R104 ;  /* 0x000000680600e985 */ /* 0x0009e6000c101b06 */
[----:B------:R-:W-:Y:S01]  /*9db0*/  @!P3 LEA.HI.X R45, R221, R135, R214, 0x2, P1 ;  /* 0x00000087dd2db211 */ /* 0x000fe200008f14d6 */
[----:B------:R4:W-:Y:S01]  /*9dc0*/  @!P5 ST.E.64 [R40.64], R108 ;  /* 0x0000006c2800d985 */ /* 0x0009e2000c101b06 */
[----:B--2---:R-:W-:-:S04]  /*9dd0*/  @!P4 LEA R36, P2, R222, R2, 0x2 ;  /* 0x00000002de24c211 */ /* 0x004fc800078410ff */
[----:B------:R-:W-:-:S05]  /*9de0*/  @!P4 LEA.HI.X R37, R222, R135, R215, 0x2, P2 ;  /* 0x00000087de25c211 */ /* 0x000fca00010f14d7 */
[----:B------:R4:W-:Y:S04]  /*9df0*/  @!P4 ST.E.64 [R36.64], R116 ;  /* 0x000000742400c985 */ /* 0x0009e8000c101b06 */
[----:B------:R4:W-:Y:S02]  /*9e00*/  @!P3 ST.E.64 [R44.64], R112 ;  /* 0x000000702c00b985 */ /* 0x0009e4000c101b06 */
.L_x_2520:
[----:B------:R-:W-:Y:S05]  /*9e10*/  BSYNC B0 ;  /* 0x0000000000007941 */ /* 0x000fea0003800000 */
.L_x_2519:
[----:B------:R-:W-:Y:S05]  /*9e20*/  BRA.DIV ~URZ, `(.L_x_2521) ;  /* 0x000029a27f007947 */ /* 0x000fea000b800000 */
[----:B-1----:R-:W1:Y:S04]  /*9e30*/  SHFL.IDX PT, R133, R133, 0x1, 0x1c1f ;  /* 0x003c1f0085857f89 */ /* 0x002e6800000e0000 */
[----:B---3--:R-:W3:Y:S02]  /*9e40*/  SHFL.IDX PT, R134, R134, 0x1, 0x1c1f ;  /* 0x003c1f0086867f89 */ /* 0x008ee400000e0000 */
.L_x_2575:
[----:B------:R-:W-:Y:S05]  /*9e50*/  @P0 BRA `(.L_x_2516) ;  /* 0x000011e000000947 */ /* 0x000fea0003800000 */
[----:B------:R-:W-:Y:S02]  /*9e60*/  ISETP.GE.AND P1, PT, R34, c[0x0][0x3c8], PT ;  /* 0x0000f20022007a0c */ /* 0x000fe40003f26270 */
[----:B------:R-:W-:-:S02]  /*9e70*/  ISETP.GE.AND P3, PT, R205, c[0x0][0x3c8], PT ;  /* 0x0000f200cd007a0c */ /* 0x000fc40003f66270 */
[----:B------:R-:W-:Y:S02]  /*9e80*/  ISETP.GE.AND P2, PT, R132, c[0x0][0x3c8], PT ;  /* 0x0000f20084007a0c */ /* 0x000fe40003f46270 */
[----:B------:R-:W-:Y:S02]  /*9e90*/  ISETP.GE.AND P6, PT, R30, c[0x0][0x3c8], PT ;  /* 0x0000f2001e007a0c */ /* 0x000fe40003fc6270 */
[----:B------:R-:W-:-:S05]  /*9ea0*/  ISETP.GE.AND P0, PT, R32, c[0x0][0x3c8], PT ;  /* 0x0000f20020007a0c */ /* 0x000fca0003f06270 */
[-C--:B---34-:R-:W-:Y:S02]  /*9eb0*/  @!P1 LEA R6, P4, R34, R134.reuse, 0x2 ;  /* 0x0000008622069211 */ /* 0x098fe400078810ff */
[----:B------:R-:W-:Y:S02]  /*9ec0*/  @!P3 IMAD.MOV.U32 R44, RZ, RZ, R134 ;  /* 0x000000ffff2cb224 */ /* 0x000fe400078e0086 */
[----:B-1----:R-:W-:Y:S01]  /*9ed0*/  @!P3 IMAD.MOV.U32 R45, RZ, RZ, R133 ;  /* 0x000000ffff2db224 */ /* 0x002fe200078e0085 */
[-C--:B------:R-:W-:Y:S02]  /*9ee0*/  @!P2 LEA R36, P5, R132, R134.reuse, 0x2 ;  /* 0x000000868424a211 */ /* 0x080fe400078a10ff */
[-C--:B------:R-:W-:Y:S01]  /*9ef0*/  @!P1 LEA.HI.X R7, R34, R133.reuse, R33, 0x2, P4 ;  /* 0x0000008522079211 */ /* 0x080fe200020f1421 */
[----:B------:R-:W-:Y:S01]  /*9f00*/  @!P3 IMAD.WIDE R44, R205, 0x4, R44 ;  /* 0x00000004cd2cb825 */ /* 0x000fe200078e022c */
[----:B------:R-:W-:Y:S02]  /*9f10*/  @!P6 LEA R34, P4, R30, R134, 0x2 ;  /* 0x000000861e22e211 */ /* 0x000fe400078810ff */
[----:B------:R-:W-:-:S02]  /*9f20*/  @!P2 LEA.HI.X R37, R132, R133, R35, 0x2, P5 ;  /* 0x000000858425a211 */ /* 0x000fc400028f1423 */
[-C--:B------:R-:W-:Y:S01]  /*9f30*/  @!P6 LEA.HI.X R35, R30, R133.reuse, R29, 0x2, P4 ;  /* 0x000000851e23e211 */ /* 0x080fe200020f141d */
[----:B------:R-:W-:Y:S01]  /*9f40*/  @!P3 ST.E.64 [R44.64], R130 ;  /* 0x000000822c00b985 */ /* 0x000fe2000c101b06 */
[----:B------:R-:W-:Y:S02]  /*9f50*/  @!P0 LEA R40, P5, R32, R134, 0x2 ;  /* 0x0000008620288211 */ /* 0x000fe400078a10ff */
[----:B------:R-:W-:Y:S01]  /*9f60*/  ISETP.GE.AND P4, PT, R28, c[0x0][0x3c8], PT ;  /* 0x0000f2001c007a0c */ /* 0x000fe20003f86270 */
[----:B------:R-:W-:Y:S01]  /*9f70*/  @!P2 ST.E.64 [R36.64], R126 ;  /* 0x0000007e2400a985 */ /* 0x000fe2000c101b06 */
[----:B------:R-:W-:Y:S02]  /*9f80*/  ISETP.GE.AND P3, PT, R26, c[0x0][0x3c8], PT ;  /* 0x0000f2001a007a0c */ /* 0x000fe40003f66270 */
[----:B------:R-:W-:Y:S01]  /*9f90*/  @!P0 LEA.HI.X R41, R32, R133, R31, 0x2, P5 ;  /* 0x0000008520298211 */ /* 0x000fe200028f141f */
[----:B------:R1:W-:Y:S01]  /*9fa0*/  @!P1 ST.E.64 [R6.64], R38 ;  /* 0x0000002606009985 */ /* 0x0003e2000c101b06 */
[----:B------:R-:W-:-:S02]  /*9fb0*/  ISETP.GE.AND P2, PT, R24, c[0x0][0x3c8], PT ;  /* 0x0000f20018007a0c */ /* 0x000fc40003f46270 */
[----:B------:R-:W-:Y:S01]  /*9fc0*/  ISETP.GE.AND P1, PT, R22, c[0x0][0x3c8], PT ;  /* 0x0000f20016007a0c */ /* 0x000fe20003f26270 */
[----:B------:R-:W-:Y:S01]  /*9fd0*/  @!P0 ST.E.64 [R40.64], R42 ;  /* 0x0000002a28008985 */ /* 0x000fe2000c101b06 */
[----:B------:R-:W-:-:S03]  /*9fe0*/  ISETP.GE.AND P0, PT, R20, c[0x0][0x3c8], PT ;  /* 0x0000f20014007a0c */ /* 0x000fc60003f06270 */
[----:B------:R-:W-:Y:S02]  /*9ff0*/  @!P6 ST.E.64 [R34.64], R46 ;  /* 0x0000002e2200e985 */ /* 0x000fe4000c101b06 */
[----:B------:R-:W-:-:S04]  /*a000*/  @!P3 LEA R30, P6, R26, R134, 0x2 ;  /* 0x000000861a1eb211 */ /* 0x000fc800078c10ff */
[----:B------:R-:W-:Y:S02]  /*a010*/  @!P3 LEA.HI.X R31, R26, R133, R25, 0x2, P6 ;  /* 0x000000851a1fb211 */ /* 0x000fe400030f1419 */
[-C--:B------:R-:W-:Y:S02]  /*a020*/  @!P1 LEA R26, P6, R22, R134.reuse, 0x2 ;  /* 0x00000086161a9211 */ /* 0x080fe400078c10ff */
[----:B-1----:R-:W-:-:S04]  /*a030*/  @!P4 LEA R6, P5, R28, R134, 0x2 ;  /* 0x000000861c06c211 */ /* 0x002fc800078a10ff */
[-C--:B------:R-:W-:Y:S02]  /*a040*/  @!P4 LEA.HI.X R7, R28, R133.reuse, R27, 0x2, P5 ;  /* 0x000000851c07c211 */ /* 0x080fe400028f141b */
[-C--:B------:R-:W-:Y:S02]  /*a050*/  @!P2 LEA R28, P5, R24, R134.reuse, 0x2 ;  /* 0x00000086181ca211 */ /* 0x080fe400078a10ff */
[-C--:B------:R-:W-:Y:S01]  /*a060*/  @!P1 LEA.HI.X R27, R22, R133.reuse, R21, 0x2, P6 ;  /* 0x00000085161b9211 */ /* 0x080fe200030f1415 */
[----:B------:R1:W-:Y:S01]  /*a070*/  @!P4 ST.E.64 [R6.64], R50 ;  /* 0x000000320600c985 */ /* 0x0003e2000c101b06 */
[----:B------:R-:W-:Y:S02]  /*a080*/  @!P2 LEA.HI.X R29, R24, R133, R23, 0x2, P5 ;  /* 0x00000085181da211 */ /* 0x000fe400028f1417 */
[----:B------:R-:W-:Y:S01]  /*a090*/  @!P0 LEA R24, P5, R20, R134, 0x2 ;  /* 0x0000008614188211 */ /* 0x000fe200078a10ff */
[----:B------:R-:W-:Y:S01]  /*a0a0*/  @!P3 ST.E.64 [R30.64], R54 ;  /* 0x000000361e00b985 */ /* 0x000fe2000c101b06 */
[----:B------:R-:W-:-:S02]  /*a0b0*/  ISETP.GE.AND P6, PT, R18, c[0x0][0x3c8], PT ;  /* 0x0000f20012007a0c */ /* 0x000fc40003fc6270 */
[----:B------:R-:W-:Y:S01]  /*a0c0*/  @!P0 LEA.HI.X R25, R20, R133, R19, 0x2, P5 ;  /* 0x0000008514198211 */ /* 0x000fe200028f1413 */
[----:B------:R-:W-:Y:S01]  /*a0d0*/  @!P2 ST.E.64 [R28.64], R58 ;  /* 0x0000003a1c00a985 */ /* 0x000fe2000c101b06 */
[----:B------:R-:W-:Y:S02]  /*a0e0*/  ISETP.GE.AND P5, PT, R16, c[0x0][0x3c8], PT ;  /* 0x0000f20010007a0c */ /* 0x000fe40003fa6270 */
[----:B------:R-:W-:Y:S01]  /*a0f0*/  ISETP.GE.AND P3, PT, R12, c[0x0][0x3c8], PT ;  /* 0x0000f2000c007a0c */ /* 0x000fe20003f66270 */
[----:B------:R-:W-:Y:S01]  /*a100*/  @!P1 ST.E.64 [R26.64], R62 ;  /* 0x0000003e1a009985 */ /* 0x000fe2000c101b06 */
[----:B------:R-:W-:Y:S02]  /*a110*/  ISETP.GE.AND P4, PT, R14, c[0x0][0x3c8], PT ;  /* 0x0000f2000e007a0c */ /* 0x000fe40003f86270 */
[----:B------:R-:W-:Y:S01]  /*a120*/  ISETP.GE.AND P2, PT, R10, c[0x0][0x3c8], PT ;  /* 0x0000f2000a007a0c */ /* 0x000fe20003f46270 */
[----:B------:R-:W-:Y:S02]  /*a130*/  @!P0 ST.E.64 [R24.64], R66 ;  /* 0x0000004218008985 */ /* 0x000fe4000c101b06 */
[----:B-1----:R-:W-:-:S04]  /*a140*/  @!P6 LEA R6, P1, R18, R134, 0x2 ;  /* 0x000000861206e211 */ /* 0x002fc800078210ff */
[-C--:B------:R-:W-:Y:S02]  /*a150*/  @!P6 LEA.HI.X R7, R18, R133.reuse, R17, 0x2, P1 ;  /* 0x000000851207e211 */ /* 0x080fe400008f1411 */
[-C--:B------:R-:W-:Y:S02]  /*a160*/  @!P5 LEA R18, P0, R16, R134.reuse, 0x2 ;  /* 0x000000861012d211 */ /* 0x080fe400078010ff */
[----:B------:R-:W-:Y:S01]  /*a170*/  ISETP.GE.AND P1, PT, R8, c[0x0][0x3c8], PT ;  /* 0x0000f20008007a0c */ /* 0x000fe20003f26270 */
[----:B------:R1:W-:Y:S01]  /*a180*/  @!P6 ST.E.64 [R6.64], R70 ;  /* 0x000000460600e985 */ /* 0x0003e2000c101b06 */
[----:B------:R-:W-:Y:S02]  /*a190*/  @!P5 LEA.HI.X R19, R16, R133, R15, 0x2, P0 ;  /* 0x000000851013d211 */ /* 0x000fe400000f140f */
[----:B------:R-:W-:-:S03]  /*a1a0*/  @!P3 LEA R16, P0, R12, R134, 0x2 ;  /* 0x000000860c10b211 */ /* 0x000fc600078010ff */
[----:B------:R-:W-:Y:S01]  /*a1b0*/  @!P5 ST.E.64 [R18.64], R74 ;  /* 0x0000004a1200d985 */ /* 0x000fe2000c101b06 */
[----:B------:R-:W-:Y:S02]  /*a1c0*/  @!P3 LEA.HI.X R17, R12, R133, R11, 0x2, P0 ;  /* 0x000000850c11b211 */ /* 0x000fe400000f140b */
[----:B------:R-:W-:-:S13]  /*a1d0*/  ISETP.GE.AND P0, PT, R228, c[0x0][0x3c8], PT ;  /* 0x0000f200e4007a0c */ /* 0x000fda0003f06270 */
[----:B------:R-:W-:-:S04]  /*a1e0*/  @!P0 LEA R2, P5, R228, R134, 0x2 ;  /* 0x00000086e4028211 */ /* 0x000fc800078a10ff */
[----:B------:R-:W-:Y:S02]  /*a1f0*/  @!P0 LEA.HI.X R3, R228, R133, R3, 0x2, P5 ;  /* 0x00000085e4038211 */ /* 0x000fe400028f1403 */
[----:B------:R-:W-:Y:S02]  /*a200*/  ISETP.GE.AND P5, PT, R225, c[0x0][0x3c8], PT ;  /* 0x0000f200e1007a0c */ /* 0x000fe40003fa6270 */
[----:B-1----:R-:W-:-:S04]  /*a210*/  @!P4 LEA R6, P6, R14, R134, 0x2 ;  /* 0x000000860e06c211 */ /* 0x002fc800078c10ff */
[----:B------:R-:W-:Y:S02]  /*a220*/  @!P4 LEA.HI.X R7, R14, R133, R13, 0x2, P6 ;  /* 0x000000850e07c211 */ /* 0x000fe400030f140d */
[----:B------:R-:W-:-:S03]  /*a230*/  @!P2 LEA R14, P6, R10, R134, 0x2 ;  /* 0x000000860a0ea211 */ /* 0x000fc600078c10ff */
[----:B------:R-:W-:Y:S01]  /*a240*/  @!P4 ST.E.64 [R6.64], R78 ;  /* 0x0000004e0600c985 */ /* 0x000fe2000c101b06 */
[----:B------:R-:W-:Y:S02]  /*a250*/  ISETP.GE.AND P4, PT, R227, c[0x0][0x3c8], PT ;  /* 0x0000f200e3007a0c */ /* 0x000fe40003f86270 */
[-C--:B------:R-:W-:Y:S01]  /*a260*/  @!P2 LEA.HI.X R15, R10, R133.reuse, R9, 0x2, P6 ;  /* 0x000000850a0fa211 */ /* 0x080fe200030f1409 */
[----:B------:R-:W-:Y:S01]  /*a270*/  @!P3 ST.E.64 [R16.64], R82 ;  /* 0x000000521000b985 */ /* 0x000fe2000c101b06 */
[----:B------:R-:W-:Y:S02]  /*a280*/  @!P1 LEA R10, P6, R8, R134, 0x2 ;  /* 0x00000086080a9211 */ /* 0x000fe400078c10ff */
[----:B------:R-:W-:Y:S01]  /*a290*/  ISETP.GE.AND P3, PT, R226, c[0x0][0x3c8], PT ;  /* 0x0000f200e2007a0c */ /* 0x000fe20003f66270 */
[----:B------:R-:W-:Y:S01]  /*a2a0*/  @!P2 ST.E.64 [R14.64], R86 ;  /* 0x000000560e00a985 */ /* 0x000fe2000c101b06 */
[----:B------:R-:W-:Y:S02]  /*a2b0*/  @!P1 LEA.HI.X R11, R8, R133, R4, 0x2, P6 ;  /* 0x00000085080b9211 */ /* 0x000fe400030f1404 */
[----:B------:R-:W-:-:S03]  /*a2c0*/  ISETP.GE.AND P2, PT, R224, c[0x0][0x3c8], PT ;  /* 0x0000f200e0007a0c */ /* 0x000fc60003f46270 */
[----:B------:R-:W-:Y:S01]  /*a2d0*/  @!P1 ST.E.64 [R10.64], R90 ;  /* 0x0000005a0a009985 */ /* 0x000fe2000c101b06 */
[----:B------:R-:W-:-:S03]  /*a2e0*/  ISETP.GE.AND P1, PT, R223, c[0x0][0x3c8], PT ;  /* 0x0000f200df007a0c */ /* 0x000fc60003f26270 */
[----:B------:R1:W-:Y:S01]  /*a2f0*/  @!P0 ST.E.64 [R2.64], R94 ;  /* 0x0000005e02008985 */ /* 0x0003e2000c101b06 */
[----:B------:R-:W-:-:S04]  /*a300*/  @!P4 LEA R4, P0, R227, R134, 0x2 ;  /* 0x00000086e304c211 */ /* 0x000fc800078010ff */
[----:B------:R-:W-:Y:S02]  /*a310*/  @!P4 LEA.HI.X R5, R227, R133, R220, 0x2, P0 ;  /* 0x00000085e305c211 */ /* 0x000fe400000f14dc */
[----:B------:R-:W-:-:S03]  /*a320*/  ISETP.GE.AND P0, PT, R222, c[0x0][0x3c8], PT ;  /* 0x0000f200de007a0c */ /* 0x000fc60003f06270 */
[----:B------:R3:W-:Y:S01]  /*a330*/  @!P4 ST.E.64 [R4.64], R98 ;  /* 0x000000620400c985 */ /* 0x0007e2000c101b06 */
[----:B-1----:R-:W-:-:S04]  /*a340*/  @!P3 LEA R2, P6, R226, R134, 0x2 ;  /* 0x00000086e202b211 */ /* 0x002fc800078c10ff */
[----:B------:R-:W-:Y:S02]  /*a350*/  @!P3 LEA.HI.X R3, R226, R133, R219, 0x2, P6 ;  /* 0x00000085e203b211 */ /* 0x000fe400030f14db */
[----:B------:R-:W-:-:S03]  /*a360*/  @!P2 LEA R8, P6, R224, R134, 0x2 ;  /* 0x00000086e008a211 */ /* 0x000fc600078c10ff */
[----:B------:R1:W-:Y:S01]  /*a370*/  @!P3 ST.E.64 [R2.64], R102 ;  /* 0x000000660200b985 */ /* 0x0003e2000c101b06 */
[-C--:B---3--:R-:W-:Y:S02]  /*a380*/  @!P5 LEA R4, P4, R225, R134.reuse, 0x2 ;  /* 0x00000086e104d211 */ /* 0x088fe400078810ff */
[-C--:B------:R-:W-:Y:S02]  /*a390*/  @!P1 LEA R6, P3, R223, R134.reuse, 0x2 ;  /* 0x00000086df069211 */ /* 0x080fe400078610ff */
[-C--:B------:R-:W-:Y:S02]  /*a3a0*/  @!P5 LEA.HI.X R5, R225, R133.reuse, R218, 0x2, P4 ;  /* 0x00000085e105d211 */ /* 0x080fe400020f14da */
[-C--:B------:R-:W-:Y:S02]  /*a3b0*/  @!P2 LEA.HI.X R9, R224, R133.reuse, R217, 0x2, P6 ;  /* 0x00000085e009a211 */ /* 0x080fe400030f14d9 */
[----:B------:R-:W-:Y:S01]  /*a3c0*/  @!P1 LEA.HI.X R7, R223, R133, R216, 0x2, P3 ;  /* 0x00000085df079211 */ /* 0x000fe200018f14d8 */
[----:B------:R3:W-:Y:S04]  /*a3d0*/  @!P5 ST.E.64 [R4.64], R122 ;  /* 0x0000007a0400d985 */ /* 0x0007e8000c101b06 */
[----:B------:R3:W-:Y:S04]  /*a3e0*/  @!P2 ST.E.64 [R8.64], R106 ;  /* 0x0000006a0800a985 */ /* 0x0007e8000c101b06 */
[----:B------:R3:W-:Y:S01]  /*a3f0*/  @!P1 ST.E.64 [R6.64], R110 ;  /* 0x0000006e06009985 */ /* 0x0007e2000c101b06 */
[----:B-1----:R-:W-:-:S04]  /*a400*/  @!P0 LEA R2, P4, R222, R134, 0x2 ;  /* 0x00000086de028211 */ /* 0x002fc800078810ff */
[----:B------:R-:W-:-:S05]  /*a410*/  @!P0 LEA.HI.X R3, R222, R133, R215, 0x2, P4 ;  /* 0x00000085de038211 */ /* 0x000fca00020f14d7 */
[----:B------:R3:W-:Y:S01]  /*a420*/  @!P0 ST.E.64 [R2.64], R118 ;  /* 0x0000007602008985 */ /* 0x0007e2000c101b06 */
[----:B------:R-:W-:-:S13]  /*a430*/  ISETP.GE.AND P0, PT, R221, c[0x0][0x3c8], PT ;  /* 0x0000f200dd007a0c */ /* 0x000fda0003f06270 */
[----:B------:R-:W-:Y:S05]  /*a440*/  @P0 BRA `(.L_x_2516) ;  /* 0x00000bf000000947 */ /* 0x000fea0003800000 */
[----:B------:R-:W-:-:S04]  /*a450*/  LEA R134, P0, R221, R134, 0x2 ;  /* 0x00000086dd867211 */ /* 0x000fc800078010ff */
[----:B--2---:R-:W-:-:S05]  /*a460*/  LEA.HI.X R135, R221, R133, R214, 0x2, P0 ;  /* 0x00000085dd877211 */ /* 0x004fca00000f14d6 */
[----:B------:R1:W-:Y:S01]  /*a470*/  ST.E.64 [R134.64], R114 ;  /* 0x0000007286007985 */ /* 0x0003e2000c101b06 */
[----:B------:R-:W-:Y:S05]  /*a480*/  BRA `(.L_x_2516) ;  /* 0x00000bb000007947 */ /* 0x000fea0003800000 */
.L_x_2501:
        /* <DEDUP_REMOVED lines=17> */
[----:B---34-:R-:W2:Y:S02]  /*a5a0*/  LDG.E R4, [R4.64+0x4] ;  /* 0x0000040604047981 */ /* 0x018ea4000c1e1900 */
[----:B--2---:R-:W-:Y:S02]  /*a5b0*/  IADD3 R3, -R3, R4, RZ ;  /* 0x0000000403037210 */ /* 0x004fe40007ffe1ff */
.L_x_2522:
[----:B------:R-:W-:Y:S01]  /*a5c0*/  ISETP.GT.AND P0, PT, R201, 0x7f, PT ;  /* 0x0000007fc900780c */ /* 0x000fe20003f04270 */
[----:B------:R-:W-:Y:S01]  /*a5d0*/  BSSY B0, `(.L_x_2523) ;  /* 0x0000034000007945 */ /* 0x000fe20003800000 */
[----:B------:R-:W-:Y:S02]  /*a5e0*/  SEL R238, R238, RZ, !P2 ;  /* 0x000000ffeeee7207 */ /* 0x000fe40005000000 */
[----:B------:R-:W-:-:S02]  /*a5f0*/  SEL R237, R237, RZ, !P2 ;  /* 0x000000ffeded7207 */ /* 0x000fc40005000000 */
[----:B---3-5:R-:W-:-:S07]  /*a600*/  SHF.R.S32.HI R5, RZ, 0x1f, R2 ;  /* 0x0000001fff057819 */ /* 0x028fce0000011402 */
[----:B------:R-:W-:Y:S05]  /*a610*/  @P0 BRA `(.L_x_2524) ;  /* 0x000002f000000947 */ /* 0x000fea0003800000 */
[----:B------:R-:W-:Y:S01]  /*a620*/  IMAD R6, R3, c[0x0][0x4e8], RZ ;  /* 0x00013a0003067a24 */ /* 0x000fe200078e02ff */
[----:B------:R-:W-:-:S04]  /*a630*/  LEA R4, R193, R201, 0x7 ;  /* 0x000000c9c1047211 */ /* 0x000fc800078e38ff */
        /* <DEDUP_REMOVED lines=8> */
[----:B------:R-:W3:Y:S01]  /*a6c0*/  LDC.64 R18, c[0x0][R20+0x170] ;  /* 0x00005c0014127b82 */ /* 0x000ee20000000a00 */
[----:B------:R-:W-:-:S07]  /*a6d0*/  SEL R243, R243, RZ, P2 ;  /* 0x000000fff3f37207 */ /* 0x000fce0001000000 */
[----:B------:R-:W4:Y:S03]  /*a6e0*/  LDC.64 R12, c[0x0][R20+0x168] ;  /* 0x00005a00140c7b82 */ /* 0x000f260000000a00 */
[----:B------:R-:W-:-:S05]  /*a6f0*/  @P0 IMAD.HI.U32 R8, R4, c[0x0][0x4ec], RZ ;  /* 0x00013b0004080a27 */ /* 0x000fca00078e00ff */
[----:B------:R-:W5:Y:S01]  /*a700*/  LDC.64 R16, c[0x0][R20+0x178] ;  /* 0x00005e0014107b82 */ /* 0x000f620000000a00 */
[----:B------:R-:W-:-:S05]  /*a710*/  @P0 SHF.R.U32.HI R9, RZ, c[0x0][0x4f0], R8 ;  /* 0x00013c00ff090a19 */ /* 0x000fca0000011608 */
[----:B------:R-:W-:Y:S02]  /*a720*/  IMAD.MOV R8, RZ, RZ, -R9 ;  /* 0x000000ffff087224 */ /* 0x000fe400078e0a09 */
[----:B------:R-:W1:Y:S02]  /*a730*/  LDC.64 R14, c[0x0][R20+0x160] ;  /* 0x00005800140e7b82 */ /* 0x000e640000000a00 */
[----:B------:R-:W-:Y:S02]  /*a740*/  IMAD R8, R8, c[0x0][0x4e8], R4 ;  /* 0x00013a0008087a24 */ /* 0x000fe400078e0204 */
[-C--:B---3--:R-:W-:Y:S02]  /*a750*/  IMAD R6, R19, R238.reuse, RZ ;  /* 0x000000ee13067224 */ /* 0x088fe400078e02ff */
[----:B-1----:R-:W-:-:S04]  /*a760*/  IMAD.WIDE.U32 R10, R18, R238, RZ ;  /* 0x000000ee120a7225 */ /* 0x002fc800078e00ff */
[----:B------:R-:W-:Y:S02]  /*a770*/  IMAD R6, R18, R237, R6 ;  /* 0x000000ed12067224 */ /* 0x000fe400078e0206 */
[-C--:B----4-:R-:W-:Y:S02]  /*a780*/  IMAD R7, R13, R239.reuse, RZ ;  /* 0x000000ef0d077224 */ /* 0x090fe400078e02ff */
[----:B------:R-:W-:Y:S01]  /*a790*/  IMAD.WIDE.U32 R12, R12, R239, RZ ;  /* 0x000000ef0c0c7225 */ /* 0x000fe200078e00ff */
[----:B------:R-:W-:-:S03]  /*a7a0*/  IADD3 R6, R11, R6, RZ ;  /* 0x000000060b067210 */ /* 0x000fc60007ffe0ff */
[----:B------:R-:W-:Y:S01]  /*a7b0*/  IMAD.IADD R7, R13, 0x1, R7 ;  /* 0x000000010d077824 */ /* 0x000fe200078e0207 */
[----:B------:R-:W-:Y:S01]  /*a7c0*/  IADD3 R12, P1, P0, R10, R12, R2 ;  /* 0x0000000c0a0c7210 */ /* 0x000fe2000783e002 */
[-C--:B-----5:R-:W-:Y:S02]  /*a7d0*/  IMAD R10, R17, R243.reuse, RZ ;  /* 0x000000f3110a7224 */ /* 0x0a0fe400078e02ff */
[----:B------:R-:W-:Y:S01]  /*a7e0*/  IMAD.WIDE.U32 R16, R16, R243, RZ ;  /* 0x000000f310107225 */ /* 0x000fe200078e00ff */
[----:B------:R-:W-:Y:S02]  /*a7f0*/  IADD3.X R6, R6, R7, R5, P1, P0 ;  /* 0x0000000706067210 */ /* 0x000fe40000fe0405 */
[----:B------:R-:W-:Y:S02]  /*a800*/  SHF.R.S32.HI R7, RZ, 0x1f, R8 ;  /* 0x0000001fff077819 */ /* 0x000fe40000011408 */
[----:B------:R-:W-:Y:S01]  /*a810*/  IADD3 R12, P1, P0, R9, R12, R16 ;  /* 0x0000000c090c7210 */ /* 0x000fe2000783e010 */
[----:B------:R-:W-:Y:S01]  /*a820*/  IMAD R4, R15, R8, RZ ;  /* 0x000000080f047224 */ /* 0x000fe200078e02ff */
        /* <DEDUP_REMOVED lines=14> */
.L_x_2524:
[----:B------:R-:W-:Y:S05]  /*a910*/  BSYNC B0 ;  /* 0x0000000000007941 */ /* 0x000fea0003800000 */
.L_x_2523:
        /* <DEDUP_REMOVED lines=8> */
[----:B------:R-:W-:Y:S01]  /*a9a0*/  IMAD R237, R237, c[0x0][0x3f0], RZ ;  /* 0x0000fc00eded7a24 */ /* 0x000fe200078e02ff */
[----:B------:R-:W-:Y:S02]  /*a9b0*/  LEA R193, R193, R210, 0x7 ;  /* 0x000000d2c1c17211 */ /* 0x000fe400078e38ff */
[----:B------:R-:W-:Y:S01]  /*a9c0*/  IADD3 R7, R7, R5, RZ ;  /* 0x0000000507077210 */ /* 0x000fe20007ffe0ff */
[----:B------:R-:W-:Y:S01]  /*a9d0*/  IMAD R237, R238, c[0x0][0x3f4], R237 ;  /* 0x0000fd00eeed7a24 */ /* 0x000fe200078e02ed */
[----:B------:R-:W-:-:S03]  /*a9e0*/  MOV R5, R2 ;  /* 0x0000000200057202 */ /* 0x000fc60000000f00 */
[----:B------:R-:W-:-:S04]  /*a9f0*/  @P0 IMAD.HI.U32 R4, R2, c[0x0][0x4ec], RZ ;  /* 0x00013b0002040a27 */ /* 0x000fc800078e00ff */
[----:B------:R-:W-:Y:S01]  /*aa00*/  IMAD.WIDE.U32 R6, R239, c[0x0][0x3e8], R6 ;  /* 0x0000fa00ef067a25 */ /* 0x000fe200078e0006 */
[----:B------:R-:W-:-:S03]  /*aa10*/  @P0 SHF.R.U32.HI R5, RZ, c[0x0][0x4f0], R4 ;  /* 0x00013c00ff050a19 */ /* 0x000fc60000011604 */
[----:B------:R-:W-:Y:S01]  /*aa20*/  IMAD R7, R239, c[0x0][0x3ec], R7 ;  /* 0x0000fb00ef077a24 */ /* 0x000fe200078e0207 */
[----:B------:R-:W-:-:S03]  /*aa30*/  SHF.R.S32.HI R4, RZ, 0x1f, R5 ;  /* 0x0000001fff047819 */ /* 0x000fc60000011405 */
[----:B------:R-:W-:Y:S01]  /*aa40*/  IMAD.WIDE.U32 R238, R238, c[0x0][0x3f0], R6 ;  /* 0x0000fc00eeee7a25 */ /* 0x000fe200078e0006 */
[----:B------:R-:W-:-:S03]  /*aa50*/  IADD3 R6, -R5, RZ, RZ ;  /* 0x000000ff05067210 */ /* 0x000fc60007ffe1ff */
        /* <DEDUP_REMOVED lines=15> */
[----:B------:R1:W3:Y:S02]  /*ab50*/  SHFL.IDX PT, R9, R8, RZ, 0x181f ;  /* 0x00181fff08097589 */ /* 0x0002e400000e0000 */
.L_x_2576:
[----:B------:R-:W-:Y:S05]  /*ab60*/  BRA.DIV ~URZ, `(.L_x_2526) ;  /* 0x00001da27f007947 */ /* 0x000fea000b800000 */
[----:B------:R4:W1:Y:S02]  /*ab70*/  SHFL.IDX PT, R2, R4, RZ, 0x181f ;  /* 0x00181fff04027589 */ /* 0x00086400000e0000 */
.L_x_2577:
        /* <DEDUP_REMOVED lines=16> */
.L_x_2528:
[----:B------:R-:W-:Y:S05]  /*ac80*/  BSYNC B0 ;  /* 0x0000000000007941 */ /* 0x000fea0003800000 */
.L_x_2527:
[----:B------:R-:W-:Y:S05]  /*ac90*/  BRA.DIV ~URZ, `(.L_x_2529) ;  /* 0x00001ce27f007947 */ /* 0x000fea000b800000 */
[----:B---3--:R3:W2:Y:S04]  /*aca0*/  SHFL.IDX PT, R9, R8, 0x1, 0x181f ;  /* 0x00381f0008097f89 */ /* 0x0086a800000e0000 */
[----:B-1----:R3:W1:Y:S02]  /*acb0*/  SHFL.IDX PT, R2, R4, 0x1, 0x181f ;  /* 0x00381f0004027f89 */ /* 0x00266400000e0000 */
.L_x_2578:
        /* <DEDUP_REMOVED lines=16> */
.L_x_2531:
[----:B------:R-:W-:Y:S05]  /*adc0*/  BSYNC B0 ;  /* 0x0000000000007941 */ /* 0x000fea0003800000 */
.L_x_2530:
[----:B------:R-:W-:Y:S05]  /*add0*/  BRA.DIV ~URZ, `(.L_x_2532) ;  /* 0x00001c727f007947 */ /* 0x000fea000b800000 */
[----:B--2---:R2:W3:Y:S02]  /*ade0*/  SHFL.IDX PT, R9, R8, 0x2, 0x181f ;  /* 0x00581f0008097f89 */ /* 0x0044e400000e0000 */
.L_x_2579:
[----:B------:R-:W-:Y:S05]  /*adf0*/  BRA.DIV ~URZ, `(.L_x_2533) ;  /* 0x00001cc27f007947 */ /* 0x000fea000b800000 */
[----:B-1----:R1:W2:Y:S02]  /*ae00*/  SHFL.IDX PT, R2, R4, 0x2, 0x181f ;  /* 0x00581f0004027f89 */ /* 0x0022a400000e0000 */
.L_x_2580:
        /* <DEDUP_REMOVED lines=16> */
.L_x_2535:
[----:B------:R-:W-:Y:S05]  /*af10*/  BSYNC B0 ;  /* 0x0000000000007941 */ /* 0x000fea0003800000 */
.L_x_2534:
[----:B------:R-:W-:Y:S05]  /*af20*/  BRA.DIV ~URZ, `(.L_x_2536) ;  /* 0x00001c027f007947 */ /* 0x000fea000b800000 */
[----:B--23--:R-:W2:Y:S04]  /*af30*/  SHFL.IDX PT, R8, R8, 0x3, 0x181f ;  /* 0x00781f0008087f89 */ /* 0x00cea800000e0000 */
[----:B-1--4-:R-:W1:Y:S02]  /*af40*/  SHFL.IDX PT, R4, R4, 0x3, 0x181f ;  /* 0x00781f0004047f89 */ /* 0x012e6400000e0000 */
.L_x_2581:
        /* <DEDUP_REMOVED lines=15> */
.L_x_2516:
[----:B------:R-:W-:Y:S05]  /*b040*/  BSYNC B1 ;  /* 0x0000000000017941 */ /* 0x000fea0003800000 */
.L_x_2500:
[----:B------:R-:W-:-:S13]  /*b050*/  ISETP.NE.AND P0, PT, R211, RZ, PT ;  /* 0x000000ffd300720c */ /* 0x000fda0003f05270 */
[----:B------:R-:W-:Y:S01]  /*b060*/  @P0 WARPSYNC 0xffffffff ;  /* 0xffffffff00000948 */ /* 0x000fe20003800000 */
[----:B------:R-:W-:Y:S06]  /*b070*/  @P0 BAR.SYNC.DEFER_BLOCKING 0x5, 0x100 ;  /* 0x0144000000000b1d */ /* 0x000fec0000010000 */
[----:B------:R-:W4:Y:S04]  /*b080*/  @P0 LDS.128 R192, [0x18100] ;  /* 0x01810000ffc00984 */ /* 0x000f280000000c00 */
[----:B------:R-:W-:Y:S06]  /*b090*/  @P0 BAR.ARV 0x4, 0x100 ;  /* 0x0104000000000b1d */ /* 0x000fec0000002000 */
[----:B------:R-:W-:Y:S05]  /*b0a0*/  @P0 BRA `(.L_x_2537) ;  /* 0x00000a5000000947 */ /* 0x000fea0003800000 */
[----:B-1-3--:R-:W-:Y:S01]  /*b0b0*/  LOP3.LUT R3, R201, 0x1f, RZ, 0xc0, !PT ;  /* 0x0000001fc9037812 */ /* 0x00afe200078ec0ff */
[----:B--2---:R-:W-:-:S03]  /*b0c0*/  IMAD.MOV.U32 R8, RZ, RZ, RZ ;  /* 0x000000ffff087224 */ /* 0x004fc600078e00ff */
[----:B------:R-:W-:Y:S01]  /*b0d0*/  ISETP.NE.AND P5, PT, R3, 0x1f, PT ;  /* 0x0000001f0300780c */ /* 0x000fe20003fa5270 */
[----:B------:R-:W-:Y:S10]  /*b0e0*/  BRA.DIV ~URZ, `(.L_x_2538) ;  /* 0x00001b127f007947 */ /* 0x000ff4000b800000 */
[----:B------:R1:W2:Y:S02]  /*b0f0*/  SHFL.IDX PT, R4, R0, RZ, 0x1f ;  /* 0x00001fff00047589 */ /* 0x0002a400000e0000 */
.L_x_2582:
[----:B------:R-:W-:Y:S05]  /*b100*/  BRA.DIV ~URZ, `(.L_x_2539) ;  /* 0x00001b627f007947 */ /* 0x000fea000b800000 */
[----:B-1----:R-:W1:Y:S02]  /*b110*/  SHFL.IDX PT, R0, R0, 0x1, 0x1f ;  /* 0x00201f0000007f89 */ /* 0x002e6400000e0000 */
.L_x_2583:
[----:B----4-:R-:W-:Y:S02]  /*b120*/  IMAD.IADD R6, R195, 0x1, R3 ;  /* 0x00000001c3067824 */ /* 0x010fe400078e0203 */
        /* <DEDUP_REMOVED lines=17> */
.L_x_2584:
        /* <DEDUP_REMOVED lines=16> */
.L_x_2585:
[----:B----4-:R-:W-:Y:S01]  /*b340*/  IMAD R2, R2, c[0x0][0x538], RZ ;  /* 0x00014e0002027a24 */ /* 0x010fe200078e02ff */
[----:B------:R-:W-:Y:S04]  /*b350*/  BSSY B1, `(.L_x_2542) ;  /* 0x0000075000017945 */ /* 0x000fe80003800000 */
[----:B-1----:R-:W-:-:S04]  /*b360*/  IADD3 R192, R2, R0, RZ ;  /* 0x0000000002c07210 */ /* 0x002fc80007ffe0ff */
[----:B--2---:R-:W-:-:S13]  /*b370*/  ISETP.GT.AND P6, PT, R192, R4, PT ;  /* 0x00000004c000720c */ /* 0x004fda0003fc4270 */
[----:B------:R-:W-:Y:S05]  /*b380*/  @P6 BRA `(.L_x_2543) ;  /* 0x0000023000006947 */ /* 0x000fea0003800000 */
.L_x_2547:
[----:B------:R-:W-:-:S04]  /*b390*/  IADD3 R195, R195, 0x1f, RZ ;  /* 0x0000001fc3c37810 */ /* 0x000fc80007ffe0ff */
[----:B------:R-:W-:-:S13]  /*b3a0*/  ISETP.GE.AND P6, PT, R195, c[0x0][0x53c], PT ;  /* 0x00014f00c3007a0c */ /* 0x000fda0003fc6270 */
[----:B------:R-:W-:Y:S05]  /*b3b0*/  @P6 BRA `(.L_x_2544) ;  /* 0x000006a000006947 */ /* 0x000fea0003800000 */
[----:B------:R-:W-:Y:S01]  /*b3c0*/  IADD3 R5, R195, R3, RZ ;  /* 0x00000003c3057210 */ /* 0x000fe20007ffe0ff */
[----:B------:R-:W-:-:S03]  /*b3d0*/  CS2R R8, SRZ ;  /* 0x0000000000087805 */ /* 0x000fc6000001ff00 */
[----:B------:R-:W-:-:S13]  /*b3e0*/  ISETP.GE.OR P6, PT, R5, c[0x0][0x53c], !P5 ;  /* 0x00014f0005007a0c */ /* 0x000fda0006fc6670 */
[----:B------:R-:W-:Y:S02]  /*b3f0*/  @!P6 MOV R2, 0x4 ;  /* 0x000000040002e802 */ /* 0x000fe40000000f00 */
[----:B------:R-:W-:-:S03]  /*b400*/  @!P6 MOV R0, 0x4 ;  /* 0x000000040000e802 */ /* 0x000fc60000000f00 */
[----:B------:R-:W-:-:S04]  /*b410*/  @!P6 IMAD.WIDE R6, R5, R2, c[0x0][0x580] ;  /* 0x000160000506e625 */ /* 0x000fc800078e0202 */
[----:B---3--:R-:W-:Y:S01]  /*b420*/  @!P6 IMAD.WIDE R10, R5, R0, c[0x0][0x578] ;  /* 0x00015e00050ae625 */ /* 0x008fe200078e0200 */
[----:B------:R-:W2:Y:S04]  /*b430*/  @!P6 LDG.E R9, [R6.64] ;  /* 0x000000060609e981 */ /* 0x000ea8000c1e1900 */
[----:B------:R-:W2:Y:S02]  /*b440*/  @!P6 LDG.E R8, [R10.64] ;  /* 0x000000060a08e981 */ /* 0x000ea4000c1e1900 */
[----:B--2---:R-:W-:Y:S01]  /*b450*/  IMAD R0, R8, R9, RZ ;  /* 0x0000000908007224 */ /* 0x004fe200078e02ff */
[----:B------:R-:W-:Y:S05]  /*b460*/  BRA.DIV ~URZ, `(.L_x_2545) ;  /* 0x00001a727f007947 */ /* 0x000fea000b800000 */
[----:B------:R1:W2:Y:S02]  /*b470*/  SHFL.UP PT, R2, R0, 0x1, RZ ;  /* 0x0420000000027989 */ /* 0x0002a400000e00ff */
.L_x_2586:
        /* <DEDUP_REMOVED lines=16> */
.L_x_2587:
[----:B--2---:R-:W-:-:S05]  /*b580*/  IMAD R2, R2, c[0x0][0x538], RZ ;  /* 0x00014e0002027a24 */ /* 0x004fca00078e02ff */
[----:B------:R-:W-:-:S04]  /*b590*/  IADD3 R192, R2, R192, RZ ;  /* 0x000000c002c07210 */ /* 0x000fc80007ffe0ff */
[----:B------:R-:W-:-:S13]  /*b5a0*/  ISETP.GT.AND P6, PT, R192, R4, PT ;  /* 0x00000004c000720c */ /* 0x000fda0003fc4270 */
[----:B-1----:R-:W-:Y:S05]  /*b5b0*/  @!P6 BRA `(.L_x_2547) ;  /* 0xfffffdd00000e947 */ /* 0x002fea000383ffff */
.L_x_2543:
[----:B------:R-:W-:-:S05]  /*b5c0*/  IADD3 R192, -R2, R192, RZ ;  /* 0x000000c002c07210 */ /* 0x000fca0007ffe1ff */
[----:B------:R-:W-:-:S05]  /*b5d0*/  IMAD R0, R11, c[0x0][0x538], R192 ;  /* 0x00014e000b007a24 */ /* 0x000fca00078e02c0 */
[----:B------:R-:W-:Y:S01]  /*b5e0*/  ISETP.GT.AND P0, PT, R0, R4, PT ;  /* 0x000000040000720c */ /* 0x000fe20003f04270 */
[----:B------:R-:W-:-:S12]  /*b5f0*/  BRA.DIV ~URZ, `(.L_x_2548) ;  /* 0x00001b027f007947 */ /* 0x000fd8000b800000 */
[----:B------:R-:W-:-:S04]  /*b600*/  VOTE.ANY R10, PT, !P0 ;  /* 0x00000000000a7806 */ /* 0x000fc800040e0100 */
.L_x_2588:
[----:B------:R1:W2:Y:S01]  /*b610*/  POPC R0, R10 ;  /* 0x0000000a00007309 */ /* 0x0002a20000000000 */
[----:B------:R-:W-:Y:S05]  /*b620*/  BRA.DIV ~URZ, `(.L_x_2549) ;  /* 0x00001b127f007947 */ /* 0x000fea000b800000 */
[----:B--2---:R2:W4:Y:S04]  /*b630*/  SHFL.IDX PT, R9, R9, R0, 0x1f ;  /* 0x00001f0009097589 */ /* 0x00452800000e0000 */
[----:B------:R2:W1:Y:S02]  /*b640*/  SHFL.IDX PT, R8, R8, R0, 0x1f ;  /* 0x00001f0008087589 */ /* 0x00046400000e0000 */
.L_x_2589:
[----:B------:R-:W-:Y:S01]  /*b650*/  ISETP.NE.AND P0, PT, R10, RZ, PT ;  /* 0x000000ff0a00720c */ /* 0x000fe20003f05270 */
[----:B------:R-:W-:-:S12]  /*b660*/  BSSY B0, `(.L_x_2550) ;  /* 0x0000005000007945 */ /* 0x000fd80003800000 */
[----:B------:R-:W-:Y:S05]  /*b670*/  @!P0 BRA `(.L_x_2551) ;  /* 0x0000003000008947 */ /* 0x000fea0003800000 */
[----:B------:R-:W-:Y:S01]  /*b680*/  IADD3 R6, R0, -0x1, RZ ;  /* 0xffffffff00067810 */ /* 0x000fe20007ffe0ff */
[----:B------:R-:W-:Y:S05]  /*b690*/  BRA.DIV ~URZ, `(.L_x_2552) ;  /* 0x00001b727f007947 */ /* 0x000fea000b800000 */
[----:B------:R2:W3:Y:S02]  /*b6a0*/  SHFL.IDX PT, R12, R11, R6, 0x1f ;  /* 0x00001f060b0c7589 */ /* 0x0004e400000e0000 */
.L_x_2551:
[----:B------:R-:W-:Y:S05]  /*b6b0*/  BSYNC B0 ;  /* 0x0000000000007941 */ /* 0x000fea0003800000 */
.L_x_2550:
[-C--:B----4-:R-:W-:Y:S01]  /*b6c0*/  IABS R2, R9.reuse ;  /* 0x0000000900027213 */ /* 0x090fe20000000000 */
[----:B---3--:R-:W-:Y:S01]  /*b6d0*/  IMAD R192, R12, c[0x0][0x538], R192 ;  /* 0x00014e000cc07a24 */ /* 0x008fe200078e02c0 */
[----:B-1----:R-:W-:Y:S02]  /*b6e0*/  IABS R10, R8 ;  /* 0x00000008000a7213 */ /* 0x002fe40000000000 */
[----:B------:R-:W1:Y:S01]  /*b6f0*/  I2F.RP R5, R2 ;  /* 0x0000000200057306 */ /* 0x000e620000209400 */
[----:B------:R-:W-:Y:S01]  /*b700*/  IMAD.IADD R193, R4, 0x1, -R192 ;  /* 0x0000000104c17824 */ /* 0x000fe200078e0ac0 */
[----:B--2---:R-:W-:Y:S01]  /*b710*/  IABS R6, R9 ;  /* 0x0000000900067213 */ /* 0x004fe20000000000 */
[----:B------:R-:W-:Y:S01]  /*b720*/  IMAD.MOV.U32 R4, RZ, RZ, RZ ;  /* 0x000000ffff047224 */ /* 0x000fe200078e00ff */
[----:B------:R-:W-:Y:S02]  /*b730*/  IADD3 R195, R0, R195, RZ ;  /* 0x000000c300c37210 */ /* 0x000fe40007ffe0ff */
[----:B------:R-:W-:Y:S01]  /*b740*/  IABS R7, R193 ;  /* 0x000000c100077213 */ /* 0x000fe20000000000 */
[----:B------:R-:W-:Y:S01]  /*b750*/  IMAD.MOV R6, RZ, RZ, -R6 ;  /* 0x000000ffff067224 */ /* 0x000fe200078e0a06 */
[----:B------:R-:W2:Y:S08]  /*b760*/  I2F.RP R12, R10 ;  /* 0x0000000a000c7306 */ /* 0x000eb00000209400 */
[----:B-1----:R-:W1:Y:S08]  /*b770*/  MUFU.RCP R5, R5 ;  /* 0x0000000500057308 */ /* 0x002e700000001000 */
[----:B--2---:R-:W2:Y:S01]  /*b780*/  MUFU.RCP R12, R12 ;  /* 0x0000000c000c7308 */ /* 0x004ea20000001000 */
[----:B-1----:R-:W-:-:S07]  /*b790*/  IADD3 R5, R5, 0xffffffe, RZ ;  /* 0x0ffffffe05057810 */ /* 0x002fce0007ffe0ff */
[----:B------:R-:W1:Y:S01]  /*b7a0*/  F2I.FTZ.U32.TRUNC.NTZ R5, R5 ;  /* 0x0000000500057305 */ /* 0x000e62000021f000 */
[----:B--2---:R-:W-:-:S07]  /*b7b0*/  IADD3 R12, R12, 0xffffffe, RZ ;  /* 0x0ffffffe0c0c7810 */ /* 0x004fce0007ffe0ff */
[----:B------:R2:W3:Y:S01]  /*b7c0*/  F2I.FTZ.U32.TRUNC.NTZ R13, R12 ;  /* 0x0000000c000d7305 */ /* 0x0004e2000021f000 */
[----:B-1----:R-:W-:-:S04]  /*b7d0*/  IMAD.MOV R11, RZ, RZ, -R5 ;  /* 0x000000ffff0b7224 */ /* 0x002fc800078e0a05 */
[----:B------:R-:W-:-:S04]  /*b7e0*/  IMAD R11, R11, R2, RZ ;  /* 0x000000020b0b7224 */ /* 0x000fc800078e02ff */
[----:B------:R-:W-:-:S04]  /*b7f0*/  IMAD.HI.U32 R11, R5, R11, R4 ;  /* 0x0000000b050b7227 */ /* 0x000fc800078e0004 */
[----:B--2---:R-:W-:Y:S02]  /*b800*/  IMAD.MOV.U32 R12, RZ, RZ, RZ ;  /* 0x000000ffff0c7224 */ /* 0x004fe400078e00ff */
[----:B------:R-:W-:-:S04]  /*b810*/  IMAD.HI.U32 R5, R11, R7, RZ ;  /* 0x000000070b057227 */ /* 0x000fc800078e00ff */
[----:B------:R-:W-:-:S05]  /*b820*/  IMAD R6, R5, R6, R7 ;  /* 0x0000000605067224 */ /* 0x000fca00078e0207 */
[----:B------:R-:W-:-:S13]  /*b830*/  ISETP.GT.U32.AND P1, PT, R2, R6, PT ;  /* 0x000000060200720c */ /* 0x000fda0003f24070 */
[----:B------:R-:W-:Y:S01]  /*b840*/  @!P1 IMAD.IADD R6, R6, 0x1, -R2 ;  /* 0x0000000106069824 */ /* 0x000fe200078e0a02 */
[----:B------:R-:W-:Y:S02]  /*b850*/  @!P1 IADD3 R5, R5, 0x1, RZ ;  /* 0x0000000105059810 */ /* 0x000fe40007ffe0ff */
[----:B------:R-:W-:Y:S02]  /*b860*/  ISETP.NE.AND P1, PT, R9, RZ, PT ;  /* 0x000000ff0900720c */ /* 0x000fe40003f25270 */
[----:B------:R-:W-:Y:S02]  /*b870*/  ISETP.GE.U32.AND P2, PT, R6, R2, PT ;  /* 0x000000020600720c */ /* 0x000fe40003f46070 */
[----:B------:R-:W-:Y:S02]  /*b880*/  LOP3.LUT R2, R193, R9, RZ, 0x3c, !PT ;  /* 0x00000009c1027212 */ /* 0x000fe400078e3cff */
[----:B---3--:R-:W-:Y:S02]  /*b890*/  IADD3 R6, RZ, -R13, RZ ;  /* 0x8000000dff067210 */ /* 0x008fe40007ffe0ff */
[----:B------:R-:W-:-:S02]  /*b8a0*/  ISETP.GE.AND P0, PT, R2, RZ, PT ;  /* 0x000000ff0200720c */ /* 0x000fc40003f06270 */
[----:B------:R-:W-:Y:S01]  /*b8b0*/  IABS R2, R8 ;  /* 0x0000000800027213 */ /* 0x000fe20000000000 */
[----:B------:R-:W-:-:S04]  /*b8c0*/  IMAD R6, R6, R10, RZ ;  /* 0x0000000a06067224 */ /* 0x000fc800078e02ff */
[----:B------:R-:W-:Y:S01]  /*b8d0*/  @P2 IADD3 R5, R5, 0x1, RZ ;  /* 0x0000000105052810 */ /* 0x000fe20007ffe0ff */
[----:B------:R-:W-:-:S04]  /*b8e0*/  IMAD.HI.U32 R6, R13, R6, R12 ;  /* 0x000000060d067227 */ /* 0x000fc800078e000c */
[----:B------:R-:W-:Y:S02]  /*b8f0*/  IMAD.MOV R2, RZ, RZ, -R2 ;  /* 0x000000ffff027224 */ /* 0x000fe400078e0a02 */
        /* <DEDUP_REMOVED lines=22> */
.L_x_2544:
[----:B------:R-:W-:Y:S01]  /*ba60*/  IMAD.MOV.U32 R192, RZ, RZ, R4 ;  /* 0x000000ffffc07224 */ /* 0x000fe200078e0004 */
[----:B------:R-:W-:Y:S01]  /*ba70*/  MOV R194, RZ ;  /* 0x000000ff00c27202 */ /* 0x000fe20000000f00 */
[----:B------:R-:W-:Y:S01]  /*ba80*/  IMAD.MOV.U32 R193, RZ, RZ, RZ ;  /* 0x000000ffffc17224 */ /* 0x000fe200078e00ff */
[----:B------:R-:W-:Y:S02]  /*ba90*/  MOV R195, c[0x0][0x53c] ;  /* 0x00014f0000c37a02 */ /* 0x000fe40000000f00 */
.L_x_2553:
[----:B------:R-:W-:Y:S05]  /*baa0*/  BSYNC B1 ;  /* 0x0000000000017941 */ /* 0x000fea0003800000 */
.L_x_2542:
[----:B------:R-:W-:Y:S01]  /*bab0*/  WARPSYNC 0xffffffff ;  /* 0xffffffff00007948 */ /* 0x000fe20003800000 */
[----:B------:R-:W-:Y:S01]  /*bac0*/  BAR.SYNC.DEFER_BLOCKING 0x4, 0x100 ;  /* 0x0104000000007b1d */ /* 0x000fe20000010000 */
[----:B------:R-:W-:-:S13]  /*bad0*/  ISETP.NE.AND P0, PT, R3, RZ, PT ;  /* 0x000000ff0300720c */ /* 0x000fda0003f05270 */
[----:B------:R1:W-:Y:S04]  /*bae0*/  @!P0 STS.128 [0x18100], R192 ;  /* 0x018100c0ff008388 */ /* 0x0003e80000000c00 */
[----:B------:R-:W-:Y:S06]  /*baf0*/  BAR.ARV 0x5, 0x100 ;  /* 0x0144000000007b1d */ /* 0x000fec0000002000 */
.L_x_2537:
[----:B----4-:R-:W-:-:S13]  /*bb00*/  ISETP.GE.AND P0, PT, R195, c[0x0][0x53c], PT ;  /* 0x00014f00c3007a0c */ /* 0x010fda0003f06270 */
[----:B-123--:R-:W-:Y:S01]  /*bb10*/  @P0 CALL.REL.NOINC `(.L_x_2554) ;  /* 0x0000001000000944 */ /* 0x00efe20003c00000 */
[----:B------:R-:W-:Y:S05]  /*bb20*/  BRA `(.L_x_2555) ;  /* 0xffff58d000007947 */ /* 0x000fea000383ffff */
.L_x_2554:
[----:B------:R-:W-:Y:S05]  /*bb30*/  EXIT ;  /* 0x000000000000794d */ /* 0x000fea0003800000 */
.L_x_2466:
[----:B------:R-:W-:Y:S01]  /*bb40*/  IMAD.MOV.U32 R11, RZ, RZ, R9 ;  /* 0x000000ffff0b7224 */ /* 0x000fe200078e0009 */
[----:B------:R-:W-:Y:S02]  /*bb50*/  MOV R5, 0x1 ;  /* 0x0000000100057802 */ /* 0x000fe40000000f00 */
[----:B------:R-:W-:Y:S02]  /*bb60*/  MOV R2, 0xbb80 ;  /* 0x0000bb8000027802 */ /* 0x000fe40000000f00 */
[----:B------:R-:W-:Y:S05]  /*bb70*/  CALL.REL.NOINC `($__internal_54_$__cuda_sm70_shflsync_up_p) ;  /* 0x0000179000007944 */ /* 0x000fea0003c00000 */
[----:B--2---:R-:W-:Y:S01]  /*bb80*/  MOV R2, R5 ;  /* 0x0000000500027202 */ /* 0x004fe20000000f00 */
[----:B-1----:R-:W-:Y:S05]  /*bb90*/  BRA `(.L_x_2556) ;  /* 0xffff48d000007947 */ /* 0x002fea000383ffff */
.L_x_2467:
[----:B------:R-:W-:Y:S01]  /*bba0*/  IMAD.MOV.U32 R11, RZ, RZ, R9 ;  /* 0x000000ffff0b7224 */ /* 0x000fe200078e0009 */
[----:B------:R-:W-:Y:S02]  /*bbb0*/  MOV R5, 0x2 ;  /* 0x0000000200057802 */ /* 0x000fe40000000f00 */
[----:B------:R-:W-:Y:S02]  /*bbc0*/  MOV R2, 0xbbe0 ;  /* 0x0000bbe000027802 */ /* 0x000fe40000000f00 */
[----:B------:R-:W-:Y:S05]  /*bbd0*/  CALL.REL.NOINC `($__internal_54_$__cuda_sm70_shflsync_up_p) ;  /* 0x0000173000007944 */ /* 0x000fea0003c00000 */
[----:B--2---:R-:W-:Y:S02]  /*bbe0*/  SEL R5, R5, RZ, P4 ;  /* 0x000000ff05057207 */ /* 0x004fe40002000000 */
[----:B------:R-:W-:-:S03]  /*bbf0*/  MOV R2, 0xbc40 ;  /* 0x0000bc4000027802 */ /* 0x000fc60000000f00 */
[----:B------:R-:W-:Y:S01]  /*bc00*/  IMAD.IADD R9, R9, 0x1, R5 ;  /* 0x0000000109097824 */ /* 0x000fe200078e0205 */
[----:B------:R-:W-:-:S03]  /*bc10*/  MOV R5, 0x4 ;  /* 0x0000000400057802 */ /* 0x000fc60000000f00 */
[----:B-1----:R-:W-:Y:S02]  /*bc20*/  IMAD.MOV.U32 R11, RZ, RZ, R9 ;  /* 0x000000ffff0b7224 */ /* 0x002fe400078e0009 */
        /* <DEDUP_REMOVED lines=13> */
[----:B--2---:R-:W-:Y:S01]  /*bd00*/  SEL R5, R5, RZ, P1 ;  /* 0x000000ff05057207 */ /* 0x004fe20000800000 */
[----:B------:R-:W-:Y:S01]  /*bd10*/  IMAD.MOV.U32 R6, RZ, RZ, 0x1f ;  /* 0x0000001fff067424 */ /* 0x000fe200078e00ff */
[----:B------:R-:W-:-:S03]  /*bd20*/  MOV R2, 0xbd70 ;  /* 0x0000bd7000027802 */ /* 0x000fc60000000f00 */
[----:B------:R-:W-:Y:S01]  /*bd30*/  IMAD.IADD R9, R9, 0x1, R5 ;  /* 0x0000000109097824 */ /* 0x000fe200078e0205 */
[----:B------:R-:W-:-:S03]  /*bd40*/  MOV R5, 0x1f ;  /* 0x0000001f00057802 */ /* 0x000fc60000000f00 */
[----:B------:R-:W-:Y:S02]  /*bd50*/  IMAD.MOV.U32 R7, RZ, RZ, R9 ;  /* 0x000000ffff077224 */ /* 0x000fe400078e0009 */
[----:B-1----:R-:W-:Y:S05]  /*bd60*/  CALL.REL.NOINC `($__internal_53_$__cuda_sm70_shflsync_idx_p) ;  /* 0x0000155000007944 */ /* 0x002fea0003c00000 */
[----:B------:R-:W-:Y:S05]  /*bd70*/  BRA `(.L_x_2557) ;  /* 0xffff47f000007947 */ /* 0x000fea000383ffff */
.L_x_2469:
[----:B------:R-:W-:Y:S02]  /*bd80*/  SEL R2, RZ, 0x1, P0 ;  /* 0x00000001ff027807 */ /* 0x000fe40000000000 */
[----:B------:R-:W-:Y:S02]  /*bd90*/  MOV R0, 0xbdb0 ;  /* 0x0000bdb000007802 */ /* 0x000fe40000000f00 */
[----:B------:R-:W-:Y:S05]  /*bda0*/  CALL.REL.NOINC `($__internal_55_$__cuda_sm70_votesync_ballot) ;  /* 0x000015b000007944 */ /* 0x000fea0003c00000 */
[----:B------:R-:W-:Y:S05]  /*bdb0*/  BRA `(.L_x_2558) ;  /* 0xffff484000007947 */ /* 0x000fea000383ffff */
.L_x_2470:
[----:B------:R-:W-:Y:S01]  /*bdc0*/  IMAD.MOV.U32 R7, RZ, RZ, R8 ;  /* 0x000000ffff077224 */ /* 0x000fe200078e0008 */
[----:B--2---:R-:W-:Y:S01]  /*bdd0*/  MOV R6, R0 ;  /* 0x0000000000067202 */ /* 0x004fe20000000f00 */
[----:B------:R-:W-:Y:S01]  /*bde0*/  IMAD.MOV.U32 R5, RZ, RZ, 0x1f ;  /* 0x0000001fff057424 */ /* 0x000fe200078e00ff */
[----:B------:R-:W-:Y:S02]  /*bdf0*/  MOV R2, 0xbe10 ;  /* 0x0000be1000027802 */ /* 0x000fe40000000f00 */
[----:B-1----:R-:W-:Y:S05]  /*be00*/  CALL.REL.NOINC `($__internal_53_$__cuda_sm70_shflsync_idx_p) ;  /* 0x000014b000007944 */ /* 0x002fea0003c00000 */
[----:B------:R-:W-:Y:S01]  /*be10*/  IMAD.MOV.U32 R8, RZ, RZ, R5 ;  /* 0x000000ffff087224 */ /* 0x000fe200078e0005 */
[----:B------:R-:W-:Y:S01]  /*be20*/  MOV R7, R4 ;  /* 0x0000000400077202 */ /* 0x000fe20000000f00 */
[----:B------:R-:W-:Y:S01]  /*be30*/  IMAD.MOV.U32 R11, RZ, RZ, RZ ;  /* 0x000000ffff0b7224 */ /* 0x000fe200078e00ff */
[----:B------:R-:W-:Y:S01]  /*be40*/  MOV R6, R0 ;  /* 0x0000000000067202 */ /* 0x000fe20000000f00 */
[----:B------:R-:W-:Y:S01]  /*be50*/  IMAD.MOV.U32 R5, RZ, RZ, 0x1f ;  /* 0x0000001fff057424 */ /* 0x000fe200078e00ff */
[----:B------:R-:W-:-:S02]  /*be60*/  MOV R2, 0xbe80 ;  /* 0x0000be8000027802 */ /* 0x000fc40000000f00 */
[----:B------:R-:W-:Y:S05]  /*be70*/  CALL.REL.NOINC `($__internal_53_$__cuda_sm70_shflsync_idx_p) ;  /* 0x0000144000007944 */ /* 0x000fea0003c00000 */
[----:B------:R-:W-:Y:S01]  /*be80*/  MOV R4, R5 ;  /* 0x0000000500047202 */ /* 0x000fe20000000f00 */
[----:B------:R-:W-:Y:S05]  /*be90*/  BRA `(.L_x_2559) ;  /* 0xffff47b000007947 */ /* 0x000fea000383ffff */
.L_x_2473:
[----:B------:R-:W-:Y:S01]  /*bea0*/  IMAD.MOV.U32 R7, RZ, RZ, R9 ;  /* 0x000000ffff077224 */ /* 0x000fe200078e0009 */
[----:B------:R-:W-:-:S02]  /*beb0*/  MOV R5, 0x1f ;  /* 0x0000001f00057802 */ /* 0x000fc40000000f00 */
[----:B------:R-:W-:Y:S02]  /*bec0*/  MOV R2, 0xbee0 ;  /* 0x0000bee000027802 */ /* 0x000fe40000000f00 */
[----:B-1234-:R-:W-:Y:S05]  /*bed0*/  CALL.REL.NOINC `($__internal_53_$__cuda_sm70_shflsync_idx_p) ;  /* 0x000013e000007944 */ /* 0x01efea0003c00000 */
[----:B------:R-:W-:Y:S01]  /*bee0*/  MOV R11, R5 ;  /* 0x00000005000b7202 */ /* 0x000fe20000000f00 */
[----:B------:R-:W-:Y:S05]  /*bef0*/  BRA `(.L_x_2472) ;  /* 0xffff47b000007947 */ /* 0x000fea000383ffff */
.L_x_2481:
[----:B------:R-:W-:Y:S01]  /*bf00*/  IMAD.MOV.U32 R7, RZ, RZ, R12 ;  /* 0x000000ffff077224 */ /* 0x000fe200078e000c */
[----:B------:R-:W-:Y:S01]  /*bf10*/  MOV R6, RZ ;  /* 0x000000ff00067202 */ /* 0x000fe20000000f00 */
[----:B------:R-:W-:Y:S01]  /*bf20*/  IMAD.MOV.U32 R5, RZ, RZ, 0x181f ;  /* 0x0000181fff057424 */ /* 0x000fe200078e00ff */
[----:B------:R-:W-:Y:S02]  /*bf30*/  MOV R2, 0xbf50 ;  /* 0x0000bf5000027802 */ /* 0x000fe40000000f00 */
[----:B------:R-:W-:Y:S05]  /*bf40*/  CALL.REL.NOINC `($__internal_53_$__cuda_sm70_shflsync_idx_p) ;  /* 0x0000137000007944 */ /* 0x000fea0003c00000 */
[----:B------:R-:W-:Y:S01]  /*bf50*/  MOV R14, R5 ;  /* 0x00000005000e7202 */ /* 0x000fe20000000f00 */
[----:B------:R-:W-:Y:S05]  /*bf60*/  BRA `(.L_x_2560) ;  /* 0xffff634000007947 */ /* 0x000fea000383ffff */
.L_x_2482:
[----:B------:R-:W-:Y:S01]  /*bf70*/  IMAD.MOV.U32 R7, RZ, RZ, R13 ;  /* 0x000000ffff077224 */ /* 0x000fe200078e000d */
[----:B------:R-:W-:Y:S01]  /*bf80*/  MOV R6, RZ ;  /* 0x000000ff00067202 */ /* 0x000fe20000000f00 */
[----:B------:R-:W-:Y:S01]  /*bf90*/  IMAD.MOV.U32 R5, RZ, RZ, 0x181f ;  /* 0x0000181fff057424 */ /* 0x000fe200078e00ff */
[----:B------:R-:W-:Y:S02]  /*bfa0*/  MOV R2, 0xbfc0 ;  /* 0x0000bfc000027802 */ /* 0x000fe40000000f00 */
[----:B-12---:R-:W-:Y:S05]  /*bfb0*/  CALL.REL.NOINC `($__internal_53_$__cuda_sm70_shflsync_idx_p) ;  /* 0x0000130000007944 */ /* 0x006fea0003c00000 */
[----:B------:R-:W-:Y:S01]  /*bfc0*/  MOV R2, R5 ;  /* 0x0000000500027202 */ /* 0x000fe20000000f00 */
[----:B------:R-:W-:Y:S05]  /*bfd0*/  BRA `(.L_x_2561) ;  /* 0xffff62f000007947 */ /* 0x000fea000383ffff */
.L_x_2485:
[----:B--2---:R-:W-:Y:S01]  /*bfe0*/  IMAD.MOV.U32 R7, RZ, RZ, R12 ;  /* 0x000000ffff077224 */ /* 0x004fe200078e000c */
[----:B------:R-:W-:Y:S01]  /*bff0*/  MOV R6, 0x1 ;  /* 0x0000000100067802 */ /* 0x000fe20000000f00 */
[----:B------:R-:W-:Y:S01]  /*c000*/  IMAD.MOV.U32 R5, RZ, RZ, 0x181f ;  /* 0x0000181fff057424 */ /* 0x000fe200078e00ff */
[----:B----4-:R-:W-:-:S02]  /*c010*/  MOV R2, 0xc030 ;  /* 0x0000c03000027802 */ /* 0x010fc40000000f00 */
[----:B-1-3--:R-:W-:Y:S05]  /*c020*/  CALL.REL.NOINC `($__internal_53_$__cuda_sm70_shflsync_idx_p) ;  /* 0x0000129000007944 */ /* 0x00afea0003c00000 */
[----:B------:R-:W-:Y:S01]  /*c030*/  IMAD.MOV.U32 R14, RZ, RZ, R5 ;  /* 0x000000ffff0e7224 */ /* 0x000fe200078e0005 */
[----:B------:R-:W-:Y:S01]  /*c040*/  MOV R6, 0x1 ;  /* 0x0000000100067802 */ /* 0x000fe20000000f00 */
[----:B------:R-:W-:Y:S01]  /*c050*/  IMAD.MOV.U32 R7, RZ, RZ, R13 ;  /* 0x000000ffff077224 */ /* 0x000fe200078e000d */
[----:B------:R-:W-:-:S02]  /*c060*/  MOV R5, 0x181f ;  /* 0x0000181f00057802 */ /* 0x000fc40000000f00 */
[----:B------:R-:W-:Y:S02]  /*c070*/  MOV R2, 0xc090 ;  /* 0x0000c09000027802 */ /* 0x000fe40000000f00 */
[----:B------:R-:W-:Y:S05]  /*c080*/  CALL.REL.NOINC `($__internal_53_$__cuda_sm70_shflsync_idx_p) ;  /* 0x0000123000007944 */ /* 0x000fea0003c00000 */
[----:B------:R-:W-:Y:S05]  /*c090*/  BRA `(.L_x_2562) ;  /* 0xffff637000007947 */ /* 0x000fea000383ffff */
.L_x_2488:
[----:B-1----:R-:W-:Y:S01]  /*c0a0*/  IMAD.MOV.U32 R7, RZ, RZ, R12 ;  /* 0x000000ffff077224 */ /* 0x002fe200078e000c */
[----:B------:R-:W-:Y:S01]  /*c0b0*/  MOV R6, 0x2 ;  /* 0x0000000200067802 */ /* 0x000fe20000000f00 */
[----:B---3--:R-:W-:Y:S01]  /*c0c0*/  IMAD.MOV.U32 R5, RZ, RZ, 0x181f ;  /* 0x0000181fff057424 */ /* 0x008fe200078e00ff */
[----:B------:R-:W-:Y:S02]  /*c0d0*/  MOV R2, 0xc0f0 ;  /* 0x0000c0f000027802 */ /* 0x000fe40000000f00 */
[----:B--2---:R-:W-:Y:S05]  /*c0e0*/  CALL.REL.NOINC `($__internal_53_$__cuda_sm70_shflsync_idx_p) ;  /* 0x000011d000007944 */ /* 0x004fea0003c00000 */
[----:B------:R-:W-:Y:S01]  /*c0f0*/  MOV R14, R5 ;  /* 0x00000005000e7202 */ /* 0x000fe20000000f00 */
[----:B------:R-:W-:Y:S05]  /*c100*/  BRA `(.L_x_2563) ;  /* 0xffff643000007947 */ /* 0x000fea000383ffff */
.L_x_2489:
[----:B------:R-:W-:Y:S01]  /*c110*/  IMAD.MOV.U32 R7, RZ, RZ, R13 ;  /* 0x000000ffff077224 */ /* 0x000fe200078e000d */
[----:B------:R-:W-:Y:S01]  /*c120*/  MOV R6, 0x2 ;  /* 0x0000000200067802 */ /* 0x000fe20000000f00 */
[----:B---3--:R-:W-:Y:S01]  /*c130*/  IMAD.MOV.U32 R5, RZ, RZ, 0x181f ;  /* 0x0000181fff057424 */ /* 0x008fe200078e00ff */
[----:B------:R-:W-:Y:S02]  /*c140*/  MOV R2, 0xc160 ;  /* 0x0000c16000027802 */ /* 0x000fe40000000f00 */
[----:B-12-4-:R-:W-:Y:S05]  /*c150*/  CALL.REL.NOINC `($__internal_53_$__cuda_sm70_shflsync_idx_p) ;  /* 0x0000116000007944 */ /* 0x016fea0003c00000 */
[----:B------:R-:W-:Y:S05]  /*c160*/  BRA `(.L_x_2564) ;  /* 0xffff63f000007947 */ /* 0x000fea000383ffff */
.L_x_2492:
[----:B-1----:R-:W-:Y:S01]  /*c170*/  IMAD.MOV.U32 R7, RZ, RZ, R12 ;  /* 0x000000ffff077224 */ /* 0x002fe200078e000c */
[----:B------:R-:W-:Y:S01]  /*c180*/  MOV R6, 0x3 ;  /* 0x0000000300067802 */ /* 0x000fe20000000f00 */
[----:B------:R-:W-:Y:S01]  /*c190*/  IMAD.MOV.U32 R5, RZ, RZ, 0x181f ;  /* 0x0000181fff057424 */ /* 0x000fe200078e00ff */
[----:B------:R-:W-:-:S02]  /*c1a0*/  MOV R2, 0xc1c0 ;  /* 0x0000c1c000027802 */ /* 0x000fc40000000f00 */
[----:B--234-:R-:W-:Y:S05]  /*c1b0*/  CALL.REL.NOINC `($__internal_53_$__cuda_sm70_shflsync_idx_p) ;  /* 0x0000110000007944 */ /* 0x01cfea0003c00000 */
[----:B------:R-:W-:Y:S01]  /*c1c0*/  IMAD.MOV.U32 R12, RZ, RZ, R5 ;  /* 0x000000ffff0c7224 */ /* 0x000fe200078e0005 */
[----:B------:R-:W-:Y:S01]  /*c1d0*/  MOV R6, 0x3 ;  /* 0x0000000300067802 */ /* 0x000fe20000000f00 */
[----:B------:R-:W-:Y:S01]  /*c1e0*/  IMAD.MOV.U32 R7, RZ, RZ, R13 ;  /* 0x000000ffff077224 */ /* 0x000fe200078e000d */
[----:B------:R-:W-:-:S02]  /*c1f0*/  MOV R5, 0x181f ;  /* 0x0000181f00057802 */ /* 0x000fc40000000f00 */
[----:B------:R-:W-:Y:S02]  /*c200*/  MOV R2, 0xc220 ;  /* 0x0000c22000027802 */ /* 0x000fe40000000f00 */
[----:B------:R-:W-:Y:S05]  /*c210*/  CALL.REL.NOINC `($__internal_53_$__cuda_sm70_shflsync_idx_p) ;  /* 0x000010a000007944 */ /* 0x000fea0003c00000 */
[----:B------:R-:W-:Y:S01]  /*c220*/  MOV R13, R5 ;  /* 0x00000005000d7202 */ /* 0x000fe20000000f00 */
[----:B------:R-:W-:Y:S05]  /*c230*/  BRA `(.L_x_2565) ;  /* 0xffff646000007947 */ /* 0x000fea000383ffff */
.L_x_2497:
[----:B------:R-:W-:Y:S01]  /*c240*/  IMAD.MOV.U32 R7, RZ, RZ, R246 ;  /* 0x000000ffff077224 */ /* 0x000fe200078e00f6 */
[----:B------:R-:W-:Y:S01]  /*c250*/  MOV R4, 0x1f ;  /* 0x0000001f00047802 */ /* 0x000fe20000000f00 */
[----:B------:R-:W-:Y:S01]  /*c260*/  IMAD.MOV.U32 R6, RZ, RZ, 0x2 ;  /* 0x00000002ff067424 */ /* 0x000fe200078e00ff */
[----:B------:R-:W-:Y:S02]  /*c270*/  MOV R2, 0xffffffff ;  /* 0xffffffff00027802 */ /* 0x000fe40000000f00 */
[----:B------:R-:W-:Y:S02]  /*c280*/  MOV R5, 0xc2a0 ;  /* 0x0000c2a000057802 */ /* 0x000fe40000000f00 */
[----:B------:R-:W-:Y:S05]  /*c290*/  CALL.REL.NOINC `($__internal_52_$__cuda_sm70_shflsync_bfly_p) ;  /* 0x00000fd000007944 */ /* 0x000fea0003c00000 */
[----:B--2---:R-:W-:Y:S01]  /*c2a0*/  FADD.FTZ R0, R246, R6 ;  /* 0x00000006f6007221 */ /* 0x004fe20000010000 */
[----:B------:R-:W-:Y:S02]  /*c2b0*/  MOV R6, 0x1 ;  /* 0x0000000100067802 */ /* 0x000fe40000000f00 */
[----:B------:R-:W-:Y:S02]  /*c2c0*/  MOV R5, 0xc2f0 ;  /* 0x0000c2f000057802 */ /* 0x000fe40000000f00 */
[----:B-1----:R-:W-:-:S02]  /*c2d0*/  MOV R7, R0 ;  /* 0x0000000000077202 */ /* 0x002fc40000000f00 */
[----:B------:R-:W-:Y:S05]  /*c2e0*/  CALL.REL.NOINC `($__internal_52_$__cuda_sm70_shflsync_bfly_p) ;  /* 0x00000f8000007944 */ /* 0x000fea0003c00000 */
[----:B--2---:R-:W-:Y:S01]  /*c2f0*/  FADD.FTZ R0, R0, R6 ;  /* 0x0000000600007221 */ /* 0x004fe20000010000 */
[----:B-1----:R-:W-:-:S02]  /*c300*/  MOV R7, R245 ;  /* 0x000000f500077202 */ /* 0x002fc40000000f00 */
[----:B------:R-:W-:Y:S02]  /*c310*/  MOV R6, 0x2 ;  /* 0x0000000200067802 */ /* 0x000fe40000000f00 */
[----:B------:R-:W-:Y:S02]  /*c320*/  MOV R5, 0xc340 ;  /* 0x0000c34000057802 */ /* 0x000fe40000000f00 */
[----:B------:R-:W-:Y:S05]  /*c330*/  CALL.REL.NOINC `($__internal_52_$__cuda_sm70_shflsync_bfly_p) ;  /* 0x00000f3000007944 */ /* 0x000fea0003c00000 */
[----:B--2---:R-:W-:Y:S01]  /*c340*/  FADD.FTZ R245, R245, R6 ;  /* 0x00000006f5f57221 */ /* 0x004fe20000010000 */
[----:B------:R-:W-:Y:S02]  /*c350*/  MOV R6, 0x1 ;  /* 0x0000000100067802 */ /* 0x000fe40000000f00 */
[----:B------:R-:W-:Y:S02]  /*c360*/  MOV R5, 0xc390 ;  /* 0x0000c39000057802 */ /* 0x000fe40000000f00 */
[----:B-1----:R-:W-:Y:S02]  /*c370*/  MOV R7, R245 ;  /* 0x000000f500077202 */ /* 0x002fe40000000f00 */
[----:B------:R-:W-:Y:S05]  /*c380*/  CALL.REL.NOINC `($__internal_52_$__cuda_sm70_shflsync_bfly_p) ;  /* 0x00000ee000007944 */ /* 0x000fea0003c00000 */
[----:B-12---:R-:W-:Y:S01]  /*c390*/  MOV R4, R6 ;  /* 0x0000000600047202 */ /* 0x006fe20000000f00 */
[----:B------:R-:W-:Y:S05]  /*c3a0*/  BRA `(.L_x_2566) ;  /* 0xffffb46000007947 */ /* 0x000fea000383ffff */
.L_x_2504:
[----:B--234-:R-:W-:Y:S01]  /*c3b0*/  IMAD.MOV.U32 R7, RZ, RZ, R4 ;  /* 0x000000ffff077224 */ /* 0x01cfe200078e0004 */
[----:B------:R-:W-:Y:S01]  /*c3c0*/  MOV R6, RZ ;  /* 0x000000ff00067202 */ /* 0x000fe20000000f00 */
[----:B------:R-:W-:Y:S01]  /*c3d0*/  IMAD.MOV.U32 R5, RZ, RZ, 0x181f ;  /* 0x0000181fff057424 */ /* 0x000fe200078e00ff */
[----:B------:R-:W-:-:S02]  /*c3e0*/  MOV R2, 0xc400 ;  /* 0x0000c40000027802 */ /* 0x000fc40000000f00 */
[----:B-1----:R-:W-:Y:S05]  /*c3f0*/  CALL.REL.NOINC `($__internal_53_$__cuda_sm70_shflsync_idx_p) ;  /* 0x00000ec000007944 */ /* 0x002fea0003c00000 */
[----:B------:R-:W-:Y:S01]  /*c400*/  MOV R57, R5 ;  /* 0x0000000500397202 */ /* 0x000fe20000000f00 */
[----:B------:R-:W-:Y:S05]  /*c410*/  BRA `(.L_x_2567) ;  /* 0xffffca9000007947 */ /* 0x000fea000383ffff */
.L_x_2505:
[----:B------:R-:W-:Y:S01]  /*c420*/  IMAD.MOV.U32 R7, RZ, RZ, R56 ;  /* 0x000000ffff077224 */ /* 0x000fe200078e0038 */
[----:B------:R-:W-:Y:S01]  /*c430*/  MOV R6, RZ ;  /* 0x000000ff00067202 */ /* 0x000fe20000000f00 */
[----:B------:R-:W-:Y:S01]  /*c440*/  IMAD.MOV.U32 R5, RZ, RZ, 0x181f ;  /* 0x0000181fff057424 */ /* 0x000fe200078e00ff */
[----:B------:R-:W-:-:S02]  /*c450*/  MOV R2, 0xc470 ;  /* 0x0000c47000027802 */ /* 0x000fc40000000f00 */
[----:B-123--:R-:W-:Y:S05]  /*c460*/  CALL.REL.NOINC `($__internal_53_$__cuda_sm70_shflsync_idx_p) ;  /* 0x00000e5000007944 */ /* 0x00efea0003c00000 */
[----:B------:R-:W-:Y:S01]  /*c470*/  MOV R2, R5 ;  /* 0x0000000500027202 */ /* 0x000fe20000000f00 */
[----:B------:R-:W-:Y:S05]  /*c480*/  BRA `(.L_x_2568) ;  /* 0xffffca4000007947 */ /* 0x000fea000383ffff */
.L_x_2508:
[----:B--2---:R-:W-:Y:S01]  /*c490*/  IMAD.MOV.U32 R7, RZ, RZ, R4 ;  /* 0x000000ffff077224 */ /* 0x004fe200078e0004 */
[----:B------:R-:W-:Y:S01]  /*c4a0*/  MOV R6, 0x1 ;  /* 0x0000000100067802 */ /* 0x000fe20000000f00 */
[----:B------:R-:W-:Y:S01]  /*c4b0*/  IMAD.MOV.U32 R5, RZ, RZ, 0x181f ;  /* 0x0000181fff057424 */ /* 0x000fe200078e00ff */
[----:B------:R-:W-:-:S02]  /*c4c0*/  MOV R2, 0xc4e0 ;  /* 0x0000c4e000027802 */ /* 0x000fc40000000f00 */
[----:B-1-34-:R-:W-:Y:S05]  /*c4d0*/  CALL.REL.NOINC `($__internal_53_$__cuda_sm70_shflsync_idx_p) ;  /* 0x00000de000007944 */ /* 0x01afea0003c00000 */
[----:B------:R-:W-:Y:S01]  /*c4e0*/  IMAD.MOV.U32 R20, RZ, RZ, R5 ;  /* 0x000000ffff147224 */ /* 0x000fe200078e0005 */
[----:B------:R-:W-:Y:S01]  /*c4f0*/  MOV R6, 0x1 ;  /* 0x0000000100067802 */ /* 0x000fe20000000f00 */
[----:B------:R-:W-:Y:S01]  /*c500*/  IMAD.MOV.U32 R7, RZ, RZ, R56 ;  /* 0x000000ffff077224 */ /* 0x000fe200078e0038 */
[----:B------:R-:W-:-:S02]  /*c510*/  MOV R5, 0x181f ;  /* 0x0000181f00057802 */ /* 0x000fc40000000f00 */
[----:B------:R-:W-:Y:S02]  /*c520*/  MOV R2, 0xc540 ;  /* 0x0000c54000027802 */ /* 0x000fe40000000f00 */
[----:B------:R-:W-:Y:S05]  /*c530*/  CALL.REL.NOINC `($__internal_53_$__cuda_sm70_shflsync_idx_p) ;  /* 0x00000d8000007944 */ /* 0x000fea0003c00000 */
[----:B------:R-:W-:Y:S05]  /*c540*/  BRA `(.L_x_2569) ;  /* 0xffffcab000007947 */ /* 0x000fea000383ffff */
.L_x_2511:
[----:B--2---:R-:W-:Y:S01]  /*c550*/  IMAD.MOV.U32 R7, RZ, RZ, R4 ;  /* 0x000000ffff077224 */ /* 0x004fe200078e0004 */
[----:B------:R-:W-:Y:S01]  /*c560*/  MOV R6, 0x2 ;  /* 0x0000000200067802 */ /* 0x000fe20000000f00 */
[----:B----4-:R-:W-:Y:S01]  /*c570*/  IMAD.MOV.U32 R5, RZ, RZ, 0x181f ;  /* 0x0000181fff057424 */ /* 0x010fe200078e00ff */
[----:B------:R-:W-:Y:S02]  /*c580*/  MOV R2, 0xc5a0 ;  /* 0x0000c5a000027802 */ /* 0x000fe40000000f00 */
[----:B-1-3--:R-:W-:Y:S05]  /*c590*/  CALL.REL.NOINC `($__internal_53_$__cuda_sm70_shflsync_idx_p) ;  /* 0x00000d2000007944 */ /* 0x00afea0003c00000 */
[----:B------:R-:W-:Y:S01]  /*c5a0*/  MOV R16, R5 ;  /* 0x0000000500107202 */ /* 0x000fe20000000f00 */
[----:B------:R-:W-:Y:S05]  /*c5b0*/  BRA `(.L_x_2570) ;  /* 0xffffcb7000007947 */ /* 0x000fea000383ffff */
.L_x_2512:
[----:B------:R-:W-:Y:S01]  /*c5c0*/  IMAD.MOV.U32 R7, RZ, RZ, R56 ;  /* 0x000000ffff077224 */ /* 0x000fe200078e0038 */
[----:B------:R-:W-:Y:S01]  /*c5d0*/  MOV R6, 0x2 ;  /* 0x0000000200067802 */ /* 0x000fe20000000f00 */
[----:B----4-:R-:W-:Y:S01]  /*c5e0*/  IMAD.MOV.U32 R5, RZ, RZ, 0x181f ;  /* 0x0000181fff057424 */ /* 0x010fe200078e00ff */
[----:B------:R-:W-:Y:S02]  /*c5f0*/  MOV R2, 0xc610 ;  /* 0x0000c61000027802 */ /* 0x000fe40000000f00 */
[----:B-123--:R-:W-:Y:S05]  /*c600*/  CALL.REL.NOINC `($__internal_53_$__cuda_sm70_shflsync_idx_p) ;  /* 0x00000cb000007944 */ /* 0x00efea0003c00000 */
[----:B------:R-:W-:Y:S05]  /*c610*/  BRA `(.L_x_2571) ;  /* 0xffffcb3000007947 */ /* 0x000fea000383ffff */
.L_x_2515:
[----:B-1----:R-:W-:Y:S01]  /*c620*/  IMAD.MOV.U32 R7, RZ, RZ, R4 ;  /* 0x000000ffff077224 */ /* 0x002fe200078e0004 */
[----:B------:R-:W-:Y:S01]  /*c630*/  MOV R6, 0x3 ;  /* 0x0000000300067802 */ /* 0x000fe20000000f00 */
[----:B--2---:R-:W-:Y:S01]  /*c640*/  IMAD.MOV.U32 R5, RZ, RZ, 0x181f ;  /* 0x0000181fff057424 */ /* 0x004fe200078e00ff */
[----:B------:R-:W-:-:S02]  /*c650*/  MOV R2, 0xc670 ;  /* 0x0000c67000027802 */ /* 0x000fc40000000f00 */
[----:B---34-:R-:W-:Y:S05]  /*c660*/  CALL.REL.NOINC `($__internal_53_$__cuda_sm70_shflsync_idx_p) ;  /* 0x00000c5000007944 */ /* 0x018fea0003c00000 */
        /* <DEDUP_REMOVED lines=8> */
.L_x_2517:
[----:B------:R-:W-:Y:S01]  /*c6f0*/  IMAD.MOV.U32 R7, RZ, RZ, R133 ;  /* 0x000000ffff077224 */ /* 0x000fe200078e0085 */
[----:B------:R-:W-:Y:S01]  /*c700*/  MOV R6, RZ ;  /* 0x000000ff00067202 */ /* 0x000fe20000000f00 */
[----:B------:R-:W-:Y:S01]  /*c710*/  IMAD.MOV.U32 R5, RZ, RZ, 0x1c1f ;  /* 0x00001c1fff057424 */ /* 0x000fe200078e00ff */
[----:B------:R-:W-:Y:S02]  /*c720*/  MOV R2, 0xc740 ;  /* 0x0000c74000027802 */ /* 0x000fe40000000f00 */
[----:B------:R-:W-:Y:S05]  /*c730*/  CALL.REL.NOINC `($__internal_53_$__cuda_sm70_shflsync_idx_p) ;  /* 0x00000b8000007944 */ /* 0x000fea0003c00000 */
[----:B------:R-:W-:Y:S01]  /*c740*/  MOV R135, R5 ;  /* 0x0000000500877202 */ /* 0x000fe20000000f00 */
[----:B------:R-:W-:Y:S05]  /*c750*/  BRA `(.L_x_2573) ;  /* 0xffffce7000007947 */ /* 0x000fea000383ffff */
.L_x_2518:
[----:B------:R-:W-:Y:S01]  /*c760*/  IMAD.MOV.U32 R7, RZ, RZ, R134 ;  /* 0x000000ffff077224 */ /* 0x000fe200078e0086 */
[----:B------:R-:W-:Y:S01]  /*c770*/  MOV R6, RZ ;  /* 0x000000ff00067202 */ /* 0x000fe20000000f00 */
[----:B------:R-:W-:Y:S01]  /*c780*/  IMAD.MOV.U32 R5, RZ, RZ, 0x1c1f ;  /* 0x00001c1fff057424 */ /* 0x000fe200078e00ff */
[----:B------:R-:W-:Y:S02]  /*c790*/  MOV R2, 0xc7b0 ;  /* 0x0000c7b000027802 */ /* 0x000fe40000000f00 */
[----:B-12---:R-:W-:Y:S05]  /*c7a0*/  CALL.REL.NOINC `($__internal_53_$__cuda_sm70_shflsync_idx_p) ;  /* 0x00000b1000007944 */ /* 0x006fea0003c00000 */
[----:B------:R-:W-:Y:S01]  /*c7b0*/  MOV R2, R5 ;  /* 0x0000000500027202 */ /* 0x000fe20000000f00 */
[----:B------:R-:W-:Y:S05]  /*c7c0*/  BRA `(.L_x_2574) ;  /* 0xffffce2000007947 */ /* 0x000fea000383ffff */
.L_x_2521:
[----:B----4-:R-:W-:Y:S01]  /*c7d0*/  IMAD.MOV.U32 R7, RZ, RZ, R133 ;  /* 0x000000ffff077224 */ /* 0x010fe200078e0085 */
[----:B------:R-:W-:Y:S01]  /*c7e0*/  MOV R6, 0x1 ;  /* 0x0000000100067802 */ /* 0x000fe20000000f00 */
[----:B------:R-:W-:Y:S01]  /*c7f0*/  IMAD.MOV.U32 R5, RZ, RZ, 0x1c1f ;  /* 0x00001c1fff057424 */ /* 0x000fe200078e00ff */
[----:B------:R-:W-:-:S02]  /*c800*/  MOV R2, 0xc820 ;  /* 0x0000c82000027802 */ /* 0x000fc40000000f00 */
[----:B-123--:R-:W-:Y:S05]  /*c810*/  CALL.REL.NOINC `($__internal_53_$__cuda_sm70_shflsync_idx_p) ;  /* 0x00000aa000007944 */ /* 0x00efea0003c00000 */
        /* <DEDUP_REMOVED lines=8> */
.L_x_2525:
[----:B------:R-:W-:Y:S01]  /*c8a0*/  IMAD.MOV.U32 R7, RZ, RZ, R8 ;  /* 0x000000ffff077224 */ /* 0x000fe200078e0008 */
[----:B------:R-:W-:Y:S01]  /*c8b0*/  MOV R6, RZ ;  /* 0x000000ff00067202 */ /* 0x000fe20000000f00 */
[----:B------:R-:W-:Y:S01]  /*c8c0*/  IMAD.MOV.U32 R5, RZ, RZ, 0x181f ;  /* 0x0000181fff057424 */ /* 0x000fe200078e00ff */
[----:B------:R-:W-:Y:S02]  /*c8d0*/  MOV R2, 0xc8f0 ;  /* 0x0000c8f000027802 */ /* 0x000fe40000000f00 */
[----:B--2---:R-:W-:Y:S05]  /*c8e0*/  CALL.REL.NOINC `($__internal_53_$__cuda_sm70_shflsync_idx_p) ;  /* 0x000009d000007944 */ /* 0x004fea0003c00000 */
[----:B------:R-:W-:Y:S01]  /*c8f0*/  MOV R9, R5 ;  /* 0x0000000500097202 */ /* 0x000fe20000000f00 */
[----:B------:R-:W-:Y:S05]  /*c900*/  BRA `(.L_x_2576) ;  /* 0xffffe25000007947 */ /* 0x000fea000383ffff */
.L_x_2526:
[----:B------:R-:W-:Y:S01]  /*c910*/  IMAD.MOV.U32 R7, RZ, RZ, R4 ;  /* 0x000000ffff077224 */ /* 0x000fe200078e0004 */
[----:B------:R-:W-:Y:S01]  /*c920*/  MOV R6, RZ ;  /* 0x000000ff00067202 */ /* 0x000fe20000000f00 */
[----:B------:R-:W-:Y:S01]  /*c930*/  IMAD.MOV.U32 R5, RZ, RZ, 0x181f ;  /* 0x0000181fff057424 */ /* 0x000fe200078e00ff */
[----:B------:R-:W-:Y:S02]  /*c940*/  MOV R2, 0xc960 ;  /* 0x0000c96000027802 */ /* 0x000fe40000000f00 */
[----:B-123--:R-:W-:Y:S05]  /*c950*/  CALL.REL.NOINC `($__internal_53_$__cuda_sm70_shflsync_idx_p) ;  /* 0x0000096000007944 */ /* 0x00efea0003c00000 */
[----:B------:R-:W-:Y:S01]  /*c960*/  MOV R2, R5 ;  /* 0x0000000500027202 */ /* 0x000fe20000000f00 */
[----:B------:R-:W-:Y:S05]  /*c970*/  BRA `(.L_x_2577) ;  /* 0xffffe20000007947 */ /* 0x000fea000383ffff */
.L_x_2529:
        /* <DEDUP_REMOVED lines=13> */
.L_x_2532:
[----:B-1----:R-:W-:Y:S01]  /*ca50*/  IMAD.MOV.U32 R7, RZ, RZ, R8 ;  /* 0x000000ffff077224 */ /* 0x002fe200078e0008 */
[----:B------:R-:W-:Y:S01]  /*ca60*/  MOV R6, 0x2 ;  /* 0x0000000200067802 */ /* 0x000fe20000000f00 */
[----:B------:R-:W-:Y:S01]  /*ca70*/  IMAD.MOV.U32 R5, RZ, RZ, 0x181f ;  /* 0x0000181fff057424 */ /* 0x000fe200078e00ff */
[----:B------:R-:W-:Y:S02]  /*ca80*/  MOV R2, 0xcaa0 ;  /* 0x0000caa000027802 */ /* 0x000fe40000000f00 */
[----:B--234-:R-:W-:Y:S05]  /*ca90*/  CALL.REL.NOINC `($__internal_53_$__cuda_sm70_shflsync_idx_p) ;  /* 0x0000082000007944 */ /* 0x01cfea0003c00000 */
[----:B------:R-:W-:Y:S01]  /*caa0*/  MOV R9, R5 ;  /* 0x0000000500097202 */ /* 0x000fe20000000f00 */
[----:B------:R-:W-:Y:S05]  /*cab0*/  BRA `(.L_x_2579) ;  /* 0xffffe33000007947 */ /* 0x000fea000383ffff */
.L_x_2533:
[----:B-1----:R-:W-:Y:S01]  /*cac0*/  IMAD.MOV.U32 R7, RZ, RZ, R4 ;  /* 0x000000ffff077224 */ /* 0x002fe200078e0004 */
[----:B------:R-:W-:Y:S01]  /*cad0*/  MOV R6, 0x2 ;  /* 0x0000000200067802 */ /* 0x000fe20000000f00 */
[----:B------:R-:W-:Y:S01]  /*cae0*/  IMAD.MOV.U32 R5, RZ, RZ, 0x181f ;  /* 0x0000181fff057424 */ /* 0x000fe200078e00ff */
[----:B------:R-:W-:Y:S02]  /*caf0*/  MOV R2, 0xcb10 ;  /* 0x0000cb1000027802 */ /* 0x000fe40000000f00 */
[----:B--234-:R-:W-:Y:S05]  /*cb00*/  CALL.REL.NOINC `($__internal_53_$__cuda_sm70_shflsync_idx_p) ;  /* 0x000007b000007944 */ /* 0x01cfea0003c00000 */
[----:B------:R-:W-:Y:S01]  /*cb10*/  MOV R2, R5 ;  /* 0x0000000500027202 */ /* 0x000fe20000000f00 */
[----:B------:R-:W-:Y:S05]  /*cb20*/  BRA `(.L_x_2580) ;  /* 0xffffe2e000007947 */ /* 0x000fea000383ffff */
.L_x_2536:
        /* <DEDUP_REMOVED lines=13> */
.L_x_2538:
[----:B----4-:R-:W-:Y:S01]  /*cc00*/  IMAD.MOV.U32 R7, RZ, RZ, R0 ;  /* 0x000000ffff077224 */ /* 0x010fe200078e0000 */
[----:B------:R-:W-:Y:S01]  /*cc10*/  MOV R6, RZ ;  /* 0x000000ff00067202 */ /* 0x000fe20000000f00 */
[----:B------:R-:W-:Y:S01]  /*cc20*/  IMAD.MOV.U32 R5, RZ, RZ, 0x1f ;  /* 0x0000001fff057424 */ /* 0x000fe200078e00ff */
[----:B------:R-:W-:Y:S02]  /*cc30*/  MOV R2, 0xcc50 ;  /* 0x0000cc5000027802 */ /* 0x000fe40000000f00 */
[----:B------:R-:W-:Y:S05]  /*cc40*/  CALL.REL.NOINC `($__internal_53_$__cuda_sm70_shflsync_idx_p) ;  /* 0x0000067000007944 */ /* 0x000fea0003c00000 */
[----:B------:R-:W-:Y:S01]  /*cc50*/  MOV R4, R5 ;  /* 0x0000000500047202 */ /* 0x000fe20000000f00 */
[----:B------:R-:W-:Y:S05]  /*cc60*/  BRA `(.L_x_2582) ;  /* 0xffffe49000007947 */ /* 0x000fea000383ffff */
.L_x_2539:
[----:B----4-:R-:W-:Y:S01]  /*cc70*/  IMAD.MOV.U32 R7, RZ, RZ, R0 ;  /* 0x000000ffff077224 */ /* 0x010fe200078e0000 */
[----:B------:R-:W-:Y:S01]  /*cc80*/  MOV R6, 0x1 ;  /* 0x0000000100067802 */ /* 0x000fe20000000f00 */
[----:B------:R-:W-:Y:S01]  /*cc90*/  IMAD.MOV.U32 R5, RZ, RZ, 0x1f ;  /* 0x0000001fff057424 */ /* 0x000fe200078e00ff */
[----:B------:R-:W-:Y:S02]  /*cca0*/  MOV R2, 0xccc0 ;  /* 0x0000ccc000027802 */ /* 0x000fe40000000f00 */
[----:B-12---:R-:W-:Y:S05]  /*ccb0*/  CALL.REL.NOINC `($__internal_53_$__cuda_sm70_shflsync_idx_p) ;  /* 0x0000060000007944 */ /* 0x006fea0003c00000 */
[----:B------:R-:W-:Y:S01]  /*ccc0*/  MOV R0, R5 ;  /* 0x0000000500007202 */ /* 0x000fe20000000f00 */
[----:B------:R-:W-:Y:S05]  /*ccd0*/  BRA `(.L_x_2583) ;  /* 0xffffe44000007947 */ /* 0x000fea000383ffff */
.L_x_2540:
[----:B------:R-:W-:Y:S02]  /*cce0*/  MOV R5, 0x1 ;  /* 0x0000000100057802 */ /* 0x000fe40000000f00 */
[----:B------:R-:W-:-:S02]  /*ccf0*/  MOV R2, 0xcd10 ;  /* 0x0000cd1000027802 */ /* 0x000fc40000000f00 */
[----:B-12---:R-:W-:Y:S05]  /*cd00*/  CALL.REL.NOINC `($__internal_54_$__cuda_sm70_shflsync_up_p) ;  /* 0x0000060000007944 */ /* 0x006fea0003c00000 */
[----:B--2---:R-:W-:Y:S01]  /*cd10*/  MOV R2, R5 ;  /* 0x0000000500027202 */ /* 0x004fe20000000f00 */
[----:B-1----:R-:W-:Y:S05]  /*cd20*/  BRA `(.L_x_2584) ;  /* 0xffffe51000007947 */ /* 0x002fea000383ffff */
.L_x_2541:
[----:B------:R-:W-:Y:S02]  /*cd30*/  MOV R5, 0x2 ;  /* 0x0000000200057802 */ /* 0x000fe40000000f00 */
[----:B------:R-:W-:-:S02]  /*cd40*/  MOV R2, 0xcd60 ;  /* 0x0000cd6000027802 */ /* 0x000fc40000000f00 */
[----:B-12---:R-:W-:Y:S05]  /*cd50*/  CALL.REL.NOINC `($__internal_54_$__cuda_sm70_shflsync_up_p) ;  /* 0x000005b000007944 */ /* 0x006fea0003c00000 */
[----:B--2---:R-:W-:Y:S02]  /*cd60*/  SEL R5, R5, RZ, P1 ;  /* 0x000000ff05057207 */ /* 0x004fe40000800000 */
[----:B------:R-:W-:-:S03]  /*cd70*/  MOV R2, 0xcdb0 ;  /* 0x0000cdb000027802 */ /* 0x000fc60000000f00 */
[----:B-1----:R-:W-:Y:S02]  /*cd80*/  IMAD.IADD R11, R11, 0x1, R5 ;  /* 0x000000010b0b7824 */ /* 0x002fe400078e0205 */
[----:B------:R-:W-:Y:S02]  /*cd90*/  IMAD.MOV.U32 R5, RZ, RZ, 0x4 ;  /* 0x00000004ff057424 */ /* 0x000fe400078e00ff */
[----:B------:R-:W-:Y:S05]  /*cda0*/  CALL.REL.NOINC `($__internal_54_$__cuda_sm70_shflsync_up_p) ;  /* 0x0000056000007944 */ /* 0x000fea0003c00000 */
        /* <DEDUP_REMOVED lines=10> */
[----:B--2---:R-:W-:Y:S01]  /*ce50*/  SEL R5, R5, RZ, P4 ;  /* 0x000000ff05057207 */ /* 0x004fe20002000000 */
[----:B------:R-:W-:Y:S01]  /*ce60*/  IMAD.MOV.U32 R6, RZ, RZ, 0x1f ;  /* 0x0000001fff067424 */ /* 0x000fe200078e00ff */
[----:B------:R-:W-:-:S03]  /*ce70*/  MOV R2, 0xcec0 ;  /* 0x0000cec000027802 */ /* 0x000fc60000000f00 */
[----:B-1----:R-:W-:Y:S01]  /*ce80*/  IMAD.IADD R11, R5, 0x1, R11 ;  /* 0x00000001050b7824 */ /* 0x002fe200078e020b */
[----:B------:R-:W-:-:S03]  /*ce90*/  MOV R5, 0x1f ;  /* 0x0000001f00057802 */ /* 0x000fc60000000f00 */
[----:B------:R-:W-:Y:S02]  /*cea0*/  IMAD.MOV.U32 R7, RZ, RZ, R11 ;  /* 0x000000ffff077224 */ /* 0x000fe400078e000b */
[----:B------:R-:W-:Y:S05]  /*ceb0*/  CALL.REL.NOINC `($__internal_53_$__cuda_sm70_shflsync_idx_p) ;  /* 0x0000040000007944 */ /* 0x000fea0003c00000 */
[----:B------:R-:W-:Y:S01]  /*cec0*/  MOV R2, R5 ;  /* 0x0000000500027202 */ /* 0x000fe20000000f00 */
[----:B------:R-:W-:Y:S05]  /*ced0*/  BRA `(.L_x_2585) ;  /* 0xffffe46000007947 */ /* 0x000fea000383ffff */
.L_x_2545:
[----:B------:R-:W-:Y:S01]  /*cee0*/  IMAD.MOV.U32 R11, RZ, RZ, R0 ;  /* 0x000000ffff0b7224 */ /* 0x000fe200078e0000 */
[----:B------:R-:W-:Y:S02]  /*cef0*/  MOV R5, 0x1 ;  /* 0x0000000100057802 */ /* 0x000fe40000000f00 */
[----:B------:R-:W-:Y:S02]  /*cf00*/  MOV R2, 0xcf20 ;  /* 0x0000cf2000027802 */ /* 0x000fe40000000f00 */
[----:B------:R-:W-:Y:S05]  /*cf10*/  CALL.REL.NOINC `($__internal_54_$__cuda_sm70_shflsync_up_p) ;  /* 0x000003f000007944 */ /* 0x000fea0003c00000 */
[----:B--2---:R-:W-:Y:S01]  /*cf20*/  MOV R2, R5 ;  /* 0x0000000500027202 */ /* 0x004fe20000000f00 */
[----:B-1----:R-:W-:Y:S05]  /*cf30*/  BRA `(.L_x_2586) ;  /* 0xffffe54000007947 */ /* 0x002fea000383ffff */
.L_x_2546:
[----:B------:R-:W-:Y:S01]  /*cf40*/  IMAD.MOV.U32 R11, RZ, RZ, R0 ;  /* 0x000000ffff0b7224 */ /* 0x000fe200078e0000 */
[----:B------:R-:W-:Y:S02]  /*cf50*/  MOV R5, 0x2 ;  /* 0x0000000200057802 */ /* 0x000fe40000000f00 */
[----:B------:R-:W-:Y:S02]  /*cf60*/  MOV R2, 0xcf80 ;  /* 0x0000cf8000027802 */ /* 0x000fe40000000f00 */
[----:B------:R-:W-:Y:S05]  /*cf70*/  CALL.REL.NOINC `($__internal_54_$__cuda_sm70_shflsync_up_p) ;  /* 0x0000039000007944 */ /* 0x000fea0003c00000 */
[----:B-12---:R-:W-:Y:S01]  /*cf80*/  SEL R11, R5, RZ, P1 ;  /* 0x000000ff050b7207 */ /* 0x006fe20000800000 */
[----:B------:R-:W-:Y:S01]  /*cf90*/  IMAD.MOV.U32 R5, RZ, RZ, 0x4 ;  /* 0x00000004ff057424 */ /* 0x000fe200078e00ff */
[----:B------:R-:W-:-:S03]  /*cfa0*/  MOV R2, 0xcfd0 ;  /* 0x0000cfd000027802 */ /* 0x000fc60000000f00 */
[----:B------:R-:W-:Y:S02]  /*cfb0*/  IMAD.IADD R11, R0, 0x1, R11 ;  /* 0x00000001000b7824 */ /* 0x000fe400078e020b */
        /* <DEDUP_REMOVED lines=20> */
.L_x_2548:
[----:B------:R-:W-:Y:S02]  /*d100*/  SEL R2, RZ, 0x1, P0 ;  /* 0x00000001ff027807 */ /* 0x000fe40000000000 */
[----:B------:R-:W-:Y:S02]  /*d110*/  MOV R0, 0xd130 ;  /* 0x0000d13000007802 */ /* 0x000fe40000000f00 */
[----:B---3--:R-:W-:Y:S05]  /*d120*/  CALL.REL.NOINC `($__internal_55_$__cuda_sm70_votesync_ballot) ;  /* 0x0000023000007944 */ /* 0x008fea0003c00000 */
[----:B------:R-:W-:Y:S05]  /*d130*/  BRA `(.L_x_2588) ;  /* 0xffffe4d000007947 */ /* 0x000fea000383ffff */
.L_x_2549:
[----:B------:R-:W-:Y:S01]  /*d140*/  IMAD.MOV.U32 R7, RZ, RZ, R9 ;  /* 0x000000ffff077224 */ /* 0x000fe200078e0009 */
[----:B--2---:R-:W-:Y:S01]  /*d150*/  MOV R6, R0 ;  /* 0x0000000000067202 */ /* 0x004fe20000000f00 */
[----:B------:R-:W-:Y:S01]  /*d160*/  IMAD.MOV.U32 R5, RZ, RZ, 0x1f ;  /* 0x0000001fff057424 */ /* 0x000fe200078e00ff */
[----:B------:R-:W-:Y:S02]  /*d170*/  MOV R2, 0xd190 ;  /* 0x0000d19000027802 */ /* 0x000fe40000000f00 */
[----:B-1-3--:R-:W-:Y:S05]  /*d180*/  CALL.REL.NOINC `($__internal_53_$__cuda_sm70_shflsync_idx_p) ;  /* 0x0000013000007944 */ /* 0x00afea0003c00000 */
[----:B------:R-:W-:Y:S01]  /*d190*/  IMAD.MOV.U32 R9, RZ, RZ, R5 ;  /* 0x000000ffff097224 */ /* 0x000fe200078e0005 */
[----:B------:R-:W-:Y:S01]  /*d1a0*/  MOV R6, R0 ;  /* 0x0000000000067202 */ /* 0x000fe20000000f00 */
[----:B------:R-:W-:Y:S01]  /*d1b0*/  IMAD.MOV.U32 R7, RZ, RZ, R8 ;  /* 0x000000ffff077224 */ /* 0x000fe200078e0008 */
[----:B------:R-:W-:Y:S02]  /*d1c0*/  MOV R5, 0x1f ;  /* 0x0000001f00057802 */ /* 0x000fe40000000f00 */
[----:B------:R-:W-:-:S02]  /*d1d0*/  MOV R2, 0xd1f0 ;  /* 0x0000d1f000027802 */ /* 0x000fc40000000f00 */
[----:B------:R-:W-:Y:S05]  /*d1e0*/  CALL.REL.NOINC `($__internal_53_$__cuda_sm70_shflsync_idx_p) ;  /* 0x000000d000007944 */ /* 0x000fea0003c00000 */
[----:B------:R-:W-:Y:S01]  /*d1f0*/  MOV R8, R5 ;  /* 0x0000000500087202 */ /* 0x000fe20000000f00 */
[----:B------:R-:W-:Y:S05]  /*d200*/  BRA `(.L_x_2589) ;  /* 0xffffe44000007947 */ /* 0x000fea000383ffff */
.L_x_2552:
[----:B------:R-:W-:Y:S01]  /*d210*/  IMAD.MOV.U32 R7, RZ, RZ, R11 ;  /* 0x000000ffff077224 */ /* 0x000fe200078e000b */
[----:B------:R-:W-:-:S02]  /*d220*/  MOV R5, 0x1f ;  /* 0x0000001f00057802 */ /* 0x000fc40000000f00 */
[----:B------:R-:W-:Y:S02]  /*d230*/  MOV R2, 0xd250 ;  /* 0x0000d25000027802 */ /* 0x000fe40000000f00 */
[----:B-1234-:R-:W-:Y:S05]  /*d240*/  CALL.REL.NOINC `($__internal_53_$__cuda_sm70_shflsync_idx_p) ;  /* 0x0000007000007944 */ /* 0x01efea0003c00000 */
[----:B------:R-:W-:Y:S01]  /*d250*/  MOV R12, R5 ;  /* 0x00000005000c7202 */ /* 0x000fe20000000f00 */
[----:B------:R-:W-:Y:S05]  /*d260*/  BRA `(.L_x_2551) ;  /* 0xffffe44000007947 */ /* 0x000fea000383ffff */
        .weak           $__internal_52_$__cuda_sm70_shflsync_bfly_p
        .type           $__internal_52_$__cuda_sm70_shflsync_bfly_p,@function
        .size           $__internal_52_$__cuda_sm70_shflsync_bfly_p,($__internal_53_$__cuda_sm70_shflsync_idx_p - $__internal_52_$__cuda_sm70_shflsync_bfly_p)
$__internal_52_$__cuda_sm70_shflsync_bfly_p:
[----:B------:R-:W-:Y:S01]  /*d270*/  MOV R8, R5 ;  /* 0x0000000500087202 */ /* 0x000fe20000000f00 */
[----:B------:R-:W-:Y:S04]  /*d280*/  WARPSYNC R2 ;  /* 0x0000000200007348 */ /* 0x000fe80003800000 */
[----:B------:R-:W-:Y:S01]  /*d290*/  MOV R9, 0x0 ;  /* 0x0000000000097802 */ /* 0x000fe20000000f00 */
[----:B------:R1:W2:Y:S03]  /*d2a0*/  SHFL.BFLY PT, R6, R7, R6, R4 ;  /* 0x0c00000607067389 */ /* 0x0002a600000e0004 */
[----:B------:R-:W-:Y:S05]  /*d2b0*/  RET.REL.NODEC R8 `(_ZN7cutlass13device_kernelIN5flash19enable_sm80_to_sm89INS1_16FlashAttnFwdSm80INS1_25CollectiveMainloopFwdSm80ILi8ELi1ELb0EN4cute5tupleIJNS5_1CILi128EEENS7_ILi64EEENS7_ILi192EEEEEELi192ENS_6half_tEfNS_4arch4Sm80ELb0ELb0ELb0ELb1ELb0ELb0ELb1ELb1EEENS1_21CollectiveEpilogueFwdINS6_IJS8_SA_S9_EEENS6_IJNS7_ILi1EEESI_SI_EEESC_SE_Li256ELb1ELb1ELb1ELb0EEENS1_36VarlenDynamicPersistentTileSchedulerILi128ELi64ELi256ELi256ELb1ELb1ELb0ELb0ELb1ELb1EEEEEEEEEvNT_6ParamsE) ;  /* 0xffff2d4008007950 */ /* 0x000fea0003c3ffff */
        .weak           $__internal_53_$__cuda_sm70_shflsync_idx_p
        .type           $__internal_53_$__cuda_sm70_shflsync_idx_p,@function
        .size           $__internal_53_$__cuda_sm70_shflsync_idx_p,($__internal_54_$__cuda_sm70_shflsync_up_p - $__internal_53_$__cuda_sm70_shflsync_idx_p)
$__internal_53_$__cuda_sm70_shflsync_idx_p:
[----:B------:R-:W-:Y:S04]  /*d2c0*/  WARPSYNC R196 ;  /* 0x000000c400007348 */ /* 0x000fe80003800000 */
[----:B------:R1:W2:Y:S02]  /*d2d0*/  SHFL.IDX PT, R5, R7, R6, R5 ;  /* 0x0000000607057389 */ /* 0x0002a400000e0005 */
[----:B-1----:R-:W-:-:S02]  /*d2e0*/  MOV R6, R2 ;  /* 0x0000000200067202 */ /* 0x002fc40000000f00 */
[----:B------:R-:W-:-:S04]  /*d2f0*/  MOV R7, 0x0 ;  /* 0x0000000000077802 */ /* 0x000fc80000000f00 */
[----:B--2---:R-:W-:Y:S05]  /*d300*/  RET.REL.NODEC R6 `(_ZN7cutlass13device_kernelIN5flash19enable_sm80_to_sm89INS1_16FlashAttnFwdSm80INS1_25CollectiveMainloopFwdSm80ILi8ELi1ELb0EN4cute5tupleIJNS5_1CILi128EEENS7_ILi64EEENS7_ILi192EEEEEELi192ENS_6half_tEfNS_4arch4Sm80ELb0ELb0ELb0ELb1ELb0ELb0ELb1ELb1EEENS1_21CollectiveEpilogueFwdINS6_IJS8_SA_S9_EEENS6_IJNS7_ILi1EEESI_SI_EEESC_SE_Li256ELb1ELb1ELb1ELb0EEENS1_36VarlenDynamicPersistentTileSchedulerILi128ELi64ELi256ELi256ELb1ELb1ELb0ELb0ELb1ELb1EEEEEEEEEvNT_6ParamsE) ;  /* 0xffff2cf006007950 */ /* 0x004fea0003c3ffff */
        .weak           $__internal_54_$__cuda_sm70_shflsync_up_p
        .type           $__internal_54_$__cuda_sm70_shflsync_up_p,@function
        .size           $__internal_54_$__cuda_sm70_shflsync_up_p,($__internal_55_$__cuda_sm70_votesync_ballot - $__internal_54_$__cuda_sm70_shflsync_up_p)
$__internal_54_$__cuda_sm70_shflsync_up_p:
[----:B------:R-:W-:Y:S01]  /*d310*/  MOV R6, R2 ;  /* 0x0000000200067202 */ /* 0x000fe20000000f00 */
[----:B------:R-:W-:Y:S04]  /*d320*/  WARPSYNC R199 ;  /* 0x000000c700007348 */ /* 0x000fe80003800000 */
[----:B------:R-:W-:Y:S01]  /*d330*/  MOV R7, 0x0 ;  /* 0x0000000000077802 */ /* 0x000fe20000000f00 */
[----:B------:R1:W2:Y:S03]  /*d340*/  SHFL.UP PT, R5, R11, R5, R200 ;  /* 0x040000050b057389 */ /* 0x0002a600000e00c8 */
[----:B------:R-:W-:Y:S05]  /*d350*/  RET.REL.NODEC R6 `(_ZN7cutlass13device_kernelIN5flash19enable_sm80_to_sm89INS1_16FlashAttnFwdSm80INS1_25CollectiveMainloopFwdSm80ILi8ELi1ELb0EN4cute5tupleIJNS5_1CILi128EEENS7_ILi64EEENS7_ILi192EEEEEELi192ENS_6half_tEfNS_4arch4Sm80ELb0ELb0ELb0ELb1ELb0ELb0ELb1ELb1EEENS1_21CollectiveEpilogueFwdINS6_IJS8_SA_S9_EEENS6_IJNS7_ILi1EEESI_SI_EEESC_SE_Li256ELb1ELb1ELb1ELb0EEENS1_36VarlenDynamicPersistentTileSchedulerILi128ELi64ELi256ELi256ELb1ELb1ELb0ELb0ELb1ELb1EEEEEEEEEvNT_6ParamsE) ;  /* 0xffff2ca006007950 */ /* 0x000fea0003c3ffff */
        .weak           $__internal_55_$__cuda_sm70_votesync_ballot
        .type           $__internal_55_$__cuda_sm70_votesync_ballot,@function
        .size           $__internal_55_$__cuda_sm70_votesync_ballot,(.L_x_4975 - $__internal_55_$__cuda_sm70_votesync_ballot)
$__internal_55_$__cuda_sm70_votesync_ballot:
[----:B------:R-:W-:Y:S01]  /*d360*/  ISETP.NE.U32.AND P0, PT, R2, 0x1, PT ;  /* 0x000000010200780c */ /* 0x000fe20003f05070 */
[----:B------:R-:W-:Y:S01]  /*d370*/  IMAD.MOV.U32 R6, RZ, RZ, R0 ;  /* 0x000000ffff067224 */ /* 0x000fe200078e0000 */
[----:B------:R-:W-:Y:S04]  /*d380*/  WARPSYNC R191 ;  /* 0x000000bf00007348 */ /* 0x000fe80003800000 */
[----:B------:R-:W-:-:S07]  /*d390*/  IMAD.MOV.U32 R7, RZ, RZ, 0x0 ;  /* 0x00000000ff077424 */ /* 0x000fce00078e00ff */
[----:B------:R-:W-:-:S04]  /*d3a0*/  VOTE.ANY R10, PT, !P0 ;  /* 0x00000000000a7806 */ /* 0x000fc800040e0100 */
[----:B------:R-:W-:Y:S01]  /*d3b0*/  LOP3.LUT R10, R10, R191, RZ, 0xc0, !PT ;  /* 0x000000bf0a0a7212 */ /* 0x000fe200078ec0ff */
[----:B------:R-:W-:Y:S06]  /*d3c0*/  RET.REL.NODEC R6 `(_ZN7cutlass13device_kernelIN5flash19enable_sm80_to_sm89INS1_16FlashAttnFwdSm80INS1_25CollectiveMainloopFwdSm80ILi8ELi1ELb0EN4cute5tupleIJNS5_1CILi128EEENS7_ILi64EEENS7_ILi192EEEEEELi192ENS_6half_tEfNS_4arch4Sm80ELb0ELb0ELb0ELb1ELb0ELb0ELb1ELb1EEENS1_21CollectiveEpilogueFwdINS6_IJS8_SA_S9_EEENS6_IJNS7_ILi1EEESI_SI_EEESC_SE_Li256ELb1ELb1ELb1ELb0EEENS1_36VarlenDynamicPersistentTileSchedulerILi128ELi64ELi256ELi256ELb1ELb1ELb0ELb0ELb1ELb1EEEEEEEEEvNT_6ParamsE) ;  /* 0xffff2c3006007950 */ /* 0x000fec0003c3ffff */
.L_x_2590:
        /* <DEDUP_REMOVED lines=11> */
.L_x_4975:


//--------------------- .text._ZN7cutlass13device_kernelIN5flash19enable_sm80_to_sm89INS1_16FlashAttnFwdSm80INS1_25CollectiveMainloopFwdSm80ILi8ELi1ELb0EN4cute5tupleIJNS5_1CILi128EEENS7_ILi64EEENS7_ILi192EEEEEELi192ENS_6half_tEfNS_4arch4Sm80ELb0ELb0ELb0ELb1ELb0ELb1ELb1ELb1EEENS1_21CollectiveEpilogueFwdINS6_IJS8_SA_S9_EEENS6_IJNS7_ILi1EEESI_SI_EEESC_SE_Li256ELb1ELb1ELb1ELb0EEENS1_36VarlenDynamicPersistentTileSchedulerILi128ELi64ELi256ELi256ELb1ELb1ELb0ELb0ELb1ELb1EEEEEEEEEvNT_6ParamsE --------------------------
	.section	.text._ZN7cutlass13device_kernelIN5flash19enable_sm80_to_sm89INS1_16FlashAttnFwdSm80INS1_25CollectiveMainloopFwdSm80ILi8ELi1ELb0EN4cute5tupleIJNS5_1CILi128EEENS7_ILi64EEENS7_ILi192EEEEEELi192ENS_6half_tEfNS_4arch4Sm80ELb0ELb0ELb0ELb1ELb0ELb1ELb1ELb1EEENS1_21CollectiveEpilogueFwdINS6_IJS8_SA_S9_EEENS6_IJNS7_ILi1EEESI_SI_EEESC_SE_Li256ELb1ELb1ELb1ELb0EEENS1_36VarlenDynamicPersistentTileSchedulerILi128ELi64ELi256ELi256ELb1ELb1ELb0ELb0ELb1ELb1EEEEEEEEEvNT_6ParamsE,"ax",@progbits
	.sectioninfo	@"SHI_REGISTERS=255"
	.align	128
.text._ZN7cutlass13device_kernelIN5flash19enable_sm80_to_sm89INS1_16FlashAttnFwdSm80INS1_25CollectiveMainloopFwdSm80ILi8ELi1ELb0EN4cute5tupleIJNS5_1CILi128EEENS7_ILi64EEENS7_ILi192EEEEEELi192ENS_6half_tEfNS_4arch4Sm80ELb0ELb0ELb0ELb1ELb0ELb1ELb1ELb1EEENS1_21CollectiveEpilogueFwdINS6_IJS8_SA_S9_EEENS6_IJNS7_ILi1EEESI_SI_EEESC_SE_Li256ELb1ELb1ELb1ELb0EEENS1_36VarlenDynamicPersistentTileSchedulerILi128ELi64ELi256ELi256ELb1ELb1ELb0ELb0ELb1ELb1EEEEEEEEEvNT_6ParamsE:
        .type           _ZN7cutlass13device_kernelIN5flash19enable_sm80_to_sm89INS1_16FlashAttnFwdSm80INS1_25CollectiveMainloopFwdSm80ILi8ELi1ELb0EN4cute5tupleIJNS5_1CILi128EEENS7_ILi64EEENS7_ILi192EEEEEELi192ENS_6half_tEfNS_4arch4Sm80ELb0ELb0ELb0ELb1ELb0ELb1ELb1ELb1EEENS1_21CollectiveEpilogueFwdINS6_IJS8_SA_S9_EEENS6_IJNS7_ILi1EEESI_SI_EEESC_SE_Li256ELb1ELb1ELb1ELb0EEENS1_36VarlenDynamicPersistentTileSchedulerILi128ELi64ELi256ELi256ELb1ELb1ELb0ELb0ELb1ELb1EEEEEEEEEvNT_6ParamsE,@function
        .size           _ZN7cutlass13device_kernelIN5flash19enable_sm80_to_sm89INS1_16FlashAttnFwdSm80INS1_25CollectiveMainloopFwdSm80ILi8ELi1ELb0EN4cute5tupleIJNS5_1CILi128EEENS7_ILi64EEENS7_ILi192EEEEEELi192ENS_6half_tEfNS_4arch4Sm80ELb0ELb0ELb0ELb1ELb0ELb1ELb1ELb1EEENS1_21CollectiveEpilogueFwdINS6_IJS8_SA_S9_EEENS6_IJNS7_ILi1EEESI_SI_EEESC_SE_Li256ELb1ELb1ELb1ELb0EEENS1_36VarlenDynamicPersistentTileSchedulerILi128ELi64ELi256ELi256ELb1ELb1ELb0ELb0ELb1ELb1EEEEEEEEEvNT_6ParamsE,(.L_x_4980 - _ZN7cutlass13device_kernelIN5flash19enable_sm80_to_sm89INS1_16FlashAttnFwdSm80INS1_25CollectiveMainloopFwdSm80ILi8ELi1ELb0EN4cute5tupleIJNS5_1CILi128EEENS7_ILi64EEENS7_ILi192EEEEEELi192ENS_6half_tEfNS_4arch4Sm80ELb0ELb0ELb0ELb1ELb0ELb1ELb1ELb1EEENS1_21CollectiveEpilogueFwdINS6_IJS8_SA_S9_EEENS6_IJNS7_ILi1EEESI_SI_EEESC_SE_Li256ELb1ELb1ELb1ELb0EEENS1_36VarlenDynamicPersistentTileSchedulerILi128ELi64ELi256ELi256ELb1ELb1ELb0ELb0ELb1ELb1EEEEEEEEEvNT_6ParamsE)
        .other          _ZN7cutlass13device_kernelIN5flash19enable_sm80_to_sm89INS1_16FlashAttnFwdSm80INS1_25CollectiveMainloopFwdSm80ILi8ELi1ELb0EN4cute5tupleIJNS5_1CILi128EEENS7_ILi64EEENS7_ILi192EEEEEELi192ENS_6half_tEfNS_4arch4Sm80ELb0ELb0ELb0ELb1ELb0ELb1ELb1ELb1EEENS1_21CollectiveEpilogueFwdINS6_IJS8_SA_S9_EEENS6_IJNS7_ILi1EEESI_SI_EEESC_SE_Li256ELb1ELb1ELb1ELb0EEENS1_36VarlenDynamicPersistentTileSchedulerILi128ELi64ELi256ELi256ELb1ELb1ELb0ELb0ELb1ELb1EEEEEEEEEvNT_6ParamsE,@"STO_CUDA_ENTRY STV_DEFAULT"
_ZN7cutlass13device_kernelIN5flash19enable_sm80_to_sm89INS1_16FlashAttnFwdSm80INS1_25CollectiveMainloopFwdSm80ILi8ELi1ELb0EN4cute5tupleIJNS5_1CILi128EEENS7_ILi64EEENS7_ILi192EEEEEELi192ENS_6half_tEfNS_4arch4Sm80ELb0ELb0ELb0ELb1ELb0ELb1ELb1ELb1EEENS1_21CollectiveEpilogueFwdINS6_IJS8_SA_S9_EEENS6_IJNS7_ILi1EEESI_SI_EEESC_SE_Li256ELb1ELb1ELb1ELb0EEENS1_36VarlenDynamicPersistentTileSchedulerILi128ELi64ELi256ELi256ELb1ELb1ELb0ELb0ELb1ELb1EEEEEEEEEvNT_6ParamsE:
[----:B------:R-:W-:Y:S02]  /*0000*/  MOV R1, c[0x0][0x28] ;  /* 0x00000a0000017a02 */ /* 0x000fe40000000f00 */
[----:B------:R-:W1:Y:S01]  /*0010*/  S2R R210, SR_TID.X ;  /* 0x0000000000d27919 */ /* 0x000e620000002100 */
[----:B------:R-:W-:Y:S01]  /*0020*/  ULDC.64 UR6, c[0x0][0x118] ;  /* 0x0000460000067ab9 */ /* 0x000fe20000000a00 */
[----:B------:R-:W-:Y:S01]  /*0030*/  IADD3 R1, R1, -0x10, RZ ;  /* 0xfffffff001017810 */ /* 0x000fe20007ffe0ff */
        /* <DEDUP_REMOVED lines=12> */
[----:B------:R-:W-:-:S03]  /*0100*/  CS2R R4, SRZ ;  /* 0x0000000000047805 */ /* 0x000fc6000001ff00 */
        /* <DEDUP_REMOVED lines=10> */
[C---:B------:R-:W-:Y:S01]  /*01b0*/  ISETP.GE.U32.AND P4, PT, R2.reuse, 0x2, PT ;  /* 0x000000020200780c */ /* 0x040fe20003f86070 */
[----:B-1----:R-:W-:Y:S01]  /*01c0*/  IMAD.MOV.U32 R207, RZ, RZ, RZ ;  /* 0x000000ffffcf7224 */ /* 0x002fe200078e00ff */
[----:B------:R-:W-:-:S02]  /*01d0*/  ISETP.GE.U32.AND P3, PT, R2, 0x4, PT ;  /* 0x000000040200780c */ /* 0x000fc40003f66070 */
[C---:B------:R-:W-:Y:S02]  /*01e0*/  ISETP.GE.U32.AND P2, PT, R2.reuse, 0x8, PT ;  /* 0x000000080200780c */ /* 0x040fe40003f46070 */
[----:B------:R-:W-:Y:S01]  /*01f0*/  ISETP.GE.U32.AND P1, PT, R2, 0x10, PT ;  /* 0x000000100200780c */ /* 0x000fe20003f26070 */
[----:B--2---:R-:W-:-:S05]  /*0200*/  IMAD R0, R5, R4, RZ ;  /* 0x0000000405007224 */ /* 0x004fca00078e02ff */
        /* <DEDUP_REMOVED lines=22> */
.L_x_2596:
        /* <DEDUP_REMOVED lines=15> */
.L_x_2752:
        /* <DEDUP_REMOVED lines=16> */
.L_x_2753:
[----:B--2---:R-:W-:-:S05]  /*0560*/  IMAD R10, R10, c[0x0][0x538], RZ ;  /* 0x00014e000a0a7a24 */ /* 0x004fca00078e02ff */
[----:B------:R-:W-:-:S04]  /*0570*/  IADD3 R0, R10, R0, RZ ;  /* 0x000000000a007210 */ /* 0x000fc80007ffe0ff */
[----:B------:R-:W-:-:S13]  /*0580*/  ISETP.GT.AND P0, PT, R0, UR4, PT ;  /* 0x0000000400007c0c */ /* 0x000fda000bf04270 */
[----:B-1----:R-:W-:Y:S05]  /*0590*/  @!P0 BRA `(.L_x_2596) ;  /* 0xfffffdd000008947 */ /* 0x002fea000383ffff */
.L_x_2592:
[----:B------:R-:W-:-:S05]  /*05a0*/  IADD3 R204, -R10, R0, RZ ;  /* 0x000000000acc7210 */ /* 0x000fca0007ffe1ff */
[----:B------:R-:W-:-:S05]  /*05b0*/  IMAD R0, R6, c[0x0][0x538], R204 ;  /* 0x00014e0006007a24 */ /* 0x000fca00078e02cc */
[----:B------:R-:W-:Y:S01]  /*05c0*/  ISETP.GT.AND P0, PT, R0, UR4, PT ;  /* 0x0000000400007c0c */ /* 0x000fe2000bf04270 */
[----:B------:R-:W-:-:S12]  /*05d0*/  BRA.DIV ~URZ, `(.L_x_2597) ;  /* 0x000166527f007947 */ /* 0x000fd8000b800000 */
[----:B------:R-:W-:-:S04]  /*05e0*/  VOTE.ANY R7, PT, !P0 ;  /* 0x0000000000077806 */ /* 0x000fc800040e0100 */
.L_x_2754:
[----:B------:R1:W2:Y:S01]  /*05f0*/  POPC R0, R7 ;  /* 0x0000000700007309 */ /* 0x0002a20000000000 */
[----:B------:R-:W-:Y:S05]  /*0600*/  BRA.DIV ~URZ, `(.L_x_2598) ;  /* 0x000166627f007947 */ /* 0x000fea000b800000 */
[----:B--2---:R2:W3:Y:S01]  /*0610*/  SHFL.IDX PT, R5, R5, R0, 0x1f ;  /* 0x00001f0005057589 */ /* 0x0044e200000e0000 */
[----:B------:R-:W-:-:S03]  /*0620*/  MOV R8, RZ ;  /* 0x000000ff00087202 */ /* 0x000fc60000000f00 */
[----:B------:R2:W4:Y:S04]  /*0630*/  SHFL.IDX PT, R4, R4, R0, 0x1f ;  /* 0x00001f0004047589 */ /* 0x00052800000e0000 */
.L_x_2755:
[----:B------:R-:W-:Y:S01]  /*0640*/  ISETP.NE.AND P0, PT, R7, RZ, PT ;  /* 0x000000ff0700720c */ /* 0x000fe20003f05270 */
[----:B------:R-:W-:-:S12]  /*0650*/  BSSY B0, `(.L_x_2599) ;  /* 0x0000005000007945 */ /* 0x000fd80003800000 */
[----:B------:R-:W-:Y:S05]  /*0660*/  @!P0 BRA `(.L_x_2600) ;  /* 0x0000003000008947 */ /* 0x000fea0003800000 */
[----:B------:R-:W-:Y:S01]  /*0670*/  IADD3 R8, R0, -0x1, RZ ;  /* 0xffffffff00087810 */ /* 0x000fe20007ffe0ff */
[----:B------:R-:W-:Y:S05]  /*0680*/  BRA.DIV ~URZ, `(.L_x_2601) ;  /* 0x000166c27f007947 */ /* 0x000fea000b800000 */
[----:B------:R1:W2:Y:S02]  /*0690*/  SHFL.IDX PT, R8, R6, R8, 0x1f ;  /* 0x00001f0806087589 */ /* 0x0002a400000e0000 */
.L_x_2600:
[----:B------:R-:W-:Y:S05]  /*06a0*/  BSYNC B0 ;  /* 0x0000000000007941 */ /* 0x000fea0003800000 */
.L_x_2599:
[-C--:B---3--:R-:W-:Y:S01]  /*06b0*/  IABS R3, R5.reuse ;  /* 0x0000000500037213 */ /* 0x088fe20000000000 */
[----:B--2---:R-:W-:Y:S01]  /*06c0*/  IMAD R204, R8, c[0x0][0x538], R204 ;  /* 0x00014e0008cc7a24 */ /* 0x004fe200078e02cc */
[----:B----4-:R-:W-:Y:S02]  /*06d0*/  IABS R10, R4 ;  /* 0x00000004000a7213 */ /* 0x010fe40000000000 */
[----:B-1----:R-:W1:Y:S01]  /*06e0*/  I2F.RP R6, R3 ;  /* 0x0000000300067306 */ /* 0x002e620000209400 */
[----:B------:R-:W-:Y:S02]  /*06f0*/  IABS R8, R5 ;  /* 0x0000000500087213 */ /* 0x000fe40000000000 */
[----:B------:R-:W-:Y:S02]  /*0700*/  IADD3 R205, -R204, UR4, RZ ;  /* 0x00000004cccd7c10 */ /* 0x000fe4000fffe1ff */
[----:B------:R-:W-:Y:S01]  /*0710*/  IADD3 R207, R0, R207, RZ ;  /* 0x000000cf00cf7210 */ /* 0x000fe20007ffe0ff */
[----:B------:R-:W-:Y:S01]  /*0720*/  IMAD.MOV R8, RZ, RZ, -R8 ;  /* 0x000000ffff087224 */ /* 0x000fe200078e0a08 */
        /* <DEDUP_REMOVED lines=10> */
[----:B------:R-:W-:-:S04]  /*07d0*/  IMAD R11, R11, R3, RZ ;  /* 0x000000030b0b7224 */ /* 0x000fc800078e02ff */
[----:B------:R-:W-:Y:S01]  /*07e0*/  IMAD.HI.U32 R11, R7, R11, R6 ;  /* 0x0000000b070b7227 */ /* 0x000fe200078e0006 */
[----:B--2---:R-:W-:-:S05]  /*07f0*/  MOV R12, RZ ;  /* 0x000000ff000c7202 */ /* 0x004fca0000000f00 */
[----:B------:R-:W-:-:S04]  /*0800*/  IMAD.HI.U32 R7, R11, R9, RZ ;  /* 0x000000090b077227 */ /* 0x000fc800078e00ff */
[----:B------:R-:W-:-:S05]  /*0810*/  IMAD R8, R7, R8, R9 ;  /* 0x0000000807087224 */ /* 0x000fca00078e0209 */
[----:B------:R-:W-:-:S13]  /*0820*/  ISETP.GT.U32.AND P0, PT, R3, R8, PT ;  /* 0x000000080300720c */ /* 0x000fda0003f04070 */
[----:B------:R-:W-:Y:S01]  /*0830*/  @!P0 IMAD.IADD R8, R8, 0x1, -R3 ;  /* 0x0000000108088824 */ /* 0x000fe200078e0a03 */
[----:B------:R-:W-:Y:S02]  /*0840*/  @!P0 IADD3 R7, R7, 0x1, RZ ;  /* 0x0000000107078810 */ /* 0x000fe40007ffe0ff */
[----:B------:R-:W-:Y:S02]  /*0850*/  ISETP.NE.AND P0, PT, R5, RZ, PT ;  /* 0x000000ff0500720c */ /* 0x000fe40003f05270 */
[----:B------:R-:W-:Y:S01]  /*0860*/  ISETP.GE.U32.AND P2, PT, R8, R3, PT ;  /* 0x000000030800720c */ /* 0x000fe20003f46070 */
[----:B---3--:R-:W-:Y:S01]  /*0870*/  IMAD.MOV R8, RZ, RZ, -R13 ;  /* 0x000000ffff087224 */ /* 0x008fe200078e0a0d */
        /* <DEDUP_REMOVED lines=29> */
.L_x_2593:
[----:B------:R-:W-:Y:S01]  /*0a50*/  IMAD.MOV.U32 R205, RZ, RZ, RZ ;  /* 0x000000ffffcd7224 */ /* 0x000fe200078e00ff */
[----:B------:R-:W-:Y:S01]  /*0a60*/  MOV R206, RZ ;  /* 0x000000ff00ce7202 */ /* 0x000fe20000000f00 */
[----:B------:R-:W-:Y:S01]  /*0a70*/  IMAD.U32 R204, RZ, RZ, UR4 ;  /* 0x00000004ffcc7e24 */ /* 0x000fe2000f8e00ff */
[----:B------:R-:W-:Y:S02]  /*0a80*/  MOV R207, c[0x0][0x53c] ;  /* 0x00014f0000cf7a02 */ /* 0x000fe40000000f00 */
.L_x_2602:
[----:B------:R-:W-:Y:S01]  /*0a90*/  ISETP.NE.AND P0, PT, R2, RZ, PT ;  /* 0x000000ff0200720c */ /* 0x000fe20003f05270 */
[----:B------:R-:W-:-:S12]  /*0aa0*/  WARPSYNC 0xffffffff ;  /* 0xffffffff00007948 */ /* 0x000fd80003800000 */
[----:B------:R1:W-:Y:S04]  /*0ab0*/  @!P0 STS.128 [0x18100], R204 ;  /* 0x018100ccff008388 */ /* 0x0003e80000000c00 */
[----:B------:R-:W-:Y:S06]  /*0ac0*/  BAR.ARV 0x5, 0x100 ;  /* 0x0144000000007b1d */ /* 0x000fec0000002000 */
.L_x_2591:
[----:B-1----:R-:W-:-:S13]  /*0ad0*/  ISETP.GE.AND P0, PT, R207, c[0x0][0x53c], PT ;  /* 0x00014f00cf007a0c */ /* 0x002fda0003f06270 */
[----:B------:R-:W-:Y:S05]  /*0ae0*/  @P0 EXIT ;  /* 0x000000000000094d */ /* 0x000fea0003800000 */
[----:B------:R-:W-:-:S04]  /*0af0*/  SHF.R.S32.HI R219, RZ, 0x1f, R210 ;  /* 0x0000001fffdb7819 */ /* 0x000fc800000114d2 */
[CC--:B------:R-:W-:Y:S02]  /*0b00*/  LEA.HI R5, R219.reuse, R210.reuse, RZ, 0x3 ;  /* 0x000000d2db057211 */ /* 0x0c0fe400078f18ff */
[----:B------:R-:W-:Y:S02]  /*0b10*/  LEA.HI R7, R219, R210, RZ, 0x4 ;  /* 0x000000d2db077211 */ /* 0x000fe400078f20ff */
[----:B------:R-:W-:Y:S02]  /*0b20*/  LOP3.LUT R221, R5, 0xfffffff8, RZ, 0xc0, !PT ;  /* 0xfffffff805dd7812 */ /* 0x000fe400078ec0ff */
[----:B------:R-:W-:Y:S02]  /*0b30*/  SHF.R.S32.HI R4, RZ, 0x4, R7 ;  /* 0x00000004ff047819 */ /* 0x000fe40000011407 */
[C---:B------:R-:W-:Y:S01]  /*0b40*/  LOP3.LUT R6, R7.reuse, 0xfffffff0, RZ, 0xc0, !PT ;  /* 0xfffffff007067812 */ /* 0x040fe200078ec0ff */
[----:B------:R-:W-:Y:S01]  /*0b50*/  IMAD.IADD R221, R210, 0x1, -R221 ;  /* 0x00000001d2dd7824 */ /* 0x000fe200078e0add */
[----:B------:R-:W-:-:S02]  /*0b60*/  LEA.HI R7, R7, R4, RZ, 0x1 ;  /* 0x0000000407077211 */ /* 0x000fc400078f08ff */
[----:B------:R-:W-:Y:S01]  /*0b70*/  LEA.HI R223, R219, R210, RZ, 0x2 ;  /* 0x000000d2dbdf7211 */ /* 0x000fe200078f10ff */
[----:B------:R-:W-:Y:S01]  /*0b80*/  IMAD.SHL.U32 R0, R221, 0x40, RZ ;  /* 0x00000040dd007824 */ /* 0x000fe200078e00ff */
[----:B------:R-:W-:Y:S01]  /*0b90*/  LOP3.LUT R7, R7, 0xfffffffe, RZ, 0xc0, !PT ;  /* 0xfffffffe07077812 */ /* 0x000fe200078ec0ff */
[----:B------:R-:W-:Y:S01]  /*0ba0*/  IMAD.IADD R6, R210, 0x1, -R6 ;  /* 0x00000001d2067824 */ /* 0x000fe200078e0a06 */
[----:B------:R-:W-:Y:S01]  /*0bb0*/  SHF.R.S32.HI R226, RZ, 0x3, R5 ;  /* 0x00000003ffe27819 */ /* 0x000fe20000011405 */
[----:B------:R-:W-:Y:S01]  /*0bc0*/  IMAD.SHL.U32 R246, R221, 0x8, RZ ;  /* 0x00000008ddf67824 */ /* 0x000fe200078e00ff */
[----:B------:R-:W-:Y:S01]  /*0bd0*/  LOP3.LUT R0, R0, 0x1c0, RZ, 0xc0, !PT ;  /* 0x000001c000007812 */ /* 0x000fe200078ec0ff */
[----:B------:R-:W-:Y:S01]  /*0be0*/  IMAD.IADD R7, R4, 0x1, -R7 ;  /* 0x0000000104077824 */ /* 0x000fe200078e0a07 */
[----:B------:R-:W-:Y:S01]  /*0bf0*/  SHF.R.S32.HI R225, RZ, 0x2, R223 ;  /* 0x00000002ffe17819 */ /* 0x000fe200000114df */
[----:B------:R-:W-:Y:S01]  /*0c00*/  IMAD.SHL.U32 R217, R226, 0x40, RZ ;  /* 0x00000040e2d97824 */ /* 0x000fe200078e00ff */
[----:B------:R-:W-:-:S02]  /*0c10*/  LOP3.LUT R5, R0, 0x8, R5, 0xf8, !PT ;  /* 0x0000000800057812 */ /* 0x000fc400078ef805 */
[----:B------:R-:W-:Y:S02]  /*0c20*/  SHF.R.S32.HI R224, RZ, 0x1f, R223 ;  /* 0x0000001fffe07819 */ /* 0x000fe400000114df */
[CC--:B------:R-:W-:Y:S02]  /*0c30*/  LEA.HI R4, R219.reuse, R210.reuse, RZ, 0x6 ;  /* 0x000000d2db047211 */ /* 0x0c0fe400078f30ff */
[----:B------:R-:W-:Y:S02]  /*0c40*/  SHF.R.U32.HI R0, RZ, 0x3, R0 ;  /* 0x00000003ff007819 */ /* 0x000fe40000011600 */
[----:B------:R-:W-:Y:S01]  /*0c50*/  LEA.HI R219, R219, R210, RZ, 0x5 ;  /* 0x000000d2dbdb7211 */ /* 0x000fe200078f28ff */
[----:B------:R-:W-:Y:S01]  /*0c60*/  IMAD.SHL.U32 R4, R4, 0x8, RZ ;  /* 0x0000000804047824 */ /* 0x000fe200078e00ff */
[----:B------:R-:W-:Y:S02]  /*0c70*/  LEA.HI R224, R224, R225, RZ, 0x3 ;  /* 0x000000e1e0e07211 */ /* 0x000fe400078f18ff */
[----:B------:R-:W-:-:S02]  /*0c80*/  LOP3.LUT R0, R5, R0, RZ, 0x3c, !PT ;  /* 0x0000000005007212 */ /* 0x000fc400078e3cff */
[--C-:B------:R-:W-:Y:S02]  /*0c90*/  SHF.R.S32.HI R220, RZ, 0x5, R219.reuse ;  /* 0x00000005ffdc7819 */ /* 0x100fe400000114db */
[----:B------:R-:W-:Y:S01]  /*0ca0*/  SHF.R.S32.HI R5, RZ, 0x1f, R219 ;  /* 0x0000001fff057819 */ /* 0x000fe200000114db */
[----:B------:R-:W-:Y:S01]  /*0cb0*/  IMAD R0, R7, 0x200, R0 ;  /* 0x0000020007007824 */ /* 0x000fe200078e0200 */
[----:B------:R-:W-:Y:S01]  /*0cc0*/  LOP3.LUT R223, R223, 0xfffffffc, RZ, 0xc0, !PT ;  /* 0xfffffffcdfdf7812 */ /* 0x000fe200078ec0ff */
[----:B------:R-:W-:Y:S01]  /*0cd0*/  IMAD.SHL.U32 R7, R7, 0x8, RZ ;  /* 0x0000000807077824 */ /* 0x000fe200078e00ff */
[----:B------:R-:W-:Y:S02]  /*0ce0*/  LOP3.LUT R219, R219, 0xffffffe0, RZ, 0xc0, !PT ;  /* 0xffffffe0dbdb7812 */ /* 0x000fe400078ec0ff */
[----:B------:R-:W-:Y:S01]  /*0cf0*/  LOP3.LUT R217, R217, 0x1c0, RZ, 0xc0, !PT ;  /* 0x000001c0d9d97812 */ /* 0x000fe200078ec0ff */
[----:B------:R-:W-:Y:S01]  /*0d00*/  IMAD.IADD R223, R210, 0x1, -R223 ;  /* 0x00000001d2df7824 */ /* 0x000fe200078e0adf */
[----:B------:R-:W-:Y:S01]  /*0d10*/  LOP3.LUT R224, R224, 0xfffffff8, RZ, 0xc0, !PT ;  /* 0xfffffff8e0e07812 */ /* 0x000fe200078ec0ff */
[----:B------:R-:W-:Y:S01]  /*0d20*/  IMAD.IADD R219, R210, 0x1, -R219 ;  /* 0x00000001d2db7824 */ /* 0x000fe200078e0adb */
[----:B------:R-:W-:Y:S01]  /*0d30*/  SHF.R.S32.HI R2, RZ, 0x1f, R6 ;  /* 0x0000001fff027819 */ /* 0x000fe20000011406 */
[----:B------:R-:W-:Y:S01]  /*0d40*/  IMAD.SHL.U32 R138, R223, 0x4, RZ ;  /* 0x00000004df8a7824 */ /* 0x000fe200078e00ff */
[----:B------:R-:W-:Y:S01]  /*0d50*/  LOP3.LUT R3, R217, 0x38, R246, 0xf8, !PT ;  /* 0x00000038d9037812 */ /* 0x000fe200078ef8f6 */
[----:B------:R-:W-:Y:S01]  /*0d60*/  IMAD.IADD R224, R225, 0x1, -R224 ;  /* 0x00000001e1e07824 */ /* 0x000fe200078e0ae0 */
[----:B------:R-:W-:Y:S01]  /*0d70*/  SHF.R.U32.HI R217, RZ, 0x3, R217 ;  /* 0x00000003ffd97819 */ /* 0x000fe200000116d9 */
[----:B------:R-:W-:Y:S01]  /*0d80*/  IMAD.SHL.U32 R140, R223, 0x8, RZ ;  /* 0x00000008df8c7824 */ /* 0x000fe200078e00ff */
[----:B------:R-:W-:-:S02]  /*0d90*/  LEA.HI R2, R2, R6, RZ, 0x3 ;  /* 0x0000000602027211 */ /* 0x000fc400078f18ff */
[----:B------:R-:W-:Y:S02]  /*0da0*/  LOP3.LUT R217, R3, R217, RZ, 0x3c, !PT ;  /* 0x000000d903d97212 */ /* 0x000fe400078e3cff */
[----:B------:R-:W-:Y:S02]  /*0db0*/  LEA.HI R5, R5, R220, RZ, 0x3 ;  /* 0x000000dc05057211 */ /* 0x000fe400078f18ff */
[----:B------:R-:W-:Y:S02]  /*0dc0*/  SHF.R.S32.HI R218, RZ, 0x1f, R219 ;  /* 0x0000001fffda7819 */ /* 0x000fe400000114db */
[C---:B------:R-:W-:Y:S01]  /*0dd0*/  LOP3.LUT R3, R2.reuse, 0xfffffff8, RZ, 0xc0, !PT ;  /* 0xfffffff802037812 */ /* 0x040fe200078ec0ff */
[----:B------:R-:W-:Y:S01]  /*0de0*/  IMAD.SHL.U32 R2, R2, 0x40, RZ ;  /* 0x0000004002027824 */ /* 0x000fe200078e00ff */
[----:B------:R-:W-:Y:S02]  /*0df0*/  LOP3.LUT R9, R224, 0x1, RZ, 0xc0, !PT ;  /* 0x00000001e0097812 */ /* 0x000fe400078ec0ff */
[----:B------:R-:W-:Y:S01]  /*0e00*/  LOP3.LUT R5, R5, 0xffffff8, RZ, 0xc0, !PT ;  /* 0x0ffffff805057812 */ /* 0x000fe200078ec0ff */
[----:B------:R-:W-:Y:S01]  /*0e10*/  IMAD.IADD R3, R6, 0x1, -R3 ;  /* 0x0000000106037824 */ /* 0x000fe200078e0a03 */
[----:B------:R-:W-:-:S02]  /*0e20*/  LEA.HI R218, R218, R219, RZ, 0x2 ;  /* 0x000000dbdada7211 */ /* 0x000fc400078f10ff */
[----:B------:R-:W-:Y:S01]  /*0e30*/  IADD3 R135, R138, 0x40, RZ ;  /* 0x000000408a877810 */ /* 0x000fe20007ffe0ff */
[----:B------:R-:W-:Y:S01]  /*0e40*/  IMAD.IADD R5, R220, 0x1, -R5 ;  /* 0x00000001dc057824 */ /* 0x000fe200078e0a05 */
[----:B------:R-:W-:Y:S02]  /*0e50*/  ISETP.NE.U32.AND P0, PT, R9, 0x1, PT ;  /* 0x000000010900780c */ /* 0x000fe40003f05070 */
[C---:B------:R-:W-:Y:S02]  /*0e60*/  IADD3 R136, R138.reuse, 0x20, RZ ;  /* 0x000000208a887810 */ /* 0x040fe40007ffe0ff */
[----:B------:R-:W-:Y:S01]  /*0e70*/  LOP3.LUT R217, R217, 0x7ffffe00, R4, 0xf8, !PT ;  /* 0x7ffffe00d9d97812 */ /* 0x000fe200078ef804 */
[C---:B------:R-:W-:Y:S01]  /*0e80*/  IMAD.IADD R4, R138.reuse, 0x1, R135 ;  /* 0x000000018a047824 */ /* 0x040fe200078e0287 */
[----:B------:R-:W-:Y:S01]  /*0e90*/  SHF.R.S32.HI R218, RZ, 0x2, R218 ;  /* 0x00000002ffda7819 */ /* 0x000fe200000114da */
[----:B------:R-:W-:Y:S01]  /*0ea0*/  IMAD.IADD R8, R138, 0x1, R136 ;  /* 0x000000018a087824 */ /* 0x000fe200078e0288 */
[C---:B------:R-:W-:Y:S01]  /*0eb0*/  R2P PR, R224.reuse, 0x6 ;  /* 0x00000006e0007804 */ /* 0x040fe20000000000 */
[----:B------:R-:W-:Y:S01]  /*0ec0*/  IMAD.SHL.U32 R224, R224, 0x40, RZ ;  /* 0x00000040e0e07824 */ /* 0x000fe200078e00ff */
[----:B------:R-:W-:Y:S01]  /*0ed0*/  LOP3.LUT P6, RZ, R3, 0x2, RZ, 0xc0, !PT ;  /* 0x0000000203ff7812 */ /* 0x000fe200078cc0ff */
[----:B------:R-:W-:Y:S01]  /*0ee0*/  IMAD R218, R5, 0x10, R218 ;  /* 0x0000001005da7824 */ /* 0x000fe200078e02da */
[C---:B------:R-:W-:Y:S01]  /*0ef0*/  LOP3.LUT P5, RZ, R3.reuse, 0x4, RZ, 0xc0, !PT ;  /* 0x0000000403ff7812 */ /* 0x040fe200078ac0ff */
[----:B------:R-:W-:Y:S01]  /*0f00*/  IMAD.SHL.U32 R3, R3, 0x40, RZ ;  /* 0x0000004003037824 */ /* 0x000fe200078e00ff */
[----:B------:R-:W-:Y:S01]  /*0f10*/  IADD3 R216, R225, 0x40, RZ ;  /* 0x00000040e1d87810 */ /* 0x000fe20007ffe0ff */
[----:B------:R-:W-:Y:S01]  /*0f20*/  IMAD.SHL.U32 R217, R217, 0x2, RZ ;  /* 0x00000002d9d97824 */ /* 0x000fe200078e00ff */
[----:B------:R-:W-:-:S02]  /*0f30*/  SHF.R.S32.HI R5, RZ, 0x1f, R4 ;  /* 0x0000001fff057819 */ /* 0x000fc40000011404 */
[----:B------:R-:W-:Y:S01]  /*0f40*/  LOP3.LUT R224, R224, 0x1c0, RZ, 0xc0, !PT ;  /* 0x000001c0e0e07812 */ /* 0x000fe200078ec0ff */
[----:B------:R-:W-:Y:S01]  /*0f50*/  IMAD.SHL.U32 R215, R216, 0x40, RZ ;  /* 0x00000040d8d77824 */ /* 0x000fe200078e00ff */
[----:B------:R-:W-:Y:S02]  /*0f60*/  SHF.R.S32.HI R6, RZ, 0x1f, R8 ;  /* 0x0000001fff067819 */ /* 0x000fe40000011408 */
[----:B------:R-:W-:Y:S02]  /*0f70*/  LOP3.LUT R3, R3, 0x1c0, RZ, 0xc0, !PT ;  /* 0x000001c003037812 */ /* 0x000fe400078ec0ff */
[----:B------:R-:W-:Y:S02]  /*0f80*/  SHF.R.S32.HI R214, RZ, 0x1f, R216 ;  /* 0x0000001fffd67819 */ /* 0x000fe400000114d8 */
[CC--:B------:R-:W-:Y:S02]  /*0f90*/  LEA.HI R231, R5.reuse, R4.reuse, RZ, 0x3 ;  /* 0x0000000405e77211 */ /* 0x0c0fe400078f18ff */
[----:B------:R-:W-:Y:S01]  /*0fa0*/  LEA.HI R5, R5, R4, RZ, 0x6 ;  /* 0x0000000405057211 */ /* 0x000fe200078f30ff */
[C---:B------:R-:W-:Y:S01]  /*0fb0*/  IMAD.SHL.U32 R4, R220.reuse, 0x400, RZ ;  /* 0x00000400dc047824 */ /* 0x040fe200078e00ff */
[----:B------:R-:W-:Y:S01]  /*0fc0*/  SHF.R.U32.HI R222, RZ, 0x3, R224 ;  /* 0x00000003ffde7819 */ /* 0x000fe200000116e0 */
[----:B------:R-:W-:Y:S01]  /*0fd0*/  IMAD.SHL.U32 R220, R220, 0x200, RZ ;  /* 0x00000200dcdc7824 */ /* 0x000fe200078e00ff */
[CC--:B------:R-:W-:Y:S01]  /*0fe0*/  LEA.HI R232, R6.reuse, R8.reuse, RZ, 0x3 ;  /* 0x0000000806e87211 */ /* 0x0c0fe200078f18ff */
[----:B------:R-:W-:Y:S01]  /*0ff0*/  IMAD.SHL.U32 R5, R5, 0x80, RZ ;  /* 0x0000008005057824 */ /* 0x000fe200078e00ff */
[----:B------:R-:W-:Y:S01]  /*1000*/  LEA.HI R6, R6, R8, RZ, 0x6 ;  /* 0x0000000806067211 */ /* 0x000fe200078f30ff */
[----:B------:R-:W-:Y:S01]  /*1010*/  IMAD R8, R223, 0x2, R4 ;  /* 0x00000002df087824 */ /* 0x000fe200078e0204 */
[----:B------:R-:W-:-:S02]  /*1020*/  LOP3.LUT R7, R3, 0x8, R7, 0xf8, !PT ;  /* 0x0000000803077812 */ /* 0x000fc400078ef807 */
[----:B------:R-:W-:Y:S01]  /*1030*/  LEA.HI R214, R214, R216, RZ, 0x3 ;  /* 0x000000d8d6d67211 */ /* 0x000fe200078f18ff */
[----:B------:R-:W-:Y:S01]  /*1040*/  IMAD.SHL.U32 R6, R6, 0x80, RZ ;  /* 0x0000008006067824 */ /* 0x000fe200078e00ff */
[----:B------:R-:W-:Y:S02]  /*1050*/  SHF.R.U32.HI R3, RZ, 0x3, R3 ;  /* 0x00000003ff037819 */ /* 0x000fe40000011603 */
[----:B------:R-:W-:Y:S01]  /*1060*/  LOP3.LUT R235, R222, R224, RZ, 0xfc, !PT ;  /* 0x000000e0deeb7212 */ /* 0x000fe200078efcff */
[----:B------:R-:W-:Y:S01]  /*1070*/  IMAD.SHL.U32 R214, R214, 0x40, RZ ;  /* 0x00000040d6d67824 */ /* 0x000fe200078e00ff */
[----:B------:R-:W-:Y:S02]  /*1080*/  LOP3.LUT R215, R215, 0x1c0, RZ, 0xc0, !PT ;  /* 0x000001c0d7d77812 */ /* 0x000fe400078ec0ff */
[----:B------:R-:W-:Y:S01]  /*1090*/  LOP3.LUT R3, R7, R3, RZ, 0x3c, !PT ;  /* 0x0000000307037212 */ /* 0x000fe200078e3cff */
[----:B------:R-:W-:Y:S01]  /*10a0*/  IMAD.IADD R235, R8, 0x1, R235 ;  /* 0x0000000108eb7824 */ /* 0x000fe200078e02eb */
[----:B------:R-:W-:-:S02]  /*10b0*/  LOP3.LUT R2, R2, 0xfffffe00, RZ, 0xc0, !PT ;  /* 0xfffffe0002027812 */ /* 0x000fc400078ec0ff */
[--C-:B------:R-:W-:Y:S02]  /*10c0*/  LOP3.LUT R234, R224, 0x38, R232.reuse, 0xf8, !PT ;  /* 0x00000038e0ea7812 */ /* 0x100fe400078ef8e8 */
[----:B------:R-:W-:Y:S02]  /*10d0*/  SHF.R.U32.HI R213, RZ, 0x3, R215 ;  /* 0x00000003ffd57819 */ /* 0x000fe400000116d7 */
[----:B------:R-:W-:Y:S02]  /*10e0*/  LOP3.LUT R232, R215, 0x38, R232, 0xf8, !PT ;  /* 0x00000038d7e87812 */ /* 0x000fe400078ef8e8 */
[----:B------:R-:W-:Y:S02]  /*10f0*/  LOP3.LUT P4, RZ, R221, 0x2, RZ, 0xc0, !PT ;  /* 0x00000002ddff7812 */ /* 0x000fe4000788c0ff */
[----:B------:R-:W-:Y:S02]  /*1100*/  IADD3 R4, R3, R2, R4 ;  /* 0x0000000203047210 */ /* 0x000fe40007ffe004 */
[----:B------:R-:W-:-:S02]  /*1110*/  LOP3.LUT R214, R214, 0xfffffe00, RZ, 0xc0, !PT ;  /* 0xfffffe00d6d67812 */ /* 0x000fc400078ec0ff */
[----:B------:R-:W-:Y:S02]  /*1120*/  LOP3.LUT R6, R6, 0xffffe000, RZ, 0xc0, !PT ;  /* 0xffffe00006067812 */ /* 0x000fe400078ec0ff */
[----:B------:R-:W-:Y:S02]  /*1130*/  LOP3.LUT R234, R234, R222, RZ, 0x3c, !PT ;  /* 0x000000deeaea7212 */ /* 0x000fe400078e3cff */
[----:B------:R-:W-:Y:S02]  /*1140*/  LOP3.LUT R232, R232, R213, RZ, 0x3c, !PT ;  /* 0x000000d5e8e87212 */ /* 0x000fe400078e3cff */
[----:B------:R-:W-:Y:S01]  /*1150*/  LOP3.LUT R3, R3, R2, RZ, 0xfc, !PT ;  /* 0x0000000203037212 */ /* 0x000fe200078efcff */
[----:B------:R-:W-:Y:S01]  /*1160*/  IMAD.MOV.U32 R2, RZ, RZ, 0x20 ;  /* 0x00000020ff027424 */ /* 0x000fe200078e00ff */
[--C-:B------:R-:W-:Y:S02]  /*1170*/  LOP3.LUT R233, R224, 0x38, R231.reuse, 0xf8, !PT ;  /* 0x00000038e0e97812 */ /* 0x100fe400078ef8e7 */
[----:B------:R-:W-:-:S02]  /*1180*/  LOP3.LUT R231, R215, 0x38, R231, 0xf8, !PT ;  /* 0x00000038d7e77812 */ /* 0x000fc400078ef8e7 */
[----:B------:R-:W-:Y:S02]  /*1190*/  LOP3.LUT R230, R224, 0x18, R140, 0xf8, !PT ;  /* 0x00000018e0e67812 */ /* 0x000fe400078ef88c */
[----:B------:R-:W-:Y:S02]  /*11a0*/  LEA R235, R235, 0x80, 0x1 ;  /* 0x00000080ebeb7811 */ /* 0x000fe400078e08ff */
[-C--:B------:R-:W-:Y:S02]  /*11b0*/  IADD3 R234, R234, R6.reuse, R220 ;  /* 0x00000006eaea7210 */ /* 0x080fe40007ffe0dc */
[----:B------:R-:W-:Y:S01]  /*11c0*/  IADD3 R232, R232, R6, R214 ;  /* 0x00000006e8e87210 */ /* 0x000fe20007ffe0d6 */
[----:B------:R-:W-:Y:S01]  /*11d0*/  IMAD.MOV.U32 R6, RZ, RZ, 0x40 ;  /* 0x00000040ff067424 */ /* 0x000fe200078e00ff */
[----:B------:R-:W-:Y:S02]  /*11e0*/  LOP3.LUT R5, R5, 0xffffe000, RZ, 0xc0, !PT ;  /* 0xffffe00005057812 */ /* 0x000fe400078ec0ff */
[----:B------:R-:W-:-:S02]  /*11f0*/  LOP3.LUT R233, R233, R222, RZ, 0x3c, !PT ;  /* 0x000000dee9e97212 */ /* 0x000fc400078e3cff */
[----:B------:R-:W-:Y:S02]  /*1200*/  LOP3.LUT R231, R231, R213, RZ, 0x3c, !PT ;  /* 0x000000d5e7e77212 */ /* 0x000fe400078e3cff */
[----:B------:R-:W-:Y:S02]  /*1210*/  SEL R239, R2, 0xffffffe0, !P1 ;  /* 0xffffffe002ef7807 */ /* 0x000fe40004800000 */
[----:B------:R-:W-:Y:S02]  /*1220*/  LEA R200, R0, 0x6100, 0x1 ;  /* 0x0000610000c87811 */ /* 0x000fe400078e08ff */
[----:B------:R-:W-:Y:S01]  /*1230*/  LOP3.LUT R230, R220, R230, R222, 0xf6, !PT ;  /* 0x000000e6dce67212 */ /* 0x000fe200078ef6de */
[C---:B------:R-:W-:Y:S01]  /*1240*/  IMAD.IADD R236, R235.reuse, 0x1, R239 ;  /* 0x00000001ebec7824 */ /* 0x040fe200078e02ef */
[----:B------:R-:W-:Y:S02]  /*1250*/  IADD3 R228, R235, -0x10, RZ ;  /* 0xfffffff0ebe47810 */ /* 0x000fe40007ffe0ff */
[C---:B------:R-:W-:Y:S01]  /*1260*/  LOP3.LUT P3, RZ, R221.reuse, 0x4, RZ, 0xc0, !PT ;  /* 0x00000004ddff7812 */ /* 0x040fe2000786c0ff */
[----:B------:R-:W-:Y:S01]  /*1270*/  IMAD R221, R221, 0x20, R226 ;  /* 0x00000020dddd7824 */ /* 0x000fe200078e02e2 */
[----:B------:R-:W-:-:S02]  /*1280*/  SEL R2, R2, 0xffffffe0, !P6 ;  /* 0xffffffe002027807 */ /* 0x000fc40007000000 */
[----:B------:R-:W-:Y:S02]  /*1290*/  @P0 IADD3 R228, R235, 0x10, RZ ;  /* 0x00000010ebe40810 */ /* 0x000fe40007ffe0ff */
[----:B------:R-:W-:Y:S02]  /*12a0*/  LEA R201, R4, 0xc100, 0x1 ;  /* 0x0000c10004c97811 */ /* 0x000fe400078e08ff */
[----:B------:R-:W-:Y:S01]  /*12b0*/  LEA R194, R3, 0x100, 0x1 ;  /* 0x0000010003c27811 */ /* 0x000fe200078e08ff */
[----:B------:R-:W-:Y:S01]  /*12c0*/  IMAD.IADD R239, R239, 0x1, R228 ;  /* 0x00000001efef7824 */ /* 0x000fe200078e02e4 */
[-C--:B------:R-:W-:Y:S01]  /*12d0*/  IADD3 R233, R233, R5.reuse, R220 ;  /* 0x00000005e9e97210 */ /* 0x080fe20007ffe0dc */
[----:B------:R-:W-:Y:S01]  /*12e0*/  IMAD.IADD R199, R201, 0x1, R2 ;  /* 0x00000001c9c77824 */ /* 0x000fe200078e0202 */
[----:B------:R-:W-:Y:S01]  /*12f0*/  IADD3 R231, R231, R5, R214 ;  /* 0x00000005e7e77210 */ /* 0x000fe20007ffe0d6 */
[----:B------:R-:W-:Y:S01]  /*1300*/  IMAD.IADD R193, R2, 0x1, R194 ;  /* 0x0000000102c17824 */ /* 0x000fe200078e02c2 */
[----:B------:R-:W-:-:S02]  /*1310*/  SEL R242, R6, 0xffffffc0, !P2 ;  /* 0xffffffc006f27807 */ /* 0x000fc40005000000 */
[----:B------:R-:W-:Y:S02]  /*1320*/  IADD3 R198, R200, 0x20, RZ ;  /* 0x00000020c8c67810 */ /* 0x000fe40007ffe0ff */
[----:B------:R-:W-:Y:S01]  /*1330*/  LEA R230, R230, 0x100, 0x1 ;  /* 0x00000100e6e67811 */ /* 0x000fe200078e08ff */
[----:B------:R-:W-:Y:S01]  /*1340*/  IMAD.IADD R235, R235, 0x1, R242 ;  /* 0x00000001ebeb7824 */ /* 0x000fe200078e02f2 */
[----:B------:R-:W-:Y:S01]  /*1350*/  SEL R5, R6, 0xffffffc0, !P3 ;  /* 0xffffffc006057807 */ /* 0x000fe20005800000 */
[----:B------:R-:W-:Y:S01]  /*1360*/  IMAD.IADD R237, R242, 0x1, R236 ;  /* 0x00000001f2ed7824 */ /* 0x000fe200078e02ec */
[----:B------:R-:W-:Y:S01]  /*1370*/  SEL R0, R6, 0xffffffc0, !P5 ;  /* 0xffffffc006007807 */ /* 0x000fe20006800000 */
[----:B------:R-:W-:Y:S01]  /*1380*/  IMAD.IADD R229, R230, 0x1, R242 ;  /* 0x00000001e6e57824 */ /* 0x000fe200078e02f2 */
[----:B------:R-:W-:Y:S01]  /*1390*/  @P4 IADD3 R198, R200, -0x20, RZ ;  /* 0xffffffe0c8c64810 */ /* 0x000fe20007ffe0ff */
[----:B------:R-:W-:Y:S01]  /*13a0*/  IMAD.IADD R238, R242, 0x1, R228 ;  /* 0x00000001f2ee7824 */ /* 0x000fe200078e02e4 */
[----:B------:R-:W-:Y:S01]  /*13b0*/  SHF.R.S32.HI R141, RZ, 0x1f, R140 ;  /* 0x0000001fff8d7819 */ /* 0x000fe2000001148c */
[----:B------:R-:W-:Y:S01]  /*13c0*/  IMAD.IADD R196, R200, 0x1, R5 ;  /* 0x00000001c8c47824 */ /* 0x000fe200078e0205 */
[C---:B------:R-:W-:Y:S01]  /*13d0*/  IADD3 R134, R138.reuse, 0x10, RZ ;  /* 0x000000108a867810 */ /* 0x040fe20007ffe0ff */
[----:B------:R-:W-:Y:S01]  /*13e0*/  IMAD.IADD R187, R5, 0x1, R198 ;  /* 0x0000000105bb7824 */ /* 0x000fe200078e02c6 */
[C---:B------:R-:W-:Y:S01]  /*13f0*/  IADD3 R133, R138.reuse, 0x30, RZ ;  /* 0x000000308a857810 */ /* 0x040fe20007ffe0ff */
[----:B------:R-:W-:Y:S01]  /*1400*/  IMAD.IADD R197, R201, 0x1, R0 ;  /* 0x00000001c9c57824 */ /* 0x000fe200078e0200 */
[----:B------:R-:W-:Y:S01]  /*1410*/  IADD3 R132, R138, 0x50, RZ ;  /* 0x000000508a847810 */ /* 0x000fe20007ffe0ff */
[----:B------:R-:W-:Y:S01]  /*1420*/  IMAD.IADD R192, R0, 0x1, R194 ;  /* 0x0000000100c07824 */ /* 0x000fe200078e02c2 */
[C---:B------:R-:W-:Y:S01]  /*1430*/  IADD3 R212, R246.reuse, 0x40, RZ ;  /* 0x00000040f6d47810 */ /* 0x040fe20007ffe0ff */
[----:B------:R-:W-:Y:S01]  /*1440*/  IMAD.IADD R195, R199, 0x1, R0 ;  /* 0x00000001c7c37824 */ /* 0x000fe200078e0200 */
[----:B------:R-:W-:Y:S01]  /*1450*/  IADD3 R211, R246, 0x80, RZ ;  /* 0x00000080f6d37810 */ /* 0x000fe20007ffe0ff */
[----:B------:R-:W-:Y:S01]  /*1460*/  IMAD.IADD R191, R0, 0x1, R193 ;  /* 0x0000000100bf7824 */ /* 0x000fe200078e02c1 */
[----:B------:R-:W-:Y:S01]  /*1470*/  LEA R234, R234, 0xc100, 0x1 ;  /* 0x0000c100eaea7811 */ /* 0x000fe200078e08ff */
[----:B------:R-:W-:Y:S01]  /*1480*/  IMAD.IADD R242, R242, 0x1, R239 ;  /* 0x00000001f2f27824 */ /* 0x000fe200078e02ef */
[----:B------:R-:W-:-:S02]  /*1490*/  LEA R232, R232, 0xc100, 0x1 ;  /* 0x0000c100e8e87811 */ /* 0x000fc400078e08ff */
[----:B------:R-:W-:Y:S02]  /*14a0*/  LEA R233, R233, 0xc100, 0x1 ;  /* 0x0000c100e9e97811 */ /* 0x000fe400078e08ff */
[----:B------:R-:W-:Y:S02]  /*14b0*/  LEA R231, R231, 0xc100, 0x1 ;  /* 0x0000c100e7e77811 */ /* 0x000fe400078e08ff */
        /* <DEDUP_REMOVED lines=10> */
[----:B------:R-:W-:Y:S02]  /*1560*/  IADD3 R143, R198, 0x5800, RZ ;  /* 0x00005800c68f7810 */ /* 0x000fe40007ffe0ff */
.L_x_2751:
        /* <DEDUP_REMOVED lines=41> */
.L_x_2603:
[----:B------:R-:W-:-:S04]  /*1800*/  ISETP.NE.U32.AND P0, PT, RZ, c[0x0][0x368], PT ;  /* 0x0000da00ff007a0c */ /* 0x000fc80003f05070 */
[----:B------:R-:W-:-:S13]  /*1810*/  ISETP.NE.AND.EX P0, PT, RZ, c[0x0][0x36c], PT, P0 ;  /* 0x0000db00ff007a0c */ /* 0x000fda0003f05300 */
[----:B------:R-:W-:Y:S05]  /*1820*/  @!P0 BRA `(.L_x_2604) ;  /* 0x0000004000008947 */ /* 0x000fea0003800000 */
[----:B---3--:R-:W-:-:S04]  /*1830*/  LEA R6, P0, R240, c[0x0][0x368], 0x2 ;  /* 0x0000da00f0067a11 */ /* 0x008fc800078010ff */
[----:B------:R-:W-:-:S05]  /*1840*/  LEA.HI.X R7, R240, c[0x0][0x36c], R63, 0x2, P0 ;  /* 0x0000db00f0077a11 */ /* 0x000fca00000f143f */
[----:B------:R1:W5:Y:S01]  /*1850*/  LDG.E R2, [R6.64] ;  /* 0x0000000606027981 */ /* 0x000362000c1e1900 */
[----:B------:R-:W-:Y:S05]  /*1860*/  BRA `(.L_x_2605) ;  /* 0x0000005000007947 */ /* 0x000fea0003800000 */
.L_x_2604:
[----:B------:R-:W-:Y:S01]  /*1870*/  MOV R2, c[0x0][0x1d0] ;  /* 0x0000740000027a02 */ /* 0x000fe20000000f00 */
[----:B------:R-:W-:Y:S05]  /*1880*/  @!P6 BRA `(.L_x_2605) ;  /* 0x000000300000e947 */ /* 0x000fea0003800000 */
[----:B------:R-:W2:Y:S04]  /*1890*/  LDG.E R2, [R6.64] ;  /* 0x0000000606027981 */ /* 0x000ea8000c1e1900 */
[----:B------:R-:W2:Y:S02]  /*18a0*/  LDG.E R0, [R6.64+0x4] ;  /* 0x0000040606007981 */ /* 0x000ea4000c1e1900 */
[----:B--2---:R-:W-:Y:S02]  /*18b0*/  IADD3 R2, -R2, R0, RZ ;  /* 0x0000000002027210 */ /* 0x004fe40007ffe1ff */
.L_x_2605:
[----:B------:R2:W4:Y:S04]  /*18c0*/  @P5 LDG.E R0, [R4.64] ;  /* 0x0000000604005981 */ /* 0x000528000c1e1900 */
[----:B--23--:R-:W4:Y:S01]  /*18d0*/  @P5 LDG.E R4, [R4.64+0x4] ;  /* 0x0000040604045981 */ /* 0x00cf22000c1e1900 */
[----:B------:R-:W-:Y:S01]  /*18e0*/  ISETP.NE.U32.AND P0, PT, RZ, c[0x0][0x378], PT ;  /* 0x0000de00ff007a0c */ /* 0x000fe20003f05070 */
[----:B-----5:R-:W-:-:S03]  /*18f0*/  IMAD.MOV.U32 R60, RZ, RZ, R2 ;  /* 0x000000ffff3c7224 */ /* 0x020fc600078e0002 */
[----:B------:R-:W-:Y:S01]  /*1900*/  ISETP.NE.AND.EX P1, PT, RZ, c[0x0][0x37c], PT, P0 ;  /* 0x0000df00ff007a0c */ /* 0x000fe20003f25300 */
[----:B------:R-:W-:Y:S01]  /*1910*/  IMAD.MOV.U32 R66, RZ, RZ, c[0x0][0x228] ;  /* 0x00008a00ff427624 */ /* 0x000fe200078e00ff */
[C---:B------:R-:W-:Y:S02]  /*1920*/  LOP3.LUT R244, R206.reuse, 0xff000000, RZ, 0xc0, !PT ;  /* 0xff000000cef47812 */ /* 0x040fe400078ec0ff */
[----:B------:R-:W-:Y:S02]  /*1930*/  LOP3.LUT R206, R206, 0xff0000, RZ, 0xc0, !PT ;  /* 0x00ff0000cece7812 */ /* 0x000fe400078ec0ff */
[----:B------:R-:W-:-:S07]  /*1940*/  SHF.R.U32.HI R244, RZ, 0x8, R244 ;  /* 0x00000008fff47819 */ /* 0x000fce00000116f4 */
[----:B-1----:R-:W-:-:S04]  /*1950*/  @P1 LEA R6, P0, R240, c[0x0][0x378], 0x2 ;  /* 0x0000de00f0061a11 */ /* 0x002fc800078010ff */
[----:B------:R-:W-:Y:S02]  /*1960*/  @P1 LEA.HI.X R7, R240, c[0x0][0x37c], R63, 0x2, P0 ;  /* 0x0000df00f0071a11 */ /* 0x000fe400000f143f */
[----:B------:R-:W-:Y:S01]  /*1970*/  LEA.HI R244, R206, R244, RZ, 0x10 ;  /* 0x000000f4cef47211 */ /* 0x000fe200078f80ff */
[----:B------:R-:W-:Y:S02]  /*1980*/  BSSY B0, `(.L_x_2606) ;  /* 0x000002a000007945 */ /* 0x000fe40003800000 */
[----:B------:R1:W5:Y:S01]  /*1990*/  @P1 LDG.E R60, [R6.64] ;  /* 0x00000006063c1981 */ /* 0x000362000c1e1900 */
[----:B------:R-:W-:Y:S02]  /*19a0*/  SHF.R.U32.HI R206, RZ, 0x10, R244 ;  /* 0x00000010ffce7819 */ /* 0x000fe400000116f4 */
        /* <DEDUP_REMOVED lines=39> */
.L_x_2607:
[----:B-1----:R-:W-:Y:S05]  /*1c20*/  BSYNC B0 ;  /* 0x0000000000007941 */ /* 0x002fea0003800000 */
.L_x_2606:
[----:B------:R-:W-:-:S04]  /*1c30*/  IMAD R84, R244, R4, RZ ;  /* 0x00000004f4547224 */ /* 0x000fc800078e02ff */
[C---:B------:R-:W-:Y:S02]  /*1c40*/  IMAD.IADD R4, R84.reuse, 0x1, R4 ;  /* 0x0000000154047824 */ /* 0x040fe400078e0204 */
[----:B------:R-:W-:-:S03]  /*1c50*/  IMAD R84, R84, 0x40, -R0 ;  /* 0x0000004054547824 */ /* 0x000fc600078e0a00 */
[----:B------:R-:W-:Y:S02]  /*1c60*/  IMNMX R4, R65, R4, PT ;  /* 0x0000000441047217 */ /* 0x000fe40003800200 */
[----:B------:R-:W-:-:S03]  /*1c70*/  IMNMX R84, RZ, R84, !PT ;  /* 0x00000054ff547217 */ /* 0x000fc60007800200 */
[----:B------:R-:W-:-:S05]  /*1c80*/  IMAD R0, R4, 0x40, -R0 ;  /* 0x0000004004007824 */ /* 0x000fca00078e0a00 */
[----:B------:R-:W-:-:S04]  /*1c90*/  IMNMX R0, R0, R66, PT ;  /* 0x0000004200007217 */ /* 0x000fc80003800200 */
[----:B------:R-:W-:Y:S02]  /*1ca0*/  ISETP.GT.AND P0, PT, R0, R84, PT ;  /* 0x000000540000720c */ /* 0x000fe40003f04270 */
[----:B------:R-:W-:-:S11]  /*1cb0*/  SHF.R.U32.HI R84, RZ, 0x6, R84 ;  /* 0x00000006ff547819 */ /* 0x000fd60000011654 */
        /* <DEDUP_REMOVED lines=12> */
[----:B------:R-:W-:Y:S01]  /*1d80*/  IMAD.MOV.U32 R91, RZ, RZ, c[0x0][0x238] ;  /* 0x00008e00ff5b7624 */ /* 0x000fe200078e00ff */
[----:B------:R-:W-:Y:S01]  /*1d90*/  IADD3 R82, P0, R226, R81, RZ ;  /* 0x00000051e2527210 */ /* 0x000fe20007f1e0ff */
[----:B------:R-:W-:Y:S01]  /*1da0*/  IMAD.MOV.U32 R96, RZ, RZ, 0x6 ;  /* 0x00000006ff607424 */ /* 0x000fe200078e00ff */
[--C-:B------:R-:W-:Y:S01]  /*1db0*/  SHF.R.S32.HI R247, RZ, 0x1f, R246.reuse ;  /* 0x0000001ffff77819 */ /* 0x100fe200000114f6 */
[----:B------:R-:W-:Y:S01]  /*1dc0*/  IMAD.SHL.U32 R88, R91, 0x40, RZ ;  /* 0x000000405b587824 */ /* 0x000fe200078e00ff */
[----:B------:R-:W-:Y:S01]  /*1dd0*/  LEA.HI.X.SX32 R81, R81, R3, 0x1, P0 ;  /* 0x0000000351517211 */ /* 0x000fe200000f0eff */
[----:B------:R-:W-:Y:S01]  /*1de0*/  IMAD.MOV.U32 R86, RZ, RZ, c[0x0][0x27c] ;  /* 0x00009f00ff567624 */ /* 0x000fe200078e00ff */
[----:B------:R-:W-:Y:S01]  /*1df0*/  IADD3 R116, R0, -0x1, RZ ;  /* 0xffffffff00747810 */ /* 0x000fe20007ffe0ff */
[----:B------:R-:W-:Y:S01]  /*1e00*/  IMAD.WIDE.U32 R4, R82, c[0x0][0x238], R246 ;  /* 0x00008e0052047a25 */ /* 0x000fe200078e00f6 */
[----:B------:R-:W-:-:S02]  /*1e10*/  SEL R79, R63, RZ, !P5 ;  /* 0x000000ff3f4f7207 */ /* 0x000fc40006800000 */
[----:B------:R-:W-:Y:S01]  /*1e20*/  IADD3 R80, -R226, R66, RZ ;  /* 0x00000042e2507210 */ /* 0x000fe20007ffe1ff */
[----:B------:R-:W-:Y:S01]  /*1e30*/  IMAD R3, R81, c[0x0][0x238], RZ ;  /* 0x00008e0051037a24 */ /* 0x000fe200078e02ff */
[----:B------:R-:W-:Y:S01]  /*1e40*/  SEL R128, R240, RZ, !P5 ;  /* 0x000000fff0807207 */ /* 0x000fe20006800000 */
[----:B------:R-:W-:Y:S01]  /*1e50*/  IMAD R146, R79, c[0x0][0x248], RZ ;  /* 0x000092004f927a24 */ /* 0x000fe200078e02ff */
[----:B------:R-:W-:Y:S01]  /*1e60*/  SHF.L.U64.HI R87, R91, R96, c[0x0][0x23c] ;  /* 0x00008f005b577619 */ /* 0x000fe20000010260 */
[----:B------:R-:W-:Y:S01]  /*1e70*/  IMAD R3, R82, c[0x0][0x23c], R3 ;  /* 0x00008f0052037a24 */ /* 0x000fe200078e0203 */
[----:B------:R-:W-:Y:S01]  /*1e80*/  IADD3 R78, R2, R67, RZ ;  /* 0x00000043024e7210 */ /* 0x000fe20007ffe0ff */
[----:B------:R-:W-:Y:S01]  /*1e90*/  IMAD R146, R128, c[0x0][0x24c], R146 ;  /* 0x0000930080927a24 */ /* 0x000fe200078e0292 */
[----:B------:R-:W-:Y:S01]  /*1ea0*/  ISETP.GE.AND P5, PT, R246, c[0x0][0x1d4], PT ;  /* 0x00007500f6007a0c */ /* 0x000fe20003fa6270 */
[----:B------:R-:W-:Y:S01]  /*1eb0*/  IMAD.IADD R5, R5, 0x1, R3 ;  /* 0x0000000105057824 */ /* 0x000fe200078e0203 */
[----:B------:R-:W-:Y:S01]  /*1ec0*/  ISETP.GE.AND P4, PT, R212, c[0x0][0x1d4], PT ;  /* 0x00007500d4007a0c */ /* 0x000fe20003f86270 */
[----:B------:R-:W-:Y:S01]  /*1ed0*/  IMAD R3, R116, -0x40, R80 ;  /* 0xffffffc074037824 */ /* 0x000fe200078e0250 */
[----:B------:R-:W-:Y:S01]  /*1ee0*/  SHF.R.S32.HI R77, RZ, 0x1f, R78 ;  /* 0x0000001fff4d7819 */ /* 0x000fe2000001144e */
[----:B------:R-:W-:Y:S01]  /*1ef0*/  IMAD.WIDE.U32 R130, R241, c[0x0][0x240], R4 ;  /* 0x00009000f1827a25 */ /* 0x000fe200078e0004 */
[----:B------:R-:W-:-:S02]  /*1f00*/  SHF.R.S32.HI R4, RZ, 0x1f, R116 ;  /* 0x0000001fff047819 */ /* 0x000fc40000011474 */
[----:B------:R-:W-:Y:S01]  /*1f10*/  ISETP.GE.AND P1, PT, R3, 0x1, PT ;  /* 0x000000010300780c */ /* 0x000fe20003f26270 */
[----:B------:R-:W-:Y:S01]  /*1f20*/  IMAD R131, R241, c[0x0][0x244], R131 ;  /* 0x00009100f1837a24 */ /* 0x000fe200078e0283 */
[----:B------:R-:W-:Y:S01]  /*1f30*/  ISETP.GE.AND P3, PT, R211, c[0x0][0x1d4], PT ;  /* 0x00007500d3007a0c */ /* 0x000fe20003f66270 */
[----:B------:R-:W-:Y:S01]  /*1f40*/  IMAD R0, R87, R116, RZ ;  /* 0x0000007457007224 */ /* 0x000fe200078e02ff */
[----:B------:R-:W-:Y:S01]  /*1f50*/  MOV R90, 0x5 ;  /* 0x00000005005a7802 */ /* 0x000fe20000000f00 */
[----:B------:R-:W-:Y:S01]  /*1f60*/  IMAD.WIDE.U32 R130, R128, c[0x0][0x248], R130 ;  /* 0x0000920080827a25 */ /* 0x000fe200078e0082 */
[----:B------:R-:W-:Y:S02]  /*1f70*/  SHF.R.S32.HI R118, RZ, 0x1f, R225 ;  /* 0x0000001fff767819 */ /* 0x000fe400000114e1 */
[----:B------:R-:W-:Y:S01]  /*1f80*/  SHF.L.U64.HI R90, R91, R90, c[0x0][0x23c] ;  /* 0x00008f005b5a7619 */ /* 0x000fe2000001025a */
[----:B------:R-:W-:Y:S01]  /*1f90*/  IMAD.IADD R147, R131, 0x1, R146 ;  /* 0x0000000183937824 */ /* 0x000fe200078e0292 */
[----:B------:R-:W-:Y:S01]  /*1fa0*/  IADD3 R10, R140, 0x40, RZ ;  /* 0x000000408c0a7810 */ /* 0x000fe20007ffe0ff */
[----:B------:R-:W-:Y:S01]  /*1fb0*/  IMAD.MOV.U32 R146, RZ, RZ, R130 ;  /* 0x000000ffff927224 */ /* 0x000fe200078e0082 */
[----:B------:R-:W-:Y:S01]  /*1fc0*/  SHF.R.S32.HI R139, RZ, 0x1f, R138 ;  /* 0x0000001fff8b7819 */ /* 0x000fe2000001148a */
[-C--:B------:R-:W-:Y:S01]  /*1fd0*/  IMAD R0, R4, R88.reuse, R0 ;  /* 0x0000005804007224 */ /* 0x080fe200078e0200 */
[----:B-----5:R-:W-:Y:S01]  /*1fe0*/  SHF.R.S32.HI R72, RZ, 0x1f, R60 ;  /* 0x0000001fff487819 */ /* 0x020fe2000001143c */
[----:B------:R-:W-:-:S04]  /*1ff0*/  IMAD.WIDE.U32 R4, R116, R88, R146 ;  /* 0x0000005874047225 */ /* 0x000fc800078e0092 */
[----:B------:R-:W-:Y:S01]  /*2000*/  IMAD.IADD R0, R5, 0x1, R0 ;  /* 0x0000000105007824 */ /* 0x000fe200078e0200 */
[----:B------:R-:W-:Y:S01]  /*2010*/  @P1 LEA R8, P0, R4, c[0x0][0x220], 0x1 ;  /* 0x0000880004081a11 */ /* 0x000fe200078008ff */
[----:B------:R-:W-:Y:S02]  /*2020*/  IMAD R2, R77, c[0x0][0x1e0], RZ ;  /* 0x000078004d027a24 */ /* 0x000fe400078e02ff */
[----:B------:R-:W-:Y:S01]  /*2030*/  IMAD.WIDE.U32 R6, R78, c[0x0][0x1e0], RZ ;  /* 0x000078004e067a25 */ /* 0x000fe200078e00ff */
[----:B------:R-:W-:Y:S02]  /*2040*/  @P1 LEA.HI.X R9, R4, c[0x0][0x224], R0, 0x1, P0 ;  /* 0x0000890004091a11 */ /* 0x000fe400000f0c00 */
[----:B------:R-:W-:Y:S01]  /*2050*/  ISETP.GT.AND P0, PT, R3, 0x20, PT ;  /* 0x000000200300780c */ /* 0x000fe20003f04270 */
[----:B------:R-:W-:Y:S02]  /*2060*/  IMAD R2, R78, c[0x0][0x1e4], R2 ;  /* 0x000079004e027a24 */ /* 0x000fe400078e0202 */
[----:B------:R-:W-:Y:S01]  /*2070*/  IMAD.SHL.U32 R91, R91, 0x20, RZ ;  /* 0x000000205b5b7824 */ /* 0x000fe200078e00ff */
[----:B------:R-:W-:Y:S01]  /*2080*/  @!PT LDS RZ, [RZ] ;  /* 0x00000000fffff984 */ /* 0x000fe20000000800 */
[----:B------:R-:W-:Y:S01]  /*2090*/  @!PT LDS RZ, [RZ] ;  /* 0x00000000fffff984 */ /* 0x000fe20000000800 */
[----:B------:R-:W-:Y:S01]  /*20a0*/  @!PT LDS RZ, [RZ] ;  /* 0x00000000fffff984 */ /* 0x000fe20000000800 */
[----:B------:R1:W-:Y:S01]  /*20b0*/  @P1 LDGSTS.E.BYPASS.LTC128B.128 [R217+0x6100], [R8.64], !P5 ;  /* 0x0610000008d91fae */ /* 0x0003e2000e901d46 */
[----:B------:R-:W-:-:S02]  /*20c0*/  IMAD.IADD R7, R7, 0x1, R2 ;  /* 0x0000000107077824 */ /* 0x000fc400078e0202 */
[----:B------:R-:W-:Y:S01]  /*20d0*/  IMAD R89, R118, c[0x0][0x1e0], RZ ;  /* 0x0000780076597a24 */ /* 0x000fe200078e02ff */
[----:B------:R1:W-:Y:S01]  /*20e0*/  @P1 LDGSTS.E.BYPASS.LTC128B.128 [R217+0x8100], [R8.64+0x80], !P4 ;  /* 0x0810008008d91fae */ /* 0x0003e2000e101d46 */
[----:B------:R-:W-:-:S03]  /*20f0*/  IMAD.WIDE.U32 R144, R241, c[0x0][0x1e8], R6 ;  /* 0x00007a00f1907a25 */ /* 0x000fc600078e0006 */
[----:B------:R1:W-:Y:S01]  /*2100*/  @P1 LDGSTS.E.BYPASS.LTC128B.128 [R217+0xa100], [R8.64+0x100], !P3 ;  /* 0x0a10010008d91fae */ /* 0x0003e2000d901d46 */
[----:B------:R-:W-:Y:S01]  /*2110*/  @P0 IADD3 R2, P1, R91, R4, RZ ;  /* 0x000000045b020210 */ /* 0x000fe20007f3e0ff */
[----:B------:R-:W-:Y:S02]  /*2120*/  IMAD R145, R241, c[0x0][0x1ec], R145 ;  /* 0x00007b00f1917a24 */ /* 0x000fe400078e0291 */
[C---:B------:R-:W-:Y:S01]  /*2130*/  IMAD.WIDE.U32 R148, R225.reuse, c[0x0][0x1e0], RZ ;  /* 0x00007800e1947a25 */ /* 0x040fe200078e00ff */
[----:B------:R-:W-:Y:S02]  /*2140*/  @P0 IADD3.X R0, R0, R90, RZ, P1, !PT ;  /* 0x0000005a00000210 */ /* 0x000fe40000ffe4ff */
[----:B------:R-:W-:Y:S01]  /*2150*/  @P0 LEA R4, P1, R2, c[0x0][0x220], 0x1 ;  /* 0x0000880002040a11 */ /* 0x000fe200078208ff */
[----:B------:R-:W-:-:S03]  /*2160*/  IMAD R89, R225, c[0x0][0x1e4], R89 ;  /* 0x00007900e1597a24 */ /* 0x000fc600078e0259 */
[----:B------:R-:W-:Y:S01]  /*2170*/  @P0 LEA.HI.X R5, R2, c[0x0][0x224], R0, 0x1, P1 ;  /* 0x0000890002050a11 */ /* 0x000fe200008f0c00 */
[----:B------:R-:W-:Y:S02]  /*2180*/  IMAD.SHL.U32 R0, R86, 0x2, RZ ;  /* 0x0000000256007824 */ /* 0x000fe400078e00ff */
[----:B------:R-:W-:Y:S02]  /*2190*/  IMAD.IADD R89, R149, 0x1, R89 ;  /* 0x0000000195597824 */ /* 0x000fe400078e0259 */
[----:B------:R3:W-:Y:S04]  /*21a0*/  @P0 LDGSTS.E.BYPASS.LTC128B.128 [R217+0x7100], [R4.64], !P5 ;  /* 0x0710000004d90fae */ /* 0x0007e8000e901d46 */
[----:B------:R3:W-:Y:S04]  /*21b0*/  @P0 LDGSTS.E.BYPASS.LTC128B.128 [R217+0x9100], [R4.64+0x80], !P4 ;  /* 0x0910008004d90fae */ /* 0x0007e8000e101d46 */
[----:B------:R3:W-:Y:S01]  /*21c0*/  @P0 LDGSTS.E.BYPASS.LTC128B.128 [R217+0xb100], [R4.64+0x100], !P3 ;  /* 0x0b10010004d90fae */ /* 0x0007e2000d901d46 */
[----:B------:R-:W-:-:S02]  /*21d0*/  ISETP.GE.AND P0, PT, R140, c[0x0][0x27c], PT ;  /* 0x00009f008c007a0c */ /* 0x000fc40003f06270 */
[----:B-1----:R-:W-:Y:S01]  /*21e0*/  IADD3 R9, R140, 0x20, RZ ;  /* 0x000000208c097810 */ /* 0x002fe20007ffe0ff */
[----:B------:R-:W0:Y:S01]  /*21f0*/  LDGDEPBAR ;  /* 0x00000000000079af */ /* 0x000e220000000000 */
[----:B------:R-:W-:Y:S02]  /*2200*/  WARPSYNC 0xffffffff ;  /* 0xffffffff00007948 */ /* 0x000fe40003800000 */
[----:B------:R-:W-:Y:S02]  /*2210*/  ISETP.GE.AND P1, PT, R9, c[0x0][0x27c], PT ;  /* 0x00009f0009007a0c */ /* 0x000fe40003f26270 */
[----:B--2---:R-:W-:Y:S01]  /*2220*/  @P2 SHF.R.S32.HI R76, RZ, 0x1f, R126 ;  /* 0x0000001fff4c2819 */ /* 0x004fe2000001147e */
[----:B------:R-:W-:Y:S01]  /*2230*/  @!P2 IMAD.MOV.U32 R76, RZ, RZ, R63 ;  /* 0x000000ffff4ca224 */ /* 0x000fe200078e003f */
[----:B------:R-:W-:Y:S02]  /*2240*/  @!P2 MOV R126, R240 ;  /* 0x000000f0007ea202 */ /* 0x000fe40000000f00 */
[----:B------:R-:W-:-:S02]  /*2250*/  ISETP.GE.AND P2, PT, R10, c[0x0][0x27c], PT ;  /* 0x00009f000a007a0c */ /* 0x000fc40003f46270 */
[----:B------:R-:W-:Y:S02]  /*2260*/  SEL R76, R76, RZ, !P6 ;  /* 0x000000ff4c4c7207 */ /* 0x000fe40007000000 */
[----:B------:R-:W-:-:S03]  /*2270*/  SEL R126, R126, RZ, !P6 ;  /* 0x000000ff7e7e7207 */ /* 0x000fc60007000000 */
[----:B------:R-:W-:Y:S02]  /*2280*/  IMAD R83, R76, c[0x0][0x1f0], RZ ;  /* 0x00007c004c537a24 */ /* 0x000fe400078e02ff */
[----:B------:R-:W-:-:S04]  /*2290*/  IMAD.WIDE.U32 R144, R126, c[0x0][0x1f0], R144 ;  /* 0x00007c007e907a25 */ /* 0x000fc800078e0090 */
[----:B------:R-:W-:-:S05]  /*22a0*/  IMAD R83, R126, c[0x0][0x1f4], R83 ;  /* 0x00007d007e537a24 */ /* 0x000fca00078e0253 */
[----:B------:R-:W-:Y:S02]  /*22b0*/  IADD3 R83, R145, R83, RZ ;  /* 0x0000005391537210 */ /* 0x000fe40007ffe0ff */
[C---:B---3--:R-:W-:Y:S01]  /*22c0*/  IADD3 R7, -R0.reuse, c[0x0][0x1d4], RZ ;  /* 0x0000750000077a10 */ /* 0x048fe20007ffe1ff */
[----:B------:R-:W-:Y:S01]  /*22d0*/  IMAD.WIDE.U32 R12, R241, c[0x0][0x260], R246 ;  /* 0x00009800f10c7a25 */ /* 0x000fe200078e00f6 */
[----:B------:R-:W-:Y:S01]  /*22e0*/  SEL R4, RZ, c[0x0][0x27c], !P0 ;  /* 0x00009f00ff047a07 */ /* 0x000fe20004000000 */
[----:B------:R-:W-:Y:S01]  /*22f0*/  BAR.SYNC.DEFER_BLOCKING 0x0 ;  /* 0x0000000000007b1d */ /* 0x000fe20000010000 */
[CC--:B------:R-:W-:Y:S01]  /*2300*/  SEL R2, R0.reuse, R7.reuse, !P0 ;  /* 0x0000000700027207 */ /* 0x0c0fe20004000000 */
[----:B------:R-:W-:Y:S01]  /*2310*/  IMAD R79, R79, c[0x0][0x268], RZ ;  /* 0x00009a004f4f7a24 */ /* 0x000fe200078e02ff */
[-C--:B------:R-:W-:Y:S01]  /*2320*/  SEL R11, R0, R7.reuse, !P1 ;  /* 0x00000007000b7207 */ /* 0x080fe20004800000 */
[----:B------:R-:W-:Y:S01]  /*2330*/  IMAD.IADD R4, R140, 0x1, R4 ;  /* 0x000000018c047824 */ /* 0x000fe200078e0204 */
[----:B------:R-:W-:Y:S01]  /*2340*/  SEL R7, R0, R7, !P2 ;  /* 0x0000000700077207 */ /* 0x000fe20005000000 */
[----:B------:R-:W-:Y:S01]  /*2350*/  IMAD R120, R118, c[0x0][0x280], RZ ;  /* 0x0000a00076787a24 */ /* 0x000fe200078e02ff */
[----:B------:R-:W-:Y:S01]  /*2360*/  SEL R0, RZ, c[0x0][0x27c], !P1 ;  /* 0x00009f00ff007a07 */ /* 0x000fe20004800000 */
[----:B------:R-:W-:Y:S01]  /*2370*/  IMAD R13, R241, c[0x0][0x264], R13 ;  /* 0x00009900f10d7a24 */ /* 0x000fe200078e020d */
[----:B------:R-:W-:Y:S01]  /*2380*/  SEL R8, RZ, c[0x0][0x27c], !P2 ;  /* 0x00009f00ff087a07 */ /* 0x000fe20005000000 */
[----:B------:R-:W-:Y:S01]  /*2390*/  IMAD R79, R128, c[0x0][0x26c], R79 ;  /* 0x00009b00804f7a24 */ /* 0x000fe200078e024f */
[----:B------:R-:W-:Y:S01]  /*23a0*/  SHF.R.S32.HI R3, RZ, 0x1f, R2 ;  /* 0x0000001fff037819 */ /* 0x000fe20000011402 */
[----:B------:R-:W-:Y:S01]  /*23b0*/  IMAD.IADD R0, R9, 0x1, R0 ;  /* 0x0000000109007824 */ /* 0x000fe200078e0200 */
[----:B------:R-:W-:Y:S01]  /*23c0*/  SHF.R.S32.HI R6, RZ, 0x1f, R4 ;  /* 0x0000001fff067819 */ /* 0x000fe20000011404 */
[----:B------:R-:W-:Y:S01]  /*23d0*/  IMAD.IADD R8, R10, 0x1, R8 ;  /* 0x000000010a087824 */ /* 0x000fe200078e0208 */
[----:B------:R-:W-:Y:S01]  /*23e0*/  LEA.HI R3, R3, R2, RZ, 0x4 ;  /* 0x0000000203037211 */ /* 0x000fe200078f20ff */
[----:B------:R-:W-:Y:S01]  /*23f0*/  IMAD.WIDE.U32 R128, R128, c[0x0][0x268], R12 ;  /* 0x00009a0080807a25 */ /* 0x000fe200078e000c */
[----:B------:R-:W-:Y:S01]  /*2400*/  SHF.R.S32.HI R5, RZ, 0x1f, R0 ;  /* 0x0000001fff057819 */ /* 0x000fe20000011400 */
[----:B------:R-:W-:Y:S01]  /*2410*/  ULDC.U8 UR4, c[0x0][0x298] ;  /* 0x0000a60000047ab9 */ /* 0x000fe20000000000 */
[----:B------:R-:W-:Y:S01]  /*2420*/  SHF.R.S32.HI R2, RZ, 0x1f, R11 ;  /* 0x0000001fff027819 */ /* 0x000fe2000001140b */
[----:B------:R-:W-:Y:S01]  /*2430*/  IMAD R120, R225, c[0x0][0x284], R120 ;  /* 0x0000a100e1787a24 */ /* 0x000fe200078e0278 */
[-C--:B------:R-:W-:Y:S01]  /*2440*/  LEA.HI R114, R5, R0.reuse, RZ, 0x3 ;  /* 0x0000000005727211 */ /* 0x080fe200078f18ff */
[----:B------:R-:W-:Y:S01]  /*2450*/  IMAD.WIDE.U32 R124, R225, c[0x0][0x280], R138 ;  /* 0x0000a000e17c7a25 */ /* 0x000fe200078e008a */
[----:B------:R-:W-:-:S02]  /*2460*/  LEA.HI R5, R5, R0, RZ, 0x6 ;  /* 0x0000000005057211 */ /* 0x000fc400078f30ff */
[----:B------:R-:W-:Y:S01]  /*2470*/  SHF.R.S32.HI R0, RZ, 0x1f, R7 ;  /* 0x0000001fff007819 */ /* 0x000fe20000011407 */
[----:B------:R-:W-:Y:S01]  /*2480*/  IMAD.WIDE.U32 R122, R225, c[0x0][0x290], R138 ;  /* 0x0000a400e17a7a25 */ /* 0x000fe200078e008a */
[CC--:B------:R-:W-:Y:S02]  /*2490*/  LEA.HI R115, R6.reuse, R4.reuse, RZ, 0x3 ;  /* 0x0000000406737211 */ /* 0x0c0fe400078f18ff */
[----:B------:R-:W-:Y:S01]  /*24a0*/  LEA.HI R6, R6, R4, RZ, 0x6 ;  /* 0x0000000406067211 */ /* 0x000fe200078f30ff */
[----:B------:R-:W-:Y:S01]  /*24b0*/  IMAD.SHL.U32 R5, R5, 0x40, RZ ;  /* 0x0000004005057824 */ /* 0x000fe200078e00ff */
[----:B------:R-:W-:Y:S01]  /*24c0*/  SHF.R.S32.HI R4, RZ, 0x1f, R8 ;  /* 0x0000001fff047819 */ /* 0x000fe20000011408 */
[C-C-:B------:R-:W-:Y:S01]  /*24d0*/  IMAD.WIDE.U32 R16, R225.reuse, c[0x0][0x280], R140.reuse ;  /* 0x0000a000e1107a25 */ /* 0x140fe200078e008c */
[----:B------:R-:W-:Y:S02]  /*24e0*/  LEA.HI R2, R2, R11, RZ, 0x4 ;  /* 0x0000000b02027211 */ /* 0x000fe400078f20ff */
[----:B------:R-:W-:Y:S01]  /*24f0*/  LEA.HI R0, R0, R7, RZ, 0x4 ;  /* 0x0000000700007211 */ /* 0x000fe200078f20ff */
[----:B------:R-:W-:Y:S01]  /*2500*/  IMAD.SHL.U32 R6, R6, 0x40, RZ ;  /* 0x0000004006067824 */ /* 0x000fe200078e00ff */
[----:B------:R-:W-:Y:S01]  /*2510*/  LEA.HI R113, R4, R8, RZ, 0x3 ;  /* 0x0000000804717211 */ /* 0x000fe200078f18ff */
[----:B------:R-:W-:Y:S01]  /*2520*/  IMAD.WIDE.U32 R14, R225, c[0x0][0x290], R140 ;  /* 0x0000a400e10e7a25 */ /* 0x000fe200078e008c */
[----:B------:R-:W-:-:S02]  /*2530*/  SHF.R.S32.HI R3, RZ, 0x4, R3 ;  /* 0x00000004ff037819 */ /* 0x000fc40000011403 */
[----:B------:R-:W-:Y:S01]  /*2540*/  SHF.R.S32.HI R2, RZ, 0x4, R2 ;  /* 0x00000004ff027819 */ /* 0x000fe20000011402 */
[----:B------:R-:W-:Y:S01]  /*2550*/  IMAD.WIDE.U32 R12, R241, c[0x0][0x210], R140 ;  /* 0x00008400f10c7a25 */ /* 0x000fe200078e008c */
[----:B------:R-:W-:Y:S02]  /*2560*/  SHF.R.S32.HI R0, RZ, 0x4, R0 ;  /* 0x00000004ff007819 */ /* 0x000fe40000011400 */
[----:B------:R-:W-:Y:S01]  /*2570*/  LEA.HI.SX32 R112, R115, R3, 0x1d ;  /* 0x0000000373707211 */ /* 0x000fe200078feaff */
[----:B------:R-:W-:Y:S01]  /*2580*/  IMAD R73, R72, c[0x0][0x280], RZ ;  /* 0x0000a00048497a24 */ /* 0x000fe200078e02ff */
[----:B------:R-:W-:Y:S01]  /*2590*/  LEA.HI.SX32 R111, R114, R2, 0x1d ;  /* 0x00000002726f7211 */ /* 0x000fe200078feaff */
[----:B------:R-:W-:Y:S01]  /*25a0*/  IMAD.IADD R125, R125, 0x1, R120 ;  /* 0x000000017d7d7824 */ /* 0x000fe200078e0278 */
[----:B------:R-:W-:Y:S01]  /*25b0*/  LEA.HI.SX32 R110, R113, R0, 0x1d ;  /* 0x00000000716e7211 */ /* 0x000fe200078feaff */
[----:B------:R-:W-:Y:S01]  /*25c0*/  IMAD.IADD R121, R120, 0x1, R17 ;  /* 0x0000000178797824 */ /* 0x000fe200078e0211 */
[----:B------:R-:W-:Y:S01]  /*25d0*/  IADD3 R78, P6, R225, R78, RZ ;  /* 0x0000004ee14e7210 */ /* 0x000fe20007fde0ff */
[----:B------:R-:W-:Y:S01]  /*25e0*/  IMAD R76, R76, c[0x0][0x218], RZ ;  /* 0x000086004c4c7a24 */ /* 0x000fe200078e02ff */
[----:B------:R-:W-:Y:S01]  /*25f0*/  SHF.R.S32.HI R3, RZ, 0x1f, R112 ;  /* 0x0000001fff037819 */ /* 0x000fe20000011470 */
[----:B------:R-:W-:Y:S01]  /*2600*/  IMAD R72, R72, c[0x0][0x290], RZ ;  /* 0x0000a40048487a24 */ /* 0x000fe200078e02ff */
[----:B------:R-:W-:Y:S01]  /*2610*/  SHF.R.S32.HI R2, RZ, 0x1f, R111 ;  /* 0x0000001fff027819 */ /* 0x000fe2000001146f */
[----:B------:R-:W-:Y:S01]  /*2620*/  IMAD.X R77, R77, 0x1, R118, P6 ;  /* 0x000000014d4d7824 */ /* 0x000fe200030e0676 */
[----:B------:R-:W-:Y:S01]  /*2630*/  SHF.R.S32.HI R0, RZ, 0x1f, R110 ;  /* 0x0000001fff007819 */ /* 0x000fe2000001146e */
[----:B------:R-:W-:Y:S01]  /*2640*/  IMAD R118, R118, c[0x0][0x290], RZ ;  /* 0x0000a40076767a24 */ /* 0x000fe200078e02ff */
[----:B------:R-:W-:Y:S01]  /*2650*/  LEA.HI R4, R4, R8, RZ, 0x6 ;  /* 0x0000000804047211 */ /* 0x000fe200078f30ff */
[----:B------:R-:W-:Y:S01]  /*2660*/  IMAD R13, R241, c[0x0][0x214], R13 ;  /* 0x00008500f10d7a24 */ /* 0x000fe200078e020d */
[----:B------:R-:W-:Y:S01]  /*2670*/  LEA.HI R3, R3, R112, RZ, 0x3 ;  /* 0x0000007003037211 */ /* 0x000fe200078f18ff */
[----:B------:R-:W-:Y:S01]  /*2680*/  IMAD.SHL.U32 R112, R112, 0x8, RZ ;  /* 0x0000000870707824 */ /* 0x000fe200078e00ff */
[----:B------:R-:W-:Y:S01]  /*2690*/  LEA.HI R2, R2, R111, RZ, 0x3 ;  /* 0x0000006f02027211 */ /* 0x000fe200078f18ff */
[----:B------:R-:W-:Y:S01]  /*26a0*/  IMAD.SHL.U32 R111, R111, 0x8, RZ ;  /* 0x000000086f6f7824 */ /* 0x000fe200078e00ff */
[----:B------:R-:W-:Y:S01]  /*26b0*/  LEA.HI R0, R0, R110, RZ, 0x3 ;  /* 0x0000006e00007211 */ /* 0x000fe200078f18ff */
[----:B------:R-:W-:Y:S01]  /*26c0*/  IMAD.SHL.U32 R110, R110, 0x8, RZ ;  /* 0x000000086e6e7824 */ /* 0x000fe200078e00ff */
[----:B------:R-:W-:Y:S01]  /*26d0*/  LOP3.LUT R109, R224, 0x38, R115, 0xf8, !PT ;  /* 0x00000038e06d7812 */ /* 0x000fe200078ef873 */
[----:B------:R-:W-:Y:S01]  /*26e0*/  IMAD.SHL.U32 R4, R4, 0x40, RZ ;  /* 0x0000004004047824 */ /* 0x000fe200078e00ff */
[C---:B------:R-:W-:Y:S01]  /*26f0*/  LOP3.LUT R107, R224.reuse, 0x38, R114, 0xf8, !PT ;  /* 0x00000038e06b7812 */ /* 0x040fe200078ef872 */
[----:B------:R-:W-:Y:S01]  /*2700*/  IMAD.SHL.U32 R3, R3, 0x200, RZ ;  /* 0x0000020003037824 */ /* 0x000fe200078e00ff */
[----:B------:R-:W-:Y:S01]  /*2710*/  LOP3.LUT R105, R224, 0x38, R113, 0xf8, !PT ;  /* 0x00000038e0697812 */ /* 0x000fe200078ef871 */
[----:B------:R-:W-:Y:S01]  /*2720*/  IMAD.SHL.U32 R2, R2, 0x200, RZ ;  /* 0x0000020002027824 */ /* 0x000fe200078e00ff */
[----:B------:R-:W-:Y:S01]  /*2730*/  LOP3.LUT R108, R224, 0x38, R112, 0xf8, !PT ;  /* 0x00000038e06c7812 */ /* 0x000fe200078ef870 */
[----:B------:R-:W-:Y:S01]  /*2740*/  IMAD.SHL.U32 R0, R0, 0x200, RZ ;  /* 0x0000020000007824 */ /* 0x000fe200078e00ff */
[C---:B------:R-:W-:Y:S01]  /*2750*/  LOP3.LUT R106, R224.reuse, 0x38, R111, 0xf8, !PT ;  /* 0x00000038e06a7812 */ /* 0x040fe200078ef86f */
[----:B------:R-:W-:Y:S01]  /*2760*/  IMAD R118, R225, c[0x0][0x294], R118 ;  /* 0x0000a500e1767a24 */ /* 0x000fe200078e0276 */
[----:B------:R-:W-:Y:S01]  /*2770*/  LOP3.LUT R104, R224, 0x38, R110, 0xf8, !PT ;  /* 0x00000038e0687812 */ /* 0x000fe200078ef86e */
[----:B------:R-:W-:Y:S01]  /*2780*/  IMAD.MOV.U32 R120, RZ, RZ, R16 ;  /* 0x000000ffff787224 */ /* 0x000fe200078e0010 */
[----:B------:R-:W-:Y:S01]  /*2790*/  LOP3.LUT R6, R6, 0x7ffff000, RZ, 0xc0, !PT ;  /* 0x7ffff00006067812 */ /* 0x000fe200078ec0ff */
[----:B------:R-:W-:Y:S01]  /*27a0*/  IMAD.IADD R123, R123, 0x1, R118 ;  /* 0x000000017b7b7824 */ /* 0x000fe200078e0276 */
[-C--:B------:R-:W-:Y:S01]  /*27b0*/  LOP3.LUT R109, R109, R222.reuse, RZ, 0x3c, !PT ;  /* 0x000000de6d6d7212 */ /* 0x080fe200078e3cff */
[----:B------:R-:W-:Y:S01]  /*27c0*/  IMAD.IADD R119, R118, 0x1, R15 ;  /* 0x0000000176777824 */ /* 0x000fe200078e020f */
[----:B------:R-:W-:Y:S01]  /*27d0*/  LOP3.LUT R5, R5, 0x7ffff000, RZ, 0xc0, !PT ;  /* 0x7ffff00005057812 */ /* 0x000fe200078ec0ff */
[----:B------:R-:W-:Y:S01]  /*27e0*/  IMAD.MOV.U32 R118, RZ, RZ, R14 ;  /* 0x000000ffff767224 */ /* 0x000fe200078e000e */
[-C--:B------:R-:W-:Y:S01]  /*27f0*/  LOP3.LUT R107, R107, R222.reuse, RZ, 0x3c, !PT ;  /* 0x000000de6b6b7212 */ /* 0x080fe200078e3cff */
[----:B------:R-:W-:Y:S01]  /*2800*/  IMAD.MOV.U32 R93, RZ, RZ, c[0x0][0x1e0] ;  /* 0x00007800ff5d7624 */ /* 0x000fe200078e00ff */
[----:B------:R-:W-:Y:S01]  /*2810*/  LOP3.LUT R4, R4, 0x7ffff000, RZ, 0xc0, !PT ;  /* 0x7ffff00004047812 */ /* 0x000fe200078ec0ff */
[----:B------:R-:W-:Y:S01]  /*2820*/  IMAD.MOV.U32 R95, RZ, RZ, c[0x0][0x280] ;  /* 0x0000a000ff5f7624 */ /* 0x000fe200078e00ff */
[-C--:B------:R-:W-:Y:S01]  /*2830*/  LOP3.LUT R105, R105, R222.reuse, RZ, 0x3c, !PT ;  /* 0x000000de69697212 */ /* 0x080fe200078e3cff */
[----:B------:R-:W-:Y:S01]  /*2840*/  IMAD.MOV.U32 R97, RZ, RZ, c[0x0][0x290] ;  /* 0x0000a400ff617624 */ /* 0x000fe200078e00ff */
[-C--:B------:R-:W-:Y:S01]  /*2850*/  LOP3.LUT R108, R108, R222.reuse, RZ, 0x3c, !PT ;  /* 0x000000de6c6c7212 */ /* 0x080fe200078e3cff */
[----:B------:R-:W-:Y:S01]  /*2860*/  IMAD R76, R126, c[0x0][0x21c], R76 ;  /* 0x000087007e4c7a24 */ /* 0x000fe200078e024c */
[-C--:B------:R-:W-:Y:S01]  /*2870*/  LOP3.LUT R106, R106, R222.reuse, RZ, 0x3c, !PT ;  /* 0x000000de6a6a7212 */ /* 0x080fe200078e3cff */
[----:B------:R-:W-:Y:S01]  /*2880*/  IMAD R73, R60, c[0x0][0x284], R73 ;  /* 0x0000a1003c497a24 */ /* 0x000fe200078e0249 */
[----:B------:R-:W-:Y:S01]  /*2890*/  LOP3.LUT R104, R104, R222, RZ, 0x3c, !PT ;  /* 0x000000de68687212 */ /* 0x000fe200078e3cff */
[C---:B------:R-:W-:Y:S01]  /*28a0*/  IMAD R72, R60.reuse, c[0x0][0x294], R72 ;  /* 0x0000a5003c487a24 */ /* 0x040fe200078e0248 */
[----:B------:R-:W-:Y:S01]  /*28b0*/  LOP3.LUT R3, R3, 0x7ffff000, RZ, 0xc0, !PT ;  /* 0x7ffff00003037812 */ /* 0x000fe200078ec0ff */
[----:B------:R-:W-:Y:S01]  /*28c0*/  IMAD.WIDE.U32 R124, R60, c[0x0][0x280], R124 ;  /* 0x0000a0003c7c7a25 */ /* 0x000fe200078e007c */
[----:B------:R-:W-:-:S02]  /*28d0*/  LOP3.LUT R2, R2, 0x7ffff000, RZ, 0xc0, !PT ;  /* 0x7ffff00002027812 */ /* 0x000fc400078ec0ff */
[----:B------:R-:W-:Y:S01]  /*28e0*/  LOP3.LUT R0, R0, 0x7ffff000, RZ, 0xc0, !PT ;  /* 0x7ffff00000007812 */ /* 0x000fe200078ec0ff */
[----:B------:R-:W-:Y:S01]  /*28f0*/  IMAD.WIDE.U32 R122, R60, c[0x0][0x290], R122 ;  /* 0x0000a4003c7a7a25 */ /* 0x000fe200078e007a */
[--C-:B------:R-:W-:Y:S02]  /*2900*/  IADD3 R109, R109, R6, R220.reuse ;  /* 0x000000066d6d7210 */ /* 0x100fe40007ffe0dc */
[----:B------:R-:W-:Y:S01]  /*2910*/  IADD3 R107, R107, R5, R220 ;  /* 0x000000056b6b7210 */ /* 0x000fe20007ffe0dc */
[----:B------:R-:W-:Y:S01]  /*2920*/  IMAD.WIDE.U32 R126, R126, c[0x0][0x218], R12 ;  /* 0x000086007e7e7a25 */ /* 0x000fe200078e000c */
[--C-:B------:R-:W-:Y:S02]  /*2930*/  IADD3 R105, R105, R4, R220.reuse ;  /* 0x0000000469697210 */ /* 0x100fe40007ffe0dc */
[----:B------:R-:W-:Y:S01]  /*2940*/  IADD3 R108, R108, R3, R220 ;  /* 0x000000036c6c7210 */ /* 0x000fe20007ffe0dc */
[----:B------:R-:W-:Y:S01]  /*2950*/  IMAD.WIDE.U32 R120, R60, c[0x0][0x280], R120 ;  /* 0x0000a0003c787a25 */ /* 0x000fe200078e0078 */
[----:B------:R-:W-:-:S02]  /*2960*/  IADD3 R106, R106, R2, R220 ;  /* 0x000000026a6a7210 */ /* 0x000fc40007ffe0dc */
[----:B------:R-:W-:Y:S01]  /*2970*/  IADD3 R104, R104, R0, R220 ;  /* 0x0000000068687210 */ /* 0x000fe20007ffe0dc */
[----:B------:R-:W-:Y:S01]  /*2980*/  IMAD.WIDE.U32 R118, R60, c[0x0][0x290], R118 ;  /* 0x0000a4003c767a25 */ /* 0x000fe200078e0076 */
[----:B------:R-:W-:Y:S02]  /*2990*/  IADD3 R71, P1, P0, R144, R148, R140 ;  /* 0x0000009490477210 */ /* 0x000fe4000783e08c */
[----:B------:R-:W-:Y:S01]  /*29a0*/  LOP3.LUT R115, R115, 0xfffffff8, RZ, 0xc0, !PT ;  /* 0xfffffff873737812 */ /* 0x000fe200078ec0ff */
[----:B------:R-:W-:Y:S01]  /*29b0*/  IMAD.IADD R75, R125, 0x1, R73 ;  /* 0x000000017d4b7824 */ /* 0x000fe200078e0249 */
[----:B------:R-:W-:Y:S01]  /*29c0*/  LOP3.LUT R114, R114, 0xfffffff8, RZ, 0xc0, !PT ;  /* 0xfffffff872727812 */ /* 0x000fe200078ec0ff */
[----:B------:R-:W-:Y:S01]  /*29d0*/  IMAD.IADD R74, R123, 0x1, R72 ;  /* 0x000000017b4a7824 */ /* 0x000fe200078e0248 */
[----:B------:R-:W-:Y:S01]  /*29e0*/  LOP3.LUT R113, R113, 0xfffffff8, RZ, 0xc0, !PT ;  /* 0xfffffff871717812 */ /* 0x000fe200078ec0ff */
[----:B------:R-:W-:Y:S01]  /*29f0*/  IMAD.IADD R79, R129, 0x1, R79 ;  /* 0x00000001814f7824 */ /* 0x000fe200078e024f */
[CC--:B------:R-:W-:Y:S01]  /*2a00*/  SHF.L.U64.HI R92, R93.reuse, R96.reuse, c[0x0][0x1e4] ;  /* 0x000079005d5c7619 */ /* 0x0c0fe20000010260 */
[----:B------:R-:W-:Y:S01]  /*2a10*/  IMAD.SHL.U32 R93, R93, 0x40, RZ ;  /* 0x000000405d5d7824 */ /* 0x000fe200078e00ff */
[CC--:B------:R-:W-:Y:S01]  /*2a20*/  SHF.L.U64.HI R94, R95.reuse, R96.reuse, c[0x0][0x284] ;  /* 0x0000a1005f5e7619 */ /* 0x0c0fe20000010260 */
[----:B------:R-:W-:Y:S01]  /*2a30*/  IMAD.SHL.U32 R95, R95, 0x40, RZ ;  /* 0x000000405f5f7824 */ /* 0x000fe200078e00ff */
[----:B------:R-:W-:Y:S01]  /*2a40*/  ISETP.GE.AND P6, PT, R86, 0x1, PT ;  /* 0x000000015600780c */ /* 0x000fe20003fc6270 */
[----:B------:R-:W-:Y:S01]  /*2a50*/  IMAD.IADD R76, R127, 0x1, R76 ;  /* 0x000000017f4c7824 */ /* 0x000fe200078e024c */
[C---:B------:R-:W-:Y:S01]  /*2a60*/  SHF.L.U64.HI R96, R97.reuse, R96, c[0x0][0x294] ;  /* 0x0000a50061607619 */ /* 0x040fe20000010260 */
[----:B------:R-:W-:Y:S01]  /*2a70*/  IMAD.SHL.U32 R97, R97, 0x40, RZ ;  /* 0x0000004061617824 */ /* 0x000fe200078e00ff */
[----:B------:R-:W-:Y:S01]  /*2a80*/  ISETP.NE.AND P6, PT, RZ, UR4, PT ;  /* 0x00000004ff007c0c */ /* 0x000fe2000bfc5270 */
[----:B------:R-:W-:Y:S01]  /*2a90*/  IMAD.IADD R73, R73, 0x1, R121 ;  /* 0x0000000149497824 */ /* 0x000fe200078e0279 */
[----:B------:R-:W-:Y:S01]  /*2aa0*/  IADD3.X R70, R83, R89, R141, P1, P0 ;  /* 0x0000005953467210 */ /* 0x000fe20000fe048d */
[----:B------:R-:W-:Y:S01]  /*2ab0*/  IMAD.IADD R72, R72, 0x1, R119 ;  /* 0x0000000148487824 */ /* 0x000fe200078e0277 */
[----:B------:R-:W-:Y:S01]  /*2ac0*/  SHF.R.S32.HI R103, RZ, 0x1f, R115 ;  /* 0x0000001fff677819 */ /* 0x000fe20000011473 */
[----:B------:R-:W-:Y:S01]  /*2ad0*/  IMAD.SHL.U32 R109, R109, 0x2, RZ ;  /* 0x000000026d6d7824 */ /* 0x000fe200078e00ff */
        /* <DEDUP_REMOVED lines=9> */
[----:B------:R-:W-:-:S02]  /*2b70*/  IMAD.SHL.U32 R104, R104, 0x2, RZ ;  /* 0x0000000268687824 */ /* 0x000fc400078e00ff */
.L_x_2633:
[-C--:B------:R-:W-:Y:S01]  /*2b80*/  IMAD R117, R92, R116.reuse, RZ ;  /* 0x000000745c757224 */ /* 0x080fe200078e02ff */
[----:B------:R-:W-:Y:S01]  /*2b90*/  SHF.R.S32.HI R69, RZ, 0x1f, R116 ;  /* 0x0000001fff457819 */ /* 0x000fe20000011474 */
[----:B------:R-:W-:Y:S01]  /*2ba0*/  IMAD.WIDE.U32 R16, R93, R116, RZ ;  /* 0x000000745d107225 */ /* 0x000fe200078e00ff */
[----:B------:R-:W-:Y:S04]  /*2bb0*/  DEPBAR.LE SB0, 0x0 ;  /* 0x000080000000791a */ /* 0x000fe80000000000 */
[----:B------:R-:W-:Y:S01]  /*2bc0*/  WARPSYNC 0xffffffff ;  /* 0xffffffff00007948 */ /* 0x000fe20003800000 */
[----:B------:R-:W-:Y:S01]  /*2bd0*/  BAR.SYNC.DEFER_BLOCKING 0x0 ;  /* 0x0000000000007b1d */ /* 0x000fe20000010000 */
[----:B------:R-:W-:Y:S01]  /*2be0*/  ISETP.GE.AND P2, PT, R86, 0x1, PT ;  /* 0x000000015600780c */ /* 0x000fe20003f46270 */
[----:B------:R-:W-:Y:S01]  /*2bf0*/  IMAD R117, R69, R93, R117 ;  /* 0x0000005d45757224 */ /* 0x000fe200078e0275 */
[----:B-1----:R-:W-:Y:S03]  /*2c00*/  IADD3 R2, P1, R71, R16, RZ ;  /* 0x0000001047027210 */ /* 0x002fe60007f3e0ff */
[----:B------:R-:W-:Y:S01]  /*2c10*/  IMAD.IADD R117, R17, 0x1, R117 ;  /* 0x0000000111757824 */ /* 0x000fe200078e0275 */
[C---:B------:R-:W-:Y:S03]  /*2c20*/  LEA R52, P0, R2.reuse, c[0x0][0x1c8], 0x1 ;  /* 0x0000720002347a11 */ /* 0x040fe600078008ff */
[----:B------:R-:W-:Y:S05]  /*2c30*/  IMAD.X R0, R117, 0x1, R70, P1 ;  /* 0x0000000175007824 */ /* 0x000fea00008e0646 */
        /* <DEDUP_REMOVED lines=49> */
[----:B------:R-:W-:Y:S11]  /*2f50*/  ISETP.GE.AND P0, PT, R138, c[0x0][0x27c], PT ;  /* 0x00009f008a007a0c */ /* 0x000ff60003f06270 */
[----:B------:R-:W-:Y:S02]  /*2f60*/  @!UPT UIADD3 URZ, URZ, URZ, URZ ;  /* 0x0000003f3f3ff290 */ /* 0x000fe4000fffe03f */
        /* <DEDUP_REMOVED lines=22> */
.L_x_2613:
[----:B------:R-:W-:Y:S05]  /*30d0*/  BSYNC B0 ;  /* 0x0000000000007941 */ /* 0x000fea0003800000 */
.L_x_2612:
        /* <DEDUP_REMOVED lines=53> */
[--C-:B------:R-:W-:Y:S02]  /*3430*/  @!P0 HADD2.F32 R30, -RZ, R25.reuse.H1_H1 ;  /* 0x30000019ff1e8230 */ /* 0x100fe40000004100 */
        /* <DEDUP_REMOVED lines=21> */
[C---:B------:R-:W-:Y:S01]  /*3590*/  @!P0 FMUL.FTZ R3, R25.reuse, R3 ;  /* 0x0000000319038220 */ /* 0x040fe20000410000 */
        /* <DEDUP_REMOVED lines=13> */
.L_x_2616:
[----:B------:R-:W-:Y:S05]  /*3670*/  BSYNC B0 ;  /* 0x0000000000007941 */ /* 0x000fea0003800000 */
.L_x_2615:
[----:B------:R-:W-:Y:S01]  /*3680*/  ISETP.GE.AND P0, PT, R9, c[0x0][0x1d4], PT ;  /* 0x0000750009007a0c */ /* 0x000fe20003f06270 */
[----:B------:R-:W-:Y:S01]  /*3690*/  @!UPT UIADD3 URZ, URZ, URZ, URZ ;  /* 0x0000003f3f3ff290 */ /* 0x000fe2000fffe03f */
[----:B------:R-:W-:Y:S11]  /*36a0*/  BSSY B0, `(.L_x_2617) ;  /* 0x0000036000007945 */ /* 0x000ff60003800000 */
[----:B------:R-:W-:-:S05]  /*36b0*/  @P0 BRA `(.L_x_2618) ;  /* 0x0000034000000947 */ /* 0x000fca0003800000 */
[----:B------:R-:W-:Y:S01]  /*36c0*/  ISETP.GE.AND P0, PT, R134, c[0x0][0x27c], PT ;  /* 0x00009f0086007a0c */ /* 0x000fe20003f06270 */
[----:B-1----:R-:W1:Y:S11]  /*36d0*/  LDS.128 R12, [R229+0x6000] ;  /* 0x00600000e50c7984 */ /* 0x002e760000000c00 */
[----:B------:R-:W-:Y:S01]  /*36e0*/  @!UPT UIADD3 URZ, URZ, URZ, URZ ;  /* 0x0000003f3f3ff290 */ /* 0x000fe2000fffe03f */
[----:B------:R-:W-:Y:S01]  /*36f0*/  @!P0 HADD2.F32 R24, -RZ, R11.H1_H1 ;  /* 0x3000000bff188230 */ /* 0x000fe20000004100 */
[----:B------:R-:W-:Y:S02]  /*3700*/  @!P0 SHF.R.U64 R0, R26, 0x10, R27 ;  /* 0x000000101a008819 */ /* 0x000fe4000000121b */
        /* <DEDUP_REMOVED lines=9> */
[--C-:B------:R-:W-:Y:S02]  /*37a0*/  @!P0 HADD2.F32 R26, -RZ, R2.reuse.H1_H1 ;  /* 0x30000002ff1a8230 */ /* 0x100fe40000004100 */
[----:B------:R-:W-:Y:S02]  /*37b0*/  @!P0 HADD2.F32 R2, -RZ, R2.H0_H0 ;  /* 0x20000002ff028230 */ /* 0x000fe40000004100 */
[--C-:B------:R-:W-:Y:S01]  /*37c0*/  @!P0 HADD2.F32 R28, -RZ, R4.reuse.H1_H1 ;  /* 0x30000004ff1c8230 */ /* 0x100fe20000004100 */
[-C--:B------:R-:W-:Y:S02]  /*37d0*/  @!P0 FMUL.FTZ R32, R26, R24.reuse ;  /* 0x000000181a208220 */ /* 0x080fe40000410000 */
[----:B------:R-:W-:Y:S01]  /*37e0*/  @!P0 FMUL.FTZ R0, R2, R24 ;  /* 0x0000001802008220 */ /* 0x000fe20000410000 */
[----:B------:R-:W-:Y:S01]  /*37f0*/  @!P0 HADD2.F32 R24, -RZ, R4.H0_H0 ;  /* 0x20000004ff188230 */ /* 0x000fe20000004100 */
[----:B------:R-:W-:Y:S01]  /*3800*/  @!P0 FMUL.FTZ R33, R28, R25 ;  /* 0x000000191c218220 */ /* 0x000fe20000410000 */
[----:B------:R-:W-:Y:S01]  /*3810*/  @!P0 MOV R4, R14 ;  /* 0x0000000e00048202 */ /* 0x000fe20000000f00 */
[----:B------:R-:W-:Y:S02]  /*3820*/  @!P0 FFMA.FTZ R32, R2, R27, -R32 ;  /* 0x0000001b02208223 */ /* 0x000fe40000010820 */
[C---:B------:R-:W-:Y:S01]  /*3830*/  @!P0 FMUL.FTZ R2, R24.reuse, R25 ;  /* 0x0000001918028220 */ /* 0x040fe20000410000 */
[----:B------:R-:W-:Y:S01]  /*3840*/  @!P0 HADD2.F32 R25, -RZ, R11.H0_H0 ;  /* 0x2000000bff198230 */ /* 0x000fe20000004100 */
[----:B------:R-:W-:Y:S01]  /*3850*/  @!P0 FFMA.FTZ R33, R24, R29, -R33 ;  /* 0x0000001d18218223 */ /* 0x000fe20000010821 */
[----:B------:R-:W-:Y:S01]  /*3860*/  @!P0 MOV R24, R15 ;  /* 0x0000000f00188202 */ /* 0x000fe20000000f00 */
[----:B------:R-:W-:Y:S01]  /*3870*/  @!P0 FFMA.FTZ R0, R26, R27, R0 ;  /* 0x0000001b1a008223 */ /* 0x000fe20000010000 */
[--C-:B------:R-:W-:Y:S01]  /*3880*/  @!P0 HADD2.F32 R26, -RZ, R4.reuse.H1_H1 ;  /* 0x30000004ff1a8230 */ /* 0x100fe20000004100 */
[----:B------:R-:W-:Y:S01]  /*3890*/  @!P0 FFMA.FTZ R2, R28, R29, R2 ;  /* 0x0000001d1c028223 */ /* 0x000fe20000010002 */
[----:B------:R-:W-:Y:S02]  /*38a0*/  @!P0 HADD2.F32 R4, -RZ, R4.H0_H0 ;  /* 0x20000004ff048230 */ /* 0x000fe40000004100 */
[----:B------:R-:W-:Y:S01]  /*38b0*/  @!P0 F2FP.PACK_AB R0, R0, R32 ;  /* 0x000000200000823e */ /* 0x000fe200000000ff */
[----:B------:R-:W-:Y:S01]  /*38c0*/  @!P0 FMUL.FTZ R47, R26, R25 ;  /* 0x000000191a2f8220 */ /* 0x000fe20000410000 */
[----:B------:R-:W-:Y:S01]  /*38d0*/  @!P0 F2FP.PACK_AB R2, R2, R33 ;  /* 0x000000210202823e */ /* 0x000fe200000000ff */
[----:B------:R-:W-:Y:S01]  /*38e0*/  @!P0 HADD2.F32 R27, -RZ, R46.H0_H0 ;  /* 0x2000002eff1b8230 */ /* 0x000fe20000004100 */
[----:B------:R-:W-:Y:S01]  /*38f0*/  @!P0 MOV R12, R0 ;  /* 0x00000000000c8202 */ /* 0x000fe20000000f00 */
[--C-:B------:R-:W-:Y:S01]  /*3900*/  @!P0 HADD2.F32 R30, -RZ, R24.reuse.H1_H1 ;  /* 0x30000018ff1e8230 */ /* 0x100fe20000004100 */
[----:B------:R-:W-:Y:S01]  /*3910*/  @!P0 MOV R13, R2 ;  /* 0x00000002000d8202 */ /* 0x000fe20000000f00 */
[----:B------:R-:W-:Y:S02]  /*3920*/  @!P0 HADD2.F32 R24, -RZ, R24.H0_H0 ;  /* 0x20000018ff188230 */ /* 0x000fe40000004100 */
[----:B------:R-:W-:Y:S01]  /*3930*/  @!P0 HADD2.F32 R11, -RZ, R3.H0_H0 ;  /* 0x20000003ff0b8230 */ /* 0x000fe20000004100 */
[C---:B------:R-:W-:Y:S02]  /*3940*/  @!P0 FMUL.FTZ R3, R4.reuse, R25 ;  /* 0x0000001904038220 */ /* 0x040fe40000410000 */
[----:B------:R-:W-:Y:S02]  /*3950*/  @!P0 FFMA.FTZ R25, R4, R27, -R47 ;  /* 0x0000001b04198223 */ /* 0x000fe4000001082f */
[-C--:B------:R-:W-:Y:S02]  /*3960*/  @!P0 FMUL.FTZ R46, R30, R11.reuse ;  /* 0x0000000b1e2e8220 */ /* 0x080fe40000410000 */
[----:B------:R-:W-:Y:S02]  /*3970*/  @!P0 FMUL.FTZ R4, R24, R11 ;  /* 0x0000000b18048220 */ /* 0x000fe40000410000 */
[----:B------:R-:W-:Y:S02]  /*3980*/  @!P0 FFMA.FTZ R3, R26, R27, R3 ;  /* 0x0000001b1a038223 */ /* 0x000fe40000010003 */
[-C--:B------:R-:W-:Y:S02]  /*3990*/  @!P0 FFMA.FTZ R46, R24, R31.reuse, -R46 ;  /* 0x0000001f182e8223 */ /* 0x080fe4000001082e */
[----:B------:R-:W-:Y:S01]  /*39a0*/  @!P0 FFMA.FTZ R4, R30, R31, R4 ;  /* 0x0000001f1e048223 */ /* 0x000fe20000010004 */
[----:B------:R-:W-:Y:S04]  /*39b0*/  @!P0 F2FP.PACK_AB R3, R3, R25 ;  /* 0x000000190303823e */ /* 0x000fe800000000ff */
[----:B------:R-:W-:Y:S02]  /*39c0*/  @!P0 F2FP.PACK_AB R4, R4, R46 ;  /* 0x0000002e0404823e */ /* 0x000fe400000000ff */
[----:B------:R-:W-:Y:S02]  /*39d0*/  @!P0 MOV R14, R3 ;  /* 0x00000003000e8202 */ /* 0x000fe40000000f00 */
[----:B------:R-:W-:Y:S05]  /*39e0*/  @!P0 MOV R15, R4 ;  /* 0x00000004000f8202 */ /* 0x000fea0000000f00 */
[----:B------:R1:W-:Y:S02]  /*39f0*/  STG.E.128 [R52.64+0x40], R12 ;  /* 0x0000400c34007986 */ /* 0x0003e4000c101d06 */
.L_x_2618:
[----:B------:R-:W-:Y:S05]  /*3a00*/  BSYNC B0 ;  /* 0x0000000000007941 */ /* 0x000fea0003800000 */
.L_x_2617:
        /* <DEDUP_REMOVED lines=8> */
[--C-:B------:R-:W-:Y:S01]  /*3a90*/  @!P0 SHF.R.U64 R0, R22, 0x10, R23.reuse ;  /* 0x0000001016008819 */ /* 0x100fe20000001217 */
[--C-:B------:R-:W-:Y:S01]  /*3aa0*/  @!P0 HADD2.F32 R24, -RZ, R41.reuse.H1_H1 ;  /* 0x30000029ff188230 */ /* 0x100fe20000004100 */
[----:B------:R-:W-:Y:S02]  /*3ab0*/  @!P0 SHF.R.U32.HI R3, RZ, 0x10, R23 ;  /* 0x00000010ff038819 */ /* 0x000fe40000011617 */
        /* <DEDUP_REMOVED lines=11> */
[C---:B------:R-:W-:Y:S01]  /*3b70*/  @!P0 FMUL.FTZ R0, R2.reuse, R11 ;  /* 0x0000000b02008220 */ /* 0x040fe20000410000 */
        /* <DEDUP_REMOVED lines=33> */
.L_x_2620:
[----:B------:R-:W-:Y:S05]  /*3d90*/  BSYNC B0 ;  /* 0x0000000000007941 */ /* 0x000fea0003800000 */
.L_x_2619:
        /* <DEDUP_REMOVED lines=57> */
.L_x_2622:
[----:B------:R-:W-:Y:S05]  /*4130*/  BSYNC B0 ;  /* 0x0000000000007941 */ /* 0x000fea0003800000 */
.L_x_2621:
        /* <DEDUP_REMOVED lines=9> */
[----:B------:R-:W-:Y:S01]  /*41d0*/  @!P0 SHF.R.U64 R0, R18, 0x10, R19 ;  /* 0x0000001012008819 */ /* 0x000fe20000001213 */
[--C-:B------:R-:W-:Y:S01]  /*41e0*/  @!P0 HADD2.F32 R18, -RZ, R35.reuse.H1_H1 ;  /* 0x30000023ff128230 */ /* 0x100fe20000004100 */
        /* <DEDUP_REMOVED lines=46> */
.L_x_2624:
[----:B------:R-:W-:Y:S05]  /*44d0*/  BSYNC B0 ;  /* 0x0000000000007941 */ /* 0x000fea0003800000 */
.L_x_2623:
[----:B------:R-:W-:Y:S04]  /*44e0*/  IADD3 R0, R140, 0xa0, RZ ;  /* 0x000000a08c007810 */ /* 0x000fe80007ffe0ff */
[----:B------:R-:W-:Y:S11]  /*44f0*/  ISETP.GE.AND P0, PT, R0, c[0x0][0x1d4], PT ;  /* 0x0000750000007a0c */ /* 0x000ff60003f06270 */
[----:B------:R-:W-:Y:S02]  /*4500*/  @!UPT UIADD3 URZ, URZ, URZ, URZ ;  /* 0x0000003f3f3ff290 */ /* 0x000fe4000fffe03f */
[----:B------:R-:W-:-:S05]  /*4510*/  @P0 BRA `(.L_x_2614) ;  /* 0x00001fd000000947 */ /* 0x000fca0003800000 */
[----:B------:R-:W-:Y:S01]  /*4520*/  ISETP.GE.AND P0, PT, R132, c[0x0][0x27c], PT ;  /* 0x00009f0084007a0c */ /* 0x000fe20003f06270 */
[----:B-1----:R-:W1:Y:S11]  /*4530*/  LDS.128 R12, [R229+0xa000] ;  /* 0x00a00000e50c7984 */ /* 0x002e760000000c00 */
[----:B------:R-:W-:Y:S01]  /*4540*/  @!UPT UIADD3 URZ, URZ, URZ, URZ ;  /* 0x0000003f3f3ff290 */ /* 0x000fe2000fffe03f */
[----:B------:R-:W-:Y:S01]  /*4550*/  @!P0 HADD2.F32 R6, -RZ, R5.H1_H1 ;  /* 0x30000005ff068230 */ /* 0x000fe20000004100 */
[--C-:B------:R-:W-:Y:S01]  /*4560*/  @!P0 SHF.R.U64 R0, R16, 0x10, R17.reuse ;  /* 0x0000001010008819 */ /* 0x100fe20000001211 */
[----:B------:R-:W-:Y:S01]  /*4570*/  @!P0 HADD2.F32 R11, -RZ, R34.H1_H1 ;  /* 0x30000022ff0b8230 */ /* 0x000fe20000004100 */
        /* <DEDUP_REMOVED lines=47> */
.L_x_2611:
        /* <DEDUP_REMOVED lines=47> */
.L_x_2626:
[----:B------:R-:W-:Y:S05]  /*4b60*/  BSYNC B0 ;  /* 0x0000000000007941 */ /* 0x000fea0003800000 */
.L_x_2625:
[----:B------:R-:W-:Y:S04]  /*4b70*/  IADD3 R137, P0, R148, R16, RZ ;  /* 0x0000001094897210 */ /* 0x000fe80007f1e0ff */
[----:B------:R-:W-:Y:S01]  /*4b80*/  IADD3.X R117, R117, R89, RZ, P0, !PT ;  /* 0x0000005975757210 */ /* 0x000fe200007fe4ff */
[----:B------:R-:W-:-:S05]  /*4b90*/  @P1 BRA `(.L_x_2614) ;  /* 0x0000195000001947 */ /* 0x000fca0003800000 */
[----:B-----5:R-:W-:Y:S01]  /*4ba0*/  MOV R0, R45 ;  /* 0x0000002d00007202 */ /* 0x020fe20000000f00 */
[----:B------:R-:W-:Y:S01]  /*4bb0*/  IMAD.MOV.U32 R8, RZ, RZ, R46 ;  /* 0x000000ffff087224 */ /* 0x000fe200078e002e */
[----:B------:R-:W-:Y:S01]  /*4bc0*/  ISETP.GE.AND P0, PT, R140, c[0x0][0x1d4], PT ;  /* 0x000075008c007a0c */ /* 0x000fe20003f06270 */
[----:B-1----:R-:W-:Y:S01]  /*4bd0*/  IMAD.MOV.U32 R3, RZ, RZ, R47 ;  /* 0x000000ffff037224 */ /* 0x002fe200078e002f */
        /* <DEDUP_REMOVED lines=26> */
[C---:B------:R-:W-:Y:S01]  /*4d80*/  IADD3 R8, P1, P0, R144.reuse, R137, R115 ;  /* 0x0000008990087210 */ /* 0x040fe2000783e073 */
[----:B------:R-:W-:Y:S01]  /*4d90*/  IMAD.MOV.U32 R35, RZ, RZ, R29 ;  /* 0x000000ffff237224 */ /* 0x000fe200078e001d */
[----:B------:R-:W-:Y:S02]  /*4da0*/  MOV R33, R28 ;  /* 0x0000001c00217202 */ /* 0x000fe40000000f00 */
[C---:B------:R-:W-:Y:S02]  /*4db0*/  IADD3.X R3, R83.reuse, R117, R103, P1, P0 ;  /* 0x0000007553037210 */ /* 0x040fe40000fe0467 */
[----:B------:R-:W-:Y:S01]  /*4dc0*/  MOV R37, R30 ;  /* 0x0000001e00257202 */ /* 0x000fe20000000f00 */
[----:B------:R-:W2:Y:S04]  /*4dd0*/  LDS.128 R52, [R108+0x6100] ;  /* 0x006100006c347984 */ /* 0x000ea80000000c00 */
[----:B------:R-:W-:Y:S04]  /*4de0*/  @!P2 IADD3 R2, P1, P0, R144, R137, R112 ;  /* 0x000000899002a210 */ /* 0x000fe8000783e070 */
[----:B------:R-:W-:Y:S02]  /*4df0*/  @!P2 IADD3.X R0, R83, R117, R100, P1, P0 ;  /* 0x000000755300a210 */ /* 0x000fe40000fe0464 */
[C---:B------:R-:W-:Y:S04]  /*4e00*/  LEA R154, P0, R8.reuse, c[0x0][0x1c8], 0x1 ;  /* 0x00007200089a7a11 */ /* 0x040fe800078008ff */
[----:B------:R-:W-:Y:S01]  /*4e10*/  LEA.HI.X R155, R8, c[0x0][0x1cc], R3, 0x1, P0 ;  /* 0x00007300089b7a11 */ /* 0x000fe200000f0c03 */
[----:B------:R-:W-:Y:S01]  /*4e20*/  IMAD.MOV.U32 R8, RZ, RZ, R7 ;  /* 0x000000ffff087224 */ /* 0x000fe200078e0007 */
[C---:B------:R-:W-:Y:S02]  /*4e30*/  @!P2 LEA R152, P0, R2.reuse, c[0x0][0x1c8], 0x1 ;  /* 0x000072000298aa11 */ /* 0x040fe400078008ff */
[----:B------:R-:W-:Y:S02]  /*4e40*/  MOV R3, R4 ;  /* 0x0000000400037202 */ /* 0x000fe40000000f00 */
[----:B------:R-:W-:Y:S01]  /*4e50*/  @!P2 LEA.HI.X R153, R2, c[0x0][0x1cc], R0, 0x1, P0 ;  /* 0x000073000299aa11 */ /* 0x000fe200000f0c00 */
[----:B------:R-:W-:Y:S01]  /*4e60*/  IMAD.MOV.U32 R0, RZ, RZ, R5 ;  /* 0x000000ffff007224 */ /* 0x000fe200078e0005 */
[----:B------:R-:W-:Y:S11]  /*4e70*/  ISETP.GE.AND P0, PT, R140, c[0x0][0x27c], PT ;  /* 0x00009f008c007a0c */ /* 0x000ff60003f06270 */
[----:B------:R-:W-:Y:S02]  /*4e80*/  @!UPT UIADD3 URZ, URZ, URZ, URZ ;  /* 0x0000003f3f3ff290 */ /* 0x000fe4000fffe03f */
[----:B-1----:R-:W-:Y:S01]  /*4e90*/  @!P0 IMAD.MOV.U32 R27, RZ, RZ, R16 ;  /* 0x000000ffff1b8224 */ /* 0x002fe200078e0010 */
[--C-:B------:R-:W-:Y:S01]  /*4ea0*/  @!P0 SHF.R.U64 R39, R30, 0x10, R31.reuse ;  /* 0x000000101e278819 */ /* 0x100fe2000000121f */
[----:B------:R-:W-:Y:S01]  /*4eb0*/  @!P0 HADD2.F32 R30, -RZ, R3.H0_H0 ;  /* 0x20000003ff1e8230 */ /* 0x000fe20000004100 */
[----:B------:R-:W-:Y:S01]  /*4ec0*/  @!P0 SHF.R.U32.HI R43, RZ, 0x10, R31 ;  /* 0x00000010ff2b8819 */ /* 0x000fe2000001161f */
[----:B------:R-:W-:Y:S01]  /*4ed0*/  @!P0 HADD2.F32 R33, -RZ, R33.H0_H0 ;  /* 0x20000021ff218230 */ /* 0x000fe20000004100 */
[----:B--2---:R-:W-:Y:S01]  /*4ee0*/  @!P0 MOV R40, R52 ;  /* 0x0000003400288202 */ /* 0x004fe20000000f00 */
[----:B------:R-:W-:Y:S01]  /*4ef0*/  @!P0 HADD2.F32 R31, -RZ, R27.H0_H0 ;  /* 0x2000001bff1f8230 */ /* 0x000fe20000004100 */
[----:B------:R-:W-:Y:S01]  /*4f00*/  @!P0 MOV R42, R53 ;  /* 0x00000035002a8202 */ /* 0x000fe20000000f00 */
[----:B------:R-:W-:Y:S01]  /*4f10*/  @!P0 HADD2.F32 R3, -RZ, R0.H0_H0 ;  /* 0x20000000ff038230 */ /* 0x000fe20000004100 */
[--C-:B------:R-:W-:Y:S01]  /*4f20*/  @!P0 SHF.R.U32.HI R38, RZ, 0x10, R29.reuse ;  /* 0x00000010ff268819 */ /* 0x100fe2000001161d */
[----:B------:R-:W-:Y:S01]  /*4f30*/  @!P0 HADD2.F32 R32, -RZ, R40.H0_H0 ;  /* 0x20000028ff208230 */ /* 0x000fe20000004100 */
[CC--:B------:R-:W-:Y:S01]  /*4f40*/  @!P0 FMUL.FTZ R0, R31.reuse, R30.reuse ;  /* 0x0000001e1f008220 */ /* 0x0c0fe20000410000 */
[----:B------:R-:W-:Y:S01]  /*4f50*/  @!P0 SHF.R.U64 R36, R28, 0x10, R29 ;  /* 0x000000101c248819 */ /* 0x000fe2000000121d */
[----:B------:R-:W-:Y:S01]  /*4f60*/  @!P0 HADD2.F32 R34, -RZ, R42.H0_H0 ;  /* 0x2000002aff228230 */ /* 0x000fe20000004100 */
[----:B------:R-:W-:Y:S01]  /*4f70*/  @!P0 MOV R29, R17 ;  /* 0x00000011001d8202 */ /* 0x000fe20000000f00 */
[C---:B------:R-:W-:Y:S01]  /*4f80*/  @!P0 FMUL.FTZ R142, R32.reuse, R30 ;  /* 0x0000001e208e8220 */ /* 0x040fe20000410000 */
[--C-:B------:R-:W-:Y:S01]  /*4f90*/  @!P0 SHF.R.U32.HI R2, RZ, 0x10, R5.reuse ;  /* 0x00000010ff028819 */ /* 0x100fe20000011605 */
[----:B------:R-:W-:Y:S01]  /*4fa0*/  @!P0 FFMA.FTZ R0, R32, R33, R0 ;  /* 0x0000002120008223 */ /* 0x000fe20000010000 */
[----:B------:R-:W-:Y:S01]  /*4fb0*/  @!P0 SHF.R.U64 R4, R4, 0x10, R5 ;  /* 0x0000001004048819 */ /* 0x000fe20000001205 */
[----:B------:R-:W-:Y:S01]  /*4fc0*/  @!P0 FMUL.FTZ R150, R34, R3 ;  /* 0x0000000322968220 */ /* 0x000fe20000410000 */
[----:B------:R-:W-:Y:S01]  /*4fd0*/  @!P0 HADD2.F32 R28, -RZ, R29.H0_H0 ;  /* 0x2000001dff1c8230 */ /* 0x000fe20000004100 */
[----:B------:R-:W-:Y:S01]  /*4fe0*/  @!P0 FFMA.FTZ R142, R31, R33, -R142 ;  /* 0x000000211f8e8223 */ /* 0x000fe2000001088e */
[----:B------:R-:W-:Y:S01]  /*4ff0*/  @!P0 HADD2.F32 R35, -RZ, R35.H0_H0 ;  /* 0x20000023ff238230 */ /* 0x000fe20000004100 */
[----:B------:R-:W-:Y:S01]  /*5000*/  MOV R5, R6 ;  /* 0x0000000600057202 */ /* 0x000fe20000000f00 */
[----:B------:R-:W-:Y:S01]  /*5010*/  @!P0 HADD2.F32 R2, -RZ, R2.H0_H0 ;  /* 0x20000002ff028230 */ /* 0x000fe20000004100 */
[C---:B------:R-:W-:Y:S01]  /*5020*/  @!P0 FMUL.FTZ R3, R28.reuse, R3 ;  /* 0x000000031c038220 */ /* 0x040fe20000410000 */
[----:B------:R-:W-:Y:S01]  /*5030*/  @!P0 HADD2.F32 R32, -RZ, R42.H1_H1 ;  /* 0x3000002aff208230 */ /* 0x000fe20000004100 */
[----:B------:R-:W-:Y:S01]  /*5040*/  @!P0 FFMA.FTZ R150, R28, R35, -R150 ;  /* 0x000000231c968223 */ /* 0x000fe20000010896 */
[----:B------:R-:W-:Y:S01]  /*5050*/  @!P0 HADD2.F32 R29, -RZ, R29.H1_H1 ;  /* 0x3000001dff1d8230 */ /* 0x000fe20000004100 */
[--C-:B------:R-:W-:Y:S01]  /*5060*/  @!P0 SHF.R.U64 R6, R6, 0x10, R7.reuse ;  /* 0x0000001006068819 */ /* 0x100fe20000001207 */
[----:B------:R-:W-:Y:S01]  /*5070*/  @!P0 HADD2.F32 R28, -RZ, R4.H0_H0 ;  /* 0x20000004ff1c8230 */ /* 0x000fe20000004100 */
[-C--:B------:R-:W-:Y:S01]  /*5080*/  @!P0 FMUL.FTZ R151, R32, R2.reuse ;  /* 0x0000000220978220 */ /* 0x080fe20000410000 */
[----:B------:R-:W-:Y:S01]  /*5090*/  @!P0 HADD2.F32 R33, -RZ, R38.H0_H0 ;  /* 0x20000026ff218230 */ /* 0x000fe20000004100 */
[C---:B------:R-:W-:Y:S01]  /*50a0*/  @!P0 FMUL.FTZ R4, R29.reuse, R2 ;  /* 0x000000021d048220 */ /* 0x040fe20000410000 */
[----:B------:R-:W-:Y:S01]  /*50b0*/  @!P0 HADD2.F32 R30, -RZ, R40.H1_H1 ;  /* 0x30000028ff1e8230 */ /* 0x000fe20000004100 */
[----:B------:R-:W-:Y:S01]  /*50c0*/  @!P0 SHF.R.U32.HI R7, RZ, 0x10, R7 ;  /* 0x00000010ff078819 */ /* 0x000fe20000011607 */
[----:B------:R-:W-:Y:S01]  /*50d0*/  @!P0 HADD2.F32 R27, -RZ, R27.H1_H1 ;  /* 0x3000001bff1b8230 */ /* 0x000fe20000004100 */
[----:B------:R-:W-:Y:S01]  /*50e0*/  @!P0 FFMA.FTZ R151, R29, R33, -R151 ;  /* 0x000000211d978223 */ /* 0x000fe20000010897 */
[----:B------:R-:W-:Y:S01]  /*50f0*/  @!P0 HADD2.F32 R31, -RZ, R36.H0_H0 ;  /* 0x20000024ff1f8230 */ /* 0x000fe20000004100 */
[C---:B------:R-:W-:Y:S01]  /*5100*/  @!P0 FMUL.FTZ R156, R30.reuse, R28 ;  /* 0x0000001c1e9c8220 */ /* 0x040fe20000410000 */
[----:B------:R-:W-:Y:S01]  /*5110*/  @!P0 HADD2.F32 R5, -RZ, R5.H0_H0 ;  /* 0x20000005ff058230 */ /* 0x000fe20000004100 */
[----:B------:R-:W-:Y:S01]  /*5120*/  @!P0 IMAD.MOV.U32 R29, RZ, RZ, R54 ;  /* 0x000000ffff1d8224 */ /* 0x000fe200078e0036 */
[----:B------:R-:W-:Y:S01]  /*5130*/  @!P0 F2FP.PACK_AB R150, R151, R150 ;  /* 0x000000969796823e */ /* 0x000fe200000000ff */
[C---:B------:R-:W-:Y:S01]  /*5140*/  @!P0 FMUL.FTZ R2, R27.reuse, R28 ;  /* 0x0000001c1b028220 */ /* 0x040fe20000410000 */
[----:B------:R-:W-:Y:S01]  /*5150*/  @!P0 HADD2.F32 R37, -RZ, R37.H0_H0 ;  /* 0x20000025ff258230 */ /* 0x000fe20000004100 */
[-C--:B------:R-:W-:Y:S01]  /*5160*/  @!P0 FFMA.FTZ R156, R27, R31.reuse, -R156 ;  /* 0x0000001f1b9c8223 */ /* 0x080fe2000001089c */
[----:B------:R-:W-:Y:S01]  /*5170*/  @!P0 MOV R27, R18 ;  /* 0x00000012001b8202 */ /* 0x000fe20000000f00 */
[----:B------:R-:W-:Y:S01]  /*5180*/  @!P0 FFMA.FTZ R2, R30, R31, R2 ;  /* 0x0000001f1e028223 */ /* 0x000fe20000010002 */
[--C-:B------:R-:W-:Y:S01]  /*5190*/  @!P0 HADD2.F32 R36, -RZ, R29.reuse.H0_H0 ;  /* 0x2000001dff248230 */ /* 0x100fe20000004100 */
[----:B------:R-:W-:Y:S01]  /*51a0*/  @!P0 FFMA.FTZ R3, R34, R35, R3 ;  /* 0x0000002322038223 */ /* 0x000fe20000010003 */
[----:B------:R-:W-:Y:S01]  /*51b0*/  @!P0 HADD2.F32 R38, -RZ, R29.H1_H1 ;  /* 0x3000001dff268230 */ /* 0x000fe20000004100 */
[----:B------:R-:W-:Y:S01]  /*51c0*/  @!P0 FFMA.FTZ R4, R32, R33, R4 ;  /* 0x0000002120048223 */ /* 0x000fe20000010004 */
[----:B------:R-:W-:Y:S01]  /*51d0*/  @!P0 HADD2.F32 R6, -RZ, R6.H0_H0 ;  /* 0x20000006ff068230 */ /* 0x000fe20000004100 */
[----:B------:R-:W-:Y:S01]  /*51e0*/  @!P0 FMUL.FTZ R158, R36, R5 ;  /* 0x00000005249e8220 */ /* 0x000fe20000410000 */
[--C-:B------:R-:W-:Y:S01]  /*51f0*/  @!P0 HADD2.F32 R28, -RZ, R27.reuse.H1_H1 ;  /* 0x3000001bff1c8230 */ /* 0x100fe20000004100 */
[----:B------:R-:W-:Y:S01]  /*5200*/  @!P0 MOV R29, R55 ;  /* 0x00000037001d8202 */ /* 0x000fe20000000f00 */
[----:B------:R-:W-:Y:S01]  /*5210*/  @!P0 HADD2.F32 R27, -RZ, R27.H0_H0 ;  /* 0x2000001bff1b8230 */ /* 0x000fe20000004100 */
[-C--:B------:R-:W-:Y:S01]  /*5220*/  @!P0 FMUL.FTZ R157, R38, R6.reuse ;  /* 0x00000006269d8220 */ /* 0x080fe20000410000 */
[----:B------:R-:W-:Y:S01]  /*5230*/  @!P0 HADD2.F32 R39, -RZ, R39.H0_H0 ;  /* 0x20000027ff278230 */ /* 0x000fe20000004100 */
[----:B------:R-:W-:Y:S01]  /*5240*/  @!P0 FMUL.FTZ R6, R28, R6 ;  /* 0x000000061c068220 */ /* 0x000fe20000410000 */
[----:B------:R-:W-:Y:S01]  /*5250*/  @!P0 MOV R17, R150 ;  /* 0x0000009600118202 */ /* 0x000fe20000000f00 */
[C---:B------:R-:W-:Y:S01]  /*5260*/  @!P0 FMUL.FTZ R5, R27.reuse, R5 ;  /* 0x000000051b058220 */ /* 0x040fe20000410000 */
[----:B------:R-:W-:Y:S01]  /*5270*/  @!P0 F2FP.PACK_AB R142, R156, R142 ;  /* 0x0000008e9c8e823e */ /* 0x000fe200000000ff */
[----:B------:R-:W-:Y:S01]  /*5280*/  @!P0 FFMA.FTZ R158, R27, R37, -R158 ;  /* 0x000000251b9e8223 */ /* 0x000fe2000001089e */
[----:B------:R-:W-:Y:S01]  /*5290*/  @!P0 F2FP.PACK_AB R3, R4, R3 ;  /* 0x000000030403823e */ /* 0x000fe200000000ff */
[----:B------:R-:W-:Y:S01]  /*52a0*/  @!P0 IMAD.MOV.U32 R27, RZ, RZ, R19 ;  /* 0x000000ffff1b8224 */ /* 0x000fe200078e0013 */
[----:B------:R-:W-:Y:S01]  /*52b0*/  @!P0 MOV R16, R142 ;  /* 0x0000008e00108202 */ /* 0x000fe20000000f00 */
[----:B------:R-:W-:Y:S01]  /*52c0*/  @!P0 FFMA.FTZ R157, R28, R39, -R157 ;  /* 0x000000271c9d8223 */ /* 0x000fe2000001089d */
[--C-:B------:R-:W-:Y:S01]  /*52d0*/  @!P0 HADD2.F32 R40, -RZ, R29.reuse.H0_H0 ;  /* 0x2000001dff288230 */ /* 0x100fe20000004100 */
[----:B------:R-:W-:Y:S01]  /*52e0*/  @!P0 FFMA.FTZ R5, R36, R37, R5 ;  /* 0x0000002524058223 */ /* 0x000fe20000010005 */
[----:B------:R-:W-:Y:S01]  /*52f0*/  @!P0 HADD2.F32 R42, -RZ, R29.H1_H1 ;  /* 0x3000001dff2a8230 */ /* 0x000fe20000004100 */
[----:B------:R-:W-:Y:S01]  /*5300*/  @!P0 FFMA.FTZ R6, R38, R39, R6 ;  /* 0x0000002726068223 */ /* 0x000fe20000010006 */
[----:B------:R-:W-:Y:S01]  /*5310*/  @!P0 HADD2.F32 R28, -RZ, R8.H0_H0 ;  /* 0x20000008ff1c8230 */ /* 0x000fe20000004100 */
[----:B------:R-:W-:Y:S01]  /*5320*/  @!P0 IMAD.MOV.U32 R53, RZ, RZ, R3 ;  /* 0x000000ffff358224 */ /* 0x000fe200078e0003 */
[----:B------:R-:W-:Y:S01]  /*5330*/  @!P0 F2FP.PACK_AB R157, R157, R158 ;  /* 0x0000009e9d9d823e */ /* 0x000fe200000000ff */
[----:B------:R-:W-:Y:S01]  /*5340*/  @!P0 HADD2.F32 R8, -RZ, R7.H0_H0 ;  /* 0x20000007ff088230 */ /* 0x000fe20000004100 */
[----:B------:R-:W-:Y:S01]  /*5350*/  @!P0 F2FP.PACK_AB R0, R2, R0 ;  /* 0x000000000200823e */ /* 0x000fe200000000ff */
[----:B------:R-:W-:Y:S01]  /*5360*/  @!P0 FMUL.FTZ R160, R40, R28 ;  /* 0x0000001c28a08220 */ /* 0x000fe20000410000 */
[----:B------:R-:W-:Y:S01]  /*5370*/  @!P0 HADD2.F32 R41, -RZ, R41.H0_H0 ;  /* 0x20000029ff298230 */ /* 0x000fe20000004100 */
[----:B------:R-:W-:Y:S01]  /*5380*/  @!P0 IMAD.MOV.U32 R18, RZ, RZ, R157 ;  /* 0x000000ffff128224 */ /* 0x000fe200078e009d */
[--C-:B------:R-:W-:Y:S01]  /*5390*/  @!P0 HADD2.F32 R29, -RZ, R27.reuse.H0_H0 ;  /* 0x2000001bff1d8230 */ /* 0x100fe20000004100 */
[----:B------:R-:W-:Y:S01]  /*53a0*/  @!P0 FMUL.FTZ R159, R42, R8 ;  /* 0x000000082a9f8220 */ /* 0x000fe20000410000 */
[----:B------:R-:W-:Y:S01]  /*53b0*/  @!P0 HADD2.F32 R27, -RZ, R27.H1_H1 ;  /* 0x3000001bff1b8230 */ /* 0x000fe20000004100 */
[----:B------:R-:W-:Y:S01]  /*53c0*/  @!P0 F2FP.PACK_AB R5, R6, R5 ;  /* 0x000000050605823e */ /* 0x000fe200000000ff */
[----:B------:R-:W-:Y:S01]  /*53d0*/  @!P0 HADD2.F32 R43, -RZ, R43.H0_H0 ;  /* 0x2000002bff2b8230 */ /* 0x000fe20000004100 */
[C---:B------:R-:W-:Y:S01]  /*53e0*/  @!P0 FFMA.FTZ R160, R29.reuse, R41, -R160 ;  /* 0x000000291da08223 */ /* 0x040fe200000108a0 */
[----:B------:R-:W-:Y:S01]  /*53f0*/  @!P0 MOV R52, R0 ;  /* 0x0000000000348202 */ /* 0x000fe20000000f00 */
[----:B------:R-:W-:Y:S01]  /*5400*/  @!P0 FMUL.FTZ R7, R29, R28 ;  /* 0x0000001c1d078220 */ /* 0x000fe20000410000 */
[----:B------:R-:W-:Y:S01]  /*5410*/  @!P0 MOV R54, R5 ;  /* 0x0000000500368202 */ /* 0x000fe20000000f00 */
[C---:B------:R-:W-:Y:S02]  /*5420*/  @!P0 FFMA.FTZ R159, R27.reuse, R43, -R159 ;  /* 0x0000002b1b9f8223 */ /* 0x040fe4000001089f */
[----:B------:R-:W-:Y:S02]  /*5430*/  @!P0 FMUL.FTZ R8, R27, R8 ;  /* 0x000000081b088220 */ /* 0x000fe40000410000 */
[----:B------:R-:W-:Y:S01]  /*5440*/  @!P0 FFMA.FTZ R7, R40, R41, R7 ;  /* 0x0000002928078223 */ /* 0x000fe20000010007 */
[----:B------:R-:W-:Y:S01]  /*5450*/  @!P0 F2FP.PACK_AB R159, R159, R160 ;  /* 0x000000a09f9f823e */ /* 0x000fe200000000ff */
[----:B------:R-:W-:Y:S03]  /*5460*/  @!P0 FFMA.FTZ R8, R42, R43, R8 ;  /* 0x0000002b2a088223 */ /* 0x000fe60000010008 */
[----:B------:R-:W-:Y:S02]  /*5470*/  @!P0 MOV R19, R159 ;  /* 0x0000009f00138202 */ /* 0x000fe40000000f00 */
[----:B------:R-:W-:Y:S03]  /*5480*/  @!P0 F2FP.PACK_AB R7, R8, R7 ;  /* 0x000000070807823e */ /* 0x000fe600000000ff */
[----:B------:R1:W-:Y:S01]  /*5490*/  STG.E.128 [R154.64], R16 ;  /* 0x000000109a007986 */ /* 0x0003e2000c101d06 */
[----:B------:R-:W-:Y:S07]  /*54a0*/  @!P0 MOV R55, R7 ;  /* 0x0000000700378202 */ /* 0x000fee0000000f00 */
[----:B------:R1:W-:Y:S02]  /*54b0*/  @!P2 STG.E.128 [R152.64], R52 ;  /* 0x000000349800a986 */ /* 0x0003e4000c101d06 */
.L_x_2628:
[----:B------:R-:W-:Y:S05]  /*54c0*/  BSYNC B0 ;  /* 0x0000000000007941 */ /* 0x000fea0003800000 */
.L_x_2627:
[----:B------:R-:W-:Y:S01]  /*54d0*/  ISETP.GE.AND P0, PT, R9, c[0x0][0x1d4], PT ;  /* 0x0000750009007a0c */ /* 0x000fe20003f06270 */
[----:B------:R-:W-:Y:S01]  /*54e0*/  @!UPT UIADD3 URZ, URZ, URZ, URZ ;  /* 0x0000003f3f3ff290 */ /* 0x000fe2000fffe03f */
[----:B------:R-:W-:Y:S11]  /*54f0*/  BSSY B0, `(.L_x_2629) ;  /* 0x0000071000007945 */ /* 0x000ff60003800000 */
[----:B------:R-:W-:-:S05]  /*5500*/  @P0 BRA `(.L_x_2630) ;  /* 0x000006f000000947 */ /* 0x000fca0003800000 */
[----:B------:R-:W2:Y:S01]  /*5510*/  LDS.128 R40, [R106+0x6100] ;  /* 0x006100006a287984 */ /* 0x000ea20000000c00 */
[----:B------:R-:W-:Y:S02]  /*5520*/  ISETP.GE.AND P2, PT, R111, c[0x0][0x1d4], PT ;  /* 0x000075006f007a0c */ /* 0x000fe40003f46270 */
[C---:B------:R-:W-:Y:S04]  /*5530*/  IADD3 R4, P1, P0, R144.reuse, R137, R114 ;  /* 0x0000008990047210 */ /* 0x040fe8000783e072 */
[C---:B------:R-:W-:Y:S01]  /*5540*/  IADD3.X R3, R83.reuse, R117, R102, P1, P0 ;  /* 0x0000007553037210 */ /* 0x040fe20000fe0466 */
        /* <DEDUP_REMOVED lines=9> */
[----:B--2---:R-:W-:Y:S01]  /*55e0*/  @!P0 IMAD.MOV.U32 R31, RZ, RZ, R43 ;  /* 0x000000ffff1f8224 */ /* 0x004fe200078e002b */
[----:B------:R-:W-:Y:S01]  /*55f0*/  @!P0 MOV R28, R40 ;  /* 0x00000028001c8202 */ /* 0x000fe20000000f00 */
[----:B------:R-:W-:Y:S01]  /*5600*/  @!P0 HADD2.F32 R8, -RZ, R26.H1_H1 ;  /* 0x3000001aff088230 */ /* 0x000fe20000004100 */
[----:B-1----:R-:W-:Y:S01]  /*5610*/  @!P0 MOV R2, R16 ;  /* 0x0000001000028202 */ /* 0x002fe20000000f00 */
[----:B------:R-:W-:Y:S01]  /*5620*/  @!P0 HADD2.F32 R35, -RZ, R58.H1_H1 ;  /* 0x3000003aff238230 */ /* 0x000fe20000004100 */
[--C-:B------:R-:W-:Y:S01]  /*5630*/  @!P0 SHF.R.U64 R0, R20, 0x10, R21.reuse ;  /* 0x0000001014008819 */ /* 0x100fe20000001215 */
[----:B------:R-:W-:Y:S01]  /*5640*/  @!P0 HADD2.F32 R20, -RZ, R28.H0_H0 ;  /* 0x2000001cff148230 */ /* 0x000fe20000004100 */
[----:B------:R-:W-:Y:S01]  /*5650*/  @!P0 SHF.R.U32.HI R3, RZ, 0x10, R21 ;  /* 0x00000010ff038819 */ /* 0x000fe20000011615 */
[----:B------:R-:W-:Y:S01]  /*5660*/  @!P0 HADD2.F32 R4, -RZ, R2.H0_H0 ;  /* 0x20000002ff048230 */ /* 0x000fe20000004100 */
[----:B------:R-:W-:Y:S01]  /*5670*/  @!P0 SHF.R.U64 R5, R22, 0x10, R23 ;  /* 0x0000001016058819 */ /* 0x000fe20000001217 */
[----:B------:R-:W-:Y:S01]  /*5680*/  @!P0 HADD2.F32 R21, -RZ, R59.H1_H1 ;  /* 0x3000003bff158230 */ /* 0x000fe20000004100 */
[-C--:B------:R-:W-:Y:S01]  /*5690*/  @!P0 FMUL.FTZ R38, R20, R8.reuse ;  /* 0x0000000814268220 */ /* 0x080fe20000410000 */
[----:B------:R-:W-:Y:S01]  /*56a0*/  @!P0 SHF.R.U64 R27, R48, 0x10, R49 ;  /* 0x00000010301b8819 */ /* 0x000fe20000001231 */
[----:B------:R-:W-:Y:S01]  /*56b0*/  @!P0 HADD2.F32 R7, -RZ, R0.H0_H0 ;  /* 0x20000000ff078230 */ /* 0x000fe20000004100 */
[C---:B------:R-:W-:Y:S01]  /*56c0*/  @!P0 FMUL.FTZ R0, R4.reuse, R8 ;  /* 0x0000000804008220 */ /* 0x040fe20000410000 */
[----:B------:R-:W-:Y:S01]  /*56d0*/  @!P0 SHF.R.U32.HI R6, RZ, 0x10, R23 ;  /* 0x00000010ff068819 */ /* 0x000fe20000011617 */
[-C--:B------:R-:W-:Y:S01]  /*56e0*/  @!P0 FFMA.FTZ R38, R4, R21.reuse, -R38 ;  /* 0x0000001504268223 */ /* 0x080fe20000010826 */
[----:B------:R-:W-:Y:S01]  /*56f0*/  @!P0 HADD2.F32 R23, -RZ, R28.H1_H1 ;  /* 0x3000001cff178230 */ /* 0x000fe20000004100 */
[----:B------:R-:W-:Y:S01]  /*5700*/  @!P0 FFMA.FTZ R0, R20, R21, R0 ;  /* 0x0000001514008223 */ /* 0x000fe20000010000 */
[----:B------:R-:W-:Y:S01]  /*5710*/  @!P0 HADD2.F32 R4, -RZ, R2.H1_H1 ;  /* 0x30000002ff048230 */ /* 0x000fe20000004100 */
[----:B------:R-:W-:Y:S01]  /*5720*/  @!P0 IMAD.MOV.U32 R21, RZ, RZ, R41 ;  /* 0x000000ffff158224 */ /* 0x000fe200078e0029 */
[----:B------:R-:W-:Y:S01]  /*5730*/  @!P0 HADD2.F32 R27, -RZ, R27.H0_H0 ;  /* 0x2000001bff1b8230 */ /* 0x000fe20000004100 */
[CC--:B------:R-:W-:Y:S01]  /*5740*/  @!P0 FMUL.FTZ R39, R23.reuse, R7.reuse ;  /* 0x0000000717278220 */ /* 0x0c0fe20000410000 */
[----:B------:R-:W-:Y:S01]  /*5750*/  @!P0 SHF.R.U32.HI R22, RZ, 0x10, R51 ;  /* 0x00000010ff168819 */ /* 0x000fe20000011633 */
[C---:B------:R-:W-:Y:S01]  /*5760*/  @!P0 FMUL.FTZ R2, R4.reuse, R7 ;  /* 0x0000000704028220 */ /* 0x040fe20000410000 */
[----:B------:R-:W-:Y:S01]  /*5770*/  @!P0 MOV R7, R17 ;  /* 0x0000001100078202 */ /* 0x000fe20000000f00 */
[-C--:B------:R-:W-:Y:S01]  /*5780*/  @!P0 FFMA.FTZ R39, R4, R27.reuse, -R39 ;  /* 0x0000001b04278223 */ /* 0x080fe20000010827 */
[----:B------:R-:W-:Y:S01]  /*5790*/  @!P0 SHF.R.U32.HI R30, RZ, 0x10, R49 ;  /* 0x00000010ff1e8819 */ /* 0x000fe20000011631 */
[----:B------:R-:W-:Y:S01]  /*57a0*/  @!P0 FFMA.FTZ R2, R23, R27, R2 ;  /* 0x0000001b17028223 */ /* 0x000fe20000010002 */
[----:B------:R-:W-:Y:S01]  /*57b0*/  @!P0 HADD2.F32 R29, -RZ, R21.H1_H1 ;  /* 0x30000015ff1d8230 */ /* 0x000fe20000004100 */
[----:B------:R-:W-:Y:S01]  /*57c0*/  @!P0 SHF.R.U64 R33, R50, 0x10, R51 ;  /* 0x0000001032218819 */ /* 0x000fe20000001233 */
[----:B------:R-:W-:Y:S01]  /*57d0*/  @!P0 HADD2.F32 R4, -RZ, R3.H0_H0 ;  /* 0x20000003ff048230 */ /* 0x000fe20000004100 */
[----:B------:R-:W-:Y:S01]  /*57e0*/  @!P0 F2FP.PACK_AB R38, R39, R38 ;  /* 0x000000262726823e */ /* 0x000fe200000000ff */
[----:B------:R-:W-:Y:S01]  /*57f0*/  @!P0 HADD2.F32 R8, -RZ, R26.H0_H0 ;  /* 0x2000001aff088230 */ /* 0x000fe20000004100 */
[----:B------:R-:W-:Y:S01]  /*5800*/  @!P0 F2FP.PACK_AB R0, R2, R0 ;  /* 0x000000000200823e */ /* 0x000fe200000000ff */
[----:B------:R-:W-:Y:S01]  /*5810*/  @!P0 HADD2.F32 R26, -RZ, R21.H0_H0 ;  /* 0x20000015ff1a8230 */ /* 0x000fe20000004100 */
[----:B------:R-:W-:Y:S01]  /*5820*/  @!P0 FMUL.FTZ R49, R29, R4 ;  /* 0x000000041d318220 */ /* 0x000fe20000410000 */
[--C-:B------:R-:W-:Y:S01]  /*5830*/  @!P0 HADD2.F32 R20, -RZ, R7.reuse.H0_H0 ;  /* 0x20000007ff148230 */ /* 0x100fe20000004100 */
[----:B------:R-:W-:Y:S01]  /*5840*/  @!P0 MOV R21, R19 ;  /* 0x0000001300158202 */ /* 0x000fe20000000f00 */
[----:B------:R-:W-:Y:S01]  /*5850*/  @!P0 HADD2.F32 R30, -RZ, R30.H0_H0 ;  /* 0x2000001eff1e8230 */ /* 0x000fe20000004100 */
[-C--:B------:R-:W-:Y:S01]  /*5860*/  @!P0 FMUL.FTZ R48, R26, R8.reuse ;  /* 0x000000081a308220 */ /* 0x080fe20000410000 */
[----:B------:R-:W-:Y:S01]  /*5870*/  @!P0 HADD2.F32 R7, -RZ, R7.H1_H1 ;  /* 0x30000007ff078230 */ /* 0x000fe20000004100 */
[C---:B------:R-:W-:Y:S01]  /*5880*/  @!P0 FMUL.FTZ R3, R20.reuse, R8 ;  /* 0x0000000814038220 */ /* 0x040fe20000410000 */
[----:B------:R-:W-:Y:S01]  /*5890*/  @!P0 HADD2.F32 R28, -RZ, R59.H0_H0 ;  /* 0x2000003bff1c8230 */ /* 0x000fe20000004100 */
[----:B------:R-:W-:Y:S01]  /*58a0*/  @!P0 MOV R16, R38 ;  /* 0x0000002600108202 */ /* 0x000fe20000000f00 */
[----:B------:R-:W-:Y:S01]  /*58b0*/  @!P0 HADD2.F32 R37, -RZ, R22.H0_H0 ;  /* 0x20000016ff258230 */ /* 0x000fe20000004100 */
[C---:B------:R-:W-:Y:S01]  /*58c0*/  @!P0 FMUL.FTZ R4, R7.reuse, R4 ;  /* 0x0000000407048220 */ /* 0x040fe20000410000 */
[----:B------:R-:W-:Y:S01]  /*58d0*/  @!P0 MOV R40, R0 ;  /* 0x0000000000288202 */ /* 0x000fe20000000f00 */
[----:B------:R-:W-:Y:S01]  /*58e0*/  @!P0 FFMA.FTZ R49, R7, R30, -R49 ;  /* 0x0000001e07318223 */ /* 0x000fe20000010831 */
[----:B------:R-:W-:Y:S01]  /*58f0*/  @!P0 HADD2.F32 R7, -RZ, R25.H1_H1 ;  /* 0x30000019ff078230 */ /* 0x000fe20000004100 */
[-C--:B------:R-:W-:Y:S01]  /*5900*/  @!P0 FFMA.FTZ R48, R20, R28.reuse, -R48 ;  /* 0x0000001c14308223 */ /* 0x080fe20000010830 */
[--C-:B------:R-:W-:Y:S01]  /*5910*/  @!P0 HADD2.F32 R34, -RZ, R31.reuse.H0_H0 ;  /* 0x2000001fff228230 */ /* 0x100fe20000004100 */
[----:B------:R-:W-:Y:S01]  /*5920*/  @!P0 FFMA.FTZ R3, R26, R28, R3 ;  /* 0x0000001c1a038223 */ /* 0x000fe20000010003 */
[----:B------:R-:W-:Y:S01]  /*5930*/  @!P0 HADD2.F32 R36, -RZ, R31.H1_H1 ;  /* 0x3000001fff248230 */ /* 0x000fe20000004100 */
[----:B------:R-:W-:Y:S01]  /*5940*/  @!P0 FFMA.FTZ R4, R29, R30, R4 ;  /* 0x0000001e1d048223 */ /* 0x000fe20000010004 */
[----:B------:R-:W-:Y:S01]  /*5950*/  @!P0 HADD2.F32 R8, -RZ, R6.H0_H0 ;  /* 0x20000006ff088230 */ /* 0x000fe20000004100 */
[-C--:B------:R-:W-:Y:S01]  /*5960*/  @!P0 FMUL.FTZ R50, R34, R7.reuse ;  /* 0x0000000722328220 */ /* 0x080fe20000410000 */
[--C-:B------:R-:W-:Y:S01]  /*5970*/  @!P0 HADD2.F32 R20, -RZ, R21.reuse.H0_H0 ;  /* 0x20000015ff148230 */ /* 0x100fe20000004100 */
[----:B------:R-:W-:Y:S01]  /*5980*/  @!P0 MOV R22, R42 ;  /* 0x0000002a00168202 */ /* 0x000fe20000000f00 */
[----:B------:R-:W-:Y:S01]  /*5990*/  @!P0 HADD2.F32 R6, -RZ, R21.H1_H1 ;  /* 0x30000015ff068230 */ /* 0x000fe20000004100 */
[----:B------:R-:W-:Y:S01]  /*59a0*/  @!P0 FMUL.FTZ R51, R36, R8 ;  /* 0x0000000824338220 */ /* 0x000fe20000410000 */
[----:B------:R-:W-:Y:S01]  /*59b0*/  @!P0 F2FP.PACK_AB R48, R49, R48 ;  /* 0x000000303130823e */ /* 0x000fe200000000ff */
[----:B------:R-:W-:Y:S01]  /*59c0*/  @!P0 FMUL.FTZ R7, R20, R7 ;  /* 0x0000000714078220 */ /* 0x000fe20000410000 */
[----:B------:R-:W-:Y:S01]  /*59d0*/  @!P0 F2FP.PACK_AB R3, R4, R3 ;  /* 0x000000030403823e */ /* 0x000fe200000000ff */
[----:B------:R-:W-:Y:S01]  /*59e0*/  @!P0 FFMA.FTZ R50, R20, R35, -R50 ;  /* 0x0000002314328223 */ /* 0x000fe20000010832 */
[----:B------:R-:W-:Y:S01]  /*59f0*/  @!P0 MOV R17, R48 ;  /* 0x0000003000118202 */ /* 0x000fe20000000f00 */
[----:B------:R-:W-:Y:S01]  /*5a00*/  @!P0 IMAD.MOV.U32 R20, RZ, RZ, R18 ;  /* 0x000000ffff148224 */ /* 0x000fe200078e0012 */
[----:B------:R-:W-:Y:S01]  /*5a10*/  @!P0 HADD2.F32 R32, -RZ, R22.H1_H1 ;  /* 0x30000016ff208230 */ /* 0x000fe20000004100 */
[C---:B------:R-:W-:Y:S01]  /*5a20*/  @!P0 FMUL.FTZ R8, R6.reuse, R8 ;  /* 0x0000000806088220 */ /* 0x040fe20000410000 */
[----:B------:R-:W-:Y:S01]  /*5a30*/  @!P0 HADD2.F32 R31, -RZ, R58.H0_H0 ;  /* 0x2000003aff1f8230 */ /* 0x000fe20000004100 */
[----:B------:R-:W-:Y:S01]  /*5a40*/  @!P0 FFMA.FTZ R51, R6, R37, -R51 ;  /* 0x0000002506338223 */ /* 0x000fe20000010833 */
[----:B------:R-:W-:Y:S01]  /*5a50*/  @!P0 HADD2.F32 R21, -RZ, R25.H0_H0 ;  /* 0x20000019ff158230 */ /* 0x000fe20000004100 */
[----:B------:R-:W-:Y:S01]  /*5a60*/  @!P0 IMAD.MOV.U32 R41, RZ, RZ, R3 ;  /* 0x000000ffff298224 */ /* 0x000fe200078e0003 */
[----:B------:R-:W-:Y:S02]  /*5a70*/  @!P0 HADD2.F32 R25, -RZ, R22.H0_H0 ;  /* 0x20000016ff198230 */ /* 0x000fe40000004100 */
[----:B------:R-:W-:Y:S01]  /*5a80*/  @!P0 HADD2.F32 R6, -RZ, R5.H0_H0 ;  /* 0x20000005ff068230 */ /* 0x000fe20000004100 */
[----:B------:R-:W-:Y:S01]  /*5a90*/  @!P0 F2FP.PACK_AB R50, R51, R50 ;  /* 0x000000323332823e */ /* 0x000fe200000000ff */
[--C-:B------:R-:W-:Y:S01]  /*5aa0*/  @!P0 HADD2.F32 R22, -RZ, R20.reuse.H0_H0 ;  /* 0x20000014ff168230 */ /* 0x100fe20000004100 */
[CC--:B------:R-:W-:Y:S01]  /*5ab0*/  @!P0 FMUL.FTZ R59, R25.reuse, R21.reuse ;  /* 0x00000015193b8220 */ /* 0x0c0fe20000410000 */
[----:B------:R-:W-:Y:S01]  /*5ac0*/  @!P0 HADD2.F32 R20, -RZ, R20.H1_H1 ;  /* 0x30000014ff148230 */ /* 0x000fe20000004100 */
[----:B------:R-:W-:Y:S01]  /*5ad0*/  @!P0 FMUL.FTZ R58, R32, R6 ;  /* 0x00000006203a8220 */ /* 0x000fe20000410000 */
[----:B------:R-:W-:Y:S01]  /*5ae0*/  @!P0 HADD2.F32 R33, -RZ, R33.H0_H0 ;  /* 0x20000021ff218230 */ /* 0x000fe20000004100 */
[C---:B------:R-:W-:Y:S01]  /*5af0*/  @!P0 FMUL.FTZ R5, R22.reuse, R21 ;  /* 0x0000001516058220 */ /* 0x040fe20000410000 */
[----:B------:R-:W-:Y:S01]  /*5b00*/  @!P0 MOV R19, R50 ;  /* 0x0000003200138202 */ /* 0x000fe20000000f00 */
[----:B------:R-:W-:Y:S02]  /*5b10*/  @!P0 FFMA.FTZ R59, R22, R31, -R59 ;  /* 0x0000001f163b8223 */ /* 0x000fe4000001083b */
[C---:B------:R-:W-:Y:S02]  /*5b20*/  @!P0 FFMA.FTZ R58, R20.reuse, R33, -R58 ;  /* 0x00000021143a8223 */ /* 0x040fe4000001083a */
[----:B------:R-:W-:Y:S02]  /*5b30*/  @!P0 FMUL.FTZ R6, R20, R6 ;  /* 0x0000000614068220 */ /* 0x000fe40000410000 */
[----:B------:R-:W-:Y:S01]  /*5b40*/  @!P0 FFMA.FTZ R5, R25, R31, R5 ;  /* 0x0000001f19058223 */ /* 0x000fe20000010005 */
[----:B------:R-:W-:Y:S01]  /*5b50*/  @!P0 F2FP.PACK_AB R58, R58, R59 ;  /* 0x0000003b3a3a823e */ /* 0x000fe200000000ff */
[----:B------:R-:W-:Y:S02]  /*5b60*/  @!P0 FFMA.FTZ R6, R32, R33, R6 ;  /* 0x0000002120068223 */ /* 0x000fe40000010006 */
[----:B------:R-:W-:Y:S02]  /*5b70*/  @!P0 FFMA.FTZ R7, R34, R35, R7 ;  /* 0x0000002322078223 */ /* 0x000fe40000010007 */
[----:B------:R-:W-:Y:S01]  /*5b80*/  @!P0 FFMA.FTZ R8, R36, R37, R8 ;  /* 0x0000002524088223 */ /* 0x000fe20000010008 */
[----:B------:R-:W-:Y:S01]  /*5b90*/  @!P0 F2FP.PACK_AB R5, R6, R5 ;  /* 0x000000050605823e */ /* 0x000fe200000000ff */
[----:B------:R-:W-:Y:S03]  /*5ba0*/  @!P0 IMAD.MOV.U32 R18, RZ, RZ, R58 ;  /* 0x000000ffff128224 */ /* 0x000fe600078e003a */
[----:B------:R-:W-:Y:S02]  /*5bb0*/  @!P0 F2FP.PACK_AB R7, R8, R7 ;  /* 0x000000070807823e */ /* 0x000fe400000000ff */
[----:B------:R1:W-:Y:S01]  /*5bc0*/  STG.E.128 [R54.64], R16 ;  /* 0x0000001036007986 */ /* 0x0003e2000c101d06 */
[----:B------:R-:W-:Y:S02]  /*5bd0*/  @!P0 MOV R42, R5 ;  /* 0x00000005002a8202 */ /* 0x000fe40000000f00 */
[----:B------:R-:W-:Y:S05]  /*5be0*/  @!P0 MOV R43, R7 ;  /* 0x00000007002b8202 */ /* 0x000fea0000000f00 */
[----:B------:R1:W-:Y:S02]  /*5bf0*/  @!P2 STG.E.128 [R52.64], R40 ;  /* 0x000000283400a986 */ /* 0x0003e4000c101d06 */
.L_x_2630:
[----:B------:R-:W-:Y:S05]  /*5c00*/  BSYNC B0 ;  /* 0x0000000000007941 */ /* 0x000fea0003800000 */
.L_x_2629:
[----:B------:R-:W-:Y:S11]  /*5c10*/  ISETP.GE.AND P0, PT, R10, c[0x0][0x1d4], PT ;  /* 0x000075000a007a0c */ /* 0x000ff60003f06270 */
[----:B------:R-:W-:Y:S02]  /*5c20*/  @!UPT UIADD3 URZ, URZ, URZ, URZ ;  /* 0x0000003f3f3ff290 */ /* 0x000fe4000fffe03f */
[----:B------:R-:W-:-:S05]  /*5c30*/  @P0 BRA `(.L_x_2614) ;  /* 0x000008b000000947 */ /* 0x000fca0003800000 */
[----:B------:R-:W-:Y:S01]  /*5c40*/  LDS.128 R36, [R104+0x6100] ;  /* 0x0061000068247984 */ /* 0x000fe20000000c00 */
[----:B------:R-:W-:Y:S04]  /*5c50*/  IADD3 R21, P1, P0, R144, R137, R113 ;  /* 0x0000008990157210 */ /* 0x000fe8000783e071 */
[----:B------:R-:W-:Y:S02]  /*5c60*/  IADD3.X R7, R83, R117, R101, P1, P0 ;  /* 0x0000007553077210 */ /* 0x000fe40000fe0465 */
[----:B------:R-:W-:Y:S01]  /*5c70*/  ISETP.GE.AND P0, PT, R10, c[0x0][0x27c], PT ;  /* 0x00009f000a007a0c */ /* 0x000fe20003f06270 */
[----:B-1----:R-:W1:Y:S11]  /*5c80*/  LDS.128 R16, [R105+0x6100] ;  /* 0x0061000069107984 */ /* 0x002e760000000c00 */
[----:B------:R-:W-:Y:S01]  /*5c90*/  @!UPT UIADD3 URZ, URZ, URZ, URZ ;  /* 0x0000003f3f3ff290 */ /* 0x000fe2000fffe03f */
[--C-:B------:R-:W-:Y:S01]  /*5ca0*/  @!P0 SHF.R.U32.HI R5, RZ, 0x10, R15.reuse ;  /* 0x00000010ff058819 */ /* 0x100fe2000001160f */
[----:B------:R-:W-:Y:S01]  /*5cb0*/  @!P0 HADD2.F32 R3, -RZ, R24.H1_H1 ;  /* 0x30000018ff038230 */ /* 0x000fe20000004100 */
[----:B------:R-:W-:Y:S01]  /*5cc0*/  @!P0 SHF.R.U64 R6, R14, 0x10, R15 ;  /* 0x000000100e068819 */ /* 0x000fe2000000120f */
[--C-:B------:R-:W-:Y:S01]  /*5cd0*/  @!P0 HADD2.F32 R26, -RZ, R57.reuse.H1_H1 ;  /* 0x30000039ff1a8230 */ /* 0x100fe20000004100 */
[--C-:B------:R-:W-:Y:S01]  /*5ce0*/  @!P0 SHF.R.U64 R15, R44, 0x10, R45.reuse ;  /* 0x000000102c0f8819 */ /* 0x100fe2000000122d */
[----:B------:R-:W-:Y:S01]  /*5cf0*/  @!P0 HADD2.F32 R22, -RZ, R57.H0_H0 ;  /* 0x20000039ff168230 */ /* 0x000fe20000004100 */
[C---:B------:R-:W-:Y:S01]  /*5d00*/  LEA R44, P1, R21.reuse, c[0x0][0x1c8], 0x1 ;  /* 0x00007200152c7a11 */ /* 0x040fe200078208ff */
[--C-:B------:R-:W-:Y:S01]  /*5d10*/  @!P0 HADD2.F32 R33, -RZ, R56.reuse.H1_H1 ;  /* 0x30000038ff218230 */ /* 0x100fe20000004100 */
[----:B------:R-:W-:Y:S01]  /*5d20*/  @!P0 SHF.R.U32.HI R14, RZ, 0x10, R45 ;  /* 0x00000010ff0e8819 */ /* 0x000fe2000001162d */
[----:B------:R-:W-:Y:S01]  /*5d30*/  @!P0 HADD2.F32 R29, -RZ, R56.H0_H0 ;  /* 0x20000038ff1d8230 */ /* 0x000fe20000004100 */
[----:B------:R-:W-:Y:S01]  /*5d40*/  LEA.HI.X R45, R21, c[0x0][0x1cc], R7, 0x1, P1 ;  /* 0x00007300152d7a11 */ /* 0x000fe200008f0c07 */
[----:B------:R-:W-:Y:S01]  /*5d50*/  @!P0 HADD2.F32 R6, -RZ, R6.H0_H0 ;  /* 0x20000006ff068230 */ /* 0x000fe20000004100 */
[--C-:B------:R-:W-:Y:S01]  /*5d60*/  @!P0 SHF.R.U64 R0, R12, 0x10, R13.reuse ;  /* 0x000000100c008819 */ /* 0x100fe2000000120d */
[----:B------:R-:W-:Y:S01]  /*5d70*/  @!P0 HADD2.F32 R12, -RZ, R24.H0_H0 ;  /* 0x20000018ff0c8230 */ /* 0x000fe20000004100 */
[----:B------:R-:W-:Y:S01]  /*5d80*/  @!P0 SHF.R.U32.HI R4, RZ, 0x10, R13 ;  /* 0x00000010ff048819 */ /* 0x000fe2000001160d */
[----:B------:R-:W-:Y:S01]  /*5d90*/  @!P0 HADD2.F32 R24, -RZ, R15.H0_H0 ;  /* 0x2000000fff188230 */ /* 0x000fe20000004100 */
[--C-:B------:R-:W-:Y:S01]  /*5da0*/  @!P0 SHF.R.U32.HI R20, RZ, 0x10, R47.reuse ;  /* 0x00000010ff148819 */ /* 0x100fe2000001162f */
[----:B------:R-:W-:Y:S01]  /*5db0*/  @!P0 HADD2.F32 R27, -RZ, R14.H0_H0 ;  /* 0x2000000eff1b8230 */ /* 0x000fe20000004100 */
[----:B------:R-:W-:Y:S01]  /*5dc0*/  @!P0 SHF.R.U64 R31, R46, 0x10, R47 ;  /* 0x000000102e1f8819 */ /* 0x000fe2000000122f */
[----:B------:R-:W-:Y:S01]  /*5dd0*/  @!P0 HADD2.F32 R4, -RZ, R4.H0_H0 ;  /* 0x20000004ff048230 */ /* 0x000fe20000004100 */
[----:B------:R-:W-:Y:S01]  /*5de0*/  ISETP.GE.AND P1, PT, R110, c[0x0][0x1d4], PT ;  /* 0x000075006e007a0c */ /* 0x000fe20003f26270 */
[----:B------:R-:W-:Y:S02]  /*5df0*/  @!P0 HADD2.F32 R35, -RZ, R20.H0_H0 ;  /* 0x20000014ff238230 */ /* 0x000fe40000004100 */
[----:B------:R-:W-:Y:S01]  /*5e00*/  @!P0 HADD2.F32 R31, -RZ, R31.H0_H0 ;  /* 0x2000001fff1f8230 */ /* 0x000fe20000004100 */
[----:B-1----:R-:W-:Y:S01]  /*5e10*/  @!P0 IMAD.MOV.U32 R15, RZ, RZ, R19 ;  /* 0x000000ffff0f8224 */ /* 0x002fe200078e0013 */
[----:B------:R-:W-:Y:S02]  /*5e20*/  @!P0 MOV R28, R37 ;  /* 0x00000025001c8202 */ /* 0x000fe40000000f00 */
[----:B------:R-:W-:Y:S02]  /*5e30*/  @!P0 MOV R8, R17 ;  /* 0x0000001100088202 */ /* 0x000fe40000000f00 */
[----:B------:R-:W-:Y:S01]  /*5e40*/  @!P0 MOV R7, R16 ;  /* 0x0000001000078202 */ /* 0x000fe20000000f00 */
[----:B------:R-:W-:Y:S01]  /*5e50*/  @!P0 HADD2.F32 R14, -RZ, R15.H0_H0 ;  /* 0x2000000fff0e8230 */ /* 0x000fe20000004100 */
[----:B------:R-:W-:Y:S01]  /*5e60*/  @!P0 MOV R13, R36 ;  /* 0x00000024000d8202 */ /* 0x000fe20000000f00 */
[--C-:B------:R-:W-:Y:S01]  /*5e70*/  @!P0 HADD2.F32 R2, -RZ, R8.reuse.H0_H0 ;  /* 0x20000008ff028230 */ /* 0x100fe20000004100 */
[----:B------:R-:W-:Y:S01]  /*5e80*/  @!P0 MOV R34, R39 ;  /* 0x0000002700228202 */ /* 0x000fe20000000f00 */
[----:B------:R-:W-:Y:S01]  /*5e90*/  @!P0 HADD2.F32 R20, -RZ, R8.H1_H1 ;  /* 0x30000008ff148230 */ /* 0x000fe20000004100 */
[----:B------:R-:W-:Y:S01]  /*5ea0*/  @!P0 MOV R30, R38 ;  /* 0x00000026001e8202 */ /* 0x000fe20000000f00 */
[--C-:B------:R-:W-:Y:S02]  /*5eb0*/  @!P0 HADD2.F32 R21, -RZ, R13.reuse.H0_H0 ;  /* 0x2000000dff158230 */ /* 0x100fe40000004100 */
[----:B------:R-:W-:Y:S02]  /*5ec0*/  @!P0 HADD2.F32 R23, -RZ, R13.H1_H1 ;  /* 0x3000000dff178230 */ /* 0x000fe40000004100 */
[--C-:B------:R-:W-:Y:S01]  /*5ed0*/  @!P0 HADD2.F32 R13, -RZ, R7.reuse.H0_H0 ;  /* 0x20000007ff0d8230 */ /* 0x100fe20000004100 */
[----:B------:R-:W-:Y:S01]  /*5ee0*/  @!P0 FMUL.FTZ R41, R21, R12 ;  /* 0x0000000c15298220 */ /* 0x000fe20000410000 */
[----:B------:R-:W-:Y:S02]  /*5ef0*/  @!P0 HADD2.F32 R7, -RZ, R7.H1_H1 ;  /* 0x30000007ff078230 */ /* 0x000fe40000004100 */
[----:B------:R-:W-:Y:S01]  /*5f00*/  @!P0 HADD2.F32 R8, -RZ, R15.H1_H1 ;  /* 0x3000000fff088230 */ /* 0x000fe20000004100 */
[----:B------:R-:W-:Y:S01]  /*5f10*/  @!P0 FFMA.FTZ R41, R13, R22, -R41 ;  /* 0x000000160d298223 */ /* 0x000fe20000010829 */
[--C-:B------:R-:W-:Y:S02]  /*5f20*/  @!P0 HADD2.F32 R25, -RZ, R28.reuse.H0_H0 ;  /* 0x2000001cff198230 */ /* 0x100fe40000004100 */
[----:B------:R-:W-:Y:S02]  /*5f30*/  @!P0 HADD2.F32 R15, -RZ, R28.H1_H1 ;  /* 0x3000001cff0f8230 */ /* 0x000fe40000004100 */
[--C-:B------:R-:W-:Y:S01]  /*5f40*/  @!P0 HADD2.F32 R32, -RZ, R34.reuse.H0_H0 ;  /* 0x20000022ff208230 */ /* 0x100fe20000004100 */
[-C--:B------:R-:W-:Y:S01]  /*5f50*/  @!P0 FMUL.FTZ R40, R25, R3.reuse ;  /* 0x0000000319288220 */ /* 0x080fe20000410000 */
[----:B------:R-:W-:Y:S01]  /*5f60*/  @!P0 HADD2.F32 R34, -RZ, R34.H1_H1 ;  /* 0x30000022ff228230 */ /* 0x000fe20000004100 */
[C---:B------:R-:W-:Y:S01]  /*5f70*/  @!P0 FMUL.FTZ R3, R2.reuse, R3 ;  /* 0x0000000302038220 */ /* 0x040fe20000410000 */
[----:B------:R-:W-:Y:S01]  /*5f80*/  @!P0 HADD2.F32 R28, -RZ, R30.H0_H0 ;  /* 0x2000001eff1c8230 */ /* 0x000fe20000004100 */
[----:B------:R-:W-:Y:S01]  /*5f90*/  @!P0 FFMA.FTZ R40, R2, R26, -R40 ;  /* 0x0000001a02288223 */ /* 0x000fe20000010828 */
[----:B------:R-:W-:Y:S01]  /*5fa0*/  @!P0 HADD2.F32 R2, -RZ, R0.H0_H0 ;  /* 0x20000000ff028230 */ /* 0x000fe20000004100 */
[----:B------:R-:W-:Y:S01]  /*5fb0*/  @!P0 FMUL.FTZ R0, R13, R12 ;  /* 0x0000000c0d008220 */ /* 0x000fe20000410000 */
[----:B------:R-:W-:Y:S01]  /*5fc0*/  @!P0 MOV R13, R18 ;  /* 0x00000012000d8202 */ /* 0x000fe20000000f00 */
[----:B------:R-:W-:Y:S01]  /*5fd0*/  @!P0 FMUL.FTZ R49, R15, R4 ;  /* 0x000000040f318220 */ /* 0x000fe20000410000 */
[--C-:B------:R-:W-:Y:S01]  /*5fe0*/  @!P0 HADD2.F32 R12, -RZ, R11.reuse.H1_H1 ;  /* 0x3000000bff0c8230 */ /* 0x100fe20000004100 */
[-C--:B------:R-:W-:Y:S01]  /*5ff0*/  @!P0 FMUL.FTZ R42, R23, R2.reuse ;  /* 0x00000002172a8220 */ /* 0x080fe20000410000 */
[----:B------:R-:W-:Y:S01]  /*6000*/  @!P0 HADD2.F32 R30, -RZ, R30.H1_H1 ;  /* 0x3000001eff1e8230 */ /* 0x000fe20000004100 */
[C---:B------:R-:W-:Y:S02]  /*6010*/  @!P0 FMUL.FTZ R2, R7.reuse, R2 ;  /* 0x0000000207028220 */ /* 0x040fe40000410000 */
[----:B------:R-:W-:Y:S01]  /*6020*/  @!P0 FFMA.FTZ R42, R7, R24, -R42 ;  /* 0x00000018072a8223 */ /* 0x000fe2000001082a */
[----:B------:R-:W-:Y:S01]  /*6030*/  @!P0 HADD2.F32 R7, -RZ, R11.H0_H0 ;  /* 0x2000000bff078230 */ /* 0x000fe20000004100 */
[----:B------:R-:W-:Y:S01]  /*6040*/  @!P0 FMUL.FTZ R48, R28, R12 ;  /* 0x0000000c1c308220 */ /* 0x000fe20000410000 */
[----:B------:R-:W-:Y:S01]  /*6050*/  @!P0 HADD2.F32 R11, -RZ, R5.H0_H0 ;  /* 0x20000005ff0b8230 */ /* 0x000fe20000004100 */
[----:B------:R-:W-:Y:S01]  /*6060*/  @!P0 FMUL.FTZ R47, R30, R6 ;  /* 0x000000061e2f8220 */ /* 0x000fe20000410000 */
[----:B------:R-:W-:Y:S01]  /*6070*/  @!P0 F2FP.PACK_AB R41, R42, R41 ;  /* 0x000000292a29823e */ /* 0x000fe200000000ff */
[----:B------:R-:W-:Y:S01]  /*6080*/  @!P0 FMUL.FTZ R46, R32, R7 ;  /* 0x00000007202e8220 */ /* 0x000fe20000410000 */
[--C-:B------:R-:W-:Y:S01]  /*6090*/  @!P0 HADD2.F32 R5, -RZ, R13.reuse.H0_H0 ;  /* 0x2000000dff058230 */ /* 0x100fe20000004100 */
[----:B------:R-:W-:Y:S01]  /*60a0*/  @!P0 FMUL.FTZ R43, R34, R11 ;  /* 0x0000000b222b8220 */ /* 0x000fe20000410000 */
[----:B------:R-:W-:Y:S01]  /*60b0*/  @!P0 HADD2.F32 R13, -RZ, R13.H1_H1 ;  /* 0x3000000dff0d8230 */ /* 0x000fe20000004100 */
[----:B------:R-:W-:Y:S02]  /*60c0*/  @!P0 FFMA.FTZ R49, R20, R27, -R49 ;  /* 0x0000001b14318223 */ /* 0x000fe40000010831 */
[----:B------:R-:W-:Y:S02]  /*60d0*/  @!P0 FFMA.FTZ R46, R14, R33, -R46 ;  /* 0x000000210e2e8223 */ /* 0x000fe4000001082e */
[----:B------:R-:W-:Y:S01]  /*60e0*/  @!P0 FFMA.FTZ R43, R8, R35, -R43 ;  /* 0x00000023082b8223 */ /* 0x000fe2000001082b */
[----:B------:R-:W-:Y:S01]  /*60f0*/  @!P0 F2FP.PACK_AB R40, R49, R40 ;  /* 0x000000283128823e */ /* 0x000fe200000000ff */
[----:B------:R-:W-:Y:S02]  /*6100*/  @!P0 FFMA.FTZ R48, R5, R29, -R48 ;  /* 0x0000001d05308223 */ /* 0x000fe40000010830 */
[----:B------:R-:W-:Y:S01]  /*6110*/  @!P0 FFMA.FTZ R47, R13, R31, -R47 ;  /* 0x0000001f0d2f8223 */ /* 0x000fe2000001082f */
[----:B------:R-:W-:Y:S01]  /*6120*/  @!P0 F2FP.PACK_AB R43, R43, R46 ;  /* 0x0000002e2b2b823e */ /* 0x000fe200000000ff */
[----:B------:R-:W-:Y:S01]  /*6130*/  @!P0 IMAD.MOV.U32 R16, RZ, RZ, R41 ;  /* 0x000000ffff108224 */ /* 0x000fe200078e0029 */
[----:B------:R-:W-:Y:S01]  /*6140*/  @!P0 MOV R17, R40 ;  /* 0x0000002800118202 */ /* 0x000fe20000000f00 */
[----:B------:R-:W-:Y:S01]  /*6150*/  @!P0 FFMA.FTZ R0, R21, R22, R0 ;  /* 0x0000001615008223 */ /* 0x000fe20000010000 */
[----:B------:R-:W-:Y:S01]  /*6160*/  @!P0 F2FP.PACK_AB R47, R47, R48 ;  /* 0x000000302f2f823e */ /* 0x000fe200000000ff */
[----:B------:R-:W-:Y:S01]  /*6170*/  @!P0 FMUL.FTZ R4, R20, R4 ;  /* 0x0000000414048220 */ /* 0x000fe20000410000 */
[----:B------:R-:W-:Y:S01]  /*6180*/  @!P0 MOV R19, R43 ;  /* 0x0000002b00138202 */ /* 0x000fe20000000f00 */
[----:B------:R-:W-:Y:S01]  /*6190*/  @!P0 FFMA.FTZ R2, R23, R24, R2 ;  /* 0x0000001817028223 */ /* 0x000fe20000010002 */
[----:B------:R-:W-:Y:S01]  /*61a0*/  @!P0 MOV R18, R47 ;  /* 0x0000002f00128202 */ /* 0x000fe20000000f00 */
[----:B------:R-:W-:Y:S02]  /*61b0*/  @!P0 FMUL.FTZ R5, R5, R12 ;  /* 0x0000000c05058220 */ /* 0x000fe40000410000 */
[----:B------:R-:W-:Y:S01]  /*61c0*/  @!P0 FFMA.FTZ R3, R25, R26, R3 ;  /* 0x0000001a19038223 */ /* 0x000fe20000010003 */
[----:B------:R-:W-:Y:S01]  /*61d0*/  @!P0 F2FP.PACK_AB R0, R2, R0 ;  /* 0x000000000200823e */ /* 0x000fe200000000ff */
[----:B------:R-:W-:Y:S01]  /*61e0*/  @!P0 FMUL.FTZ R6, R13, R6 ;  /* 0x000000060d068220 */ /* 0x000fe20000410000 */
[----:B------:R1:W-:Y:S01]  /*61f0*/  STG.E.128 [R44.64], R16 ;  /* 0x000000102c007986 */ /* 0x0003e2000c101d06 */
[----:B------:R-:W-:Y:S02]  /*6200*/  @!P0 FFMA.FTZ R4, R15, R27, R4 ;  /* 0x0000001b0f048223 */ /* 0x000fe40000010004 */
        /* <DEDUP_REMOVED lines=20> */
.L_x_2610:
        /* <DEDUP_REMOVED lines=26> */
.L_x_2614:
[----:B------:R-:W-:Y:S05]  /*64f0*/  BSYNC B1 ;  /* 0x0000000000017941 */ /* 0x000fea0003800000 */
.L_x_2609:
[C---:B-12---:R-:W-:Y:S01]  /*6500*/  IMAD.SHL.U32 R2, R116.reuse, 0x40, RZ ;  /* 0x0000004074027824 */ /* 0x046fe200078e00ff */
[----:B------:R-:W-:Y:S01]  /*6510*/  SHF.L.U64.HI R69, R116, 0x6, R69 ;  /* 0x0000000674457819 */ /* 0x000fe20000010245 */
[----:B------:R-:W-:Y:S02]  /*6520*/  BSSY B0, `(.L_x_2631) ;  /* 0x000004a000007945 */ /* 0x000fe40003800000 */
[----:B------:R-:W-:Y:S01]  /*6530*/  IMAD.IADD R0, R80, 0x1, -R2 ;  /* 0x0000000150007824 */ /* 0x000fe200078e0a02 */
[----:B-----5:R-:W-:Y:S04]  /*6540*/  IADD3 R4, P1, R2, R82, RZ ;  /* 0x0000005202047210 */ /* 0x020fe80007f3e0ff */
[----:B------:R-:W-:Y:S02]  /*6550*/  ISETP.GE.AND P0, PT, R0, 0x21, PT ;  /* 0x000000210000780c */ /* 0x000fe40003f06270 */
[----:B------:R-:W-:Y:S11]  /*6560*/  IADD3.X R3, R69, R81, RZ, P1, !PT ;  /* 0x0000005145037210 */ /* 0x000ff60000ffe4ff */
[----:B------:R-:W-:Y:S05]  /*6570*/  @P0 IADD3 R6, P1, R4, 0x20, RZ ;  /* 0x0000002004060810 */ /* 0x000fea0007f3e0ff */
[----:B------:R-:W-:Y:S01]  /*6580*/  @P0 IMAD.X R5, RZ, RZ, R3, P1 ;  /* 0x000000ffff050224 */ /* 0x000fe200008e0603 */
[----:B------:R-:W-:Y:S02]  /*6590*/  ISETP.GE.AND P1, PT, R0, 0x1, PT ;  /* 0x000000010000780c */ /* 0x000fe40003f26270 */
[----:B------:R-:W-:Y:S01]  /*65a0*/  IADD3 R0, -R2, R66, RZ ;  /* 0x0000004202007210 */ /* 0x000fe20007ffe1ff */
[----:B------:R-:W-:Y:S03]  /*65b0*/  @P0 IMAD R5, R5, c[0x0][0x258], RZ ;  /* 0x0000960005050a24 */ /* 0x000fe600078e02ff */
[----:B------:R-:W-:Y:S01]  /*65c0*/  IMNMX R0, R0, 0x40, PT ;  /* 0x0000004000007817 */ /* 0x000fe20003800200 */
[----:B------:R-:W-:Y:S06]  /*65d0*/  @P0 IMAD R5, R6, c[0x0][0x25c], R5 ;  /* 0x0000970006050a24 */ /* 0x000fec00078e0205 */
[-C--:B------:R-:W-:Y:S01]  /*65e0*/  @P1 MOV R13, R79.reuse ;  /* 0x0000004f000d1202 */ /* 0x080fe20000000f00 */
[----:B------:R-:W-:Y:S02]  /*65f0*/  @P1 IMAD R3, R3, c[0x0][0x258], RZ ;  /* 0x0000960003031a24 */ /* 0x000fe400078e02ff */
[----:B------:R-:W-:Y:S02]  /*6600*/  @P1 IMAD.MOV.U32 R12, RZ, RZ, R128 ;  /* 0x000000ffff0c1224 */ /* 0x000fe400078e0080 */
[C---:B------:R-:W-:Y:S02]  /*6610*/  @P1 IMAD R3, R4.reuse, c[0x0][0x25c], R3 ;  /* 0x0000970004031a24 */ /* 0x040fe400078e0203 */
[----:B------:R-:W-:Y:S04]  /*6620*/  @P1 IMAD.WIDE.U32 R12, R4, c[0x0][0x258], R12 ;  /* 0x00009600040c1a25 */ /* 0x000fe800078e000c */
[----:B------:R-:W-:Y:S01]  /*6630*/  @P1 IMAD.IADD R3, R13, 0x1, R3 ;  /* 0x000000010d031824 */ /* 0x000fe200078e0203 */
[C---:B------:R-:W-:Y:S02]  /*6640*/  @P1 LEA R14, P2, R12.reuse, c[0x0][0x250], 0x1 ;  /* 0x000094000c0e1a11 */ /* 0x040fe400078408ff */
[----:B------:R-:W-:Y:S02]  /*6650*/  @P0 MOV R13, R79 ;  /* 0x0000004f000d0202 */ /* 0x000fe40000000f00 */
[----:B------:R-:W-:Y:S01]  /*6660*/  @P1 LEA.HI.X R15, R12, c[0x0][0x254], R3, 0x1, P2 ;  /* 0x000095000c0f1a11 */ /* 0x000fe200010f0c03 */
[----:B------:R-:W-:Y:S04]  /*6670*/  @P0 IMAD.MOV.U32 R12, RZ, RZ, R128 ;  /* 0x000000ffff0c0224 */ /* 0x000fe800078e0080 */
[----:B------:R-:W-:Y:S01]  /*6680*/  @!PT LDS RZ, [RZ] ;  /* 0x00000000fffff984 */ /* 0x000fe20000000800 */
[----:B------:R-:W-:Y:S01]  /*6690*/  @!PT LDS RZ, [RZ] ;  /* 0x00000000fffff984 */ /* 0x000fe20000000800 */
[----:B------:R-:W-:Y:S01]  /*66a0*/  @!PT LDS RZ, [RZ] ;  /* 0x00000000fffff984 */ /* 0x000fe20000000800 */
[----:B------:R1:W-:Y:S01]  /*66b0*/  @P1 LDGSTS.E.BYPASS.LTC128B.128 [R217+0x100], [R14.64], !P5 ;  /* 0x001000000ed91fae */ /* 0x0003e2000e901d46 */
[----:B------:R-:W-:Y:S03]  /*66c0*/  @P0 IMAD.WIDE.U32 R12, R6, c[0x0][0x258], R12 ;  /* 0x00009600060c0a25 */ /* 0x000fe600078e000c */
[----:B------:R1:W-:Y:S01]  /*66d0*/  @P1 LDGSTS.E.BYPASS.LTC128B.128 [R217+0x2100], [R14.64+0x80], !P4 ;  /* 0x021000800ed91fae */ /* 0x0003e2000e101d46 */
[----:B------:R-:W-:Y:S01]  /*66e0*/  @P0 IMAD.IADD R5, R13, 0x1, R5 ;  /* 0x000000010d050824 */ /* 0x000fe200078e0205 */
[C---:B------:R-:W-:Y:S02]  /*66f0*/  @P0 LEA R4, P2, R12.reuse, c[0x0][0x250], 0x1 ;  /* 0x000094000c040a11 */ /* 0x040fe400078408ff */
[----:B------:R1:W-:Y:S02]  /*6700*/  @P1 LDGSTS.E.BYPASS.LTC128B.128 [R217+0x4100], [R14.64+0x100], !P3 ;  /* 0x041001000ed91fae */ /* 0x0003e4000d901d46 */
[----:B------:R-:W-:Y:S05]  /*6710*/  @P0 LEA.HI.X R5, R12, c[0x0][0x254], R5, 0x1, P2 ;  /* 0x000095000c050a11 */ /* 0x000fea00010f0c05 */
        /* <DEDUP_REMOVED lines=10> */
[----:B------:R-:W-:Y:S01]  /*67c0*/  ISETP.GE.AND P1, PT, R140, c[0x0][0x1d4], PT ;  /* 0x000075008c007a0c */ /* 0x000fe20003f26270 */
[----:B------:R-:W-:Y:S02]  /*67d0*/  IMAD.MOV.U32 R5, RZ, RZ, R76 ;  /* 0x000000ffff057224 */ /* 0x000fe400078e004c */
[----:B------:R-:W-:Y:S02]  /*67e0*/  IMAD.X R0, R69, 0x1, R77, P0 ;  /* 0x0000000145007824 */ /* 0x000fe400000e064d */
[----:B------:R-:W-:Y:S04]  /*67f0*/  IMAD.WIDE.U32 R4, R2, c[0x0][0x208], R4 ;  /* 0x0000820002047a25 */ /* 0x000fe800078e0004 */
[----:B------:R-:W-:Y:S01]  /*6800*/  IMAD R0, R0, c[0x0][0x208], RZ ;  /* 0x0000820000007a24 */ /* 0x000fe200078e02ff */
[----:B------:R-:W-:Y:S03]  /*6810*/  LEA R16, P0, R4, c[0x0][0x1f8], 0x1 ;  /* 0x00007e0004107a11 */ /* 0x000fe600078008ff */
[----:B------:R-:W1:Y:S01]  /*6820*/  @!P1 LDS.128 R12, [R230] ;  /* 0x00000000e60c9984 */ /* 0x000e620000000c00 */
[----:B------:R-:W-:Y:S01]  /*6830*/  IMAD R0, R2, c[0x0][0x20c], R0 ;  /* 0x0000830002007a24 */ /* 0x000fe200078e0200 */
[----:B------:R-:W-:Y:S03]  /*6840*/  IADD3 R2, R140, 0x80, RZ ;  /* 0x000000808c027810 */ /* 0x000fe60007ffe0ff */
        /* <DEDUP_REMOVED lines=23> */
.L_x_2632:
[----:B-1----:R-:W-:Y:S05]  /*69c0*/  BSYNC B0 ;  /* 0x0000000000007941 */ /* 0x002fea0003800000 */
.L_x_2631:
        /* <DEDUP_REMOVED lines=26> */
.L_x_2608:
        /* <DEDUP_REMOVED lines=31> */
.L_x_2635:
[----:B------:R-:W-:Y:S05]  /*6d60*/  BSYNC B0 ;  /* 0x0000000000007941 */ /* 0x000fea0003800000 */
.L_x_2634:
        /* <DEDUP_REMOVED lines=61> */
[----:B------:R-:W-:Y:S01]  /*7140*/  IMAD.WIDE.U32 R8, R64, c[0x0][0x178], RZ ;  /* 0x00005e0040087a25 */ /* 0x000fe200078e00ff */
[----:B------:R-:W-:Y:S02]  /*7150*/  IADD3 R7, P0, R226, R3, RZ ;  /* 0x00000003e2077210 */ /* 0x000fe40007f1e0ff */
[--C-:B------:R-:W-:Y:S01]  /*7160*/  SHF.R.S32.HI R15, RZ, 0x1f, R246.reuse ;  /* 0x0000001fff0f7819 */ /* 0x100fe200000114f6 */
[----:B------:R-:W-:Y:S01]  /*7170*/  IMAD.MOV.U32 R14, RZ, RZ, R246 ;  /* 0x000000ffff0e7224 */ /* 0x000fe200078e00f6 */
[----:B------:R-:W-:Y:S02]  /*7180*/  ISETP.GE.AND P4, PT, R212, c[0x0][0x1d4], PT ;  /* 0x00007500d4007a0c */ /* 0x000fe40003f86270 */
[----:B------:R-:W-:Y:S01]  /*7190*/  ISETP.GE.AND P3, PT, R246, c[0x0][0x1d4], PT ;  /* 0x00007500f6007a0c */ /* 0x000fe20003f66270 */
[----:B------:R-:W-:Y:S01]  /*71a0*/  IMAD.WIDE.U32 R18, R7, c[0x0][0x1e0], R14 ;  /* 0x0000780007127a25 */ /* 0x000fe200078e000e */
[----:B------:R-:W-:-:S02]  /*71b0*/  ISETP.GE.AND P6, PT, R211, c[0x0][0x1d4], PT ;  /* 0x00007500d3007a0c */ /* 0x000fc40003fc6270 */
[----:B------:R-:W-:Y:S01]  /*71c0*/  SEL R11, RZ, 0x1, P3 ;  /* 0x00000001ff0b7807 */ /* 0x000fe20001800000 */
[----:B------:R-:W-:Y:S01]  /*71d0*/  IMAD.WIDE.U32 R16, R7, c[0x0][0x208], R14 ;  /* 0x0000820007107a25 */ /* 0x000fe200078e000e */
[----:B------:R-:W-:Y:S02]  /*71e0*/  LOP3.LUT R243, R243, 0xfffffffe, RZ, 0xc0, !PT ;  /* 0xfffffffef3f37812 */ /* 0x000fe400078ec0ff */
[----:B------:R-:W-:-:S03]  /*71f0*/  ISETP.GE.AND P5, PT, R212, c[0x0][0x198], PT ;  /* 0x00006600d4007a0c */ /* 0x000fc60003fa6270 */
[----:B------:R-:W-:-:S04]  /*7200*/  @P4 LOP3.LUT R243, R243, 0x1, RZ, 0xfc, !PT ;  /* 0x00000001f3f34812 */ /* 0x000fc800078efcff */
[----:B------:R-:W-:Y:S02]  /*7210*/  LOP3.LUT R243, R243, 0xfffffffd, RZ, 0xc0, !PT ;  /* 0xfffffffdf3f37812 */ /* 0x000fe400078ec0ff */
[----:B-1----:R-:W-:Y:S01]  /*7220*/  SHF.R.S32.HI R4, RZ, 0x1f, R64 ;  /* 0x0000001fff047819 */ /* 0x002fe20000011440 */
[----:B------:R-:W-:Y:S01]  /*7230*/  IMAD.MOV.U32 R5, RZ, RZ, c[0x0][0x2c4] ;  /* 0x0000b100ff057624 */ /* 0x000fe200078e00ff */
[----:B------:R-:W-:-:S03]  /*7240*/  @P3 LOP3.LUT R243, R243, 0x2, RZ, 0xfc, !PT ;  /* 0x00000002f3f33812 */ /* 0x000fc600078efcff */
[----:B------:R-:W-:Y:S01]  /*7250*/  IMAD R4, R4, c[0x0][0x178], RZ ;  /* 0x00005e0004047a24 */ /* 0x000fe200078e02ff */
[----:B------:R-:W-:-:S03]  /*7260*/  ISETP.NE.AND P2, PT, R5, 0x1, PT ;  /* 0x000000010500780c */ /* 0x000fc60003f45270 */
[----:B------:R-:W-:Y:S01]  /*7270*/  IMAD R64, R64, c[0x0][0x17c], R4 ;  /* 0x00005f0040407a24 */ /* 0x000fe200078e0204 */
[----:B------:R-:W-:-:S04]  /*7280*/  SHF.R.S32.HI R4, RZ, 0x1f, R226 ;  /* 0x0000001fff047819 */ /* 0x000fc800000114e2 */
[----:B------:R-:W-:Y:S02]  /*7290*/  IADD3 R9, R9, R64, RZ ;  /* 0x0000004009097210 */ /* 0x000fe40007ffe0ff */
[----:B------:R-:W-:Y:S01]  /*72a0*/  LEA.HI.X.SX32 R3, R3, R4, 0x1, P0 ;  /* 0x0000000403037211 */ /* 0x000fe200000f0eff */
[----:B------:R-:W-:Y:S01]  /*72b0*/  IMAD R4, R205, 0x80, R221 ;  /* 0x00000080cd047824 */ /* 0x000fe200078e02dd */
[----:B------:R-:W-:Y:S01]  /*72c0*/  ISETP.NE.U32.AND P0, PT, RZ, c[0x0][0x348], PT ;  /* 0x0000d200ff007a0c */ /* 0x000fe20003f05070 */
[----:B------:R-:W-:-:S03]  /*72d0*/  IMAD.WIDE.U32 R12, R241, c[0x0][0x1b8], R8 ;  /* 0x00006e00f10c7a25 */ /* 0x000fc600078e0008 */
[----:B------:R-:W-:Y:S01]  /*72e0*/  ISETP.NE.AND.EX P0, PT, RZ, c[0x0][0x34c], PT, P0 ;  /* 0x0000d300ff007a0c */ /* 0x000fe20003f05300 */
[C---:B------:R-:W-:Y:S01]  /*72f0*/  IMAD R8, R3.reuse, c[0x0][0x1e0], RZ ;  /* 0x0000780003087a24 */ /* 0x040fe200078e02ff */
[----:B------:R-:W-:Y:S01]  /*7300*/  MOV R10, R4 ;  /* 0x00000004000a7202 */ /* 0x000fe20000000f00 */
[----:B------:R-:W-:Y:S01]  /*7310*/  IMAD R3, R3, c[0x0][0x208], RZ ;  /* 0x0000820003037a24 */ /* 0x000fe200078e02ff */
[----:B------:R-:W-:Y:S01]  /*7320*/  SEL R6, R63, RZ, !P0 ;  /* 0x000000ff3f067207 */ /* 0x000fe20004000000 */
[C---:B------:R-:W-:Y:S01]  /*7330*/  IMAD R8, R7.reuse, c[0x0][0x1e4], R8 ;  /* 0x0000790007087a24 */ /* 0x040fe200078e0208 */
[----:B------:R-:W-:Y:S01]  /*7340*/  SEL R5, R240, RZ, !P0 ;  /* 0x000000fff0057207 */ /* 0x000fe20004000000 */
[----:B------:R-:W-:Y:S01]  /*7350*/  IMAD R7, R7, c[0x0][0x20c], R3 ;  /* 0x0000830007077a24 */ /* 0x000fe200078e0203 */
[----:B------:R-:W-:Y:S01]  /*7360*/  SEL R3, RZ, 0xffffffff, P4 ;  /* 0xffffffffff037807 */ /* 0x000fe20002000000 */
[----:B------:R-:W-:Y:S01]  /*7370*/  @P2 IMAD.HI.U32 R9, R4, c[0x0][0x2c8], RZ ;  /* 0x0000b20004092a27 */ /* 0x000fe200078e00ff */
[----:B------:R-:W-:-:S02]  /*7380*/  ISETP.NE.U32.AND P0, PT, RZ, c[0x0][0x350], PT ;  /* 0x0000d400ff007a0c */ /* 0x000fc40003f05070 */
[----:B------:R-:W-:Y:S01]  /*7390*/  ISETP.GE.AND P4, PT, R211, c[0x0][0x198], PT ;  /* 0x00006600d3007a0c */ /* 0x000fe20003f86270 */
[----:B------:R-:W-:Y:S01]  /*73a0*/  IMAD.SHL.U32 R3, R3, 0x2, RZ ;  /* 0x0000000203037824 */ /* 0x000fe200078e00ff */
[----:B------:R-:W-:Y:S01]  /*73b0*/  @P2 SHF.R.U32.HI R10, RZ, c[0x0][0x2cc], R9 ;  /* 0x0000b300ff0a2a19 */ /* 0x000fe20000011609 */
[----:B------:R-:W-:Y:S01]  /*73c0*/  IMAD R13, R241, c[0x0][0x1bc], R13 ;  /* 0x00006f00f10d7a24 */ /* 0x000fe200078e020d */
[----:B------:R-:W-:Y:S01]  /*73d0*/  ISETP.NE.AND.EX P0, PT, RZ, c[0x0][0x354], PT, P0 ;  /* 0x0000d500ff007a0c */ /* 0x000fe20003f05300 */
[----:B------:R-:W-:Y:S01]  /*73e0*/  IMAD R6, R6, c[0x0][0x1c0], RZ ;  /* 0x0000700006067a24 */ /* 0x000fe200078e02ff */
[----:B------:R-:W-:Y:S01]  /*73f0*/  LOP3.LUT R3, R3, 0x2, R11, 0xe2, !PT ;  /* 0x0000000203037812 */ /* 0x000fe200078ee20b */
[----:B------:R-:W-:Y:S01]  /*7400*/  IMAD.IADD R9, R19, 0x1, R8 ;  /* 0x0000000113097824 */ /* 0x000fe200078e0208 */
[----:B------:R-:W-:Y:S01]  /*7410*/  MOV R8, R18 ;  /* 0x0000001200087202 */ /* 0x000fe20000000f00 */
[----:B------:R-:W-:Y:S01]  /*7420*/  IMAD.MOV.U32 R18, RZ, RZ, R16 ;  /* 0x000000ffff127224 */ /* 0x000fe200078e0010 */
[----:B------:R-:W-:Y:S01]  /*7430*/  SEL R16, RZ, 0x4, P6 ;  /* 0x00000004ff107807 */ /* 0x000fe20003000000 */
[----:B------:R-:W-:Y:S01]  /*7440*/  IMAD R6, R5, c[0x0][0x1c4], R6 ;  /* 0x0000710005067a24 */ /* 0x000fe200078e0206 */
[----:B------:R-:W-:Y:S01]  /*7450*/  IADD3 R19, R17, R7, RZ ;  /* 0x0000000711137210 */ /* 0x000fe20007ffe0ff */
[----:B------:R-:W-:Y:S01]  /*7460*/  IMAD.WIDE.U32 R12, R5, c[0x0][0x1c0], R12 ;  /* 0x00007000050c7a25 */ /* 0x000fe200078e000c */
[----:B------:R-:W-:-:S02]  /*7470*/  SHF.R.S32.HI R5, RZ, 0x1f, R10 ;  /* 0x0000001fff057819 */ /* 0x000fc4000001140a */
[----:B------:R-:W-:Y:S01]  /*7480*/  LOP3.LUT R16, R3, R16, RZ, 0xfc, !PT ;  /* 0x0000001003107212 */ /* 0x000fe200078efcff */
[----:B------:R-:W-:Y:S01]  /*7490*/  IMAD.IADD R13, R13, 0x1, R6 ;  /* 0x000000010d0d7824 */ /* 0x000fe200078e0206 */
[----:B------:R-:W-:Y:S01]  /*74a0*/  IADD3 R6, -R10, RZ, RZ ;  /* 0x000000ff0a067210 */ /* 0x000fe20007ffe1ff */
[----:B------:R-:W-:Y:S02]  /*74b0*/  IMAD R5, R5, c[0x0][0x1b0], RZ ;  /* 0x00006c0005057a24 */ /* 0x000fe400078e02ff */
[----:B------:R-:W-:-:S04]  /*74c0*/  IMAD.WIDE.U32 R18, R241, c[0x0][0x210], R18 ;  /* 0x00008400f1127a25 */ /* 0x000fc800078e0012 */
[----:B------:R-:W-:-:S04]  /*74d0*/  IMAD.WIDE.U32 R8, R241, c[0x0][0x1e8], R8 ;  /* 0x00007a00f1087a25 */ /* 0x000fc800078e0008 */
[C---:B------:R-:W-:Y:S02]  /*74e0*/  IMAD R5, R10.reuse, c[0x0][0x1b4], R5 ;  /* 0x00006d000a057a24 */ /* 0x040fe400078e0205 */
[----:B------:R-:W-:Y:S01]  /*74f0*/  IMAD.WIDE.U32 R12, R10, c[0x0][0x1b0], R12 ;  /* 0x00006c000a0c7a25 */ /* 0x000fe200078e000c */
[----:B------:R-:W-:-:S03]  /*7500*/  MOV R10, R18 ;  /* 0x00000012000a7202 */ /* 0x000fc60000000f00 */
[C---:B------:R-:W-:Y:S02]  /*7510*/  IMAD R9, R241.reuse, c[0x0][0x1ec], R9 ;  /* 0x00007b00f1097a24 */ /* 0x040fe400078e0209 */
[----:B------:R-:W-:Y:S02]  /*7520*/  IMAD R11, R241, c[0x0][0x214], R19 ;  /* 0x00008500f10b7a24 */ /* 0x000fe400078e0213 */
[----:B------:R-:W-:Y:S01]  /*7530*/  IMAD R4, R6, c[0x0][0x2c4], R4 ;  /* 0x0000b10006047a24 */ /* 0x000fe200078e0204 */
[----:B------:R-:W-:Y:S01]  /*7540*/  LEA R6, R205, R226, 0x7 ;  /* 0x000000e2cd067211 */ /* 0x000fe200078e38ff */
[----:B------:R-:W-:-:S03]  /*7550*/  IMAD.IADD R13, R13, 0x1, R5 ;  /* 0x000000010d0d7824 */ /* 0x000fc600078e0205 */
[----:B------:R-:W-:-:S05]  /*7560*/  SHF.R.S32.HI R5, RZ, 0x1f, R4 ;  /* 0x0000001fff057819 */ /* 0x000fca0000011404 */
[----:B------:R-:W-:-:S04]  /*7570*/  IMAD R5, R5, c[0x0][0x1a8], RZ ;  /* 0x00006a0005057a24 */ /* 0x000fc800078e02ff */
[C---:B------:R-:W-:Y:S02]  /*7580*/  IMAD R7, R4.reuse, c[0x0][0x1ac], R5 ;  /* 0x00006b0004077a24 */ /* 0x040fe400078e0205 */
[----:B------:R-:W-:-:S04]  /*7590*/  IMAD.WIDE.U32 R4, R4, c[0x0][0x1a8], R12 ;  /* 0x00006a0004047a25 */ /* 0x000fc800078e000c */
[----:B------:R-:W-:Y:S01]  /*75a0*/  IMAD.IADD R7, R5, 0x1, R7 ;  /* 0x0000000105077824 */ /* 0x000fe200078e0207 */
[----:B--2---:R-:W-:Y:S01]  /*75b0*/  @P1 SHF.R.S32.HI R3, RZ, 0x1f, R2 ;  /* 0x0000001fff031819 */ /* 0x004fe20000011402 */
[----:B------:R-:W-:Y:S01]  /*75c0*/  @!P1 IMAD.MOV.U32 R3, RZ, RZ, R63 ;  /* 0x000000ffff039224 */ /* 0x000fe200078e003f */
[----:B------:R-:W-:Y:S02]  /*75d0*/  @!P1 MOV R2, R240 ;  /* 0x000000f000029202 */ /* 0x000fe40000000f00 */
[----:B------:R-:W-:Y:S02]  /*75e0*/  ISETP.GE.AND P1, PT, R246, c[0x0][0x198], PT ;  /* 0x00006600f6007a0c */ /* 0x000fe40003f26270 */
[----:B------:R-:W-:Y:S02]  /*75f0*/  SEL R2, R2, RZ, !P0 ;  /* 0x000000ff02027207 */ /* 0x000fe40004000000 */
[----:B------:R-:W-:-:S03]  /*7600*/  SEL R3, R3, RZ, !P0 ;  /* 0x000000ff03037207 */ /* 0x000fc60004000000 */
[----:B------:R-:W-:Y:S01]  /*7610*/  IMAD.WIDE.U32 R22, R2, c[0x0][0x1f0], R8 ;  /* 0x00007c0002167a25 */ /* 0x000fe200078e0008 */
[----:B------:R-:W-:-:S03]  /*7620*/  LEA R8, P0, R4, c[0x0][0x160], 0x1 ;  /* 0x0000580004087a11 */ /* 0x000fc600078008ff */
[----:B------:R-:W-:Y:S01]  /*7630*/  IMAD.WIDE.U32 R20, R2, c[0x0][0x218], R10 ;  /* 0x0000860002147a25 */ /* 0x000fe200078e000a */
[----:B------:R1:W-:Y:S01]  /*7640*/  STL.64 [R1+0x8], R22 ;  /* 0x0000081601007387 */ /* 0x0003e20000100a00 */
[----:B------:R-:W-:Y:S02]  /*7650*/  LEA.HI.X R7, R4, c[0x0][0x164], R7, 0x1, P0 ;  /* 0x0000590004077a11 */ /* 0x000fe400000f0c07 */
[C---:B------:R-:W-:Y:S01]  /*7660*/  IMAD R245, R3.reuse, c[0x0][0x218], RZ ;  /* 0x0000860003f57a24 */ /* 0x040fe200078e02ff */
[----:B------:R1:W-:Y:S01]  /*7670*/  STL.64 [R1], R20 ;  /* 0x0000001401007387 */ /* 0x0003e20000100a00 */
[----:B------:R-:W-:Y:S02]  /*7680*/  IMAD R248, R3, c[0x0][0x1f0], RZ ;  /* 0x00007c0003f87a24 */ /* 0x000fe400078e02ff */
[C---:B------:R-:W-:Y:S02]  /*7690*/  IMAD R245, R2.reuse, c[0x0][0x21c], R245 ;  /* 0x0000870002f57a24 */ /* 0x040fe400078e02f5 */
[----:B------:R-:W-:Y:S01]  /*76a0*/  IMAD R248, R2, c[0x0][0x1f4], R248 ;  /* 0x00007d0002f87a24 */ /* 0x000fe200078e02f8 */
[----:B------:R-:W-:-:S02]  /*76b0*/  IADD3 R2, R0, -0x1, RZ ;  /* 0xffffffff00027810 */ /* 0x000fc40007ffe0ff */
[----:B------:R-:W-:Y:S01]  /*76c0*/  IADD3 R245, R21, R245, RZ ;  /* 0x000000f515f57210 */ /* 0x000fe20007ffe0ff */
[----:B------:R-:W-:Y:S01]  /*76d0*/  IMAD.IADD R248, R23, 0x1, R248 ;  /* 0x0000000117f87824 */ /* 0x000fe200078e02f8 */
[----:B------:R-:W-:Y:S05]  /*76e0*/  BRA.DIV ~URZ, `(.L_x_2637) ;  /* 0x0000f6d27f007947 */ /* 0x000fea000b800000 */
[----:B------:R2:W3:Y:S02]  /*76f0*/  SHFL.IDX PT, R9, R7, RZ, 0x181f ;  /* 0x00181fff07097589 */ /* 0x0004e400000e0000 */
.L_x_2756:
[----:B------:R-:W-:Y:S05]  /*7700*/  BRA.DIV ~URZ, `(.L_x_2638) ;  /* 0x0000f7227f007947 */ /* 0x000fea000b800000 */
[----:B------:R4:W1:Y:S02]  /*7710*/  SHFL.IDX PT, R3, R8, RZ, 0x181f ;  /* 0x00181fff08037589 */ /* 0x00086400000e0000 */
.L_x_2757:
[----:B------:R-:W-:Y:S01]  /*7720*/  IMAD R61, R61, c[0x0][0x2c4], RZ ;  /* 0x0000b1003d3d7a24 */ /* 0x000fe200078e02ff */
[----:B------:R-:W-:Y:S01]  /*7730*/  BSSY B0, `(.L_x_2639) ;  /* 0x0000011000007945 */ /* 0x000fe20003800000 */
[----:B------:R-:W-:Y:S02]  /*7740*/  SHF.R.S32.HI R5, RZ, 0x1f, R211 ;  /* 0x0000001fff057819 */ /* 0x000fe400000114d3 */
[----:B------:R-:W-:Y:S02]  /*7750*/  SHF.R.S32.HI R4, RZ, 0x1f, R212 ;  /* 0x0000001fff047819 */ /* 0x000fe400000114d4 */
[----:B------:R-:W-:-:S13]  /*7760*/  ISETP.GE.AND P0, PT, R6, R61, PT ;  /* 0x0000003d0600720c */ /* 0x000fda0003f06270 */
[----:B------:R-:W-:Y:S05]  /*7770*/  @P0 BRA `(.L_x_2640) ;  /* 0x000000c000000947 */ /* 0x000fea0003800000 */
[----:B-1----:R-:W-:-:S04]  /*7780*/  LEA R12, P0, R246, R3, 0x1 ;  /* 0x00000003f60c7211 */ /* 0x002fc800078008ff */
        /* <DEDUP_REMOVED lines=11> */
.L_x_2640:
[----:B------:R-:W-:Y:S05]  /*7840*/  BSYNC B0 ;  /* 0x0000000000007941 */ /* 0x000fea0003800000 */
.L_x_2639:
[----:B------:R-:W-:Y:S05]  /*7850*/  BRA.DIV ~URZ, `(.L_x_2641) ;  /* 0x0000f6427f007947 */ /* 0x000fea000b800000 */
[----:B---3--:R3:W2:Y:S04]  /*7860*/  SHFL.IDX PT, R9, R7, 0x1, 0x181f ;  /* 0x00381f0007097f89 */ /* 0x0086a800000e0000 */
[----:B-1----:R3:W1:Y:S02]  /*7870*/  SHFL.IDX PT, R10, R8, 0x1, 0x181f ;  /* 0x00381f00080a7f89 */ /* 0x00266400000e0000 */
.L_x_2758:
        /* <DEDUP_REMOVED lines=16> */
.L_x_2643:
[----:B------:R-:W-:Y:S05]  /*7980*/  BSYNC B0 ;  /* 0x0000000000007941 */ /* 0x000fea0003800000 */
.L_x_2642:
[----:B------:R-:W-:Y:S05]  /*7990*/  BRA.DIV ~URZ, `(.L_x_2644) ;  /* 0x0000f5c27f007947 */ /* 0x000fea000b800000 */
[----:B--2---:R2:W3:Y:S02]  /*79a0*/  SHFL.IDX PT, R9, R7, 0x2, 0x181f ;  /* 0x00581f0007097f89 */ /* 0x0044e400000e0000 */
.L_x_2759:
[----:B------:R-:W-:Y:S05]  /*79b0*/  BRA.DIV ~URZ, `(.L_x_2645) ;  /* 0x0000f6127f007947 */ /* 0x000fea000b800000 */
[----:B-1----:R1:W2:Y:S02]  /*79c0*/  SHFL.IDX PT, R10, R8, 0x2, 0x181f ;  /* 0x00581f00080a7f89 */ /* 0x0022a400000e0000 */
.L_x_2760:
[----:B------:R-:W-:Y:S01]  /*79d0*/  IADD3 R3, R6, 0x40, RZ ;  /* 0x0000004006037810 */ /* 0x000fe20007ffe0ff */
[----:B------:R-:W-:Y:S03]  /*79e0*/  BSSY B0, `(.L_x_2646) ;  /* 0x000000f000007945 */ /* 0x000fe60003800000 */
[----:B------:R-:W-:-:S13]  /*79f0*/  ISETP.GE.AND P0, PT, R3, R61, PT ;  /* 0x0000003d0300720c */ /* 0x000fda0003f06270 */
[----:B------:R-:W-:Y:S05]  /*7a00*/  @P0 BRA `(.L_x_2647) ;  /* 0x000000c000000947 */ /* 0x000fea0003800000 */
[----:B--2---:R-:W-:-:S04]  /*7a10*/  LEA R18, P0, R246, R10, 0x1 ;  /* 0x0000000af6127211 */ /* 0x004fc800078008ff */
        /* <DEDUP_REMOVED lines=11> */
.L_x_2647:
[----:B------:R-:W-:Y:S05]  /*7ad0*/  BSYNC B0 ;  /* 0x0000000000007941 */ /* 0x000fea0003800000 */
.L_x_2646:
[----:B------:R-:W-:Y:S05]  /*7ae0*/  BRA.DIV ~URZ, `(.L_x_2648) ;  /* 0x0000f5427f007947 */ /* 0x000fea000b800000 */
[----:B--23--:R-:W2:Y:S04]  /*7af0*/  SHFL.IDX PT, R7, R7, 0x3, 0x181f ;  /* 0x00781f0007077f89 */ /* 0x00cea800000e0000 */
[----:B-1--4-:R-:W1:Y:S02]  /*7b00*/  SHFL.IDX PT, R8, R8, 0x3, 0x181f ;  /* 0x00781f0008087f89 */ /* 0x012e6400000e0000 */
.L_x_2761:
[----:B------:R-:W3:Y:S01]  /*7b10*/  LDL.64 R76, [R1+0x8] ;  /* 0x00000800014c7983 */ /* 0x000ee20000100a00 */
[----:B------:R-:W-:Y:S01]  /*7b20*/  IADD3 R6, R6, 0x60, RZ ;  /* 0x0000006006067810 */ /* 0x000fe20007ffe0ff */
[----:B------:R-:W-:Y:S01]  /*7b30*/  IMAD.IADD R9, R62, 0x1, -R226 ;  /* 0x000000013e097824 */ /* 0x000fe200078e0ae2 */
[----:B------:R-:W-:Y:S02]  /*7b40*/  SHF.R.S32.HI R3, RZ, 0x1f, R2 ;  /* 0x0000001fff037819 */ /* 0x000fe40000011402 */
[----:B------:R-:W-:Y:S01]  /*7b50*/  ISETP.GE.AND P2, PT, R6, R61, PT ;  /* 0x0000003d0600720c */ /* 0x000fe20003f46270 */
[----:B------:R-:W-:-:S02]  /*7b60*/  IMAD R9, R2, -0x40, R9 ;  /* 0xffffffc002097824 */ /* 0x000fc400078e0209 */
[----:B------:R-:W-:-:S04]  /*7b70*/  IMAD R6, R3, c[0x0][0x1e0], RZ ;  /* 0x0000780003067a24 */ /* 0x000fc800078e02ff */
[----:B------:R-:W-:-:S06]  /*7b80*/  IMAD R6, R2, c[0x0][0x1e4], R6 ;  /* 0x0000790002067a24 */ /* 0x000fcc00078e0206 */
[----:B-1----:R-:W-:-:S04]  /*7b90*/  @!P2 LEA R10, P0, R246, R8, 0x1 ;  /* 0x00000008f60aa211 */ /* 0x002fc800078008ff */
[----:B--2---:R-:W-:Y:S01]  /*7ba0*/  @!P2 LEA.HI.X R11, R246, R7, R15, 0x1, P0 ;  /* 0x00000007f60ba211 */ /* 0x004fe200000f0c0f */
[----:B------:R-:W-:-:S04]  /*7bb0*/  IMAD.WIDE.U32 R14, R2, c[0x0][0x1e0], RZ ;  /* 0x00007800020e7a25 */ /* 0x000fc800078e00ff */
[----:B------:R-:W-:Y:S01]  /*7bc0*/  @!PT LDS RZ, [RZ] ;  /* 0x00000000fffff984 */ /* 0x000fe20000000800 */
[----:B------:R-:W-:Y:S01]  /*7bd0*/  @!PT LDS RZ, [RZ] ;  /* 0x00000000fffff984 */ /* 0x000fe20000000800 */
[----:B------:R-:W-:Y:S01]  /*7be0*/  @!PT LDS RZ, [RZ] ;  /* 0x00000000fffff984 */ /* 0x000fe20000000800 */
[----:B------:R1:W-:Y:S02]  /*7bf0*/  @!P2 LDGSTS.E.BYPASS.LTC128B.128 [R217+0xf100], [R10.64], !P1 ;  /* 0x0f1000000ad9afae */ /* 0x0003e4000c901d46 */
[----:B-1----:R-:W-:-:S04]  /*7c00*/  @!P2 LEA R10, P0, R212, R8, 0x1 ;  /* 0x00000008d40aa211 */ /* 0x002fc800078008ff */
[----:B------:R-:W-:Y:S02]  /*7c10*/  @!P2 LEA.HI.X R11, R212, R7, R4, 0x1, P0 ;  /* 0x00000007d40ba211 */ /* 0x000fe400000f0c04 */
[----:B------:R-:W-:-:S03]  /*7c20*/  @!P2 LEA R12, P0, R211, R8, 0x1 ;  /* 0x00000008d30ca211 */ /* 0x000fc600078008ff */
[----:B------:R1:W-:Y:S01]  /*7c30*/  @!P2 LDGSTS.E.BYPASS.LTC128B.128 [R217+0x13100], [R10.64], !P5 ;  /* 0x131000000ad9afae */ /* 0x0003e2000e901d46 */
[----:B------:R-:W-:Y:S01]  /*7c40*/  @!P2 LEA.HI.X R13, R211, R7, R5, 0x1, P0 ;  /* 0x00000007d30da211 */ /* 0x000fe200000f0c05 */
[----:B------:R-:W-:Y:S01]  /*7c50*/  IMAD.IADD R5, R15, 0x1, R6 ;  /* 0x000000010f057824 */ /* 0x000fe200078e0206 */
[----:B------:R-:W-:Y:S01]  /*7c60*/  LOP3.LUT P5, RZ, R243, 0x1, RZ, 0xc0, !PT ;  /* 0x00000001f3ff7812 */ /* 0x000fe200078ac0ff */
[----:B------:R-:W-:Y:S02]  /*7c70*/  IMAD.MOV.U32 R6, RZ, RZ, 0x20 ;  /* 0x00000020ff067424 */ /* 0x000fe400078e00ff */
[----:B------:R1:W-:Y:S04]  /*7c80*/  @!P2 LDGSTS.E.BYPASS.LTC128B.128 [R217+0x17100], [R12.64], !P4 ;  /* 0x171000000cd9afae */ /* 0x0003e8000e101d46 */
[----:B------:R-:W0:Y:S01]  /*7c90*/  LDGDEPBAR ;  /* 0x00000000000079af */ /* 0x000e220000000000 */
[----:B------:R-:W-:Y:S03]  /*7ca0*/  WARPSYNC 0xffffffff ;  /* 0xffffffff00007948 */ /* 0x000fe60003800000 */
[----:B------:R-:W-:Y:S01]  /*7cb0*/  BAR.SYNC.DEFER_BLOCKING 0x0 ;  /* 0x0000000000007b1d */ /* 0x000fe20000010000 */
[----:B---3--:R-:W-:-:S04]  /*7cc0*/  LEA R4, P0, R14, R76, 0x6 ;  /* 0x0000004c0e047211 */ /* 0x008fc800078030ff */
[----:B------:R-:W-:Y:S01]  /*7cd0*/  LEA.HI.X R5, R14, R248, R5, 0x6, P0 ;  /* 0x000000f80e057211 */ /* 0x000fe200000f3405 */
[----:B------:R-:W-:Y:S01]  /*7ce0*/  IMAD.WIDE.U32 R14, R6, c[0x0][0x1e0], RZ ;  /* 0x00007800060e7a25 */ /* 0x000fe200078e00ff */
[----:B------:R-:W-:-:S03]  /*7cf0*/  ISETP.GE.AND P0, PT, R9, 0x21, PT ;  /* 0x000000210900780c */ /* 0x000fc60003f06270 */
[----:B------:R-:W-:-:S10]  /*7d00*/  IMAD R6, R6, c[0x0][0x1e4], RZ ;  /* 0x0000790006067a24 */ /* 0x000fd400078e02ff */
[----:B------:R-:W-:-:S04]  /*7d10*/  @P0 IADD3 R7, P1, R4, R14, RZ ;  /* 0x0000000e04070210 */ /* 0x000fc80007f3e0ff */
[----:B------:R-:W-:Y:S02]  /*7d20*/  @P0 IADD3.X R6, R5, R15, R6, P1, !PT ;  /* 0x0000000f05060210 */ /* 0x000fe40000ffe406 */
[----:B------:R-:W-:-:S13]  /*7d30*/  ISETP.GE.AND P1, PT, R9, 0x1, PT ;  /* 0x000000010900780c */ /* 0x000fda0003f26270 */
[----:B------:R-:W-:-:S04]  /*7d40*/  @P1 LEA R8, P3, R4, c[0x0][0x1c8], 0x1 ;  /* 0x0000720004081a11 */ /* 0x000fc800078608ff */
[----:B------:R-:W-:Y:S02]  /*7d50*/  @P1 LEA.HI.X R9, R4, c[0x0][0x1cc], R5, 0x1, P3 ;  /* 0x0000730004091a11 */ /* 0x000fe400018f0c05 */
[----:B------:R-:W-:-:S04]  /*7d60*/  @P0 LEA R4, P3, R7, c[0x0][0x1c8], 0x1 ;  /* 0x0000720007040a11 */ /* 0x000fc800078608ff */
[----:B------:R-:W-:Y:S02]  /*7d70*/  @P0 LEA.HI.X R5, R7, c[0x0][0x1cc], R6, 0x1, P3 ;  /* 0x0000730007050a11 */ /* 0x000fe400018f0c06 */
[----:B------:R-:W-:-:S13]  /*7d80*/  LOP3.LUT P3, RZ, R243, 0x2, RZ, 0xc0, !PT ;  /* 0x00000002f3ff7812 */ /* 0x000fda000786c0ff */
        /* <DEDUP_REMOVED lines=14> */
.L_x_2649:
[----:B-1---5:R-:W-:Y:S01]  /*7e70*/  SHF.R.S32.HI R5, RZ, 0x1f, R60 ;  /* 0x0000001fff057819 */ /* 0x022fe2000001143c */
[----:B------:R-:W-:Y:S01]  /*7e80*/  ULDC.U8 UR4, c[0x0][0x298] ;  /* 0x0000a60000047ab9 */ /* 0x000fe20000000000 */
[----:B------:R-:W-:Y:S01]  /*7e90*/  IMAD.WIDE.U32 R20, R60, c[0x0][0x280], RZ ;  /* 0x0000a0003c147a25 */ /* 0x000fe200078e00ff */
[----:B------:R-:W-:Y:S01]  /*7ea0*/  ISETP.NE.AND P2, PT, RZ, UR4, PT ;  /* 0x00000004ff007c0c */ /* 0x000fe2000bf45270 */
[----:B------:R-:W-:Y:S02]  /*7eb0*/  BSSY B2, `(.L_x_2650) ;  /* 0x0000565000027945 */ /* 0x000fe40003800000 */
[C---:B------:R-:W-:Y:S01]  /*7ec0*/  IMAD R4, R5.reuse, c[0x0][0x280], RZ ;  /* 0x0000a00005047a24 */ /* 0x040fe200078e02ff */
[----:B------:R-:W-:Y:S01]  /*7ed0*/  LEA R8, P1, R20, c[0x0][0x270], 0x1 ;  /* 0x00009c0014087a11 */ /* 0x000fe200078208ff */
[----:B------:R-:W-:Y:S02]  /*7ee0*/  IMAD R5, R5, c[0x0][0x290], RZ ;  /* 0x0000a40005057a24 */ /* 0x000fe400078e02ff */
[----:B------:R-:W-:-:S04]  /*7ef0*/  IMAD.WIDE.U32 R6, R60, c[0x0][0x290], RZ ;  /* 0x0000a4003c067a25 */ /* 0x000fc800078e00ff */
[C---:B------:R-:W-:Y:S02]  /*7f00*/  IMAD R4, R60.reuse, c[0x0][0x284], R4 ;  /* 0x0000a1003c047a24 */ /* 0x040fe400078e0204 */
[----:B------:R-:W-:Y:S01]  /*7f10*/  IMAD R60, R60, c[0x0][0x294], R5 ;  /* 0x0000a5003c3c7a24 */ /* 0x000fe200078e0205 */
[----:B------:R-:W-:Y:S02]  /*7f20*/  LEA R5, P0, R6, c[0x0][0x288], 0x1 ;  /* 0x0000a20006057a11 */ /* 0x000fe400078008ff */
[----:B------:R-:W-:Y:S02]  /*7f30*/  IADD3 R4, R4, R21, RZ ;  /* 0x0000001504047210 */ /* 0x000fe40007ffe0ff */
[----:B------:R-:W-:Y:S02]  /*7f40*/  IADD3 R18, R60, R7, RZ ;  /* 0x000000073c127210 */ /* 0x000fe40007ffe0ff */
[----:B------:R-:W-:Y:S02]  /*7f50*/  LEA.HI.X R20, R20, c[0x0][0x274], R4, 0x1, P1 ;  /* 0x00009d0014147a11 */ /* 0x000fe400008f0c04 */
[----:B------:R-:W-:-:S02]  /*7f60*/  LEA.HI.X R18, R6, c[0x0][0x28c], R18, 0x1, P0 ;  /* 0x0000a30006127a11 */ /* 0x000fc400000f0c12 */
[----:B------:R-:W-:Y:S01]  /*7f70*/  LEA R4, R205, R225, 0x7 ;  /* 0x000000e1cd047211 */ /* 0x000fe200078e38ff */
[----:B------:R-:W-:Y:S05]  /*7f80*/  @!P2 BRA `(.L_x_2651) ;  /* 0x000029e00000a947 */ /* 0x000fea0003800000 */
[----:B------:R-:W-:Y:S01]  /*7f90*/  ISETP.GE.AND P0, PT, R4, R61, PT ;  /* 0x0000003d0400720c */ /* 0x000fe20003f06270 */
[----:B------:R-:W1:Y:S01]  /*7fa0*/  SHFL.IDX PT, R21, R20, RZ, 0x1c1f ;  /* 0x001c1fff14157589 */ /* 0x000e6200000e0000 */
[----:B------:R-:W-:Y:S01]  /*7fb0*/  BSSY B0, `(.L_x_2652) ;  /* 0x0000054000007945 */ /* 0x000fe20003800000 */
[----:B------:R-:W-:Y:S01]  /*7fc0*/  CS2R R10, SRZ ;  /* 0x00000000000a7805 */ /* 0x000fe2000001ff00 */
[----:B------:R-:W-:Y:S01]  /*7fd0*/  CS2R R12, SRZ ;  /* 0x00000000000c7805 */ /* 0x000fe2000001ff00 */
[----:B------:R-:W2:Y:S01]  /*7fe0*/  SHFL.IDX PT, R19, R18, RZ, 0x1c1f ;  /* 0x001c1fff12137589 */ /* 0x000ea200000e0000 */
[----:B------:R-:W-:Y:S01]  /*7ff0*/  CS2R R14, SRZ ;  /* 0x00000000000e7805 */ /* 0x000fe2000001ff00 */
[----:B------:R-:W-:Y:S01]  /*8000*/  CS2R R22, SRZ ;  /* 0x0000000000167805 */ /* 0x000fe2000001ff00 */
[----:B------:R-:W-:Y:S01]  /*8010*/  CS2R R24, SRZ ;  /* 0x0000000000187805 */ /* 0x000fe2000001ff00 */
[----:B------:R3:W4:Y:S01]  /*8020*/  SHFL.IDX PT, R20, R8, RZ, 0x1c1f ;  /* 0x001c1fff08147589 */ /* 0x00072200000e0000 */
[----:B------:R-:W-:Y:S01]  /*8030*/  CS2R R54, SRZ ;  /* 0x0000000000367805 */ /* 0x000fe2000001ff00 */
[----:B------:R-:W-:Y:S01]  /*8040*/  CS2R R6, SRZ ;  /* 0x0000000000067805 */ /* 0x000fe2000001ff00 */
[----:B------:R-:W-:Y:S01]  /*8050*/  CS2R R56, SRZ ;  /* 0x0000000000387805 */ /* 0x000fe2000001ff00 */
[----:B------:R5:W1:Y:S01]  /*8060*/  SHFL.IDX PT, R18, R5, RZ, 0x1c1f ;  /* 0x001c1fff05127589 */ /* 0x000a6200000e0000 */
[----:B------:R-:W-:Y:S01]  /*8070*/  CS2R R34, SRZ ;  /* 0x0000000000227805 */ /* 0x000fe2000001ff00 */
[----:B------:R-:W-:Y:S01]  /*8080*/  CS2R R36, SRZ ;  /* 0x0000000000247805 */ /* 0x000fe2000001ff00 */
[----:B---3--:R-:W-:Y:S01]  /*8090*/  CS2R R8, SRZ ;  /* 0x0000000000087805 */ /* 0x008fe2000001ff00 */
[----:B-----5:R-:W-:Y:S01]  /*80a0*/  CS2R R4, SRZ ;  /* 0x0000000000047805 */ /* 0x020fe2000001ff00 */
[----:B------:R-:W-:Y:S05]  /*80b0*/  @P0 BRA `(.L_x_2653) ;  /* 0x0000043000000947 */ /* 0x000fea0003800000 */
[C---:B-12-4-:R-:W-:Y:S01]  /*80c0*/  ISETP.GE.AND P1, PT, R136.reuse, c[0x0][0x27c], PT ;  /* 0x00009f0088007a0c */ /* 0x056fe20003f26270 */
[----:B------:R-:W-:Y:S01]  /*80d0*/  IMAD.SHL.U32 R7, R136, 0x2, RZ ;  /* 0x0000000288077824 */ /* 0x000fe200078e00ff */
[C---:B------:R-:W-:Y:S01]  /*80e0*/  ISETP.GE.AND P0, PT, R133.reuse, c[0x0][0x27c], PT ;  /* 0x00009f0085007a0c */ /* 0x040fe20003f06270 */
[----:B------:R-:W-:Y:S01]  /*80f0*/  IMAD.SHL.U32 R5, R133, 0x2, RZ ;  /* 0x0000000285057824 */ /* 0x000fe200078e00ff */
[----:B------:R-:W-:Y:S01]  /*8100*/  SHF.R.S32.HI R6, RZ, 0x1f, R136 ;  /* 0x0000001fff067819 */ /* 0x000fe20000011488 */
[----:B------:R-:W-:Y:S01]  /*8110*/  CS2R R14, SRZ ;  /* 0x00000000000e7805 */ /* 0x000fe2000001ff00 */
[----:B------:R-:W-:Y:S01]  /*8120*/  CS2R R56, SRZ ;  /* 0x0000000000387805 */ /* 0x000fe2000001ff00 */
[----:B------:R-:W-:-:S02]  /*8130*/  SHF.R.S32.HI R4, RZ, 0x1f, R133 ;  /* 0x0000001fff047819 */ /* 0x000fc40000011485 */
[----:B------:R-:W-:Y:S02]  /*8140*/  SHF.L.U64.HI R6, R136, 0x1, R6 ;  /* 0x0000000188067819 */ /* 0x000fe40000010206 */
[----:B------:R-:W-:Y:S02]  /*8150*/  SHF.L.U64.HI R4, R133, 0x1, R4 ;  /* 0x0000000185047819 */ /* 0x000fe40000010204 */
[-C--:B------:R-:W-:Y:S02]  /*8160*/  @!P1 IADD3 R8, P2, R20, R7.reuse, RZ ;  /* 0x0000000714089210 */ /* 0x080fe40007f5e0ff */
[----:B------:R-:W-:-:S03]  /*8170*/  @!P1 IADD3 R12, P3, R18, R7, RZ ;  /* 0x00000007120c9210 */ /* 0x000fc60007f7e0ff */
[--C-:B------:R-:W-:Y:S01]  /*8180*/  @!P1 IMAD.X R9, R21, 0x1, R6.reuse, P2 ;  /* 0x0000000115099824 */ /* 0x100fe200010e0606 */
[----:B------:R-:W-:Y:S01]  /*8190*/  @!P0 IADD3 R10, P2, R20, R5, RZ ;  /* 0x00000005140a8210 */ /* 0x000fe20007f5e0ff */
[----:B------:R-:W-:Y:S01]  /*81a0*/  @!P1 IMAD.X R13, R19, 0x1, R6, P3 ;  /* 0x00000001130d9824 */ /* 0x000fe200018e0606 */
[----:B------:R-:W-:Y:S02]  /*81b0*/  ISETP.GE.AND P3, PT, R135, c[0x0][0x27c], PT ;  /* 0x00009f0087007a0c */ /* 0x000fe40003f66270 */
[----:B------:R1:W5:Y:S01]  /*81c0*/  @!P1 LD.E.64 R14, [R8.64] ;  /* 0x00000006080e9980 */ /* 0x000362000c101b00 */
[----:B------:R-:W-:-:S03]  /*81d0*/  @!P0 IMAD.X R11, R21, 0x1, R4, P2 ;  /* 0x00000001150b8824 */ /* 0x000fc600010e0604 */
[----:B------:R2:W5:Y:S01]  /*81e0*/  @!P1 LD.E.64 R56, [R12.64] ;  /* 0x000000060c389980 */ /* 0x000562000c101b00 */
[----:B------:R-:W-:Y:S01]  /*81f0*/  CS2R R6, SRZ ;  /* 0x0000000000067805 */ /* 0x000fe2000001ff00 */
[----:B------:R-:W-:Y:S02]  /*8200*/  ISETP.GE.AND P2, PT, R134, c[0x0][0x27c], PT ;  /* 0x00009f0086007a0c */ /* 0x000fe40003f46270 */
[----:B-1----:R-:W-:Y:S01]  /*8210*/  @!P0 IADD3 R8, P1, R18, R5, RZ ;  /* 0x0000000512088210 */ /* 0x002fe20007f3e0ff */
[----:B--2---:R-:W-:-:S04]  /*8220*/  CS2R R12, SRZ ;  /* 0x00000000000c7805 */ /* 0x004fc8000001ff00 */
[----:B------:R-:W-:Y:S01]  /*8230*/  @!P0 IMAD.X R9, R19, 0x1, R4, P1 ;  /* 0x0000000113098824 */ /* 0x000fe200008e0604 */
[----:B------:R-:W-:Y:S01]  /*8240*/  SHF.R.S32.HI R5, RZ, 0x1f, R135 ;  /* 0x0000001fff057819 */ /* 0x000fe20000011487 */
[C---:B------:R-:W-:Y:S01]  /*8250*/  IMAD.SHL.U32 R4, R135.reuse, 0x2, RZ ;  /* 0x0000000287047824 */ /* 0x040fe200078e00ff */
[----:B------:R1:W5:Y:S02]  /*8260*/  @!P0 LD.E.64 R12, [R10.64] ;  /* 0x000000060a0c8980 */ /* 0x000364000c101b00 */
[----:B------:R-:W-:Y:S02]  /*8270*/  SHF.L.U64.HI R5, R135, 0x1, R5 ;  /* 0x0000000187057819 */ /* 0x000fe40000010205 */
[----:B------:R2:W5:Y:S01]  /*8280*/  @!P0 LD.E.64 R6, [R8.64] ;  /* 0x0000000608068980 */ /* 0x000562000c101b00 */
[-C--:B------:R-:W-:Y:S01]  /*8290*/  @!P3 IADD3 R26, P0, R18, R4.reuse, RZ ;  /* 0x00000004121ab210 */ /* 0x080fe20007f1e0ff */
[----:B------:R-:W-:Y:S01]  /*82a0*/  CS2R R24, SRZ ;  /* 0x0000000000187805 */ /* 0x000fe2000001ff00 */
[----:B------:R-:W-:Y:S01]  /*82b0*/  @!P3 IADD3 R22, P1, R20, R4, RZ ;  /* 0x000000041416b210 */ /* 0x000fe20007f3e0ff */
[----:B------:R-:W-:Y:S01]  /*82c0*/  CS2R R36, SRZ ;  /* 0x0000000000247805 */ /* 0x000fe2000001ff00 */
[----:B------:R-:W-:Y:S01]  /*82d0*/  SHF.R.S32.HI R4, RZ, 0x1f, R132 ;  /* 0x0000001fff047819 */ /* 0x000fe20000011484 */
[----:B------:R-:W-:-:S02]  /*82e0*/  @!P3 IMAD.X R27, R19, 0x1, R5, P0 ;  /* 0x00000001131bb824 */ /* 0x000fc400000e0605 */
[----:B------:R-:W-:Y:S01]  /*82f0*/  @!P3 IMAD.X R23, R21, 0x1, R5, P1 ;  /* 0x000000011517b824 */ /* 0x000fe200008e0605 */
[----:B------:R-:W-:Y:S01]  /*8300*/  ISETP.GE.AND P1, PT, R138, c[0x0][0x27c], PT ;  /* 0x00009f008a007a0c */ /* 0x000fe20003f26270 */
[----:B------:R-:W-:Y:S02]  /*8310*/  IMAD.SHL.U32 R5, R132, 0x2, RZ ;  /* 0x0000000284057824 */ /* 0x000fe400078e00ff */
[----:B--2---:R-:W-:Y:S01]  /*8320*/  IMAD.SHL.U32 R9, R134, 0x2, RZ ;  /* 0x0000000286097824 */ /* 0x004fe200078e00ff */
[----:B------:R-:W-:-:S09]  /*8330*/  SHF.R.S32.HI R8, RZ, 0x1f, R134 ;  /* 0x0000001fff087819 */ /* 0x000fd20000011486 */
[----:B-1----:R-:W-:Y:S01]  /*8340*/  @!P1 IMAD.WIDE R10, R138, 0x2, R20 ;  /* 0x000000028a0a9825 */ /* 0x002fe200078e0214 */
[----:B------:R-:W-:Y:S02]  /*8350*/  SHF.L.U64.HI R8, R134, 0x1, R8 ;  /* 0x0000000186087819 */ /* 0x000fe40000010208 */
[-C--:B------:R-:W-:Y:S02]  /*8360*/  @!P2 IADD3 R30, P0, R20, R9.reuse, RZ ;  /* 0x00000009141ea210 */ /* 0x080fe40007f1e0ff */
[----:B------:R1:W5:Y:S03]  /*8370*/  @!P1 LD.E.64 R24, [R10.64] ;  /* 0x000000060a189980 */ /* 0x000366000c101b00 */
[----:B------:R-:W-:Y:S01]  /*8380*/  @!P2 IMAD.X R31, R21, 0x1, R8, P0 ;  /* 0x00000001151fa824 */ /* 0x000fe200000e0608 */
[----:B------:R-:W-:-:S05]  /*8390*/  @!P2 IADD3 R28, P0, R18, R9, RZ ;  /* 0x00000009121ca210 */ /* 0x000fca0007f1e0ff */
[----:B------:R-:W-:Y:S01]  /*83a0*/  @!P2 IMAD.X R29, R19, 0x1, R8, P0 ;  /* 0x00000001131da824 */ /* 0x000fe200000e0608 */
[----:B------:R-:W-:Y:S01]  /*83b0*/  ISETP.GE.AND P0, PT, R132, c[0x0][0x27c], PT ;  /* 0x00009f0084007a0c */ /* 0x000fe20003f06270 */
[----:B------:R-:W-:Y:S01]  /*83c0*/  @!P1 IMAD.WIDE R8, R138, 0x2, R18 ;  /* 0x000000028a089825 */ /* 0x000fe200078e0212 */
[----:B------:R-:W-:-:S04]  /*83d0*/  SHF.L.U64.HI R4, R132, 0x1, R4 ;  /* 0x0000000184047819 */ /* 0x000fc80000010204 */
[----:B------:R2:W5:Y:S07]  /*83e0*/  @!P1 LD.E.64 R36, [R8.64] ;  /* 0x0000000608249980 */ /* 0x00056e000c101b00 */
[----:B------:R-:W-:Y:S01]  /*83f0*/  @!P0 IADD3 R20, P1, R20, R5, RZ ;  /* 0x0000000514148210 */ /* 0x000fe20007f3e0ff */
[----:B-1----:R-:W-:-:S04]  /*8400*/  CS2R R10, SRZ ;  /* 0x00000000000a7805 */ /* 0x002fc8000001ff00 */
[--C-:B------:R-:W-:Y:S01]  /*8410*/  @!P0 IMAD.X R21, R21, 0x1, R4.reuse, P1 ;  /* 0x0000000115158824 */ /* 0x100fe200008e0604 */
[----:B------:R-:W-:Y:S01]  /*8420*/  @!P0 IADD3 R18, P1, R18, R5, RZ ;  /* 0x0000000512128210 */ /* 0x000fe20007f3e0ff */
[----:B------:R1:W5:Y:S01]  /*8430*/  @!P3 LD.E.64 R10, [R22.64] ;  /* 0x00000006160ab980 */ /* 0x000362000c101b00 */
[----:B------:R-:W-:Y:S01]  /*8440*/  CS2R R34, SRZ ;  /* 0x0000000000227805 */ /* 0x000fe2000001ff00 */
[----:B------:R-:W-:Y:S02]  /*8450*/  CS2R R54, SRZ ;  /* 0x0000000000367805 */ /* 0x000fe4000001ff00 */
[----:B------:R-:W-:Y:S02]  /*8460*/  @!P0 IMAD.X R19, R19, 0x1, R4, P1 ;  /* 0x0000000113138824 */ /* 0x000fe400008e0604 */
[----:B------:R-:W-:Y:S01]  /*8470*/  CS2R R4, SRZ ;  /* 0x0000000000047805 */ /* 0x000fe2000001ff00 */
[----:B------:R3:W5:Y:S01]  /*8480*/  @!P2 LD.E.64 R34, [R28.64] ;  /* 0x000000061c22a980 */ /* 0x000762000c101b00 */
[----:B--2---:R-:W-:-:S04]  /*8490*/  CS2R R8, SRZ ;  /* 0x0000000000087805 */ /* 0x004fc8000001ff00 */
[----:B------:R3:W5:Y:S04]  /*84a0*/  @!P3 LD.E.64 R4, [R26.64] ;  /* 0x000000061a04b980 */ /* 0x000768000c101b00 */
[----:B------:R3:W5:Y:S04]  /*84b0*/  @!P0 LD.E.64 R54, [R18.64] ;  /* 0x0000000612368980 */ /* 0x000768000c101b00 */
[----:B------:R3:W5:Y:S01]  /*84c0*/  @!P0 LD.E.64 R8, [R20.64] ;  /* 0x0000000614088980 */ /* 0x000762000c101b00 */
[----:B-1----:R-:W-:-:S06]  /*84d0*/  CS2R R22, SRZ ;  /* 0x0000000000167805 */ /* 0x002fcc000001ff00 */
[----:B------:R3:W5:Y:S02]  /*84e0*/  @!P2 LD.E.64 R22, [R30.64] ;  /* 0x000000061e16a980 */ /* 0x000764000c101b00 */
.L_x_2653:
[----:B-12-4-:R-:W-:Y:S05]  /*84f0*/  BSYNC B0 ;  /* 0x0000000000007941 */ /* 0x016fea0003800000 */
.L_x_2652:
[----:B-----5:R-:W-:Y:S01]  /*8500*/  SHF.R.U64 R33, R6, 0x10, R7 ;  /* 0x0000001006217819 */ /* 0x020fe20000001207 */
[----:B------:R-:W-:Y:S01]  /*8510*/  IMAD R61, R205, -0x80, R61 ;  /* 0xffffff80cd3d7824 */ /* 0x000fe200078e023d */
[----:B------:R-:W-:Y:S01]  /*8520*/  SHF.R.U32.HI R17, RZ, 0x10, R7 ;  /* 0x00000010ff117819 */ /* 0x000fe20000011607 */
[--C-:B---3--:R-:W-:Y:S01]  /*8530*/  IMAD.MOV.U32 R31, RZ, RZ, R37.reuse ;  /* 0x000000ffff1f7224 */ /* 0x108fe200078e0025 */
[----:B------:R-:W-:Y:S01]  /*8540*/  SHF.R.U64 R39, R36, 0x10, R37 ;  /* 0x0000001024277819 */ /* 0x000fe20000001225 */
[----:B------:R-:W-:Y:S01]  /*8550*/  IMAD.MOV.U32 R52, RZ, RZ, R24 ;  /* 0x000000ffff347224 */ /* 0x000fe200078e0018 */
[----:B------:R-:W-:Y:S01]  /*8560*/  PRMT R17, R17, 0x5410, R33 ;  /* 0x0000541011117816 */ /* 0x000fe20000000021 */
[----:B------:R-:W-:Y:S01]  /*8570*/  IMAD.MOV.U32 R50, RZ, RZ, R22 ;  /* 0x000000ffff327224 */ /* 0x000fe200078e0016 */
[----:B------:R-:W-:Y:S01]  /*8580*/  IMNMX R33, R61, 0x80, PT ;  /* 0x000000803d217817 */ /* 0x000fe20003800200 */
[----:B------:R-:W-:Y:S01]  /*8590*/  IMAD.MOV.U32 R38, RZ, RZ, R34 ;  /* 0x000000ffff267224 */ /* 0x000fe200078e0022 */
[----:B------:R-:W-:Y:S01]  /*85a0*/  SHF.R.U32.HI R29, RZ, 0x10, R37 ;  /* 0x00000010ff1d7819 */ /* 0x000fe20000011625 */
[----:B------:R-:W-:Y:S01]  /*85b0*/  IMAD.MOV.U32 R48, RZ, RZ, R14 ;  /* 0x000000ffff307224 */ /* 0x000fe200078e000e */
[----:B------:R-:W-:Y:S01]  /*85c0*/  ISETP.GE.AND P0, PT, R225, R33, PT ;  /* 0x00000021e100720c */ /* 0x000fe20003f06270 */
[----:B------:R-:W-:Y:S01]  /*85d0*/  IMAD.MOV.U32 R46, RZ, RZ, R12 ;  /* 0x000000ffff2e7224 */ /* 0x000fe200078e000c */
[----:B------:R-:W-:Y:S01]  /*85e0*/  SHF.R.U64 R51, R24, 0x10, R25 ;  /* 0x0000001018337819 */ /* 0x000fe20000001219 */
[----:B------:R-:W-:Y:S01]  /*85f0*/  IMAD.MOV.U32 R24, RZ, RZ, R15 ;  /* 0x000000ffff187224 */ /* 0x000fe200078e000f */
[----:B------:R-:W-:Y:S01]  /*8600*/  SHF.R.U64 R49, R22, 0x10, R23 ;  /* 0x0000001016317819 */ /* 0x000fe20000001217 */
[----:B------:R-:W-:Y:S01]  /*8610*/  IMAD.MOV.U32 R20, RZ, RZ, R13 ;  /* 0x000000ffff147224 */ /* 0x000fe200078e000d */
[----:B------:R-:W-:Y:S01]  /*8620*/  SHF.R.U64 R37, R34, 0x10, R35 ;  /* 0x0000001022257819 */ /* 0x000fe20000001223 */
        /* <DEDUP_REMOVED lines=30> */
[--C-:B------:R-:W-:Y:S01]  /*8810*/  IMAD.MOV.U32 R10, RZ, RZ, R55.reuse ;  /* 0x000000ffff0a7224 */ /* 0x100fe200078e0037 */
[----:B------:R-:W-:Y:S01]  /*8820*/  SHF.R.U64 R4, R54, 0x10, R55 ;  /* 0x0000001036047819 */ /* 0x000fe20000001237 */
[----:B------:R-:W-:-:S04]  /*8830*/  DEPBAR.LE SB0, 0x1 ;  /* 0x000080400000791a */ /* 0x000fc80000000000 */
[----:B------:R-:W-:Y:S01]  /*8840*/  SHF.R.U32.HI R8, RZ, 0x10, R55 ;  /* 0x00000010ff087819 */ /* 0x000fe20000011637 */
[----:B------:R-:W-:Y:S01]  /*8850*/  BSSY B1, `(.L_x_2654) ;  /* 0x0000114000017945 */ /* 0x000fe20003800000 */
        /* <DEDUP_REMOVED lines=29> */
[----:B------:R-:W-:Y:S02]  /*8a30*/  HADD2.F32 R34, -RZ, R31.H1_H1 ;  /* 0x3000001fff227230 */ /* 0x000fe40000004100 */
[--C-:B------:R-:W-:Y:S02]  /*8a40*/  HADD2.F32 R39, -RZ, R29.reuse.H1_H1 ;  /* 0x3000001dff277230 */ /* 0x100fe40000004100 */
[----:B------:R-:W-:Y:S02]  /*8a50*/  HADD2.F32 R40, -RZ, R30.H1_H1 ;  /* 0x3000001eff287230 */ /* 0x000fe40000004100 */
[----:B------:R-:W-:Y:S02]  /*8a60*/  HADD2.F32 R41, -RZ, R32.H1_H1 ;  /* 0x30000020ff297230 */ /* 0x000fe40000004100 */
        /* <DEDUP_REMOVED lines=11> */
[----:B------:R-:W-:Y:S02]  /*8b20*/  FMUL.FTZ R7, R36, R34 ;  /* 0x0000002224077220 */ /* 0x000fe40000410000 */
[CC--:B------:R-:W-:Y:S02]  /*8b30*/  FMUL.FTZ R34, R37.reuse, R39.reuse ;  /* 0x0000002725227220 */ /* 0x0c0fe40000410000 */
[C---:B------:R-:W-:Y:S02]  /*8b40*/  FMUL.FTZ R39, R4.reuse, R39 ;  /* 0x0000002704277220 */ /* 0x040fe40000410000 */
[-C--:B------:R-:W-:Y:S01]  /*8b50*/  FFMA.FTZ R34, R4, R40.reuse, -R34 ;  /* 0x0000002804227223 */ /* 0x080fe20000010822 */
[----:B------:R-:W-:Y:S01]  /*8b60*/  HADD2.F32 R4, -RZ, R31.H0_H0 ;  /* 0x2000001fff047230 */ /* 0x000fe20000004100 */
[----:B------:R-:W-:Y:S01]  /*8b70*/  FFMA.FTZ R39, R37, R40, R39 ;  /* 0x0000002825277223 */ /* 0x000fe20000010027 */
[----:B------:R-:W-:Y:S01]  /*8b80*/  HADD2.F32 R40, -RZ, R30.H0_H0 ;  /* 0x2000001eff287230 */ /* 0x000fe20000004100 */
[----:B------:R-:W-:Y:S01]  /*8b90*/  FFMA.FTZ R7, R35, R41, -R7 ;  /* 0x0000002923077223 */ /* 0x000fe20000010807 */
[----:B------:R-:W-:Y:S01]  /*8ba0*/  HADD2.F32 R41, -RZ, R32.H0_H0 ;  /* 0x20000020ff297230 */ /* 0x000fe20000004100 */
[----:B------:R-:W-:-:S02]  /*8bb0*/  FMUL.FTZ R35, R38, R4 ;  /* 0x0000000426237220 */ /* 0x000fc40000410000 */
[C---:B------:R-:W-:Y:S02]  /*8bc0*/  FMUL.FTZ R37, R5.reuse, R4 ;  /* 0x0000000405257220 */ /* 0x040fe40000410000 */
[-C--:B------:R-:W-:Y:S02]  /*8bd0*/  FMUL.FTZ R36, R42, R44.reuse ;  /* 0x0000002c2a247220 */ /* 0x080fe40000410000 */
[C---:B------:R-:W-:Y:S02]  /*8be0*/  FMUL.FTZ R4, R6.reuse, R44 ;  /* 0x0000002c06047220 */ /* 0x040fe40000410000 */
[----:B------:R-:W-:Y:S02]  /*8bf0*/  FFMA.FTZ R36, R6, R40, -R36 ;  /* 0x0000002806247223 */ /* 0x000fe40000010824 */
[-C--:B------:R-:W-:Y:S01]  /*8c00*/  FFMA.FTZ R35, R5, R41.reuse, -R35 ;  /* 0x0000002905237223 */ /* 0x080fe20000010823 */
[----:B------:R-:W-:Y:S01]  /*8c10*/  F2FP.PACK_AB R5, R39, R34 ;  /* 0x000000222705723e */ /* 0x000fe200000000ff */
[----:B------:R-:W-:-:S02]  /*8c20*/  FFMA.FTZ R37, R38, R41, R37 ;  /* 0x0000002926257223 */ /* 0x000fc40000010025 */
[----:B------:R-:W-:Y:S01]  /*8c30*/  FFMA.FTZ R40, R42, R40, R4 ;  /* 0x000000282a287223 */ /* 0x000fe20000010004 */
[----:B------:R-:W-:Y:S02]  /*8c40*/  F2FP.PACK_AB R4, R43, R7 ;  /* 0x000000072b04723e */ /* 0x000fe400000000ff */
[----:B------:R-:W-:Y:S02]  /*8c50*/  F2FP.PACK_AB R6, R37, R35 ;  /* 0x000000232506723e */ /* 0x000fe400000000ff */
[----:B------:R-:W-:-:S05]  /*8c60*/  F2FP.PACK_AB R7, R40, R36 ;  /* 0x000000242807723e */ /* 0x000fca00000000ff */
[----:B------:R1:W-:Y:S02]  /*8c70*/  STS.128 [R230+0xc000], R4 ;  /* 0x00c00004e6007388 */ /* 0x0003e40000000c00 */
.L_x_2657:
[----:B------:R-:W-:Y:S05]  /*8c80*/  BSYNC B0 ;  /* 0x0000000000007941 */ /* 0x000fea0003800000 */
.L_x_2656:
[----:B------:R-:W-:Y:S01]  /*8c90*/  ISETP.GE.AND P0, PT, R134, c[0x0][0x27c], PT ;  /* 0x00009f0086007a0c */ /* 0x000fe20003f06270 */
[----:B------:R-:W-:-:S12]  /*8ca0*/  BSSY B0, `(.L_x_2658) ;  /* 0x0000028000007945 */ /* 0x000fd80003800000 */
[----:B------:R-:W-:Y:S05]  /*8cb0*/  @P0 BRA `(.L_x_2659) ;  /* 0x0000026000000947 */ /* 0x000fea0003800000 */
[----:B-1----:R-:W1:Y:S01]  /*8cc0*/  LDS.128 R4, [R229+0xc000] ;  /* 0x00c00000e5047984 */ /* 0x002e620000000c00 */
        /* <DEDUP_REMOVED lines=37> */
.L_x_2659:
[----:B------:R-:W-:Y:S05]  /*8f20*/  BSYNC B0 ;  /* 0x0000000000007941 */ /* 0x000fea0003800000 */
.L_x_2658:
        /* <DEDUP_REMOVED lines=41> */
.L_x_2661:
[----:B------:R-:W-:Y:S05]  /*91c0*/  BSYNC B0 ;  /* 0x0000000000007941 */ /* 0x000fea0003800000 */
.L_x_2660:
        /* <DEDUP_REMOVED lines=41> */
.L_x_2663:
[----:B------:R-:W-:Y:S05]  /*9460*/  BSYNC B0 ;  /* 0x0000000000007941 */ /* 0x000fea0003800000 */
.L_x_2662:
        /* <DEDUP_REMOVED lines=41> */
.L_x_2665:
[----:B------:R-:W-:Y:S05]  /*9700*/  BSYNC B0 ;  /* 0x0000000000007941 */ /* 0x000fea0003800000 */
.L_x_2664:
[----:B------:R-:W-:-:S13]  /*9710*/  ISETP.GE.AND P0, PT, R132, c[0x0][0x27c], PT ;  /* 0x00009f0084007a0c */ /* 0x000fda0003f06270 */
        /* <DEDUP_REMOVED lines=39> */
.L_x_2655:
[----:B------:R-:W-:Y:S05]  /*9990*/  BSYNC B1 ;  /* 0x0000000000017941 */ /* 0x000fea0003800000 */
.L_x_2654:
        /* <DEDUP_REMOVED lines=43> */
.L_x_2668:
[----:B------:R-:W-:Y:S05]  /*9c50*/  BSYNC B0 ;  /* 0x0000000000007941 */ /* 0x000fea0003800000 */
.L_x_2667:
        /* <DEDUP_REMOVED lines=41> */
.L_x_2670:
[----:B------:R-:W-:Y:S05]  /*9ef0*/  BSYNC B0 ;  /* 0x0000000000007941 */ /* 0x000fea0003800000 */
.L_x_2669:
        /* <DEDUP_REMOVED lines=41> */
.L_x_2672:
[----:B------:R-:W-:Y:S05]  /*a190*/  BSYNC B0 ;  /* 0x0000000000007941 */ /* 0x000fea0003800000 */
.L_x_2671:
        /* <DEDUP_REMOVED lines=41> */
.L_x_2674:
[----:B------:R-:W-:Y:S05]  /*a430*/  BSYNC B0 ;  /* 0x0000000000007941 */ /* 0x000fea0003800000 */
.L_x_2673:
        /* <DEDUP_REMOVED lines=41> */
.L_x_2676:
[----:B------:R-:W-:Y:S05]  /*a6d0*/  BSYNC B0 ;  /* 0x0000000000007941 */ /* 0x000fea0003800000 */
.L_x_2675:
        /* <DEDUP_REMOVED lines=39> */
[----:B------:R1:W-:Y:S01]  /*a950*/  STS.128 [R229+0x16000], R4 ;  /* 0x01600004e5007388 */ /* 0x0003e20000000c00 */
[----:B------:R-:W-:Y:S05]  /*a960*/  BRA `(.L_x_2666) ;  /* 0x00002b9000007947 */ /* 0x000fea0003800000 */
.L_x_2651:
[----:B------:R-:W-:Y:S01]  /*a970*/  ISETP.GE.AND P0, PT, R4, R61, PT ;  /* 0x0000003d0400720c */ /* 0x000fe20003f06270 */
[C---:B------:R-:W-:Y:S01]  /*a980*/  IMAD.IADD R7, R138.reuse, 0x1, R136 ;  /* 0x000000018a077824 */ /* 0x040fe200078e0288 */
[----:B------:R-:W1:Y:S01]  /*a990*/  SHFL.IDX PT, R19, R18, RZ, 0x1c1f ;  /* 0x001c1fff12137589 */ /* 0x000e6200000e0000 */
[----:B------:R-:W-:Y:S01]  /*a9a0*/  IMAD.IADD R6, R138, 0x1, R135 ;  /* 0x000000018a067824 */ /* 0x000fe200078e0287 */
[----:B------:R-:W-:Y:S01]  /*a9b0*/  BSSY B0, `(.L_x_2677) ;  /* 0x000003a000007945 */ /* 0x000fe20003800000 */
[----:B------:R-:W-:Y:S01]  /*a9c0*/  CS2R R34, SRZ ;  /* 0x0000000000227805 */ /* 0x000fe2000001ff00 */
[----:B------:R-:W-:Y:S01]  /*a9d0*/  SHF.R.S32.HI R22, RZ, 0x1f, R7 ;  /* 0x0000001fff167819 */ /* 0x000fe20000011407 */
[----:B------:R-:W2:Y:S01]  /*a9e0*/  SHFL.IDX PT, R37, R20, RZ, 0x1c1f ;  /* 0x001c1fff14257589 */ /* 0x000ea200000e0000 */
[----:B------:R-:W-:Y:S01]  /*a9f0*/  SHF.R.S32.HI R21, RZ, 0x1f, R6 ;  /* 0x0000001fff157819 */ /* 0x000fe20000011406 */
[----:B------:R-:W-:Y:S01]  /*aa00*/  CS2R R32, SRZ ;  /* 0x0000000000207805 */ /* 0x000fe2000001ff00 */
[----:B------:R-:W-:Y:S01]  /*aa10*/  LEA.HI R22, R22, R7, RZ, 0x3 ;  /* 0x0000000716167211 */ /* 0x000fe200078f18ff */
[----:B------:R3:W4:Y:S01]  /*aa20*/  SHFL.IDX PT, R36, R8, RZ, 0x1c1f ;  /* 0x001c1fff08247589 */ /* 0x00072200000e0000 */
[----:B------:R-:W-:Y:S01]  /*aa30*/  LEA.HI R21, R21, R6, RZ, 0x3 ;  /* 0x0000000615157211 */ /* 0x000fe200078f18ff */
[----:B------:R-:W-:Y:S01]  /*aa40*/  CS2R R30, SRZ ;  /* 0x00000000001e7805 */ /* 0x000fe2000001ff00 */
[----:B------:R-:W-:Y:S01]  /*aa50*/  CS2R R28, SRZ ;  /* 0x00000000001c7805 */ /* 0x000fe2000001ff00 */
[----:B------:R5:W1:Y:S01]  /*aa60*/  SHFL.IDX PT, R18, R5, RZ, 0x1c1f ;  /* 0x001c1fff05127589 */ /* 0x000a6200000e0000 */
[----:B------:R-:W-:Y:S01]  /*aa70*/  CS2R R26, SRZ ;  /* 0x00000000001a7805 */ /* 0x000fe2000001ff00 */
[----:B------:R-:W-:Y:S01]  /*aa80*/  CS2R R24, SRZ ;  /* 0x0000000000187805 */ /* 0x000fe2000001ff00 */
[----:B------:R-:W-:Y:S01]  /*aa90*/  CS2R R14, SRZ ;  /* 0x00000000000e7805 */ /* 0x000fe2000001ff00 */
[----:B------:R-:W-:Y:S01]  /*aaa0*/  CS2R R12, SRZ ;  /* 0x00000000000c7805 */ /* 0x000fe2000001ff00 */
[----:B------:R-:W-:Y:S01]  /*aab0*/  CS2R R10, SRZ ;  /* 0x00000000000a7805 */ /* 0x000fe2000001ff00 */
[----:B------:R-:W-:Y:S01]  /*aac0*/  CS2R R6, SRZ ;  /* 0x0000000000067805 */ /* 0x000fe2000001ff00 */
[----:B------:R-:W-:-:S02]  /*aad0*/  SHF.R.S32.HI R22, RZ, 0x3, R22 ;  /* 0x00000003ff167819 */ /* 0x000fc40000011416 */
[----:B------:R-:W-:Y:S01]  /*aae0*/  SHF.R.S32.HI R21, RZ, 0x3, R21 ;  /* 0x00000003ff157819 */ /* 0x000fe20000011415 */
[----:B---3--:R-:W-:Y:S01]  /*aaf0*/  CS2R R8, SRZ ;  /* 0x0000000000087805 */ /* 0x008fe2000001ff00 */
[----:B-----5:R-:W-:Y:S01]  /*ab00*/  CS2R R4, SRZ ;  /* 0x0000000000047805 */ /* 0x020fe2000001ff00 */
[----:B------:R-:W-:Y:S05]  /*ab10*/  @P0 BRA `(.L_x_2678) ;  /* 0x0000023000000947 */ /* 0x000fea0003800000 */
[C---:B-12-4-:R-:W-:Y:S01]  /*ab20*/  ISETP.GE.AND P0, PT, R140.reuse, c[0x0][0x27c], PT ;  /* 0x00009f008c007a0c */ /* 0x056fe20003f06270 */
        /* <DEDUP_REMOVED lines=12> */
[-C--:B------:R-:W-:Y:S02]  /*abf0*/  @!P0 IADD3 R40, P3, R36, R38.reuse, RZ ;  /* 0x0000002624288210 */ /* 0x080fe40007f7e0ff */
[----:B------:R-:W-:Y:S01]  /*ac00*/  @!P2 SHF.L.U32 R6, R22, 0x3, RZ ;  /* 0x000000031606a819 */ /* 0x000fe200000006ff */
[----:B------:R-:W-:Y:S02]  /*ac10*/  @!P1 IMAD.SHL.U32 R5, R21, 0x8, RZ ;  /* 0x0000000815059824 */ /* 0x000fe400078e00ff */
[----:B------:R-:W-:Y:S01]  /*ac20*/  @!P0 IMAD.X R41, R37, 0x1, R4, P3 ;  /* 0x0000000125298824 */ /* 0x000fe200018e0604 */
[----:B------:R-:W-:Y:S01]  /*ac30*/  @!P0 IADD3 R38, P3, R18, R38, RZ ;  /* 0x0000002612268210 */ /* 0x000fe20007f7e0ff */
[C---:B------:R-:W-:Y:S01]  /*ac40*/  @!P2 IMAD.WIDE R12, R6.reuse, 0x2, R36 ;  /* 0x00000002060ca825 */ /* 0x040fe200078e0224 */
[----:B------:R-:W-:Y:S02]  /*ac50*/  CS2R R14, SRZ ;  /* 0x00000000000e7805 */ /* 0x000fe4000001ff00 */
[----:B------:R-:W-:Y:S01]  /*ac60*/  @!P0 IADD3.X R39, R19, R4, RZ, P3, !PT ;  /* 0x0000000413278210 */ /* 0x000fe20001ffe4ff */
[----:B------:R-:W-:Y:S01]  /*ac70*/  @!P2 IMAD.WIDE R6, R6, 0x2, R18 ;  /* 0x000000020606a825 */ /* 0x000fe200078e0212 */
[----:B------:R1:W5:Y:S01]  /*ac80*/  @!P2 LD.E.128 R28, [R12.64] ;  /* 0x000000060c1ca980 */ /* 0x000362000c101d00 */
[----:B------:R-:W-:Y:S01]  /*ac90*/  CS2R R26, SRZ ;  /* 0x00000000001a7805 */ /* 0x000fe2000001ff00 */
[----:B------:R-:W-:Y:S01]  /*aca0*/  CS2R R24, SRZ ;  /* 0x0000000000187805 */ /* 0x000fe2000001ff00 */
[C---:B------:R-:W-:Y:S01]  /*acb0*/  @!P1 IMAD.WIDE R36, R5.reuse, 0x2, R36 ;  /* 0x0000000205249825 */ /* 0x040fe200078e0224 */
[----:B------:R2:W5:Y:S03]  /*acc0*/  @!P2 LD.E.128 R8, [R6.64] ;  /* 0x000000060608a980 */ /* 0x000566000c101d00 */
[----:B------:R-:W-:Y:S01]  /*acd0*/  @!P1 IMAD.WIDE R18, R5, 0x2, R18 ;  /* 0x0000000205129825 */ /* 0x000fe200078e0212 */
[----:B------:R3:W5:Y:S01]  /*ace0*/  @!P1 LD.E.128 R32, [R36.64] ;  /* 0x0000000624209980 */ /* 0x000762000c101d00 */
[----:B------:R-:W-:-:S03]  /*acf0*/  CS2R R4, SRZ ;  /* 0x0000000000047805 */ /* 0x000fc6000001ff00 */
[----:B------:R3:W5:Y:S01]  /*ad00*/  @!P0 LD.E.128 R24, [R40.64] ;  /* 0x0000000628188980 */ /* 0x000762000c101d00 */
[----:B-1----:R-:W-:Y:S01]  /*ad10*/  CS2R R12, SRZ ;  /* 0x00000000000c7805 */ /* 0x002fe2000001ff00 */
[----:B--2---:R-:W-:-:S05]  /*ad20*/  CS2R R6, SRZ ;  /* 0x0000000000067805 */ /* 0x004fca000001ff00 */
[----:B------:R3:W5:Y:S04]  /*ad30*/  @!P1 LD.E.128 R12, [R18.64] ;  /* 0x00000006120c9980 */ /* 0x000768000c101d00 */
[----:B------:R3:W5:Y:S02]  /*ad40*/  @!P0 LD.E.128 R4, [R38.64] ;  /* 0x0000000626048980 */ /* 0x000764000c101d00 */
.L_x_2678:
[----:B-12-4-:R-:W-:Y:S05]  /*ad50*/  BSYNC B0 ;  /* 0x0000000000007941 */ /* 0x016fea0003800000 */
.L_x_2677:
[----:B-----5:R-:W-:Y:S01]  /*ad60*/  IMAD.MOV.U32 R64, RZ, RZ, R24 ;  /* 0x000000ffff407224 */ /* 0x020fe200078e0018 */
[----:B------:R-:W-:Y:S01]  /*ad70*/  SHF.R.U64 R59, R24, 0x10, R25 ;  /* 0x00000010183b7819 */ /* 0x000fe20000001219 */
[----:B------:R-:W-:Y:S01]  /*ad80*/  IMAD R61, R205, -0x80, R61 ;  /* 0xffffff80cd3d7824 */ /* 0x000fe200078e023d */
[----:B------:R-:W-:Y:S01]  /*ad90*/  SHF.R.U64 R24, R8, 0x10, R9 ;  /* 0x0000001008187819 */ /* 0x000fe20000001209 */
[----:B---3--:R-:W-:Y:S01]  /*ada0*/  IMAD.MOV.U32 R37, RZ, RZ, R25 ;  /* 0x000000ffff257224 */ /* 0x008fe200078e0019 */
[----:B------:R-:W-:Y:S01]  /*adb0*/  SHF.R.U32.HI R39, RZ, 0x10, R9 ;  /* 0x00000010ff277819 */ /* 0x000fe20000011609 */
[----:B------:R-:W-:Y:S01]  /*adc0*/  IMAD.MOV.U32 R60, RZ, RZ, R26 ;  /* 0x000000ffff3c7224 */ /* 0x000fe200078e001a */
[----:B------:R-:W-:Y:S01]  /*add0*/  SHF.R.U32.HI R63, RZ, 0x10, R25 ;  /* 0x00000010ff3f7819 */ /* 0x000fe20000011619 */
[----:B------:R-:W-:Y:S01]  /*ade0*/  IMAD.MOV.U32 R38, RZ, RZ, R27 ;  /* 0x000000ffff267224 */ /* 0x000fe200078e001b */
[----:B------:R-:W-:Y:S01]  /*adf0*/  PRMT R24, R39, 0x5410, R24 ;  /* 0x0000541027187816 */ /* 0x000fe20000000018 */
        /* <DEDUP_REMOVED lines=15> */
[--C-:B------:R-:W-:Y:S01]  /*aef0*/  SHF.R.U64 R44, R34, 0x10, R35.reuse ;  /* 0x00000010222c7819 */ /* 0x100fe20000001223 */
        /* <DEDUP_REMOVED lines=63> */
[----:B------:R-:W-:Y:S01]  /*b2f0*/  HADD2.F32 R53, -RZ, R35.H0_H0 ;  /* 0x20000023ff357230 */ /* 0x000fe20000004100 */
[----:B------:R-:W-:Y:S01]  /*b300*/  SHF.R.S32.HI R5, RZ, 0x1f, R6 ;  /* 0x0000001fff057819 */ /* 0x000fe20000011406 */
[----:B------:R-:W-:Y:S01]  /*b310*/  HADD2.F32 R65, -RZ, R34.H1_H1 ;  /* 0x30000022ff417230 */ /* 0x000fe20000004100 */
[----:B------:R-:W-:Y:S01]  /*b320*/  SHF.L.U32 R4, R6, 0x3, RZ ;  /* 0x0000000306047819 */ /* 0x000fe200000006ff */
[----:B------:R-:W-:Y:S01]  /*b330*/  HADD2.F32 R64, -RZ, R37.H0_H0 ;  /* 0x20000025ff407230 */ /* 0x000fe20000004100 */
[----:B------:R-:W-:Y:S01]  /*b340*/  LEA.HI R5, R5, R6, RZ, 0x3 ;  /* 0x0000000605057211 */ /* 0x000fe200078f18ff */
[----:B------:R-:W-:Y:S01]  /*b350*/  HADD2.F32 R52, -RZ, R32.H0_H0 ;  /* 0x20000020ff347230 */ /* 0x000fe20000004100 */
[----:B------:R-:W-:Y:S01]  /*b360*/  LOP3.LUT R4, R224, 0x38, R4, 0xf8, !PT ;  /* 0x00000038e0047812 */ /* 0x000fe200078ef804 */
[----:B------:R-:W-:Y:S01]  /*b370*/  HADD2.F32 R51, -RZ, R36.H1_H1 ;  /* 0x30000024ff337230 */ /* 0x000fe20000004100 */
[----:B------:R-:W-:Y:S01]  /*b380*/  SHF.L.U32 R5, R5, 0xa, RZ ;  /* 0x0000000a05057819 */ /* 0x000fe200000006ff */
[----:B------:R-:W-:Y:S01]  /*b390*/  HADD2.F32 R63, -RZ, R34.H0_H0 ;  /* 0x20000022ff3f7230 */ /* 0x000fe20000004100 */
[----:B------:R-:W-:Y:S01]  /*b3a0*/  LOP3.LUT R4, R4, R222, RZ, 0x3c, !PT ;  /* 0x000000de04047212 */ /* 0x000fe200078e3cff */
[----:B------:R-:W-:Y:S01]  /*b3b0*/  HADD2.F32 R61, -RZ, R38.H1_H1 ;  /* 0x30000026ff3d7230 */ /* 0x000fe20000004100 */
[----:B------:R-:W-:Y:S01]  /*b3c0*/  LOP3.LUT R5, R5, 0x7fffe000, RZ, 0xc0, !PT ;  /* 0x7fffe00005057812 */ /* 0x000fe200078ec0ff */
[----:B------:R-:W-:Y:S01]  /*b3d0*/  HADD2.F32 R50, -RZ, R31.H1_H1 ;  /* 0x3000001fff327230 */ /* 0x000fe20000004100 */
[----:B------:R-:W-:Y:S01]  /*b3e0*/  LEA R40, R40, 0xc100, 0x1 ;  /* 0x0000c10028287811 */ /* 0x000fe200078e08ff */
[----:B------:R-:W-:Y:S01]  /*b3f0*/  HADD2.F32 R60, -RZ, R33.H1_H1 ;  /* 0x30000021ff3c7230 */ /* 0x000fe20000004100 */
[----:B------:R-:W-:Y:S01]  /*b400*/  IADD3 R4, R4, R5, R220 ;  /* 0x0000000504047210 */ /* 0x000fe20007ffe0dc */
[----:B------:R-:W-:-:S02]  /*b410*/  HADD2.F32 R49, -RZ, R36.H0_H0 ;  /* 0x20000024ff317230 */ /* 0x000fc40000004100 */
[----:B------:R-:W1:Y:S01]  /*b420*/  LDS.128 R8, [R40] ;  /* 0x0000000028087984 */ /* 0x000e620000000c00 */
[----:B------:R-:W-:Y:S01]  /*b430*/  SHF.L.U32 R41, R4, 0x1, RZ ;  /* 0x0000000104297819 */ /* 0x000fe200000006ff */
[----:B------:R-:W-:Y:S02]  /*b440*/  HADD2.F32 R59, -RZ, R38.H0_H0 ;  /* 0x20000026ff3b7230 */ /* 0x000fe40000004100 */
[----:B------:R-:W-:Y:S02]  /*b450*/  HADD2.F32 R58, -RZ, R33.H0_H0 ;  /* 0x20000021ff3a7230 */ /* 0x000fe40000004100 */
[----:B------:R-:W2:Y:S01]  /*b460*/  LDS.128 R4, [R41+0xc100] ;  /* 0x00c1000029047984 */ /* 0x000ea20000000c00 */
[--C-:B-1----:R-:W-:Y:S02]  /*b470*/  HADD2.F32 R42, -RZ, R8.reuse.H0_H0 ;  /* 0x20000008ff2a7230 */ /* 0x102fe40000004100 */
[----:B------:R-:W-:Y:S02]  /*b480*/  HADD2.F32 R44, -RZ, R8.H1_H1 ;  /* 0x30000008ff2c7230 */ /* 0x000fe40000004100 */
[----:B------:R-:W-:-:S02]  /*b490*/  HADD2.F32 R8, -RZ, R9.H0_H0 ;  /* 0x20000009ff087230 */ /* 0x000fc40000004100 */
[--C-:B--2---:R-:W-:Y:S02]  /*b4a0*/  HADD2.F32 R56, -RZ, R4.reuse.H0_H0 ;  /* 0x20000004ff387230 */ /* 0x104fe40000004100 */
[----:B------:R-:W-:Y:S01]  /*b4b0*/  HADD2.F32 R54, -RZ, R4.H1_H1 ;  /* 0x30000004ff367230 */ /* 0x000fe20000004100 */
[-C--:B------:R-:W-:Y:S01]  /*b4c0*/  FMUL.FTZ R4, R42, R57.reuse ;  /* 0x000000392a047220 */ /* 0x080fe20000410000 */
[----:B------:R-:W-:Y:S01]  /*b4d0*/  HADD2.F32 R48, -RZ, R5.H0_H0 ;  /* 0x20000005ff307230 */ /* 0x000fe20000004100 */
[C---:B------:R-:W-:Y:S01]  /*b4e0*/  FMUL.FTZ R57, R56.reuse, R57 ;  /* 0x0000003938397220 */ /* 0x040fe20000410000 */
[----:B------:R-:W-:Y:S01]  /*b4f0*/  HADD2.F32 R45, -RZ, R9.H1_H1 ;  /* 0x30000009ff2d7230 */ /* 0x000fe20000004100 */
[----:B------:R-:W-:Y:S01]  /*b500*/  FFMA.FTZ R56, R56, R66, R4 ;  /* 0x0000004238387223 */ /* 0x000fe20000010004 */
[--C-:B------:R-:W-:Y:S01]  /*b510*/  HADD2.F32 R43, -RZ, R7.reuse.H0_H0 ;  /* 0x20000007ff2b7230 */ /* 0x100fe20000004100 */
[----:B------:R-:W-:Y:S01]  /*b520*/  FMUL.FTZ R4, R8, R53 ;  /* 0x0000003508047220 */ /* 0x000fe20000410000 */
[----:B------:R-:W-:Y:S01]  /*b530*/  HADD2.F32 R67, -RZ, R7.H1_H1 ;  /* 0x30000007ff437230 */ /* 0x000fe20000004100 */
[-C--:B------:R-:W-:Y:S01]  /*b540*/  FMUL.FTZ R7, R44, R55.reuse ;  /* 0x000000372c077220 */ /* 0x080fe20000410000 */
[----:B------:R-:W-:Y:S01]  /*b550*/  HADD2.F32 R9, -RZ, R10.H0_H0 ;  /* 0x2000000aff097230 */ /* 0x000fe20000004100 */
[----:B------:R-:W-:Y:S01]  /*b560*/  FMUL.FTZ R55, R54, R55 ;  /* 0x0000003736377220 */ /* 0x000fe20000410000 */
[----:B------:R-:W-:Y:S01]  /*b570*/  HADD2.F32 R5, -RZ, R5.H1_H1 ;  /* 0x30000005ff057230 */ /* 0x000fe20000004100 */
[----:B------:R-:W-:Y:S01]  /*b580*/  FMUL.FTZ R53, R48, R53 ;  /* 0x0000003530357220 */ /* 0x000fe20000410000 */
[----:B------:R-:W-:Y:S01]  /*b590*/  HADD2.F32 R47, -RZ, R6.H0_H0 ;  /* 0x20000006ff2f7230 */ /* 0x000fe20000004100 */
[----:B------:R-:W-:Y:S01]  /*b5a0*/  FFMA.FTZ R54, R54, R65, R7 ;  /* 0x0000004136367223 */ /* 0x000fe20000010007 */
[----:B------:R-:W-:Y:S01]  /*b5b0*/  HADD2.F32 R46, -RZ, R10.H1_H1 ;  /* 0x3000000aff2e7230 */ /* 0x000fe20000004100 */
[----:B------:R-:W-:Y:S01]  /*b5c0*/  FFMA.FTZ R48, R48, R64, R4 ;  /* 0x0000004030307223 */ /* 0x000fe20000010004 */
[----:B------:R-:W-:Y:S01]  /*b5d0*/  HADD2.F32 R6, -RZ, R6.H1_H1 ;  /* 0x30000006ff067230 */ /* 0x000fe20000004100 */
[-C--:B------:R-:W-:Y:S01]  /*b5e0*/  FMUL.FTZ R7, R45, R52.reuse ;  /* 0x000000342d077220 */ /* 0x080fe20000410000 */
[--C-:B------:R-:W-:Y:S01]  /*b5f0*/  HADD2.F32 R10, -RZ, R11.reuse.H0_H0 ;  /* 0x2000000bff0a7230 */ /* 0x100fe20000004100 */
[----:B------:R-:W-:Y:S01]  /*b600*/  FMUL.FTZ R4, R9, R51 ;  /* 0x0000003309047220 */ /* 0x000fe20000410000 */
[----:B------:R-:W-:Y:S01]  /*b610*/  HADD2.F32 R11, -RZ, R11.H1_H1 ;  /* 0x3000000bff0b7230 */ /* 0x000fe20000004100 */
[----:B------:R-:W-:-:S02]  /*b620*/  FMUL.FTZ R52, R5, R52 ;  /* 0x0000003405347220 */ /* 0x000fc40000410000 */
[----:B------:R-:W-:Y:S02]  /*b630*/  FMUL.FTZ R51, R47, R51 ;  /* 0x000000332f337220 */ /* 0x000fe40000410000 */
[----:B------:R-:W-:Y:S02]  /*b640*/  FFMA.FTZ R5, R5, R63, R7 ;  /* 0x0000003f05057223 */ /* 0x000fe40000010007 */
[----:B------:R-:W-:Y:S01]  /*b650*/  FFMA.FTZ R47, R47, R61, R4 ;  /* 0x0000003d2f2f7223 */ /* 0x000fe20000010004 */
[----:B------:R-:W-:Y:S01]  /*b660*/  HADD2.F32 R4, -RZ, R31.H0_H0 ;  /* 0x2000001fff047230 */ /* 0x000fe20000004100 */
[----:B------:R-:W-:Y:S01]  /*b670*/  FMUL.FTZ R7, R46, R50 ;  /* 0x000000322e077220 */ /* 0x000fe20000410000 */
[----:B------:R-:W-:Y:S01]  /*b680*/  F2FP.PACK_AB R5, R5, R48 ;  /* 0x000000300505723e */ /* 0x000fe200000000ff */
[C---:B------:R-:W-:Y:S02]  /*b690*/  FMUL.FTZ R50, R6.reuse, R50 ;  /* 0x0000003206327220 */ /* 0x040fe40000410000 */
[----:B------:R-:W-:-:S02]  /*b6a0*/  FFMA.FTZ R6, R6, R60, R7 ;  /* 0x0000003c06067223 */ /* 0x000fc40000010007 */
[----:B------:R-:W-:Y:S02]  /*b6b0*/  FMUL.FTZ R68, R10, R49 ;  /* 0x000000310a447220 */ /* 0x000fe40000410000 */
[-C--:B------:R-:W-:Y:S01]  /*b6c0*/  FMUL.FTZ R7, R11, R4.reuse ;  /* 0x000000040b077220 */ /* 0x080fe20000410000 */
[----:B------:R-:W-:Y:S01]  /*b6d0*/  F2FP.PACK_AB R6, R6, R47 ;  /* 0x0000002f0606723e */ /* 0x000fe200000000ff */
[----:B------:R-:W-:Y:S02]  /*b6e0*/  FMUL.FTZ R49, R43, R49 ;  /* 0x000000312b317220 */ /* 0x000fe40000410000 */
[----:B------:R-:W-:Y:S02]  /*b6f0*/  FMUL.FTZ R4, R67, R4 ;  /* 0x0000000443047220 */ /* 0x000fe40000410000 */
[----:B------:R-:W-:Y:S02]  /*b700*/  FFMA.FTZ R57, R42, R66, -R57 ;  /* 0x000000422a397223 */ /* 0x000fe40000010839 */
[----:B------:R-:W-:-:S02]  /*b710*/  FFMA.FTZ R55, R44, R65, -R55 ;  /* 0x000000412c377223 */ /* 0x000fc40000010837 */
[----:B------:R-:W-:Y:S02]  /*b720*/  FFMA.FTZ R53, R8, R64, -R53 ;  /* 0x0000004008357223 */ /* 0x000fe40000010835 */
[----:B------:R-:W-:Y:S01]  /*b730*/  FFMA.FTZ R52, R45, R63, -R52 ;  /* 0x0000003f2d347223 */ /* 0x000fe20000010834 */
[----:B------:R-:W-:Y:S01]  /*b740*/  F2FP.PACK_AB R8, R55, R57 ;  /* 0x000000393708723e */ /* 0x000fe200000000ff */
[----:B------:R-:W-:Y:S02]  /*b750*/  FFMA.FTZ R51, R9, R61, -R51 ;  /* 0x0000003d09337223 */ /* 0x000fe40000010833 */
[----:B------:R-:W-:Y:S01]  /*b760*/  FFMA.FTZ R50, R46, R60, -R50 ;  /* 0x0000003c2e327223 */ /* 0x000fe20000010832 */
[----:B------:R-:W-:Y:S01]  /*b770*/  F2FP.PACK_AB R9, R52, R53 ;  /* 0x000000353409723e */ /* 0x000fe200000000ff */
[----:B------:R-:W-:Y:S02]  /*b780*/  FFMA.FTZ R49, R10, R59, -R49 ;  /* 0x0000003b0a317223 */ /* 0x000fe40000010831 */
        /* <DEDUP_REMOVED lines=9> */
.L_x_2682:
[----:B------:R-:W-:Y:S05]  /*b820*/  BSYNC B0 ;  /* 0x0000000000007941 */ /* 0x000fea0003800000 */
.L_x_2681:
[----:B-1----:R-:W-:Y:S01]  /*b830*/  IADD3 R4, R140, 0x20, RZ ;  /* 0x000000208c047810 */ /* 0x002fe20007ffe0ff */
[----:B------:R-:W-:Y:S03]  /*b840*/  BSSY B0, `(.L_x_2683) ;  /* 0x000005a000007945 */ /* 0x000fe60003800000 */
[----:B------:R-:W-:-:S13]  /*b850*/  ISETP.GE.AND P0, PT, R4, c[0x0][0x27c], PT ;  /* 0x00009f0004007a0c */ /* 0x000fda0003f06270 */
[----:B------:R-:W-:Y:S05]  /*b860*/  @P0 BRA `(.L_x_2684) ;  /* 0x0000057000000947 */ /* 0x000fea0003800000 */
[----:B------:R-:W-:Y:S01]  /*b870*/  MOV R6, c[0x0][0x27c] ;  /* 0x00009f0000067a02 */ /* 0x000fe20000000f00 */
[----:B------:R-:W1:Y:S01]  /*b880*/  LDS.128 R8, [R234] ;  /* 0x00000000ea087984 */ /* 0x000e620000000c00 */
[----:B------:R-:W-:Y:S02]  /*b890*/  HADD2.F32 R56, -RZ, R27.H1_H1 ;  /* 0x3000001bff387230 */ /* 0x000fe40000004100 */
[----:B------:R-:W-:Y:S01]  /*b8a0*/  LEA.HI R6, R6, R22, RZ, 0x1d ;  /* 0x0000001606067211 */ /* 0x000fe200078fe8ff */
[----:B------:R-:W-:Y:S02]  /*b8b0*/  HADD2.F32 R65, -RZ, R29.H1_H1 ;  /* 0x3000001dff417230 */ /* 0x000fe40000004100 */
[----:B------:R-:W-:Y:S01]  /*b8c0*/  HADD2.F32 R54, -RZ, R24.H1_H1 ;  /* 0x30000018ff367230 */ /* 0x000fe20000004100 */
[----:B------:R-:W-:Y:S01]  /*b8d0*/  SHF.R.S32.HI R5, RZ, 0x1f, R6 ;  /* 0x0000001fff057819 */ /* 0x000fe20000011406 */
[----:B------:R-:W-:Y:S01]  /*b8e0*/  HADD2.F32 R52, -RZ, R27.H0_H0 ;  /* 0x2000001bff347230 */ /* 0x000fe20000004100 */
[----:B------:R-:W-:Y:S01]  /*b8f0*/  SHF.L.U32 R4, R6, 0x3, RZ ;  /* 0x0000000306047819 */ /* 0x000fe200000006ff */
[----:B------:R-:W-:Y:S01]  /*b900*/  HADD2.F32 R64, -RZ, R26.H1_H1 ;  /* 0x3000001aff407230 */ /* 0x000fe20000004100 */
[----:B------:R-:W-:Y:S01]  /*b910*/  LEA.HI R5, R5, R6, RZ, 0x3 ;  /* 0x0000000605057211 */ /* 0x000fe200078f18ff */
[----:B------:R-:W-:Y:S01]  /*b920*/  HADD2.F32 R63, -RZ, R29.H0_H0 ;  /* 0x2000001dff3f7230 */ /* 0x000fe20000004100 */
[----:B------:R-:W-:Y:S01]  /*b930*/  LOP3.LUT R4, R224, 0x38, R4, 0xf8, !PT ;  /* 0x00000038e0047812 */ /* 0x000fe200078ef804 */
[----:B------:R-:W-:Y:S01]  /*b940*/  HADD2.F32 R51, -RZ, R24.H0_H0 ;  /* 0x20000018ff337230 */ /* 0x000fe20000004100 */
[----:B------:R-:W-:Y:S01]  /*b950*/  SHF.L.U32 R5, R5, 0xa, RZ ;  /* 0x0000000a05057819 */ /* 0x000fe200000006ff */
[----:B------:R-:W-:Y:S01]  /*b960*/  HADD2.F32 R50, -RZ, R28.H1_H1 ;  /* 0x3000001cff327230 */ /* 0x000fe20000004100 */
[----:B------:R-:W-:Y:S01]  /*b970*/  LOP3.LUT R4, R4, R222, RZ, 0x3c, !PT ;  /* 0x000000de04047212 */ /* 0x000fe200078e3cff */
[----:B------:R-:W-:Y:S01]  /*b980*/  HADD2.F32 R61, -RZ, R26.H0_H0 ;  /* 0x2000001aff3d7230 */ /* 0x000fe20000004100 */
[----:B------:R-:W-:Y:S01]  /*b990*/  LOP3.LUT R5, R5, 0x7fffe000, RZ, 0xc0, !PT ;  /* 0x7fffe00005057812 */ /* 0x000fe200078ec0ff */
[----:B------:R-:W-:-:S02]  /*b9a0*/  HADD2.F32 R60, -RZ, R30.H1_H1 ;  /* 0x3000001eff3c7230 */ /* 0x000fc40000004100 */
[----:B------:R-:W-:Y:S01]  /*b9b0*/  HADD2.F32 R49, -RZ, R23.H1_H1 ;  /* 0x30000017ff317230 */ /* 0x000fe20000004100 */
[----:B------:R-:W-:Y:S01]  /*b9c0*/  IADD3 R4, R4, R5, R220 ;  /* 0x0000000504047210 */ /* 0x000fe20007ffe0dc */
[--C-:B------:R-:W-:Y:S02]  /*b9d0*/  HADD2.F32 R59, -RZ, R25.reuse.H1_H1 ;  /* 0x30000019ff3b7230 */ /* 0x100fe40000004100 */
[----:B------:R-:W-:Y:S01]  /*b9e0*/  HADD2.F32 R48, -RZ, R28.H0_H0 ;  /* 0x2000001cff307230 */ /* 0x000fe20000004100 */
[----:B------:R-:W-:Y:S01]  /*b9f0*/  SHF.L.U32 R40, R4, 0x1, RZ ;  /* 0x0000000104287819 */ /* 0x000fe200000006ff */
[----:B------:R-:W-:Y:S02]  /*ba00*/  HADD2.F32 R58, -RZ, R30.H0_H0 ;  /* 0x2000001eff3a7230 */ /* 0x000fe40000004100 */
[----:B------:R-:W-:Y:S02]  /*ba10*/  HADD2.F32 R57, -RZ, R25.H0_H0 ;  /* 0x20000019ff397230 */ /* 0x000fe40000004100 */
[----:B------:R-:W2:Y:S01]  /*ba20*/  LDS.128 R4, [R40+0xc100] ;  /* 0x00c1000028047984 */ /* 0x000ea20000000c00 */
[----:B-1----:R-:W-:-:S02]  /*ba30*/  HADD2.F32 R41, -RZ, R8.H0_H0 ;  /* 0x20000008ff297230 */ /* 0x002fc40000004100 */
[----:B------:R-:W-:Y:S02]  /*ba40*/  HADD2.F32 R43, -RZ, R8.H1_H1 ;  /* 0x30000008ff2b7230 */ /* 0x000fe40000004100 */
[--C-:B------:R-:W-:Y:S02]  /*ba50*/  HADD2.F32 R8, -RZ, R9.reuse.H0_H0 ;  /* 0x20000009ff087230 */ /* 0x100fe40000004100 */
[----:B------:R-:W-:Y:S02]  /*ba60*/  HADD2.F32 R44, -RZ, R9.H1_H1 ;  /* 0x30000009ff2c7230 */ /* 0x000fe40000004100 */
[--C-:B------:R-:W-:Y:S02]  /*ba70*/  HADD2.F32 R9, -RZ, R10.reuse.H0_H0 ;  /* 0x2000000aff097230 */ /* 0x100fe40000004100 */
[----:B------:R-:W-:Y:S02]  /*ba80*/  HADD2.F32 R45, -RZ, R10.H1_H1 ;  /* 0x3000000aff2d7230 */ /* 0x000fe40000004100 */
[----:B------:R-:W-:-:S02]  /*ba90*/  HADD2.F32 R10, -RZ, R11.H0_H0 ;  /* 0x2000000bff0a7230 */ /* 0x000fc40000004100 */
[----:B------:R-:W-:-:S03]  /*baa0*/  HADD2.F32 R11, -RZ, R11.H1_H1 ;  /* 0x3000000bff0b7230 */ /* 0x000fc60000004100 */
[----:B------:R-:W-:Y:S01]  /*bab0*/  FMUL.FTZ R67, R10, R48 ;  /* 0x000000300a437220 */ /* 0x000fe20000410000 */
[--C-:B--2---:R-:W-:Y:S02]  /*bac0*/  HADD2.F32 R55, -RZ, R4.reuse.H0_H0 ;  /* 0x20000004ff377230 */ /* 0x104fe40000004100 */
[----:B------:R-:W-:Y:S01]  /*bad0*/  HADD2.F32 R53, -RZ, R4.H1_H1 ;  /* 0x30000004ff357230 */ /* 0x000fe20000004100 */
[-C--:B------:R-:W-:Y:S01]  /*bae0*/  FMUL.FTZ R4, R41, R56.reuse ;  /* 0x0000003829047220 */ /* 0x080fe20000410000 */
[----:B------:R-:W-:Y:S01]  /*baf0*/  HADD2.F32 R47, -RZ, R5.H0_H0 ;  /* 0x20000005ff2f7230 */ /* 0x000fe20000004100 */
[C---:B------:R-:W-:Y:S01]  /*bb00*/  FMUL.FTZ R56, R55.reuse, R56 ;  /* 0x0000003837387220 */ /* 0x040fe20000410000 */
[--C-:B------:R-:W-:Y:S01]  /*bb10*/  HADD2.F32 R42, -RZ, R7.reuse.H0_H0 ;  /* 0x20000007ff2a7230 */ /* 0x100fe20000004100 */
[----:B------:R-:W-:Y:S01]  /*bb20*/  FFMA.FTZ R55, R55, R65, R4 ;  /* 0x0000004137377223 */ /* 0x000fe20000010004 */
[----:B------:R-:W-:Y:S01]  /*bb30*/  HADD2.F32 R66, -RZ, R7.H1_H1 ;  /* 0x30000007ff427230 */ /* 0x000fe20000004100 */
[----:B------:R-:W-:Y:S01]  /*bb40*/  FMUL.FTZ R7, R43, R54 ;  /* 0x000000362b077220 */ /* 0x000fe20000410000 */
[----:B------:R-:W-:Y:S01]  /*bb50*/  HADD2.F32 R5, -RZ, R5.H1_H1 ;  /* 0x30000005ff057230 */ /* 0x000fe20000004100 */
[----:B------:R-:W-:Y:S01]  /*bb60*/  FMUL.FTZ R4, R8, R52 ;  /* 0x0000003408047220 */ /* 0x000fe20000410000 */
[--C-:B------:R-:W-:Y:S01]  /*bb70*/  HADD2.F32 R46, -RZ, R6.reuse.H0_H0 ;  /* 0x20000006ff2e7230 */ /* 0x100fe20000004100 */
[----:B------:R-:W-:Y:S01]  /*bb80*/  FMUL.FTZ R54, R53, R54 ;  /* 0x0000003635367220 */ /* 0x000fe20000410000 */
[----:B------:R-:W-:Y:S01]  /*bb90*/  HADD2.F32 R6, -RZ, R6.H1_H1 ;  /* 0x30000006ff067230 */ /* 0x000fe20000004100 */
[----:B------:R-:W-:-:S02]  /*bba0*/  FMUL.FTZ R52, R47, R52 ;  /* 0x000000342f347220 */ /* 0x000fc40000410000 */
[----:B------:R-:W-:Y:S02]  /*bbb0*/  FFMA.FTZ R53, R53, R64, R7 ;  /* 0x0000004035357223 */ /* 0x000fe40000010007 */
[----:B------:R-:W-:Y:S02]  /*bbc0*/  FFMA.FTZ R47, R47, R63, R4 ;  /* 0x0000003f2f2f7223 */ /* 0x000fe40000010004 */
[-C--:B------:R-:W-:Y:S02]  /*bbd0*/  FMUL.FTZ R7, R44, R51.reuse ;  /* 0x000000332c077220 */ /* 0x080fe40000410000 */
[-C--:B------:R-:W-:Y:S02]  /*bbe0*/  FMUL.FTZ R4, R9, R50.reuse ;  /* 0x0000003209047220 */ /* 0x080fe40000410000 */
[----:B------:R-:W-:Y:S02]  /*bbf0*/  FMUL.FTZ R51, R5, R51 ;  /* 0x0000003305337220 */ /* 0x000fe40000410000 */
[----:B------:R-:W-:-:S02]  /*bc00*/  FMUL.FTZ R50, R46, R50 ;  /* 0x000000322e327220 */ /* 0x000fc40000410000 */
[----:B------:R-:W-:Y:S02]  /*bc10*/  FFMA.FTZ R5, R5, R61, R7 ;  /* 0x0000003d05057223 */ /* 0x000fe40000010007 */
[----:B------:R-:W-:Y:S01]  /*bc20*/  FFMA.FTZ R46, R46, R60, R4 ;  /* 0x0000003c2e2e7223 */ /* 0x000fe20000010004 */
[----:B------:R-:W-:Y:S01]  /*bc30*/  HADD2.F32 R4, -RZ, R23.H0_H0 ;  /* 0x20000017ff047230 */ /* 0x000fe20000004100 */
[----:B------:R-:W-:Y:S01]  /*bc40*/  FMUL.FTZ R7, R45, R49 ;  /* 0x000000312d077220 */ /* 0x000fe20000410000 */
[----:B------:R-:W-:Y:S01]  /*bc50*/  F2FP.PACK_AB R5, R5, R47 ;  /* 0x0000002f0505723e */ /* 0x000fe200000000ff */
[C---:B------:R-:W-:Y:S02]  /*bc60*/  FMUL.FTZ R49, R6.reuse, R49 ;  /* 0x0000003106317220 */ /* 0x040fe40000410000 */
[----:B------:R-:W-:Y:S02]  /*bc70*/  FFMA.FTZ R6, R6, R59, R7 ;  /* 0x0000003b06067223 */ /* 0x000fe40000010007 */
[----:B------:R-:W-:-:S02]  /*bc80*/  FMUL.FTZ R7, R11, R4 ;  /* 0x000000040b077220 */ /* 0x000fc40000410000 */
[----:B------:R-:W-:Y:S01]  /*bc90*/  FMUL.FTZ R48, R42, R48 ;  /* 0x000000302a307220 */ /* 0x000fe20000410000 */
[----:B------:R-:W-:Y:S01]  /*bca0*/  F2FP.PACK_AB R6, R6, R46 ;  /* 0x0000002e0606723e */ /* 0x000fe200000000ff */
[----:B------:R-:W-:Y:S02]  /*bcb0*/  FMUL.FTZ R4, R66, R4 ;  /* 0x0000000442047220 */ /* 0x000fe40000410000 */
[----:B------:R-:W-:Y:S02]  /*bcc0*/  FFMA.FTZ R56, R41, R65, -R56 ;  /* 0x0000004129387223 */ /* 0x000fe40000010838 */
[----:B------:R-:W-:Y:S02]  /*bcd0*/  FFMA.FTZ R54, R43, R64, -R54 ;  /* 0x000000402b367223 */ /* 0x000fe40000010836 */
[----:B------:R-:W-:Y:S02]  /*bce0*/  FFMA.FTZ R52, R8, R63, -R52 ;  /* 0x0000003f08347223 */ /* 0x000fe40000010834 */
[----:B------:R-:W-:Y:S01]  /*bcf0*/  FFMA.FTZ R51, R44, R61, -R51 ;  /* 0x0000003d2c337223 */ /* 0x000fe20000010833 */
[----:B------:R-:W-:Y:S01]  /*bd00*/  F2FP.PACK_AB R8, R54, R56 ;  /* 0x000000383608723e */ /* 0x000fe200000000ff */
[----:B------:R-:W-:-:S02]  /*bd10*/  FFMA.FTZ R50, R9, R60, -R50 ;  /* 0x0000003c09327223 */ /* 0x000fc40000010832 */
        /* <DEDUP_REMOVED lines=12> */
.L_x_2684:
[----:B------:R-:W-:Y:S05]  /*bde0*/  BSYNC B0 ;  /* 0x0000000000007941 */ /* 0x000fea0003800000 */
.L_x_2683:
[----:B-1----:R-:W-:-:S04]  /*bdf0*/  IADD3 R4, R140, 0x40, RZ ;  /* 0x000000408c047810 */ /* 0x002fc80007ffe0ff */
        /* <DEDUP_REMOVED lines=24> */
[----:B------:R-:W-:Y:S02]  /*bf80*/  HADD2.F32 R59, -RZ, R14.H1_H1 ;  /* 0x3000000eff3b7230 */ /* 0x000fe40000004100 */
        /* <DEDUP_REMOVED lines=64> */
.L_x_2680:
[----:B------:R-:W-:Y:S05]  /*c390*/  BSYNC B1 ;  /* 0x0000000000017941 */ /* 0x000fea0003800000 */
.L_x_2679:
[----:B------:R-:W-:-:S13]  /*c3a0*/  ISETP.GE.AND P0, PT, R216, R39, PT ;  /* 0x00000027d800720c */ /* 0x000fda0003f06270 */
[----:B------:R-:W-:Y:S05]  /*c3b0*/  @P0 BRA `(.L_x_2666) ;  /* 0x0000114000000947 */ /* 0x000fea0003800000 */
[----:B------:R-:W-:Y:S01]  /*c3c0*/  ISETP.GE.AND P0, PT, R140, c[0x0][0x27c], PT ;  /* 0x00009f008c007a0c */ /* 0x000fe20003f06270 */
[----:B------:R-:W-:-:S12]  /*c3d0*/  BSSY B0, `(.L_x_2685) ;  /* 0x000005c000007945 */ /* 0x000fd80003800000 */
[----:B------:R-:W-:Y:S05]  /*c3e0*/  @P0 BRA `(.L_x_2686) ;  /* 0x000005a000000947 */ /* 0x000fea0003800000 */
[----:B-1----:R-:W-:Y:S01]  /*c3f0*/  MOV R6, c[0x0][0x27c] ;  /* 0x00009f0000067a02 */ /* 0x002fe20000000f00 */
[--C-:B------:R-:W-:Y:S01]  /*c400*/  HADD2.F32 R45, -RZ, R35.reuse.H1_H1 ;  /* 0x30000023ff2d7230 */ /* 0x100fe20000004100 */
[C---:B------:R-:W-:Y:S01]  /*c410*/  LOP3.LUT R39, R215.reuse, 0x38, R140, 0xf8, !PT ;  /* 0x00000038d7277812 */ /* 0x040fe200078ef88c */
[----:B------:R-:W-:Y:S01]  /*c420*/  HADD2.F32 R35, -RZ, R35.H0_H0 ;  /* 0x20000023ff237230 */ /* 0x000fe20000004100 */
[----:B------:R-:W-:Y:S01]  /*c430*/  LEA.HI R6, R6, R223, RZ, 0x1d ;  /* 0x000000df06067211 */ /* 0x000fe200078fe8ff */
[--C-:B------:R-:W-:Y:S01]  /*c440*/  HADD2.F32 R50, -RZ, R37.reuse.H1_H1 ;  /* 0x30000025ff327230 */ /* 0x100fe20000004100 */
[----:B------:R-:W-:Y:S01]  /*c450*/  LOP3.LUT R39, R214, R39, R213, 0xf6, !PT ;  /* 0x00000027d6277212 */ /* 0x000fe200078ef6d5 */
[--C-:B------:R-:W-:Y:S01]  /*c460*/  HADD2.F32 R51, -RZ, R32.reuse.H1_H1 ;  /* 0x30000020ff337230 */ /* 0x100fe20000004100 */
[----:B------:R-:W-:Y:S01]  /*c470*/  SHF.R.S32.HI R4, RZ, 0x1f, R6 ;  /* 0x0000001fff047819 */ /* 0x000fe20000011406 */
[----:B------:R-:W-:Y:S01]  /*c480*/  HADD2.F32 R37, -RZ, R37.H0_H0 ;  /* 0x20000025ff257230 */ /* 0x000fe20000004100 */
[----:B------:R-:W-:Y:S01]  /*c490*/  SHF.L.U32 R5, R6, 0x3, RZ ;  /* 0x0000000306057819 */ /* 0x000fe200000006ff */
[----:B------:R-:W-:Y:S01]  /*c4a0*/  HADD2.F32 R32, -RZ, R32.H0_H0 ;  /* 0x20000020ff207230 */ /* 0x000fe20000004100 */
[----:B------:R-:W-:Y:S01]  /*c4b0*/  LEA.HI R4, R4, R6, RZ, 0x3 ;  /* 0x0000000604047211 */ /* 0x000fe200078f18ff */
[----:B------:R-:W-:Y:S01]  /*c4c0*/  HADD2.F32 R55, -RZ, R31.H1_H1 ;  /* 0x3000001fff377230 */ /* 0x000fe20000004100 */
[----:B------:R-:W-:-:S02]  /*c4d0*/  LOP3.LUT R5, R215, 0x38, R5, 0xf8, !PT ;  /* 0x00000038d7057812 */ /* 0x000fc400078ef805 */
[----:B------:R-:W-:Y:S02]  /*c4e0*/  SHF.L.U32 R4, R4, 0xa, RZ ;  /* 0x0000000a04047819 */ /* 0x000fe400000006ff */
        /* <DEDUP_REMOVED lines=20> */
[-C--:B------:R-:W-:Y:S01]  /*c630*/  FMUL.FTZ R35, R35, R4.reuse ;  /* 0x0000000423237220 */ /* 0x080fe20000410000 */
[----:B------:R-:W-:Y:S01]  /*c640*/  HADD2.F32 R9, -RZ, R10.H0_H0 ;  /* 0x2000000aff097230 */ /* 0x000fe20000004100 */
[----:B------:R-:W-:Y:S01]  /*c650*/  FFMA.FTZ R53, R37, R4, R53 ;  /* 0x0000000425357223 */ /* 0x000fe20000010035 */
[----:B------:R-:W-:Y:S01]  /*c660*/  HADD2.F32 R4, -RZ, R36.H1_H1 ;  /* 0x30000024ff047230 */ /* 0x000fe20000004100 */
[-C--:B------:R-:W-:Y:S01]  /*c670*/  FMUL.FTZ R51, R51, R47.reuse ;  /* 0x0000002f33337220 */ /* 0x080fe20000410000 */
[----:B------:R-:W-:Y:S01]  /*c680*/  HADD2.F32 R48, -RZ, R5.H1_H1 ;  /* 0x30000005ff307230 */ /* 0x000fe20000004100 */
[----:B------:R-:W-:Y:S01]  /*c690*/  FFMA.FTZ R47, R52, R47, R54 ;  /* 0x0000002f342f7223 */ /* 0x000fe20000010036 */
[----:B------:R-:W-:Y:S01]  /*c6a0*/  HADD2.F32 R5, -RZ, R6.H0_H0 ;  /* 0x20000006ff057230 */ /* 0x000fe20000004100 */
[----:B------:R-:W-:Y:S01]  /*c6b0*/  FMUL.FTZ R57, R32, R43 ;  /* 0x0000002b20397220 */ /* 0x000fe20000410000 */
[----:B------:R-:W-:Y:S01]  /*c6c0*/  HADD2.F32 R34, -RZ, R34.H0_H0 ;  /* 0x20000022ff227230 */ /* 0x000fe20000004100 */
[----:B------:R-:W-:Y:S01]  /*c6d0*/  FMUL.FTZ R56, R4, R9 ;  /* 0x0000000904387220 */ /* 0x000fe20000410000 */
[----:B------:R-:W-:Y:S01]  /*c6e0*/  HADD2.F32 R54, -RZ, R38.H1_H1 ;  /* 0x30000026ff367230 */ /* 0x000fe20000004100 */
        /* <DEDUP_REMOVED lines=8> */
[C---:B------:R-:W-:Y:S01]  /*c770*/  FMUL.FTZ R58, R55.reuse, R44 ;  /* 0x0000002c373a7220 */ /* 0x040fe20000410000 */
[----:B------:R-:W-:Y:S01]  /*c780*/  HADD2.F32 R57, -RZ, R36.H0_H0 ;  /* 0x20000024ff397230 */ /* 0x000fe20000004100 */
[-C--:B------:R-:W-:Y:S01]  /*c790*/  FMUL.FTZ R55, R55, R49.reuse ;  /* 0x0000003137377220 */ /* 0x080fe20000410000 */
[----:B------:R-:W-:Y:S01]  /*c7a0*/  HADD2.F32 R11, -RZ, R11.H1_H1 ;  /* 0x3000000bff0b7230 */ /* 0x000fe20000004100 */
[----:B------:R-:W-:Y:S01]  /*c7b0*/  FFMA.FTZ R49, R5, R49, R58 ;  /* 0x0000003105317223 */ /* 0x000fe2000001003a */
[----:B------:R-:W-:Y:S01]  /*c7c0*/  HADD2.F32 R6, -RZ, R7.H0_H0 ;  /* 0x20000007ff067230 */ /* 0x000fe20000004100 */
[----:B------:R-:W-:Y:S01]  /*c7d0*/  FFMA.FTZ R45, R50, R41, -R45 ;  /* 0x00000029322d7223 */ /* 0x000fe2000001082d */
[----:B------:R-:W-:Y:S01]  /*c7e0*/  HADD2.F32 R36, -RZ, R31.H0_H0 ;  /* 0x2000001fff247230 */ /* 0x000fe20000004100 */
[C---:B------:R-:W-:Y:S01]  /*c7f0*/  FMUL.FTZ R31, R57.reuse, R10 ;  /* 0x0000000a391f7220 */ /* 0x040fe20000410000 */
[----:B------:R-:W-:Y:S01]  /*c800*/  HADD2.F32 R7, -RZ, R7.H1_H1 ;  /* 0x30000007ff077230 */ /* 0x000fe20000004100 */
[----:B------:R-:W-:Y:S01]  /*c810*/  FMUL.FTZ R57, R57, R6 ;  /* 0x0000000639397220 */ /* 0x000fe20000410000 */
[----:B------:R-:W-:Y:S01]  /*c820*/  HADD2.F32 R38, -RZ, R38.H0_H0 ;  /* 0x20000026ff267230 */ /* 0x000fe20000004100 */
[C---:B------:R-:W-:Y:S01]  /*c830*/  FMUL.FTZ R58, R36.reuse, R11 ;  /* 0x0000000b243a7220 */ /* 0x040fe20000410000 */
[----:B------:R-:W-:Y:S01]  /*c840*/  HADD2.F32 R33, -RZ, R33.H0_H0 ;  /* 0x20000021ff217230 */ /* 0x000fe20000004100 */
[----:B------:R-:W-:-:S02]  /*c850*/  FMUL.FTZ R36, R36, R7 ;  /* 0x0000000724247220 */ /* 0x000fc40000410000 */
        /* <DEDUP_REMOVED lines=19> */
.L_x_2686:
[----:B------:R-:W-:Y:S05]  /*c990*/  BSYNC B0 ;  /* 0x0000000000007941 */ /* 0x000fea0003800000 */
.L_x_2685:
[----:B-1----:R-:W-:Y:S01]  /*c9a0*/  IADD3 R4, R140, 0x20, RZ ;  /* 0x000000208c047810 */ /* 0x002fe20007ffe0ff */
[----:B------:R-:W-:Y:S03]  /*c9b0*/  BSSY B0, `(.L_x_2687) ;  /* 0x000005a000007945 */ /* 0x000fe60003800000 */
[----:B------:R-:W-:-:S13]  /*c9c0*/  ISETP.GE.AND P0, PT, R4, c[0x0][0x27c], PT ;  /* 0x00009f0004007a0c */ /* 0x000fda0003f06270 */
[----:B------:R-:W-:Y:S05]  /*c9d0*/  @P0 BRA `(.L_x_2688) ;  /* 0x0000057000000947 */ /* 0x000fea0003800000 */
[----:B------:R-:W-:Y:S01]  /*c9e0*/  MOV R4, c[0x0][0x27c] ;  /* 0x00009f0000047a02 */ /* 0x000fe20000000f00 */
[----:B------:R-:W1:Y:S01]  /*c9f0*/  LDS.128 R8, [R232] ;  /* 0x00000000e8087984 */ /* 0x000e620000000c00 */
[--C-:B------:R-:W-:Y:S02]  /*ca00*/  HADD2.F32 R35, -RZ, R27.reuse.H1_H1 ;  /* 0x3000001bff237230 */ /* 0x100fe40000004100 */
[----:B------:R-:W-:Y:S01]  /*ca10*/  LEA.HI R22, R4, R22, RZ, 0x1d ;  /* 0x0000001604167211 */ /* 0x000fe200078fe8ff */
[----:B------:R-:W-:Y:S02]  /*ca20*/  HADD2.F32 R27, -RZ, R27.H0_H0 ;  /* 0x2000001bff1b7230 */ /* 0x000fe40000004100 */
[--C-:B------:R-:W-:Y:S01]  /*ca30*/  HADD2.F32 R40, -RZ, R29.reuse.H1_H1 ;  /* 0x3000001dff287230 */ /* 0x100fe20000004100 */
[----:B------:R-:W-:Y:S01]  /*ca40*/  SHF.R.S32.HI R4, RZ, 0x1f, R22 ;  /* 0x0000001fff047819 */ /* 0x000fe20000011416 */
[--C-:B------:R-:W-:Y:S01]  /*ca50*/  HADD2.F32 R41, -RZ, R24.reuse.H1_H1 ;  /* 0x30000018ff297230 */ /* 0x100fe20000004100 */
[----:B------:R-:W-:Y:S01]  /*ca60*/  SHF.L.U32 R5, R22, 0x3, RZ ;  /* 0x0000000316057819 */ /* 0x000fe200000006ff */
[----:B------:R-:W-:Y:S01]  /*ca70*/  HADD2.F32 R29, -RZ, R29.H0_H0 ;  /* 0x2000001dff1d7230 */ /* 0x000fe20000004100 */
[----:B------:R-:W-:Y:S01]  /*ca80*/  LEA.HI R4, R4, R22, RZ, 0x3 ;  /* 0x0000001604047211 */ /* 0x000fe200078f18ff */
[----:B------:R-:W-:Y:S01]  /*ca90*/  HADD2.F32 R24, -RZ, R24.H0_H0 ;  /* 0x20000018ff187230 */ /* 0x000fe20000004100 */
[----:B------:R-:W-:Y:S01]  /*caa0*/  LOP3.LUT R5, R215, 0x38, R5, 0xf8, !PT ;  /* 0x00000038d7057812 */ /* 0x000fe200078ef805 */
[----:B------:R-:W-:Y:S01]  /*cab0*/  HADD2.F32 R45, -RZ, R23.H1_H1 ;  /* 0x30000017ff2d7230 */ /* 0x000fe20000004100 */
[----:B------:R-:W-:-:S02]  /*cac0*/  SHF.L.U32 R4, R4, 0xa, RZ ;  /* 0x0000000a04047819 */ /* 0x000fc400000006ff */
[----:B------:R-:W-:Y:S02]  /*cad0*/  LOP3.LUT R5, R5, R213, RZ, 0x3c, !PT ;  /* 0x000000d505057212 */ /* 0x000fe400078e3cff */
[----:B------:R-:W-:-:S04]  /*cae0*/  LOP3.LUT R4, R4, 0x7fffe000, RZ, 0xc0, !PT ;  /* 0x7fffe00004047812 */ /* 0x000fc800078ec0ff */
[----:B------:R-:W-:-:S04]  /*caf0*/  IADD3 R4, R5, R4, R214 ;  /* 0x0000000405047210 */ /* 0x000fc80007ffe0d6 */
[----:B------:R-:W-:-:S05]  /*cb00*/  SHF.L.U32 R22, R4, 0x1, RZ ;  /* 0x0000000104167819 */ /* 0x000fca00000006ff */
[----:B------:R-:W2:Y:S01]  /*cb10*/  LDS.128 R4, [R22+0xc100] ;  /* 0x00c1000016047984 */ /* 0x000ea20000000c00 */
        /* <DEDUP_REMOVED lines=25> */
[----:B------:R-:W-:Y:S01]  /*ccb0*/  HADD2.F32 R26, -RZ, R26.H0_H0 ;  /* 0x2000001aff1a7230 */ /* 0x000fe20000004100 */
[----:B------:R-:W-:Y:S01]  /*ccc0*/  FFMA.FTZ R37, R42, R37, R44 ;  /* 0x000000252a257223 */ /* 0x000fe2000001002c */
[----:B------:R-:W-:Y:S01]  /*ccd0*/  HADD2.F32 R44, -RZ, R30.H1_H1 ;  /* 0x3000001eff2c7230 */ /* 0x000fe20000004100 */
[----:B------:R-:W-:Y:S01]  /*cce0*/  FMUL.FTZ R46, R4, R9 ;  /* 0x00000009042e7220 */ /* 0x000fe20000410000 */
[----:B------:R-:W-:Y:S01]  /*ccf0*/  HADD2.F32 R39, -RZ, R6.H1_H1 ;  /* 0x30000006ff277230 */ /* 0x000fe20000004100 */
[-C--:B------:R-:W-:Y:S01]  /*cd00*/  FMUL.FTZ R24, R24, R38.reuse ;  /* 0x0000002618187220 */ /* 0x080fe20000410000 */
[----:B------:R-:W-:Y:S01]  /*cd10*/  HADD2.F32 R6, -RZ, R7.H0_H0 ;  /* 0x20000007ff067230 */ /* 0x000fe20000004100 */
[----:B------:R-:W-:Y:S01]  /*cd20*/  FFMA.FTZ R38, R26, R38, R47 ;  /* 0x000000261a267223 */ /* 0x000fe2000001002f */
[----:B------:R-:W-:Y:S01]  /*cd30*/  HADD2.F32 R47, -RZ, R28.H0_H0 ;  /* 0x2000001cff2f7230 */ /* 0x000fe20000004100 */
[-C--:B------:R-:W-:Y:S01]  /*cd40*/  FMUL.FTZ R4, R4, R5.reuse ;  /* 0x0000000504047220 */ /* 0x080fe20000410000 */
[----:B------:R-:W-:Y:S01]  /*cd50*/  HADD2.F32 R28, -RZ, R23.H0_H0 ;  /* 0x20000017ff1c7230 */ /* 0x000fe20000004100 */
[----:B------:R-:W-:Y:S01]  /*cd60*/  FFMA.FTZ R46, R44, R5, R46 ;  /* 0x000000052c2e7223 */ /* 0x000fe2000001002e */
[----:B------:R-:W-:Y:S01]  /*cd70*/  HADD2.F32 R5, -RZ, R25.H1_H1 ;  /* 0x30000019ff057230 */ /* 0x000fe20000004100 */
[-C--:B------:R-:W-:Y:S01]  /*cd80*/  FMUL.FTZ R45, R45, R39.reuse ;  /* 0x000000272d2d7220 */ /* 0x080fe20000410000 */
[----:B------:R-:W-:Y:S01]  /*cd90*/  HADD2.F32 R7, -RZ, R7.H1_H1 ;  /* 0x30000007ff077230 */ /* 0x000fe20000004100 */
[----:B------:R-:W-:Y:S01]  /*cda0*/  FMUL.FTZ R23, R47, R10 ;  /* 0x0000000a2f177220 */ /* 0x000fe20000410000 */
[----:B------:R-:W-:Y:S01]  /*cdb0*/  HADD2.F32 R30, -RZ, R30.H0_H0 ;  /* 0x2000001eff1e7230 */ /* 0x000fe20000004100 */
[----:B------:R-:W-:Y:S01]  /*cdc0*/  FFMA.FTZ R39, R5, R39, R48 ;  /* 0x0000002705277223 */ /* 0x000fe20000010030 */
[----:B------:R-:W-:Y:S01]  /*cdd0*/  HADD2.F32 R25, -RZ, R25.H0_H0 ;  /* 0x20000019ff197230 */ /* 0x000fe20000004100 */
        /* <DEDUP_REMOVED lines=23> */
.L_x_2688:
[----:B------:R-:W-:Y:S05]  /*cf50*/  BSYNC B0 ;  /* 0x0000000000007941 */ /* 0x000fea0003800000 */
.L_x_2687:
[----:B-1----:R-:W-:-:S04]  /*cf60*/  IADD3 R4, R140, 0x40, RZ ;  /* 0x000000408c047810 */ /* 0x002fc80007ffe0ff */
[----:B------:R-:W-:-:S13]  /*cf70*/  ISETP.GE.AND P0, PT, R4, c[0x0][0x27c], PT ;  /* 0x00009f0004007a0c */ /* 0x000fda0003f06270 */
[----:B------:R-:W-:Y:S05]  /*cf80*/  @P0 BRA `(.L_x_2666) ;  /* 0x0000057000000947 */ /* 0x000fea0003800000 */
[----:B------:R-:W-:Y:S01]  /*cf90*/  MOV R4, c[0x0][0x27c] ;  /* 0x00009f0000047a02 */ /* 0x000fe20000000f00 */
[----:B------:R-:W1:Y:S01]  /*cfa0*/  LDS.128 R8, [R231] ;  /* 0x00000000e7087984 */ /* 0x000e620000000c00 */
[--C-:B------:R-:W-:Y:S02]  /*cfb0*/  HADD2.F32 R26, -RZ, R17.reuse.H1_H1 ;  /* 0x30000011ff1a7230 */ /* 0x100fe40000004100 */
[----:B------:R-:W-:Y:S01]  /*cfc0*/  LEA.HI R21, R4, R21, RZ, 0x1d ;  /* 0x0000001504157211 */ /* 0x000fe200078fe8ff */
[----:B------:R-:W-:Y:S02]  /*cfd0*/  HADD2.F32 R17, -RZ, R17.H0_H0 ;  /* 0x20000011ff117230 */ /* 0x000fe40000004100 */
[----:B------:R-:W-:Y:S01]  /*cfe0*/  HADD2.F32 R31, -RZ, R19.H1_H1 ;  /* 0x30000013ff1f7230 */ /* 0x000fe20000004100 */
        /* <DEDUP_REMOVED lines=33> */
[--C-:B------:R-:W-:Y:S01]  /*d200*/  HADD2.F32 R33, -RZ, R15.reuse.H1_H1 ;  /* 0x3000000fff217230 */ /* 0x100fe20000004100 */
        /* <DEDUP_REMOVED lines=8> */
[C---:B------:R-:W-:Y:S01]  /*d290*/  FMUL.FTZ R37, R4.reuse, R9 ;  /* 0x0000000904257220 */ /* 0x040fe20000410000 */
[----:B------:R-:W-:Y:S01]  /*d2a0*/  HADD2.F32 R30, -RZ, R6.H1_H1 ;  /* 0x30000006ff1e7230 */ /* 0x000fe20000004100 */
[-C--:B------:R-:W-:Y:S01]  /*d2b0*/  FMUL.FTZ R13, R13, R29.reuse ;  /* 0x0000001d0d0d7220 */ /* 0x080fe20000410000 */
[--C-:B------:R-:W-:Y:S01]  /*d2c0*/  HADD2.F32 R6, -RZ, R7.reuse.H0_H0 ;  /* 0x20000007ff067230 */ /* 0x100fe20000004100 */
[----:B------:R-:W-:Y:S01]  /*d2d0*/  FFMA.FTZ R29, R15, R29, R38 ;  /* 0x0000001d0f1d7223 */ /* 0x000fe20000010026 */
[----:B------:R-:W-:Y:S01]  /*d2e0*/  HADD2.F32 R38, -RZ, R18.H0_H0 ;  /* 0x20000012ff267230 */ /* 0x000fe20000004100 */
        /* <DEDUP_REMOVED lines=33> */
.L_x_2666:
[----:B------:R-:W-:Y:S05]  /*d500*/  BSYNC B2 ;  /* 0x0000000000027941 */ /* 0x000fea0003800000 */
.L_x_2650:
[----:B------:R-:W2:Y:S01]  /*d510*/  LDL.64 R14, [R1] ;  /* 0x00000000010e7983 */ /* 0x000ea20000100a00 */
[----:B------:R-:W-:-:S04]  /*d520*/  DEPBAR.LE SB0, 0x0 ;  /* 0x000080000000791a */ /* 0x000fc80000000000 */
[----:B------:R-:W-:Y:S01]  /*d530*/  BAR.SYNC.DEFER_BLOCKING 0x0 ;  /* 0x0000000000007b1d */ /* 0x000fe20000010000 */
[----:B------:R-:W-:Y:S01]  /*d540*/  IMAD R3, R3, c[0x0][0x208], RZ ;  /* 0x0000820003037a24 */ /* 0x000fe200078e02ff */
[----:B------:R-:W-:Y:S01]  /*d550*/  LOP3.LUT R20, R16, 0x1, RZ, 0xc0, !PT ;  /* 0x0000000110147812 */ /* 0x000fe200078ec0ff */
[----:B-1----:R-:W-:Y:S01]  /*d560*/  IMAD.WIDE.U32 R12, R2, c[0x0][0x208], RZ ;  /* 0x00008200020c7a25 */ /* 0x002fe200078e00ff */
[----:B------:R-:W-:Y:S02]  /*d570*/  LOP3.LUT P1, RZ, R16, 0x2, RZ, 0xc0, !PT ;  /* 0x0000000210ff7812 */ /* 0x000fe4000782c0ff */
[----:B------:R-:W-:Y:S01]  /*d580*/  ISETP.NE.U32.AND P3, PT, R20, 0x1, PT ;  /* 0x000000011400780c */ /* 0x000fe20003f65070 */
[----:B------:R-:W-:Y:S01]  /*d590*/  IMAD R3, R2, c[0x0][0x20c], R3 ;  /* 0x0000830002037a24 */ /* 0x000fe200078e0203 */
[----:B------:R-:W-:Y:S01]  /*d5a0*/  BSSY B0, `(.L_x_2689) ;  /* 0x00000d6000007945 */ /* 0x000fe20003800000 */
[----:B------:R-:W-:Y:S02]  /*d5b0*/  IMAD.MOV.U32 R21, RZ, RZ, c[0x0][0x208] ;  /* 0x00008200ff157624 */ /* 0x000fe400078e00ff */
[----:B------:R-:W-:-:S02]  /*d5c0*/  IMAD.IADD R3, R13, 0x1, R3 ;  /* 0x000000010d037824 */ /* 0x000fc400078e0203 */
[----:B------:R-:W-:Y:S01]  /*d5d0*/  IMAD.MOV.U32 R22, RZ, RZ, c[0x0][0x20c] ;  /* 0x00008300ff167624 */ /* 0x000fe200078e00ff */
[----:B------:R-:W-:Y:S04]  /*d5e0*/  LDSM.16.M88.4 R32, [R201] ;  /* 0x00000000c920783b */ /* 0x000fe80000000200 */
[----:B------:R-:W1:Y:S04]  /*d5f0*/  LDSM.16.M88.4 R4, [R200] ;  /* 0x00000000c804783b */ /* 0x000e680000000200 */
[----:B------:R-:W3:Y:S04]  /*d600*/  LDSM.16.M88.4 R48, [R200+0x800] ;  /* 0x00080000c830783b */ /* 0x000ee80000000200 */
[----:B------:R-:W4:Y:S04]  /*d610*/  LDSM.16.M88.4 R40, [R200+0x1000] ;  /* 0x00100000c828783b */ /* 0x000f280000000200 */
[----:B------:R-:W-:Y:S04]  /*d620*/  LDSM.16.M88.4 R72, [R199] ;  /* 0x00000000c748783b */ /* 0x000fe80000000200 */
[----:B------:R-:W4:Y:S04]  /*d630*/  LDSM.16.M88.4 R68, [R198] ;  /* 0x00000000c644783b */ /* 0x000f280000000200 */
[----:B------:R-:W4:Y:S04]  /*d640*/  LDSM.16.M88.4 R64, [R190] ;  /* 0x00000000be40783b */ /* 0x000f280000000200 */
[----:B------:R-:W-:Y:S01]  /*d650*/  LDSM.16.M88.4 R56, [R188] ;  /* 0x00000000bc38783b */ /* 0x000fe20000000200 */
[C---:B-1----:R-:W-:Y:S08]  /*d660*/  HMMA.16816.F32 R8, R32.reuse, R4, RZ ;  /* 0x000000042008723c */ /* 0x042ff000000018ff */
[C---:B---3--:R-:W-:Y:S08]  /*d670*/  HMMA.16816.F32 R52, R32.reuse, R48, RZ ;  /* 0x000000302034723c */ /* 0x048ff000000018ff */
[C---:B----4-:R-:W-:Y:S08]  /*d680*/  HMMA.16816.F32 R44, R32.reuse, R40, RZ ;  /* 0x00000028202c723c */ /* 0x050ff000000018ff */
[C---:B------:R-:W-:Y:S08]  /*d690*/  HMMA.16816.F32 R4, R32.reuse, R6, RZ ;  /* 0x000000062004723c */ /* 0x040ff000000018ff */
[C---:B------:R-:W-:Y:S08]  /*d6a0*/  HMMA.16816.F32 R48, R32.reuse, R50, RZ ;  /* 0x000000322030723c */ /* 0x040ff000000018ff */
[----:B------:R-:W-:Y:S08]  /*d6b0*/  HMMA.16816.F32 R40, R32, R42, RZ ;  /* 0x0000002a2028723c */ /* 0x000ff000000018ff */
[C---:B------:R-:W-:Y:S08]  /*d6c0*/  HMMA.16816.F32 R8, R72.reuse, R68, R8 ;  /* 0x000000444808723c */ /* 0x040ff00000001808 */
[C---:B------:R-:W-:Y:S08]  /*d6d0*/  HMMA.16816.F32 R4, R72.reuse, R70, R4 ;  /* 0x000000464804723c */ /* 0x040ff00000001804 */
[C---:B------:R-:W-:Y:S08]  /*d6e0*/  HMMA.16816.F32 R52, R72.reuse, R64, R52 ;  /* 0x000000404834723c */ /* 0x040ff00000001834 */
[----:B------:R-:W-:Y:S01]  /*d6f0*/  HMMA.16816.F32 R48, R72, R66, R48 ;  /* 0x000000424830723c */ /* 0x000fe20000001830 */
[----:B--2---:R-:W-:-:S04]  /*d700*/  LEA R19, P0, R12, R14, 0x6 ;  /* 0x0000000e0c137211 */ /* 0x004fc800078030ff */
[----:B------:R-:W-:Y:S01]  /*d710*/  LEA.HI.X R17, R12, R245, R3, 0x6, P0 ;  /* 0x000000f50c117211 */ /* 0x000fe200000f3403 */
[----:B------:R-:W-:Y:S01]  /*d720*/  IMAD R3, R2, -0x40, R62 ;  /* 0xffffffc002037824 */ /* 0x000fe200078e023e */
[----:B------:R-:W1:Y:S01]  /*d730*/  LDSM.16.M88.4 R12, [R200+0x1800] ;  /* 0x00180000c80c783b */ /* 0x000e620000000200 */
[----:B------:R-:W-:-:S03]  /*d740*/  LEA R18, P0, R19, c[0x0][0x1f8], 0x1 ;  /* 0x00007e0013127a11 */ /* 0x000fc600078008ff */
[----:B-----5:R-:W2:Y:S01]  /*d750*/  LDSM.16.M88.4 R60, [R189] ;  /* 0x00000000bd3c783b */ /* 0x020ea20000000200 */
[----:B------:R-:W-:Y:S01]  /*d760*/  LEA.HI.X R19, R19, c[0x0][0x1fc], R17, 0x1, P0 ;  /* 0x00007f0013137a11 */ /* 0x000fe200000f0c11 */
[----:B------:R-:W-:Y:S01]  /*d770*/  IMAD.IADD R17, R3, 0x1, -R226 ;  /* 0x0000000103117824 */ /* 0x000fe200078e0ae2 */
[----:B------:R-:W-:-:S04]  /*d780*/  LEA R20, P0, R21, R18, 0x6 ;  /* 0x0000001215147211 */ /* 0x000fc800078030ff */
[C---:B------:R-:W-:Y:S02]  /*d790*/  ISETP.LT.OR P4, PT, R17.reuse, 0x1, P3 ;  /* 0x000000011100780c */ /* 0x040fe40001f81670 */
[----:B------:R-:W-:Y:S02]  /*d7a0*/  ISETP.LT.OR P2, PT, R17, 0x1, !P1 ;  /* 0x000000011100780c */ /* 0x000fe40004f41670 */
[----:B------:R-:W-:Y:S02]  /*d7b0*/  LEA.HI.X R21, R21, R19, R22, 0x6, P0 ;  /* 0x0000001315157211 */ /* 0x000fe400000f3416 */
[----:B------:R-:W-:Y:S02]  /*d7c0*/  LOP3.LUT P0, RZ, R16, 0x4, RZ, 0xc0, !PT ;  /* 0x0000000410ff7812 */ /* 0x000fe4000780c0ff */
[C---:B------:R-:W-:Y:S02]  /*d7d0*/  ISETP.LT.OR P3, PT, R17.reuse, 0x21, P3 ;  /* 0x000000211100780c */ /* 0x040fe40001f61670 */
[----:B------:R-:W-:-:S03]  /*d7e0*/  ISETP.LT.OR P1, PT, R17, 0x21, !P1 ;  /* 0x000000211100780c */ /* 0x000fc60004f21670 */
[----:B------:R-:W-:Y:S01]  /*d7f0*/  @!PT LDS RZ, [RZ] ;  /* 0x00000000fffff984 */ /* 0x000fe20000000800 */
[----:B------:R-:W-:Y:S01]  /*d800*/  @!PT LDS RZ, [RZ] ;  /* 0x00000000fffff984 */ /* 0x000fe20000000800 */
[----:B------:R-:W-:Y:S01]  /*d810*/  @!PT LDS RZ, [RZ] ;  /* 0x00000000fffff984 */ /* 0x000fe20000000800 */
[----:B------:R3:W-:Y:S04]  /*d820*/  LDGSTS.E.BYPASS.LTC128B.128 [R217+0x100], [R18.64], !P4 ;  /* 0x0010000012d97fae */ /* 0x0007e8000e101d46 */
[----:B------:R3:W-:Y:S01]  /*d830*/  LDGSTS.E.BYPASS.LTC128B.128 [R217+0x2100], [R18.64+0x80], !P2 ;  /* 0x0210008012d97fae */ /* 0x0007e2000d101d46 */
[C---:B------:R-:W-:Y:S02]  /*d840*/  ISETP.LT.OR P2, PT, R17.reuse, 0x1, !P0 ;  /* 0x000000011100780c */ /* 0x040fe40004741670 */
[----:B------:R-:W-:Y:S01]  /*d850*/  ISETP.LT.OR P0, PT, R17, 0x21, !P0 ;  /* 0x000000211100780c */ /* 0x000fe20004701670 */
[C---:B-1----:R-:W-:Y:S10]  /*d860*/  HMMA.16816.F32 R36, R32.reuse, R12, RZ ;  /* 0x0000000c2024723c */ /* 0x042ff400000018ff */
[----:B------:R3:W-:Y:S04]  /*d870*/  LDGSTS.E.BYPASS.LTC128B.128 [R217+0x4100], [R18.64+0x100], !P2 ;  /* 0x0410010012d97fae */ /* 0x0007e8000d101d46 */
[----:B------:R1:W-:Y:S01]  /*d880*/  LDGSTS.E.BYPASS.LTC128B.128 [R217+0x1100], [R20.64], !P3 ;  /* 0x0110000014d97fae */ /* 0x0003e2000d901d46 */
[----:B------:R-:W-:Y:S03]  /*d890*/  HMMA.16816.F32 R32, R32, R14, RZ ;  /* 0x0000000e2020723c */ /* 0x000fe600000018ff */
[----:B------:R1:W-:Y:S04]  /*d8a0*/  LDGSTS.E.BYPASS.LTC128B.128 [R217+0x3100], [R20.64+0x80], !P1 ;  /* 0x0310008014d97fae */ /* 0x0003e8000c901d46 */
[----:B------:R1:W-:Y:S01]  /*d8b0*/  LDGSTS.E.BYPASS.LTC128B.128 [R217+0x5100], [R20.64+0x100], !P0 ;  /* 0x0510010014d97fae */ /* 0x0003e2000c101d46 */
[----:B------:R-:W-:Y:S01]  /*d8c0*/  ISETP.GT.AND P0, PT, R2, R249, PT ;  /* 0x000000f90200720c */ /* 0x000fe20003f04270 */
[C---:B--2---:R-:W-:Y:S02]  /*d8d0*/  HMMA.16816.F32 R44, R72.reuse, R60, R44 ;  /* 0x0000003c482c723c */ /* 0x044fe4000000182c */
[----:B------:R-:W-:Y:S04]  /*d8e0*/  LDSM.16.M88.4 R28, [R197] ;  /* 0x00000000c51c783b */ /* 0x000fe80000000200 */
[----:B------:R-:W2:Y:S02]  /*d8f0*/  LDSM.16.M88.4 R24, [R196] ;  /* 0x00000000c418783b */ /* 0x000ea40000000200 */
[C---:B------:R-:W-:Y:S02]  /*d900*/  HMMA.16816.F32 R40, R72.reuse, R62, R40 ;  /* 0x0000003e4828723c */ /* 0x040fe40000001828 */
[----:B------:R-:W-:Y:S04]  /*d910*/  LDSM.16.M88.4 R12, [R196+0x1800] ;  /* 0x00180000c40c783b */ /* 0x000fe80000000200 */
[----:B---3--:R-:W3:Y:S02]  /*d920*/  LDSM.16.M88.4 R16, [R196+0x1000] ;  /* 0x00100000c410783b */ /* 0x008ee40000000200 */
[C---:B------:R-:W-:Y:S02]  /*d930*/  HMMA.16816.F32 R36, R72.reuse, R56, R36 ;  /* 0x000000384824723c */ /* 0x040fe40000001824 */
[----:B------:R-:W-:Y:S04]  /*d940*/  LDSM.16.M88.4 R68, [R195] ;  /* 0x00000000c344783b */ /* 0x000fe80000000200 */
[----:B------:R-:W-:Y:S02]  /*d950*/  LDSM.16.M88.4 R64, [R187] ;  /* 0x00000000bb40783b */ /* 0x000fe40000000200 */
[----:B------:R-:W-:Y:S02]  /*d960*/  HMMA.16816.F32 R72, R72, R58, R32 ;  /* 0x0000003a4848723c */ /* 0x000fe40000001820 */
[----:B-1----:R-:W1:Y:S04]  /*d970*/  LDSM.16.M88.4 R20, [R196+0x800] ;  /* 0x00080000c414783b */ /* 0x002e680000000200 */
[----:B------:R-:W4:Y:S04]  /*d980*/  LDSM.16.M88.4 R60, [R187+0x800] ;  /* 0x00080000bb3c783b */ /* 0x000f280000000200 */
[----:B------:R-:W4:Y:S04]  /*d990*/  LDSM.16.M88.4 R56, [R187+0x1000] ;  /* 0x00100000bb38783b */ /* 0x000f280000000200 */
[----:B------:R-:W4:Y:S04]  /*d9a0*/  LDSM.16.M88.4 R32, [R187+0x1800] ;  /* 0x00180000bb20783b */ /* 0x000f280000000200 */
[----:B------:R-:W0:Y:S01]  /*d9b0*/  LDGDEPBAR ;  /* 0x00000000000079af */ /* 0x000e220000000000 */
[C---:B--2---:R-:W-:Y:S08]  /*d9c0*/  HMMA.16816.F32 R8, R28.reuse, R24, R8 ;  /* 0x000000181c08723c */ /* 0x044ff00000001808 */
[C---:B------:R-:W-:Y:S01]  /*d9d0*/  HMMA.16816.F32 R4, R28.reuse, R26, R4 ;  /* 0x0000001a1c04723c */ /* 0x040fe20000001804 */
[----:B------:R-:W-:Y:S07]  /*d9e0*/  LDSM.16.M88.4 R24, [R200+0x2000] ;  /* 0x00200000c818783b */ /* 0x000fee0000000200 */
[C---:B---3--:R-:W-:Y:S08]  /*d9f0*/  HMMA.16816.F32 R44, R28.reuse, R16, R44 ;  /* 0x000000101c2c723c */ /* 0x048ff0000000182c */
[C---:B-1----:R-:W-:Y:S08]  /*da00*/  HMMA.16816.F32 R52, R28.reuse, R20, R52 ;  /* 0x000000141c34723c */ /* 0x042ff00000001834 */
[C---:B------:R-:W-:Y:S01]  /*da10*/  HMMA.16816.F32 R48, R28.reuse, R22, R48 ;  /* 0x000000161c30723c */ /* 0x040fe20000001830 */
[----:B------:R-:W-:Y:S07]  /*da20*/  LDSM.16.M88.4 R20, [R200+0x2800] ;  /* 0x00280000c814783b */ /* 0x000fee0000000200 */
[C---:B------:R-:W-:Y:S01]  /*da30*/  HMMA.16816.F32 R40, R28.reuse, R18, R40 ;  /* 0x000000121c28723c */ /* 0x040fe20000001828 */
[----:B------:R-:W-:Y:S07]  /*da40*/  LDSM.16.M88.4 R16, [R200+0x3000] ;  /* 0x00300000c810783b */ /* 0x000fee0000000200 */
[C---:B------:R-:W-:Y:S08]  /*da50*/  HMMA.16816.F32 R36, R28.reuse, R12, R36 ;  /* 0x0000000c1c24723c */ /* 0x040ff00000001824 */
[----:B------:R-:W-:Y:S01]  /*da60*/  HMMA.16816.F32 R72, R28, R14, R72 ;  /* 0x0000000e1c48723c */ /* 0x000fe20000001848 */
[----:B------:R-:W1:Y:S04]  /*da70*/  LDSM.16.M88.4 R28, [R201+0x4000] ;  /* 0x00400000c91c783b */ /* 0x000e680000000200 */
[----:B------:R-:W2:Y:S03]  /*da80*/  LDSM.16.M88.4 R12, [R200+0x3800] ;  /* 0x00380000c80c783b */ /* 0x000ea60000000200 */
[C---:B------:R-:W-:Y:S08]  /*da90*/  HMMA.16816.F32 R8, R68.reuse, R64, R8 ;  /* 0x000000404408723c */ /* 0x040ff00000001808 */
[C---:B------:R-:W-:Y:S01]  /*daa0*/  HMMA.16816.F32 R4, R68.reuse, R66, R4 ;  /* 0x000000424404723c */ /* 0x040fe20000001804 */
[----:B------:R-:W-:Y:S07]  /*dab0*/  LDSM.16.M88.4 R64, [R186] ;  /* 0x00000000ba40783b */ /* 0x000fee0000000200 */
[C---:B----4-:R-:W-:Y:S08]  /*dac0*/  HMMA.16816.F32 R52, R68.reuse, R60, R52 ;  /* 0x0000003c4434723c */ /* 0x050ff00000001834 */
[C---:B------:R-:W-:Y:S01]  /*dad0*/  HMMA.16816.F32 R48, R68.reuse, R62, R48 ;  /* 0x0000003e4430723c */ /* 0x040fe20000001830 */
[----:B------:R-:W-:Y:S07]  /*dae0*/  LDSM.16.M88.4 R60, [R185] ;  /* 0x00000000b93c783b */ /* 0x000fee0000000200 */
[C---:B------:R-:W-:Y:S08]  /*daf0*/  HMMA.16816.F32 R44, R68.reuse, R56, R44 ;  /* 0x00000038442c723c */ /* 0x040ff0000000182c */
[C---:B------:R-:W-:Y:S01]  /*db00*/  HMMA.16816.F32 R40, R68.reuse, R58, R40 ;  /* 0x0000003a4428723c */ /* 0x040fe20000001828 */
[----:B------:R-:W-:Y:S07]  /*db10*/  LDSM.16.M88.4 R56, [R184] ;  /* 0x00000000b838783b */ /* 0x000fee0000000200 */
[C---:B------:R-:W-:Y:S08]  /*db20*/  HMMA.16816.F32 R36, R68.reuse, R32, R36 ;  /* 0x000000204424723c */ /* 0x040ff00000001824 */
[----:B------:R-:W-:Y:S01]  /*db30*/  HMMA.16816.F32 R72, R68, R34, R72 ;  /* 0x000000224448723c */ /* 0x000fe20000001848 */
[----:B------:R-:W3:Y:S04]  /*db40*/  LDSM.16.M88.4 R68, [R199+0x4000] ;  /* 0x00400000c744783b */ /* 0x000ee80000000200 */
[----:B------:R-:W4:Y:S03]  /*db50*/  LDSM.16.M88.4 R32, [R183] ;  /* 0x00000000b720783b */ /* 0x000f260000000200 */
        /* <DEDUP_REMOVED lines=11> */
[----:B------:R-:W1:Y:S04]  /*dc10*/  LDSM.16.M88.4 R28, [R197+0x4000] ;  /* 0x00400000c51c783b */ /* 0x000e680000000200 */
[----:B------:R-:W2:Y:S03]  /*dc20*/  LDSM.16.M88.4 R12, [R196+0x3800] ;  /* 0x00380000c40c783b */ /* 0x000ea60000000200 */
[C---:B---3--:R-:W-:Y:S08]  /*dc30*/  HMMA.16816.F32 R8, R68.reuse, R64, R8 ;  /* 0x000000404408723c */ /* 0x048ff00000001808 */
        /* <DEDUP_REMOVED lines=10> */
[----:B------:R-:W3:Y:S04]  /*dce0*/  LDSM.16.M88.4 R68, [R195+0x4000] ;  /* 0x00400000c344783b */ /* 0x000ee80000000200 */
[----:B------:R-:W4:Y:S03]  /*dcf0*/  LDSM.16.M88.4 R32, [R187+0x3800] ;  /* 0x00380000bb20783b */ /* 0x000f260000000200 */
        /* <DEDUP_REMOVED lines=22> */
[C---:B----4-:R-:W-:Y:S08]  /*de60*/  HMMA.16816.F32 R36, R68.reuse, R32, R36 ;  /* 0x000000204424723c */ /* 0x050ff00000001824 */
        /* <DEDUP_REMOVED lines=28> */
[----:B------:R-:W4:Y:S01]  /*e030*/  LDSM.16.M88.4 R32, [R187+0x5800] ;  /* 0x00580000bb20783b */ /* 0x000f220000000200 */
[----:B------:R-:W-:-:S04]  /*e040*/  DEPBAR.LE SB0, 0x0 ;  /* 0x000080000000791a */ /* 0x000fc80000000000 */
[C---:B-1----:R-:W-:Y:S08]  /*e050*/  HMMA.16816.F32 R8, R28.reuse, R24, R8 ;  /* 0x000000181c08723c */ /* 0x042ff00000001808 */
[C---:B------:R-:W-:Y:S08]  /*e060*/  HMMA.16816.F32 R4, R28.reuse, R26, R4 ;  /* 0x0000001a1c04723c */ /* 0x040ff00000001804 */
[C---:B------:R-:W-:Y:S08]  /*e070*/  HMMA.16816.F32 R52, R28.reuse, R20, R52 ;  /* 0x000000141c34723c */ /* 0x040ff00000001834 */
[C---:B------:R-:W-:Y:S08]  /*e080*/  HMMA.16816.F32 R48, R28.reuse, R22, R48 ;  /* 0x000000161c30723c */ /* 0x040ff00000001830 */
[C---:B------:R-:W-:Y:S08]  /*e090*/  HMMA.16816.F32 R44, R28.reuse, R16, R44 ;  /* 0x000000101c2c723c */ /* 0x040ff0000000182c */
[C---:B------:R-:W-:Y:S08]  /*e0a0*/  HMMA.16816.F32 R40, R28.reuse, R18, R40 ;  /* 0x000000121c28723c */ /* 0x040ff00000001828 */
[C---:B--2---:R-:W-:Y:S08]  /*e0b0*/  HMMA.16816.F32 R36, R28.reuse, R12, R36 ;  /* 0x0000000c1c24723c */ /* 0x044ff00000001824 */
[----:B------:R-:W-:Y:S08]  /*e0c0*/  HMMA.16816.F32 R72, R28, R14, R72 ;  /* 0x0000000e1c48723c */ /* 0x000ff00000001848 */
[C---:B---3--:R-:W-:Y:S08]  /*e0d0*/  HMMA.16816.F32 R8, R68.reuse, R64, R8 ;  /* 0x000000404408723c */ /* 0x048ff00000001808 */
[C---:B------:R-:W-:Y:S08]  /*e0e0*/  HMMA.16816.F32 R4, R68.reuse, R66, R4 ;  /* 0x000000424404723c */ /* 0x040ff00000001804 */
[C---:B------:R-:W-:Y:S08]  /*e0f0*/  HMMA.16816.F32 R52, R68.reuse, R60, R52 ;  /* 0x0000003c4434723c */ /* 0x040ff00000001834 */
[C---:B------:R-:W-:Y:S08]  /*e100*/  HMMA.16816.F32 R48, R68.reuse, R62, R48 ;  /* 0x0000003e4430723c */ /* 0x040ff00000001830 */
[C---:B------:R-:W-:Y:S08]  /*e110*/  HMMA.16816.F32 R44, R68.reuse, R56, R44 ;  /* 0x00000038442c723c */ /* 0x040ff0000000182c */
[C---:B------:R-:W-:Y:S08]  /*e120*/  HMMA.16816.F32 R40, R68.reuse, R58, R40 ;  /* 0x0000003a4428723c */ /* 0x040ff00000001828 */
[C---:B----4-:R-:W-:Y:S08]  /*e130*/  HMMA.16816.F32 R36, R68.reuse, R32, R36 ;  /* 0x000000204424723c */ /* 0x050ff00000001824 */
[----:B------:R-:W-:Y:S01]  /*e140*/  HMMA.16816.F32 R72, R68, R34, R72 ;  /* 0x000000224448723c */ /* 0x000fe20000001848 */
[----:B------:R-:W-:Y:S06]  /*e150*/  BAR.SYNC.DEFER_BLOCKING 0x0 ;  /* 0x0000000000007b1d */ /* 0x000fec0000010000 */
[----:B------:R-:W-:Y:S01]  /*e160*/  @!UPT UIADD3 URZ, URZ, URZ, URZ ;  /* 0x0000003f3f3ff290 */ /* 0x000fe2000fffe03f */
[----:B------:R-:W-:Y:S11]  /*e170*/  @!P0 BRA `(.L_x_2690) ;  /* 0x0000018000008947 */ /* 0x000ff60003800000 */
[----:B------:R-:W-:Y:S01]  /*e180*/  IADD3 R2, R0, -0x2, RZ ;  /* 0xfffffffe00027810 */ /* 0x000fe20007ffe0ff */
[----:B------:R-:W-:Y:S01]  /*e190*/  IMAD.MOV.U32 R12, RZ, RZ, c[0x0][0x1e4] ;  /* 0x00007900ff0c7624 */ /* 0x000fe200078e00ff */
[----:B------:R-:W-:-:S02]  /*e1a0*/  LOP3.LUT P4, RZ, R243, 0x2, RZ, 0xc0, !PT ;  /* 0x00000002f3ff7812 */ /* 0x000fc4000788c0ff */
        /* <DEDUP_REMOVED lines=21> */
.L_x_2690:
[----:B------:R-:W-:Y:S05]  /*e300*/  BSYNC B0 ;  /* 0x0000000000007941 */ /* 0x000fea0003800000 */
.L_x_2689:
[----:B-1----:R-:W-:Y:S01]  /*e310*/  SHF.R.S32.HI R18, RZ, 0x1f, R219 ;  /* 0x0000001fff127819 */ /* 0x002fe200000114db */
[----:B------:R-:W-:Y:S01]  /*e320*/  LDSM.16.MT88.4 R124, [R194] ;  /* 0x00000000c27c783b */ /* 0x000fe20000004200 */
[----:B------:R-:W-:-:S02]  /*e330*/  IADD3 R0, R0, -0x2, RZ ;  /* 0xfffffffe00007810 */ /* 0x000fc40007ffe0ff */
[----:B------:R-:W-:Y:S01]  /*e340*/  LEA.HI R18, R18, R219, RZ, 0x2 ;  /* 0x000000db12127211 */ /* 0x000fe200078f10ff */
[----:B------:R-:W-:Y:S03]  /*e350*/  LDSM.16.MT88.4 R56, [R191] ;  /* 0x00000000bf38783b */ /* 0x000fe60000004200 */
[----:B------:R-:W-:Y:S01]  /*e360*/  LOP3.LUT R18, R18, 0x7ffffffc, RZ, 0xc0, !PT ;  /* 0x7ffffffc12127812 */ /* 0x000fe200078ec0ff */
[----:B------:R-:W-:Y:S04]  /*e370*/  LDSM.16.MT88.4 R64, [R194+0x2000] ;  /* 0x00200000c240783b */ /* 0x000fe80000004200 */
[----:B------:R-:W-:Y:S01]  /*e380*/  IMAD.IADD R18, R219, 0x1, -R18 ;  /* 0x00000001db127824 */ /* 0x000fe200078e0a12 */
[----:B------:R-:W-:Y:S03]  /*e390*/  LDSM.16.MT88.4 R80, [R192+0x2000] ;  /* 0x00200000c050783b */ /* 0x000fe60000004200 */
[----:B------:R-:W-:Y:S01]  /*e3a0*/  IMAD.SHL.U32 R18, R18, 0x2, RZ ;  /* 0x0000000212127824 */ /* 0x000fe200078e00ff */
[----:B------:R-:W-:Y:S03]  /*e3b0*/  LDSM.16.MT88.4 R88, [R191+0x2000] ;  /* 0x00200000bf58783b */ /* 0x000fe60000004200 */
[----:B------:R-:W-:Y:S01]  /*e3c0*/  IMAD.IADD R18, R3, 0x1, -R18 ;  /* 0x0000000103127824 */ /* 0x000fe200078e0a12 */
[----:B------:R-:W-:Y:S04]  /*e3d0*/  LDSM.16.MT88.4 R96, [R194+0x4000] ;  /* 0x00400000c260783b */ /* 0x000fe80000004200 */
[C---:B------:R-:W-:Y:S01]  /*e3e0*/  ISETP.GT.AND P3, PT, R18.reuse, RZ, PT ;  /* 0x000000ff1200720c */ /* 0x040fe20003f64270 */
[----:B------:R-:W-:Y:S01]  /*e3f0*/  LDSM.16.MT88.4 R100, [R193+0x4000] ;  /* 0x00400000c164783b */ /* 0x000fe20000004200 */
[----:B------:R-:W-:-:S02]  /*e400*/  ISETP.GT.AND P2, PT, R18, 0x1, PT ;  /* 0x000000011200780c */ /* 0x000fc40003f44270 */
[----:B------:R-:W-:Y:S01]  /*e410*/  ISETP.GT.AND P1, PT, R18, 0x8, PT ;  /* 0x000000081200780c */ /* 0x000fe20003f24270 */
[----:B------:R-:W-:Y:S01]  /*e420*/  LDSM.16.MT88.4 R108, [R192+0x4000] ;  /* 0x00400000c06c783b */ /* 0x000fe20000004200 */
[----:B------:R-:W-:Y:S02]  /*e430*/  FSEL R3, R8, -INF , P3 ;  /* 0xff80000008037808 */ /* 0x000fe40001800000 */
[----:B------:R-:W-:Y:S01]  /*e440*/  FSEL R15, R9, -INF , P2 ;  /* 0xff800000090f7808 */ /* 0x000fe20001000000 */
[----:B------:R-:W0:Y:S01]  /*e450*/  LDGDEPBAR ;  /* 0x00000000000079af */ /* 0x000e220000000000 */
[----:B------:R-:W-:Y:S02]  /*e460*/  ISETP.GT.AND P0, PT, R18, 0x9, PT ;  /* 0x000000091200780c */ /* 0x000fe40003f04270 */
[----:B------:R-:W-:Y:S02]  /*e470*/  FSEL R17, R4, -INF , P1 ;  /* 0xff80000004117808 */ /* 0x000fe40000800000 */
[----:B------:R-:W-:-:S02]  /*e480*/  FMNMX.FTZ R8, R3, R15, !PT ;  /* 0x0000000f03087209 */ /* 0x000fc40007810000 */
[----:B------:R-:W-:Y:S02]  /*e490*/  FSEL R6, R6, -INF , P1 ;  /* 0xff80000006067808 */ /* 0x000fe40000800000 */
[----:B------:R-:W-:Y:S02]  /*e4a0*/  FSEL R16, R5, -INF , P0 ;  /* 0xff80000005107808 */ /* 0x000fe40000000000 */
[C---:B------:R-:W-:Y:S02]  /*e4b0*/  ISETP.GT.AND P1, PT, R18.reuse, 0x10, PT ;  /* 0x000000101200780c */ /* 0x040fe40003f24270 */
[----:B------:R-:W-:Y:S02]  /*e4c0*/  FMNMX.FTZ R8, R17, R8, !PT ;  /* 0x0000000811087209 */ /* 0x000fe40007810000 */
[----:B------:R-:W-:Y:S02]  /*e4d0*/  FSEL R7, R7, -INF , P0 ;  /* 0xff80000007077808 */ /* 0x000fe40000000000 */
[----:B------:R-:W-:-:S02]  /*e4e0*/  ISETP.GT.AND P0, PT, R18, 0x11, PT ;  /* 0x000000111200780c */ /* 0x000fc40003f04270 */
[----:B------:R-:W-:Y:S02]  /*e4f0*/  FSEL R5, R52, -INF , P1 ;  /* 0xff80000034057808 */ /* 0x000fe40000800000 */
[----:B------:R-:W-:Y:S02]  /*e500*/  FMNMX.FTZ R8, R16, R8, !PT ;  /* 0x0000000810087209 */ /* 0x000fe40007810000 */
[----:B------:R-:W-:Y:S02]  /*e510*/  FSEL R2, R11, -INF , P2 ;  /* 0xff8000000b027808 */ /* 0x000fe40001000000 */
[----:B------:R-:W-:Y:S02]  /*e520*/  FSEL R14, R10, -INF , P3 ;  /* 0xff8000000a0e7808 */ /* 0x000fe40001800000 */
[----:B------:R-:W-:Y:S02]  /*e530*/  ISETP.GT.AND P2, PT, R18, 0x18, PT ;  /* 0x000000181200780c */ /* 0x000fe40003f44270 */
        /* <DEDUP_REMOVED lines=9> */
[----:B------:R-:W-:Y:S02]  /*e5d0*/  ISETP.GT.AND P0, PT, R18, 0x20, PT ;  /* 0x000000201200780c */ /* 0x000fe40003f04270 */
        /* <DEDUP_REMOVED lines=11> */
[----:B------:R-:W-:Y:S02]  /*e690*/  FSEL R9, R50, -INF , P2 ;  /* 0xff80000032097808 */ /* 0x000fe40001000000 */
[----:B------:R-:W-:Y:S01]  /*e6a0*/  ISETP.GT.AND P4, PT, R18, 0x29, PT ;  /* 0x000000291200780c */ /* 0x000fe20003f84270 */
[----:B------:R-:W-:Y:S01]  /*e6b0*/  LDSM.16.MT88.4 R48, [R192] ;  /* 0x00000000c030783b */ /* 0x000fe20000004200 */
[----:B------:R-:W-:Y:S02]  /*e6c0*/  FSEL R156, R40, -INF , P5 ;  /* 0xff800000289c7808 */ /* 0x000fe40002800000 */
[----:B------:R-:W-:-:S02]  /*e6d0*/  FMNMX.FTZ R19, R154, R19, !PT ;  /* 0x000000139a137209 */ /* 0x000fc40007810000 */
[----:B------:R-:W-:Y:S02]  /*e6e0*/  FMNMX.FTZ R20, R10, R20, !PT ;  /* 0x000000140a147209 */ /* 0x000fe40007810000 */
[----:B------:R-:W-:Y:S02]  /*e6f0*/  ISETP.GT.AND P3, PT, R18, 0x30, PT ;  /* 0x000000301200780c */ /* 0x000fe40003f64270 */
[----:B------:R-:W-:Y:S02]  /*e700*/  FSEL R158, R41, -INF , P4 ;  /* 0xff800000299e7808 */ /* 0x000fe40002000000 */
[----:B------:R-:W-:Y:S02]  /*e710*/  FMNMX.FTZ R19, R156, R19, !PT ;  /* 0x000000139c137209 */ /* 0x000fe40007810000 */
[----:B------:R-:W-:Y:S02]  /*e720*/  FMNMX.FTZ R20, R9, R20, !PT ;  /* 0x0000001409147209 */ /* 0x000fe40007810000 */
[----:B------:R-:W-:-:S02]  /*e730*/  ISETP.GT.AND P2, PT, R18, 0x31, PT ;  /* 0x000000311200780c */ /* 0x000fc40003f44270 */
[----:B------:R-:W-:Y:S02]  /*e740*/  FSEL R27, R46, -INF , P0 ;  /* 0xff8000002e1b7808 */ /* 0x000fe40000000000 */
[----:B------:R-:W-:Y:S02]  /*e750*/  FSEL R165, R36, -INF , P3 ;  /* 0xff80000024a57808 */ /* 0x000fe40001800000 */
[----:B------:R-:W-:Y:S02]  /*e760*/  FMNMX.FTZ R19, R158, R19, !PT ;  /* 0x000000139e137209 */ /* 0x000fe40007810000 */
[----:B------:R-:W-:Y:S02]  /*e770*/  FMNMX.FTZ R20, R8, R20, !PT ;  /* 0x0000001408147209 */ /* 0x000fe40007810000 */
        /* <DEDUP_REMOVED lines=13> */
[----:B------:R-:W-:Y:S01]  /*e850*/  FMNMX.FTZ R20, R26, R20, !PT ;  /* 0x000000141a147209 */ /* 0x000fe20007810000 */
[----:B------:R-:W-:Y:S01]  /*e860*/  LDSM.16.MT88.4 R40, [R193] ;  /* 0x00000000c128783b */ /* 0x000fe20000004200 */
[----:B------:R-:W-:-:S02]  /*e870*/  FMNMX.FTZ R18, R160, R18, !PT ;  /* 0x00000012a0127209 */ /* 0x000fc40007810000 */
[----:B------:R-:W-:Y:S02]  /*e880*/  FSEL R157, R38, -INF , P3 ;  /* 0xff800000269d7808 */ /* 0x000fe40001800000 */
[----:B------:R-:W-:Y:S01]  /*e890*/  FMNMX.FTZ R20, R24, R20, !PT ;  /* 0x0000001418147209 */ /* 0x000fe20007810000 */
[----:B------:R-:W1:Y:S01]  /*e8a0*/  SHFL.BFLY PT, R19, R18, 0x2, 0x1f ;  /* 0x0c401f0012137f89 */ /* 0x000e6200000e0000 */
[----:B------:R-:W-:Y:S02]  /*e8b0*/  FSEL R155, R39, -INF , P2 ;  /* 0xff800000279b7808 */ /* 0x000fe40001000000 */
[----:B------:R-:W-:Y:S02]  /*e8c0*/  FMNMX.FTZ R20, R157, R20, !PT ;  /* 0x000000149d147209 */ /* 0x000fe40007810000 */
[----:B------:R-:W-:Y:S02]  /*e8d0*/  FSEL R152, R74, -INF , P1 ;  /* 0xff8000004a987808 */ /* 0x000fe40000800000 */
[----:B------:R-:W-:-:S02]  /*e8e0*/  FMNMX.FTZ R20, R155, R20, !PT ;  /* 0x000000149b147209 */ /* 0x000fc40007810000 */
        /* <DEDUP_REMOVED lines=9> */
[----:B-1----:R-:W-:-:S03]  /*e980*/  FMNMX.FTZ R137, R21, R137, !PT ;  /* 0x0000008915897209 */ /* 0x002fc60007810000 */
[----:B------:R-:W-:Y:S01]  /*e990*/  LDSM.16.MT88.4 R20, [R191+0x800] ;  /* 0x00080000bf14783b */ /* 0x000fe20000004200 */
[C---:B------:R-:W-:Y:S01]  /*e9a0*/  FSETP.NEU.FTZ.AND P0, PT, R137.reuse, -INF , PT ;  /* 0xff8000008900780b */ /* 0x040fe20003f1d000 */
[----:B------:R-:W-:-:S05]  /*e9b0*/  FMUL.FTZ R159, R137, c[0x0][0x2d0] ;  /* 0x0000b400899f7a20 */ /* 0x000fca0000410000 */
[----:B------:R-:W-:-:S05]  /*e9c0*/  FSEL R159, R159, RZ, P0 ;  /* 0x000000ff9f9f7208 */ /* 0x000fca0000000000 */
[--C-:B------:R-:W-:Y:S02]  /*e9d0*/  FFMA.FTZ R142, R3, c[0x0][0x2d0], -R159.reuse ;  /* 0x0000b400038e7a23 */ /* 0x100fe4000001089f */
[--C-:B------:R-:W-:Y:S02]  /*e9e0*/  FFMA.FTZ R35, R15, c[0x0][0x2d0], -R159.reuse ;  /* 0x0000b4000f237a23 */ /* 0x100fe4000001089f */
[--C-:B------:R-:W-:Y:S01]  /*e9f0*/  FFMA.FTZ R34, R17, c[0x0][0x2d0], -R159.reuse ;  /* 0x0000b40011227a23 */ /* 0x100fe2000001089f */
[----:B--2---:R-:W-:Y:S01]  /*ea00*/  FMNMX.FTZ R3, R19, R18, !PT ;  /* 0x0000001213037209 */ /* 0x004fe20007810000 */
[--C-:B------:R-:W-:Y:S01]  /*ea10*/  FFMA.FTZ R28, R16, c[0x0][0x2d0], -R159.reuse ;  /* 0x0000b400101c7a23 */ /* 0x100fe2000001089f */
[----:B------:R-:W-:Y:S01]  /*ea20*/  MUFU.EX2 R142, R142 ;  /* 0x0000008e008e7308 */ /* 0x000fe20000000800 */
[--C-:B------:R-:W-:Y:S01]  /*ea30*/  FFMA.FTZ R145, R5, c[0x0][0x2d0], -R159.reuse ;  /* 0x0000b40005917a23 */ /* 0x100fe2000001089f */
[C---:B------:R-:W-:Y:S01]  /*ea40*/  FSETP.NEU.FTZ.AND P0, PT, R3.reuse, -INF , PT ;  /* 0xff8000000300780b */ /* 0x040fe20003f1d000 */
[----:B------:R-:W-:Y:S01]  /*ea50*/  FMUL.FTZ R150, R3, c[0x0][0x2d0] ;  /* 0x0000b40003967a20 */ /* 0x000fe20000410000 */
[----:B------:R-:W-:Y:S01]  /*ea60*/  LDSM.16.MT88.4 R16, [R194+0x800] ;  /* 0x00080000c210783b */ /* 0x000fe20000004200 */
[----:B------:R-:W-:-:S02]  /*ea70*/  FFMA.FTZ R33, R4, c[0x0][0x2d0], -R159 ;  /* 0x0000b40004217a23 */ /* 0x000fc4000001089f */
[--C-:B------:R-:W-:Y:S01]  /*ea80*/  FFMA.FTZ R144, R13, c[0x0][0x2d0], -R159.reuse ;  /* 0x0000b4000d907a23 */ /* 0x100fe2000001089f */
[----:B------:R-:W-:Y:S01]  /*ea90*/  FSEL R150, R150, RZ, P0 ;  /* 0x000000ff96967208 */ /* 0x000fe20000000000 */
[----:B------:R-:W1:Y:S01]  /*eaa0*/  MUFU.EX2 R35, R35 ;  /* 0x0000002300237308 */ /* 0x000e620000000800 */
[--C-:B------:R-:W-:Y:S01]  /*eab0*/  FFMA.FTZ R32, R12, c[0x0][0x2d0], -R159.reuse ;  /* 0x0000b4000c207a23 */ /* 0x100fe2000001089f */
[----:B------:R-:W-:Y:S01]  /*eac0*/  ISETP.GE.AND P0, PT, R0, R249, PT ;  /* 0x000000f90000720c */ /* 0x000fe20003f06270 */
        /* <DEDUP_REMOVED lines=8> */
[----:B------:R-:W2:Y:S01]  /*eb50*/  LDSM.16.MT88.4 R4, [R191+0x4000] ;  /* 0x00400000bf04783b */ /* 0x000ea20000004200 */
[--C-:B------:R-:W-:Y:S01]  /*eb60*/  FFMA.FTZ R147, R10, c[0x0][0x2d0], -R150.reuse ;  /* 0x0000b4000a937a23 */ /* 0x100fe20000010896 */
[----:B------:R-:W3:Y:S01]  /*eb70*/  MUFU.EX2 R28, R28 ;  /* 0x0000001c001c7308 */ /* 0x000ee20000000800 */
[--C-:B------:R-:W-:Y:S01]  /*eb80*/  FFMA.FTZ R148, R9, c[0x0][0x2d0], -R150.reuse ;  /* 0x0000b40009947a23 */ /* 0x100fe20000010896 */
[----:B-1----:R-:W-:Y:S01]  /*eb90*/  F2FP.PACK_AB R112, R35, R142 ;  /* 0x0000008e2370723e */ /* 0x002fe200000000ff */
[----:B------:R-:W-:Y:S02]  /*eba0*/  FFMA.FTZ R146, R8, c[0x0][0x2d0], -R150 ;  /* 0x0000b40008927a23 */ /* 0x000fe40000010896 */
[----:B------:R-:W1:Y:S01]  /*ebb0*/  LDSM.16.MT88.4 R8, [R192+0x800] ;  /* 0x00080000c008783b */ /* 0x000e620000004200 */
[--C-:B------:R-:W-:Y:S02]  /*ebc0*/  FFMA.FTZ R154, R154, c[0x0][0x2d0], -R159.reuse ;  /* 0x0000b4009a9a7a23 */ /* 0x100fe4000001089f */
[----:B------:R-:W-:Y:S01]  /*ebd0*/  MUFU.EX2 R31, R31 ;  /* 0x0000001f001f7308 */ /* 0x000fe20000000800 */
[----:B------:R-:W-:-:S02]  /*ebe0*/  FFMA.FTZ R156, R156, c[0x0][0x2d0], -R159 ;  /* 0x0000b4009c9c7a23 */ /* 0x000fc4000001089f */
[--C-:B------:R-:W-:Y:S02]  /*ebf0*/  FFMA.FTZ R158, R158, c[0x0][0x2d0], -R159.reuse ;  /* 0x0000b4009e9e7a23 */ /* 0x100fe4000001089f */
[--C-:B------:R-:W-:Y:S02]  /*ec00*/  FFMA.FTZ R163, R27, c[0x0][0x2d0], -R150.reuse ;  /* 0x0000b4001ba37a23 */ /* 0x100fe40000010896 */
[--C-:B------:R-:W-:Y:S01]  /*ec10*/  FFMA.FTZ R164, R25, c[0x0][0x2d0], -R150.reuse ;  /* 0x0000b40019a47a23 */ /* 0x100fe20000010896 */
[----:B------:R-:W4:Y:S01]  /*ec20*/  MUFU.EX2 R30, R30 ;  /* 0x0000001e001e7308 */ /* 0x000f220000000800 */
[----:B---3--:R-:W-:Y:S01]  /*ec30*/  F2FP.PACK_AB R114, R28, R34 ;  /* 0x000000221c72723e */ /* 0x008fe200000000ff */
[--C-:B------:R-:W-:Y:S02]  /*ec40*/  FFMA.FTZ R166, R26, c[0x0][0x2d0], -R150.reuse ;  /* 0x0000b4001aa67a23 */ /* 0x100fe40000010896 */
[----:B------:R-:W-:Y:S02]  /*ec50*/  FFMA.FTZ R167, R24, c[0x0][0x2d0], -R150 ;  /* 0x0000b40018a77a23 */ /* 0x000fe40000010896 */
[----:B------:R-:W-:Y:S01]  /*ec60*/  LDSM.16.MT88.4 R24, [R191+0x1000] ;  /* 0x00100000bf18783b */ /* 0x000fe20000004200 */
[--C-:B------:R-:W-:Y:S01]  /*ec70*/  FFMA.FTZ R165, R165, c[0x0][0x2d0], -R159.reuse ;  /* 0x0000b400a5a57a23 */ /* 0x100fe2000001089f */
[----:B------:R-:W-:Y:S01]  /*ec80*/  MUFU.EX2 R29, R29 ;  /* 0x0000001d001d7308 */ /* 0x000fe20000000800 */
[----:B------:R-:W-:-:S02]  /*ec90*/  FFMA.FTZ R162, R162, c[0x0][0x2d0], -R159 ;  /* 0x0000b400a2a27a23 */ /* 0x000fc4000001089f */
[--C-:B------:R-:W-:Y:S02]  /*eca0*/  FFMA.FTZ R161, R161, c[0x0][0x2d0], -R159.reuse ;  /* 0x0000b400a1a17a23 */ /* 0x100fe4000001089f */
[----:B------:R-:W-:Y:S02]  /*ecb0*/  FFMA.FTZ R252, R160, c[0x0][0x2d0], -R159 ;  /* 0x0000b400a0fc7a23 */ /* 0x000fe4000001089f */
[--C-:B------:R-:W-:Y:S01]  /*ecc0*/  FFMA.FTZ R157, R157, c[0x0][0x2d0], -R150.reuse ;  /* 0x0000b4009d9d7a23 */ /* 0x100fe20000010896 */
[----:B------:R-:W3:Y:S01]  /*ecd0*/  MUFU.EX2 R2, R2 ;  /* 0x0000000200027308 */ /* 0x000ee20000000800 */
[----:B----4-:R-:W-:Y:S01]  /*ece0*/  F2FP.PACK_AB R113, R30, R31 ;  /* 0x0000001f1e71723e */ /* 0x010fe200000000ff */
[--C-:B------:R-:W-:Y:S02]  /*ecf0*/  FFMA.FTZ R155, R155, c[0x0][0x2d0], -R150.reuse ;  /* 0x0000b4009b9b7a23 */ /* 0x100fe40000010896 */
[--C-:B------:R-:W-:Y:S02]  /*ed00*/  FFMA.FTZ R152, R152, c[0x0][0x2d0], -R150.reuse ;  /* 0x0000b40098987a23 */ /* 0x100fe40000010896 */
[----:B------:R-:W-:-:S02]  /*ed10*/  FFMA.FTZ R251, R151, c[0x0][0x2d0], -R150 ;  /* 0x0000b40097fb7a23 */ /* 0x000fc40000010896 */
[----:B------:R-:W-:Y:S01]  /*ed20*/  MUFU.EX2 R145, R145 ;  /* 0x0000009100917308 */ /* 0x000fe20000000800 */
[----:B------:R-:W-:Y:S02]  /*ed30*/  FADD.FTZ R35, R142, R35 ;  /* 0x000000238e237221 */ /* 0x000fe40000010000 */
[----:B------:R-:W-:Y:S02]  /*ed40*/  FADD.FTZ R30, R31, R30 ;  /* 0x0000001e1f1e7221 */ /* 0x000fe40000010000 */
[----:B------:R-:W-:Y:S01]  /*ed50*/  FADD.FTZ R34, R34, R35 ;  /* 0x0000002322227221 */ /* 0x000fe20000010000 */
[----:B---3--:R-:W-:Y:S02]  /*ed60*/  F2FP.PACK_AB R115, R2, R29 ;  /* 0x0000001d0273723e */ /* 0x008fe400000000ff */
[----:B------:R-:W3:Y:S01]  /*ed70*/  MUFU.EX2 R33, R33 ;  /* 0x0000002100217308 */ /* 0x000ee20000000800 */
[----:B------:R-:W-:Y:S02]  /*ed80*/  FADD.FTZ R29, R29, R30 ;  /* 0x0000001e1d1d7221 */ /* 0x000fe40000010000 */
[----:B------:R-:W-:-:S02]  /*ed90*/  FADD.FTZ R34, R28, R34 ;  /* 0x000000221c227221 */ /* 0x000fc40000010000 */
        /* <DEDUP_REMOVED lines=8> */
[----:B------:R-:W4:Y:S06]  /*ee20*/  MUFU.EX2 R147, R147 ;  /* 0x0000009300937308 */ /* 0x000f2c0000000800 */
        /* <DEDUP_REMOVED lines=36> */
[C---:B--2---:R-:W-:Y:S07]  /*f070*/  HMMA.16816.F32 R116, R112.reuse, R4, RZ ;  /* 0x000000047074723c */ /* 0x044fee00000018ff */
[----:B---3--:R-:W-:Y:S01]  /*f080*/  F2FP.PACK_AB R4, R33, R145 ;  /* 0x000000912104723e */ /* 0x008fe200000000ff */
[----:B------:R-:W-:Y:S01]  /*f090*/  HMMA.16816.F32 R112, R112, R6, RZ ;  /* 0x000000067070723c */ /* 0x000fe200000018ff */
[----:B----4-:R-:W-:Y:S01]  /*f0a0*/  F2FP.PACK_AB R5, R147, R149 ;  /* 0x000000959305723e */ /* 0x010fe200000000ff */
        /* <DEDUP_REMOVED lines=9> */
[----:B------:R-:W-:Y:S01]  /*f140*/  HMMA.16816.F32 R36, R4, R12, R36 ;  /* 0x0000000c0424723c */ /* 0x000fe20000001824 */
[----:B------:R-:W-:-:S07]  /*f150*/  FADD.FTZ R148, R146, R148 ;  /* 0x0000009492947221 */ /* 0x000fce0000010000 */
        /* <DEDUP_REMOVED lines=33> */
[----:B------:R-:W-:Y:S01]  /*f370*/  HMMA.16816.F32 R112, R4, R22, R112 ;  /* 0x000000160470723c */ /* 0x000fe20000001870 */
[----:B------:R-:W4:Y:S06]  /*f380*/  LDSM.16.MT88.4 R20, [R194+0x3000] ;  /* 0x00300000c214783b */ /* 0x000f2c0000004200 */
        /* <DEDUP_REMOVED lines=19> */
[----:B-1----:R-:W-:Y:S01]  /*f4c0*/  HMMA.16816.F32 R44, R4, R8, R44 ;  /* 0x00000008042c723c */ /* 0x002fe2000000182c */
[----:B------:R-:W-:Y:S02]  /*f4d0*/  FADD.FTZ R156, R161, R156 ;  /* 0x0000009ca19c7221 */ /* 0x000fe40000010000 */
[----:B------:R-:W-:-:S05]  /*f4e0*/  FADD.FTZ R166, R152, R166 ;  /* 0x000000a698a67221 */ /* 0x000fca0000010000 */
[C---:B------:R-:W-:Y:S01]  /*f4f0*/  HMMA.16816.F32 R48, R4.reuse, R10, R48 ;  /* 0x0000000a0430723c */ /* 0x040fe20000001830 */
[----:B------:R-:W1:Y:S07]  /*f500*/  LDSM.16.MT88.4 R8, [R192+0x3000] ;  /* 0x00300000c008783b */ /* 0x000e6e0000004200 */
[C---:B---3--:R-:W-:Y:S08]  /*f510*/  HMMA.16816.F32 R128, R4.reuse, R16, R128 ;  /* 0x000000100480723c */ /* 0x048ff00000001880 */
[C---:B------:R-:W-:Y:S01]  /*f520*/  HMMA.16816.F32 R124, R4.reuse, R18, R124 ;  /* 0x00000012047c723c */ /* 0x040fe2000000187c */
[----:B------:R-:W3:Y:S07]  /*f530*/  LDSM.16.MT88.4 R16, [R191+0x3000] ;  /* 0x00300000bf10783b */ /* 0x000eee0000004200 */
[C---:B----4-:R-:W-:Y:S08]  /*f540*/  HMMA.16816.F32 R60, R4.reuse, R20, R60 ;  /* 0x00000014043c723c */ /* 0x050ff0000000183c */
[C---:B--2---:R-:W-:Y:S08]  /*f550*/  HMMA.16816.F32 R68, R4.reuse, R12, R68 ;  /* 0x0000000c0444723c */ /* 0x044ff00000001844 */
[C---:B------:R-:W-:Y:S01]  /*f560*/  HMMA.16816.F32 R72, R4.reuse, R14, R72 ;  /* 0x0000000e0448723c */ /* 0x040fe20000001848 */
[----:B------:R-:W2:Y:S07]  /*f570*/  LDSM.16.MT88.4 R12, [R193+0x5000] ;  /* 0x00500000c10c783b */ /* 0x000eae0000004200 */
[C---:B-1----:R-:W-:Y:S08]  /*f580*/  HMMA.16816.F32 R76, R4.reuse, R8, R76 ;  /* 0x00000008044c723c */ /* 0x042ff0000000184c */
[C---:B------:R-:W-:Y:S01]  /*f590*/  HMMA.16816.F32 R80, R4.reuse, R10, R80 ;  /* 0x0000000a0450723c */ /* 0x040fe20000001850 */
[----:B------:R-:W1:Y:S07]  /*f5a0*/  LDSM.16.MT88.4 R8, [R192+0x5000] ;  /* 0x00500000c008783b */ /* 0x000e6e0000004200 */
        /* <DEDUP_REMOVED lines=13> */
[----:B------:R-:W5:Y:S07]  /*f680*/  LDSM.16.MT88.4 R24, [R194+0x1800] ;  /* 0x00180000c218783b */ /* 0x000f6e0000004200 */
[C---:B----4-:R-:W-:Y:S08]  /*f690*/  HMMA.16816.F32 R92, R4.reuse, R20, R92 ;  /* 0x00000014045c723c */ /* 0x050ff0000000185c */
[C---:B------:R-:W-:Y:S01]  /*f6a0*/  HMMA.16816.F32 R96, R4.reuse, R22, R96 ;  /* 0x000000160460723c */ /* 0x040fe20000001860 */
[----:B------:R-:W4:Y:S07]  /*f6b0*/  LDSM.16.MT88.4 R20, [R192+0x1800] ;  /* 0x00180000c014783b */ /* 0x000f2e0000004200 */
[C---:B---3--:R-:W-:Y:S08]  /*f6c0*/  HMMA.16816.F32 R116, R4.reuse, R16, R116 ;  /* 0x000000100474723c */ /* 0x048ff00000001874 */
[----:B------:R-:W-:Y:S01]  /*f6d0*/  HMMA.16816.F32 R112, R4, R18, R112 ;  /* 0x000000120470723c */ /* 0x000fe20000001870 */
[----:B------:R-:W3:Y:S06]  /*f6e0*/  LDSM.16.MT88.4 R16, [R194+0x3800] ;  /* 0x00380000c210783b */ /* 0x000eec0000004200 */
[----:B------:R-:W-:-:S02]  /*f6f0*/  F2FP.PACK_AB R4, R162, R165 ;  /* 0x000000a5a204723e */ /* 0x000fc400000000ff */
[C---:B------:R-:W-:Y:S01]  /*f700*/  F2FP.PACK_AB R6, R252.reuse, R161 ;  /* 0x000000a1fc06723e */ /* 0x040fe200000000ff */
[----:B------:R-:W-:Y:S01]  /*f710*/  FADD.FTZ R252, R252, R156 ;  /* 0x0000009cfcfc7221 */ /* 0x000fe20000010000 */
[----:B------:R-:W-:Y:S02]  /*f720*/  F2FP.PACK_AB R5, R155, R157 ;  /* 0x0000009d9b05723e */ /* 0x000fe400000000ff */
[C---:B------:R-:W-:Y:S01]  /*f730*/  F2FP.PACK_AB R7, R251.reuse, R152 ;  /* 0x00000098fb07723e */ /* 0x040fe200000000ff */
[----:B------:R-:W-:-:S06]  /*f740*/  FADD.FTZ R251, R251, R166 ;  /* 0x000000a6fbfb7221 */ /* 0x000fcc0000010000 */
[C---:B--2---:R-:W-:Y:S08]  /*f750*/  HMMA.16816.F32 R36, R4.reuse, R12, R36 ;  /* 0x0000000c0424723c */ /* 0x044ff00000001824 */
[C---:B------:R-:W-:Y:S01]  /*f760*/  HMMA.16816.F32 R40, R4.reuse, R14, R40 ;  /* 0x0000000e0428723c */ /* 0x040fe20000001828 */
[----:B------:R-:W2:Y:S07]  /*f770*/  LDSM.16.MT88.4 R12, [R193+0x3800] ;  /* 0x00380000c10c783b */ /* 0x000eae0000004200 */
        /* <DEDUP_REMOVED lines=18> */
[C---:B-----5:R-:W-:Y:S08]  /*f8a0*/  HMMA.16816.F32 R76, R4.reuse, R24, R76 ;  /* 0x00000018044c723c */ /* 0x060ff0000000184c */
[C---:B------:R-:W-:Y:S08]  /*f8b0*/  HMMA.16816.F32 R80, R4.reuse, R26, R80 ;  /* 0x0000001a0450723c */ /* 0x040ff00000001850 */
[C---:B----4-:R-:W-:Y:S08]  /*f8c0*/  HMMA.16816.F32 R84, R4.reuse, R20, R84 ;  /* 0x000000140454723c */ /* 0x050ff00000001854 */
[C---:B------:R-:W-:Y:S08]  /*f8d0*/  HMMA.16816.F32 R88, R4.reuse, R22, R88 ;  /* 0x000000160458723c */ /* 0x040ff00000001858 */
[C---:B---3--:R-:W-:Y:S08]  /*f8e0*/  HMMA.16816.F32 R120, R4.reuse, R16, R120 ;  /* 0x000000100478723c */ /* 0x048ff00000001878 */
[C---:B------:R-:W-:Y:S08]  /*f8f0*/  HMMA.16816.F32 R100, R4.reuse, R18, R100 ;  /* 0x000000120464723c */ /* 0x040ff00000001864 */
[C---:B--2---:R-:W-:Y:S08]  /*f900*/  HMMA.16816.F32 R104, R4.reuse, R12, R104 ;  /* 0x0000000c0468723c */ /* 0x044ff00000001868 */
[C---:B------:R-:W-:Y:S08]  /*f910*/  HMMA.16816.F32 R108, R4.reuse, R14, R108 ;  /* 0x0000000e046c723c */ /* 0x040ff0000000186c */
[C---:B-1----:R-:W-:Y:S08]  /*f920*/  HMMA.16816.F32 R116, R4.reuse, R8, R116 ;  /* 0x000000080474723c */ /* 0x042ff00000001874 */
[----:B------:R-:W-:Y:S01]  /*f930*/  HMMA.16816.F32 R112, R4, R10, R112 ;  /* 0x0000000a0470723c */ /* 0x000fe20000001870 */
[----:B------:R-:W-:Y:S07]  /*f940*/  @!UPT UIADD3 URZ, URZ, URZ, URZ ;  /* 0x0000003f3f3ff290 */ /* 0x000fee000fffe03f */
[----:B------:R-:W-:Y:S11]  /*f950*/  @!P0 BRA `(.L_x_2691) ;  /* 0x00002a1000008947 */ /* 0x000ff60003800000 */
[----:B------:R-:W-:Y:S02]  /*f960*/  MOV R250, R0 ;  /* 0x0000000000fa7202 */ /* 0x000fe40000000f00 */
[----:B------:R-:W-:-:S02]  /*f970*/  MOV R0, R3 ;  /* 0x0000000300007202 */ /* 0x000fc40000000f00 */
[----:B------:R-:W-:Y:S02]  /*f980*/  MOV R2, R137 ;  /* 0x0000008900027202 */ /* 0x000fe40000000f00 */
.L_x_2692:
[----:B------:R-:W2:Y:S01]  /*f990*/  LDL.64 R156, [R1] ;  /* 0x00000000019c7983 */ /* 0x000ea20000100a00 */
[----:B------:R-:W-:Y:S04]  /*f9a0*/  DEPBAR.LE SB0, 0x0 ;  /* 0x000080000000791a */ /* 0x000fe80000000000 */
[----:B------:R-:W-:Y:S01]  /*f9b0*/  WARPSYNC 0xffffffff ;  /* 0xffffffff00007948 */ /* 0x000fe20003800000 */
[----:B------:R-:W-:Y:S01]  /*f9c0*/  BAR.SYNC.DEFER_BLOCKING 0x0 ;  /* 0x0000000000007b1d */ /* 0x000fe20000010000 */
[----:B------:R-:W-:Y:S01]  /*f9d0*/  SHF.R.S32.HI R3, RZ, 0x1f, R250 ;  /* 0x0000001fff037819 */ /* 0x000fe200000114fa */
[----:B------:R-:W-:Y:S01]  /*f9e0*/  IMAD.WIDE.U32 R28, R250, c[0x0][0x208], RZ ;  /* 0x00008200fa1c7a25 */ /* 0x000fe200078e00ff */
[----:B------:R-:W-:Y:S02]  /*f9f0*/  MOV R142, c[0x0][0x208] ;  /* 0x00008200008e7a02 */ /* 0x000fe40000000f00 */
[----:B------:R-:W-:Y:S01]  /*fa00*/  MOV R21, c[0x0][0x20c] ;  /* 0x0000830000157a02 */ /* 0x000fe20000000f00 */
[----:B------:R-:W-:Y:S01]  /*fa10*/  IMAD R3, R3, c[0x0][0x208], RZ ;  /* 0x0000820003037a24 */ /* 0x000fe200078e02ff */
[----:B------:R-:W-:Y:S02]  /*fa20*/  SHF.L.U32 R167, R28, 0x6, RZ ;  /* 0x000000061ca77819 */ /* 0x000fe400000006ff */
[----:B------:R-:W-:Y:S01]  /*fa30*/  ISETP.GE.AND P6, PT, R212, c[0x0][0x1d4], PT ;  /* 0x00007500d4007a0c */ /* 0x000fe20003fc6270 */
[----:B------:R-:W-:Y:S05]  /*fa40*/  IMAD R3, R250, c[0x0][0x20c], R3 ;  /* 0x00008300fa037a24 */ /* 0x000fea00078e0203 */
[----:B------:R-:W-:Y:S04]  /*fa50*/  IADD3 R3, R29, R3, RZ ;  /* 0x000000031d037210 */ /* 0x000fe80007ffe0ff */
[----:B------:R-:W-:Y:S01]  /*fa60*/  SHF.L.U64.HI R28, R28, 0x6, R3 ;  /* 0x000000061c1c7819 */ /* 0x000fe20000010203 */
[----:B------:R-:W-:Y:S08]  /*fa70*/  LDSM.16.M88.4 R32, [R201] ;  /* 0x00000000c920783b */ /* 0x000ff00000000200 */
[----:B------:R-:W1:Y:S08]  /*fa80*/  LDSM.16.M88.4 R8, [R200] ;  /* 0x00000000c808783b */ /* 0x000e700000000200 */
[----:B------:R-:W3:Y:S08]  /*fa90*/  LDSM.16.M88.4 R16, [R200+0x800] ;  /* 0x00080000c810783b */ /* 0x000ef00000000200 */
[----:B------:R-:W4:Y:S08]  /*faa0*/  LDSM.16.M88.4 R24, [R200+0x1000] ;  /* 0x00100000c818783b */ /* 0x000f300000000200 */
[----:B------:R-:W5:Y:S08]  /*fab0*/  LDSM.16.M88.4 R144, [R200+0x1800] ;  /* 0x00180000c890783b */ /* 0x000f700000000200 */
[----:B------:R-:W-:Y:S01]  /*fac0*/  LDSM.16.M88.4 R148, [R199] ;  /* 0x00000000c794783b */ /* 0x000fe20000000200 */
[C---:B-1----:R-:W-:Y:S07]  /*fad0*/  HMMA.16816.F32 R4, R32.reuse, R8, RZ ;  /* 0x000000082004723c */ /* 0x042fee00000018ff */
[----:B------:R-:W1:Y:S01]  /*fae0*/  LDSM.16.M88.4 R152, [R198] ;  /* 0x00000000c698783b */ /* 0x000e620000000200 */
[C---:B------:R-:W-:Y:S07]  /*faf0*/  HMMA.16816.F32 R8, R32.reuse, R10, RZ ;  /* 0x0000000a2008723c */ /* 0x040fee00000018ff */
[----:B------:R-:W-:Y:S01]  /*fb00*/  LDSM.16.M88.4 R160, [R189] ;  /* 0x00000000bda0783b */ /* 0x000fe20000000200 */
[C---:B---3--:R-:W-:Y:S08]  /*fb10*/  HMMA.16816.F32 R12, R32.reuse, R16, RZ ;  /* 0x00000010200c723c */ /* 0x048ff000000018ff */
[C---:B------:R-:W-:Y:S01]  /*fb20*/  HMMA.16816.F32 R16, R32.reuse, R18, RZ ;  /* 0x000000122010723c */ /* 0x040fe200000018ff */
[----:B--2---:R-:W-:Y:S03]  /*fb30*/  IADD3 R173, P0, R156, 0x40, RZ ;  /* 0x000000409cad7810 */ /* 0x004fe60007f1e0ff */
[----:B------:R-:W-:Y:S02]  /*fb40*/  IADD3 R3, P3, R167, R156, RZ ;  /* 0x0000009ca7037210 */ /* 0x000fe40007f7e0ff */
[----:B------:R-:W-:Y:S02]  /*fb50*/  IADD3.X R29, RZ, R245, RZ, P0, !PT ;  /* 0x000000f5ff1d7210 */ /* 0x000fe400007fe4ff */
[C---:B------:R-:W-:Y:S04]  /*fb60*/  LEA R164, P2, R3.reuse, c[0x0][0x1f8], 0x1 ;  /* 0x00007e0003a47a11 */ /* 0x040fe800078408ff */
[----:B------:R-:W-:Y:S02]  /*fb70*/  LEA R172, P0, R142, R167, 0x5 ;  /* 0x000000a78eac7211 */ /* 0x000fe400078028ff */
[----:B------:R-:W-:Y:S02]  /*fb80*/  IADD3.X R20, R28, R245, RZ, P3, !PT ;  /* 0x000000f51c147210 */ /* 0x000fe40001ffe4ff */
[----:B------:R-:W-:Y:S02]  /*fb90*/  LEA.HI.X R142, R142, R28, R21, 0x5, P0 ;  /* 0x0000001c8e8e7211 */ /* 0x000fe400000f2c15 */
[----:B------:R-:W-:Y:S02]  /*fba0*/  LEA.HI.X R165, R3, c[0x0][0x1fc], R20, 0x1, P2 ;  /* 0x00007f0003a57a11 */ /* 0x000fe400010f0c14 */
[C---:B----4-:R-:W-:Y:S01]  /*fbb0*/  HMMA.16816.F32 R20, R32.reuse, R24, RZ ;  /* 0x000000182014723c */ /* 0x050fe200000018ff */
[C---:B------:R-:W-:Y:S04]  /*fbc0*/  IADD3 R30, P1, R167.reuse, R173, RZ ;  /* 0x000000ada71e7210 */ /* 0x040fe80007f3e0ff */
[----:B------:R-:W-:Y:S02]  /*fbd0*/  IADD3.X R31, R28, R29, RZ, P1, !PT ;  /* 0x0000001d1c1f7210 */ /* 0x000fe40000ffe4ff */
[----:B------:R-:W-:Y:S01]  /*fbe0*/  IADD3 R3, P1, R156, 0x80, RZ ;  /* 0x000000809c037810 */ /* 0x000fe20007f3e0ff */
[C---:B------:R-:W-:Y:S01]  /*fbf0*/  HMMA.16816.F32 R24, R32.reuse, R26, RZ ;  /* 0x0000001a2018723c */ /* 0x040fe200000018ff */
[----:B------:R-:W-:Y:S03]  /*fc00*/  LEA R170, P0, R30, c[0x0][0x1f8], 0x1 ;  /* 0x00007e001eaa7a11 */ /* 0x000fe600078008ff */
[----:B------:R-:W-:Y:S02]  /*fc10*/  IADD3 R167, P3, R167, R3, RZ ;  /* 0x00000003a7a77210 */ /* 0x000fe40007f7e0ff */
[----:B------:R-:W-:Y:S02]  /*fc20*/  IADD3.X R137, RZ, R245, RZ, P1, !PT ;  /* 0x000000f5ff897210 */ /* 0x000fe40000ffe4ff */
[----:B------:R-:W-:Y:S04]  /*fc30*/  IADD3 R173, P1, R172, R173, RZ ;  /* 0x000000adacad7210 */ /* 0x000fe80007f3e0ff */
[----:B------:R-:W-:Y:S02]  /*fc40*/  IADD3.X R174, R142, R29, RZ, P1, !PT ;  /* 0x0000001d8eae7210 */ /* 0x000fe40000ffe4ff */
[----:B------:R-:W-:Y:S02]  /*fc50*/  LEA.HI.X R171, R30, c[0x0][0x1fc], R31, 0x1, P0 ;  /* 0x00007f001eab7a11 */ /* 0x000fe400000f0c1f */
[----:B------:R-:W-:Y:S02]  /*fc60*/  IADD3.X R169, R28, R137, RZ, P3, !PT ;  /* 0x000000891ca97210 */ /* 0x000fe40001ffe4ff */
[C---:B-----5:R-:W-:Y:S01]  /*fc70*/  HMMA.16816.F32 R28, R32.reuse, R144, RZ ;  /* 0x00000090201c723c */ /* 0x060fe200000018ff */
[----:B------:R-:W-:Y:S02]  /*fc80*/  ISETP.GE.AND P3, PT, R246, c[0x0][0x1d4], PT ;  /* 0x00007500f6007a0c */ /* 0x000fe40003f66270 */
[C---:B------:R-:W-:Y:S02]  /*fc90*/  IADD3 R3, P0, R172.reuse, R3, RZ ;  /* 0x00000003ac037210 */ /* 0x040fe40007f1e0ff */
[----:B------:R-:W-:Y:S02]  /*fca0*/  IADD3 R172, P2, R172, R156, RZ ;  /* 0x0000009cacac7210 */ /* 0x000fe40007f5e0ff */
[----:B------:R-:W2:Y:S01]  /*fcb0*/  LDSM.16.M88.4 R156, [R190] ;  /* 0x00000000be9c783b */ /* 0x000ea20000000200 */
[----:B------:R-:W-:Y:S01]  /*fcc0*/  HMMA.16816.F32 R32, R32, R146, RZ ;  /* 0x000000922020723c */ /* 0x000fe200000018ff */
[C---:B------:R-:W-:Y:S03]  /*fcd0*/  LEA R168, P5, R167.reuse, c[0x0][0x1f8], 0x1 ;  /* 0x00007e00a7a87a11 */ /* 0x040fe600078a08ff */
[----:B------:R-:W-:Y:S02]  /*fce0*/  LEA R166, P4, R172, c[0x0][0x1f8], 0x1 ;  /* 0x00007e00aca67a11 */ /* 0x000fe400078808ff */
[----:B------:R-:W-:Y:S01]  /*fcf0*/  LEA.HI.X R169, R167, c[0x0][0x1fc], R169, 0x1, P5 ;  /* 0x00007f00a7a97a11 */ /* 0x000fe200028f0ca9 */
[----:B------:R-:W3:Y:S01]  /*fd00*/  LDSM.16.M88.4 R144, [R188] ;  /* 0x00000000bc90783b */ /* 0x000ee20000000200 */
[C---:B-1----:R-:W-:Y:S05]  /*fd10*/  HMMA.16816.F32 R4, R148.reuse, R152, R4 ;  /* 0x000000989404723c */ /* 0x042fea0000001804 */
[----:B------:R-:W-:Y:S02]  /*fd20*/  ISETP.GE.AND P5, PT, R211, c[0x0][0x1d4], PT ;  /* 0x00007500d3007a0c */ /* 0x000fe40003fa6270 */
[----:B------:R-:W-:Y:S01]  /*fd30*/  @!PT LDS RZ, [RZ] ;  /* 0x00000000fffff984 */ /* 0x000fe20000000800 */
[----:B------:R-:W-:Y:S01]  /*fd40*/  @!PT LDS RZ, [RZ] ;  /* 0x00000000fffff984 */ /* 0x000fe20000000800 */
[----:B------:R-:W-:Y:S01]  /*fd50*/  @!PT LDS RZ, [RZ] ;  /* 0x00000000fffff984 */ /* 0x000fe20000000800 */
[----:B------:R1:W-:Y:S01]  /*fd60*/  LDGSTS.E.BYPASS.LTC128B.128 [R217+0x100], [R164.64], !P3 ;  /* 0x00100000a4d97fae */ /* 0x0003e2000d901d46 */
[C---:B------:R-:W-:Y:S04]  /*fd70*/  HMMA.16816.F32 R8, R148.reuse, R154, R8 ;  /* 0x0000009a9408723c */ /* 0x040fe80000001808 */
[C---:B------:R-:W-:Y:S02]  /*fd80*/  IADD3.X R137, R142.reuse, R137, RZ, P0, !PT ;  /* 0x000000898e897210 */ /* 0x040fe400007fe4ff */
[----:B------:R-:W-:Y:S01]  /*fd90*/  IADD3.X R142, R142, R245, RZ, P2, !PT ;  /* 0x000000f58e8e7210 */ /* 0x000fe200017fe4ff */
[----:B------:R4:W-:Y:S01]  /*fda0*/  LDGSTS.E.BYPASS.LTC128B.128 [R217+0x2100], [R170.64], !P6 ;  /* 0x02100000aad97fae */ /* 0x0009e2000f101d46 */
[C---:B------:R-:W-:Y:S04]  /*fdb0*/  LEA R176, P0, R173.reuse, c[0x0][0x1f8], 0x1 ;  /* 0x00007e00adb07a11 */ /* 0x040fe800078008ff */
[----:B------:R-:W-:Y:S02]  /*fdc0*/  LEA.HI.X R167, R172, c[0x0][0x1fc], R142, 0x1, P4 ;  /* 0x00007f00aca77a11 */ /* 0x000fe400020f0c8e */
[----:B------:R-:W-:Y:S01]  /*fdd0*/  LEA.HI.X R177, R173, c[0x0][0x1fc], R174, 0x1, P0 ;  /* 0x00007f00adb17a11 */ /* 0x000fe200000f0cae */
[----:B------:R4:W-:Y:S01]  /*fde0*/  LDGSTS.E.BYPASS.LTC128B.128 [R217+0x4100], [R168.64], !P5 ;  /* 0x04100000a8d97fae */ /* 0x0009e2000e901d46 */
[C---:B------:R-:W-:Y:S04]  /*fdf0*/  LEA R172, P0, R3.reuse, c[0x0][0x1f8], 0x1 ;  /* 0x00007e0003ac7a11 */ /* 0x040fe800078008ff */
[----:B------:R-:W-:Y:S02]  /*fe00*/  LEA.HI.X R173, R3, c[0x0][0x1fc], R137, 0x1, P0 ;  /* 0x00007f0003ad7a11 */ /* 0x000fe400000f0c89 */
[C---:B------:R-:W-:Y:S01]  /*fe10*/  ISETP.GT.AND P0, PT, R250.reuse, R249, PT ;  /* 0x000000f9fa00720c */ /* 0x040fe20003f04270 */
[C---:B--2---:R-:W-:Y:S01]  /*fe20*/  HMMA.16816.F32 R12, R148.reuse, R156, R12 ;  /* 0x0000009c940c723c */ /* 0x044fe2000000180c */
[----:B------:R1:W-:Y:S02]  /*fe30*/  LDGSTS.E.BYPASS.LTC128B.128 [R217+0x1100], [R166.64], !P3 ;  /* 0x01100000a6d97fae */ /* 0x0003e4000d901d46 */
[----:B------:R-:W-:Y:S05]  /*fe40*/  IADD3 R250, R250, -0x1, RZ ;  /* 0xfffffffffafa7810 */ /* 0x000fea0007ffe0ff */
[C---:B------:R-:W-:Y:S01]  /*fe50*/  HMMA.16816.F32 R16, R148.reuse, R158, R16 ;  /* 0x0000009e9410723c */ /* 0x040fe20000001810 */
[----:B------:R2:W-:Y:S07]  /*fe60*/  LDGSTS.E.BYPASS.LTC128B.128 [R217+0x3100], [R176.64], !P6 ;  /* 0x03100000b0d97fae */ /* 0x0005ee000f101d46 */
[C---:B------:R-:W-:Y:S01]  /*fe70*/  HMMA.16816.F32 R20, R148.reuse, R160, R20 ;  /* 0x000000a09414723c */ /* 0x040fe20000001814 */
[----:B------:R5:W-:Y:S07]  /*fe80*/  LDGSTS.E.BYPASS.LTC128B.128 [R217+0x5100], [R172.64], !P5 ;  /* 0x05100000acd97fae */ /* 0x000bee000e901d46 */
[C---:B------:R-:W-:Y:S01]  /*fe90*/  HMMA.16816.F32 R24, R148.reuse, R162, R24 ;  /* 0x000000a29418723c */ /* 0x040fe20000001818 */
[----:B------:R-:W-:Y:S07]  /*fea0*/  LDSM.16.M88.4 R152, [R197] ;  /* 0x00000000c598783b */ /* 0x000fee0000000200 */
[C---:B---3--:R-:W-:Y:S01]  /*feb0*/  HMMA.16816.F32 R28, R148.reuse, R144, R28 ;  /* 0x00000090941c723c */ /* 0x048fe2000000181c */
[----:B-1----:R-:W1:Y:S07]  /*fec0*/  LDSM.16.M88.4 R164, [R196] ;  /* 0x00000000c4a4783b */ /* 0x002e6e0000000200 */
[----:B------:R-:W-:Y:S01]  /*fed0*/  HMMA.16816.F32 R32, R148, R146, R32 ;  /* 0x000000929420723c */ /* 0x000fe20000001820 */
[----:B------:R-:W3:Y:S08]  /*fee0*/  LDSM.16.M88.4 R156, [R196+0x800] ;  /* 0x00080000c49c783b */ /* 0x000ef00000000200 */
[----:B----4-:R-:W4:Y:S08]  /*fef0*/  LDSM.16.M88.4 R168, [R196+0x1000] ;  /* 0x00100000c4a8783b */ /* 0x010f300000000200 */
[----:B------:R-:W0:Y:S08]  /*ff00*/  LDGDEPBAR ;  /* 0x00000000000079af */ /* 0x000e300000000000 */
[----:B------:R-:W4:Y:S01]  /*ff10*/  LDSM.16.M88.4 R160, [R196+0x1800] ;  /* 0x00180000c4a0783b */ /* 0x000f220000000200 */
[C---:B-1----:R-:W-:Y:S07]  /*ff20*/  HMMA.16816.F32 R4, R152.reuse, R164, R4 ;  /* 0x000000a49804723c */ /* 0x042fee0000001804 */
[----:B-----5:R-:W-:Y:S01]  /*ff30*/  LDSM.16.M88.4 R172, [R195] ;  /* 0x00000000c3ac783b */ /* 0x020fe20000000200 */
[C---:B------:R-:W-:Y:S07]  /*ff40*/  HMMA.16816.F32 R8, R152.reuse, R166, R8 ;  /* 0x000000a69808723c */ /* 0x040fee0000001808 */
[----:B--2---:R-:W1:Y:S01]  /*ff50*/  LDSM.16.M88.4 R176, [R187] ;  /* 0x00000000bbb0783b */ /* 0x004e620000000200 */
[C---:B---3--:R-:W-:Y:S07]  /*ff60*/  HMMA.16816.F32 R12, R152.reuse, R156, R12 ;  /* 0x0000009c980c723c */ /* 0x048fee000000180c */
[----:B------:R-:W2:Y:S01]  /*ff70*/  LDSM.16.M88.4 R144, [R187+0x800] ;  /* 0x00080000bb90783b */ /* 0x000ea20000000200 */
[C---:B------:R-:W-:Y:S07]  /*ff80*/  HMMA.16816.F32 R16, R152.reuse, R158, R16 ;  /* 0x0000009e9810723c */ /* 0x040fee0000001810 */
[----:B------:R-:W3:Y:S01]  /*ff90*/  LDSM.16.M88.4 R148, [R187+0x1000] ;  /* 0x00100000bb94783b */ /* 0x000ee20000000200 */
[C---:B----4-:R-:W-:Y:S07]  /*ffa0*/  HMMA.16816.F32 R20, R152.reuse, R168, R20 ;  /* 0x000000a89814723c */ /* 0x050fee0000001814 */
[----:B------:R-:W4:Y:S01]  /*ffb0*/  LDSM.16.M88.4 R156, [R187+0x1800] ;  /* 0x00180000bb9c783b */ /* 0x000f220000000200 */
[C---:B------:R-:W-:Y:S07]  /*ffc0*/  HMMA.16816.F32 R24, R152.reuse, R170, R24 ;  /* 0x000000aa9818723c */ /* 0x040fee0000001818 */
[----:B------:R-:W-:Y:S01]  /*ffd0*/  LDSM.16.M88.4 R164, [R200+0x3800] ;  /* 0x00380000c8a4783b */ /* 0x000fe20000000200 */
[C---:B------:R-:W-:Y:S07]  /*ffe0*/  HMMA.16816.F32 R28, R152.reuse, R160, R28 ;  /* 0x000000a0981c723c */ /* 0x040fee000000181c */
[----:B------:R-:W-:Y:S01]  /*fff0*/  LDSM.16.M88.4 R168, [R199+0x4000] ;  /* 0x00400000c7a8783b */ /* 0x000fe20000000200 */
[----:B------:R-:W-:Y:S07]  /*10000*/  HMMA.16816.F32 R32, R152, R162, R32 ;  /* 0x000000a29820723c */ /* 0x000fee0000001820 */
[----:B------:R-:W-:Y:S01]  /*10010*/  LDSM.16.M88.4 R152, [R201+0x4000] ;  /* 0x00400000c998783b */ /* 0x000fe20000000200 */
[C---:B-1----:R-:W-:Y:S07]  /*10020*/  HMMA.16816.F32 R4, R172.reuse, R176, R4 ;  /* 0x000000b0ac04723c */ /* 0x042fee0000001804 */
[----:B------:R-:W1:Y:S01]  /*10030*/  LDSM.16.M88.4 R160, [R200+0x2000] ;  /* 0x00200000c8a0783b */ /* 0x000e620000000200 */
[C---:B------:R-:W-:Y:S07]  /*10040*/  HMMA.16816.F32 R8, R172.reuse, R178, R8 ;  /* 0x000000b2ac08723c */ /* 0x040fee0000001808 */
[----:B------:R-:W-:Y:S01]  /*10050*/  LDSM.16.M88.4 R176, [R186] ;  /* 0x00000000bab0783b */ /* 0x000fe20000000200 */
[C---:B--2---:R-:W-:Y:S08]  /*10060*/  HMMA.16816.F32 R12, R172.reuse, R144, R12 ;  /* 0x00000090ac0c723c */ /* 0x044ff0000000180c */
[C---:B------:R-:W-:Y:S01]  /*10070*/  HMMA.16816.F32 R16, R172.reuse, R146, R16 ;  /* 0x00000092ac10723c */ /* 0x040fe20000001810 */
[----:B------:R-:W2:Y:S07]  /*10080*/  LDSM.16.M88.4 R144, [R200+0x2800] ;  /* 0x00280000c890783b */ /* 0x000eae0000000200 */
[C---:B---3--:R-:W-:Y:S08]  /*10090*/  HMMA.16816.F32 R20, R172.reuse, R148, R20 ;  /* 0x00000094ac14723c */ /* 0x048ff00000001814 */
[C---:B------:R-:W-:Y:S01]  /*100a0*/  HMMA.16816.F32 R24, R172.reuse, R150, R24 ;  /* 0x00000096ac18723c */ /* 0x040fe20000001818 */
[----:B------:R-:W3:Y:S07]  /*100b0*/  LDSM.16.M88.4 R148, [R200+0x3000] ;  /* 0x00300000c894783b */ /* 0x000eee0000000200 */
[C---:B----4-:R-:W-:Y:S08]  /*100c0*/  HMMA.16816.F32 R28, R172.reuse, R156, R28 ;  /* 0x0000009cac1c723c */ /* 0x050ff0000000181c */
[----:B------:R-:W-:Y:S01]  /*100d0*/  HMMA.16816.F32 R32, R172, R158, R32 ;  /* 0x0000009eac20723c */ /* 0x000fe20000001820 */
[----:B------:R-:W4:Y:S07]  /*100e0*/  LDSM.16.M88.4 R156, [R185] ;  /* 0x00000000b99c783b */ /* 0x000f2e0000000200 */
[C---:B-1----:R-:W-:Y:S01]  /*100f0*/  HMMA.16816.F32 R4, R152.reuse, R160, R4 ;  /* 0x000000a09804723c */ /* 0x042fe20000001804 */
[----:B------:R-:W-:Y:S07]  /*10100*/  LDSM.16.M88.4 R172, [R195+0x4000] ;  /* 0x00400000c3ac783b */ /* 0x000fee0000000200 */
[C---:B------:R-:W-:Y:S01]  /*10110*/  HMMA.16816.F32 R8, R152.reuse, R162, R8 ;  /* 0x000000a29808723c */ /* 0x040fe20000001808 */
[----:B------:R-:W1:Y:S07]  /*10120*/  LDSM.16.M88.4 R160, [R184] ;  /* 0x00000000b8a0783b */ /* 0x000e6e0000000200 */
[C---:B--2---:R-:W-:Y:S08]  /*10130*/  HMMA.16816.F32 R12, R152.reuse, R144, R12 ;  /* 0x00000090980c723c */ /* 0x044ff0000000180c */
[C---:B------:R-:W-:Y:S01]  /*10140*/  HMMA.16816.F32 R16, R152.reuse, R146, R16 ;  /* 0x000000929810723c */ /* 0x040fe20000001810 */
[----:B------:R-:W2:Y:S07]  /*10150*/  LDSM.16.M88.4 R144, [R183] ;  /* 0x00000000b790783b */ /* 0x000eae0000000200 */
[C---:B---3--:R-:W-:Y:S08]  /*10160*/  HMMA.16816.F32 R20, R152.reuse, R148, R20 ;  /* 0x000000949814723c */ /* 0x048ff00000001814 */
[C---:B------:R-:W-:Y:S01]  /*10170*/  HMMA.16816.F32 R24, R152.reuse, R150, R24 ;  /* 0x000000969818723c */ /* 0x040fe20000001818 */
[----:B------:R-:W-:Y:S07]  /*10180*/  LDSM.16.M88.4 R148, [R197+0x4000] ;  /* 0x00400000c594783b */ /* 0x000fee0000000200 */
[C---:B------:R-:W-:Y:S08]  /*10190*/  HMMA.16816.F32 R28, R152.reuse, R164, R28 ;  /* 0x000000a4981c723c */ /* 0x040ff0000000181c */
[----:B------:R-:W-:Y:S01]  /*101a0*/  HMMA.16816.F32 R32, R152, R166, R32 ;  /* 0x000000a69820723c */ /* 0x000fe20000001820 */
[----:B------:R-:W3:Y:S07]  /*101b0*/  LDSM.16.M88.4 R152, [R196+0x2000] ;  /* 0x00200000c498783b */ /* 0x000eee0000000200 */
[C---:B------:R-:W-:Y:S01]  /*101c0*/  HMMA.16816.F32 R4, R168.reuse, R176, R4 ;  /* 0x000000b0a804723c */ /* 0x040fe20000001804 */
[----:B------:R-:W-:Y:S07]  /*101d0*/  LDSM.16.M88.4 R164, [R196+0x3000] ;  /* 0x00300000c4a4783b */ /* 0x000fee0000000200 */
        /* <DEDUP_REMOVED lines=11> */
[C---:B---3--:R-:W-:Y:S01]  /*10290*/  HMMA.16816.F32 R4, R148.reuse, R152, R4 ;  /* 0x000000989404723c */ /* 0x048fe20000001804 */
[----:B------:R-:W3:Y:S07]  /*102a0*/  LDSM.16.M88.4 R168, [R187+0x3000] ;  /* 0x00300000bba8783b */ /* 0x000eee0000000200 */
[C---:B------:R-:W-:Y:S01]  /*102b0*/  HMMA.16816.F32 R8, R148.reuse, R154, R8 ;  /* 0x0000009a9408723c */ /* 0x040fe20000001808 */
[----:B------:R-:W5:Y:S07]  /*102c0*/  LDSM.16.M88.4 R152, [R187+0x3800] ;  /* 0x00380000bb98783b */ /* 0x000f6e0000000200 */
[C---:B----4-:R-:W-:Y:S08]  /*102d0*/  HMMA.16816.F32 R12, R148.reuse, R156, R12 ;  /* 0x0000009c940c723c */ /* 0x050ff0000000180c */
[C---:B------:R-:W-:Y:S01]  /*102e0*/  HMMA.16816.F32 R16, R148.reuse, R158, R16 ;  /* 0x0000009e9410723c */ /* 0x040fe20000001810 */
[----:B------:R-:W-:Y:S07]  /*102f0*/  LDSM.16.M88.4 R156, [R200+0x4000] ;  /* 0x00400000c89c783b */ /* 0x000fee0000000200 */
[C---:B------:R-:W-:Y:S08]  /*10300*/  HMMA.16816.F32 R20, R148.reuse, R164, R20 ;  /* 0x000000a49414723c */ /* 0x040ff00000001814 */
[C---:B------:R-:W-:Y:S01]  /*10310*/  HMMA.16816.F32 R24, R148.reuse, R166, R24 ;  /* 0x000000a69418723c */ /* 0x040fe20000001818 */
[----:B------:R-:W-:Y:S07]  /*10320*/  LDSM.16.M88.4 R164, [R200+0x5800] ;  /* 0x00580000c8a4783b */ /* 0x000fee0000000200 */
[C---:B-1----:R-:W-:Y:S08]  /*10330*/  HMMA.16816.F32 R28, R148.reuse, R160, R28 ;  /* 0x000000a0941c723c */ /* 0x042ff0000000181c */
[----:B------:R-:W-:Y:S01]  /*10340*/  HMMA.16816.F32 R32, R148, R162, R32 ;  /* 0x000000a29420723c */ /* 0x000fe20000001820 */
[----:B------:R-:W1:Y:S07]  /*10350*/  LDSM.16.M88.4 R148, [R201+0x8000] ;  /* 0x00800000c994783b */ /* 0x000e6e0000000200 */
[C---:B------:R-:W-:Y:S01]  /*10360*/  HMMA.16816.F32 R4, R172.reuse, R176, R4 ;  /* 0x000000b0ac04723c */ /* 0x040fe20000001804 */
[----:B------:R-:W-:Y:S07]  /*10370*/  LDSM.16.M88.4 R160, [R200+0x5000] ;  /* 0x00500000c8a0783b */ /* 0x000fee0000000200 */
[C---:B------:R-:W-:Y:S01]  /*10380*/  HMMA.16816.F32 R8, R172.reuse, R178, R8 ;  /* 0x000000b2ac08723c */ /* 0x040fe20000001808 */
[----:B------:R-:W-:Y:S07]  /*10390*/  LDSM.16.M88.4 R176, [R182] ;  /* 0x00000000b6b0783b */ /* 0x000fee0000000200 */
        /* <DEDUP_REMOVED lines=16> */
[C---:B------:R-:W-:Y:S08]  /*104a0*/  HMMA.16816.F32 R20, R148.reuse, R160, R20 ;  /* 0x000000a09414723c */ /* 0x040ff00000001814 */
[C---:B------:R-:W-:Y:S01]  /*104b0*/  HMMA.16816.F32 R24, R148.reuse, R162, R24 ;  /* 0x000000a29418723c */ /* 0x040fe20000001818 */
[----:B------:R-:W-:Y:S07]  /*104c0*/  LDSM.16.M88.4 R160, [R196+0x4000] ;  /* 0x00400000c4a0783b */ /* 0x000fee0000000200 */
[C---:B------:R-:W-:Y:S08]  /*104d0*/  HMMA.16816.F32 R28, R148.reuse, R164, R28 ;  /* 0x000000a4941c723c */ /* 0x040ff0000000181c */
[----:B------:R-:W-:Y:S01]  /*104e0*/  HMMA.16816.F32 R32, R148, R166, R32 ;  /* 0x000000a69420723c */ /* 0x000fe20000001820 */
[----:B------:R-:W5:Y:S07]  /*104f0*/  LDSM.16.M88.4 R148, [R197+0x8000] ;  /* 0x00800000c594783b */ /* 0x000f6e0000000200 */
[C---:B---3--:R-:W-:Y:S01]  /*10500*/  HMMA.16816.F32 R4, R168.reuse, R176, R4 ;  /* 0x000000b0a804723c */ /* 0x048fe20000001804 */
[----:B------:R-:W-:Y:S07]  /*10510*/  LDSM.16.M88.4 R164, [R196+0x5000] ;  /* 0x00500000c4a4783b */ /* 0x000fee0000000200 */
[C---:B------:R-:W-:Y:S01]  /*10520*/  HMMA.16816.F32 R8, R168.reuse, R178, R8 ;  /* 0x000000b2a808723c */ /* 0x040fe20000001808 */
[----:B------:R-:W-:Y:S07]  /*10530*/  LDSM.16.M88.4 R176, [R187+0x4000] ;  /* 0x00400000bbb0783b */ /* 0x000fee0000000200 */
[C---:B----4-:R-:W-:Y:S08]  /*10540*/  HMMA.16816.F32 R12, R168.reuse, R152, R12 ;  /* 0x00000098a80c723c */ /* 0x050ff0000000180c */
[C---:B------:R-:W-:Y:S01]  /*10550*/  HMMA.16816.F32 R16, R168.reuse, R154, R16 ;  /* 0x0000009aa810723c */ /* 0x040fe20000001810 */
[----:B------:R-:W3:Y:S07]  /*10560*/  LDSM.16.M88.4 R152, [R196+0x4800] ;  /* 0x00480000c498783b */ /* 0x000eee0000000200 */
[C---:B-1----:R-:W-:Y:S08]  /*10570*/  HMMA.16816.F32 R20, R168.reuse, R156, R20 ;  /* 0x0000009ca814723c */ /* 0x042ff00000001814 */
[C---:B------:R-:W-:Y:S01]  /*10580*/  HMMA.16816.F32 R24, R168.reuse, R158, R24 ;  /* 0x0000009ea818723c */ /* 0x040fe20000001818 */
[----:B------:R-:W1:Y:S07]  /*10590*/  LDSM.16.M88.4 R156, [R196+0x5800] ;  /* 0x00580000c49c783b */ /* 0x000e6e0000000200 */
[C---:B--2---:R-:W-:Y:S08]  /*105a0*/  HMMA.16816.F32 R28, R168.reuse, R144, R28 ;  /* 0x00000090a81c723c */ /* 0x044ff0000000181c */
[----:B------:R-:W-:Y:S01]  /*105b0*/  HMMA.16816.F32 R32, R168, R146, R32 ;  /* 0x00000092a820723c */ /* 0x000fe20000001820 */
[----:B------:R-:W2:Y:S06]  /*105c0*/  LDL.64 R170, [R1+0x8] ;  /* 0x0000080001aa7983 */ /* 0x000eac0000100a00 */
[----:B------:R-:W4:Y:S01]  /*105d0*/  LDSM.16.M88.4 R144, [R187+0x4800] ;  /* 0x00480000bb90783b */ /* 0x000f220000000200 */
[C---:B-----5:R-:W-:Y:S08]  /*105e0*/  HMMA.16816.F32 R4, R148.reuse, R160, R4 ;  /* 0x000000a09404723c */ /* 0x060ff00000001804 */
[C---:B------:R-:W-:Y:S08]  /*105f0*/  HMMA.16816.F32 R8, R148.reuse, R162, R8 ;  /* 0x000000a29408723c */ /* 0x040ff00000001808 */
[C---:B---3--:R-:W-:Y:S08]  /*10600*/  HMMA.16816.F32 R12, R148.reuse, R152, R12 ;  /* 0x00000098940c723c */ /* 0x048ff0000000180c */
[C---:B------:R-:W-:Y:S01]  /*10610*/  HMMA.16816.F32 R16, R148.reuse, R154, R16 ;  /* 0x0000009a9410723c */ /* 0x040fe20000001810 */
[----:B------:R-:W3:Y:S07]  /*10620*/  LDSM.16.M88.4 R152, [R187+0x5000] ;  /* 0x00500000bb98783b */ /* 0x000eee0000000200 */
[C---:B------:R-:W-:Y:S08]  /*10630*/  HMMA.16816.F32 R20, R148.reuse, R164, R20 ;  /* 0x000000a49414723c */ /* 0x040ff00000001814 */
[C---:B------:R-:W-:Y:S08]  /*10640*/  HMMA.16816.F32 R24, R148.reuse, R166, R24 ;  /* 0x000000a69418723c */ /* 0x040ff00000001818 */
[C---:B-1----:R-:W-:Y:S08]  /*10650*/  HMMA.16816.F32 R28, R148.reuse, R156, R28 ;  /* 0x0000009c941c723c */ /* 0x042ff0000000181c */
[----:B------:R-:W-:Y:S01]  /*10660*/  HMMA.16816.F32 R32, R148, R158, R32 ;  /* 0x0000009e9420723c */ /* 0x000fe20000001820 */
[----:B------:R-:W1:Y:S01]  /*10670*/  LDSM.16.M88.4 R148, [R187+0x5800] ;  /* 0x00580000bb94783b */ /* 0x000e620000000200 */
[----:B------:R-:W-:Y:S06]  /*10680*/  DEPBAR.LE SB0, 0x0 ;  /* 0x000080000000791a */ /* 0x000fec0000000000 */
[C---:B------:R-:W-:Y:S01]  /*10690*/  HMMA.16816.F32 R4, R172.reuse, R176, R4 ;  /* 0x000000b0ac04723c */ /* 0x040fe20000001804 */
[----:B------:R-:W-:Y:S07]  /*106a0*/  BAR.SYNC.DEFER_BLOCKING 0x0 ;  /* 0x0000000000007b1d */ /* 0x000fee0000010000 */
[C---:B------:R-:W-:Y:S08]  /*106b0*/  HMMA.16816.F32 R8, R172.reuse, R178, R8 ;  /* 0x000000b2ac08723c */ /* 0x040ff00000001808 */
[C---:B----4-:R-:W-:Y:S08]  /*106c0*/  HMMA.16816.F32 R12, R172.reuse, R144, R12 ;  /* 0x00000090ac0c723c */ /* 0x050ff0000000180c */
[C---:B------:R-:W-:Y:S04]  /*106d0*/  HMMA.16816.F32 R16, R172.reuse, R146, R16 ;  /* 0x00000092ac10723c */ /* 0x040fe80000001810 */
[----:B------:R-:W-:Y:S02]  /*106e0*/  FMNMX.FTZ R3, R4, R2, !PT ;  /* 0x0000000204037209 */ /* 0x000fe40007810000 */
[----:B------:R-:W-:Y:S01]  /*106f0*/  FMNMX.FTZ R137, R6, R0, !PT ;  /* 0x0000000006897209 */ /* 0x000fe20007810000 */
[----:B------:R-:W-:Y:S01]  /*10700*/  @P0 IMAD.WIDE.U32 R146, R250, c[0x0][0x1e0], RZ ;  /* 0x00007800fa920a25 */ /* 0x000fe200078e00ff */
[C---:B---3--:R-:W-:Y:S04]  /*10710*/  HMMA.16816.F32 R20, R172.reuse, R152, R20 ;  /* 0x00000098ac14723c */ /* 0x048fe80000001814 */
[----:B------:R-:W-:Y:S02]  /*10720*/  FMNMX.FTZ R3, R5, R3, !PT ;  /* 0x0000000305037209 */ /* 0x000fe40007810000 */
[----:B------:R-:W-:Y:S02]  /*10730*/  FMNMX.FTZ R137, R7, R137, !PT ;  /* 0x0000008907897209 */ /* 0x000fe40007810000 */
        /* <DEDUP_REMOVED lines=30> */
[----:B------:R-:W-:Y:S01]  /*10920*/  @P0 SHF.L.U32 R149, R146, 0x6, RZ ;  /* 0x0000000692950819 */ /* 0x000fe200000006ff */
[----:B------:R-:W1:Y:S01]  /*10930*/  SHFL.BFLY PT, R142, R145, 0x2, 0x1f ;  /* 0x0c401f00918e7f89 */ /* 0x000e6200000e0000 */
[----:B------:R-:W-:Y:S07]  /*10940*/  FMNMX.FTZ R137, R35, R3, !PT ;  /* 0x0000000323897209 */ /* 0x000fee0007810000 */
[----:B------:R-:W3:Y:S01]  /*10950*/  SHFL.BFLY PT, R3, R137, 0x2, 0x1f ;  /* 0x0c401f0089037f89 */ /* 0x000ee200000e0000 */
[----:B-1----:R-:W-:Y:S07]  /*10960*/  FMNMX.FTZ R145, R145, R142, !PT ;  /* 0x0000008e91917209 */ /* 0x002fee0007810000 */
[----:B------:R-:W1:Y:S01]  /*10970*/  SHFL.BFLY PT, R144, R145, 0x1, 0x1f ;  /* 0x0c201f0091907f89 */ /* 0x000e6200000e0000 */
[----:B---3--:R-:W-:Y:S07]  /*10980*/  FMNMX.FTZ R142, R137, R3, !PT ;  /* 0x00000003898e7209 */ /* 0x008fee0007810000 */
[----:B------:R-:W3:Y:S01]  /*10990*/  SHFL.BFLY PT, R3, R142, 0x1, 0x1f ;  /* 0x0c201f008e037f89 */ /* 0x000ee200000e0000 */
[----:B-1----:R-:W-:Y:S02]  /*109a0*/  FMNMX.FTZ R137, R145, R144, !PT ;  /* 0x0000009091897209 */ /* 0x002fe40007810000 */
[----:B------:R-:W-:Y:S03]  /*109b0*/  @P0 SHF.R.S32.HI R144, RZ, 0x1f, R250 ;  /* 0x0000001fff900819 */ /* 0x000fe600000114fa */
[----:B------:R-:W-:Y:S02]  /*109c0*/  FMUL.FTZ R173, R137, c[0x0][0x2d0] ;  /* 0x0000b40089ad7a20 */ /* 0x000fe40000410000 */
[----:B------:R-:W-:Y:S01]  /*109d0*/  @P0 IMAD R144, R144, c[0x0][0x1e0], RZ ;  /* 0x0000780090900a24 */ /* 0x000fe200078e02ff */
[----:B---3--:R-:W-:Y:S01]  /*109e0*/  FMNMX.FTZ R3, R142, R3, !PT ;  /* 0x000000038e037209 */ /* 0x008fe20007810000 */
[--C-:B------:R-:W-:Y:S01]  /*109f0*/  FFMA.FTZ R142, R4, c[0x0][0x2d0], -R173.reuse ;  /* 0x0000b400048e7a23 */ /* 0x100fe200000108ad */
[----:B------:R-:W-:Y:S01]  /*10a00*/  @P0 MOV R4, c[0x0][0x1e4] ;  /* 0x0000790000040a02 */ /* 0x000fe20000000f00 */
[----:B------:R-:W-:Y:S02]  /*10a10*/  @P0 IMAD R144, R250, c[0x0][0x1e4], R144 ;  /* 0x00007900fa900a24 */ /* 0x000fe400078e0290 */
[--C-:B------:R-:W-:Y:S02]  /*10a20*/  FFMA.FTZ R164, R5, c[0x0][0x2d0], -R173.reuse ;  /* 0x0000b40005a47a23 */ /* 0x100fe400000108ad */
[----:B------:R-:W-:Y:S01]  /*10a30*/  FFMA.FTZ R165, R8, c[0x0][0x2d0], -R173 ;  /* 0x0000b40008a57a23 */ /* 0x000fe200000108ad */
[----:B------:R-:W-:Y:S01]  /*10a40*/  @P0 IADD3 R145, R147, R144, RZ ;  /* 0x0000009093910210 */ /* 0x000fe20007ffe0ff */
[----:B------:R-:W-:Y:S01]  /*10a50*/  FADD.FTZ R2, -R137, R2 ;  /* 0x0000000289027221 */ /* 0x000fe20000010100 */
[----:B------:R-:W-:Y:S01]  /*10a60*/  @P0 MOV R144, c[0x0][0x1e0] ;  /* 0x0000780000900a02 */ /* 0x000fe20000000f00 */
[----:B------:R-:W-:Y:S01]  /*10a70*/  FADD.FTZ R0, -R3, R0 ;  /* 0x0000000003007221 */ /* 0x000fe20000010100 */
[----:B------:R-:W-:Y:S01]  /*10a80*/  @P0 SHF.L.U64.HI R145, R146, 0x6, R145 ;  /* 0x0000000692910819 */ /* 0x000fe20000010291 */
[--C-:B------:R-:W-:Y:S01]  /*10a90*/  FFMA.FTZ R166, R9, c[0x0][0x2d0], -R173.reuse ;  /* 0x0000b40009a67a23 */ /* 0x100fe200000108ad */
[----:B------:R-:W-:Y:S01]  /*10aa0*/  @P0 LEA R146, P1, R144, R149, 0x5 ;  /* 0x0000009590920211 */ /* 0x000fe200078228ff */
[----:B------:R-:W-:Y:S01]  /*10ab0*/  FMUL.FTZ R2, R2, c[0x0][0x2d0] ;  /* 0x0000b40002027a20 */ /* 0x000fe20000410000 */
[----:B------:R-:W-:Y:S01]  /*10ac0*/  MUFU.EX2 R142, R142 ;  /* 0x0000008e008e7308 */ /* 0x000fe20000000800 */
[----:B------:R-:W-:Y:S01]  /*10ad0*/  FMUL.FTZ R0, R0, c[0x0][0x2d0] ;  /* 0x0000b40000007a20 */ /* 0x000fe20000410000 */
[----:B------:R-:W-:Y:S01]  /*10ae0*/  @P0 LEA.HI.X R4, R144, R145, R4, 0x5, P1 ;  /* 0x0000009190040211 */ /* 0x000fe200008f2c04 */
[--C-:B------:R-:W-:Y:S02]  /*10af0*/  FFMA.FTZ R172, R12, c[0x0][0x2d0], -R173.reuse ;  /* 0x0000b4000cac7a23 */ /* 0x100fe400000108ad */
[--C-:B------:R-:W-:Y:S02]  /*10b00*/  FFMA.FTZ R174, R13, c[0x0][0x2d0], -R173.reuse ;  /* 0x0000b4000dae7a23 */ /* 0x100fe400000108ad */
[--C-:B------:R-:W-:Y:S02]  /*10b10*/  FFMA.FTZ R177, R16, c[0x0][0x2d0], -R173.reuse ;  /* 0x0000b40010b17a23 */ /* 0x100fe400000108ad */
[----:B------:R-:W-:Y:S01]  /*10b20*/  FFMA.FTZ R178, R17, c[0x0][0x2d0], -R173 ;  /* 0x0000b40011b27a23 */ /* 0x000fe200000108ad */
[----:B------:R-:W1:Y:S10]  /*10b30*/  MUFU.EX2 R2, R2 ;  /* 0x0000000200027308 */ /* 0x000e740000000800 */
[----:B------:R-:W3:Y:S10]  /*10b40*/  MUFU.EX2 R0, R0 ;  /* 0x0000000000007308 */ /* 0x000ef40000000800 */
[----:B------:R-:W4:Y:S01]  /*10b50*/  MUFU.EX2 R164, R164 ;  /* 0x000000a400a47308 */ /* 0x000f220000000800 */
[C---:B-1----:R-:W-:Y:S02]  /*10b60*/  FMUL.FTZ R9, R2.reuse, R125 ;  /* 0x0000007d02097220 */ /* 0x042fe40000410000 */
[C---:B------:R-:W-:Y:S02]  /*10b70*/  FMUL.FTZ R36, R2.reuse, R36 ;  /* 0x0000002402247220 */ /* 0x040fe40000410000 */
[C---:B------:R-:W-:Y:S05]  /*10b80*/  FMUL.FTZ R37, R2.reuse, R37 ;  /* 0x0000002502257220 */ /* 0x040fea0000410000 */
[----:B------:R-:W-:Y:S01]  /*10b90*/  MUFU.EX2 R165, R165 ;  /* 0x000000a500a57308 */ /* 0x000fe20000000800 */
[----:B------:R-:W-:Y:S01]  /*10ba0*/  FMUL.FTZ R40, R2, R40 ;  /* 0x0000002802287220 */ /* 0x000fe20000410000 */
[----:B--2---:R-:W-:Y:S01]  /*10bb0*/  @P0 IADD3 R148, P2, R149, R170, RZ ;  /* 0x000000aa95940210 */ /* 0x004fe20007f5e0ff */
[----:B------:R-:W-:Y:S01]  /*10bc0*/  FMUL.FTZ R171, R3, c[0x0][0x2d0] ;  /* 0x0000b40003ab7a20 */ /* 0x000fe20000410000 */
[----:B------:R-:W-:Y:S01]  /*10bd0*/  @P0 IADD3 R144, P1, R170, 0x40, RZ ;  /* 0x00000040aa900810 */ /* 0x000fe20007f3e0ff */
[----:B---3--:R-:W-:Y:S01]  /*10be0*/  FMUL.FTZ R38, R0, R38 ;  /* 0x0000002600267220 */ /* 0x008fe20000410000 */
[----:B------:R-:W-:Y:S01]  /*10bf0*/  @P0 LEA R152, P3, R148, c[0x0][0x1c8], 0x1 ;  /* 0x0000720094980a11 */ /* 0x000fe200078608ff */
[--C-:B------:R-:W-:Y:S01]  /*10c00*/  FFMA.FTZ R168, R6, c[0x0][0x2d0], -R171.reuse ;  /* 0x0000b40006a87a23 */ /* 0x100fe200000108ab */
[----:B------:R-:W-:Y:S01]  /*10c10*/  @P0 IADD3.X R147, R145, R248, RZ, P2, !PT ;  /* 0x000000f891930210 */ /* 0x000fe200017fe4ff */
[--C-:B------:R-:W-:Y:S01]  /*10c20*/  FFMA.FTZ R167, R7, c[0x0][0x2d0], -R171.reuse ;  /* 0x0000b40007a77a23 */ /* 0x100fe200000108ab */
[C---:B------:R-:W-:Y:S01]  /*10c30*/  @P0 IADD3 R151, P4, R149.reuse, R144, RZ ;  /* 0x0000009095970210 */ /* 0x040fe20007f9e0ff */
[----:B------:R-:W-:Y:S01]  /*10c40*/  FFMA.FTZ R169, R10, c[0x0][0x2d0], -R171 ;  /* 0x0000b4000aa97a23 */ /* 0x000fe200000108ab */
[----:B------:R-:W-:Y:S01]  /*10c50*/  @P0 LEA.HI.X R153, R148, c[0x0][0x1cc], R147, 0x1, P3 ;  /* 0x0000730094990a11 */ /* 0x000fe200018f0c93 */
[----:B------:R-:W1:Y:S01]  /*10c60*/  MUFU.EX2 R166, R166 ;  /* 0x000000a600a67308 */ /* 0x000e620000000800 */
[----:B------:R-:W-:Y:S01]  /*10c70*/  @P0 IADD3 R147, P2, R170, 0x80, RZ ;  /* 0x00000080aa930810 */ /* 0x000fe20007f5e0ff */
[C---:B------:R-:W-:Y:S01]  /*10c80*/  FMUL.FTZ R6, R0.reuse, R130 ;  /* 0x0000008200067220 */ /* 0x040fe20000410000 */
[-C--:B------:R-:W-:Y:S01]  /*10c90*/  @P0 IADD3.X R148, RZ, R248.reuse, RZ, P1, !PT ;  /* 0x000000f8ff940210 */ /* 0x080fe20000ffe4ff */
[C---:B------:R-:W-:Y:S01]  /*10ca0*/  FMUL.FTZ R7, R0.reuse, R131 ;  /* 0x0000008300077220 */ /* 0x040fe20000410000 */
[----:B------:R-:W-:Y:S01]  /*10cb0*/  @P0 IADD3.X R5, RZ, R248, RZ, P2, !PT ;  /* 0x000000f8ff050210 */ /* 0x000fe200017fe4ff */
[C---:B------:R-:W-:Y:S01]  /*10cc0*/  FMUL.FTZ R10, R0.reuse, R126 ;  /* 0x0000007e000a7220 */ /* 0x040fe20000410000 */
[----:B------:R-:W-:Y:S01]  /*10cd0*/  @P0 IADD3 R149, P2, R149, R147, RZ ;  /* 0x0000009395950210 */ /* 0x000fe20007f5e0ff */
[----:B------:R-:W-:Y:S01]  /*10ce0*/  FMUL.FTZ R39, R0, R39 ;  /* 0x0000002700277220 */ /* 0x000fe20000410000 */
[----:B------:R-:W-:Y:S01]  /*10cf0*/  @P0 LEA R156, P3, R151, c[0x0][0x1c8], 0x1 ;  /* 0x00007200979c0a11 */ /* 0x000fe200078608ff */
[----:B------:R-:W-:Y:S01]  /*10d00*/  MUFU.EX2 R168, R168 ;  /* 0x000000a800a87308 */ /* 0x000fe20000000800 */
[----:B------:R-:W-:Y:S01]  /*10d10*/  @P0 LEA R154, P1, R149, c[0x0][0x1c8], 0x1 ;  /* 0x00007200959a0a11 */ /* 0x000fe200078208ff */
[----:B------:R-:W-:Y:S01]  /*10d20*/  FMUL.FTZ R41, R2, R41 ;  /* 0x0000002902297220 */ /* 0x000fe20000410000 */
[C---:B------:R-:W-:Y:S01]  /*10d30*/  @P0 IADD3.X R150, R145.reuse, R148, RZ, P4, !PT ;  /* 0x0000009491960210 */ /* 0x040fe200027fe4ff */
[C---:B------:R-:W-:Y:S01]  /*10d40*/  FMUL.FTZ R42, R0.reuse, R42 ;  /* 0x0000002a002a7220 */ /* 0x040fe20000410000 */
[----:B------:R-:W-:Y:S01]  /*10d50*/  @P0 IADD3.X R145, R145, R5, RZ, P2, !PT ;  /* 0x0000000591910210 */ /* 0x000fe200017fe4ff */
[----:B------:R-:W-:Y:S01]  /*10d60*/  FMUL.FTZ R43, R0, R43 ;  /* 0x0000002b002b7220 */ /* 0x000fe20000410000 */
[----:B------:R-:W-:Y:S01]  /*10d70*/  @P0 LEA.HI.X R157, R151, c[0x0][0x1cc], R150, 0x1, P3 ;  /* 0x00007300979d0a11 */ /* 0x000fe200018f0c96 */
[----:B------:R-:W-:Y:S01]  /*10d80*/  FMUL.FTZ R44, R2, R44 ;  /* 0x0000002c022c7220 */ /* 0x000fe20000410000 */
[----:B------:R-:W-:Y:S01]  /*10d90*/  @P0 IADD3 R144, P2, R146, R144, RZ ;  /* 0x0000009092900210 */ /* 0x000fe20007f5e0ff */
[----:B------:R-:W2:Y:S01]  /*10da0*/  MUFU.EX2 R167, R167 ;  /* 0x000000a700a77308 */ /* 0x000ea20000000800 */
[----:B------:R-:W-:Y:S01]  /*10db0*/  @P0 LEA.HI.X R155, R149, c[0x0][0x1cc], R145, 0x1, P1 ;  /* 0x00007300959b0a11 */ /* 0x000fe200008f0c91 */
[----:B------:R-:W-:Y:S01]  /*10dc0*/  FMUL.FTZ R45, R2, R45 ;  /* 0x0000002d022d7220 */ /* 0x000fe20000410000 */
[C---:B------:R-:W-:Y:S01]  /*10dd0*/  @P0 IADD3 R8, P3, R146.reuse, R170, RZ ;  /* 0x000000aa92080210 */ /* 0x040fe20007f7e0ff */
[----:B------:R-:W-:Y:S01]  /*10de0*/  FFMA.FTZ R170, R11, c[0x0][0x2d0], -R171 ;  /* 0x0000b4000baa7a23 */ /* 0x000fe200000108ab */
[----:B------:R-:W-:Y:S01]  /*10df0*/  @P0 IADD3 R146, P1, R146, R147, RZ ;  /* 0x0000009392920210 */ /* 0x000fe20007f3e0ff */
[----:B------:R-:W-:Y:S01]  /*10e00*/  FMUL.FTZ R11, R0, R127 ;  /* 0x0000007f000b7220 */ /* 0x000fe20000410000 */
[----:B------:R-:W-:Y:S01]  /*10e10*/  @P0 IADD3.X R148, R4, R148, RZ, P2, !PT ;  /* 0x0000009404940210 */ /* 0x000fe200017fe4ff */
[----:B------:R-:W-:Y:S01]  /*10e20*/  FMUL.FTZ R46, R0, R46 ;  /* 0x0000002e002e7220 */ /* 0x000fe20000410000 */
[C---:B------:R-:W-:Y:S01]  /*10e30*/  @P0 IADD3.X R5, R4.reuse, R5, RZ, P1, !PT ;  /* 0x0000000504050210 */ /* 0x040fe20000ffe4ff */
[----:B------:R-:W-:Y:S01]  /*10e40*/  MUFU.EX2 R169, R169 ;  /* 0x000000a900a97308 */ /* 0x000fe20000000800 */
[----:B------:R-:W-:Y:S01]  /*10e50*/  @P0 IADD3.X R4, R4, R248, RZ, P3, !PT ;  /* 0x000000f804040210 */ /* 0x000fe20001ffe4ff */
[----:B------:R-:W-:Y:S01]  /*10e60*/  FMUL.FTZ R47, R0, R47 ;  /* 0x0000002f002f7220 */ /* 0x000fe20000410000 */
[----:B------:R-:W-:Y:S01]  /*10e70*/  ISETP.GE.AND P3, PT, R246, c[0x0][0x1d4], PT ;  /* 0x00007500f6007a0c */ /* 0x000fe20003f66270 */
[----:B------:R-:W-:Y:S01]  /*10e80*/  FMUL.FTZ R12, R2, R120 ;  /* 0x00000078020c7220 */ /* 0x000fe20000410000 */
[----:B------:R-:W-:Y:S01]  /*10e90*/  @P0 LEA R150, P4, R8, c[0x0][0x1c8], 0x1 ;  /* 0x0000720008960a11 */ /* 0x000fe200078808ff */
[----:B------:R-:W-:Y:S01]  /*10ea0*/  FMUL.FTZ R13, R2, R121 ;  /* 0x00000079020d7220 */ /* 0x000fe20000410000 */
[----:B------:R-:W-:Y:S01]  /*10eb0*/  @P0 LEA R160, P2, R144, c[0x0][0x1c8], 0x1 ;  /* 0x0000720090a00a11 */ /* 0x000fe200078408ff */
[----:B------:R-:W-:Y:S01]  /*10ec0*/  FMUL.FTZ R48, R2, R48 ;  /* 0x0000003002307220 */ /* 0x000fe20000410000 */
[----:B------:R-:W-:Y:S01]  /*10ed0*/  @P0 LEA.HI.X R151, R8, c[0x0][0x1cc], R4, 0x1, P4 ;  /* 0x0000730008970a11 */ /* 0x000fe200020f0c04 */
[----:B------:R-:W3:Y:S01]  /*10ee0*/  MUFU.EX2 R170, R170 ;  /* 0x000000aa00aa7308 */ /* 0x000ee20000000800 */
[----:B------:R-:W-:Y:S01]  /*10ef0*/  @P0 LEA.HI.X R161, R144, c[0x0][0x1cc], R148, 0x1, P2 ;  /* 0x0000730090a10a11 */ /* 0x000fe200010f0c94 */
[----:B------:R-:W-:Y:S01]  /*10f00*/  FMUL.FTZ R4, R2, R128 ;  /* 0x0000008002047220 */ /* 0x000fe20000410000 */
[----:B------:R-:W-:Y:S01]  /*10f10*/  @P0 LEA R158, P1, R146, c[0x0][0x1c8], 0x1 ;  /* 0x00007200929e0a11 */ /* 0x000fe200078208ff */
[----:B------:R-:W-:Y:S01]  /*10f20*/  FMUL.FTZ R8, R2, R124 ;  /* 0x0000007c02087220 */ /* 0x000fe20000410000 */
[----:B----4-:R-:W-:Y:S01]  /*10f30*/  F2FP.PACK_AB R128, R164, R142 ;  /* 0x0000008ea480723e */ /* 0x010fe200000000ff */
[----:B------:R4:W-:Y:S01]  /*10f40*/  @P0 LDGSTS.E.BYPASS.LTC128B.128 [R217+0x6100], [R152.64], !P3 ;  /* 0x0610000098d90fae */ /* 0x0009e2000d901d46 */
[----:B------:R-:W-:Y:S01]  /*10f50*/  @P0 LEA.HI.X R159, R146, c[0x0][0x1cc], R5, 0x1, P1 ;  /* 0x00007300929f0a11 */ /* 0x000fe200008f0c05 */
[----:B------:R-:W-:Y:S01]  /*10f60*/  FMUL.FTZ R5, R2, R129 ;  /* 0x0000008102057220 */ /* 0x000fe20000410000 */
[----:B-1----:R-:W-:Y:S01]  /*10f70*/  F2FP.PACK_AB R130, R166, R165 ;  /* 0x000000a5a682723e */ /* 0x002fe200000000ff */
[----:B------:R-:W-:Y:S01]  /*10f80*/  FMUL.FTZ R49, R2, R49 ;  /* 0x0000003102317220 */ /* 0x000fe20000410000 */
[----:B--2---:R-:W-:Y:S01]  /*10f90*/  F2FP.PACK_AB R129, R167, R168 ;  /* 0x000000a8a781723e */ /* 0x004fe200000000ff */
[C---:B------:R-:W-:Y:S01]  /*10fa0*/  FMUL.FTZ R50, R0.reuse, R50 ;  /* 0x0000003200327220 */ /* 0x040fe20000410000 */
[----:B------:R-:W-:Y:S01]  /*10fb0*/  MUFU.EX2 R172, R172 ;  /* 0x000000ac00ac7308 */ /* 0x000fe20000000800 */
[----:B------:R1:W-:Y:S01]  /*10fc0*/  @P0 LDGSTS.E.BYPASS.LTC128B.128 [R217+0x8100], [R156.64], !P6 ;  /* 0x081000009cd90fae */ /* 0x0003e2000f101d46 */
[----:B------:R-:W-:Y:S02]  /*10fd0*/  FMUL.FTZ R51, R0, R51 ;  /* 0x0000003300337220 */ /* 0x000fe40000410000 */
[C---:B------:R-:W-:Y:S02]  /*10fe0*/  FMUL.FTZ R52, R2.reuse, R52 ;  /* 0x0000003402347220 */ /* 0x040fe40000410000 */
[----:B------:R-:W-:Y:S02]  /*10ff0*/  FMUL.FTZ R53, R2, R53 ;  /* 0x0000003502357220 */ /* 0x000fe40000410000 */
[C---:B------:R-:W-:Y:S01]  /*11000*/  FMUL.FTZ R54, R0.reuse, R54 ;  /* 0x0000003600367220 */ /* 0x040fe20000410000 */
[----:B------:R4:W-:Y:S01]  /*11010*/  @P0 LDGSTS.E.BYPASS.LTC128B.128 [R217+0xa100], [R154.64], !P5 ;  /* 0x0a1000009ad90fae */ /* 0x0009e2000e901d46 */
[----:B------:R-:W-:Y:S01]  /*11020*/  FMUL.FTZ R55, R0, R55 ;  /* 0x0000003700377220 */ /* 0x000fe20000410000 */
[----:B---3--:R-:W-:Y:S01]  /*11030*/  F2FP.PACK_AB R131, R170, R169 ;  /* 0x000000a9aa83723e */ /* 0x008fe200000000ff */
[C---:B------:R-:W-:Y:S01]  /*11040*/  FMUL.FTZ R56, R2.reuse, R56 ;  /* 0x0000003802387220 */ /* 0x040fe20000410000 */
[----:B------:R-:W-:Y:S01]  /*11050*/  MUFU.EX2 R174, R174 ;  /* 0x000000ae00ae7308 */ /* 0x000fe20000000800 */
[----:B------:R-:W-:Y:S02]  /*11060*/  FMUL.FTZ R57, R2, R57 ;  /* 0x0000003902397220 */ /* 0x000fe40000410000 */
[C---:B------:R-:W-:Y:S01]  /*11070*/  FMUL.FTZ R58, R0.reuse, R58 ;  /* 0x0000003a003a7220 */ /* 0x040fe20000410000 */
[----:B------:R2:W-:Y:S01]  /*11080*/  @P0 LDGSTS.E.BYPASS.LTC128B.128 [R217+0x7100], [R150.64], !P3 ;  /* 0x0710000096d90fae */ /* 0x0005e2000d901d46 */
[----:B------:R-:W-:Y:S02]  /*11090*/  FMUL.FTZ R59, R0, R59 ;  /* 0x0000003b003b7220 */ /* 0x000fe40000410000 */
[C---:B------:R-:W-:Y:S02]  /*110a0*/  FMUL.FTZ R60, R2.reuse, R60 ;  /* 0x0000003c023c7220 */ /* 0x040fe40000410000 */
[----:B------:R-:W-:Y:S01]  /*110b0*/  FMUL.FTZ R61, R2, R61 ;  /* 0x0000003d023d7220 */ /* 0x000fe20000410000 */
[----:B------:R-:W-:Y:S01]  /*110c0*/  MUFU.EX2 R177, R177 ;  /* 0x000000b100b17308 */ /* 0x000fe20000000800 */
[C---:B------:R-:W-:Y:S01]  /*110d0*/  FMUL.FTZ R62, R0.reuse, R62 ;  /* 0x0000003e003e7220 */ /* 0x040fe20000410000 */
[----:B------:R3:W-:Y:S01]  /*110e0*/  @P0 LDGSTS.E.BYPASS.LTC128B.128 [R217+0x9100], [R160.64], !P6 ;  /* 0x09100000a0d90fae */ /* 0x0007e2000f101d46 */
[----:B------:R-:W-:Y:S02]  /*110f0*/  FMUL.FTZ R63, R0, R63 ;  /* 0x0000003f003f7220 */ /* 0x000fe40000410000 */
[C---:B------:R-:W-:Y:S02]  /*11100*/  FMUL.FTZ R64, R2.reuse, R64 ;  /* 0x0000004002407220 */ /* 0x040fe40000410000 */
        /* <DEDUP_REMOVED lines=8> */
[----:B------:R-:W5:Y:S01]  /*11190*/  LDSM.16.MT88.4 R144, [R194] ;  /* 0x00000000c290783b */ /* 0x000f620000004200 */
[----:B------:R-:W-:Y:S02]  /*111a0*/  FMUL.FTZ R71, R0, R71 ;  /* 0x0000004700477220 */ /* 0x000fe40000410000 */
[C---:B------:R-:W-:Y:S02]  /*111b0*/  FMUL.FTZ R72, R2.reuse, R72 ;  /* 0x0000004802487220 */ /* 0x040fe40000410000 */
[----:B------:R-:W-:Y:S02]  /*111c0*/  FMUL.FTZ R73, R2, R73 ;  /* 0x0000004902497220 */ /* 0x000fe40000410000 */
[C---:B------:R-:W-:Y:S01]  /*111d0*/  FMUL.FTZ R74, R0.reuse, R74 ;  /* 0x0000004a004a7220 */ /* 0x040fe20000410000 */
[----:B--2---:R-:W2:Y:S01]  /*111e0*/  LDSM.16.MT88.4 R148, [R193] ;  /* 0x00000000c194783b */ /* 0x004ea20000004200 */
[----:B------:R-:W-:Y:S02]  /*111f0*/  FMUL.FTZ R75, R0, R75 ;  /* 0x0000004b004b7220 */ /* 0x000fe40000410000 */
[C---:B------:R-:W-:Y:S02]  /*11200*/  FMUL.FTZ R76, R2.reuse, R76 ;  /* 0x0000004c024c7220 */ /* 0x040fe40000410000 */
[----:B------:R-:W-:Y:S02]  /*11210*/  FMUL.FTZ R77, R2, R77 ;  /* 0x0000004d024d7220 */ /* 0x000fe40000410000 */
[C---:B------:R-:W-:Y:S01]  /*11220*/  FMUL.FTZ R78, R0.reuse, R78 ;  /* 0x0000004e004e7220 */ /* 0x040fe20000410000 */
[----:B----4-:R-:W4:Y:S01]  /*11230*/  LDSM.16.MT88.4 R152, [R192] ;  /* 0x00000000c098783b */ /* 0x010f220000004200 */
[----:B------:R-:W-:Y:S02]  /*11240*/  FMUL.FTZ R79, R0, R79 ;  /* 0x0000004f004f7220 */ /* 0x000fe40000410000 */
[C---:B------:R-:W-:Y:S02]  /*11250*/  FMUL.FTZ R80, R2.reuse, R80 ;  /* 0x0000005002507220 */ /* 0x040fe40000410000 */
[----:B------:R-:W-:Y:S02]  /*11260*/  FMUL.FTZ R81, R2, R81 ;  /* 0x0000005102517220 */ /* 0x000fe40000410000 */
[C---:B------:R-:W-:Y:S01]  /*11270*/  FMUL.FTZ R82, R0.reuse, R82 ;  /* 0x0000005200527220 */ /* 0x040fe20000410000 */
[----:B------:R-:W3:Y:S01]  /*11280*/  LDSM.16.MT88.4 R124, [R191] ;  /* 0x00000000bf7c783b */ /* 0x000ee20000004200 */
[----:B------:R-:W-:Y:S02]  /*11290*/  FMUL.FTZ R83, R0, R83 ;  /* 0x0000005300537220 */ /* 0x000fe40000410000 */
[C---:B------:R-:W-:Y:S02]  /*112a0*/  FMUL.FTZ R84, R2.reuse, R84 ;  /* 0x0000005402547220 */ /* 0x040fe40000410000 */
[----:B------:R-:W-:Y:S02]  /*112b0*/  FMUL.FTZ R85, R2, R85 ;  /* 0x0000005502557220 */ /* 0x000fe40000410000 */
[C---:B------:R-:W-:Y:S01]  /*112c0*/  FMUL.FTZ R86, R0.reuse, R86 ;  /* 0x0000005600567220 */ /* 0x040fe20000410000 */
[----:B-1----:R-:W-:Y:S01]  /*112d0*/  LDSM.16.MT88.4 R156, [R194+0x2800] ;  /* 0x00280000c29c783b */ /* 0x002fe20000004200 */
[----:B------:R-:W-:Y:S02]  /*112e0*/  FMUL.FTZ R87, R0, R87 ;  /* 0x0000005700577220 */ /* 0x000fe40000410000 */
[C---:B------:R-:W-:Y:S02]  /*112f0*/  FMUL.FTZ R88, R2.reuse, R88 ;  /* 0x0000005802587220 */ /* 0x040fe40000410000 */
[----:B------:R-:W-:Y:S02]  /*11300*/  FMUL.FTZ R89, R2, R89 ;  /* 0x0000005902597220 */ /* 0x000fe40000410000 */
[C---:B------:R-:W-:Y:S01]  /*11310*/  FMUL.FTZ R90, R0.reuse, R90 ;  /* 0x0000005a005a7220 */ /* 0x040fe20000410000 */
[C---:B-----5:R-:W-:Y:S01]  /*11320*/  HMMA.16816.F32 R4, R128.reuse, R144, R4 ;  /* 0x000000908004723c */ /* 0x060fe20000001804 */
[----:B------:R-:W0:Y:S04]  /*11330*/  LDGDEPBAR ;  /* 0x00000000000079af */ /* 0x000e280000000000 */
[----:B------:R-:W-:Y:S02]  /*11340*/  FMUL.FTZ R91, R0, R91 ;  /* 0x0000005b005b7220 */ /* 0x000fe40000410000 */
[C---:B------:R-:W-:Y:S01]  /*11350*/  FMUL.FTZ R92, R2.reuse, R92 ;  /* 0x0000005c025c7220 */ /* 0x040fe20000410000 */
        /* <DEDUP_REMOVED lines=11> */
[C---:B----4-:R-:W-:Y:S04]  /*11410*/  HMMA.16816.F32 R44, R128.reuse, R152, R44 ;  /* 0x00000098802c723c */ /* 0x050fe8000000182c */
[----:B------:R-:W-:Y:S02]  /*11420*/  FMUL.FTZ R99, R0, R99 ;  /* 0x0000006300637220 */ /* 0x000fe40000410000 */
[--C-:B------:R-:W-:Y:S02]  /*11430*/  FFMA.FTZ R175, R14, c[0x0][0x2d0], -R171.reuse ;  /* 0x0000b4000eaf7a23 */ /* 0x100fe400000108ab */
[C---:B------:R-:W-:Y:S01]  /*11440*/  HMMA.16816.F32 R48, R128.reuse, R154, R48 ;  /* 0x0000009a8030723c */ /* 0x040fe20000001830 */
[----:B------:R-:W-:Y:S03]  /*11450*/  LDSM.16.MT88.4 R152, [R191+0x800] ;  /* 0x00080000bf98783b */ /* 0x000fe60000004200 */
[C---:B------:R-:W-:Y:S01]  /*11460*/  FMUL.FTZ R14, R0.reuse, R122 ;  /* 0x0000007a000e7220 */ /* 0x040fe20000410000 */
[----:B------:R-:W-:Y:S01]  /*11470*/  MUFU.EX2 R175, R175 ;  /* 0x000000af00af7308 */ /* 0x000fe20000000800 */
[--C-:B------:R-:W-:Y:S02]  /*11480*/  FFMA.FTZ R176, R15, c[0x0][0x2d0], -R171.reuse ;  /* 0x0000b4000fb07a23 */ /* 0x100fe400000108ab */
[C---:B---3--:R-:W-:Y:S04]  /*11490*/  HMMA.16816.F32 R52, R128.reuse, R124, R52 ;  /* 0x0000007c8034723c */ /* 0x048fe80000001834 */
[----:B------:R-:W-:Y:S02]  /*114a0*/  FMUL.FTZ R15, R0, R123 ;  /* 0x0000007b000f7220 */ /* 0x000fe40000410000 */
[----:B------:R-:W-:Y:S01]  /*114b0*/  LDSM.16.MT88.4 R120, [R191+0x4000] ;  /* 0x00400000bf78783b */ /* 0x000fe20000004200 */
[--C-:B------:R-:W-:Y:S01]  /*114c0*/  FFMA.FTZ R19, R19, c[0x0][0x2d0], -R171.reuse ;  /* 0x0000b40013137a23 */ /* 0x100fe200000108ab */
[C---:B------:R-:W-:Y:S01]  /*114d0*/  HMMA.16816.F32 R56, R128.reuse, R126, R56 ;  /* 0x0000007e8038723c */ /* 0x040fe20000001838 */
[----:B------:R-:W-:Y:S03]  /*114e0*/  MUFU.EX2 R176, R176 ;  /* 0x000000b000b07308 */ /* 0x000fe60000000800 */
[C---:B------:R-:W-:Y:S02]  /*114f0*/  FMUL.FTZ R100, R2.reuse, R100 ;  /* 0x0000006402647220 */ /* 0x040fe40000410000 */
[----:B------:R-:W3:Y:S01]  /*11500*/  LDSM.16.MT88.4 R124, [R192+0x2000] ;  /* 0x00200000c07c783b */ /* 0x000ee20000004200 */
[----:B------:R-:W-:Y:S01]  /*11510*/  FMUL.FTZ R101, R2, R101 ;  /* 0x0000006502657220 */ /* 0x000fe20000410000 */
[C---:B-1----:R-:W-:Y:S03]  /*11520*/  HMMA.16816.F32 R60, R128.reuse, R144, R60 ;  /* 0x00000090803c723c */ /* 0x042fe6000000183c */
[----:B------:R-:W1:Y:S01]  /*11530*/  MUFU.EX2 R162, R19 ;  /* 0x0000001300a27308 */ /* 0x000e620000000800 */
[C---:B------:R-:W-:Y:S02]  /*11540*/  FMUL.FTZ R102, R0.reuse, R102 ;  /* 0x0000006600667220 */ /* 0x040fe40000410000 */
[----:B------:R-:W-:Y:S02]  /*11550*/  FMUL.FTZ R103, R0, R103 ;  /* 0x0000006700677220 */ /* 0x000fe40000410000 */
[C---:B------:R-:W-:Y:S01]  /*11560*/  HMMA.16816.F32 R64, R128.reuse, R146, R64 ;  /* 0x000000928040723c */ /* 0x040fe20000001840 */
[----:B------:R-:W4:Y:S03]  /*11570*/  LDSM.16.MT88.4 R144, [R191+0x2000] ;  /* 0x00200000bf90783b */ /* 0x000f260000004200 */
[C---:B------:R-:W-:Y:S02]  /*11580*/  FMUL.FTZ R104, R2.reuse, R104 ;  /* 0x0000006802687220 */ /* 0x040fe40000410000 */
[----:B------:R-:W-:Y:S02]  /*11590*/  FMUL.FTZ R105, R2, R105 ;  /* 0x0000006902697220 */ /* 0x000fe40000410000 */
[C---:B--2---:R-:W-:Y:S04]  /*115a0*/  HMMA.16816.F32 R68, R128.reuse, R148, R68 ;  /* 0x000000948044723c */ /* 0x044fe80000001844 */
[C---:B------:R-:W-:Y:S02]  /*115b0*/  FMUL.FTZ R106, R0.reuse, R106 ;  /* 0x0000006a006a7220 */ /* 0x040fe40000410000 */
[----:B------:R-:W-:Y:S02]  /*115c0*/  FMUL.FTZ R107, R0, R107 ;  /* 0x0000006b006b7220 */ /* 0x000fe40000410000 */
[C---:B------:R-:W-:Y:S01]  /*115d0*/  HMMA.16816.F32 R72, R128.reuse, R150, R72 ;  /* 0x000000968048723c */ /* 0x040fe20000001848 */
[----:B------:R-:W2:Y:S03]  /*115e0*/  LDSM.16.MT88.4 R148, [R194+0x4000] ;  /* 0x00400000c294783b */ /* 0x000ea60000004200 */
[C---:B------:R-:W-:Y:S02]  /*115f0*/  FMUL.FTZ R108, R2.reuse, R108 ;  /* 0x0000006c026c7220 */ /* 0x040fe40000410000 */
[----:B------:R-:W-:Y:S02]  /*11600*/  FMUL.FTZ R109, R2, R109 ;  /* 0x0000006d026d7220 */ /* 0x000fe40000410000 */
[C---:B------:R-:W-:Y:S04]  /*11610*/  FMUL.FTZ R110, R0.reuse, R110 ;  /* 0x0000006e006e7220 */ /* 0x040fe80000410000 */
[----:B------:R-:W-:Y:S01]  /*11620*/  FMUL.FTZ R111, R0, R111 ;  /* 0x0000006f006f7220 */ /* 0x000fe20000410000 */
[C---:B---3--:R-:W-:Y:S03]  /*11630*/  HMMA.16816.F32 R76, R128.reuse, R124, R76 ;  /* 0x0000007c804c723c */ /* 0x048fe6000000184c */
[----:B------:R-:W-:Y:S02]  /*11640*/  FFMA.FTZ R179, R18, c[0x0][0x2d0], -R171 ;  /* 0x0000b40012b37a23 */ /* 0x000fe400000108ab */
[C---:B------:R-:W-:Y:S01]  /*11650*/  FMUL.FTZ R16, R2.reuse, R116 ;  /* 0x0000007402107220 */ /* 0x040fe20000410000 */
[----:B-1----:R-:W-:Y:S01]  /*11660*/  MOV R116, R162 ;  /* 0x000000a200747202 */ /* 0x002fe20000000f00 */
[----:B------:R-:W-:Y:S01]  /*11670*/  FMUL.FTZ R17, R2, R117 ;  /* 0x0000007502117220 */ /* 0x000fe20000410000 */
[C---:B------:R-:W-:Y:S01]  /*11680*/  HMMA.16816.F32 R80, R128.reuse, R126, R80 ;  /* 0x0000007e8050723c */ /* 0x040fe20000001850 */
[----:B------:R-:W1:Y:S01]  /*11690*/  LDSM.16.MT88.4 R124, [R193+0x4000] ;  /* 0x00400000c17c783b */ /* 0x000e620000004200 */
[----:B------:R-:W3:Y:S02]  /*116a0*/  MUFU.EX2 R179, R179 ;  /* 0x000000b300b37308 */ /* 0x000ee40000000800 */
[----:B------:R-:W-:Y:S01]  /*116b0*/  F2FP.PACK_AB R117, R176, R175 ;  /* 0x000000afb075723e */ /* 0x000fe200000000ff */
[----:B------:R-:W-:Y:S01]  /*116c0*/  FMUL.FTZ R18, R0, R118 ;  /* 0x0000007600127220 */ /* 0x000fe20000410000 */
[----:B------:R-:W-:Y:S01]  /*116d0*/  F2FP.PACK_AB R118, R178, R177 ;  /* 0x000000b1b276723e */ /* 0x000fe200000000ff */
[----:B------:R-:W-:Y:S01]  /*116e0*/  FMUL.FTZ R19, R0, R119 ;  /* 0x0000007700137220 */ /* 0x000fe20000410000 */
[C---:B----4-:R-:W-:Y:S01]  /*116f0*/  HMMA.16816.F32 R84, R128.reuse, R144, R84 ;  /* 0x000000908054723c */ /* 0x050fe20000001854 */
[----:B------:R-:W-:Y:S03]  /*11700*/  LDSM.16.MT88.4 R160, [R193+0x2800] ;  /* 0x00280000c1a0783b */ /* 0x000fe60000004200 */
[C---:B------:R-:W-:Y:S02]  /*11710*/  FMUL.FTZ R112, R2.reuse, R112 ;  /* 0x0000007002707220 */ /* 0x040fe40000410000 */
[----:B------:R-:W-:Y:S02]  /*11720*/  FMUL.FTZ R113, R2, R113 ;  /* 0x0000007102717220 */ /* 0x000fe40000410000 */
[C---:B------:R-:W-:Y:S01]  /*11730*/  HMMA.16816.F32 R88, R128.reuse, R146, R88 ;  /* 0x000000928058723c */ /* 0x040fe20000001858 */
[----:B------:R-:W4:Y:S03]  /*11740*/  LDSM.16.MT88.4 R144, [R192+0x4000] ;  /* 0x00400000c090783b */ /* 0x000f260000004200 */
[C---:B------:R-:W-:Y:S02]  /*11750*/  FMUL.FTZ R114, R0.reuse, R114 ;  /* 0x0000007200727220 */ /* 0x040fe40000410000 */
[----:B------:R-:W-:Y:S02]  /*11760*/  FMUL.FTZ R115, R0, R115 ;  /* 0x0000007300737220 */ /* 0x000fe40000410000 */
[C---:B--2---:R-:W-:Y:S04]  /*11770*/  HMMA.16816.F32 R92, R128.reuse, R148, R92 ;  /* 0x00000094805c723c */ /* 0x044fe8000000185c */
[----:B------:R-:W-:Y:S01]  /*11780*/  FFMA.FTZ R142, R2, R252, R142 ;  /* 0x000000fc028e7223 */ /* 0x000fe2000001008e */
[----:B------:R-:W-:Y:S01]  /*11790*/  MOV R2, R137 ;  /* 0x0000008900027202 */ /* 0x000fe20000000f00 */
[----:B------:R-:W-:Y:S02]  /*117a0*/  FFMA.FTZ R168, R0, R251, R168 ;  /* 0x000000fb00a87223 */ /* 0x000fe400000100a8 */
[C---:B------:R-:W-:Y:S01]  /*117b0*/  HMMA.16816.F32 R96, R128.reuse, R150, R96 ;  /* 0x000000968060723c */ /* 0x040fe20000001860 */
[----:B------:R-:W-:Y:S03]  /*117c0*/  LDSM.16.MT88.4 R148, [R192+0x800] ;  /* 0x00080000c094783b */ /* 0x000fe60000004200 */
        /* <DEDUP_REMOVED lines=12> */
[----:B------:R-:W-:Y:S04]  /*11890*/  FADD.FTZ R176, R176, R170 ;  /* 0x000000aab0b07221 */ /* 0x000fe80000010000 */
[C---:B------:R-:W-:Y:S01]  /*118a0*/  HMMA.16816.F32 R108, R128.reuse, R146, R108 ;  /* 0x00000092806c723c */ /* 0x040fe2000000186c */
[----:B------:R-:W2:Y:S03]  /*118b0*/  LDSM.16.MT88.4 R144, [R193+0x800] ;  /* 0x00080000c190783b */ /* 0x000ea60000004200 */
[----:B---3--:R-:W-:Y:S04]  /*118c0*/  FADD.FTZ R0, R179, R176 ;  /* 0x000000b0b3007221 */ /* 0x008fe80000010000 */
[C---:B------:R-:W-:Y:S08]  /*118d0*/  HMMA.16816.F32 R16, R128.reuse, R120, R16 ;  /* 0x000000788010723c */ /* 0x040ff00000001810 */
[----:B------:R-:W-:Y:S01]  /*118e0*/  HMMA.16816.F32 R112, R128, R122, R112 ;  /* 0x0000007a8070723c */ /* 0x000fe20000001870 */
[----:B------:R-:W3:Y:S06]  /*118f0*/  LDSM.16.MT88.4 R120, [R192+0x2800] ;  /* 0x00280000c078783b */ /* 0x000eec0000004200 */
[----:B------:R-:W-:Y:S02]  /*11900*/  MOV R131, R116 ;  /* 0x0000007400837202 */ /* 0x000fe40000000f00 */
[C---:B------:R-:W-:Y:S03]  /*11910*/  F2FP.PACK_AB R116, R174.reuse, R172 ;  /* 0x000000acae74723e */ /* 0x040fe600000000ff */
[----:B------:R-:W-:Y:S01]  /*11920*/  F2FP.PACK_AB R119, R131, R179 ;  /* 0x000000b38377723e */ /* 0x000fe200000000ff */
[----:B------:R-:W-:Y:S04]  /*11930*/  FADD.FTZ R174, R174, R166 ;  /* 0x000000a6aeae7221 */ /* 0x000fe80000010000 */
[----:B------:R-:W-:Y:S02]  /*11940*/  FADD.FTZ R174, R177, R174 ;  /* 0x000000aeb1ae7221 */ /* 0x000fe40000010000 */
[C---:B-1----:R-:W-:Y:S05]  /*11950*/  HMMA.16816.F32 R4, R116.reuse, R124, R4 ;  /* 0x0000007c7404723c */ /* 0x042fea0000001804 */
[----:B------:R-:W-:Y:S03]  /*11960*/  FADD.FTZ R178, R178, R174 ;  /* 0x000000aeb2b27221 */ /* 0x000fe60000010000 */
[C---:B------:R-:W-:Y:S01]  /*11970*/  HMMA.16816.F32 R8, R116.reuse, R126, R8 ;  /* 0x0000007e7408723c */ /* 0x040fe20000001808 */
[----:B------:R-:W1:Y:S07]  /*11980*/  LDSM.16.MT88.4 R124, [R191+0x2800] ;  /* 0x00280000bf7c783b */ /* 0x000e6e0000004200 */
[C---:B--2---:R-:W-:Y:S08]  /*11990*/  HMMA.16816.F32 R36, R116.reuse, R144, R36 ;  /* 0x000000907424723c */ /* 0x044ff00000001824 */
[C---:B------:R-:W-:Y:S01]  /*119a0*/  HMMA.16816.F32 R40, R116.reuse, R146, R40 ;  /* 0x000000927428723c */ /* 0x040fe20000001828 */
[----:B------:R-:W-:Y:S07]  /*119b0*/  LDSM.16.MT88.4 R144, [R193+0x4800] ;  /* 0x00480000c190783b */ /* 0x000fee0000004200 */
[C---:B------:R-:W-:Y:S08]  /*119c0*/  HMMA.16816.F32 R44, R116.reuse, R148, R44 ;  /* 0x00000094742c723c */ /* 0x040ff0000000182c */
[C---:B------:R-:W-:Y:S01]  /*119d0*/  HMMA.16816.F32 R48, R116.reuse, R150, R48 ;  /* 0x000000967430723c */ /* 0x040fe20000001830 */
[----:B------:R-:W-:Y:S07]  /*119e0*/  LDSM.16.MT88.4 R148, [R192+0x1000] ;  /* 0x00100000c094783b */ /* 0x000fee0000004200 */
[C---:B------:R-:W-:Y:S07]  /*119f0*/  HMMA.16816.F32 R52, R116.reuse, R152, R52 ;  /* 0x000000987434723c */ /* 0x040fee0000001834 */
[--C-:B------:R-:W-:Y:S01]  /*11a00*/  FFMA.FTZ R152, R20, c[0x0][0x2d0], -R173.reuse ;  /* 0x0000b40014987a23 */ /* 0x100fe200000108ad */
[C---:B------:R-:W-:Y:S04]  /*11a10*/  HMMA.16816.F32 R56, R116.reuse, R154, R56 ;  /* 0x0000009a7438723c */ /* 0x040fe80000001838 */
[----:B------:R-:W-:Y:S01]  /*11a20*/  FFMA.FTZ R153, R21, c[0x0][0x2d0], -R173 ;  /* 0x0000b40015997a23 */ /* 0x000fe200000108ad */
[----:B------:R-:W2:Y:S02]  /*11a30*/  MUFU.EX2 R152, R152 ;  /* 0x0000009800987308 */ /* 0x000ea40000000800 */
[--C-:B------:R-:W-:Y:S01]  /*11a40*/  FFMA.FTZ R154, R22, c[0x0][0x2d0], -R171.reuse ;  /* 0x0000b400169a7a23 */ /* 0x100fe200000108ab */
[C---:B------:R-:W-:Y:S04]  /*11a50*/  HMMA.16816.F32 R60, R116.reuse, R156, R60 ;  /* 0x0000009c743c723c */ /* 0x040fe8000000183c */
[----:B------:R-:W-:Y:S02]  /*11a60*/  FFMA.FTZ R155, R23, c[0x0][0x2d0], -R171 ;  /* 0x0000b400179b7a23 */ /* 0x000fe400000108ab */
[----:B------:R-:W-:Y:S01]  /*11a70*/  LDSM.16.MT88.4 R20, [R192+0x4800] ;  /* 0x00480000c014783b */ /* 0x000fe20000004200 */
[--C-:B------:R-:W-:Y:S01]  /*11a80*/  FFMA.FTZ R156, R24, c[0x0][0x2d0], -R173.reuse ;  /* 0x0000b400189c7a23 */ /* 0x100fe200000108ad */
[C---:B------:R-:W-:Y:S01]  /*11a90*/  HMMA.16816.F32 R64, R116.reuse, R158, R64 ;  /* 0x0000009e7440723c */ /* 0x040fe20000001840 */
[----:B------:R-:W-:Y:S03]  /*11aa0*/  MUFU.EX2 R153, R153 ;  /* 0x0000009900997308 */ /* 0x000fe60000000800 */
[----:B------:R-:W-:Y:S03]  /*11ab0*/  FFMA.FTZ R157, R25, c[0x0][0x2d0], -R173 ;  /* 0x0000b400199d7a23 */ /* 0x000fe600000108ad */
[--C-:B------:R-:W-:Y:S01]  /*11ac0*/  FFMA.FTZ R158, R26, c[0x0][0x2d0], -R171.reuse ;  /* 0x0000b4001a9e7a23 */ /* 0x100fe200000108ab */
[C---:B------:R-:W-:Y:S03]  /*11ad0*/  HMMA.16816.F32 R68, R116.reuse, R160, R68 ;  /* 0x000000a07444723c */ /* 0x040fe60000001844 */
[----:B------:R-:W4:Y:S01]  /*11ae0*/  MUFU.EX2 R154, R154 ;  /* 0x0000009a009a7308 */ /* 0x000f220000000800 */
[----:B------:R-:W-:Y:S02]  /*11af0*/  FFMA.FTZ R159, R27, c[0x0][0x2d0], -R171 ;  /* 0x0000b4001b9f7a23 */ /* 0x000fe400000108ab */
[----:B------:R-:W-:Y:S01]  /*11b00*/  LDSM.16.MT88.4 R24, [R191+0x1000] ;  /* 0x00100000bf18783b */ /* 0x000fe20000004200 */
[----:B------:R-:W-:Y:S01]  /*11b10*/  MOV R161, R131 ;  /* 0x0000008300a17202 */ /* 0x000fe20000000f00 */
[C---:B------:R-:W-:Y:S04]  /*11b20*/  HMMA.16816.F32 R72, R116.reuse, R162, R72 ;  /* 0x000000a27448723c */ /* 0x040fe80000001848 */
[----:B------:R-:W-:Y:S01]  /*11b30*/  FADD.FTZ R0, R161, R0 ;  /* 0x00000000a1007221 */ /* 0x000fe20000010000 */
[----:B------:R-:W5:Y:S01]  /*11b40*/  MUFU.EX2 R155, R155 ;  /* 0x0000009b009b7308 */ /* 0x000f620000000800 */
[----:B------:R-:W5:Y:S01]  /*11b50*/  LDSM.16.MT88.4 R128, [R194+0x4800] ;  /* 0x00480000c280783b */ /* 0x000f620000004200 */
[----:B--2---:R-:W-:Y:S01]  /*11b60*/  FADD.FTZ R178, R152, R178 ;  /* 0x000000b298b27221 */ /* 0x004fe20000010000 */
[C---:B---3--:R-:W-:Y:S07]  /*11b70*/  HMMA.16816.F32 R76, R116.reuse, R120, R76 ;  /* 0x00000078744c723c */ /* 0x048fee000000184c */
[----:B------:R-:W-:Y:S01]  /*11b80*/  MUFU.EX2 R156, R156 ;  /* 0x0000009c009c7308 */ /* 0x000fe20000000800 */
[C---:B------:R-:W-:Y:S01]  /*11b90*/  HMMA.16816.F32 R80, R116.reuse, R122, R80 ;  /* 0x0000007a7450723c */ /* 0x040fe20000001850 */
[----:B------:R-:W2:Y:S03]  /*11ba0*/  LDSM.16.MT88.4 R120, [R191+0x4800] ;  /* 0x00480000bf78783b */ /* 0x000ea60000004200 */
[----:B----4-:R-:W-:Y:S04]  /*11bb0*/  FADD.FTZ R0, R154, R0 ;  /* 0x000000009a007221 */ /* 0x010fe80000010000 */
[C---:B-1----:R-:W-:Y:S01]  /*11bc0*/  HMMA.16816.F32 R84, R116.reuse, R124, R84 ;  /* 0x0000007c7454723c */ /* 0x042fe20000001854 */
[----:B------:R-:W1:Y:S07]  /*11bd0*/  MUFU.EX2 R157, R157 ;  /* 0x0000009d009d7308 */ /* 0x000e6e0000000800 */
[C---:B------:R-:W-:Y:S01]  /*11be0*/  HMMA.16816.F32 R88, R116.reuse, R126, R88 ;  /* 0x0000007e7458723c */ /* 0x040fe20000001858 */
[----:B------:R-:W3:Y:S02]  /*11bf0*/  LDSM.16.MT88.4 R124, [R194+0x1000] ;  /* 0x00100000c27c783b */ /* 0x000ee40000004200 */
[----:B------:R-:W-:Y:S10]  /*11c00*/  MUFU.EX2 R158, R158 ;  /* 0x0000009e009e7308 */ /* 0x000ff40000000800 */
[----:B------:R-:W4:Y:S01]  /*11c10*/  MUFU.EX2 R159, R159 ;  /* 0x0000009f009f7308 */ /* 0x000f220000000800 */
[C---:B-----5:R-:W-:Y:S08]  /*11c20*/  HMMA.16816.F32 R92, R116.reuse, R128, R92 ;  /* 0x00000080745c723c */ /* 0x060ff0000000185c */
[C---:B------:R-:W-:Y:S01]  /*11c30*/  HMMA.16816.F32 R96, R116.reuse, R130, R96 ;  /* 0x000000827460723c */ /* 0x040fe20000001860 */
[----:B------:R-:W5:Y:S07]  /*11c40*/  LDSM.16.MT88.4 R128, [R193+0x1000] ;  /* 0x00100000c180783b */ /* 0x000f6e0000004200 */
[C---:B------:R-:W-:Y:S08]  /*11c50*/  HMMA.16816.F32 R12, R116.reuse, R144, R12 ;  /* 0x00000090740c723c */ /* 0x040ff0000000180c */
[C---:B------:R-:W-:Y:S01]  /*11c60*/  HMMA.16816.F32 R100, R116.reuse, R146, R100 ;  /* 0x000000927464723c */ /* 0x040fe20000001864 */
[----:B------:R-:W5:Y:S07]  /*11c70*/  LDSM.16.MT88.4 R144, [R194+0x3000] ;  /* 0x00300000c290783b */ /* 0x000f6e0000004200 */
[C---:B------:R-:W-:Y:S07]  /*11c80*/  HMMA.16816.F32 R104, R116.reuse, R20, R104 ;  /* 0x000000147468723c */ /* 0x040fee0000001868 */
[----:B------:R-:W-:Y:S01]  /*11c90*/  F2FP.PACK_AB R20, R153, R152 ;  /* 0x000000989914723e */ /* 0x000fe200000000ff */
[C---:B------:R-:W-:Y:S04]  /*11ca0*/  HMMA.16816.F32 R108, R116.reuse, R22, R108 ;  /* 0x00000016746c723c */ /* 0x040fe8000000186c */
[----:B------:R-:W-:Y:S01]  /*11cb0*/  F2FP.PACK_AB R21, R155, R154 ;  /* 0x0000009a9b15723e */ /* 0x000fe200000000ff */
[----:B------:R-:W-:Y:S02]  /*11cc0*/  FADD.FTZ R153, R153, R178 ;  /* 0x000000b299997221 */ /* 0x000fe40000010000 */
[----:B-1----:R-:W-:Y:S01]  /*11cd0*/  F2FP.PACK_AB R22, R157, R156 ;  /* 0x0000009c9d16723e */ /* 0x002fe200000000ff */
[C---:B--2---:R-:W-:Y:S04]  /*11ce0*/  HMMA.16816.F32 R16, R116.reuse, R120, R16 ;  /* 0x000000787410723c */ /* 0x044fe80000001810 */
[----:B----4-:R-:W-:Y:S01]  /*11cf0*/  F2FP.PACK_AB R23, R159, R158 ;  /* 0x0000009e9f17723e */ /* 0x010fe200000000ff */
[----:B------:R-:W-:Y:S01]  /*11d00*/  FADD.FTZ R155, R155, R0 ;  /* 0x000000009b9b7221 */ /* 0x000fe20000010000 */
[----:B------:R-:W-:Y:S01]  /*11d10*/  MOV R0, R3 ;  /* 0x0000000300007202 */ /* 0x000fe20000000f00 */
[----:B------:R-:W-:Y:S01]  /*11d20*/  FADD.FTZ R153, R156, R153 ;  /* 0x000000999c997221 */ /* 0x000fe20000010000 */
[----:B------:R-:W-:Y:S01]  /*11d30*/  HMMA.16816.F32 R112, R116, R122, R112 ;  /* 0x0000007a7470723c */ /* 0x000fe20000001870 */
[----:B------:R-:W1:Y:S03]  /*11d40*/  LDSM.16.MT88.4 R116, [R193+0x3000] ;  /* 0x00300000c174783b */ /* 0x000e660000004200 */
[----:B------:R-:W-:Y:S02]  /*11d50*/  FADD.FTZ R155, R158, R155 ;  /* 0x0000009b9e9b7221 */ /* 0x000fe40000010000 */
[----:B------:R-:W-:Y:S02]  /*11d60*/  FADD.FTZ R157, R157, R153 ;  /* 0x000000999d9d7221 */ /* 0x000fe40000010000 */
[C---:B---3--:R-:W-:Y:S01]  /*11d70*/  HMMA.16816.F32 R4, R20.reuse, R124, R4 ;  /* 0x0000007c1404723c */ /* 0x048fe20000001804 */
[----:B------:R-:W2:Y:S04]  /*11d80*/  LDSM.16.MT88.4 R120, [R192+0x3000] ;  /* 0x00300000c078783b */ /* 0x000ea80000004200 */
[----:B------:R-:W-:Y:S03]  /*11d90*/  FADD.FTZ R159, R159, R155 ;  /* 0x0000009b9f9f7221 */ /* 0x000fe60000010000 */
[C---:B------:R-:W-:Y:S01]  /*11da0*/  HMMA.16816.F32 R8, R20.reuse, R126, R8 ;  /* 0x0000007e1408723c */ /* 0x040fe20000001808 */
[----:B------:R-:W-:Y:S07]  /*11db0*/  LDSM.16.MT88.4 R124, [R192+0x5000] ;  /* 0x00500000c07c783b */ /* 0x000fee0000004200 */
[C---:B-----5:R-:W-:Y:S08]  /*11dc0*/  HMMA.16816.F32 R36, R20.reuse, R128, R36 ;  /* 0x000000801424723c */ /* 0x060ff00000001824 */
[C---:B------:R-:W-:Y:S01]  /*11dd0*/  HMMA.16816.F32 R40, R20.reuse, R130, R40 ;  /* 0x000000821428723c */ /* 0x040fe20000001828 */
[----:B------:R-:W-:Y:S07]  /*11de0*/  LDSM.16.MT88.4 R128, [R191+0x5000] ;  /* 0x00500000bf80783b */ /* 0x000fee0000004200 */
[C---:B------:R-:W-:Y:S07]  /*11df0*/  HMMA.16816.F32 R44, R20.reuse, R148, R44 ;  /* 0x00000094142c723c */ /* 0x040fee000000182c */
[----:B------:R-:W-:Y:S01]  /*11e00*/  FFMA.FTZ R148, R28, c[0x0][0x2d0], -R173 ;  /* 0x0000b4001c947a23 */ /* 0x000fe200000108ad */
[C---:B------:R-:W-:Y:S04]  /*11e10*/  HMMA.16816.F32 R48, R20.reuse, R150, R48 ;  /* 0x000000961430723c */ /* 0x040fe80000001830 */
[----:B------:R-:W-:Y:S01]  /*11e20*/  FFMA.FTZ R149, R34, c[0x0][0x2d0], -R171 ;  /* 0x0000b40022957a23 */ /* 0x000fe200000108ab */
[----:B------:R-:W3:Y:S03]  /*11e30*/  MUFU.EX2 R148, R148 ;  /* 0x0000009400947308 */ /* 0x000ee60000000800 */
[C---:B------:R-:W-:Y:S07]  /*11e40*/  HMMA.16816.F32 R52, R20.reuse, R24, R52 ;  /* 0x000000181434723c */ /* 0x040fee0000001834 */
[----:B------:R-:W-:Y:S01]  /*11e50*/  MUFU.EX2 R149, R149 ;  /* 0x0000009500957308 */ /* 0x000fe20000000800 */
[C---:B------:R-:W-:Y:S01]  /*11e60*/  HMMA.16816.F32 R56, R20.reuse, R26, R56 ;  /* 0x0000001a1438723c */ /* 0x040fe20000001838 */
[----:B------:R-:W4:Y:S07]  /*11e70*/  LDSM.16.MT88.4 R24, [R191+0x3000] ;  /* 0x00300000bf18783b */ /* 0x000f2e0000004200 */
[C---:B------:R-:W-:Y:S04]  /*11e80*/  HMMA.16816.F32 R60, R20.reuse, R144, R60 ;  /* 0x00000090143c723c */ /* 0x040fe8000000183c */
[----:B---3--:R-:W-:Y:S03]  /*11e90*/  FADD.FTZ R157, R148, R157 ;  /* 0x0000009d949d7221 */ /* 0x008fe60000010000 */
[----:B------:R-:W-:Y:S01]  /*11ea0*/  FFMA.FTZ R144, R29, c[0x0][0x2d0], -R173 ;  /* 0x0000b4001d907a23 */ /* 0x000fe200000108ad */
[C---:B------:R-:W-:Y:S04]  /*11eb0*/  HMMA.16816.F32 R64, R20.reuse, R146, R64 ;  /* 0x000000921440723c */ /* 0x040fe80000001840 */
[--C-:B------:R-:W-:Y:S01]  /*11ec0*/  FFMA.FTZ R145, R30, c[0x0][0x2d0], -R171.reuse ;  /* 0x0000b4001e917a23 */ /* 0x100fe200000108ab */
[----:B------:R-:W3:Y:S02]  /*11ed0*/  MUFU.EX2 R144, R144 ;  /* 0x0000009000907308 */ /* 0x000ee40000000800 */
[----:B------:R-:W-:Y:S01]  /*11ee0*/  FFMA.FTZ R146, R31, c[0x0][0x2d0], -R171 ;  /* 0x0000b4001f927a23 */ /* 0x000fe200000108ab */
[C---:B-1----:R-:W-:Y:S01]  /*11ef0*/  HMMA.16816.F32 R68, R20.reuse, R116, R68 ;  /* 0x000000741444723c */ /* 0x042fe20000001844 */
[----:B------:R-:W1:Y:S03]  /*11f00*/  LDSM.16.MT88.4 R28, [R194+0x5000] ;  /* 0x00500000c21c783b */ /* 0x000e660000004200 */
[--C-:B------:R-:W-:Y:S02]  /*11f10*/  FFMA.FTZ R147, R32, c[0x0][0x2d0], -R173.reuse ;  /* 0x0000b40020937a23 */ /* 0x100fe400000108ad */
[----:B------:R-:W-:Y:S01]  /*11f20*/  FFMA.FTZ R173, R33, c[0x0][0x2d0], -R173 ;  /* 0x0000b40021ad7a23 */ /* 0x000fe200000108ad */
[----:B------:R-:W5:Y:S01]  /*11f30*/  MUFU.EX2 R145, R145 ;  /* 0x0000009100917308 */ /* 0x000f620000000800 */
[C---:B------:R-:W-:Y:S01]  /*11f40*/  HMMA.16816.F32 R72, R20.reuse, R118, R72 ;  /* 0x000000761448723c */ /* 0x040fe20000001848 */
[----:B------:R-:W1:Y:S03]  /*11f50*/  LDSM.16.MT88.4 R116, [R193+0x5000] ;  /* 0x00500000c174783b */ /* 0x000e660000004200 */
[----:B------:R-:W-:Y:S04]  /*11f60*/  FFMA.FTZ R171, R35, c[0x0][0x2d0], -R171 ;  /* 0x0000b40023ab7a23 */ /* 0x000fe800000108ab */
[C---:B--2---:R-:W-:Y:S01]  /*11f70*/  HMMA.16816.F32 R76, R20.reuse, R120, R76 ;  /* 0x00000078144c723c */ /* 0x044fe2000000184c */
[----:B------:R-:W-:Y:S01]  /*11f80*/  LDSM.16.MT88.4 R32, [R191+0x1800] ;  /* 0x00180000bf20783b */ /* 0x000fe20000004200 */
[----:B------:R-:W2:Y:S02]  /*11f90*/  MUFU.EX2 R146, R146 ;  /* 0x0000009200927308 */ /* 0x000ea40000000800 */
[----:B---3--:R-:W-:Y:S04]  /*11fa0*/  FADD.FTZ R157, R144, R157 ;  /* 0x0000009d909d7221 */ /* 0x008fe80000010000 */
[C---:B------:R-:W-:Y:S01]  /*11fb0*/  HMMA.16816.F32 R80, R20.reuse, R122, R80 ;  /* 0x0000007a1450723c */ /* 0x040fe20000001850 */
[----:B------:R-:W3:Y:S03]  /*11fc0*/  LDSM.16.MT88.4 R120, [R194+0x1800] ;  /* 0x00180000c278783b */ /* 0x000ee60000004200 */
[----:B------:R-:W1:Y:S01]  /*11fd0*/  MUFU.EX2 R147, R147 ;  /* 0x0000009300937308 */ /* 0x000e620000000800 */
[----:B-----5:R-:W-:Y:S03]  /*11fe0*/  FADD.FTZ R159, R145, R159 ;  /* 0x0000009f919f7221 */ /* 0x020fe60000010000 */
[C---:B----4-:R-:W-:Y:S06]  /*11ff0*/  HMMA.16816.F32 R84, R20.reuse, R24, R84 ;  /* 0x000000181454723c */ /* 0x050fec0000001854 */
[----:B------:R-:W4:Y:S02]  /*12000*/  MUFU.EX2 R173, R173 ;  /* 0x000000ad00ad7308 */ /* 0x000f240000000800 */
[C---:B------:R-:W-:Y:S01]  /*12010*/  HMMA.16816.F32 R88, R20.reuse, R26, R88 ;  /* 0x0000001a1458723c */ /* 0x040fe20000001858 */
[----:B------:R-:W5:Y:S03]  /*12020*/  LDSM.16.MT88.4 R24, [R193+0x1800] ;  /* 0x00180000c118783b */ /* 0x000f660000004200 */
[----:B--2---:R-:W-:Y:S04]  /*12030*/  FADD.FTZ R159, R146, R159 ;  /* 0x0000009f929f7221 */ /* 0x004fe80000010000 */
[C---:B-1----:R-:W-:Y:S01]  /*12040*/  HMMA.16816.F32 R92, R20.reuse, R28, R92 ;  /* 0x0000001c145c723c */ /* 0x042fe2000000185c */
[----:B------:R-:W1:Y:S03]  /*12050*/  MUFU.EX2 R171, R171 ;  /* 0x000000ab00ab7308 */ /* 0x000e660000000800 */
[----:B------:R-:W-:Y:S02]  /*12060*/  FADD.FTZ R157, R147, R157 ;  /* 0x0000009d939d7221 */ /* 0x000fe40000010000 */
[----:B------:R-:W-:Y:S02]  /*12070*/  FADD.FTZ R159, R149, R159 ;  /* 0x0000009f959f7221 */ /* 0x000fe40000010000 */
[C---:B------:R-:W-:Y:S01]  /*12080*/  HMMA.16816.F32 R96, R20.reuse, R30, R96 ;  /* 0x0000001e1460723c */ /* 0x040fe20000001860 */
[----:B------:R-:W2:Y:S03]  /*12090*/  LDSM.16.MT88.4 R28, [R192+0x1800] ;  /* 0x00180000c01c783b */ /* 0x000ea60000004200 */
[----:B----4-:R-:W-:Y:S04]  /*120a0*/  FADD.FTZ R252, R173, R157 ;  /* 0x0000009dadfc7221 */ /* 0x010fe80000010000 */
[C---:B------:R-:W-:Y:S08]  /*120b0*/  HMMA.16816.F32 R12, R20.reuse, R116, R12 ;  /* 0x00000074140c723c */ /* 0x040ff0000000180c */
[C---:B------:R-:W-:Y:S01]  /*120c0*/  HMMA.16816.F32 R100, R20.reuse, R118, R100 ;  /* 0x000000761464723c */ /* 0x040fe20000001864 */
[----:B------:R-:W-:Y:S03]  /*120d0*/  LDSM.16.MT88.4 R116, [R192+0x3800] ;  /* 0x00380000c074783b */ /* 0x000fe60000004200 */
[----:B-1----:R-:W-:Y:S04]  /*120e0*/  FADD.FTZ R251, R171, R159 ;  /* 0x0000009fabfb7221 */ /* 0x002fe80000010000 */
[C---:B------:R-:W-:Y:S08]  /*120f0*/  HMMA.16816.F32 R104, R20.reuse, R124, R104 ;  /* 0x0000007c1468723c */ /* 0x040ff00000001868 */
[C---:B------:R-:W-:Y:S08]  /*12100*/  HMMA.16816.F32 R108, R20.reuse, R126, R108 ;  /* 0x0000007e146c723c */ /* 0x040ff0000000186c */
[C---:B------:R-:W-:Y:S08]  /*12110*/  HMMA.16816.F32 R16, R20.reuse, R128, R16 ;  /* 0x000000801410723c */ /* 0x040ff00000001810 */
[----:B------:R-:W-:Y:S07]  /*12120*/  HMMA.16816.F32 R112, R20, R130, R112 ;  /* 0x000000821470723c */ /* 0x000fee0000001870 */
[----:B------:R-:W-:Y:S02]  /*12130*/  F2FP.PACK_AB R20, R144, R148 ;  /* 0x000000949014723e */ /* 0x000fe400000000ff */
[----:B------:R-:W-:Y:S03]  /*12140*/  F2FP.PACK_AB R21, R146, R145 ;  /* 0x000000919215723e */ /* 0x000fe600000000ff */
[----:B------:R-:W-:Y:S02]  /*12150*/  F2FP.PACK_AB R22, R173, R147 ;  /* 0x00000093ad16723e */ /* 0x000fe400000000ff */
[----:B------:R-:W-:Y:S07]  /*12160*/  F2FP.PACK_AB R23, R171, R149 ;  /* 0x00000095ab17723e */ /* 0x000fee00000000ff */
[C---:B---3--:R-:W-:Y:S01]  /*12170*/  HMMA.16816.F32 R128, R20.reuse, R120, R4 ;  /* 0x000000781480723c */ /* 0x048fe20000001804 */
[----:B------:R-:W1:Y:S07]  /*12180*/  LDSM.16.MT88.4 R4, [R194+0x3800] ;  /* 0x00380000c204783b */ /* 0x000e6e0000004200 */
[C---:B------:R-:W-:Y:S01]  /*12190*/  HMMA.16816.F32 R124, R20.reuse, R122, R8 ;  /* 0x0000007a147c723c */ /* 0x040fe20000001808 */
[----:B------:R-:W3:Y:S07]  /*121a0*/  LDSM.16.MT88.4 R8, [R193+0x3800] ;  /* 0x00380000c108783b */ /* 0x000eee0000004200 */
[C---:B-----5:R-:W-:Y:S01]  /*121b0*/  HMMA.16816.F32 R36, R20.reuse, R24, R36 ;  /* 0x000000181424723c */ /* 0x060fe20000001824 */
[----:B------:R-:W4:Y:S07]  /*121c0*/  LDSM.16.MT88.4 R120, [R191+0x3800] ;  /* 0x00380000bf78783b */ /* 0x000f2e0000004200 */
[C---:B------:R-:W-:Y:S01]  /*121d0*/  HMMA.16816.F32 R40, R20.reuse, R26, R40 ;  /* 0x0000001a1428723c */ /* 0x040fe20000001828 */
[----:B------:R-:W5:Y:S07]  /*121e0*/  LDSM.16.MT88.4 R24, [R194+0x5800] ;  /* 0x00580000c218783b */ /* 0x000f6e0000004200 */
[C---:B--2---:R-:W-:Y:S08]  /*121f0*/  HMMA.16816.F32 R44, R20.reuse, R28, R44 ;  /* 0x0000001c142c723c */ /* 0x044ff0000000182c */
[C---:B------:R-:W-:Y:S01]  /*12200*/  HMMA.16816.F32 R48, R20.reuse, R30, R48 ;  /* 0x0000001e1430723c */ /* 0x040fe20000001830 */
[----:B------:R-:W2:Y:S07]  /*12210*/  LDSM.16.MT88.4 R28, [R193+0x5800] ;  /* 0x00580000c11c783b */ /* 0x000eae0000004200 */
        /* <DEDUP_REMOVED lines=8> */
[C---:B------:R-:W-:Y:S08]  /*122a0*/  HMMA.16816.F32 R76, R20.reuse, R116, R76 ;  /* 0x00000074144c723c */ /* 0x040ff0000000184c */
[C---:B------:R-:W-:Y:S08]  /*122b0*/  HMMA.16816.F32 R80, R20.reuse, R118, R80 ;  /* 0x000000761450723c */ /* 0x040ff00000001850 */
[C---:B----4-:R-:W-:Y:S08]  /*122c0*/  HMMA.16816.F32 R84, R20.reuse, R120, R84 ;  /* 0x000000781454723c */ /* 0x050ff00000001854 */
[C---:B------:R-:W-:Y:S08]  /*122d0*/  HMMA.16816.F32 R88, R20.reuse, R122, R88 ;  /* 0x0000007a1458723c */ /* 0x040ff00000001858 */
[C---:B-----5:R-:W-:Y:S08]  /*122e0*/  HMMA.16816.F32 R92, R20.reuse, R24, R92 ;  /* 0x00000018145c723c */ /* 0x060ff0000000185c */
[C---:B------:R-:W-:Y:S08]  /*122f0*/  HMMA.16816.F32 R96, R20.reuse, R26, R96 ;  /* 0x0000001a1460723c */ /* 0x040ff00000001860 */
[C---:B--2---:R-:W-:Y:S08]  /*12300*/  HMMA.16816.F32 R120, R20.reuse, R28, R12 ;  /* 0x0000001c1478723c */ /* 0x044ff0000000180c */
[C---:B------:R-:W-:Y:S08]  /*12310*/  HMMA.16816.F32 R100, R20.reuse, R30, R100 ;  /* 0x0000001e1464723c */ /* 0x040ff00000001864 */
[C---:B-1----:R-:W-:Y:S08]  /*12320*/  HMMA.16816.F32 R104, R20.reuse, R4, R104 ;  /* 0x000000041468723c */ /* 0x042ff00000001868 */
[C---:B------:R-:W-:Y:S08]  /*12330*/  HMMA.16816.F32 R108, R20.reuse, R6, R108 ;  /* 0x00000006146c723c */ /* 0x040ff0000000186c */
[C---:B---3--:R-:W-:Y:S08]  /*12340*/  HMMA.16816.F32 R116, R20.reuse, R8, R16 ;  /* 0x000000081474723c */ /* 0x048ff00000001810 */
[----:B------:R-:W-:Y:S01]  /*12350*/  HMMA.16816.F32 R112, R20, R10, R112 ;  /* 0x0000000a1470723c */ /* 0x000fe20000001870 */
[----:B------:R-:W-:-:S07]  /*12360*/  @P0 BRA `(.L_x_2692) ;  /* 0xffffd62000000947 */ /* 0x000fce000383ffff */
.L_x_2691:
        /* <DEDUP_REMOVED lines=9> */
.L_x_2762:
        /* <DEDUP_REMOVED lines=8> */
[----:B------:R-:W-:Y:S01]  /*12480*/  @P0 MOV R12, 0x3f317218 ;  /* 0x3f317218000c0802 */ /* 0x000fe20000000f00 */
[----:B------:R-:W-:Y:S01]  /*12490*/  @P1 FMUL.FTZ R5, R5, c[0x0][0x2d0] ;  /* 0x0000b40005051a20 */ /* 0x000fe20000410000 */
[----:B------:R3:W4:Y:S03]  /*124a0*/  @P1 MUFU.RCP R8, R0 ;  /* 0x0000000000081308 */ /* 0x0007260000001000 */
[----:B------:R-:W-:Y:S02]  /*124b0*/  @P0 FMUL.FTZ R12, R12, c[0x0][0x2d0] ;  /* 0x0000b4000c0c0a20 */ /* 0x000fe40000410000 */
[----:B-1----:R-:W-:-:S04]  /*124c0*/  @P1 FMUL.FTZ R4, R4, 0.69314718246459960938 ;  /* 0x3f31721804041820 */ /* 0x002fc80000410000 */
[----:B------:R-:W-:Y:S01]  /*124d0*/  @P1 FFMA.FTZ R2, R5, R137, R4 ;  /* 0x0000008905021223 */ /* 0x000fe20000010004 */
[----:B---3--:R-:W-:Y:S01]  /*124e0*/  MOV R0, RZ ;  /* 0x000000ff00007202 */ /* 0x008fe20000000f00 */
[C---:B----4-:R-:W-:Y:S02]  /*124f0*/  FMUL.FTZ R128, R8.reuse, R128 ;  /* 0x0000008008807220 */ /* 0x050fe40000410000 */
[C---:B------:R-:W-:Y:S02]  /*12500*/  FMUL.FTZ R129, R8.reuse, R129 ;  /* 0x0000008108817220 */ /* 0x040fe40000410000 */
[C---:B------:R-:W-:Y:S01]  /*12510*/  FMUL.FTZ R124, R8.reuse, R124 ;  /* 0x0000007c087c7220 */ /* 0x040fe20000410000 */
[----:B------:R-:W-:Y:S01]  /*12520*/  @P0 MUFU.RCP R0, R10 ;  /* 0x0000000a00000308 */ /* 0x000fe20000001000 */
[C---:B------:R-:W-:Y:S02]  /*12530*/  FMUL.FTZ R125, R8.reuse, R125 ;  /* 0x0000007d087d7220 */ /* 0x040fe40000410000 */
[----:B------:R-:W-:-:S02]  /*12540*/  FMUL.FTZ R36, R8, R36 ;  /* 0x0000002408247220 */ /* 0x000fc40000410000 */
[C---:B------:R-:W-:Y:S02]  /*12550*/  FMUL.FTZ R37, R8.reuse, R37 ;  /* 0x0000002508257220 */ /* 0x040fe40000410000 */
[C---:B------:R-:W-:Y:S01]  /*12560*/  FMUL.FTZ R40, R8.reuse, R40 ;  /* 0x0000002808287220 */ /* 0x040fe20000410000 */
[----:B------:R-:W1:Y:S01]  /*12570*/  @P0 MUFU.LG2 R10, R10 ;  /* 0x0000000a000a0308 */ /* 0x000e620000000c00 */
        /* <DEDUP_REMOVED lines=8> */
[----:B-1----:R-:W-:Y:S01]  /*12600*/  @P0 FMUL.FTZ R13, R10, 0.69314718246459960938 ;  /* 0x3f3172180a0d0820 */ /* 0x002fe20000410000 */
[----:B------:R-:W-:Y:S01]  /*12610*/  MOV R10, 0x1 ;  /* 0x00000001000a7802 */ /* 0x000fe20000000f00 */
        /* <DEDUP_REMOVED lines=82> */
.L_x_2636:
        /* <DEDUP_REMOVED lines=8> */
[----:B------:R-:W3:Y:S01]  /*12bc0*/  POPC R3, UR4 ;  /* 0x0000000400037d09 */ /* 0x000ee20008000000 */
[----:B-1----:R-:W-:-:S13]  /*12bd0*/  ISETP.EQ.U32.AND P0, PT, R12, R0, PT ;  /* 0x000000000c00720c */ /* 0x002fda0003f02070 */
[----:B---3--:R-:W3:Y:S04]  /*12be0*/  @P0 ATOMG.E.ADD.STRONG.GPU PT, R3, [R14.64], R3 ;  /* 0x000000030e0309a8 */ /* 0x008ee800081ee1c6 */
[----:B------:R-:W1:Y:S02]  /*12bf0*/  S2R R0, SR_LTMASK ;  /* 0x0000000000007919 */ /* 0x000e640000003900 */
[----:B-1----:R-:W-:-:S04]  /*12c00*/  LOP3.LUT R0, R0, UR4, RZ, 0xc0, !PT ;  /* 0x0000000400007c12 */ /* 0x002fc8000f8ec0ff */
[----:B------:R-:W1:Y:S01]  /*12c10*/  POPC R204, R0 ;  /* 0x0000000000cc7309 */ /* 0x000e620000000000 */
[----:B---3--:R-:W1:Y:S02]  /*12c20*/  SHFL.IDX PT, R3, R3, R12, 0x1f ;  /* 0x00001f0c03037589 */ /* 0x008e6400000e0000 */
[----:B-1----:R-:W-:-:S05]  /*12c30*/  IADD3 R204, R3, c[0x0][0xc], R204 ;  /* 0x0000030003cc7a10 */ /* 0x002fca0007ffe0cc */
.L_x_2695:
[----:B------:R-:W-:Y:S05]  /*12c40*/  BSYNC B0 ;  /* 0x0000000000007941 */ /* 0x000fea0003800000 */
.L_x_2694:
        /* <DEDUP_REMOVED lines=8> */
[----:B------:R-:W-:Y:S01]  /*12cd0*/  LOP3.LUT R12, R222, R224, RZ, 0xfc, !PT ;  /* 0x000000e0de0c7212 */ /* 0x000fe200078efcff */
[----:B------:R-:W-:Y:S01]  /*12ce0*/  IMAD.MOV.U32 R14, RZ, RZ, c[0x0][0x388] ;  /* 0x0000e200ff0e7624 */ /* 0x000fe200078e00ff */
[----:B------:R-:W-:Y:S02]  /*12cf0*/  LEA.HI R3, R3, R210, RZ, 0x5 ;  /* 0x000000d203037211 */ /* 0x000fe400078f28ff */
[----:B------:R-:W-:Y:S02]  /*12d00*/  F2FP.PACK_AB R13, R129, R128 ;  /* 0x00000080810d723e */ /* 0x000fe400000000ff */
[----:B------:R-:W-:Y:S02]  /*12d10*/  SHF.R.S32.HI R3, RZ, 0x5, R3 ;  /* 0x00000005ff037819 */ /* 0x000fe40000011403 */
[----:B------:R-:W-:-:S02]  /*12d20*/  F2FP.PACK_AB R10, R125, R124 ;  /* 0x0000007c7d0a723e */ /* 0x000fc400000000ff */
[----:B------:R-:W-:Y:S01]  /*12d30*/  ISETP.NE.U32.AND P0, PT, RZ, c[0x0][0x508], PT ;  /* 0x00014200ff007a0c */ /* 0x000fe20003f05070 */
[----:B------:R-:W-:Y:S01]  /*12d40*/  IMAD.SHL.U32 R3, R3, 0x400, RZ ;  /* 0x0000040003037824 */ /* 0x000fe200078e00ff */
[----:B------:R-:W-:Y:S02]  /*12d50*/  ISETP.NE.U32.AND P2, PT, RZ, c[0x0][0x500], PT ;  /* 0x00014000ff007a0c */ /* 0x000fe40003f45070 */
[----:B------:R-:W-:Y:S01]  /*12d60*/  ISETP.NE.AND.EX P1, PT, RZ, c[0x0][0x50c], PT, P0 ;  /* 0x00014300ff007a0c */ /* 0x000fe20003f25300 */
[----:B------:R-:W-:Y:S01]  /*12d70*/  IMAD R3, R223, 0x2, R3 ;  /* 0x00000002df037824 */ /* 0x000fe200078e0203 */
[----:B------:R-:W-:-:S03]  /*12d80*/  ISETP.NE.AND.EX P2, PT, RZ, c[0x0][0x504], PT, P2 ;  /* 0x00014100ff007a0c */ /* 0x000fc60003f45320 */
[----:B------:R-:W-:Y:S01]  /*12d90*/  IMAD.IADD R12, R3, 0x1, R12 ;  /* 0x00000001030c7824 */ /* 0x000fe200078e020c */
[----:B------:R-:W-:-:S04]  /*12da0*/  F2FP.PACK_AB R3, R131, R130 ;  /* 0x000000828303723e */ /* 0x000fc800000000ff */
[----:B------:R-:W-:-:S03]  /*12db0*/  LEA R12, R12, 0x80, 0x1 ;  /* 0x000000800c0c7811 */ /* 0x000fc600078e08ff */
[----:B------:R-:W-:Y:S02]  /*12dc0*/  @P1 LEA R18, P0, R240, c[0x0][0x508], 0x2 ;  /* 0x00014200f0121a11 */ /* 0x000fe400078010ff */
[----:B------:R1:W-:Y:S04]  /*12dd0*/  STS [R12], R13 ;  /* 0x0000000d0c007388 */ /* 0x0003e80000000800 */
[----:B------:R3:W-:Y:S04]  /*12de0*/  STS [R12+0x400], R3 ;  /* 0x000400030c007388 */ /* 0x0007e80000000800 */
[----:B------:R4:W-:Y:S01]  /*12df0*/  STS [R228], R10 ;  /* 0x0000000ae4007388 */ /* 0x0009e20000000800 */
[----:B-1----:R-:W-:-:S02]  /*12e00*/  F2FP.PACK_AB R13, R127, R126 ;  /* 0x0000007e7f0d723e */ /* 0x002fc400000000ff */
        /* <DEDUP_REMOVED lines=66> */
[----:B------:R-:W-:Y:S02]  /*13230*/  F2FP.PACK_AB R12, R101, R100 ;  /* 0x00000064650c723e */ /* 0x000fe400000000ff */
[----:B---3--:R-:W-:Y:S01]  /*13240*/  F2FP.PACK_AB R3, R123, R122 ;  /* 0x0000007a7b03723e */ /* 0x008fe200000000ff */
[----:B------:R1:W-:Y:S01]  /*13250*/  STS [R236+0x8000], R13 ;  /* 0x0080000dec007388 */ /* 0x0003e20000000800 */
[----:B----4-:R-:W-:-:S03]  /*13260*/  F2FP.PACK_AB R10, R103, R102 ;  /* 0x00000066670a723e */ /* 0x010fc600000000ff */
[----:B------:R3:W-:Y:S04]  /*13270*/  STS [R236+0x8400], R3 ;  /* 0x00840003ec007388 */ /* 0x0007e80000000800 */
[----:B------:R4:W-:Y:S04]  /*13280*/  STS [R239+0x8000], R12 ;  /* 0x0080000cef007388 */ /* 0x0009e80000000800 */
[----:B------:R2:W-:Y:S01]  /*13290*/  STS [R239+0x8400], R10 ;  /* 0x0084000aef007388 */ /* 0x0005e20000000800 */
[----:B-1----:R-:W-:Y:S02]  /*132a0*/  F2FP.PACK_AB R13, R107, R106 ;  /* 0x0000006a6b0d723e */ /* 0x002fe400000000ff */
[----:B---3--:R-:W-:-:S03]  /*132b0*/  F2FP.PACK_AB R3, R105, R104 ;  /* 0x000000686903723e */ /* 0x008fc600000000ff */
[----:B------:R1:W-:Y:S01]  /*132c0*/  STS [R235+0x8400], R13 ;  /* 0x0084000deb007388 */ /* 0x0003e20000000800 */
[----:B----4-:R-:W-:-:S03]  /*132d0*/  F2FP.PACK_AB R12, R111, R110 ;  /* 0x0000006e6f0c723e */ /* 0x010fc600000000ff */
[----:B------:R3:W-:Y:S01]  /*132e0*/  STS [R235+0x8000], R3 ;  /* 0x00800003eb007388 */ /* 0x0007e20000000800 */
[----:B--2---:R-:W-:-:S03]  /*132f0*/  F2FP.PACK_AB R10, R109, R108 ;  /* 0x0000006c6d0a723e */ /* 0x004fc600000000ff */
[----:B------:R2:W-:Y:S04]  /*13300*/  STS [R238+0x8400], R12 ;  /* 0x0084000cee007388 */ /* 0x0005e80000000800 */
[----:B------:R4:W-:Y:S01]  /*13310*/  STS [R238+0x8000], R10 ;  /* 0x0080000aee007388 */ /* 0x0009e20000000800 */
[----:B-1----:R-:W-:Y:S02]  /*13320*/  F2FP.PACK_AB R13, R115, R114 ;  /* 0x00000072730d723e */ /* 0x002fe400000000ff */
[----:B---3--:R-:W-:Y:S01]  /*13330*/  F2FP.PACK_AB R3, R117, R116 ;  /* 0x000000747503723e */ /* 0x008fe200000000ff */
[----:B--2---:R-:W-:-:S04]  /*13340*/  IMAD.MOV.U32 R12, RZ, RZ, 0x4 ;  /* 0x00000004ff0c7424 */ /* 0x004fc800078e00ff */
[----:B------:R1:W-:Y:S01]  /*13350*/  STS [R237+0x8000], R3 ;  /* 0x00800003ed007388 */ /* 0x0003e20000000800 */
[----:B----4-:R-:W-:Y:S01]  /*13360*/  F2FP.PACK_AB R10, R119, R118 ;  /* 0x00000076770a723e */ /* 0x010fe200000000ff */
[----:B------:R-:W-:-:S04]  /*13370*/  IMAD.WIDE R16, R240, R12, c[0x0][0x500] ;  /* 0x00014000f0107625 */ /* 0x000fc800078e020c */
[----:B------:R2:W-:Y:S04]  /*13380*/  STS [R237+0x8400], R10 ;  /* 0x0084000aed007388 */ /* 0x0005e80000000800 */
[----:B------:R-:W-:Y:S01]  /*13390*/  STS [R242+0x8400], R13 ;  /* 0x0084000df2007388 */ /* 0x000fe20000000800 */
[----:B-1----:R-:W-:-:S05]  /*133a0*/  F2FP.PACK_AB R3, R113, R112 ;  /* 0x000000707103723e */ /* 0x002fca00000000ff */
[----:B------:R1:W-:Y:S01]  /*133b0*/  STS [R242+0x8000], R3 ;  /* 0x00800003f2007388 */ /* 0x0003e20000000800 */
[----:B--2---:R-:W-:-:S04]  /*133c0*/  SHF.R.S32.HI R10, RZ, 0x1f, R240 ;  /* 0x0000001fff0a7819 */ /* 0x004fc800000114f0 */
[----:B------:R-:W-:Y:S01]  /*133d0*/  @P1 LEA.HI.X R19, R240, c[0x0][0x50c], R10, 0x2, P0 ;  /* 0x00014300f0131a11 */ /* 0x000fe200000f140a */
[----:B------:R-:W-:Y:S01]  /*133e0*/  BAR.SYNC.DEFER_BLOCKING 0x1, 0x100 ;  /* 0x0044000000007b1d */ /* 0x000fe20000010000 */
[----:B-1----:R-:W-:-:S05]  /*133f0*/  IMAD.MOV.U32 R3, RZ, RZ, RZ ;  /* 0x000000ffff037224 */ /* 0x002fca00078e00ff */
[----:B------:R1:W5:Y:S04]  /*13400*/  @P1 LDG.E R14, [R18.64] ;  /* 0x00000006120e1981 */ /* 0x000368000c1e1900 */
[----:B------:R1:W5:Y:S01]  /*13410*/  @P2 LDG.E R3, [R16.64] ;  /* 0x0000000610032981 */ /* 0x000362000c1e1900 */
[----:B------:R-:W-:-:S04]  /*13420*/  ISETP.NE.AND P0, PT, R206, RZ, PT ;  /* 0x000000ffce00720c */ /* 0x000fc80003f05270 */
[----:B------:R-:W-:Y:S01]  /*13430*/  SEL R206, R206, c[0x0][0x3d4], P0 ;  /* 0x0000f500cece7a07 */ /* 0x000fe20000000000 */
[----:B------:R-:W-:Y:S05]  /*13440*/  @P1 BRA `(.L_x_2698) ;  /* 0x0000004000001947 */ /* 0x000fea0003800000 */
[----:B------:R-:W-:Y:S05]  /*13450*/  @!P2 BRA `(.L_x_2698) ;  /* 0x000000300000a947 */ /* 0x000fea0003800000 */
[----:B-----5:R2:W3:Y:S04]  /*13460*/  LDG.E R14, [R16.64] ;  /* 0x00000006100e7981 */ /* 0x0204e8000c1e1900 */
[----:B-12---:R-:W3:Y:S02]  /*13470*/  LDG.E R16, [R16.64+0x4] ;  /* 0x0000040610107981 */ /* 0x006ee4000c1e1900 */
[----:B---3--:R-:W-:Y:S02]  /*13480*/  IADD3 R14, -R14, R16, RZ ;  /* 0x000000100e0e7210 */ /* 0x008fe40007ffe1ff */
.L_x_2698:
[----:B------:R-:W-:Y:S01]  /*13490*/  IMAD.MOV.U32 R28, RZ, RZ, 0x368 ;  /* 0x00000368ff1c7424 */ /* 0x000fe200078e00ff */
[----:B------:R-:W-:Y:S01]  /*134a0*/  ISETP.GT.AND P2, PT, R206, 0x1, PT ;  /* 0x00000001ce00780c */ /* 0x000fe20003f44270 */
[----:B------:R-:W-:Y:S01]  /*134b0*/  IMAD.MOV.U32 R13, RZ, RZ, c[0x0][0x4e8] ;  /* 0x00013a00ff0d7624 */ /* 0x000fe200078e00ff */
[----:B------:R-:W-:Y:S01]  /*134c0*/  LEA.HI R12, R223, R223, RZ, 0x1 ;  /* 0x000000dfdf0c7211 */ /* 0x000fe200078f08ff */
[----:B-----5:R-:W-:Y:S01]  /*134d0*/  IMAD R14, R14, c[0x0][0x4e8], RZ ;  /* 0x00013a000e0e7a24 */ /* 0x020fe200078e02ff */
[----:B------:R-:W-:-:S02]  /*134e0*/  SEL R28, R28, 0x328, P2 ;  /* 0x000003281c1c7807 */ /* 0x000fc40001000000 */
[----:B------:R-:W-:Y:S02]  /*134f0*/  ISETP.NE.U32.AND P0, PT, RZ, c[0x0][0x500], PT ;  /* 0x00014000ff007a0c */ /* 0x000fe40003f05070 */
[----:B-1----:R-:W1:Y:S01]  /*13500*/  LDC.64 R16, c[0x0][R28+0x170] ;  /* 0x00005c001c107b82 */ /* 0x002e620000000a00 */
[----:B------:R-:W-:Y:S02]  /*13510*/  LOP3.LUT R12, R12, 0x1ffffffe, RZ, 0xc0, !PT ;  /* 0x1ffffffe0c0c7812 */ /* 0x000fe400078ec0ff */
[----:B------:R-:W-:Y:S02]  /*13520*/  ISETP.NE.AND.EX P0, PT, RZ, c[0x0][0x504], PT, P0 ;  /* 0x00014100ff007a0c */ /* 0x000fe40003f05300 */
[----:B------:R-:W-:Y:S01]  /*13530*/  ISETP.NE.AND P3, PT, R13, 0x1, PT ;  /* 0x000000010d00780c */ /* 0x000fe20003f65270 */
[----:B------:R-:W-:Y:S01]  /*13540*/  IMAD.IADD R12, R223, 0x1, -R12 ;  /* 0x00000001df0c7824 */ /* 0x000fe200078e0a0c */
[----:B------:R-:W-:Y:S01]  /*13550*/  SEL R240, R240, RZ, !P0 ;  /* 0x000000fff0f07207 */ /* 0x000fe20004000000 */
[----:B------:R-:W2:Y:S01]  /*13560*/  LDC.64 R24, c[0x0][R28+0x168] ;  /* 0x00005a001c187b82 */ /* 0x000ea20000000a00 */
[----:B------:R-:W-:Y:S01]  /*13570*/  SEL R15, R10, RZ, !P0 ;  /* 0x000000ff0a0f7207 */ /* 0x000fe20004000000 */
[----:B------:R-:W-:Y:S01]  /*13580*/  IMAD R12, R12, 0x8, R218 ;  /* 0x000000080c0c7824 */ /* 0x000fe200078e02da */
[----:B------:R-:W-:-:S03]  /*13590*/  SEL R19, R244, RZ, P2 ;  /* 0x000000fff4137207 */ /* 0x000fc60001000000 */
[----:B------:R-:W-:Y:S02]  /*135a0*/  IMAD R10, R205, 0x80, R12 ;  /* 0x00000080cd0a7824 */ /* 0x000fe400078e020c */
[----:B------:R-:W3:Y:S02]  /*135b0*/  LDC.64 R22, c[0x0][R28+0x178] ;  /* 0x00005e001c167b82 */ /* 0x000ee40000000a00 */
[----:B------:R-:W-:-:S04]  /*135c0*/  @P3 IMAD.HI.U32 R12, R10, c[0x0][0x4ec], RZ ;  /* 0x00013b000a0c3a27 */ /* 0x000fc800078e00ff */
[----:B------:R-:W-:Y:S01]  /*135d0*/  IMAD.MOV.U32 R18, RZ, RZ, R10 ;  /* 0x000000ffff127224 */ /* 0x000fe200078e000a */
[----:B------:R-:W-:Y:S01]  /*135e0*/  @P3 SHF.R.U32.HI R18, RZ, c[0x0][0x4f0], R12 ;  /* 0x00013c00ff123a19 */ /* 0x000fe2000001160c */
[----:B------:R-:W4:Y:S01]  /*135f0*/  LDC.64 R20, c[0x0][R28+0x160] ;  /* 0x000058001c147b82 */ /* 0x000f220000000a00 */
[----:B------:R-:W-:Y:S01]  /*13600*/  SHF.R.S32.HI R12, RZ, 0x1f, R3 ;  /* 0x0000001fff0c7819 */ /* 0x000fe20000011403 */
[----:B-1----:R-:W-:-:S04]  /*13610*/  IMAD R13, R17, R240, RZ ;  /* 0x000000f0110d7224 */ /* 0x002fc800078e02ff */
[C---:B------:R-:W-:Y:S02]  /*13620*/  IMAD R13, R16.reuse, R15, R13 ;  /* 0x0000000f100d7224 */ /* 0x040fe400078e020d */
[----:B------:R-:W-:-:S04]  /*13630*/  IMAD.WIDE.U32 R16, R16, R240, RZ ;  /* 0x000000f010107225 */ /* 0x000fc800078e00ff */
[----:B--2---:R-:W-:-:S04]  /*13640*/  IMAD.WIDE.U32 R26, R24, R241, RZ ;  /* 0x000000f1181a7225 */ /* 0x004fc800078e00ff */
[----:B------:R-:W-:Y:S02]  /*13650*/  IMAD R15, R25, R241, RZ ;  /* 0x000000f1190f7224 */ /* 0x000fe400078e02ff */
[----:B------:R-:W-:Y:S01]  /*13660*/  IMAD.IADD R13, R17, 0x1, R13 ;  /* 0x00000001110d7824 */ /* 0x000fe200078e020d */
[----:B------:R-:W-:Y:S01]  /*13670*/  IADD3 R17, P1, P0, R16, R26, R3 ;  /* 0x0000001a10117210 */ /* 0x000fe2000783e003 */
        /* <DEDUP_REMOVED lines=19> */
[----:B------:R-:W-:-:S04]  /*137b0*/  LEA R13, P0, R22, R13, 0x2 ;  /* 0x0000000d160d7211 */ /* 0x000fc800078010ff */
[----:B------:R-:W-:Y:S01]  /*137c0*/  LEA.HI.X R15, R22, R15, R16, 0x2, P0 ;  /* 0x0000000f160f7211 */ /* 0x000fe200000f1410 */
[----:B------:R-:W-:Y:S01]  /*137d0*/  SHFL.IDX PT, R18, R13, 0x1, 0x1c1f ;  /* 0x003c1f000d127f89 */ /* 0x000fe200000e0000 */
[----:B------:R-:W-:-:S03]  /*137e0*/  LOP3.LUT P0, RZ, R219, 0x3, RZ, 0xc0, !PT ;  /* 0x00000003dbff7812 */ /* 0x000fc6000780c0ff */
[----:B------:R1:W-:Y:S04]  /*137f0*/  SHFL.IDX PT, R16, R13, RZ, 0x1c1f ;  /* 0x001c1fff0d107589 */ /* 0x0003e800000e0000 */
[----:B------:R-:W2:Y:S04]  /*13800*/  SHFL.IDX PT, R17, R15, RZ, 0x1c1f ;  /* 0x001c1fff0f117589 */ /* 0x000ea800000e0000 */
[----:B------:R3:W4:Y:S01]  /*13810*/  SHFL.IDX PT, R19, R15, 0x1, 0x1c1f ;  /* 0x003c1f000f137f89 */ /* 0x00072200000e0000 */
[----:B-1----:R-:W-:-:S05]  /*13820*/  IMAD R13, R205, 0x80, R218 ;  /* 0x00000080cd0d7824 */ /* 0x002fca00078e02da */
[C---:B------:R-:W-:Y:S02]  /*13830*/  ISETP.GE.OR P1, PT, R13.reuse, R14, P0 ;  /* 0x0000000e0d00720c */ /* 0x040fe40000726670 */
[----:B---3--:R-:W-:-:S04]  /*13840*/  IADD3 R15, R13, 0x8, RZ ;  /* 0x000000080d0f7810 */ /* 0x008fc80007ffe0ff */
[----:B------:R-:W-:-:S07]  /*13850*/  ISETP.GE.OR P0, PT, R15, R14, P0 ;  /* 0x0000000e0f00720c */ /* 0x000fce0000706670 */
[----:B--2---:R1:W-:Y:S01]  /*13860*/  @!P1 ST.E [R16.64], R2 ;  /* 0x0000000210009985 */ /* 0x0043e2000c101906 */
[----:B------:R-:W-:-:S05]  /*13870*/  ISETP.GE.AND P1, PT, R15, R14, PT ;  /* 0x0000000e0f00720c */ /* 0x000fca0003f26270 */
[----:B----4-:R2:W-:Y:S01]  /*13880*/  @!P0 ST.E [R18.64], R11 ;  /* 0x0000000b12008985 */ /* 0x0105e2000c101906 */
[----:B------:R-:W-:Y:S02]  /*13890*/  ISETP.GE.AND P0, PT, R13, R14, PT ;  /* 0x0000000e0d00720c */ /* 0x000fe40003f06270 */
[----:B-1----:R-:W-:Y:S01]  /*138a0*/  P2R R2, PR, RZ, 0x2 ;  /* 0x00000002ff027803 */ /* 0x002fe20000000000 */
[----:B------:R-:W-:Y:S05]  /*138b0*/  @P2 BRA `(.L_x_2699) ;  /* 0x000007f000002947 */ /* 0x000fea0003800000 */
[----:B------:R-:W-:Y:S01]  /*138c0*/  IMAD R12, R12, c[0x0][0x3a0], RZ ;  /* 0x0000e8000c0c7a24 */ /* 0x000fe200078e02ff */
[----:B------:R-:W-:Y:S01]  /*138d0*/  LEA R2, R205, R221, 0x7 ;  /* 0x000000ddcd027211 */ /* 0x000fe200078e38ff */
[----:B------:R-:W-:Y:S01]  /*138e0*/  IMAD.WIDE.U32 R4, R3, c[0x0][0x3a0], RZ ;  /* 0x0000e80003047a25 */ /* 0x000fe200078e00ff */
[----:B------:R-:W-:Y:S01]  /*138f0*/  SHF.R.S32.HI R8, RZ, 0x1f, R240 ;  /* 0x0000001fff087819 */ /* 0x000fe200000114f0 */
[----:B------:R1:W3:Y:S01]  /*13900*/  LDS.128 R56, [R217+0x80] ;  /* 0x00008000d9387984 */ /* 0x0002e20000000c00 */
[----:B------:R-:W-:Y:S01]  /*13910*/  LEA R205, R205, R226, 0x7 ;  /* 0x000000e2cdcd7211 */ /* 0x000fe200078e38ff */
[----:B------:R-:W-:Y:S01]  /*13920*/  IMAD R12, R3, c[0x0][0x3a4], R12 ;  /* 0x0000e900030c7a24 */ /* 0x000fe200078e020c */
[----:B------:R-:W-:Y:S01]  /*13930*/  MOV R3, R2 ;  /* 0x0000000200037202 */ /* 0x000fe20000000f00 */
[----:B------:R1:W4:Y:S01]  /*13940*/  LDS.128 R52, [R217+0x1080] ;  /* 0x00108000d9347984 */ /* 0x0003220000000c00 */
[----:B------:R-:W-:-:S02]  /*13950*/  IMAD R8, R8, c[0x0][0x3f0], RZ ;  /* 0x0000fc0008087a24 */ /* 0x000fc400078e02ff */
[----:B------:R-:W-:Y:S01]  /*13960*/  IADD3 R5, R5, R12, RZ ;  /* 0x0000000c05057210 */ /* 0x000fe20007ffe0ff */
[----:B------:R1:W2:Y:S01]  /*13970*/  LDS.128 R48, [R217+0x2080] ;  /* 0x00208000d9307984 */ /* 0x0002a20000000c00 */
[----:B------:R-:W-:-:S03]  /*13980*/  IMAD R8, R240, c[0x0][0x3f4], R8 ;  /* 0x0000fd00f0087a24 */ /* 0x000fc600078e0208 */
[C---:B------:R-:W-:Y:S01]  /*13990*/  IMAD.WIDE.U32 R6, R241.reuse, c[0x0][0x3e8], R4 ;  /* 0x0000fa00f1067a25 */ /* 0x040fe200078e0004 */
[----:B------:R1:W1:Y:S03]  /*139a0*/  LDS.128 R44, [R217+0x3080] ;  /* 0x00308000d92c7984 */ /* 0x0002660000000c00 */
[----:B------:R-:W-:Y:S01]  /*139b0*/  @P3 IMAD.HI.U32 R4, R2, c[0x0][0x4ec], RZ ;  /* 0x00013b0002043a27 */ /* 0x000fe200078e00ff */
[----:B------:R1:W1:Y:S03]  /*139c0*/  LDS.128 R40, [R217+0x4080] ;  /* 0x00408000d9287984 */ /* 0x0002660000000c00 */
[----:B------:R-:W-:Y:S01]  /*139d0*/  IMAD R7, R241, c[0x0][0x3ec], R7 ;  /* 0x0000fb00f1077a24 */ /* 0x000fe200078e0207 */
[----:B------:R-:W-:Y:S01]  /*139e0*/  @P3 SHF.R.U32.HI R3, RZ, c[0x0][0x4f0], R4 ;  /* 0x00013c00ff033a19 */ /* 0x000fe20000011604 */
[----:B------:R1:W1:Y:S02]  /*139f0*/  LDS.128 R36, [R217+0x5080] ;  /* 0x00508000d9247984 */ /* 0x0002640000000c00 */
[----:B------:R-:W-:Y:S01]  /*13a00*/  IMAD.WIDE.U32 R12, R240, c[0x0][0x3f0], R6 ;  /* 0x0000fc00f00c7a25 */ /* 0x000fe200078e0006 */
[----:B------:R-:W-:Y:S01]  /*13a10*/  SHF.R.S32.HI R10, RZ, 0x1f, R3 ;  /* 0x0000001fff0a7819 */ /* 0x000fe20000011403 */
[----:B------:R1:W1:Y:S01]  /*13a20*/  LDS.128 R32, [R217+0x6080] ;  /* 0x00608000d9207984 */ /* 0x0002620000000c00 */
[----:B------:R-:W-:-:S02]  /*13a30*/  IADD3 R9, -R3, RZ, RZ ;  /* 0x000000ff03097210 */ /* 0x000fc40007ffe1ff */
        /* <DEDUP_REMOVED lines=9> */
[----:B--2---:R2:W1:Y:S01]  /*13ad0*/  LDS.128 R16, [R217+0xa080] ;  /* 0x00a08000d9107984 */ /* 0x0044620000000c00 */
[----:B------:R-:W-:Y:S01]  /*13ae0*/  IADD3 R11, R13, R10, RZ ;  /* 0x0000000a0d0b7210 */ /* 0x000fe20007ffe0ff */
[----:B------:R-:W-:Y:S01]  /*13af0*/  IMAD R2, R2, c[0x0][0x3d8], RZ ;  /* 0x0000f60002027a24 */ /* 0x000fe200078e02ff */
[----:B------:R-:W-:Y:S01]  /*13b00*/  MOV R10, R12 ;  /* 0x0000000c000a7202 */ /* 0x000fe20000000f00 */
[----:B------:R2:W1:Y:S04]  /*13b10*/  LDS.128 R4, [R217+0xb080] ;  /* 0x00b08000d9047984 */ /* 0x0004680000000c00 */
[----:B------:R-:W-:-:S04]  /*13b20*/  IMAD.WIDE.U32 R10, R9, c[0x0][0x3d8], R10 ;  /* 0x0000f600090a7a25 */ /* 0x000fc800078e000a */
[----:B------:R-:W-:Y:S01]  /*13b30*/  IMAD R9, R9, c[0x0][0x3dc], R2 ;  /* 0x0000f70009097a24 */ /* 0x000fe200078e0202 */
[----:B------:R-:W-:-:S04]  /*13b40*/  LEA R8, P0, R10, c[0x0][0x380], 0x1 ;  /* 0x0000e0000a087a11 */ /* 0x000fc800078008ff */
[----:B------:R-:W-:-:S04]  /*13b50*/  IADD3 R2, R11, R9, RZ ;  /* 0x000000090b027210 */ /* 0x000fc80007ffe0ff */
[----:B------:R-:W-:Y:S01]  /*13b60*/  LEA.HI.X R2, R10, c[0x0][0x384], R2, 0x1, P0 ;  /* 0x0000e1000a027a11 */ /* 0x000fe200000f0c02 */
[----:B------:R-:W-:Y:S05]  /*13b70*/  BRA.DIV ~URZ, `(.L_x_2700) ;  /* 0x000036f27f007947 */ /* 0x000fea000b800000 */
[----:B---34-:R3:W4:Y:S02]  /*13b80*/  SHFL.IDX PT, R61, R2, RZ, 0x181f ;  /* 0x00181fff023d7589 */ /* 0x01872400000e0000 */
.L_x_2763:
[----:B------:R-:W-:Y:S05]  /*13b90*/  BRA.DIV ~URZ, `(.L_x_2701) ;  /* 0x000037427f007947 */ /* 0x000fea000b800000 */
[----:B------:R2:W3:Y:S02]  /*13ba0*/  SHFL.IDX PT, R3, R8, RZ, 0x181f ;  /* 0x00181fff08037589 */ /* 0x0004e400000e0000 */
.L_x_2764:
        /* <DEDUP_REMOVED lines=18> */
.L_x_2703:
[----:B------:R-:W-:Y:S05]  /*13cd0*/  BSYNC B0 ;  /* 0x0000000000007941 */ /* 0x000fea0003800000 */
.L_x_2702:
[----:B------:R-:W-:Y:S05]  /*13ce0*/  BRA.DIV ~URZ, `(.L_x_2704) ;  /* 0x000036627f007947 */ /* 0x000fea000b800000 */
[----:B-1-3--:R1:W3:Y:S04]  /*13cf0*/  SHFL.IDX PT, R24, R2, 0x1, 0x181f ;  /* 0x00381f0002187f89 */ /* 0x00a2e800000e0000 */
[----:B------:R1:W2:Y:S02]  /*13d00*/  SHFL.IDX PT, R10, R8, 0x1, 0x181f ;  /* 0x00381f00080a7f89 */ /* 0x0002a400000e0000 */
.L_x_2765:
        /* <DEDUP_REMOVED lines=16> */
.L_x_2706:
[----:B------:R-:W-:Y:S05]  /*13e10*/  BSYNC B0 ;  /* 0x0000000000007941 */ /* 0x000fea0003800000 */
.L_x_2705:
[----:B------:R-:W-:Y:S05]  /*13e20*/  BRA.DIV ~URZ, `(.L_x_2707) ;  /* 0x000035e27f007947 */ /* 0x000fea000b800000 */
[----:B--2---:R2:W1:Y:S02]  /*13e30*/  SHFL.IDX PT, R20, R2, 0x2, 0x181f ;  /* 0x00581f0002147f89 */ /* 0x00446400000e0000 */
.L_x_2766:
[----:B------:R-:W-:Y:S05]  /*13e40*/  BRA.DIV ~URZ, `(.L_x_2708) ;  /* 0x000036327f007947 */ /* 0x000fea000b800000 */
[----:B------:R2:W4:Y:S02]  /*13e50*/  SHFL.IDX PT, R10, R8, 0x2, 0x181f ;  /* 0x00581f00080a7f89 */ /* 0x00052400000e0000 */
.L_x_2767:
        /* <DEDUP_REMOVED lines=16> */
.L_x_2710:
[----:B------:R-:W-:Y:S05]  /*13f60*/  BSYNC B0 ;  /* 0x0000000000007941 */ /* 0x000fea0003800000 */
.L_x_2709:
[----:B------:R-:W-:Y:S05]  /*13f70*/  BRA.DIV ~URZ, `(.L_x_2711) ;  /* 0x000035627f007947 */ /* 0x000fea000b800000 */
[----:B-12---:R-:W1:Y:S04]  /*13f80*/  SHFL.IDX PT, R2, R2, 0x3, 0x181f ;  /* 0x00781f0002027f89 */ /* 0x006e6800000e0000 */
[----:B------:R-:W2:Y:S02]  /*13f90*/  SHFL.IDX PT, R8, R8, 0x3, 0x181f ;  /* 0x00781f0008087f89 */ /* 0x000ea400000e0000 */
.L_x_2768:
[----:B------:R-:W-:-:S04]  /*13fa0*/  IADD3 R205, R205, 0x60, RZ ;  /* 0x00000060cdcd7810 */ /* 0x000fc80007ffe0ff */
[----:B------:R-:W-:-:S13]  /*13fb0*/  ISETP.GE.AND P0, PT, R205, R14, PT ;  /* 0x0000000ecd00720c */ /* 0x000fda0003f06270 */
[----:B------:R-:W-:Y:S05]  /*13fc0*/  @P0 BRA `(.L_x_2712) ;  /* 0x00001f0000000947 */ /* 0x000fea0003800000 */
[----:B------:R-:W-:Y:S02]  /*13fd0*/  ISETP.GE.AND P1, PT, R246, c[0x0][0x3c8], PT ;  /* 0x0000f200f6007a0c */ /* 0x000fe40003f26270 */
[----:B------:R-:W-:-:S11]  /*13fe0*/  ISETP.GE.AND P0, PT, R212, c[0x0][0x3c8], PT ;  /* 0x0000f200d4007a0c */ /* 0x000fd60003f06270 */
[-C--:B--2---:R-:W-:Y:S02]  /*13ff0*/  @!P1 LEA R12, P3, R246, R8.reuse, 0x1 ;  /* 0x00000008f60c9211 */ /* 0x084fe400078608ff */
[----:B----4-:R-:W-:Y:S02]  /*14000*/  @!P0 LEA R10, P2, R212, R8, 0x1 ;  /* 0x00000008d40a8211 */ /* 0x010fe400078408ff */
[-C--:B-1----:R-:W-:Y:S02]  /*14010*/  @!P1 LEA.HI.X R13, R246, R2.reuse, R9, 0x1, P3 ;  /* 0x00000002f60d9211 */ /* 0x082fe400018f0c09 */
[----:B------:R-:W-:-:S03]  /*14020*/  @!P0 LEA.HI.X R11, R212, R2, R15, 0x1, P2 ;  /* 0x00000002d40b8211 */ /* 0x000fc600010f0c0f */
        /* <DEDUP_REMOVED lines=8> */
.L_x_2699:
[----:B------:R-:W-:Y:S02]  /*140b0*/  IMAD R12, R12, c[0x0][0x408], RZ ;  /* 0x000102000c0c7a24 */ /* 0x000fe400078e02ff */
[----:B------:R-:W-:-:S04]  /*140c0*/  IMAD.WIDE.U32 R14, R3, c[0x0][0x408], RZ ;  /* 0x00010200030e7a25 */ /* 0x000fc800078e00ff */
[----:B------:R-:W-:Y:S01]  /*140d0*/  IMAD R12, R3, c[0x0][0x40c], R12 ;  /* 0x00010300030c7a24 */ /* 0x000fe200078e020c */
[----:B------:R-:W-:Y:S01]  /*140e0*/  SHF.R.S32.HI R3, RZ, 0x1f, R240 ;  /* 0x0000001fff037819 */ /* 0x000fe200000114f0 */
[----:B--2---:R-:W-:-:S03]  /*140f0*/  @P3 IMAD.HI.U32 R11, R10, c[0x0][0x4ec], RZ ;  /* 0x00013b000a0b3a27 */ /* 0x004fc600078e00ff */
[----:B------:R-:W-:Y:S01]  /*14100*/  IADD3 R13, R15, R12, RZ ;  /* 0x0000000c0f0d7210 */ /* 0x000fe20007ffe0ff */
[----:B------:R-:W-:Y:S01]  /*14110*/  IMAD R3, R3, c[0x0][0x440], RZ ;  /* 0x0001100003037a24 */ /* 0x000fe200078e02ff */
[----:B------:R-:W-:-:S03]  /*14120*/  MOV R12, R14 ;  /* 0x0000000e000c7202 */ /* 0x000fc60000000f00 */
        /* <DEDUP_REMOVED lines=26> */
.L_x_2769:
[----:B------:R-:W-:Y:S05]  /*142d0*/  BRA.DIV ~URZ, `(.L_x_2714) ;  /* 0x000033427f007947 */ /* 0x000fea000b800000 */
[----:B------:R3:W4:Y:S02]  /*142e0*/  SHFL.IDX PT, R3, R162, RZ, 0x1c1f ;  /* 0x001c1fffa2037589 */ /* 0x00072400000e0000 */
.L_x_2770:
[----:B------:R-:W-:Y:S01]  /*142f0*/  SHF.R.S32.HI R160, RZ, 0x1f, R219 ;  /* 0x0000001fffa07819 */ /* 0x000fe200000114db */
[----:B------:R-:W-:Y:S03]  /*14300*/  BSSY B0, `(.L_x_2715) ;  /* 0x0000095000007945 */ /* 0x000fe60003800000 */
        /* <DEDUP_REMOVED lines=113> */
[----:B--2---:R-:W-:-:S04]  /*14a20*/  @!P3 LEA R4, P5, R159, R3, 0x2 ;  /* 0x000000039f04b211 */ /* 0x004fc800078a10ff */
[----:B------:R-:W-:Y:S02]  /*14a30*/  @!P3 LEA.HI.X R5, R159, R163, R18, 0x2, P5 ;  /* 0x000000a39f05b211 */ /* 0x000fe400028f1412 */
[----:B----4-:R-:W-:Y:S02]  /*14a40*/  @!P4 LEA R6, P0, R158, R3, 0x2 ;  /* 0x000000039e06c211 */ /* 0x010fe400078010ff */
[----:B------:R-:W-:Y:S01]  /*14a50*/  ISETP.GE.AND P5, PT, R150, c[0x0][0x3c8], PT ;  /* 0x0000f20096007a0c */ /* 0x000fe20003fa6270 */
[----:B------:R2:W-:Y:S01]  /*14a60*/  @!P3 ST.E.64 [R4.64], R84 ;  /* 0x000000540400b985 */ /* 0x0005e2000c101b06 */
[----:B------:R-:W-:Y:S02]  /*14a70*/  @!P4 LEA.HI.X R7, R158, R163, R157, 0x2, P0 ;  /* 0x000000a39e07c211 */ /* 0x000fe400000f149d */
[----:B------:R-:W-:-:S03]  /*14a80*/  @!P1 LEA R10, P3, R154, R3, 0x2 ;  /* 0x000000039a0a9211 */ /* 0x000fc600078610ff */
[----:B------:R4:W-:Y:S01]  /*14a90*/  @!P4 ST.E.64 [R6.64], R88 ;  /* 0x000000580600c985 */ /* 0x0009e2000c101b06 */
        /* <DEDUP_REMOVED lines=8> */
[----:B------:R4:W-:Y:S01]  /*14b20*/  @!P1 ST.E.64 [R10.64], R96 ;  /* 0x000000600a009985 */ /* 0x0009e2000c101b06 */
[----:B------:R-:W-:Y:S02]  /*14b30*/  ISETP.GE.AND P1, PT, R144, c[0x0][0x3c8], PT ;  /* 0x0000f20090007a0c */ /* 0x000fe40003f26270 */
[----:B------:R-:W-:Y:S01]  /*14b40*/  ISETP.GE.AND P0, PT, R137, c[0x0][0x3c8], PT ;  /* 0x0000f20089007a0c */ /* 0x000fe20003f06270 */
[----:B------:R5:W-:Y:S01]  /*14b50*/  @!P6 ST.E.64 [R6.64], R120 ;  /* 0x000000780600e985 */ /* 0x000be2000c101b06 */
[----:B--2---:R-:W-:-:S04]  /*14b60*/  @!P5 LEA R4, P3, R150, R3, 0x2 ;  /* 0x000000039604d211 */ /* 0x004fc800078610ff */
[----:B------:R-:W-:Y:S02]  /*14b70*/  @!P5 LEA.HI.X R5, R150, R163, R149, 0x2, P3 ;  /* 0x000000a39605d211 */ /* 0x000fe400018f1495 */
[-C--:B----4-:R-:W-:Y:S02]  /*14b80*/  @!P2 LEA R10, P3, R146, R3.reuse, 0x2 ;  /* 0x00000003920aa211 */ /* 0x090fe400078610ff */
[----:B-----5:R-:W-:Y:S01]  /*14b90*/  @!P4 LEA R6, P6, R148, R3, 0x2 ;  /* 0x000000039406c211 */ /* 0x020fe200078c10ff */
[----:B------:R2:W-:Y:S01]  /*14ba0*/  @!P5 ST.E.64 [R4.64], R100 ;  /* 0x000000640400d985 */ /* 0x0005e2000c101b06 */
[----:B------:R-:W-:Y:S02]  /*14bb0*/  @!P2 LEA.HI.X R11, R146, R163, R145, 0x2, P3 ;  /* 0x000000a3920ba211 */ /* 0x000fe400018f1491 */
[----:B------:R-:W-:Y:S02]  /*14bc0*/  @!P0 LEA R12, P3, R137, R3, 0x2 ;  /* 0x00000003890c8211 */ /* 0x000fe400078610ff */
[----:B------:R-:W-:-:S02]  /*14bd0*/  @!P4 LEA.HI.X R7, R148, R163, R147, 0x2, P6 ;  /* 0x000000a39407c211 */ /* 0x000fc400030f1493 */
[----:B------:R-:W-:-:S03]  /*14be0*/  @!P0 LEA.HI.X R13, R137, R163, R65, 0x2, P3 ;  /* 0x000000a3890d8211 */ /* 0x000fc600018f1441 */
[----:B------:R4:W-:Y:S04]  /*14bf0*/  @!P4 ST.E.64 [R6.64], R104 ;  /* 0x000000680600c985 */ /* 0x0009e8000c101b06 */
[----:B------:R4:W-:Y:S01]  /*14c00*/  @!P2 ST.E.64 [R10.64], R108 ;  /* 0x0000006c0a00a985 */ /* 0x0009e2000c101b06 */
[----:B--2---:R-:W-:-:S04]  /*14c10*/  @!P1 LEA R4, P5, R144, R3, 0x2 ;  /* 0x0000000390049211 */ /* 0x004fc800078a10ff */
[----:B------:R-:W-:-:S05]  /*14c20*/  @!P1 LEA.HI.X R5, R144, R163, R142, 0x2, P5 ;  /* 0x000000a390059211 */ /* 0x000fca00028f148e */
[----:B------:R4:W-:Y:S04]  /*14c30*/  @!P1 ST.E.64 [R4.64], R116 ;  /* 0x0000007404009985 */ /* 0x0009e8000c101b06 */
[----:B------:R4:W-:Y:S02]  /*14c40*/  @!P0 ST.E.64 [R12.64], R112 ;  /* 0x000000700c008985 */ /* 0x0009e4000c101b06 */
.L_x_2716:
[----:B------:R-:W-:Y:S05]  /*14c50*/  BSYNC B0 ;  /* 0x0000000000007941 */ /* 0x000fea0003800000 */
.L_x_2715:
[----:B------:R-:W-:Y:S05]  /*14c60*/  BRA.DIV ~URZ, `(.L_x_2717) ;  /* 0x00002a227f007947 */ /* 0x000fea000b800000 */
[----:B-1----:R-:W1:Y:S04]  /*14c70*/  SHFL.IDX PT, R161, R161, 0x1, 0x1c1f ;  /* 0x003c1f00a1a17f89 */ /* 0x002e6800000e0000 */
[----:B---3--:R-:W3:Y:S02]  /*14c80*/  SHFL.IDX PT, R162, R162, 0x1, 0x1c1f ;  /* 0x003c1f00a2a27f89 */ /* 0x008ee400000e0000 */
.L_x_2771:
[----:B------:R-:W-:-:S13]  /*14c90*/  ISETP.NE.AND P0, PT, R2, RZ, PT ;  /* 0x000000ff0200720c */ /* 0x000fda0003f05270 */
[----:B------:R-:W-:Y:S05]  /*14ca0*/  @P0 BRA `(.L_x_2712) ;  /* 0x0000122000000947 */ /* 0x000fea0003800000 */
[----:B------:R-:W-:Y:S02]  /*14cb0*/  ISETP.GE.AND P3, PT, R64, c[0x0][0x3c8], PT ;  /* 0x0000f20040007a0c */ /* 0x000fe40003f66270 */
[----:B------:R-:W-:Y:S02]  /*14cc0*/  ISETP.GE.AND P2, PT, R63, c[0x0][0x3c8], PT ;  /* 0x0000f2003f007a0c */ /* 0x000fe40003f46270 */
[----:B------:R-:W-:Y:S02]  /*14cd0*/  ISETP.GE.AND P1, PT, R61, c[0x0][0x3c8], PT ;  /* 0x0000f2003d007a0c */ /* 0x000fe40003f26270 */
[----:B------:R-:W-:Y:S02]  /*14ce0*/  ISETP.GE.AND P4, PT, R160, c[0x0][0x3c8], PT ;  /* 0x0000f200a0007a0c */ /* 0x000fe40003f86270 */
[----:B------:R-:W-:-:S05]  /*14cf0*/  ISETP.GE.AND P0, PT, R35, c[0x0][0x3c8], PT ;  /* 0x0000f20023007a0c */ /* 0x000fca0003f06270 */
[CC--:B---34-:R-:W-:Y:S02]  /*14d00*/  @!P3 LEA R4, P6, R64.reuse, R162.reuse, 0x2 ;  /* 0x000000a24004b211 */ /* 0x0d8fe400078c10ff */
        /* <DEDUP_REMOVED lines=18> */
[----:B------:R-:W-:Y:S04]  /*14e30*/  @!P1 ST.E.64 [R10.64], R42 ;  /* 0x0000002a0a009985 */ /* 0x000fe8000c101b06 */
[----:B------:R4:W-:Y:S01]  /*14e40*/  @!P0 ST.E.64 [R6.64], R46 ;  /* 0x0000002e06008985 */ /* 0x0009e2000c101b06 */
[-C--:B-1----:R-:W-:Y:S02]  /*14e50*/  @!P6 LEA R4, P0, R33, R162.reuse, 0x2 ;  /* 0x000000a22104e211 */ /* 0x082fe400078010ff */
[----:B---3--:R-:W-:Y:S02]  /*14e60*/  @!P5 LEA R2, P1, R31, R162, 0x2 ;  /* 0x000000a21f02d211 */ /* 0x008fe400078210ff */
[-C--:B------:R-:W-:Y:S02]  /*14e70*/  @!P6 LEA.HI.X R5, R33, R161.reuse, R32, 0x2, P0 ;  /* 0x000000a12105e211 */ /* 0x080fe400000f1420 */
[----:B------:R-:W-:-:S02]  /*14e80*/  @!P5 LEA.HI.X R3, R31, R161, R30, 0x2, P1 ;  /* 0x000000a11f03d211 */ /* 0x000fc400008f141e */
[----:B------:R-:W-:Y:S01]  /*14e90*/  ISETP.GE.AND P1, PT, R20, c[0x0][0x3c8], PT ;  /* 0x0000f20014007a0c */ /* 0x000fe20003f26270 */
[----:B------:R1:W-:Y:S01]  /*14ea0*/  @!P6 ST.E.64 [R4.64], R50 ;  /* 0x000000320400e985 */ /* 0x0003e2000c101b06 */
[CC--:B----4-:R-:W-:Y:S02]  /*14eb0*/  @!P4 LEA R6, P0, R29.reuse, R162.reuse, 0x2 ;  /* 0x000000a21d06c211 */ /* 0x0d0fe400078010ff */
[----:B------:R-:W-:Y:S01]  /*14ec0*/  ISETP.GE.AND P6, PT, R16, c[0x0][0x3c8], PT ;  /* 0x0000f20010007a0c */ /* 0x000fe20003fc6270 */
[----:B------:R3:W-:Y:S01]  /*14ed0*/  @!P5 ST.E.64 [R2.64], R54 ;  /* 0x000000360200d985 */ /* 0x0007e2000c101b06 */
[-C--:B------:R-:W-:Y:S02]  /*14ee0*/  @!P4 LEA.HI.X R7, R29, R161.reuse, R28, 0x2, P0 ;  /* 0x000000a11d07c211 */ /* 0x080fe400000f141c */
[----:B------:R-:W-:Y:S02]  /*14ef0*/  @!P3 LEA R10, P0, R27, R162, 0x2 ;  /* 0x000000a21b0ab211 */ /* 0x000fe400078010ff */
[----:B------:R-:W-:Y:S01]  /*14f00*/  ISETP.GE.AND P5, PT, R25, c[0x0][0x3c8], PT ;  /* 0x0000f20019007a0c */ /* 0x000fe20003fa6270 */
[----:B------:R4:W-:Y:S01]  /*14f10*/  @!P4 ST.E.64 [R6.64], R58 ;  /* 0x0000003a0600c985 */ /* 0x0009e2000c101b06 */
[----:B------:R-:W-:-:S02]  /*14f20*/  @!P3 LEA.HI.X R11, R27, R161, R26, 0x2, P0 ;  /* 0x000000a11b0bb211 */ /* 0x000fc400000f141a */
[-C--:B------:R-:W-:Y:S02]  /*14f30*/  @!P2 LEA R12, P0, R24, R162.reuse, 0x2 ;  /* 0x000000a2180ca211 */ /* 0x080fe400078010ff */
[----:B------:R-:W-:Y:S01]  /*14f40*/  ISETP.GE.AND P4, PT, R22, c[0x0][0x3c8], PT ;  /* 0x0000f20016007a0c */ /* 0x000fe20003f86270 */
[----:B------:R5:W-:Y:S01]  /*14f50*/  @!P3 ST.E.64 [R10.64], R8 ;  /* 0x000000080a00b985 */ /* 0x000be2000c101b06 */
[-C--:B------:R-:W-:Y:S02]  /*14f60*/  @!P2 LEA.HI.X R13, R24, R161.reuse, R23, 0x2, P0 ;  /* 0x000000a1180da211 */ /* 0x080fe400000f1417 */
[C---:B------:R-:W-:Y:S02]  /*14f70*/  @!P1 LEA R26, P0, R20.reuse, R162, 0x2 ;  /* 0x000000a2141a9211 */ /* 0x040fe400078010ff */
[----:B------:R-:W-:Y:S01]  /*14f80*/  ISETP.GE.AND P3, PT, R159, c[0x0][0x3c8], PT ;  /* 0x0000f2009f007a0c */ /* 0x000fe20003f66270 */
[----:B------:R2:W-:Y:S01]  /*14f90*/  @!P2 ST.E.64 [R12.64], R66 ;  /* 0x000000420c00a985 */ /* 0x0005e2000c101b06 */
[----:B------:R-:W-:-:S02]  /*14fa0*/  @!P1 LEA.HI.X R27, R20, R161, R19, 0x2, P0 ;  /* 0x000000a1141b9211 */ /* 0x000fc400000f1413 */
[----:B------:R-:W-:-:S03]  /*14fb0*/  ISETP.GE.AND P2, PT, R158, c[0x0][0x3c8], PT ;  /* 0x0000f2009e007a0c */ /* 0x000fc60003f46270 */
[----:B------:R-:W-:Y:S01]  /*14fc0*/  @!P1 ST.E.64 [R26.64], R70 ;  /* 0x000000461a009985 */ /* 0x000fe2000c101b06 */
[CC--:B-1----:R-:W-:Y:S02]  /*14fd0*/  @!P6 LEA R4, P0, R16.reuse, R162.reuse, 0x2 ;  /* 0x000000a21004e211 */ /* 0x0c2fe400078010ff */
[CC--:B---3--:R-:W-:Y:S02]  /*14fe0*/  @!P5 LEA R2, P1, R25.reuse, R162.reuse, 0x2 ;  /* 0x000000a21902d211 */ /* 0x0c8fe400078210ff */
[-C--:B------:R-:W-:Y:S02]  /*14ff0*/  @!P6 LEA.HI.X R5, R16, R161.reuse, R15, 0x2, P0 ;  /* 0x000000a11005e211 */ /* 0x080fe400000f140f */
[----:B------:R-:W-:Y:S02]  /*15000*/  @!P5 LEA.HI.X R3, R25, R161, R17, 0x2, P1 ;  /* 0x000000a11903d211 */ /* 0x000fe400008f1411 */
[----:B----4-:R-:W-:Y:S01]  /*15010*/  @!P4 LEA R6, P0, R22, R162, 0x2 ;  /* 0x000000a21606c211 */ /* 0x010fe200078010ff */
[----:B------:R1:W-:Y:S01]  /*15020*/  @!P6 ST.E.64 [R4.64], R74 ;  /* 0x0000004a0400e985 */ /* 0x0003e2000c101b06 */
[----:B------:R-:W-:-:S02]  /*15030*/  ISETP.GE.AND P1, PT, R156, c[0x0][0x3c8], PT ;  /* 0x0000f2009c007a0c */ /* 0x000fc40003f26270 */
[-C--:B------:R-:W-:Y:S01]  /*15040*/  @!P4 LEA.HI.X R7, R22, R161.reuse, R21, 0x2, P0 ;  /* 0x000000a11607c211 */ /* 0x080fe200000f1415 */
[----:B------:R3:W-:Y:S01]  /*15050*/  @!P5 ST.E.64 [R2.64], R78 ;  /* 0x0000004e0200d985 */ /* 0x0007e2000c101b06 */
[CC--:B-----5:R-:W-:Y:S02]  /*15060*/  @!P3 LEA R8, P0, R159.reuse, R162.reuse, 0x2 ;  /* 0x000000a29f08b211 */ /* 0x0e0fe400078010ff */
[----:B------:R-:W-:Y:S01]  /*15070*/  ISETP.GE.AND P6, PT, R154, c[0x0][0x3c8], PT ;  /* 0x0000f2009a007a0c */ /* 0x000fe20003fc6270 */
[----:B------:R4:W-:Y:S01]  /*15080*/  @!P4 ST.E.64 [R6.64], R82 ;  /* 0x000000520600c985 */ /* 0x0009e2000c101b06 */
[-C--:B------:R-:W-:Y:S02]  /*15090*/  @!P3 LEA.HI.X R9, R159, R161.reuse, R18, 0x2, P0 ;  /* 0x000000a19f09b211 */ /* 0x080fe400000f1412 */
[----:B------:R-:W-:Y:S02]  /*150a0*/  @!P2 LEA R10, P0, R158, R162, 0x2 ;  /* 0x000000a29e0aa211 */ /* 0x000fe400078010ff */
[----:B------:R-:W-:Y:S01]  /*150b0*/  ISETP.GE.AND P5, PT, R152, c[0x0][0x3c8], PT ;  /* 0x0000f20098007a0c */ /* 0x000fe20003fa6270 */
[----:B------:R5:W-:Y:S01]  /*150c0*/  @!P3 ST.E.64 [R8.64], R86 ;  /* 0x000000560800b985 */ /* 0x000be2000c101b06 */
[----:B------:R-:W-:-:S02]  /*150d0*/  @!P2 LEA.HI.X R11, R158, R161, R157, 0x2, P0 ;  /* 0x000000a19e0ba211 */ /* 0x000fc400000f149d */
[-C--:B--2---:R-:W-:Y:S02]  /*150e0*/  @!P1 LEA R12, P0, R156, R162.reuse, 0x2 ;  /* 0x000000a29c0c9211 */ /* 0x084fe400078010ff */
[----:B------:R-:W-:Y:S01]  /*150f0*/  ISETP.GE.AND P4, PT, R150, c[0x0][0x3c8], PT ;  /* 0x0000f20096007a0c */ /* 0x000fe20003f86270 */
[----:B------:R2:W-:Y:S01]  /*15100*/  @!P2 ST.E.64 [R10.64], R90 ;  /* 0x0000005a0a00a985 */ /* 0x0005e2000c101b06 */
[----:B------:R-:W-:Y:S02]  /*15110*/  @!P1 LEA.HI.X R13, R156, R161, R155, 0x2, P0 ;  /* 0x000000a19c0d9211 */ /* 0x000fe400000f149b */
[----:B------:R-:W-:Y:S02]  /*15120*/  ISETP.GE.AND P3, PT, R148, c[0x0][0x3c8], PT ;  /* 0x0000f20094007a0c */ /* 0x000fe40003f66270 */
[----:B------:R-:W-:Y:S01]  /*15130*/  ISETP.GE.AND P2, PT, R146, c[0x0][0x3c8], PT ;  /* 0x0000f20092007a0c */ /* 0x000fe20003f46270 */
[----:B------:R2:W-:Y:S01]  /*15140*/  @!P1 ST.E.64 [R12.64], R94 ;  /* 0x0000005e0c009985 */ /* 0x0005e2000c101b06 */
[----:B-1----:R-:W-:-:S02]  /*15150*/  @!P6 LEA R4, P0, R154, R162, 0x2 ;  /* 0x000000a29a04e211 */ /* 0x002fc400078010ff */
[-C--:B---3--:R-:W-:Y:S02]  /*15160*/  @!P5 LEA R2, P1, R152, R162.reuse, 0x2 ;  /* 0x000000a29802d211 */ /* 0x088fe400078210ff */
[-C--:B------:R-:W-:Y:S02]  /*15170*/  @!P6 LEA.HI.X R5, R154, R161.reuse, R153, 0x2, P0 ;  /* 0x000000a19a05e211 */ /* 0x080fe400000f1499 */
[-C--:B----4-:R-:W-:Y:S02]  /*15180*/  @!P4 LEA R6, P0, R150, R162.reuse, 0x2 ;  /* 0x000000a29606c211 */ /* 0x090fe400078010ff */
[-C--:B------:R-:W-:Y:S01]  /*15190*/  @!P5 LEA.HI.X R3, R152, R161.reuse, R151, 0x2, P1 ;  /* 0x000000a19803d211 */ /* 0x080fe200008f1497 */
[----:B------:R1:W-:Y:S01]  /*151a0*/  @!P6 ST.E.64 [R4.64], R98 ;  /* 0x000000620400e985 */ /* 0x0003e2000c101b06 */
[----:B------:R-:W-:Y:S02]  /*151b0*/  ISETP.GE.AND P1, PT, R144, c[0x0][0x3c8], PT ;  /* 0x0000f20090007a0c */ /* 0x000fe40003f26270 */
[----:B------:R-:W-:Y:S01]  /*151c0*/  @!P4 LEA.HI.X R7, R150, R161, R149, 0x2, P0 ;  /* 0x000000a19607c211 */ /* 0x000fe200000f1495 */
[----:B------:R1:W-:Y:S01]  /*151d0*/  @!P5 ST.E.64 [R2.64], R122 ;  /* 0x0000007a0200d985 */ /* 0x0003e2000c101b06 */
[----:B-----5:R-:W-:-:S03]  /*151e0*/  @!P3 LEA R8, P0, R148, R162, 0x2 ;  /* 0x000000a29408b211 */ /* 0x020fc600078010ff */
[----:B------:R1:W-:Y:S01]  /*151f0*/  @!P4 ST.E.64 [R6.64], R102 ;  /* 0x000000660600c985 */ /* 0x0003e2000c101b06 */
[----:B------:R-:W-:Y:S02]  /*15200*/  @!P3 LEA.HI.X R9, R148, R161, R147, 0x2, P0 ;  /* 0x000000a19409b211 */ /* 0x000fe400000f1493 */
[----:B--2---:R-:W-:-:S03]  /*15210*/  @!P2 LEA R10, P0, R146, R162, 0x2 ;  /* 0x000000a2920aa211 */ /* 0x004fc600078010ff */
        /* <DEDUP_REMOVED lines=12> */
.L_x_2697:
        /* <DEDUP_REMOVED lines=20> */
.L_x_2718:
        /* <DEDUP_REMOVED lines=16> */
[----:B------:R-:W-:Y:S02]  /*15520*/  SEL R244, R244, RZ, P2 ;  /* 0x000000fff4f47207 */ /* 0x000fe40001000000 */
[----:B------:R-:W-:-:S05]  /*15530*/  MOV R7, R4 ;  /* 0x0000000400077202 */ /* 0x000fca0000000f00 */
[----:B------:R-:W3:Y:S03]  /*15540*/  LDC.64 R18, c[0x0][R22+0x168] ;  /* 0x00005a0016127b82 */ /* 0x000ee60000000a00 */
[----:B------:R-:W-:-:S05]  /*15550*/  @P0 IMAD.HI.U32 R10, R4, c[0x0][0x4ec], RZ ;  /* 0x00013b00040a0a27 */ /* 0x000fca00078e00ff */
[----:B------:R-:W4:Y:S01]  /*15560*/  LDC.64 R16, c[0x0][R22+0x178] ;  /* 0x00005e0016107b82 */ /* 0x000f220000000a00 */
[----:B------:R-:W-:-:S05]  /*15570*/  @P0 SHF.R.U32.HI R7, RZ, c[0x0][0x4f0], R10 ;  /* 0x00013c00ff070a19 */ /* 0x000fca000001160a */
[----:B------:R-:W-:Y:S02]  /*15580*/  IMAD.MOV R10, RZ, RZ, -R7 ;  /* 0x000000ffff0a7224 */ /* 0x000fe400078e0a07 */
[----:B------:R-:W5:Y:S02]  /*15590*/  LDC.64 R14, c[0x0][R22+0x160] ;  /* 0x00005800160e7b82 */ /* 0x000f640000000a00 */
[----:B------:R-:W-:Y:S02]  /*155a0*/  IMAD R10, R10, c[0x0][0x4e8], R4 ;  /* 0x00013a000a0a7a24 */ /* 0x000fe400078e0204 */
[-C--:B-1----:R-:W-:Y:S02]  /*155b0*/  IMAD R8, R21, R240.reuse, RZ ;  /* 0x000000f015087224 */ /* 0x082fe400078e02ff */
        /* <DEDUP_REMOVED lines=11> */
[----:B------:R-:W-:Y:S01]  /*15670*/  IADD3 R12, P1, P0, R7, R12, R16 ;  /* 0x0000000c070c7210 */ /* 0x000fe2000783e010 */
[----:B-----5:R-:W-:Y:S01]  /*15680*/  IMAD R4, R15, R10, RZ ;  /* 0x0000000a0f047224 */ /* 0x020fe200078e02ff */
[----:B------:R-:W-:-:S02]  /*15690*/  IADD3 R11, R17, R11, RZ ;  /* 0x0000000b110b7210 */ /* 0x000fc40007ffe0ff */
[----:B------:R-:W-:Y:S01]  /*156a0*/  SHF.R.S32.HI R7, RZ, 0x1f, R7 ;  /* 0x0000001fff077819 */ /* 0x000fe20000011407 */
[----:B------:R-:W-:-:S03]  /*156b0*/  IMAD R4, R14, R9, R4 ;  /* 0x000000090e047224 */ /* 0x000fc600078e0204 */
[----:B------:R-:W-:Y:S01]  /*156c0*/  IADD3.X R13, R7, R8, R11, P1, P0 ;  /* 0x00000008070d7210 */ /* 0x000fe20000fe040b */
[----:B------:R-:W-:Y:S01]  /*156d0*/  IMAD.MOV.U32 R7, RZ, RZ, c[0x0][0x4a8] ;  /* 0x00012a00ff077624 */ /* 0x000fe200078e00ff */
[----:B------:R-:W-:-:S03]  /*156e0*/  MOV R8, c[0x0][0x4ac] ;  /* 0x00012b0000087a02 */ /* 0x000fc60000000f00 */
[----:B------:R-:W-:Y:S01]  /*156f0*/  IMAD.WIDE.U32 R12, R14, R10, R12 ;  /* 0x0000000a0e0c7225 */ /* 0x000fe200078e000c */
[----:B------:R-:W-:Y:S02]  /*15700*/  SEL R7, R7, c[0x0][0x450], P2 ;  /* 0x0001140007077a07 */ /* 0x000fe40001000000 */
[----:B------:R-:W-:Y:S01]  /*15710*/  SEL R8, R8, c[0x0][0x454], P2 ;  /* 0x0001150008087a07 */ /* 0x000fe20001000000 */
[----:B------:R-:W-:Y:S01]  /*15720*/  IMAD.IADD R4, R13, 0x1, R4 ;  /* 0x000000010d047824 */ /* 0x000fe200078e0204 */
[----:B------:R-:W-:-:S04]  /*15730*/  LEA R10, P0, R12, R7, 0x2 ;  /* 0x000000070c0a7211 */ /* 0x000fc800078010ff */
[----:B------:R-:W-:Y:S02]  /*15740*/  LEA.HI.X R11, R12, R8, R4, 0x2, P0 ;  /* 0x000000080c0b7211 */ /* 0x000fe400000f1404 */
[----:B------:R-:W-:-:S05]  /*15750*/  MOV R4, 0xff800000 ;  /* 0xff80000000047802 */ /* 0x000fca0000000f00 */
[----:B------:R1:W-:Y:S02]  /*15760*/  STG.E [R10.64], R4 ;  /* 0x000000040a007986 */ /* 0x0003e4000c101906 */
.L_x_2720:
[----:B------:R-:W-:Y:S05]  /*15770*/  BSYNC B0 ;  /* 0x0000000000007941 */ /* 0x000fea0003800000 */
.L_x_2719:
        /* <DEDUP_REMOVED lines=36> */
.L_x_2772:
[----:B------:R-:W-:Y:S05]  /*159c0*/  BRA.DIV ~URZ, `(.L_x_2722) ;  /* 0x00001e027f007947 */ /* 0x000fea000b800000 */
[----:B------:R4:W1:Y:S02]  /*159d0*/  SHFL.IDX PT, R3, R4, RZ, 0x181f ;  /* 0x00181fff04037589 */ /* 0x00086400000e0000 */
.L_x_2773:
        /* <DEDUP_REMOVED lines=19> */
.L_x_2724:
[----:B------:R-:W-:Y:S05]  /*15b10*/  BSYNC B0 ;  /* 0x0000000000007941 */ /* 0x000fea0003800000 */
.L_x_2723:
[----:B------:R-:W-:Y:S05]  /*15b20*/  BRA.DIV ~URZ, `(.L_x_2725) ;  /* 0x00001d127f007947 */ /* 0x000fea000b800000 */
[----:B---3--:R3:W2:Y:S04]  /*15b30*/  SHFL.IDX PT, R6, R5, 0x1, 0x181f ;  /* 0x00381f0005067f89 */ /* 0x0086a800000e0000 */
[----:B-1----:R3:W1:Y:S02]  /*15b40*/  SHFL.IDX PT, R10, R4, 0x1, 0x181f ;  /* 0x00381f00040a7f89 */ /* 0x00266400000e0000 */
.L_x_2774:
        /* <DEDUP_REMOVED lines=16> */
.L_x_2727:
[----:B------:R-:W-:Y:S05]  /*15c50*/  BSYNC B0 ;  /* 0x0000000000007941 */ /* 0x000fea0003800000 */
.L_x_2726:
[----:B------:R-:W-:Y:S05]  /*15c60*/  BRA.DIV ~URZ, `(.L_x_2728) ;  /* 0x00001c927f007947 */ /* 0x000fea000b800000 */
[----:B--2---:R2:W3:Y:S02]  /*15c70*/  SHFL.IDX PT, R6, R5, 0x2, 0x181f ;  /* 0x00581f0005067f89 */ /* 0x0044e400000e0000 */
.L_x_2775:
[----:B------:R-:W-:Y:S05]  /*15c80*/  BRA.DIV ~URZ, `(.L_x_2729) ;  /* 0x00001ce27f007947 */ /* 0x000fea000b800000 */
[----:B-1----:R1:W2:Y:S02]  /*15c90*/  SHFL.IDX PT, R10, R4, 0x2, 0x181f ;  /* 0x00581f00040a7f89 */ /* 0x0022a400000e0000 */
.L_x_2776:
        /* <DEDUP_REMOVED lines=16> */
.L_x_2731:
[----:B------:R-:W-:Y:S05]  /*15da0*/  BSYNC B0 ;  /* 0x0000000000007941 */ /* 0x000fea0003800000 */
.L_x_2730:
[----:B------:R-:W-:Y:S05]  /*15db0*/  BRA.DIV ~URZ, `(.L_x_2732) ;  /* 0x00001c127f007947 */ /* 0x000fea000b800000 */
[----:B--23--:R-:W2:Y:S04]  /*15dc0*/  SHFL.IDX PT, R5, R5, 0x3, 0x181f ;  /* 0x00781f0005057f89 */ /* 0x00cea800000e0000 */
[----:B-1--4-:R-:W1:Y:S02]  /*15dd0*/  SHFL.IDX PT, R4, R4, 0x3, 0x181f ;  /* 0x00781f0004047f89 */ /* 0x012e6400000e0000 */
.L_x_2777:
        /* <DEDUP_REMOVED lines=15> */
.L_x_2712:
[----:B------:R-:W-:Y:S05]  /*15ed0*/  BSYNC B1 ;  /* 0x0000000000017941 */ /* 0x000fea0003800000 */
.L_x_2696:
[----:B------:R-:W-:-:S13]  /*15ee0*/  ISETP.NE.AND P0, PT, R227, RZ, PT ;  /* 0x000000ffe300720c */ /* 0x000fda0003f05270 */
[----:B------:R-:W-:Y:S01]  /*15ef0*/  @P0 WARPSYNC 0xffffffff ;  /* 0xffffffff00000948 */ /* 0x000fe20003800000 */
[----:B------:R-:W-:Y:S06]  /*15f00*/  @P0 BAR.SYNC.DEFER_BLOCKING 0x5, 0x100 ;  /* 0x0144000000000b1d */ /* 0x000fec0000010000 */
[----:B------:R-:W4:Y:S04]  /*15f10*/  @P0 LDS.128 R204, [0x18100] ;  /* 0x01810000ffcc0984 */ /* 0x000f280000000c00 */
[----:B------:R-:W-:Y:S06]  /*15f20*/  @P0 BAR.ARV 0x4, 0x100 ;  /* 0x0104000000000b1d */ /* 0x000fec0000002000 */
[----:B------:R-:W-:Y:S05]  /*15f30*/  @P0 BRA `(.L_x_2733) ;  /* 0x00000a7000000947 */ /* 0x000fea0003800000 */
[----:B-1----:R-:W-:Y:S01]  /*15f40*/  LOP3.LUT R2, R210, 0x1f, RZ, 0xc0, !PT ;  /* 0x0000001fd2027812 */ /* 0x002fe200078ec0ff */
[----:B--2-4-:R-:W-:-:S03]  /*15f50*/  IMAD.MOV.U32 R5, RZ, RZ, RZ ;  /* 0x000000ffff057224 */ /* 0x014fc600078e00ff */
[----:B------:R-:W-:Y:S01]  /*15f60*/  ISETP.NE.AND P6, PT, R2, 0x1f, PT ;  /* 0x0000001f0200780c */ /* 0x000fe20003fc5270 */
[----:B------:R-:W-:Y:S10]  /*15f70*/  BRA.DIV ~URZ, `(.L_x_2734) ;  /* 0x00001b227f007947 */ /* 0x000ff4000b800000 */
[----:B------:R1:W2:Y:S02]  /*15f80*/  SHFL.IDX PT, R4, R0, RZ, 0x1f ;  /* 0x00001fff00047589 */ /* 0x0002a400000e0000 */
.L_x_2778:
[----:B------:R-:W-:Y:S05]  /*15f90*/  BRA.DIV ~URZ, `(.L_x_2735) ;  /* 0x00001b727f007947 */ /* 0x000fea000b800000 */
[----:B-1----:R-:W1:Y:S02]  /*15fa0*/  SHFL.IDX PT, R0, R0, 0x1, 0x1f ;  /* 0x00201f0000007f89 */ /* 0x002e6400000e0000 */
.L_x_2779:
[----:B------:R-:W-:Y:S02]  /*15fb0*/  IMAD.IADD R8, R207, 0x1, R2 ;  /* 0x00000001cf087824 */ /* 0x000fe400078e0202 */
[----:B------:R-:W-:-:S03]  /*15fc0*/  IMAD.MOV.U32 R6, RZ, RZ, RZ ;  /* 0x000000ffff067224 */ /* 0x000fc600078e00ff */
[----:B------:R-:W-:-:S13]  /*15fd0*/  ISETP.GE.OR P0, PT, R8, c[0x0][0x53c], !P6 ;  /* 0x00014f0008007a0c */ /* 0x000fda0007706670 */
[----:B------:R-:W-:Y:S01]  /*15fe0*/  @!P0 IMAD.MOV.U32 R7, RZ, RZ, 0x4 ;  /* 0x00000004ff078424 */ /* 0x000fe200078e00ff */
[----:B------:R-:W-:-:S03]  /*15ff0*/  @!P0 MOV R3, 0x4 ;  /* 0x0000000400038802 */ /* 0x000fc60000000f00 */
[----:B------:R-:W-:-:S04]  /*16000*/  @!P0 IMAD.WIDE R10, R8, R7, c[0x0][0x580] ;  /* 0x00016000080a8625 */ /* 0x000fc800078e0207 */
[----:B------:R-:W-:Y:S01]  /*16010*/  @!P0 IMAD.WIDE R8, R8, R3, c[0x0][0x578] ;  /* 0x00015e0008088625 */ /* 0x000fe200078e0203 */
[----:B------:R-:W4:Y:S04]  /*16020*/  @!P0 LDG.E R6, [R10.64] ;  /* 0x000000060a068981 */ /* 0x000f28000c1e1900 */
[----:B------:R5:W4:Y:S01]  /*16030*/  @!P0 LDG.E R5, [R8.64] ;  /* 0x0000000608058981 */ /* 0x000b22000c1e1900 */
[C---:B------:R-:W-:Y:S02]  /*16040*/  ISETP.GE.U32.AND P4, PT, R2.reuse, 0x10, PT ;  /* 0x000000100200780c */ /* 0x040fe40003f86070 */
[C---:B------:R-:W-:Y:S02]  /*16050*/  ISETP.GE.U32.AND P3, PT, R2.reuse, 0x8, PT ;  /* 0x000000080200780c */ /* 0x040fe40003f66070 */
[----:B------:R-:W-:-:S02]  /*16060*/  ISETP.GE.U32.AND P2, PT, R2, 0x4, PT ;  /* 0x000000040200780c */ /* 0x000fc40003f46070 */
[C---:B------:R-:W-:Y:S02]  /*16070*/  ISETP.GE.U32.AND P1, PT, R2.reuse, 0x2, PT ;  /* 0x000000020200780c */ /* 0x040fe40003f26070 */
[----:B------:R-:W-:Y:S02]  /*16080*/  ISETP.NE.AND P5, PT, R2, RZ, PT ;  /* 0x000000ff0200720c */ /* 0x000fe40003fa5270 */
[----:B-----5:R-:W-:Y:S01]  /*16090*/  MOV R9, RZ ;  /* 0x000000ff00097202 */ /* 0x020fe20000000f00 */
[----:B----4-:R-:W-:Y:S01]  /*160a0*/  IMAD R8, R5, R6, RZ ;  /* 0x0000000605087224 */ /* 0x010fe200078e02ff */
[----:B------:R-:W-:Y:S07]  /*160b0*/  BRA.DIV ~URZ, `(.L_x_2736) ;  /* 0x00001ac27f007947 */ /* 0x000fee000b800000 */
[----:B------:R4:W3:Y:S02]  /*160c0*/  SHFL.UP PT, R3, R8, 0x1, RZ ;  /* 0x0420000008037989 */ /* 0x0008e400000e00ff */
.L_x_2780:
        /* <DEDUP_REMOVED lines=16> */
.L_x_2781:
[----:B----4-:R-:W-:Y:S01]  /*161d0*/  IMAD R3, R3, c[0x0][0x538], RZ ;  /* 0x00014e0003037a24 */ /* 0x010fe200078e02ff */
[----:B------:R-:W-:Y:S04]  /*161e0*/  BSSY B1, `(.L_x_2738) ;  /* 0x0000077000017945 */ /* 0x000fe80003800000 */
[----:B-1----:R-:W-:-:S04]  /*161f0*/  IADD3 R204, R3, R0, RZ ;  /* 0x0000000003cc7210 */ /* 0x002fc80007ffe0ff */
[----:B--2---:R-:W-:-:S13]  /*16200*/  ISETP.GT.AND P0, PT, R204, R4, PT ;  /* 0x00000004cc00720c */ /* 0x004fda0003f04270 */
[----:B------:R-:W-:Y:S05]  /*16210*/  @P0 BRA `(.L_x_2739) ;  /* 0x0000024000000947 */ /* 0x000fea0003800000 */
.L_x_2743:
        /* <DEDUP_REMOVED lines=16> */
.L_x_2782:
        /* <DEDUP_REMOVED lines=16> */
.L_x_2783:
[----:B--2---:R-:W-:-:S05]  /*16420*/  IMAD R3, R3, c[0x0][0x538], RZ ;  /* 0x00014e0003037a24 */ /* 0x004fca00078e02ff */
[----:B------:R-:W-:-:S04]  /*16430*/  IADD3 R204, R3, R204, RZ ;  /* 0x000000cc03cc7210 */ /* 0x000fc80007ffe0ff */
[----:B------:R-:W-:-:S13]  /*16440*/  ISETP.GT.AND P0, PT, R204, R4, PT ;  /* 0x00000004cc00720c */ /* 0x000fda0003f04270 */
[----:B-1----:R-:W-:Y:S05]  /*16450*/  @!P0 BRA `(.L_x_2743) ;  /* 0xfffffdc000008947 */ /* 0x002fea000383ffff */
.L_x_2739:
[----:B------:R-:W-:-:S05]  /*16460*/  IADD3 R204, -R3, R204, RZ ;  /* 0x000000cc03cc7210 */ /* 0x000fca0007ffe1ff */
[----:B------:R-:W-:-:S05]  /*16470*/  IMAD R0, R8, c[0x0][0x538], R204 ;  /* 0x00014e0008007a24 */ /* 0x000fca00078e02cc */
[----:B------:R-:W-:Y:S01]  /*16480*/  ISETP.GT.AND P0, PT, R0, R4, PT ;  /* 0x000000040000720c */ /* 0x000fe20003f04270 */
[----:B------:R-:W-:-:S12]  /*16490*/  BRA.DIV ~URZ, `(.L_x_2744) ;  /* 0x00001b027f007947 */ /* 0x000fd8000b800000 */
[----:B------:R-:W-:-:S04]  /*164a0*/  VOTE.ANY R7, PT, !P0 ;  /* 0x0000000000077806 */ /* 0x000fc800040e0100 */
.L_x_2784:
[----:B------:R1:W2:Y:S01]  /*164b0*/  POPC R0, R7 ;  /* 0x0000000700007309 */ /* 0x0002a20000000000 */
[----:B------:R-:W-:Y:S05]  /*164c0*/  BRA.DIV ~URZ, `(.L_x_2745) ;  /* 0x00001b127f007947 */ /* 0x000fea000b800000 */
[----:B--2---:R2:W4:Y:S04]  /*164d0*/  SHFL.IDX PT, R6, R6, R0, 0x1f ;  /* 0x00001f0006067589 */ /* 0x00452800000e0000 */
[----:B------:R2:W1:Y:S02]  /*164e0*/  SHFL.IDX PT, R5, R5, R0, 0x1f ;  /* 0x00001f0005057589 */ /* 0x00046400000e0000 */
.L_x_2785:
[----:B------:R-:W-:Y:S01]  /*164f0*/  ISETP.NE.AND P0, PT, R7, RZ, PT ;  /* 0x000000ff0700720c */ /* 0x000fe20003f05270 */
[----:B------:R-:W-:-:S12]  /*16500*/  BSSY B0, `(.L_x_2746) ;  /* 0x0000005000007945 */ /* 0x000fd80003800000 */
[----:B------:R-:W-:Y:S05]  /*16510*/  @!P0 BRA `(.L_x_2747) ;  /* 0x0000003000008947 */ /* 0x000fea0003800000 */
[----:B------:R-:W-:Y:S01]  /*16520*/  IADD3 R9, R0, -0x1, RZ ;  /* 0xffffffff00097810 */ /* 0x000fe20007ffe0ff */
[----:B------:R-:W-:Y:S05]  /*16530*/  BRA.DIV ~URZ, `(.L_x_2748) ;  /* 0x00001b727f007947 */ /* 0x000fea000b800000 */
[----:B------:R2:W3:Y:S02]  /*16540*/  SHFL.IDX PT, R9, R8, R9, 0x1f ;  /* 0x00001f0908097589 */ /* 0x0004e400000e0000 */
.L_x_2747:
[----:B------:R-:W-:Y:S05]  /*16550*/  BSYNC B0 ;  /* 0x0000000000007941 */ /* 0x000fea0003800000 */
.L_x_2746:
[-C--:B----4-:R-:W-:Y:S01]  /*16560*/  IABS R3, R6.reuse ;  /* 0x0000000600037213 */ /* 0x090fe20000000000 */
[----:B---3--:R-:W-:Y:S01]  /*16570*/  IMAD R204, R9, c[0x0][0x538], R204 ;  /* 0x00014e0009cc7a24 */ /* 0x008fe200078e02cc */
[----:B-12---:R-:W-:Y:S02]  /*16580*/  IABS R8, R5 ;  /* 0x0000000500087213 */ /* 0x006fe40000000000 */
[----:B------:R-:W1:Y:S01]  /*16590*/  I2F.RP R12, R3 ;  /* 0x00000003000c7306 */ /* 0x000e620000209400 */
[----:B------:R-:W-:Y:S01]  /*165a0*/  IMAD.IADD R205, R4, 0x1, -R204 ;  /* 0x0000000104cd7824 */ /* 0x000fe200078e0acc */
[----:B------:R-:W-:Y:S02]  /*165b0*/  IABS R4, R6 ;  /* 0x0000000600047213 */ /* 0x000fe40000000000 */
[----:B------:R-:W-:-:S03]  /*165c0*/  IADD3 R207, R0, R207, RZ ;  /* 0x000000cf00cf7210 */ /* 0x000fc60007ffe0ff */
        /* <DEDUP_REMOVED lines=12> */
[----:B------:R-:W-:Y:S02]  /*16690*/  IMAD R9, R9, R3, RZ ;  /* 0x0000000309097224 */ /* 0x000fe400078e02ff */
[----:B--2---:R-:W-:Y:S02]  /*166a0*/  IMAD.MOV.U32 R10, RZ, RZ, RZ ;  /* 0x000000ffff0a7224 */ /* 0x004fe400078e00ff */
[----:B------:R-:W-:-:S06]  /*166b0*/  IMAD.HI.U32 R9, R13, R9, R12 ;  /* 0x000000090d097227 */ /* 0x000fcc00078e000c */
[----:B------:R-:W-:-:S04]  /*166c0*/  IMAD.HI.U32 R9, R9, R7, RZ ;  /* 0x0000000709097227 */ /* 0x000fc800078e00ff */
[----:B------:R-:W-:Y:S02]  /*166d0*/  IMAD R4, R9, R4, R7 ;  /* 0x0000000409047224 */ /* 0x000fe400078e0207 */
[----:B---3--:R-:W-:-:S03]  /*166e0*/  IMAD.MOV R7, RZ, RZ, -R11 ;  /* 0x000000ffff077224 */ /* 0x008fc600078e0a0b */
[----:B------:R-:W-:Y:S01]  /*166f0*/  ISETP.GT.U32.AND P0, PT, R3, R4, PT ;  /* 0x000000040300720c */ /* 0x000fe20003f04070 */
[----:B------:R-:W-:-:S04]  /*16700*/  IMAD R7, R7, R8, RZ ;  /* 0x0000000807077224 */ /* 0x000fc800078e02ff */
[----:B------:R-:W-:-:S08]  /*16710*/  IMAD.HI.U32 R7, R11, R7, R10 ;  /* 0x000000070b077227 */ /* 0x000fd000078e000a */
[-C--:B------:R-:W-:Y:S02]  /*16720*/  @!P0 IADD3 R4, R4, -R3.reuse, RZ ;  /* 0x8000000304048210 */ /* 0x080fe40007ffe0ff */
[----:B------:R-:W-:Y:S02]  /*16730*/  @!P0 IADD3 R9, R9, 0x1, RZ ;  /* 0x0000000109098810 */ /* 0x000fe40007ffe0ff */
[----:B------:R-:W-:Y:S02]  /*16740*/  ISETP.GE.U32.AND P2, PT, R4, R3, PT ;  /* 0x000000030400720c */ /* 0x000fe40003f46070 */
[----:B------:R-:W-:Y:S02]  /*16750*/  LOP3.LUT R3, R205, R6, RZ, 0x3c, !PT ;  /* 0x00000006cd037212 */ /* 0x000fe400078e3cff */
[----:B------:R-:W-:Y:S02]  /*16760*/  ISETP.NE.AND P0, PT, R6, RZ, PT ;  /* 0x000000ff0600720c */ /* 0x000fe40003f05270 */
[----:B------:R-:W-:-:S02]  /*16770*/  ISETP.GE.AND P1, PT, R3, RZ, PT ;  /* 0x000000ff0300720c */ /* 0x000fc40003f26270 */
        /* <DEDUP_REMOVED lines=25> */
.L_x_2740:
[----:B------:R-:W-:Y:S01]  /*16910*/  IMAD.MOV.U32 R204, RZ, RZ, R4 ;  /* 0x000000ffffcc7224 */ /* 0x000fe200078e0004 */
[----:B------:R-:W-:Y:S01]  /*16920*/  MOV R206, RZ ;  /* 0x000000ff00ce7202 */ /* 0x000fe20000000f00 */
[----:B------:R-:W-:Y:S01]  /*16930*/  IMAD.MOV.U32 R205, RZ, RZ, RZ ;  /* 0x000000ffffcd7224 */ /* 0x000fe200078e00ff */
[----:B------:R-:W-:Y:S02]  /*16940*/  MOV R207, c[0x0][0x53c] ;  /* 0x00014f0000cf7a02 */ /* 0x000fe40000000f00 */
.L_x_2749:
[----:B------:R-:W-:Y:S05]  /*16950*/  BSYNC B1 ;  /* 0x0000000000017941 */ /* 0x000fea0003800000 */
.L_x_2738:
[----:B------:R-:W-:Y:S01]  /*16960*/  WARPSYNC 0xffffffff ;  /* 0xffffffff00007948 */ /* 0x000fe20003800000 */
[----:B------:R-:W-:Y:S01]  /*16970*/  BAR.SYNC.DEFER_BLOCKING 0x4, 0x100 ;  /* 0x0104000000007b1d */ /* 0x000fe20000010000 */
[----:B------:R-:W-:-:S13]  /*16980*/  ISETP.NE.AND P0, PT, R2, RZ, PT ;  /* 0x000000ff0200720c */ /* 0x000fda0003f05270 */
[----:B------:R1:W-:Y:S04]  /*16990*/  @!P0 STS.128 [0x18100], R204 ;  /* 0x018100ccff008388 */ /* 0x0003e80000000c00 */
[----:B------:R-:W-:Y:S06]  /*169a0*/  BAR.ARV 0x5, 0x100 ;  /* 0x0144000000007b1d */ /* 0x000fec0000002000 */
.L_x_2733:
[----:B----4-:R-:W-:-:S13]  /*169b0*/  ISETP.GE.AND P0, PT, R207, c[0x0][0x53c], PT ;  /* 0x00014f00cf007a0c */ /* 0x010fda0003f06270 */
[----:B-123--:R-:W-:Y:S01]  /*169c0*/  @P0 CALL.REL.NOINC `(.L_x_2750) ;  /* 0x0000001000000944 */ /* 0x00efe20003c00000 */
[----:B------:R-:W-:Y:S05]  /*169d0*/  BRA `(.L_x_2751) ;  /* 0xfffeab9000007947 */ /* 0x000fea000383ffff */
.L_x_2750:
[----:B------:R-:W-:Y:S05]  /*169e0*/  EXIT ;  /* 0x000000000000794d */ /* 0x000fea0003800000 */
.L_x_2594:
[----:B------:R-:W-:Y:S01]  /*169f0*/  IMAD.MOV.U32 R8, RZ, RZ, R6 ;  /* 0x000000ffff087224 */ /* 0x000fe200078e0006 */
[----:B------:R-:W-:Y:S02]  /*16a00*/  MOV R7, 0x1 ;  /* 0x0000000100077802 */ /* 0x000fe40000000f00 */
[----:B------:R-:W-:Y:S02]  /*16a10*/  MOV R3, 0x16a30 ;  /* 0x00016a3000037802 */ /* 0x000fe40000000f00 */
[----:B------:R-:W-:Y:S05]  /*16a20*/  CALL.REL.NOINC `($__internal_58_$__cuda_sm70_shflsync_up_p) ;  /* 0x0000179000007944 */ /* 0x000fea0003c00000 */
[----:B--2---:R-:W-:Y:S01]  /*16a30*/  MOV R3, R7 ;  /* 0x0000000700037202 */ /* 0x004fe20000000f00 */
[----:B-1----:R-:W-:Y:S05]  /*16a40*/  BRA `(.L_x_2752) ;  /* 0xfffe9a1000007947 */ /* 0x002fea000383ffff */
.L_x_2595:
[----:B------:R-:W-:Y:S01]  /*16a50*/  IMAD.MOV.U32 R8, RZ, RZ, R6 ;  /* 0x000000ffff087224 */ /* 0x000fe200078e0006 */
[----:B------:R-:W-:Y:S02]  /*16a60*/  MOV R7, 0x2 ;  /* 0x0000000200077802 */ /* 0x000fe40000000f00 */
[----:B------:R-:W-:Y:S02]  /*16a70*/  MOV R3, 0x16a90 ;  /* 0x00016a9000037802 */ /* 0x000fe40000000f00 */
[----:B------:R-:W-:Y:S05]  /*16a80*/  CALL.REL.NOINC `($__internal_58_$__cuda_sm70_shflsync_up_p) ;  /* 0x0000173000007944 */ /* 0x000fea0003c00000 */
[----:B--2---:R-:W-:Y:S02]  /*16a90*/  SEL R7, R7, RZ, P4 ;  /* 0x000000ff07077207 */ /* 0x004fe40002000000 */
[----:B------:R-:W-:-:S03]  /*16aa0*/  MOV R3, 0x16af0 ;  /* 0x00016af000037802 */ /* 0x000fc60000000f00 */
[----:B------:R-:W-:Y:S01]  /*16ab0*/  IMAD.IADD R6, R6, 0x1, R7 ;  /* 0x0000000106067824 */ /* 0x000fe200078e0207 */
[----:B------:R-:W-:-:S03]  /*16ac0*/  MOV R7, 0x4 ;  /* 0x0000000400077802 */ /* 0x000fc60000000f00 */
[----:B-1----:R-:W-:Y:S02]  /*16ad0*/  IMAD.MOV.U32 R8, RZ, RZ, R6 ;  /* 0x000000ffff087224 */ /* 0x002fe400078e0006 */
        /* <DEDUP_REMOVED lines=13> */
[----:B--2---:R-:W-:Y:S01]  /*16bb0*/  SEL R7, R7, RZ, P1 ;  /* 0x000000ff07077207 */ /* 0x004fe20000800000 */
[----:B------:R-:W-:Y:S01]  /*16bc0*/  IMAD.MOV.U32 R11, RZ, RZ, 0x1f ;  /* 0x0000001fff0b7424 */ /* 0x000fe200078e00ff */
[----:B------:R-:W-:Y:S02]  /*16bd0*/  MOV R10, 0x1f ;  /* 0x0000001f000a7802 */ /* 0x000fe40000000f00 */
[----:B------:R-:W-:Y:S01]  /*16be0*/  MOV R3, 0x16c20 ;  /* 0x00016c2000037802 */ /* 0x000fe20000000f00 */
[----:B------:R-:W-:-:S04]  /*16bf0*/  IMAD.IADD R6, R6, 0x1, R7 ;  /* 0x0000000106067824 */ /* 0x000fc800078e0207 */
[----:B------:R-:W-:Y:S02]  /*16c00*/  IMAD.MOV.U32 R12, RZ, RZ, R6 ;  /* 0x000000ffff0c7224 */ /* 0x000fe400078e0006 */
[----:B-1----:R-:W-:Y:S05]  /*16c10*/  CALL.REL.NOINC `($__internal_57_$__cuda_sm70_shflsync_idx_p) ;  /* 0x0000155000007944 */ /* 0x002fea0003c00000 */
[----:B------:R-:W-:Y:S05]  /*16c20*/  BRA `(.L_x_2753) ;  /* 0xfffe993000007947 */ /* 0x000fea000383ffff */
.L_x_2597:
[----:B------:R-:W-:Y:S02]  /*16c30*/  SEL R3, RZ, 0x1, P0 ;  /* 0x00000001ff037807 */ /* 0x000fe40000000000 */
[----:B------:R-:W-:Y:S02]  /*16c40*/  MOV R0, 0x16c60 ;  /* 0x00016c6000007802 */ /* 0x000fe40000000f00 */
[----:B------:R-:W-:Y:S05]  /*16c50*/  CALL.REL.NOINC `($__internal_59_$__cuda_sm70_votesync_ballot) ;  /* 0x000015b000007944 */ /* 0x000fea0003c00000 */
[----:B------:R-:W-:Y:S05]  /*16c60*/  BRA `(.L_x_2754) ;  /* 0xfffe998000007947 */ /* 0x000fea000383ffff */
.L_x_2598:
[----:B------:R-:W-:Y:S01]  /*16c70*/  IMAD.MOV.U32 R12, RZ, RZ, R5 ;  /* 0x000000ffff0c7224 */ /* 0x000fe200078e0005 */
[----:B--2---:R-:W-:Y:S01]  /*16c80*/  MOV R11, R0 ;  /* 0x00000000000b7202 */ /* 0x004fe20000000f00 */
[----:B------:R-:W-:Y:S01]  /*16c90*/  IMAD.MOV.U32 R10, RZ, RZ, 0x1f ;  /* 0x0000001fff0a7424 */ /* 0x000fe200078e00ff */
[----:B------:R-:W-:Y:S02]  /*16ca0*/  MOV R3, 0x16cc0 ;  /* 0x00016cc000037802 */ /* 0x000fe40000000f00 */
[----:B-1----:R-:W-:Y:S05]  /*16cb0*/  CALL.REL.NOINC `($__internal_57_$__cuda_sm70_shflsync_idx_p) ;  /* 0x000014b000007944 */ /* 0x002fea0003c00000 */
[----:B------:R-:W-:Y:S01]  /*16cc0*/  IMAD.MOV.U32 R5, RZ, RZ, R10 ;  /* 0x000000ffff057224 */ /* 0x000fe200078e000a */
[----:B------:R-:W-:Y:S01]  /*16cd0*/  MOV R12, R4 ;  /* 0x00000004000c7202 */ /* 0x000fe20000000f00 */
[----:B------:R-:W-:Y:S01]  /*16ce0*/  IMAD.MOV.U32 R8, RZ, RZ, RZ ;  /* 0x000000ffff087224 */ /* 0x000fe200078e00ff */
[----:B------:R-:W-:Y:S01]  /*16cf0*/  MOV R11, R0 ;  /* 0x00000000000b7202 */ /* 0x000fe20000000f00 */
[----:B------:R-:W-:Y:S01]  /*16d00*/  IMAD.MOV.U32 R10, RZ, RZ, 0x1f ;  /* 0x0000001fff0a7424 */ /* 0x000fe200078e00ff */
[----:B------:R-:W-:-:S02]  /*16d10*/  MOV R3, 0x16d30 ;  /* 0x00016d3000037802 */ /* 0x000fc40000000f00 */
[----:B------:R-:W-:Y:S05]  /*16d20*/  CALL.REL.NOINC `($__internal_57_$__cuda_sm70_shflsync_idx_p) ;  /* 0x0000144000007944 */ /* 0x000fea0003c00000 */
[----:B------:R-:W-:Y:S01]  /*16d30*/  MOV R4, R10 ;  /* 0x0000000a00047202 */ /* 0x000fe20000000f00 */
[----:B------:R-:W-:Y:S05]  /*16d40*/  BRA `(.L_x_2755) ;  /* 0xfffe98f000007947 */ /* 0x000fea000383ffff */
.L_x_2601:
[----:B------:R-:W-:Y:S01]  /*16d50*/  IMAD.MOV.U32 R12, RZ, RZ, R6 ;  /* 0x000000ffff0c7224 */ /* 0x000fe200078e0006 */
[----:B------:R-:W-:Y:S01]  /*16d60*/  MOV R11, R8 ;  /* 0x00000008000b7202 */ /* 0x000fe20000000f00 */
[----:B------:R-:W-:Y:S01]  /*16d70*/  IMAD.MOV.U32 R10, RZ, RZ, 0x1f ;  /* 0x0000001fff0a7424 */ /* 0x000fe200078e00ff */
[----:B------:R-:W-:-:S02]  /*16d80*/  MOV R3, 0x16da0 ;  /* 0x00016da000037802 */ /* 0x000fc40000000f00 */
[----:B-1234-:R-:W-:Y:S05]  /*16d90*/  CALL.REL.NOINC `($__internal_57_$__cuda_sm70_shflsync_idx_p) ;  /* 0x000013d000007944 */ /* 0x01efea0003c00000 */
[----:B------:R-:W-:Y:S01]  /*16da0*/  MOV R8, R10 ;  /* 0x0000000a00087202 */ /* 0x000fe20000000f00 */
[----:B------:R-:W-:Y:S05]  /*16db0*/  BRA `(.L_x_2600) ;  /* 0xfffe98e000007947 */ /* 0x000fea000383ffff */
.L_x_2637:
[----:B------:R-:W-:Y:S01]  /*16dc0*/  IMAD.MOV.U32 R12, RZ, RZ, R7 ;  /* 0x000000ffff0c7224 */ /* 0x000fe200078e0007 */
[----:B------:R-:W-:Y:S01]  /*16dd0*/  MOV R11, RZ ;  /* 0x000000ff000b7202 */ /* 0x000fe20000000f00 */
[----:B------:R-:W-:Y:S01]  /*16de0*/  IMAD.MOV.U32 R10, RZ, RZ, 0x181f ;  /* 0x0000181fff0a7424 */ /* 0x000fe200078e00ff */
[----:B------:R-:W-:-:S02]  /*16df0*/  MOV R3, 0x16e10 ;  /* 0x00016e1000037802 */ /* 0x000fc40000000f00 */
[----:B-1---5:R-:W-:Y:S05]  /*16e00*/  CALL.REL.NOINC `($__internal_57_$__cuda_sm70_shflsync_idx_p) ;  /* 0x0000136000007944 */ /* 0x022fea0003c00000 */
[----:B------:R-:W-:Y:S01]  /*16e10*/  MOV R9, R10 ;  /* 0x0000000a00097202 */ /* 0x000fe20000000f00 */
[----:B------:R-:W-:Y:S05]  /*16e20*/  BRA `(.L_x_2756) ;  /* 0xffff08d000007947 */ /* 0x000fea000383ffff */
.L_x_2638:
[----:B------:R-:W-:Y:S01]  /*16e30*/  IMAD.MOV.U32 R12, RZ, RZ, R8 ;  /* 0x000000ffff0c7224 */ /* 0x000fe200078e0008 */
[----:B------:R-:W-:Y:S01]  /*16e40*/  MOV R11, RZ ;  /* 0x000000ff000b7202 */ /* 0x000fe20000000f00 */
[----:B------:R-:W-:Y:S01]  /*16e50*/  IMAD.MOV.U32 R10, RZ, RZ, 0x181f ;  /* 0x0000181fff0a7424 */ /* 0x000fe200078e00ff */
[----:B------:R-:W-:-:S02]  /*16e60*/  MOV R3, 0x16e80 ;  /* 0x00016e8000037802 */ /* 0x000fc40000000f00 */
[----:B-123-5:R-:W-:Y:S05]  /*16e70*/  CALL.REL.NOINC `($__internal_57_$__cuda_sm70_shflsync_idx_p) ;  /* 0x000012f000007944 */ /* 0x02efea0003c00000 */
[----:B------:R-:W-:Y:S01]  /*16e80*/  MOV R3, R10 ;  /* 0x0000000a00037202 */ /* 0x000fe20000000f00 */
[----:B------:R-:W-:Y:S05]  /*16e90*/  BRA `(.L_x_2757) ;  /* 0xffff088000007947 */ /* 0x000fea000383ffff */
.L_x_2641:
[----:B-1----:R-:W-:Y:S01]  /*16ea0*/  IMAD.MOV.U32 R12, RZ, RZ, R7 ;  /* 0x000000ffff0c7224 */ /* 0x002fe200078e0007 */
[----:B------:R-:W-:Y:S01]  /*16eb0*/  MOV R11, 0x1 ;  /* 0x00000001000b7802 */ /* 0x000fe20000000f00 */
[----:B------:R-:W-:Y:S01]  /*16ec0*/  IMAD.MOV.U32 R10, RZ, RZ, 0x181f ;  /* 0x0000181fff0a7424 */ /* 0x000fe200078e00ff */
[----:B------:R-:W-:-:S02]  /*16ed0*/  MOV R3, 0x16ef0 ;  /* 0x00016ef000037802 */ /* 0x000fc40000000f00 */
[----:B--2345:R-:W-:Y:S05]  /*16ee0*/  CALL.REL.NOINC `($__internal_57_$__cuda_sm70_shflsync_idx_p) ;  /* 0x0000128000007944 */ /* 0x03cfea0003c00000 */
[----:B------:R-:W-:Y:S01]  /*16ef0*/  IMAD.MOV.U32 R9, RZ, RZ, R10 ;  /* 0x000000ffff097224 */ /* 0x000fe200078e000a */
[----:B------:R-:W-:Y:S01]  /*16f00*/  MOV R11, 0x1 ;  /* 0x00000001000b7802 */ /* 0x000fe20000000f00 */
[----:B------:R-:W-:Y:S01]  /*16f10*/  IMAD.MOV.U32 R12, RZ, RZ, R8 ;  /* 0x000000ffff0c7224 */ /* 0x000fe200078e0008 */
[----:B------:R-:W-:-:S02]  /*16f20*/  MOV R10, 0x181f ;  /* 0x0000181f000a7802 */ /* 0x000fc40000000f00 */
[----:B------:R-:W-:Y:S02]  /*16f30*/  MOV R3, 0x16f50 ;  /* 0x00016f5000037802 */ /* 0x000fe40000000f00 */
[----:B------:R-:W-:Y:S05]  /*16f40*/  CALL.REL.NOINC `($__internal_57_$__cuda_sm70_shflsync_idx_p) ;  /* 0x0000122000007944 */ /* 0x000fea0003c00000 */
[----:B------:R-:W-:Y:S05]  /*16f50*/  BRA `(.L_x_2758) ;  /* 0xffff092000007947 */ /* 0x000fea000383ffff */
.L_x_2644:
[----:B-1----:R-:W-:Y:S01]  /*16f60*/  IMAD.MOV.U32 R12, RZ, RZ, R7 ;  /* 0x000000ffff0c7224 */ /* 0x002fe200078e0007 */
[----:B------:R-:W-:Y:S01]  /*16f70*/  MOV R11, 0x2 ;  /* 0x00000002000b7802 */ /* 0x000fe20000000f00 */
[----:B------:R-:W-:Y:S01]  /*16f80*/  IMAD.MOV.U32 R10, RZ, RZ, 0x181f ;  /* 0x0000181fff0a7424 */ /* 0x000fe200078e00ff */
[----:B------:R-:W-:Y:S02]  /*16f90*/  MOV R3, 0x16fb0 ;  /* 0x00016fb000037802 */ /* 0x000fe40000000f00 */
[----:B--2345:R-:W-:Y:S05]  /*16fa0*/  CALL.REL.NOINC `($__internal_57_$__cuda_sm70_shflsync_idx_p) ;  /* 0x000011c000007944 */ /* 0x03cfea0003c00000 */
[----:B------:R-:W-:Y:S01]  /*16fb0*/  MOV R9, R10 ;  /* 0x0000000a00097202 */ /* 0x000fe20000000f00 */
[----:B------:R-:W-:Y:S05]  /*16fc0*/  BRA `(.L_x_2759) ;  /* 0xffff09e000007947 */ /* 0x000fea000383ffff */
.L_x_2645:
[----:B-1----:R-:W-:Y:S01]  /*16fd0*/  IMAD.MOV.U32 R12, RZ, RZ, R8 ;  /* 0x000000ffff0c7224 */ /* 0x002fe200078e0008 */
[----:B------:R-:W-:Y:S01]  /*16fe0*/  MOV R11, 0x2 ;  /* 0x00000002000b7802 */ /* 0x000fe20000000f00 */
[----:B------:R-:W-:Y:S01]  /*16ff0*/  IMAD.MOV.U32 R10, RZ, RZ, 0x181f ;  /* 0x0000181fff0a7424 */ /* 0x000fe200078e00ff */
[----:B------:R-:W-:Y:S02]  /*17000*/  MOV R3, 0x17020 ;  /* 0x0001702000037802 */ /* 0x000fe40000000f00 */
[----:B--2345:R-:W-:Y:S05]  /*17010*/  CALL.REL.NOINC `($__internal_57_$__cuda_sm70_shflsync_idx_p) ;  /* 0x0000115000007944 */ /* 0x03cfea0003c00000 */
[----:B------:R-:W-:Y:S05]  /*17020*/  BRA `(.L_x_2760) ;  /* 0xffff09a000007947 */ /* 0x000fea000383ffff */
.L_x_2648:
[----:B--2---:R-:W-:Y:S01]  /*17030*/  IMAD.MOV.U32 R12, RZ, RZ, R7 ;  /* 0x000000ffff0c7224 */ /* 0x004fe200078e0007 */
[----:B------:R-:W-:Y:S01]  /*17040*/  MOV R11, 0x3 ;  /* 0x00000003000b7802 */ /* 0x000fe20000000f00 */
[----:B------:R-:W-:Y:S01]  /*17050*/  IMAD.MOV.U32 R10, RZ, RZ, 0x181f ;  /* 0x0000181fff0a7424 */ /* 0x000fe200078e00ff */
[----:B------:R-:W-:-:S02]  /*17060*/  MOV R3, 0x17080 ;  /* 0x0001708000037802 */ /* 0x000fc40000000f00 */
[----:B-1-345:R-:W-:Y:S05]  /*17070*/  CALL.REL.NOINC `($__internal_57_$__cuda_sm70_shflsync_idx_p) ;  /* 0x000010f000007944 */ /* 0x03afea0003c00000 */
[----:B------:R-:W-:Y:S01]  /*17080*/  IMAD.MOV.U32 R7, RZ, RZ, R10 ;  /* 0x000000ffff077224 */ /* 0x000fe200078e000a */
[----:B------:R-:W-:Y:S01]  /*17090*/  MOV R11, 0x3 ;  /* 0x00000003000b7802 */ /* 0x000fe20000000f00 */
[----:B------:R-:W-:Y:S01]  /*170a0*/  IMAD.MOV.U32 R12, RZ, RZ, R8 ;  /* 0x000000ffff0c7224 */ /* 0x000fe200078e0008 */
[----:B------:R-:W-:-:S02]  /*170b0*/  MOV R10, 0x181f ;  /* 0x0000181f000a7802 */ /* 0x000fc40000000f00 */
[----:B------:R-:W-:Y:S02]  /*170c0*/  MOV R3, 0x170e0 ;  /* 0x000170e000037802 */ /* 0x000fe40000000f00 */
[----:B------:R-:W-:Y:S05]  /*170d0*/  CALL.REL.NOINC `($__internal_57_$__cuda_sm70_shflsync_idx_p) ;  /* 0x0000109000007944 */ /* 0x000fea0003c00000 */
[----:B------:R-:W-:Y:S01]  /*170e0*/  MOV R8, R10 ;  /* 0x0000000a00087202 */ /* 0x000fe20000000f00 */
[----:B------:R-:W-:Y:S05]  /*170f0*/  BRA `(.L_x_2761) ;  /* 0xffff0a1000007947 */ /* 0x000fea000383ffff */
.L_x_2693:
[----:B------:R-:W-:Y:S01]  /*17100*/  IMAD.MOV.U32 R7, RZ, RZ, R252 ;  /* 0x000000ffff077224 */ /* 0x000fe200078e00fc */
[----:B------:R-:W-:Y:S01]  /*17110*/  MOV R4, 0x1f ;  /* 0x0000001f00047802 */ /* 0x000fe20000000f00 */
[----:B------:R-:W-:Y:S01]  /*17120*/  IMAD.MOV.U32 R6, RZ, RZ, 0x2 ;  /* 0x00000002ff067424 */ /* 0x000fe200078e00ff */
[----:B------:R-:W-:Y:S02]  /*17130*/  MOV R2, 0xffffffff ;  /* 0xffffffff00027802 */ /* 0x000fe40000000f00 */
[----:B------:R-:W-:Y:S02]  /*17140*/  MOV R5, 0x17160 ;  /* 0x0001716000057802 */ /* 0x000fe40000000f00 */
[----:B------:R-:W-:Y:S05]  /*17150*/  CALL.REL.NOINC `($__internal_56_$__cuda_sm70_shflsync_bfly_p) ;  /* 0x00000fc000007944 */ /* 0x000fea0003c00000 */
[----:B--2---:R-:W-:Y:S01]  /*17160*/  FADD.FTZ R0, R252, R6 ;  /* 0x00000006fc007221 */ /* 0x004fe20000010000 */
[----:B------:R-:W-:Y:S02]  /*17170*/  MOV R6, 0x1 ;  /* 0x0000000100067802 */ /* 0x000fe40000000f00 */
[----:B------:R-:W-:Y:S02]  /*17180*/  MOV R5, 0x171b0 ;  /* 0x000171b000057802 */ /* 0x000fe40000000f00 */
[----:B-1----:R-:W-:-:S02]  /*17190*/  MOV R7, R0 ;  /* 0x0000000000077202 */ /* 0x002fc40000000f00 */
[----:B------:R-:W-:Y:S05]  /*171a0*/  CALL.REL.NOINC `($__internal_56_$__cuda_sm70_shflsync_bfly_p) ;  /* 0x00000f7000007944 */ /* 0x000fea0003c00000 */
[----:B--2---:R-:W-:Y:S01]  /*171b0*/  FADD.FTZ R0, R0, R6 ;  /* 0x0000000600007221 */ /* 0x004fe20000010000 */
[----:B-1----:R-:W-:-:S02]  /*171c0*/  MOV R7, R251 ;  /* 0x000000fb00077202 */ /* 0x002fc40000000f00 */
[----:B------:R-:W-:Y:S02]  /*171d0*/  MOV R6, 0x2 ;  /* 0x0000000200067802 */ /* 0x000fe40000000f00 */
[----:B------:R-:W-:Y:S02]  /*171e0*/  MOV R5, 0x17200 ;  /* 0x0001720000057802 */ /* 0x000fe40000000f00 */
[----:B------:R-:W-:Y:S05]  /*171f0*/  CALL.REL.NOINC `($__internal_56_$__cuda_sm70_shflsync_bfly_p) ;  /* 0x00000f2000007944 */ /* 0x000fea0003c00000 */
[----:B--2---:R-:W-:Y:S01]  /*17200*/  FADD.FTZ R251, R251, R6 ;  /* 0x00000006fbfb7221 */ /* 0x004fe20000010000 */
[----:B------:R-:W-:Y:S02]  /*17210*/  MOV R6, 0x1 ;  /* 0x0000000100067802 */ /* 0x000fe40000000f00 */
[----:B------:R-:W-:Y:S02]  /*17220*/  MOV R5, 0x17250 ;  /* 0x0001725000057802 */ /* 0x000fe40000000f00 */
[----:B-1----:R-:W-:Y:S02]  /*17230*/  MOV R7, R251 ;  /* 0x000000fb00077202 */ /* 0x002fe40000000f00 */
[----:B------:R-:W-:Y:S05]  /*17240*/  CALL.REL.NOINC `($__internal_56_$__cuda_sm70_shflsync_bfly_p) ;  /* 0x00000ed000007944 */ /* 0x000fea0003c00000 */
[----:B--2---:R-:W-:Y:S01]  /*17250*/  MOV R10, R6 ;  /* 0x00000006000a7202 */ /* 0x004fe20000000f00 */
[----:B-1----:R-:W-:Y:S05]  /*17260*/  BRA `(.L_x_2762) ;  /* 0xffffb19000007947 */ /* 0x002fea000383ffff */
.L_x_2700:
[----:B---34-:R-:W-:Y:S01]  /*17270*/  IMAD.MOV.U32 R12, RZ, RZ, R2 ;  /* 0x000000ffff0c7224 */ /* 0x018fe200078e0002 */
[----:B------:R-:W-:Y:S01]  /*17280*/  MOV R11, RZ ;  /* 0x000000ff000b7202 */ /* 0x000fe20000000f00 */
[----:B------:R-:W-:Y:S01]  /*17290*/  IMAD.MOV.U32 R10, RZ, RZ, 0x181f ;  /* 0x0000181fff0a7424 */ /* 0x000fe200078e00ff */
[----:B------:R-:W-:-:S02]  /*172a0*/  MOV R3, 0x172c0 ;  /* 0x000172c000037802 */ /* 0x000fc40000000f00 */
[----:B-12---:R-:W-:Y:S05]  /*172b0*/  CALL.REL.NOINC `($__internal_57_$__cuda_sm70_shflsync_idx_p) ;  /* 0x00000eb000007944 */ /* 0x006fea0003c00000 */
[----:B------:R-:W-:Y:S01]  /*172c0*/  MOV R61, R10 ;  /* 0x0000000a003d7202 */ /* 0x000fe20000000f00 */
[----:B------:R-:W-:Y:S05]  /*172d0*/  BRA `(.L_x_2763) ;  /* 0xffffc8b000007947 */ /* 0x000fea000383ffff */
.L_x_2701:
[----:B------:R-:W-:Y:S01]  /*172e0*/  IMAD.MOV.U32 R12, RZ, RZ, R8 ;  /* 0x000000ffff0c7224 */ /* 0x000fe200078e0008 */
[----:B------:R-:W-:Y:S01]  /*172f0*/  MOV R11, RZ ;  /* 0x000000ff000b7202 */ /* 0x000fe20000000f00 */
[----:B------:R-:W-:Y:S01]  /*17300*/  IMAD.MOV.U32 R10, RZ, RZ, 0x181f ;  /* 0x0000181fff0a7424 */ /* 0x000fe200078e00ff */
[----:B------:R-:W-:-:S02]  /*17310*/  MOV R3, 0x17330 ;  /* 0x0001733000037802 */ /* 0x000fc40000000f00 */
[----:B-1234-:R-:W-:Y:S05]  /*17320*/  CALL.REL.NOINC `($__internal_57_$__cuda_sm70_shflsync_idx_p) ;  /* 0x00000e4000007944 */ /* 0x01efea0003c00000 */
[----:B------:R-:W-:Y:S01]  /*17330*/  MOV R3, R10 ;  /* 0x0000000a00037202 */ /* 0x000fe20000000f00 */
[----:B------:R-:W-:Y:S05]  /*17340*/  BRA `(.L_x_2764) ;  /* 0xffffc86000007947 */ /* 0x000fea000383ffff */
.L_x_2704:
[----:B---3--:R-:W-:Y:S01]  /*17350*/  IMAD.MOV.U32 R12, RZ, RZ, R2 ;  /* 0x000000ffff0c7224 */ /* 0x008fe200078e0002 */
[----:B------:R-:W-:Y:S01]  /*17360*/  MOV R11, 0x1 ;  /* 0x00000001000b7802 */ /* 0x000fe20000000f00 */
[----:B------:R-:W-:Y:S01]  /*17370*/  IMAD.MOV.U32 R10, RZ, RZ, 0x181f ;  /* 0x0000181fff0a7424 */ /* 0x000fe200078e00ff */
[----:B------:R-:W-:-:S02]  /*17380*/  MOV R3, 0x173a0 ;  /* 0x000173a000037802 */ /* 0x000fc40000000f00 */
[----:B-12-4-:R-:W-:Y:S05]  /*17390*/  CALL.REL.NOINC `($__internal_57_$__cuda_sm70_shflsync_idx_p) ;  /* 0x00000dd000007944 */ /* 0x016fea0003c00000 */
[----:B------:R-:W-:Y:S01]  /*173a0*/  IMAD.MOV.U32 R24, RZ, RZ, R10 ;  /* 0x000000ffff187224 */ /* 0x000fe200078e000a */
[----:B------:R-:W-:Y:S01]  /*173b0*/  MOV R11, 0x1 ;  /* 0x00000001000b7802 */ /* 0x000fe20000000f00 */
[----:B------:R-:W-:Y:S01]  /*173c0*/  IMAD.MOV.U32 R12, RZ, RZ, R8 ;  /* 0x000000ffff0c7224 */ /* 0x000fe200078e0008 */
[----:B------:R-:W-:-:S02]  /*173d0*/  MOV R10, 0x181f ;  /* 0x0000181f000a7802 */ /* 0x000fc40000000f00 */
[----:B------:R-:W-:Y:S02]  /*173e0*/  MOV R3, 0x17400 ;  /* 0x0001740000037802 */ /* 0x000fe40000000f00 */
[----:B------:R-:W-:Y:S05]  /*173f0*/  CALL.REL.NOINC `($__internal_57_$__cuda_sm70_shflsync_idx_p) ;  /* 0x00000d7000007944 */ /* 0x000fea0003c00000 */
[----:B------:R-:W-:Y:S05]  /*17400*/  BRA `(.L_x_2765) ;  /* 0xffffc90000007947 */ /* 0x000fea000383ffff */
.L_x_2707:
[----:B--2---:R-:W-:Y:S01]  /*17410*/  IMAD.MOV.U32 R12, RZ, RZ, R2 ;  /* 0x000000ffff0c7224 */ /* 0x004fe200078e0002 */
[----:B------:R-:W-:Y:S01]  /*17420*/  MOV R11, 0x2 ;  /* 0x00000002000b7802 */ /* 0x000fe20000000f00 */
[----:B------:R-:W-:Y:S01]  /*17430*/  IMAD.MOV.U32 R10, RZ, RZ, 0x181f ;  /* 0x0000181fff0a7424 */ /* 0x000fe200078e00ff */
[----:B------:R-:W-:Y:S02]  /*17440*/  MOV R3, 0x17460 ;  /* 0x0001746000037802 */ /* 0x000fe40000000f00 */
[----:B-1-34-:R-:W-:Y:S05]  /*17450*/  CALL.REL.NOINC `($__internal_57_$__cuda_sm70_shflsync_idx_p) ;  /* 0x00000d1000007944 */ /* 0x01afea0003c00000 */
[----:B------:R-:W-:Y:S01]  /*17460*/  MOV R20, R10 ;  /* 0x0000000a00147202 */ /* 0x000fe20000000f00 */
[----:B------:R-:W-:Y:S05]  /*17470*/  BRA `(.L_x_2766) ;  /* 0xffffc9c000007947 */ /* 0x000fea000383ffff */
.L_x_2708:
[----:B------:R-:W-:Y:S01]  /*17480*/  IMAD.MOV.U32 R12, RZ, RZ, R8 ;  /* 0x000000ffff0c7224 */ /* 0x000fe200078e0008 */
[----:B------:R-:W-:Y:S01]  /*17490*/  MOV R11, 0x2 ;  /* 0x00000002000b7802 */ /* 0x000fe20000000f00 */
[----:B------:R-:W-:Y:S01]  /*174a0*/  IMAD.MOV.U32 R10, RZ, RZ, 0x181f ;  /* 0x0000181fff0a7424 */ /* 0x000fe200078e00ff */
[----:B------:R-:W-:Y:S02]  /*174b0*/  MOV R3, 0x174d0 ;  /* 0x000174d000037802 */ /* 0x000fe40000000f00 */
[----:B-1234-:R-:W-:Y:S05]  /*174c0*/  CALL.REL.NOINC `($__internal_57_$__cuda_sm70_shflsync_idx_p) ;  /* 0x00000ca000007944 */ /* 0x01efea0003c00000 */
[----:B------:R-:W-:Y:S05]  /*174d0*/  BRA `(.L_x_2767) ;  /* 0xffffc98000007947 */ /* 0x000fea000383ffff */
.L_x_2711:
[----:B-1----:R-:W-:Y:S01]  /*174e0*/  IMAD.MOV.U32 R12, RZ, RZ, R2 ;  /* 0x000000ffff0c7224 */ /* 0x002fe200078e0002 */
[----:B------:R-:W-:Y:S01]  /*174f0*/  MOV R11, 0x3 ;  /* 0x00000003000b7802 */ /* 0x000fe20000000f00 */
[----:B----4-:R-:W-:Y:S01]  /*17500*/  IMAD.MOV.U32 R10, RZ, RZ, 0x181f ;  /* 0x0000181fff0a7424 */ /* 0x010fe200078e00ff */
[----:B------:R-:W-:-:S02]  /*17510*/  MOV R3, 0x17530 ;  /* 0x0001753000037802 */ /* 0x000fc40000000f00 */
[----:B--23--:R-:W-:Y:S05]  /*17520*/  CALL.REL.NOINC `($__internal_57_$__cuda_sm70_shflsync_idx_p) ;  /* 0x00000c4000007944 */ /* 0x00cfea0003c00000 */
        /* <DEDUP_REMOVED lines=8> */
.L_x_2713:
[----:B------:R-:W-:Y:S01]  /*175b0*/  IMAD.MOV.U32 R12, RZ, RZ, R161 ;  /* 0x000000ffff0c7224 */ /* 0x000fe200078e00a1 */
[----:B------:R-:W-:Y:S01]  /*175c0*/  MOV R11, RZ ;  /* 0x000000ff000b7202 */ /* 0x000fe20000000f00 */
[----:B------:R-:W-:Y:S01]  /*175d0*/  IMAD.MOV.U32 R10, RZ, RZ, 0x1c1f ;  /* 0x00001c1fff0a7424 */ /* 0x000fe200078e00ff */
[----:B------:R-:W-:Y:S02]  /*175e0*/  MOV R3, 0x17600 ;  /* 0x0001760000037802 */ /* 0x000fe40000000f00 */
[----:B------:R-:W-:Y:S05]  /*175f0*/  CALL.REL.NOINC `($__internal_57_$__cuda_sm70_shflsync_idx_p) ;  /* 0x00000b7000007944 */ /* 0x000fea0003c00000 */
[----:B------:R-:W-:Y:S01]  /*17600*/  MOV R163, R10 ;  /* 0x0000000a00a37202 */ /* 0x000fe20000000f00 */
[----:B------:R-:W-:Y:S05]  /*17610*/  BRA `(.L_x_2769) ;  /* 0xffffccb000007947 */ /* 0x000fea000383ffff */
.L_x_2714:
[----:B------:R-:W-:Y:S01]  /*17620*/  IMAD.MOV.U32 R12, RZ, RZ, R162 ;  /* 0x000000ffff0c7224 */ /* 0x000fe200078e00a2 */
[----:B------:R-:W-:Y:S01]  /*17630*/  MOV R11, RZ ;  /* 0x000000ff000b7202 */ /* 0x000fe20000000f00 */
[----:B------:R-:W-:Y:S01]  /*17640*/  IMAD.MOV.U32 R10, RZ, RZ, 0x1c1f ;  /* 0x00001c1fff0a7424 */ /* 0x000fe200078e00ff */
[----:B------:R-:W-:Y:S02]  /*17650*/  MOV R3, 0x17670 ;  /* 0x0001767000037802 */ /* 0x000fe40000000f00 */
[----:B-12---:R-:W-:Y:S05]  /*17660*/  CALL.REL.NOINC `($__internal_57_$__cuda_sm70_shflsync_idx_p) ;  /* 0x00000b0000007944 */ /* 0x006fea0003c00000 */
[----:B------:R-:W-:Y:S01]  /*17670*/  MOV R3, R10 ;  /* 0x0000000a00037202 */ /* 0x000fe20000000f00 */
[----:B------:R-:W-:Y:S05]  /*17680*/  BRA `(.L_x_2770) ;  /* 0xffffcc6000007947 */ /* 0x000fea000383ffff */
.L_x_2717:
[----:B----4-:R-:W-:Y:S01]  /*17690*/  IMAD.MOV.U32 R12, RZ, RZ, R161 ;  /* 0x000000ffff0c7224 */ /* 0x010fe200078e00a1 */
[----:B------:R-:W-:Y:S01]  /*176a0*/  MOV R11, 0x1 ;  /* 0x00000001000b7802 */ /* 0x000fe20000000f00 */
[----:B------:R-:W-:Y:S01]  /*176b0*/  IMAD.MOV.U32 R10, RZ, RZ, 0x1c1f ;  /* 0x00001c1fff0a7424 */ /* 0x000fe200078e00ff */
[----:B------:R-:W-:-:S02]  /*176c0*/  MOV R3, 0x176e0 ;  /* 0x000176e000037802 */ /* 0x000fc40000000f00 */
[----:B-123--:R-:W-:Y:S05]  /*176d0*/  CALL.REL.NOINC `($__internal_57_$__cuda_sm70_shflsync_idx_p) ;  /* 0x00000a9000007944 */ /* 0x00efea0003c00000 */
        /* <DEDUP_REMOVED lines=8> */
.L_x_2721:
[----:B------:R-:W-:Y:S01]  /*17760*/  IMAD.MOV.U32 R12, RZ, RZ, R5 ;  /* 0x000000ffff0c7224 */ /* 0x000fe200078e0005 */
[----:B------:R-:W-:Y:S01]  /*17770*/  MOV R11, RZ ;  /* 0x000000ff000b7202 */ /* 0x000fe20000000f00 */
[----:B------:R-:W-:Y:S01]  /*17780*/  IMAD.MOV.U32 R10, RZ, RZ, 0x181f ;  /* 0x0000181fff0a7424 */ /* 0x000fe200078e00ff */
[----:B------:R-:W-:Y:S02]  /*17790*/  MOV R3, 0x177b0 ;  /* 0x000177b000037802 */ /* 0x000fe40000000f00 */
[----:B--2---:R-:W-:Y:S05]  /*177a0*/  CALL.REL.NOINC `($__internal_57_$__cuda_sm70_shflsync_idx_p) ;  /* 0x000009c000007944 */ /* 0x004fea0003c00000 */
[----:B------:R-:W-:Y:S01]  /*177b0*/  MOV R6, R10 ;  /* 0x0000000a00067202 */ /* 0x000fe20000000f00 */
[----:B------:R-:W-:Y:S05]  /*177c0*/  BRA `(.L_x_2772) ;  /* 0xffffe1f000007947 */ /* 0x000fea000383ffff */
.L_x_2722:
[----:B------:R-:W-:Y:S01]  /*177d0*/  IMAD.MOV.U32 R12, RZ, RZ, R4 ;  /* 0x000000ffff0c7224 */ /* 0x000fe200078e0004 */
[----:B------:R-:W-:Y:S01]  /*177e0*/  MOV R11, RZ ;  /* 0x000000ff000b7202 */ /* 0x000fe20000000f00 */
[----:B------:R-:W-:Y:S01]  /*177f0*/  IMAD.MOV.U32 R10, RZ, RZ, 0x181f ;  /* 0x0000181fff0a7424 */ /* 0x000fe200078e00ff */
[----:B------:R-:W-:Y:S02]  /*17800*/  MOV R3, 0x17820 ;  /* 0x0001782000037802 */ /* 0x000fe40000000f00 */
[----:B-123--:R-:W-:Y:S05]  /*17810*/  CALL.REL.NOINC `($__internal_57_$__cuda_sm70_shflsync_idx_p) ;  /* 0x0000095000007944 */ /* 0x00efea0003c00000 */
[----:B------:R-:W-:Y:S01]  /*17820*/  MOV R3, R10 ;  /* 0x0000000a00037202 */ /* 0x000fe20000000f00 */
[----:B------:R-:W-:Y:S05]  /*17830*/  BRA `(.L_x_2773) ;  /* 0xffffe1a000007947 */ /* 0x000fea000383ffff */
.L_x_2725:
[----:B-1----:R-:W-:Y:S01]  /*17840*/  IMAD.MOV.U32 R12, RZ, RZ, R5 ;  /* 0x000000ffff0c7224 */ /* 0x002fe200078e0005 */
[----:B------:R-:W-:Y:S01]  /*17850*/  MOV R11, 0x1 ;  /* 0x00000001000b7802 */ /* 0x000fe20000000f00 */
[----:B------:R-:W-:Y:S01]  /*17860*/  IMAD.MOV.U32 R10, RZ, RZ, 0x181f ;  /* 0x0000181fff0a7424 */ /* 0x000fe200078e00ff */
[----:B------:R-:W-:-:S02]  /*17870*/  MOV R3, 0x17890 ;  /* 0x0001789000037802 */ /* 0x000fc40000000f00 */
[----:B--234-:R-:W-:Y:S05]  /*17880*/  CALL.REL.NOINC `($__internal_57_$__cuda_sm70_shflsync_idx_p) ;  /* 0x000008e000007944 */ /* 0x01cfea0003c00000 */
[----:B------:R-:W-:Y:S01]  /*17890*/  IMAD.MOV.U32 R6, RZ, RZ, R10 ;  /* 0x000000ffff067224 */ /* 0x000fe200078e000a */
[----:B------:R-:W-:Y:S01]  /*178a0*/  MOV R11, 0x1 ;  /* 0x00000001000b7802 */ /* 0x000fe20000000f00 */
[----:B------:R-:W-:Y:S01]  /*178b0*/  IMAD.MOV.U32 R12, RZ, RZ, R4 ;  /* 0x000000ffff0c7224 */ /* 0x000fe200078e0004 */
[----:B------:R-:W-:-:S02]  /*178c0*/  MOV R10, 0x181f ;  /* 0x0000181f000a7802 */ /* 0x000fc40000000f00 */
[----:B------:R-:W-:Y:S02]  /*178d0*/  MOV R3, 0x178f0 ;  /* 0x000178f000037802 */ /* 0x000fe40000000f00 */
[----:B------:R-:W-:Y:S05]  /*178e0*/  CALL.REL.NOINC `($__internal_57_$__cuda_sm70_shflsync_idx_p) ;  /* 0x0000088000007944 */ /* 0x000fea0003c00000 */
[----:B------:R-:W-:Y:S05]  /*178f0*/  BRA `(.L_x_2774) ;  /* 0xffffe25000007947 */ /* 0x000fea000383ffff */
.L_x_2728:
[----:B-1----:R-:W-:Y:S01]  /*17900*/  IMAD.MOV.U32 R12, RZ, RZ, R5 ;  /* 0x000000ffff0c7224 */ /* 0x002fe200078e0005 */
[----:B------:R-:W-:Y:S01]  /*17910*/  MOV R11, 0x2 ;  /* 0x00000002000b7802 */ /* 0x000fe20000000f00 */
[----:B------:R-:W-:Y:S01]  /*17920*/  IMAD.MOV.U32 R10, RZ, RZ, 0x181f ;  /* 0x0000181fff0a7424 */ /* 0x000fe200078e00ff */
[----:B------:R-:W-:Y:S02]  /*17930*/  MOV R3, 0x17950 ;  /* 0x0001795000037802 */ /* 0x000fe40000000f00 */
[----:B--234-:R-:W-:Y:S05]  /*17940*/  CALL.REL.NOINC `($__internal_57_$__cuda_sm70_shflsync_idx_p) ;  /* 0x0000082000007944 */ /* 0x01cfea0003c00000 */
[----:B------:R-:W-:Y:S01]  /*17950*/  MOV R6, R10 ;  /* 0x0000000a00067202 */ /* 0x000fe20000000f00 */
[----:B------:R-:W-:Y:S05]  /*17960*/  BRA `(.L_x_2775) ;  /* 0xffffe31000007947 */ /* 0x000fea000383ffff */
.L_x_2729:
[----:B-1----:R-:W-:Y:S01]  /*17970*/  IMAD.MOV.U32 R12, RZ, RZ, R4 ;  /* 0x000000ffff0c7224 */ /* 0x002fe200078e0004 */
[----:B------:R-:W-:Y:S01]  /*17980*/  MOV R11, 0x2 ;  /* 0x00000002000b7802 */ /* 0x000fe20000000f00 */
[----:B------:R-:W-:Y:S01]  /*17990*/  IMAD.MOV.U32 R10, RZ, RZ, 0x181f ;  /* 0x0000181fff0a7424 */ /* 0x000fe200078e00ff */
[----:B------:R-:W-:Y:S02]  /*179a0*/  MOV R3, 0x179c0 ;  /* 0x000179c000037802 */ /* 0x000fe40000000f00 */
[----:B--234-:R-:W-:Y:S05]  /*179b0*/  CALL.REL.NOINC `($__internal_57_$__cuda_sm70_shflsync_idx_p) ;  /* 0x000007b000007944 */ /* 0x01cfea0003c00000 */
[----:B------:R-:W-:Y:S05]  /*179c0*/  BRA `(.L_x_2776) ;  /* 0xffffe2d000007947 */ /* 0x000fea000383ffff */
.L_x_2732:
[----:B--2---:R-:W-:Y:S01]  /*179d0*/  IMAD.MOV.U32 R12, RZ, RZ, R5 ;  /* 0x000000ffff0c7224 */ /* 0x004fe200078e0005 */
        /* <DEDUP_REMOVED lines=12> */
.L_x_2734:
[----:B------:R-:W-:Y:S01]  /*17aa0*/  IMAD.MOV.U32 R12, RZ, RZ, R0 ;  /* 0x000000ffff0c7224 */ /* 0x000fe200078e0000 */
[----:B------:R-:W-:Y:S01]  /*17ab0*/  MOV R11, RZ ;  /* 0x000000ff000b7202 */ /* 0x000fe20000000f00 */
[----:B------:R-:W-:Y:S01]  /*17ac0*/  IMAD.MOV.U32 R10, RZ, RZ, 0x1f ;  /* 0x0000001fff0a7424 */ /* 0x000fe200078e00ff */
[----:B------:R-:W-:Y:S02]  /*17ad0*/  MOV R3, 0x17af0 ;  /* 0x00017af000037802 */ /* 0x000fe40000000f00 */
[----:B---3--:R-:W-:Y:S05]  /*17ae0*/  CALL.REL.NOINC `($__internal_57_$__cuda_sm70_shflsync_idx_p) ;  /* 0x0000068000007944 */ /* 0x008fea0003c00000 */
[----:B------:R-:W-:Y:S01]  /*17af0*/  MOV R4, R10 ;  /* 0x0000000a00047202 */ /* 0x000fe20000000f00 */
[----:B------:R-:W-:Y:S05]  /*17b00*/  BRA `(.L_x_2778) ;  /* 0xffffe48000007947 */ /* 0x000fea000383ffff */
.L_x_2735:
[----:B------:R-:W-:Y:S01]  /*17b10*/  IMAD.MOV.U32 R12, RZ, RZ, R0 ;  /* 0x000000ffff0c7224 */ /* 0x000fe200078e0000 */
[----:B------:R-:W-:Y:S01]  /*17b20*/  MOV R11, 0x1 ;  /* 0x00000001000b7802 */ /* 0x000fe20000000f00 */
[----:B------:R-:W-:Y:S01]  /*17b30*/  IMAD.MOV.U32 R10, RZ, RZ, 0x1f ;  /* 0x0000001fff0a7424 */ /* 0x000fe200078e00ff */
[----:B------:R-:W-:Y:S02]  /*17b40*/  MOV R3, 0x17b60 ;  /* 0x00017b6000037802 */ /* 0x000fe40000000f00 */
[----:B-123--:R-:W-:Y:S05]  /*17b50*/  CALL.REL.NOINC `($__internal_57_$__cuda_sm70_shflsync_idx_p) ;  /* 0x0000061000007944 */ /* 0x00efea0003c00000 */
[----:B------:R-:W-:Y:S01]  /*17b60*/  MOV R0, R10 ;  /* 0x0000000a00007202 */ /* 0x000fe20000000f00 */
[----:B------:R-:W-:Y:S05]  /*17b70*/  BRA `(.L_x_2779) ;  /* 0xffffe43000007947 */ /* 0x000fea000383ffff */
.L_x_2736:
[----:B------:R-:W-:Y:S02]  /*17b80*/  MOV R7, 0x1 ;  /* 0x0000000100077802 */ /* 0x000fe40000000f00 */
[----:B------:R-:W-:-:S02]  /*17b90*/  MOV R3, 0x17bb0 ;  /* 0x00017bb000037802 */ /* 0x000fc40000000f00 */
[----:B-123--:R-:W-:Y:S05]  /*17ba0*/  CALL.REL.NOINC `($__internal_58_$__cuda_sm70_shflsync_up_p) ;  /* 0x0000061000007944 */ /* 0x00efea0003c00000 */
[----:B--2---:R-:W-:Y:S01]  /*17bb0*/  MOV R3, R7 ;  /* 0x0000000700037202 */ /* 0x004fe20000000f00 */
[----:B-1----:R-:W-:Y:S05]  /*17bc0*/  BRA `(.L_x_2780) ;  /* 0xffffe50000007947 */ /* 0x002fea000383ffff */
.L_x_2737:
[----:B------:R-:W-:Y:S02]  /*17bd0*/  MOV R7, 0x2 ;  /* 0x0000000200077802 */ /* 0x000fe40000000f00 */
[----:B------:R-:W-:-:S02]  /*17be0*/  MOV R3, 0x17c00 ;  /* 0x00017c0000037802 */ /* 0x000fc40000000f00 */
[----:B-12---:R-:W-:Y:S05]  /*17bf0*/  CALL.REL.NOINC `($__internal_58_$__cuda_sm70_shflsync_up_p) ;  /* 0x000005c000007944 */ /* 0x006fea0003c00000 */
[----:B--2---:R-:W-:Y:S02]  /*17c00*/  SEL R7, R7, RZ, P1 ;  /* 0x000000ff07077207 */ /* 0x004fe40000800000 */
[----:B------:R-:W-:-:S03]  /*17c10*/  MOV R3, 0x17c50 ;  /* 0x00017c5000037802 */ /* 0x000fc60000000f00 */
[----:B-1----:R-:W-:Y:S02]  /*17c20*/  IMAD.IADD R8, R8, 0x1, R7 ;  /* 0x0000000108087824 */ /* 0x002fe400078e0207 */
[----:B------:R-:W-:Y:S02]  /*17c30*/  IMAD.MOV.U32 R7, RZ, RZ, 0x4 ;  /* 0x00000004ff077424 */ /* 0x000fe400078e00ff */
[----:B------:R-:W-:Y:S05]  /*17c40*/  CALL.REL.NOINC `($__internal_58_$__cuda_sm70_shflsync_up_p) ;  /* 0x0000057000007944 */ /* 0x000fea0003c00000 */
        /* <DEDUP_REMOVED lines=10> */
[----:B--2---:R-:W-:Y:S01]  /*17cf0*/  SEL R7, R7, RZ, P4 ;  /* 0x000000ff07077207 */ /* 0x004fe20002000000 */
[----:B------:R-:W-:Y:S01]  /*17d00*/  IMAD.MOV.U32 R11, RZ, RZ, 0x1f ;  /* 0x0000001fff0b7424 */ /* 0x000fe200078e00ff */
[----:B------:R-:W-:Y:S02]  /*17d10*/  MOV R10, 0x1f ;  /* 0x0000001f000a7802 */ /* 0x000fe40000000f00 */
[----:B------:R-:W-:Y:S01]  /*17d20*/  MOV R3, 0x17d60 ;  /* 0x00017d6000037802 */ /* 0x000fe20000000f00 */
[----:B-1----:R-:W-:-:S04]  /*17d30*/  IMAD.IADD R8, R7, 0x1, R8 ;  /* 0x0000000107087824 */ /* 0x002fc800078e0208 */
[----:B------:R-:W-:Y:S02]  /*17d40*/  IMAD.MOV.U32 R12, RZ, RZ, R8 ;  /* 0x000000ffff0c7224 */ /* 0x000fe400078e0008 */
[----:B------:R-:W-:Y:S05]  /*17d50*/  CALL.REL.NOINC `($__internal_57_$__cuda_sm70_shflsync_idx_p) ;  /* 0x0000041000007944 */ /* 0x000fea0003c00000 */
[----:B------:R-:W-:Y:S01]  /*17d60*/  MOV R3, R10 ;  /* 0x0000000a00037202 */ /* 0x000fe20000000f00 */
[----:B------:R-:W-:Y:S05]  /*17d70*/  BRA `(.L_x_2781) ;  /* 0xffffe45000007947 */ /* 0x000fea000383ffff */
.L_x_2741:
[----:B---3--:R-:W-:Y:S01]  /*17d80*/  IMAD.MOV.U32 R8, RZ, RZ, R0 ;  /* 0x000000ffff087224 */ /* 0x008fe200078e0000 */
[----:B------:R-:W-:Y:S02]  /*17d90*/  MOV R7, 0x1 ;  /* 0x0000000100077802 */ /* 0x000fe40000000f00 */
[----:B------:R-:W-:Y:S02]  /*17da0*/  MOV R3, 0x17dc0 ;  /* 0x00017dc000037802 */ /* 0x000fe40000000f00 */
[----:B------:R-:W-:Y:S05]  /*17db0*/  CALL.REL.NOINC `($__internal_58_$__cuda_sm70_shflsync_up_p) ;  /* 0x0000040000007944 */ /* 0x000fea0003c00000 */
[----:B--2---:R-:W-:Y:S01]  /*17dc0*/  MOV R3, R7 ;  /* 0x0000000700037202 */ /* 0x004fe20000000f00 */
[----:B-1----:R-:W-:Y:S05]  /*17dd0*/  BRA `(.L_x_2782) ;  /* 0xffffe54000007947 */ /* 0x002fea000383ffff */
.L_x_2742:
[----:B---3--:R-:W-:Y:S01]  /*17de0*/  IMAD.MOV.U32 R8, RZ, RZ, R0 ;  /* 0x000000ffff087224 */ /* 0x008fe200078e0000 */
[----:B------:R-:W-:Y:S02]  /*17df0*/  MOV R7, 0x2 ;  /* 0x0000000200077802 */ /* 0x000fe40000000f00 */
[----:B------:R-:W-:Y:S02]  /*17e00*/  MOV R3, 0x17e20 ;  /* 0x00017e2000037802 */ /* 0x000fe40000000f00 */
[----:B------:R-:W-:Y:S05]  /*17e10*/  CALL.REL.NOINC `($__internal_58_$__cuda_sm70_shflsync_up_p) ;  /* 0x000003a000007944 */ /* 0x000fea0003c00000 */
[----:B-12---:R-:W-:Y:S01]  /*17e20*/  SEL R8, R7, RZ, P1 ;  /* 0x000000ff07087207 */ /* 0x006fe20000800000 */
[----:B------:R-:W-:Y:S01]  /*17e30*/  IMAD.MOV.U32 R7, RZ, RZ, 0x4 ;  /* 0x00000004ff077424 */ /* 0x000fe200078e00ff */
[----:B------:R-:W-:-:S03]  /*17e40*/  MOV R3, 0x17e70 ;  /* 0x00017e7000037802 */ /* 0x000fc60000000f00 */
[----:B------:R-:W-:Y:S02]  /*17e50*/  IMAD.IADD R8, R0, 0x1, R8 ;  /* 0x0000000100087824 */ /* 0x000fe400078e0208 */
        /* <DEDUP_REMOVED lines=20> */
.L_x_2744:
[----:B------:R-:W-:Y:S02]  /*17fa0*/  SEL R3, RZ, 0x1, P0 ;  /* 0x00000001ff037807 */ /* 0x000fe40000000000 */
[----:B------:R-:W-:Y:S02]  /*17fb0*/  MOV R0, 0x17fd0 ;  /* 0x00017fd000007802 */ /* 0x000fe40000000f00 */
[----:B---3--:R-:W-:Y:S05]  /*17fc0*/  CALL.REL.NOINC `($__internal_59_$__cuda_sm70_votesync_ballot) ;  /* 0x0000024000007944 */ /* 0x008fea0003c00000 */
[----:B------:R-:W-:Y:S05]  /*17fd0*/  BRA `(.L_x_2784) ;  /* 0xffffe4d000007947 */ /* 0x000fea000383ffff */
.L_x_2745:
[----:B------:R-:W-:Y:S01]  /*17fe0*/  IMAD.MOV.U32 R12, RZ, RZ, R6 ;  /* 0x000000ffff0c7224 */ /* 0x000fe200078e0006 */
[----:B--2---:R-:W-:Y:S01]  /*17ff0*/  MOV R11, R0 ;  /* 0x00000000000b7202 */ /* 0x004fe20000000f00 */
[----:B------:R-:W-:Y:S01]  /*18000*/  IMAD.MOV.U32 R10, RZ, RZ, 0x1f ;  /* 0x0000001fff0a7424 */ /* 0x000fe200078e00ff */
[----:B------:R-:W-:Y:S02]  /*18010*/  MOV R3, 0x18030 ;  /* 0x0001803000037802 */ /* 0x000fe40000000f00 */
[----:B-1-3--:R-:W-:Y:S05]  /*18020*/  CALL.REL.NOINC `($__internal_57_$__cuda_sm70_shflsync_idx_p) ;  /* 0x0000014000007944 */ /* 0x00afea0003c00000 */
[----:B------:R-:W-:Y:S01]  /*18030*/  IMAD.MOV.U32 R6, RZ, RZ, R10 ;  /* 0x000000ffff067224 */ /* 0x000fe200078e000a */
[----:B------:R-:W-:Y:S01]  /*18040*/  MOV R11, R0 ;  /* 0x00000000000b7202 */ /* 0x000fe20000000f00 */
[----:B------:R-:W-:Y:S01]  /*18050*/  IMAD.MOV.U32 R12, RZ, RZ, R5 ;  /* 0x000000ffff0c7224 */ /* 0x000fe200078e0005 */
[----:B------:R-:W-:Y:S02]  /*18060*/  MOV R10, 0x1f ;  /* 0x0000001f000a7802 */ /* 0x000fe40000000f00 */
[----:B------:R-:W-:-:S02]  /*18070*/  MOV R3, 0x18090 ;  /* 0x0001809000037802 */ /* 0x000fc40000000f00 */
[----:B------:R-:W-:Y:S05]  /*18080*/  CALL.REL.NOINC `($__internal_57_$__cuda_sm70_shflsync_idx_p) ;  /* 0x000000e000007944 */ /* 0x000fea0003c00000 */
[----:B------:R-:W-:Y:S01]  /*18090*/  MOV R5, R10 ;  /* 0x0000000a00057202 */ /* 0x000fe20000000f00 */
[----:B------:R-:W-:Y:S05]  /*180a0*/  BRA `(.L_x_2785) ;  /* 0xffffe44000007947 */ /* 0x000fea000383ffff */
.L_x_2748:
[----:B------:R-:W-:Y:S01]  /*180b0*/  IMAD.MOV.U32 R12, RZ, RZ, R8 ;  /* 0x000000ffff0c7224 */ /* 0x000fe200078e0008 */
[----:B------:R-:W-:Y:S01]  /*180c0*/  MOV R11, R9 ;  /* 0x00000009000b7202 */ /* 0x000fe20000000f00 */
[----:B------:R-:W-:Y:S01]  /*180d0*/  IMAD.MOV.U32 R10, RZ, RZ, 0x1f ;  /* 0x0000001fff0a7424 */ /* 0x000fe200078e00ff */
[----:B------:R-:W-:-:S02]  /*180e0*/  MOV R3, 0x18100 ;  /* 0x0001810000037802 */ /* 0x000fc40000000f00 */
[----:B-1234-:R-:W-:Y:S05]  /*180f0*/  CALL.REL.NOINC `($__internal_57_$__cuda_sm70_shflsync_idx_p) ;  /* 0x0000007000007944 */ /* 0x01efea0003c00000 */
[----:B------:R-:W-:Y:S01]  /*18100*/  MOV R9, R10 ;  /* 0x0000000a00097202 */ /* 0x000fe20000000f00 */
[----:B------:R-:W-:Y:S05]  /*18110*/  BRA `(.L_x_2747) ;  /* 0xffffe43000007947 */ /* 0x000fea000383ffff */
        .weak           $__internal_56_$__cuda_sm70_shflsync_bfly_p
        .type           $__internal_56_$__cuda_sm70_shflsync_bfly_p,@function
        .size           $__internal_56_$__cuda_sm70_shflsync_bfly_p,($__internal_57_$__cuda_sm70_shflsync_idx_p - $__internal_56_$__cuda_sm70_shflsync_bfly_p)
$__internal_56_$__cuda_sm70_shflsync_bfly_p:
[----:B------:R-:W-:Y:S01]  /*18120*/  MOV R8, R5 ;  /* 0x0000000500087202 */ /* 0x000fe20000000f00 */
[----:B------:R-:W-:Y:S04]  /*18130*/  WARPSYNC R2 ;  /* 0x0000000200007348 */ /* 0x000fe80003800000 */
[----:B------:R-:W-:Y:S01]  /*18140*/  MOV R9, 0x0 ;  /* 0x0000000000097802 */ /* 0x000fe20000000f00 */
[----:B------:R1:W2:Y:S03]  /*18150*/  SHFL.BFLY PT, R6, R7, R6, R4 ;  /* 0x0c00000607067389 */ /* 0x0002a600000e0004 */
[----:B------:R-:W-:Y:S05]  /*18160*/  RET.REL.NODEC R8 `(_ZN7cutlass13device_kernelIN5flash19enable_sm80_to_sm89INS1_16FlashAttnFwdSm80INS1_25CollectiveMainloopFwdSm80ILi8ELi1ELb0EN4cute5tupleIJNS5_1CILi128EEENS7_ILi64EEENS7_ILi192EEEEEELi192ENS_6half_tEfNS_4arch4Sm80ELb0ELb0ELb0ELb1ELb0ELb1ELb1ELb1EEENS1_21CollectiveEpilogueFwdINS6_IJS8_SA_S9_EEENS6_IJNS7_ILi1EEESI_SI_EEESC_SE_Li256ELb1ELb1ELb1ELb0EEENS1_36VarlenDynamicPersistentTileSchedulerILi128ELi64ELi256ELi256ELb1ELb1ELb0ELb0ELb1ELb1EEEEEEEEEvNT_6ParamsE) ;  /* 0xfffe7e9008007950 */ /* 0x000fea0003c3ffff */
        .weak           $__internal_57_$__cuda_sm70_shflsync_idx_p
        .type           $__internal_57_$__cuda_sm70_shflsync_idx_p,@function
        .size           $__internal_57_$__cuda_sm70_shflsync_idx_p,($__internal_58_$__cuda_sm70_shflsync_up_p - $__internal_57_$__cuda_sm70_shflsync_idx_p)
$__internal_57_$__cuda_sm70_shflsync_idx_p:
[----:B------:R-:W-:Y:S04]  /*18170*/  WARPSYNC R203 ;  /* 0x000000cb00007348 */ /* 0x000fe80003800000 */
[----:B------:R1:W2:Y:S01]  /*18180*/  SHFL.IDX PT, R10, R12, R11, R10 ;  /* 0x0000000b0c0a7389 */ /* 0x0002a200000e000a */
[----:B------:R-:W-:-:S02]  /*18190*/  MOV R13, 0x0 ;  /* 0x00000000000d7802 */ /* 0x000fc40000000f00 */
[----:B-1----:R-:W-:-:S04]  /*181a0*/  MOV R12, R3 ;  /* 0x00000003000c7202 */ /* 0x002fc80000000f00 */
[----:B--2---:R-:W-:Y:S05]  /*181b0*/  RET.REL.NODEC R12 `(_ZN7cutlass13device_kernelIN5flash19enable_sm80_to_sm89INS1_16FlashAttnFwdSm80INS1_25CollectiveMainloopFwdSm80ILi8ELi1ELb0EN4cute5tupleIJNS5_1CILi128EEENS7_ILi64EEENS7_ILi192EEEEEELi192ENS_6half_tEfNS_4arch4Sm80ELb0ELb0ELb0ELb1ELb0ELb1ELb1ELb1EEENS1_21CollectiveEpilogueFwdINS6_IJS8_SA_S9_EEENS6_IJNS7_ILi1EEESI_SI_EEESC_SE_Li256ELb1ELb1ELb1ELb0EEENS1_36VarlenDynamicPersistentTileSchedulerILi128ELi64ELi256ELi256ELb1ELb1ELb0ELb0ELb1ELb1EEEEEEEEEvNT_6ParamsE) ;  /* 0xfffe7e400c007950 */ /* 0x004fea0003c3ffff */
        .weak           $__internal_58_$__cuda_sm70_shflsync_up_p
        .type           $__internal_58_$__cuda_sm70_shflsync_up_p,@function
        .size           $__internal_58_$__cuda_sm70_shflsync_up_p,($__internal_59_$__cuda_sm70_votesync_ballot - $__internal_58_$__cuda_sm70_shflsync_up_p)
$__internal_58_$__cuda_sm70_shflsync_up_p:
[----:B------:R-:W-:Y:S01]  /*181c0*/  MOV R10, R3 ;  /* 0x00000003000a7202 */ /* 0x000fe20000000f00 */
[----:B------:R-:W-:Y:S04]  /*181d0*/  WARPSYNC R208 ;  /* 0x000000d000007348 */ /* 0x000fe80003800000 */
[----:B------:R-:W-:Y:S01]  /*181e0*/  MOV R11, 0x0 ;  /* 0x00000000000b7802 */ /* 0x000fe20000000f00 */
[----:B------:R1:W2:Y:S03]  /*181f0*/  SHFL.UP PT, R7, R8, R7, R209 ;  /* 0x0400000708077389 */ /* 0x0002a600000e00d1 */
[----:B------:R-:W-:Y:S05]  /*18200*/  RET.REL.NODEC R10 `(_ZN7cutlass13device_kernelIN5flash19enable_sm80_to_sm89INS1_16FlashAttnFwdSm80INS1_25CollectiveMainloopFwdSm80ILi8ELi1ELb0EN4cute5tupleIJNS5_1CILi128EEENS7_ILi64EEENS7_ILi192EEEEEELi192ENS_6half_tEfNS_4arch4Sm80ELb0ELb0ELb0ELb1ELb0ELb1ELb1ELb1EEENS1_21CollectiveEpilogueFwdINS6_IJS8_SA_S9_EEENS6_IJNS7_ILi1EEESI_SI_EEESC_SE_Li256ELb1ELb1ELb1ELb0EEENS1_36VarlenDynamicPersistentTileSchedulerILi128ELi64ELi256ELi256ELb1ELb1ELb0ELb0ELb1ELb1EEEEEEEEEvNT_6ParamsE) ;  /* 0xfffe7df00a007950 */ /* 0x000fea0003c3ffff */
        .weak           $__internal_59_$__cuda_sm70_votesync_ballot
        .type           $__internal_59_$__cuda_sm70_votesync_ballot,@function
        .size           $__internal_59_$__cuda_sm70_votesync_ballot,(.L_x_4980 - $__internal_59_$__cuda_sm70_votesync_ballot)
$__internal_59_$__cuda_sm70_votesync_ballot:
[----:B------:R-:W-:Y:S01]  /*18210*/  ISETP.NE.U32.AND P0, PT, R3, 0x1, PT ;  /* 0x000000010300780c */ /* 0x000fe20003f05070 */
[----:B------:R-:W-:Y:S01]  /*18220*/  IMAD.MOV.U32 R10, RZ, RZ, R0 ;  /* 0x000000ffff0a7224 */ /* 0x000fe200078e0000 */
[----:B------:R-:W-:Y:S04]  /*18230*/  WARPSYNC R202 ;  /* 0x000000ca00007348 */ /* 0x000fe80003800000 */
[----:B------:R-:W-:-:S07]  /*18240*/  IMAD.MOV.U32 R11, RZ, RZ, 0x0 ;  /* 0x00000000ff0b7424 */ /* 0x000fce00078e00ff */
[----:B------:R-:W-:-:S04]  /*18250*/  VOTE.ANY R7, PT, !P0 ;  /* 0x0000000000077806 */ /* 0x000fc800040e0100 */
[----:B------:R-:W-:Y:S01]  /*18260*/  LOP3.LUT R7, R7, R202, RZ, 0xc0, !PT ;  /* 0x000000ca07077212 */ /* 0x000fe200078ec0ff */
[----:B------:R-:W-:Y:S06]  /*18270*/  RET.REL.NODEC R10 `(_ZN7cutlass13device_kernelIN5flash19enable_sm80_to_sm89INS1_16FlashAttnFwdSm80INS1_25CollectiveMainloopFwdSm80ILi8ELi1ELb0EN4cute5tupleIJNS5_1CILi128EEENS7_ILi64EEENS7_ILi192EEEEEELi192ENS_6half_tEfNS_4arch4Sm80ELb0ELb0ELb0ELb1ELb0ELb1ELb1ELb1EEENS1_21CollectiveEpilogueFwdINS6_IJS8_SA_S9_EEENS6_IJNS7_ILi1EEESI_SI_EEESC_SE_Li256ELb1ELb1ELb1ELb0EEENS1_36VarlenDynamicPersistentTileSchedulerILi128ELi64ELi256ELi256ELb1ELb1ELb0ELb0ELb1ELb1EEEEEEEEEvNT_6ParamsE) ;  /* 0xfffe7d800a007950 */ /* 0x000fec0003c3ffff */
.L_x_2786:
        /* <DEDUP_REMOVED lines=16> */
.L_x_4980:


//--------------------- .text._ZN7cutlass13device_kernelIN5flash19enable_sm80_to_sm89INS1_16FlashAttnFwdSm80INS1_25CollectiveMainloopFwdSm80ILi8ELi1ELb0EN4cute5tupleIJNS5_1CILi128EEENS7_ILi64EEENS7_ILi192EEEEEELi192ENS_6half_tEfNS_4arch4Sm80ELb0ELb1ELb0ELb0ELb0ELb0ELb1ELb1EEENS1_21CollectiveEpilogueFwdINS6_IJS8_SA_S9_EEENS6_IJNS7_ILi1EEESI_SI_EEESC_SE_Li256ELb0ELb1ELb1ELb0EEENS1_19SingleTileSchedulerILb0ELb1ELb1ELi128EEEEEEEEEvNT_6ParamsE --------------------------
	.section	.text._ZN7cutlass13device_kernelIN5flash19enable_sm80_to_sm89INS1_16FlashAttnFwdSm80INS1_25CollectiveMainloopFwdSm80ILi8ELi1ELb0EN4cute5tupleIJNS5_1CILi128EEENS7_ILi64EEENS7_ILi192EEEEEELi192ENS_6half_tEfNS_4arch4Sm80ELb0ELb1ELb0ELb0ELb0ELb0ELb1ELb1EEENS1_21CollectiveEpilogueFwdINS6_IJS8_SA_S9_EEENS6_IJNS7_ILi1EEESI_SI_EEESC_SE_Li256ELb0ELb1ELb1ELb0EEENS1_19SingleTileSchedulerILb0ELb1ELb1ELi128EEEEEEEEEvNT_6ParamsE,"ax",@progbits
	.sectioninfo	@"SHI_REGISTERS=240"
	.align	128
.text._ZN7cutlass13device_kernelIN5flash19enable_sm80_to_sm89INS1_16FlashAttnFwdSm80INS1_25CollectiveMainloopFwdSm80ILi8ELi1ELb0EN4cute5tupleIJNS5_1CILi128EEENS7_ILi64EEENS7_ILi192EEEEEELi192ENS_6half_tEfNS_4arch4Sm80ELb0ELb1ELb0ELb0ELb0ELb0ELb1ELb1EEENS1_21CollectiveEpilogueFwdINS6_IJS8_SA_S9_EEENS6_IJNS7_ILi1EEESI_SI_EEESC_SE_Li256ELb0ELb1ELb1ELb0EEENS1_19SingleTileSchedulerILb0ELb1ELb1ELi128EEEEEEEEEvNT_6ParamsE:
        .type           _ZN7cutlass13device_kernelIN5flash19enable_sm80_to_sm89INS1_16FlashAttnFwdSm80INS1_25CollectiveMainloopFwdSm80ILi8ELi1ELb0EN4cute5tupleIJNS5_1CILi128EEENS7_ILi64EEENS7_ILi192EEEEEELi192ENS_6half_tEfNS_4arch4Sm80ELb0ELb1ELb0ELb0ELb0ELb0ELb1ELb1EEENS1_21CollectiveEpilogueFwdINS6_IJS8_SA_S9_EEENS6_IJNS7_ILi1EEESI_SI_EEESC_SE_Li256ELb0ELb1ELb1ELb0EEENS1_19SingleTileSchedulerILb0ELb1ELb1ELi128EEEEEEEEEvNT_6ParamsE,@function
        .size           _ZN7cutlass13device_kernelIN5flash19enable_sm80_to_sm89INS1_16FlashAttnFwdSm80INS1_25CollectiveMainloopFwdSm80ILi8ELi1ELb0EN4cute5tupleIJNS5_1CILi128EEENS7_ILi64EEENS7_ILi192EEEEEELi192ENS_6half_tEfNS_4arch4Sm80ELb0ELb1ELb0ELb0ELb0ELb0ELb1ELb1EEENS1_21CollectiveEpilogueFwdINS6_IJS8_SA_S9_EEENS6_IJNS7_ILi1EEESI_SI_EEESC_SE_Li256ELb0ELb1ELb1ELb0EEENS1_19SingleTileSchedulerILb0ELb1ELb1ELi128EEEEEEEEEvNT_6ParamsE,(.L_x_4985 - _ZN7cutlass13device_kernelIN5flash19enable_sm80_to_sm89INS1_16FlashAttnFwdSm80INS1_25CollectiveMainloopFwdSm80ILi8ELi1ELb0EN4cute5tupleIJNS5_1CILi128EEENS7_ILi64EEENS7_ILi192EEEEEELi192ENS_6half_tEfNS_4arch4Sm80ELb0ELb1ELb0ELb0ELb0ELb0ELb1ELb1EEENS1_21CollectiveEpilogueFwdINS6_IJS8_SA_S9_EEENS6_IJNS7_ILi1EEESI_SI_EEESC_SE_Li256ELb0ELb1ELb1ELb0EEENS1_19SingleTileSchedulerILb0ELb1ELb1ELi128EEEEEEEEEvNT_6ParamsE)
        .other          _ZN7cutlass13device_kernelIN5flash19enable_sm80_to_sm89INS1_16FlashAttnFwdSm80INS1_25CollectiveMainloopFwdSm80ILi8ELi1ELb0EN4cute5tupleIJNS5_1CILi128EEENS7_ILi64EEENS7_ILi192EEEEEELi192ENS_6half_tEfNS_4arch4Sm80ELb0ELb1ELb0ELb0ELb0ELb0ELb1ELb1EEENS1_21CollectiveEpilogueFwdINS6_IJS8_SA_S9_EEENS6_IJNS7_ILi1EEESI_SI_EEESC_SE_Li256ELb0ELb1ELb1ELb0EEENS1_19SingleTileSchedulerILb0ELb1ELb1ELi128EEEEEEEEEvNT_6ParamsE,@"STO_CUDA_ENTRY STV_DEFAULT"
_ZN7cutlass13device_kernelIN5flash19enable_sm80_to_sm89INS1_16FlashAttnFwdSm80INS1_25CollectiveMainloopFwdSm80ILi8ELi1ELb0EN4cute5tupleIJNS5_1CILi128EEENS7_ILi64EEENS7_ILi192EEEEEELi192ENS_6half_tEfNS_4arch4Sm80ELb0ELb1ELb0ELb0ELb0ELb0ELb1ELb1EEENS1_21CollectiveEpilogueFwdINS6_IJS8_SA_S9_EEENS6_IJNS7_ILi1EEESI_SI_EEESC_SE_Li256ELb0ELb1ELb1ELb0EEENS1_19SingleTileSchedulerILb0ELb1ELb1ELi128EEEEEEEEEvNT_6ParamsE:
        /* <DEDUP_REMOVED lines=17> */
.L_x_2787:
[----:B---3--:R-:W-:Y:S02]  /*0110*/  ULDC.64 UR4, c[0x0][0x550] ;  /* 0x0001540000047ab9 */ /* 0x008fe40000000a00 */
[----:B------:R-:W-:Y:S02]  /*0120*/  UISETP.NE.AND UP0, UPT, UR4, 0x1, UPT ;  /* 0x000000010400788c */ /* 0x000fe4000bf05270 */
[----:B------:R-:W-:-:S02]  /*0130*/  UIMAD.WIDE.U32 UR8, UR6, UR5, URZ ;  /* 0x00000005060872a5 */ /* 0x000fc4000f8e003f */
[----:B------:R-:W-:Y:S02]  /*0140*/  ULDC UR4, c[0x0][0x558] ;  /* 0x0001560000047ab9 */ /* 0x000fe40000000800 */
[----:B------:R-:W-:-:S05]  /*0150*/  UMOV UR15, UR6 ;  /* 0x00000006000f7c82 */ /* 0x000fca0008000000 */
[----:B------:R-:W-:-:S03]  /*0160*/  @UP0 USHF.R.U32.HI UR15, URZ, UR4, UR9 ;  /* 0x000000043f0f0299 */ /* 0x000fc60008011609 */
.L_x_2788:
        /* <DEDUP_REMOVED lines=35> */
.L_x_2790:
[----:B------:R-:W-:Y:S02]  /*03a0*/  ULDC UR4, c[0x0][0x32c] ;  /* 0x0000cb0000047ab9 */ /* 0x000fe40000000800 */
[----:B------:R-:W-:-:S03]  /*03b0*/  UISETP.NE.AND UP0, UPT, UR8, UR4, UPT ;  /* 0x000000040800728c */ /* 0x000fc6000bf05270 */
[----:B------:R-:W-:Y:S02]  /*03c0*/  ULDC.64 UR4, c[0x0][0x330] ;  /* 0x0000cc0000047ab9 */ /* 0x000fe40000000a00 */
[----:B------:R-:W-:-:S06]  /*03d0*/  UIMAD.WIDE.U32 UR12, UR10, UR4, URZ ;  /* 0x000000040a0c72a5 */ /* 0x000fcc000f8e003f */
[----:B------:R-:W-:Y:S02]  /*03e0*/  @UP0 USHF.R.U32.HI UR10, URZ, UR5, UR13 ;  /* 0x000000053f0a0299 */ /* 0x000fe4000801160d */
.L_x_2791:
[----:B------:R-:W-:Y:S02]  /*03f0*/  ULDC UR4, c[0x0][0x32c] ;  /* 0x0000cb0000047ab9 */ /* 0x000fe40000000800 */
[----:B------:R-:W-:-:S04]  /*0400*/  UIMAD UR4, UR10, UR4, UR4 ;  /* 0x000000040a0472a4 */ /* 0x000fc8000f8e0204 */
[----:B------:R-:W-:-:S04]  /*0410*/  UISETP.LT.AND UP0, UPT, UR6, UR4, UPT ;  /* 0x000000040600728c */ /* 0x000fc8000bf01270 */
[----:B------:R-:W-:-:S03]  /*0420*/  USEL UR6, UR6, UR4, UP0 ;  /* 0x0000000406067287 */ /* 0x000fc60008000000 */
.L_x_2789:
        /* <DEDUP_REMOVED lines=35> */
.L_x_2793:
[----:B------:R-:W-:Y:S02]  /*0660*/  ULDC UR4, c[0x0][0x32c] ;  /* 0x0000cb0000047ab9 */ /* 0x000fe40000000800 */
[----:B------:R-:W-:-:S03]  /*0670*/  UISETP.NE.AND UP0, UPT, UR4, 0x1, UPT ;  /* 0x000000010400788c */ /* 0x000fc6000bf05270 */
[----:B------:R-:W-:Y:S02]  /*0680*/  ULDC.64 UR4, c[0x0][0x330] ;  /* 0x0000cc0000047ab9 */ /* 0x000fe40000000a00 */
[----:B------:R-:W-:-:S06]  /*0690*/  UIMAD.WIDE.U32 UR16, UR10, UR4, URZ ;  /* 0x000000040a1072a5 */ /* 0x000fcc000f8e003f */
[----:B------:R-:W-:Y:S02]  /*06a0*/  @UP0 USHF.R.U32.HI UR10, URZ, UR5, UR17 ;  /* 0x000000053f0a0299 */ /* 0x000fe40008011611 */
.L_x_2794:
[----:B------:R-:W-:Y:S02]  /*06b0*/  ULDC UR4, c[0x0][0x32c] ;  /* 0x0000cb0000047ab9 */ /* 0x000fe40000000800 */
[----:B------:R-:W-:-:S04]  /*06c0*/  UIMAD UR4, UR10, UR4, URZ ;  /* 0x000000040a0472a4 */ /* 0x000fc8000f8e023f */
[----:B------:R-:W-:-:S04]  /*06d0*/  UISETP.LT.AND UP0, UPT, UR8, UR4, UPT ;  /* 0x000000040800728c */ /* 0x000fc8000bf01270 */
[----:B------:R-:W-:-:S04]  /*06e0*/  USEL UR8, UR8, UR4, !UP0 ;  /* 0x0000000408087287 */ /* 0x000fc8000c000000 */
.L_x_2792:
        /* <DEDUP_REMOVED lines=46> */
.L_x_2795:
        /* <DEDUP_REMOVED lines=66> */
[----:B------:R1:W2:Y:S01]  /*0df0*/  @P3 LDG.E R16, [R16.64] ;  /* 0x0000001010103981 */ /* 0x0002a2000c1e1900 */
        /* <DEDUP_REMOVED lines=14> */
[C---:B------:R-:W-:Y:S01]  /*0ee0*/  LOP3.LUT R7, R197.reuse, 0xfffffff0, RZ, 0xc0, !PT ;  /* 0xfffffff0c5077812 */ /* 0x040fe200078ec0ff */
[----:B------:R-:W-:Y:S01]  /*0ef0*/  IMAD.IADD R56, R80, 0x1, -R3 ;  /* 0x0000000150387824 */ /* 0x000fe200078e0a03 */
[----:B------:R-:W-:Y:S01]  /*0f00*/  LEA.HI R197, R197, R2, RZ, 0x1 ;  /* 0x00000002c5c57211 */ /* 0x000fe200078f08ff */
[----:B------:R-:W-:Y:S01]  /*0f10*/  IMAD.U32 R25, RZ, RZ, UR5 ;  /* 0x00000005ff197e24 */ /* 0x000fe2000f8e00ff */
[----:B------:R-:W-:Y:S01]  /*0f20*/  PLOP3.LUT P0, PT, PT, PT, UP2, 0x80, 0x0 ;  /* 0x000000000000781c */ /* 0x000fe20003f0f028 */
[----:B------:R-:W-:Y:S01]  /*0f30*/  IMAD R8, R56, 0x20, R9 ;  /* 0x0000002038087824 */ /* 0x000fe200078e0209 */
[----:B------:R-:W-:Y:S01]  /*0f40*/  LOP3.LUT R197, R197, 0xfffffffe, RZ, 0xc0, !PT ;  /* 0xfffffffec5c57812 */ /* 0x000fe200078ec0ff */
[----:B------:R-:W-:Y:S01]  /*0f50*/  IMAD.IADD R7, R80, 0x1, -R7 ;  /* 0x0000000150077824 */ /* 0x000fe200078e0a07 */
[----:B------:R-:W-:Y:S01]  /*0f60*/  LOP3.LUT R199, R199, 0x1c0, RZ, 0xc0, !PT ;  /* 0x000001c0c7c77812 */ /* 0x000fe200078ec0ff */
[----:B------:R-:W-:Y:S01]  /*0f70*/  IMAD.SHL.U32 R14, R56, 0x8, RZ ;  /* 0x00000008380e7824 */ /* 0x000fe200078e00ff */
[----:B------:R-:W-:Y:S01]  /*0f80*/  IADD3 R8, R8, UR7, RZ ;  /* 0x0000000708087c10 */ /* 0x000fe2000fffe0ff */
[----:B------:R-:W-:Y:S01]  /*0f90*/  IMAD.IADD R197, R2, 0x1, -R197 ;  /* 0x0000000102c57824 */ /* 0x000fe200078e0ac5 */
[----:B------:R-:W-:Y:S01]  /*0fa0*/  SHF.R.S32.HI R2, RZ, 0x1f, R7 ;  /* 0x0000001fff027819 */ /* 0x000fe20000011407 */
[----:B------:R-:W-:Y:S01]  /*0fb0*/  IMAD.U32 R24, RZ, RZ, UR20 ;  /* 0x00000014ff187e24 */ /* 0x000fe2000f8e00ff */
[----:B------:R-:W-:Y:S01]  /*0fc0*/  LOP3.LUT R4, R199, 0x38, R14, 0xf8, !PT ;  /* 0x00000038c7047812 */ /* 0x000fe200078ef80e */
[----:B------:R-:W-:Y:S01]  /*0fd0*/  @P1 IMAD.HI.U32 R5, R8, c[0x0][0x2c8], RZ ;  /* 0x0000b20008051a27 */ /* 0x000fe200078e00ff */
[----:B------:R-:W-:Y:S01]  /*0fe0*/  SHF.R.U32.HI R199, RZ, 0x3, R199 ;  /* 0x00000003ffc77819 */ /* 0x000fe200000116c7 */
[----:B------:R-:W-:Y:S01]  /*0ff0*/  ULDC.64 UR4, c[0x0][0x1e8] ;  /* 0x00007a0000047ab9 */ /* 0x000fe20000000a00 */
[----:B------:R-:W-:Y:S01]  /*1000*/  SHF.R.S32.HI R6, RZ, 0x1f, R9 ;  /* 0x0000001fff067819 */ /* 0x000fe20000011409 */
[----:B------:R-:W-:Y:S01]  /*1010*/  UIMAD UR4, UR9, UR4, URZ ;  /* 0x00000004090472a4 */ /* 0x000fe2000f8e023f */
[----:B------:R-:W-:Y:S01]  /*1020*/  LEA.HI R11, R2, R7, RZ, 0x3 ;  /* 0x00000007020b7211 */ /* 0x000fe200078f18ff */
[----:B------:R-:W-:Y:S01]  /*1030*/  IMAD.WIDE.U32 R24, R0, c[0x0][0x1c0], R24 ;  /* 0x0000700000187a25 */ /* 0x000fe200078e0018 */
[----:B------:R-:W-:Y:S01]  /*1040*/  SHF.R.S32.HI R3, RZ, 0x1f, R0 ;  /* 0x0000001fff037819 */ /* 0x000fe20000011400 */
[----:B------:R-:W-:Y:S01]  /*1050*/  UIMAD UR10, UR15, UR5, UR4 ;  /* 0x000000050f0a72a4 */ /* 0x000fe2000f8e0204 */
[----:B------:R-:W-:Y:S01]  /*1060*/  LOP3.LUT R199, R4, R199, RZ, 0x3c, !PT ;  /* 0x000000c704c77212 */ /* 0x000fe200078e3cff */
[----:B------:R-:W-:Y:S01]  /*1070*/  IMAD.MOV.U32 R4, RZ, RZ, R8 ;  /* 0x000000ffff047224 */ /* 0x000fe200078e0008 */
[----:B------:R-:W-:Y:S01]  /*1080*/  LOP3.LUT R2, R11, 0xfffffff8, RZ, 0xc0, !PT ;  /* 0xfffffff80b027812 */ /* 0x000fe200078ec0ff */
[C---:B------:R-:W-:Y:S01]  /*1090*/  IMAD R20, R6.reuse, c[0x0][0x1e0], RZ ;  /* 0x0000780006147a24 */ /* 0x040fe200078e02ff */
[----:B------:R-:W-:Y:S01]  /*10a0*/  @P0 SHF.R.U32.HI R4, RZ, c[0x0][0x2cc], R5 ;  /* 0x0000b300ff040a19 */ /* 0x000fe20000011605 */
[----:B------:R-:W-:Y:S01]  /*10b0*/  IMAD R6, R6, c[0x0][0x208], RZ ;  /* 0x0000820006067a24 */ /* 0x000fe200078e02ff */
[----:B------:R-:W-:Y:S01]  /*10c0*/  SHF.R.S32.HI R15, RZ, 0x1f, R14 ;  /* 0x0000001fff0f7819 */ /* 0x000fe2000001140e */
[----:B------:R-:W-:Y:S01]  /*10d0*/  IMAD R5, R3, c[0x0][0x1c0], RZ ;  /* 0x0000700003057a24 */ /* 0x000fe200078e02ff */
[----:B------:R-:W-:Y:S01]  /*10e0*/  IADD3 R2, R7, -R2, RZ ;  /* 0x8000000207027210 */ /* 0x000fe20007ffe0ff */
[C---:B------:R-:W-:Y:S01]  /*10f0*/  IMAD R13, R9.reuse, c[0x0][0x20c], R6 ;  /* 0x00008300090d7a24 */ /* 0x040fe200078e0206 */
[----:B------:R-:W-:Y:S01]  /*1100*/  MOV R200, UR15 ;  /* 0x0000000f00c87c02 */ /* 0x000fe20008000f00 */
[----:B-1----:R-:W-:Y:S01]  /*1110*/  IMAD.MOV R17, RZ, RZ, -R4 ;  /* 0x000000ffff117224 */ /* 0x002fe200078e0a04 */
[----:B------:R-:W-:Y:S01]  /*1120*/  ULDC.64 UR4, c[0x0][0x210] ;  /* 0x0000840000047ab9 */ /* 0x000fe20000000a00 */
[----:B------:R-:W-:Y:S01]  /*1130*/  IMAD.WIDE.U32 R6, R9, c[0x0][0x208], R14 ;  /* 0x0000820009067a25 */ /* 0x000fe200078e000e */
[----:B------:R-:W-:Y:S01]  /*1140*/  UIMAD UR4, UR9, UR4, URZ ;  /* 0x00000004090472a4 */ /* 0x000fe2000f8e023f */
[----:B------:R-:W-:Y:S01]  /*1150*/  IADD3 R10, R14, 0x80, RZ ;  /* 0x000000800e0a7810 */ /* 0x000fe20007ffe0ff */
[----:B------:R-:W-:Y:S01]  /*1160*/  BSSY B0, `(.L_x_2797) ;  /* 0x0000058000007945 */ /* 0x000fe20003800000 */
[----:B------:R-:W-:Y:S01]  /*1170*/  IMAD R18, R0, c[0x0][0x1c4], R5 ;  /* 0x0000710000127a24 */ /* 0x000fe200078e0205 */
[----:B------:R-:W-:Y:S01]  /*1180*/  SHF.R.S32.HI R5, RZ, 0x1f, R4 ;  /* 0x0000001fff057819 */ /* 0x000fe20000011404 */
[----:B------:R-:W-:Y:S01]  /*1190*/  IMAD R12, R17, c[0x0][0x2c4], R8 ;  /* 0x0000b100110c7a24 */ /* 0x000fe200078e0208 */
[----:B------:R-:W-:Y:S01]  /*11a0*/  UIMAD UR4, UR15, UR5, UR4 ;  /* 0x000000050f0472a4 */ /* 0x000fe2000f8e0204 */
[----:B------:R-:W-:Y:S01]  /*11b0*/  IMAD.IADD R7, R7, 0x1, R13 ;  /* 0x0000000107077824 */ /* 0x000fe200078e020d */
[----:B------:R-:W-:Y:S01]  /*11c0*/  ISETP.GE.AND P1, PT, R10, c[0x0][0x1d4], PT ;  /* 0x000075000a007a0c */ /* 0x000fe20003f26270 */
[----:B------:R-:W-:Y:S01]  /*11d0*/  IMAD.IADD R19, R25, 0x1, R18 ;  /* 0x0000000119137824 */ /* 0x000fe200078e0212 */
[----:B------:R-:W-:Y:S01]  /*11e0*/  ULDC UR5, c[0x0][0x2c4] ;  /* 0x0000b10000057ab9 */ /* 0x000fe20000000800 */
[----:B------:R-:W-:Y:S01]  /*11f0*/  IMAD.MOV.U32 R18, RZ, RZ, R24 ;  /* 0x000000ffff127224 */ /* 0x000fe200078e0018 */
[----:B------:R-:W-:Y:S01]  /*1200*/  LEA.HI R10, R83, R80, RZ, 0x6 ;  /* 0x00000050530a7211 */ /* 0x000fe200078f30ff */
[----:B------:R-:W-:Y:S01]  /*1210*/  IMAD R5, R5, c[0x0][0x1b0], RZ ;  /* 0x00006c0005057a24 */ /* 0x000fe200078e02ff */
[----:B------:R-:W-:Y:S01]  /*1220*/  LOP3.LUT P6, RZ, R2, 0x4, RZ, 0xc0, !PT ;  /* 0x0000000402ff7812 */ /* 0x000fe200078cc0ff */
[----:B------:R-:W-:Y:S01]  /*1230*/  IMAD.WIDE.U32 R200, R200, c[0x0][0x210], R6 ;  /* 0x00008400c8c87a25 */ /* 0x000fe200078e0006 */
[----:B------:R-:W-:-:S02]  /*1240*/  SHF.R.S32.HI R7, RZ, 0x1f, R12 ;  /* 0x0000001fff077819 */ /* 0x000fc4000001140c */
[----:B------:R-:W-:Y:S01]  /*1250*/  LOP3.LUT P0, RZ, R2, 0x2, RZ, 0xc0, !PT ;  /* 0x0000000202ff7812 */ /* 0x000fe2000780c0ff */
[C---:B------:R-:W-:Y:S01]  /*1260*/  IMAD.WIDE.U32 R18, R4.reuse, c[0x0][0x1b0], R18 ;  /* 0x00006c0004127a25 */ /* 0x040fe200078e0012 */
[----:B------:R-:W-:Y:S01]  /*1270*/  IADD3 R201, R201, UR4, RZ ;  /* 0x00000004c9c97c10 */ /* 0x000fe2000fffe0ff */
[----:B------:R-:W-:Y:S02]  /*1280*/  ULDC UR4, c[0x0][0x168] ;  /* 0x00005a0000047ab9 */ /* 0x000fe40000000800 */
[----:B------:R-:W-:Y:S01]  /*1290*/  IMAD R5, R4, c[0x0][0x1b4], R5 ;  /* 0x00006d0004057a24 */ /* 0x000fe200078e0205 */
[----:B------:R-:W-:Y:S01]  /*12a0*/  UIMAD UR4, UR5, UR4, URZ ;  /* 0x00000004050472a4 */ /* 0x000fe2000f8e023f */
[----:B------:R-:W-:Y:S02]  /*12b0*/  IMAD R7, R7, c[0x0][0x1a8], RZ ;  /* 0x00006a0007077a24 */ /* 0x000fe400078e02ff */
[----:B------:R-:W-:Y:S02]  /*12c0*/  IMAD.IADD R19, R19, 0x1, R5 ;  /* 0x0000000113137824 */ /* 0x000fe400078e0205 */
[----:B------:R-:W-:-:S02]  /*12d0*/  IMAD R6, R12, c[0x0][0x1ac], R7 ;  /* 0x00006b000c067a24 */ /* 0x000fc400078e0207 */
[----:B------:R-:W-:-:S04]  /*12e0*/  IMAD.WIDE.U32 R12, R12, c[0x0][0x1a8], R18 ;  /* 0x00006a000c0c7a25 */ /* 0x000fc800078e0012 */
[C---:B------:R-:W-:Y:S01]  /*12f0*/  IMAD R20, R9.reuse, c[0x0][0x1e4], R20 ;  /* 0x0000790009147a24 */ /* 0x040fe200078e0214 */
[----:B------:R-:W-:Y:S01]  /*1300*/  LEA R8, P2, R12, c[0x0][0x160], 0x1 ;  /* 0x000058000c087a11 */ /* 0x000fe200078408ff */
[----:B------:R-:W-:-:S04]  /*1310*/  IMAD.WIDE.U32 R22, R9, c[0x0][0x1e0], R14 ;  /* 0x0000780009167a25 */ /* 0x000fc800078e000e */
[----:B------:R-:W-:Y:S01]  /*1320*/  IMAD.IADD R6, R13, 0x1, R6 ;  /* 0x000000010d067824 */ /* 0x000fe200078e0206 */
[----:B------:R-:W-:Y:S01]  /*1330*/  IADD3 R13, R9, UR7, RZ ;  /* 0x00000007090d7c10 */ /* 0x000fe2000fffe0ff */
[----:B------:R-:W-:Y:S01]  /*1340*/  IMAD.IADD R21, R23, 0x1, R20 ;  /* 0x0000000117157824 */ /* 0x000fe200078e0214 */
[----:B------:R1:W3:Y:S01]  /*1350*/  SHFL.IDX PT, R18, R8, RZ, 0x181f ;  /* 0x00181fff08127589 */ /* 0x0002e200000e0000 */
[----:B------:R-:W-:Y:S01]  /*1360*/  IMAD.SHL.U32 R4, R2, 0x40, RZ ;  /* 0x0000004002047824 */ /* 0x000fe200078e00ff */
[----:B------:R-:W-:Y:S01]  /*1370*/  ISETP.GE.AND P4, PT, R13, UR4, PT ;  /* 0x000000040d007c0c */ /* 0x000fe2000bf86270 */
[----:B------:R-:W-:Y:S01]  /*1380*/  IMAD.MOV.U32 R20, RZ, RZ, R22 ;  /* 0x000000ffff147224 */ /* 0x000fe200078e0016 */
[----:B------:R-:W-:Y:S01]  /*1390*/  LEA.HI.X R6, R12, c[0x0][0x164], R6, 0x1, P2 ;  /* 0x000059000c067a11 */ /* 0x000fe200010f0c06 */
[----:B------:R-:W-:Y:S01]  /*13a0*/  IMAD.SHL.U32 R5, R197, 0x8, RZ ;  /* 0x00000008c5057824 */ /* 0x000fe200078e00ff */
[----:B------:R-:W-:Y:S01]  /*13b0*/  LOP3.LUT R4, R4, 0x1c0, RZ, 0xc0, !PT ;  /* 0x000001c004047812 */ /* 0x000fe200078ec0ff */
[----:B------:R-:W-:-:S02]  /*13c0*/  IMAD.WIDE.U32 R202, R202, c[0x0][0x1e8], R20 ;  /* 0x00007a00caca7a25 */ /* 0x000fc400078e0014 */
[----:B------:R1:W4:Y:S01]  /*13d0*/  SHFL.IDX PT, R19, R6, RZ, 0x181f ;  /* 0x00181fff06137589 */ /* 0x00032200000e0000 */
[----:B------:R-:W-:Y:S01]  /*13e0*/  LOP3.LUT R5, R4, 0x8, R5, 0xf8, !PT ;  /* 0x0000000804057812 */ /* 0x000fe200078ef805 */
[----:B------:R-:W-:Y:S01]  /*13f0*/  IMAD.SHL.U32 R7, R56, 0x8, RZ ;  /* 0x0000000838077824 */ /* 0x000fe200078e00ff */
[----:B------:R-:W-:Y:S01]  /*1400*/  SHF.R.U32.HI R4, RZ, 0x3, R4 ;  /* 0x00000003ff047819 */ /* 0x000fe20000011604 */
[----:B------:R-:W-:Y:S01]  /*1410*/  IMAD.MOV.U32 R2, RZ, RZ, 0x10 ;  /* 0x00000010ff027424 */ /* 0x000fe200078e00ff */
[----:B------:R-:W-:Y:S01]  /*1420*/  IADD3 R203, R203, UR10, RZ ;  /* 0x0000000acbcb7c10 */ /* 0x000fe2000fffe0ff */
[----:B------:R-:W-:Y:S01]  /*1430*/  IMAD.SHL.U32 R10, R10, 0x8, RZ ;  /* 0x000000080a0a7824 */ /* 0x000fe200078e00ff */
[----:B------:R-:W-:Y:S01]  /*1440*/  LOP3.LUT R4, R5, R4, RZ, 0x3c, !PT ;  /* 0x0000000405047212 */ /* 0x000fe200078e3cff */
[----:B------:R-:W-:Y:S01]  /*1450*/  IMAD.SHL.U32 R11, R11, 0x40, RZ ;  /* 0x000000400b0b7824 */ /* 0x000fe200078e00ff */
[----:B------:R-:W-:Y:S02]  /*1460*/  IADD3 R5, R14, 0x40, RZ ;  /* 0x000000400e057810 */ /* 0x000fe40007ffe0ff */
[----:B------:R-:W-:-:S02]  /*1470*/  SEL R2, R2, 0xfffffff0, !P0 ;  /* 0xfffffff002027807 */ /* 0x000fc40004000000 */
[----:B------:R-:W-:Y:S02]  /*1480*/  ISETP.GE.AND P5, PT, R7, c[0x0][0x198], PT ;  /* 0x0000660007007a0c */ /* 0x000fe40003fa6270 */
[C---:B------:R-:W-:Y:S02]  /*1490*/  ISETP.GE.AND P2, PT, R5.reuse, c[0x0][0x1d4], PT ;  /* 0x0000750005007a0c */ /* 0x040fe40003f46270 */
[----:B------:R-:W-:Y:S02]  /*14a0*/  ISETP.GE.AND P0, PT, R5, c[0x0][0x198], PT ;  /* 0x0000660005007a0c */ /* 0x000fe40003f06270 */
        /* <DEDUP_REMOVED lines=12> */
[----:B------:R-:W-:Y:S01]  /*1570*/  ISETP.GE.AND P3, PT, R14, c[0x0][0x1d4], PT ;  /* 0x000075000e007a0c */ /* 0x000fe20003f66270 */
[C---:B------:R-:W-:Y:S01]  /*1580*/  IMAD R207, R16.reuse, c[0x0][0x21c], R207 ;  /* 0x0000870010cf7a24 */ /* 0x040fe200078e02cf */
[----:B------:R-:W-:Y:S01]  /*1590*/  P2R R12, PR, RZ, 0x40 ;  /* 0x00000040ff0c7803 */ /* 0x000fe20000000000 */
[----:B------:R-:W-:-:S04]  /*15a0*/  IMAD.WIDE.U32 R202, R16, c[0x0][0x1f0], R202 ;  /* 0x00007c0010ca7a25 */ /* 0x000fc800078e00ca */
[----:B------:R-:W-:-:S04]  /*15b0*/  IMAD.WIDE.U32 R200, R16, c[0x0][0x218], R200 ;  /* 0x0000860010c87a25 */ /* 0x000fc800078e00c8 */
[----:B------:R-:W-:Y:S02]  /*15c0*/  IMAD.IADD R209, R203, 0x1, R209 ;  /* 0x00000001cbd17824 */ /* 0x000fe400078e02d1 */
[----:B------:R-:W-:Y:S01]  /*15d0*/  IMAD.IADD R207, R201, 0x1, R207 ;  /* 0x00000001c9cf7824 */ /* 0x000fe200078e02cf */
[----:B------:R-:W-:Y:S05]  /*15e0*/  @P4 BRA `(.L_x_2798) ;  /* 0x000000f000004947 */ /* 0x000fea0003800000 */
[----:B-1-34-:R-:W-:Y:S01]  /*15f0*/  SHF.R.S32.HI R10, RZ, 0x1f, R5 ;  /* 0x0000001fff0a7819 */ /* 0x01afe20000011405 */
[----:B------:R-:W-:Y:S01]  /*1600*/  IMAD.SHL.U32 R12, R199, 0x2, RZ ;  /* 0x00000002c70c7824 */ /* 0x000fe200078e00ff */
[----:B------:R-:W-:Y:S02]  /*1610*/  SHF.R.S32.HI R17, RZ, 0x1f, R0 ;  /* 0x0000001fff117819 */ /* 0x000fe40000011400 */
[----:B------:R-:W-:Y:S02]  /*1620*/  LEA.HI R11, R10, R5, RZ, 0x3 ;  /* 0x000000050a0b7211 */ /* 0x000fe400078f18ff */
[----:B------:R-:W-:Y:S02]  /*1630*/  LEA.HI R10, R17, R0, RZ, 0x3 ;  /* 0x00000000110a7211 */ /* 0x000fe400078f18ff */
        /* <DEDUP_REMOVED lines=10> */
.L_x_2798:
[----:B-1-34-:R-:W-:Y:S05]  /*16e0*/  BSYNC B0 ;  /* 0x0000000000007941 */ /* 0x01afea0003800000 */
.L_x_2797:
        /* <DEDUP_REMOVED lines=22> */
.L_x_2800:
[----:B------:R-:W-:Y:S05]  /*1850*/  BSYNC B0 ;  /* 0x0000000000007941 */ /* 0x000fea0003800000 */
.L_x_2799:
        /* <DEDUP_REMOVED lines=22> */
.L_x_2802:
[----:B------:R-:W-:Y:S05]  /*19c0*/  BSYNC B0 ;  /* 0x0000000000007941 */ /* 0x000fea0003800000 */
.L_x_2801:
        /* <DEDUP_REMOVED lines=9> */
[CC--:B------:R-:W-:Y:S01]  /*1a60*/  LEA.HI R81, R83.reuse, R80.reuse, RZ, 0x5 ;  /* 0x0000005053517211 */ /* 0x0c0fe200078f28ff */
[----:B------:R-:W-:Y:S01]  /*1a70*/  UMOV UR9, 0x6 ;  /* 0x0000000600097882 */ /* 0x000fe20000000000 */
[----:B------:R-:W-:Y:S01]  /*1a80*/  LEA.HI R83, R83, R80, RZ, 0x2 ;  /* 0x0000005053537211 */ /* 0x000fe200078f10ff */
[----:B------:R-:W-:-:S02]  /*1a90*/  USHF.L.U32 UR21, UR10, 0x6, URZ ;  /* 0x000000060a157899 */ /* 0x000fc4000800063f */
[----:B------:R-:W-:Y:S01]  /*1aa0*/  USHF.L.U64.HI UR20, UR10, UR9, UR11 ;  /* 0x000000090a147299 */ /* 0x000fe2000801020b */
[----:B------:R-:W-:Y:S01]  /*1ab0*/  LOP3.LUT R83, R83, 0xfffffffc, RZ, 0xc0, !PT ;  /* 0xfffffffc53537812 */ /* 0x000fe200078ec0ff */
[----:B------:R-:W-:Y:S02]  /*1ac0*/  USHF.R.S32.HI UR22, URZ, 0x1f, UR19 ;  /* 0x0000001f3f167899 */ /* 0x000fe40008011413 */
[----:B------:R-:W-:Y:S02]  /*1ad0*/  UIMAD UR4, UR20, UR19, URZ ;  /* 0x00000013140472a4 */ /* 0x000fe4000f8e023f */
[----:B------:R-:W-:Y:S02]  /*1ae0*/  USHF.L.U32 UR12, UR10, 0x5, URZ ;  /* 0x000000050a0c7899 */ /* 0x000fe4000800063f */
[----:B------:R-:W-:Y:S01]  /*1af0*/  UIMAD UR4, UR22, UR21, UR4 ;  /* 0x00000015160472a4 */ /* 0x000fe2000f8e0204 */
[----:B-123--:R-:W-:Y:S01]  /*1b00*/  @!P6 SHF.R.S32.HI R8, RZ, 0x1f, R5 ;  /* 0x0000001fff08e819 */ /* 0x00efe20000011405 */
[----:B------:R-:W-:Y:S01]  /*1b10*/  UISETP.GT.AND UP0, UPT, UR19, UR8, UPT ;  /* 0x000000081300728c */ /* 0x000fe2000bf04270 */
[C---:B-----5:R-:W-:Y:S01]  /*1b20*/  @!P6 LEA R12, P4, R7.reuse, R16, 0x1 ;  /* 0x00000010070ce211 */ /* 0x060fe200078808ff */
[----:B----4-:R-:W-:Y:S01]  /*1b30*/  IMAD.U32 R6, RZ, RZ, UR14 ;  /* 0x0000000eff067e24 */ /* 0x010fe2000f8e00ff */
[----:B------:R-:W-:Y:S01]  /*1b40*/  @!P6 LEA.HI R11, R8, R5, RZ, 0x3 ;  /* 0x00000005080be211 */ /* 0x000fe200078f18ff */
[----:B------:R-:W-:Y:S01]  /*1b50*/  IMAD.U32 R5, RZ, RZ, UR21 ;  /* 0x00000015ff057e24 */ /* 0x000fe2000f8e00ff */
[----:B------:R-:W-:-:S02]  /*1b60*/  @!P6 LEA.HI.X R13, R7, R17, R15, 0x1, P4 ;  /* 0x00000011070de211 */ /* 0x000fc400020f0c0f */
[----:B------:R-:W-:Y:S01]  /*1b70*/  IADD3 R10, -R6, c[0x0][0x1d0], -R9 ;  /* 0x00007400060a7a10 */ /* 0x000fe20007ffe909 */
[----:B------:R-:W-:Y:S01]  /*1b80*/  IMAD.WIDE.U32 R14, R5, UR19, R208 ;  /* 0x00000013050e7c25 */ /* 0x000fe2000f8e00d0 */
[----:B------:R-:W-:Y:S01]  /*1b90*/  @!P6 LOP3.LUT R11, R11, 0xfffffff8, RZ, 0xc0, !PT ;  /* 0xfffffff80b0be812 */ /* 0x000fe200078ec0ff */
[----:B------:R-:W-:Y:S01]  /*1ba0*/  @!PT LDS RZ, [RZ] ;  /* 0x00000000fffff984 */ /* 0x000fe20000000800 */
[----:B------:R1:W-:Y:S01]  /*1bb0*/  @!P6 LDGSTS.E.BYPASS.LTC128B.128 [R199+0xf100], [R12.64], !P5 ;  /* 0x0f1000000cc7efae */ /* 0x0003e2000e901d50 */
[C---:B------:R-:W-:Y:S02]  /*1bc0*/  ISETP.GE.AND P5, PT, R10.reuse, 0x1, PT ;  /* 0x000000010a00780c */ /* 0x040fe40003fa6270 */
[----:B------:R-:W-:Y:S01]  /*1bd0*/  ISETP.GE.AND P4, PT, R10, 0x21, PT ;  /* 0x000000210a00780c */ /* 0x000fe20003f86270 */
[----:B------:R-:W-:Y:S01]  /*1be0*/  @!P6 IMAD.WIDE R18, R11, 0x2, R16 ;  /* 0x000000020b12e825 */ /* 0x000fe200078e0210 */
[----:B------:R-:W-:Y:S01]  /*1bf0*/  IADD3 R8, R15, UR4, RZ ;  /* 0x000000040f087c10 */ /* 0x000fe2000fffe0ff */
[----:B------:R-:W-:Y:S02]  /*1c00*/  UMOV UR4, 0x5 ;  /* 0x0000000500047882 */ /* 0x000fe40000000000 */
[----:B------:R-:W-:Y:S01]  /*1c10*/  USHF.L.U64.HI UR11, UR10, UR4, UR11 ;  /* 0x000000040a0b7299 */ /* 0x000fe2000801020b */
[----:B------:R2:W-:Y:S02]  /*1c20*/  @!P6 LDGSTS.E.BYPASS.LTC128B.128 [R199+0x13100], [R18.64], !P0 ;  /* 0x1310000012c7efae */ /* 0x0005e4000c101d50 */
[----:B------:R-:W-:-:S02]  /*1c30*/  ULDC.64 UR4, c[0x0][0x208] ;  /* 0x0000820000047ab9 */ /* 0x000fc40000000a00 */
[----:B------:R-:W-:Y:S02]  /*1c40*/  UIMAD UR10, UR22, UR4, URZ ;  /* 0x00000004160a72a4 */ /* 0x000fe4000f8e023f */
[----:B------:R-:W-:Y:S02]  /*1c50*/  UIMAD.WIDE.U32 UR22, UR19, UR4, URZ ;  /* 0x00000004131672a5 */ /* 0x000fe4000f8e003f */
[----:B------:R-:W-:Y:S02]  /*1c60*/  UIMAD UR10, UR19, UR5, UR10 ;  /* 0x00000005130a72a4 */ /* 0x000fe4000f8e020a */
[----:B------:R-:W-:Y:S02]  /*1c70*/  USHF.L.U64.HI UR9, UR4, UR9, UR5 ;  /* 0x0000000904097299 */ /* 0x000fe40008010205 */
[----:B------:R-:W-:Y:S02]  /*1c80*/  UIADD3 UR10, UR23, UR10, URZ ;  /* 0x0000000a170a7290 */ /* 0x000fe4000fffe03f */
[----:B------:R-:W-:-:S02]  /*1c90*/  @UP0 UIADD3 UR5, UR13, -0x2, URZ ;  /* 0xfffffffe0d050890 */ /* 0x000fc4000fffe03f */
[----:B------:R-:W-:Y:S01]  /*1ca0*/  UMOV UR19, 0x1 ;  /* 0x0000000100137882 */ /* 0x000fe20000000000 */
[----:B-1----:R-:W-:-:S04]  /*1cb0*/  @P5 LEA R12, P0, R14, c[0x0][0x1c8], 0x1 ;  /* 0x000072000e0c5a11 */ /* 0x002fc800078008ff */
[C---:B------:R-:W-:Y:S02]  /*1cc0*/  @P5 LEA.HI.X R13, R14.reuse, c[0x0][0x1cc], R8, 0x1, P0 ;  /* 0x000073000e0d5a11 */ /* 0x040fe400000f0c08 */
[----:B------:R-:W-:-:S04]  /*1cd0*/  @P4 IADD3 R10, P0, R14, UR12, RZ ;  /* 0x0000000c0e0a4c10 */ /* 0x000fc8000ff1e0ff */
[----:B------:R-:W-:Y:S02]  /*1ce0*/  @P4 IADD3.X R11, R8, UR11, RZ, P0, !PT ;  /* 0x0000000b080b4c10 */ /* 0x000fe400087fe4ff */
[----:B------:R-:W-:Y:S02]  /*1cf0*/  @!P6 IADD3 R8, R7, 0x80, RZ ;  /* 0x000000800708e810 */ /* 0x000fe40007ffe0ff */
[C---:B------:R-:W-:Y:S02]  /*1d00*/  @P4 LEA R14, P0, R10.reuse, c[0x0][0x1c8], 0x1 ;  /* 0x000072000a0e4a11 */ /* 0x040fe400078008ff */
[----:B------:R-:W-:Y:S02]  /*1d10*/  @!P6 SHF.R.S32.HI R7, RZ, 0x1f, R8 ;  /* 0x0000001fff07e819 */ /* 0x000fe40000011408 */
[----:B------:R-:W-:Y:S01]  /*1d20*/  @P4 LEA.HI.X R15, R10, c[0x0][0x1cc], R11, 0x1, P0 ;  /* 0x000073000a0f4a11 */ /* 0x000fe200000f0c0b */
[----:B------:R-:W-:Y:S01]  /*1d30*/  IMAD.U32 R10, RZ, RZ, UR22 ;  /* 0x00000016ff0a7e24 */ /* 0x000fe2000f8e00ff */
[----:B------:R-:W-:-:S02]  /*1d40*/  @!P6 LEA.HI R7, R7, R8, RZ, 0x3 ;  /* 0x000000080707e211 */ /* 0x000fc400078f18ff */
[----:B------:R-:W-:Y:S01]  /*1d50*/  ISETP.GE.AND P0, PT, R0, c[0x0][0x198], PT ;  /* 0x0000660000007a0c */ /* 0x000fe20003f06270 */
[----:B------:R-:W-:Y:S01]  /*1d60*/  IMAD.SHL.U32 R0, R56, 0x40, RZ ;  /* 0x0000004038007824 */ /* 0x000fe200078e00ff */
[----:B------:R-:W-:-:S04]  /*1d70*/  @!P6 LOP3.LUT R7, R7, 0xfffffff8, RZ, 0xc0, !PT ;  /* 0xfffffff80707e812 */ /* 0x000fc800078ec0ff */
[----:B------:R-:W-:Y:S01]  /*1d80*/  LOP3.LUT R8, R0, 0x1c0, RZ, 0xc0, !PT ;  /* 0x000001c000087812 */ /* 0x000fe200078ec0ff */
[----:B------:R-:W-:-:S03]  /*1d90*/  @!P6 IMAD.WIDE R16, R7, 0x2, R16 ;  /* 0x000000020710e825 */ /* 0x000fc600078e0210 */
[----:B------:R-:W-:Y:S01]  /*1da0*/  SHF.R.U32.HI R11, RZ, 0x3, R8 ;  /* 0x00000003ff0b7819 */ /* 0x000fe20000011608 */
[----:B------:R-:W-:Y:S02]  /*1db0*/  IMAD.SHL.U32 R7, R9, 0x8, RZ ;  /* 0x0000000809077824 */ /* 0x000fe400078e00ff */
[----:B------:R2:W-:Y:S03]  /*1dc0*/  @!P6 LDGSTS.E.BYPASS.LTC128B.128 [R199+0x17100], [R16.64], !P0 ;  /* 0x1710000010c7efae */ /* 0x0005e6000c101d50 */
[----:B------:R-:W-:Y:S01]  /*1dd0*/  LOP3.LUT R0, R8, 0x8, R7, 0xf8, !PT ;  /* 0x0000000808007812 */ /* 0x000fe200078ef807 */
[----:B------:R-:W0:Y:S01]  /*1de0*/  LDGDEPBAR ;  /* 0x00000000000079af */ /* 0x000e220000000000 */
[----:B------:R-:W-:Y:S02]  /*1df0*/  SHF.R.S32.HI R7, RZ, 0x5, R81 ;  /* 0x00000005ff077819 */ /* 0x000fe40000011451 */
[----:B------:R-:W-:Y:S01]  /*1e00*/  LOP3.LUT R0, R0, R11, RZ, 0x3c, !PT ;  /* 0x0000000b00007212 */ /* 0x000fe200078e3cff */
[----:B------:R-:W-:Y:S01]  /*1e10*/  BAR.SYNC.DEFER_BLOCKING 0x0 ;  /* 0x0000000000007b1d */ /* 0x000fe20000010000 */
[----:B------:R-:W-:Y:S01]  /*1e20*/  IMAD.U32 R11, RZ, RZ, UR23 ;  /* 0x00000017ff0b7e24 */ /* 0x000fe2000f8e00ff */
[----:B------:R-:W-:Y:S01]  /*1e30*/  LEA R11, P0, R10, R200, 0x6 ;  /* 0x000000c80a0b7211 */ /* 0x000fe200078030ff */
[----:B------:R-:W-:Y:S01]  /*1e40*/  IMAD R198, R7, 0x400, R4 ;  /* 0x0000040007c67824 */ /* 0x000fe200078e0204 */
[----:B------:R-:W-:Y:S01]  /*1e50*/  SEL R8, RZ, 0x1, P3 ;  /* 0x00000001ff087807 */ /* 0x000fe20001800000 */
[----:B------:R-:W-:Y:S01]  /*1e60*/  IMAD R197, R197, 0x200, R0 ;  /* 0x00000200c5c57824 */ /* 0x000fe200078e0200 */
[----:B------:R-:W-:Y:S01]  /*1e70*/  LOP3.LUT R81, R81, 0xffffffe0, RZ, 0xc0, !PT ;  /* 0xffffffe051517812 */ /* 0x000fe200078ec0ff */
[----:B------:R-:W-:-:S02]  /*1e80*/  IMAD.SHL.U32 R198, R198, 0x2, RZ ;  /* 0x00000002c6c67824 */ /* 0x000fc400078e00ff */
[----:B------:R-:W-:Y:S02]  /*1e90*/  IMAD.SHL.U32 R197, R197, 0x2, RZ ;  /* 0x00000002c5c57824 */ /* 0x000fe400078e00ff */
[--C-:B------:R-:W-:Y:S02]  /*1ea0*/  IMAD R194, R2, 0x2, R198.reuse ;  /* 0x0000000202c27824 */ /* 0x100fe400078e02c6 */
[----:B------:R-:W-:Y:S01]  /*1eb0*/  IMAD R193, R3, 0x2, R198 ;  /* 0x0000000203c17824 */ /* 0x000fe200078e02c6 */
[----:B------:R-:W-:Y:S01]  /*1ec0*/  IADD3 R196, R197, 0x6120, RZ ;  /* 0x00006120c5c47810 */ /* 0x000fe20007ffe0ff */
[----:B------:R-:W-:Y:S01]  /*1ed0*/  IMAD R191, R3, 0x2, R194 ;  /* 0x0000000203bf7824 */ /* 0x000fe200078e02c2 */
        /* <DEDUP_REMOVED lines=9> */
[----:B------:R-:W-:-:S03]  /*1f70*/  LOP3.LUT P4, RZ, R56, 0x2, RZ, 0xc0, !PT ;  /* 0x0000000238ff7812 */ /* 0x000fc6000788c0ff */
[----:B------:R-:W0:Y:S01]  /*1f80*/  LDGDEPBAR ;  /* 0x00000000000079af */ /* 0x000e220000000000 */
[----:B-1----:R-:W-:Y:S01]  /*1f90*/  IMAD.U32 R13, RZ, RZ, UR10 ;  /* 0x0000000aff0d7e24 */ /* 0x002fe2000f8e00ff */
[----:B------:R-:W-:Y:S01]  /*1fa0*/  SEL R12, RZ, 0x2, P2 ;  /* 0x00000002ff0c7807 */ /* 0x000fe20001000000 */
[----:B------:R-:W-:Y:S02]  /*1fb0*/  USHF.L.U32 UR10, UR4, 0x6, URZ ;  /* 0x00000006040a7899 */ /* 0x000fe4000800063f */
[----:B------:R-:W-:Y:S01]  /*1fc0*/  @UP0 USHF.R.S32.HI UR4, URZ, 0x1f, UR5 ;  /* 0x0000001f3f040899 */ /* 0x000fe20008011405 */
[----:B------:R-:W-:Y:S02]  /*1fd0*/  LEA.HI.X R0, R10, R207, R13, 0x6, P0 ;  /* 0x000000cf0a007211 */ /* 0x000fe400000f340d */
[----:B------:R-:W-:Y:S02]  /*1fe0*/  LEA R58, P0, R11, c[0x0][0x1f8], 0x1 ;  /* 0x00007e000b3a7a11 */ /* 0x000fe400078008ff */
[----:B------:R-:W-:-:S02]  /*1ff0*/  SEL R13, RZ, 0x4, P1 ;  /* 0x00000004ff0d7807 */ /* 0x000fc40000800000 */
[----:B------:R-:W-:Y:S01]  /*2000*/  IADD3 R10, R197, 0x6100, RZ ;  /* 0x00006100c50a7810 */ /* 0x000fe20007ffe0ff */
[----:B------:R-:W-:-:S04]  /*2010*/  DEPBAR.LE SB0, 0x1 ;  /* 0x000080400000791a */ /* 0x000fc80000000000 */
[----:B------:R-:W-:-:S04]  /*2020*/  DEPBAR.LE SB0, 0x0 ;  /* 0x000080000000791a */ /* 0x000fc80000000000 */
[----:B------:R-:W-:Y:S01]  /*2030*/  BAR.SYNC.DEFER_BLOCKING 0x0 ;  /* 0x0000000000007b1d */ /* 0x000fe20000010000 */
[----:B------:R-:W-:Y:S02]  /*2040*/  LEA.HI.X R59, R11, c[0x0][0x1fc], R0, 0x1, P0 ;  /* 0x00007f000b3b7a11 */ /* 0x000fe400000f0c00 */
[----:B------:R-:W-:Y:S02]  /*2050*/  IADD3 R0, -R9, c[0x0][0x1d0], -R6 ;  /* 0x0000740009007a10 */ /* 0x000fe40007ffe906 */
[----:B------:R-:W-:Y:S02]  /*2060*/  IADD3 R8, R13, R12, R8 ;  /* 0x0000000c0d087210 */ /* 0x000fe40007ffe008 */
[----:B------:R-:W-:Y:S02]  /*2070*/  @P4 IADD3 R196, R10, -0x20, RZ ;  /* 0xffffffe00ac44810 */ /* 0x000fe40007ffe0ff */
[----:B------:R-:W-:Y:S02]  /*2080*/  ISETP.LT.OR P6, PT, R0, 0x1, P3 ;  /* 0x000000010000780c */ /* 0x000fe40001fc1670 */
[----:B------:R-:W-:-:S02]  /*2090*/  LOP3.LUT P5, RZ, R8, 0x2, RZ, 0xc0, !PT ;  /* 0x0000000208ff7812 */ /* 0x000fc400078ac0ff */
[----:B------:R-:W-:Y:S02]  /*20a0*/  LOP3.LUT P4, RZ, R8, 0x4, RZ, 0xc0, !PT ;  /* 0x0000000408ff7812 */ /* 0x000fe4000788c0ff */
[----:B------:R-:W-:Y:S02]  /*20b0*/  IADD3 R68, P0, R58, UR10, RZ ;  /* 0x0000000a3a447c10 */ /* 0x000fe4000ff1e0ff */
[----:B------:R-:W-:Y:S02]  /*20c0*/  IADD3 R187, R196, 0x800, RZ ;  /* 0x00000800c4bb7810 */ /* 0x000fe40007ffe0ff */
[----:B------:R-:W-:Y:S02]  /*20d0*/  IADD3.X R69, R59, UR9, RZ, P0, !PT ;  /* 0x000000093b457c10 */ /* 0x000fe400087fe4ff */
[C---:B------:R-:W-:Y:S02]  /*20e0*/  ISETP.LT.OR P0, PT, R0.reuse, 0x1, !P5 ;  /* 0x000000010000780c */ /* 0x040fe40006f01670 */
[----:B------:R-:W-:Y:S01]  /*20f0*/  ISETP.LT.OR P5, PT, R0, 0x21, !P5 ;  /* 0x000000210000780c */ /* 0x000fe20006fa1670 */
[----:B------:R-:W-:Y:S01]  /*2100*/  LDSM.16.M88.4 R40, [R198+0xc100] ;  /* 0x00c10000c628783b */ /* 0x000fe20000000200 */
[----:B------:R-:W-:-:S02]  /*2110*/  IADD3 R186, R196, 0x1000, RZ ;  /* 0x00001000c4ba7810 */ /* 0x000fc40007ffe0ff */
[C---:B------:R-:W-:Y:S01]  /*2120*/  IADD3 R185, R196.reuse, 0x1800, RZ ;  /* 0x00001800c4b97810 */ /* 0x040fe20007ffe0ff */
[----:B------:R-:W1:Y:S01]  /*2130*/  LDSM.16.M88.4 R28, [R197+0x6100] ;  /* 0x00610000c51c783b */ /* 0x000e620000000200 */
[C---:B------:R-:W-:Y:S02]  /*2140*/  IADD3 R183, R196.reuse, 0x2000, RZ ;  /* 0x00002000c4b77810 */ /* 0x040fe40007ffe0ff */
[C---:B------:R-:W-:Y:S01]  /*2150*/  IADD3 R182, R196.reuse, 0x2800, RZ ;  /* 0x00002800c4b67810 */ /* 0x040fe20007ffe0ff */
[----:B------:R-:W4:Y:S01]  /*2160*/  LDSM.16.M88.4 R20, [R197+0x6900] ;  /* 0x00690000c514783b */ /* 0x000f220000000200 */
[C---:B------:R-:W-:Y:S02]  /*2170*/  IADD3 R181, R196.reuse, 0x3000, RZ ;  /* 0x00003000c4b57810 */ /* 0x040fe40007ffe0ff */
[C---:B------:R-:W-:Y:S01]  /*2180*/  IADD3 R180, R196.reuse, 0x3800, RZ ;  /* 0x00003800c4b47810 */ /* 0x040fe20007ffe0ff */
[----:B------:R-:W2:Y:S01]  /*2190*/  LDSM.16.M88.4 R64, [R197+0x7100] ;  /* 0x00710000c540783b */ /* 0x000ea20000000200 */
[----:B------:R-:W-:-:S02]  /*21a0*/  IADD3 R179, R196, 0x4000, RZ ;  /* 0x00004000c4b37810 */ /* 0x000fc40007ffe0ff */
[C---:B------:R-:W-:Y:S01]  /*21b0*/  IADD3 R178, R196.reuse, 0x4800, RZ ;  /* 0x00004800c4b27810 */ /* 0x040fe20007ffe0ff */
[----:B------:R-:W5:Y:S01]  /*21c0*/  LDSM.16.M88.4 R48, [R197+0x7900] ;  /* 0x00790000c530783b */ /* 0x000f620000000200 */
[C---:B------:R-:W-:Y:S02]  /*21d0*/  IADD3 R177, R196.reuse, 0x5000, RZ ;  /* 0x00005000c4b17810 */ /* 0x040fe40007ffe0ff */
[----:B------:R-:W-:Y:S01]  /*21e0*/  IADD3 R176, R196, 0x5800, RZ ;  /* 0x00005800c4b07810 */ /* 0x000fe20007ffe0ff */
[----:B---3--:R-:W-:Y:S04]  /*21f0*/  LDSM.16.M88.4 R12, [R194+0xc100] ;  /* 0x00c10000c20c783b */ /* 0x008fe80000000200 */
[----:B------:R-:W3:Y:S04]  /*2200*/  LDSM.16.M88.4 R44, [R196] ;  /* 0x00000000c42c783b */ /* 0x000ee80000000200 */
[----:B------:R-:W2:Y:S04]  /*2210*/  LDSM.16.M88.4 R8, [R196+0x800] ;  /* 0x00080000c408783b */ /* 0x000ea80000000200 */
[----:B------:R-:W2:Y:S04]  /*2220*/  LDSM.16.M88.4 R52, [R196+0x1000] ;  /* 0x00100000c434783b */ /* 0x000ea80000000200 */
[----:B------:R-:W2:Y:S04]  /*2230*/  LDSM.16.M88.4 R36, [R196+0x1800] ;  /* 0x00180000c424783b */ /* 0x000ea80000000200 */
[----:B------:R-:W-:Y:S01]  /*2240*/  @!PT LDS RZ, [RZ] ;  /* 0x00000000fffff984 */ /* 0x000fe20000000800 */
[----:B------:R-:W-:Y:S01]  /*2250*/  @!PT LDS RZ, [RZ] ;  /* 0x00000000fffff984 */ /* 0x000fe20000000800 */
[----:B------:R-:W-:Y:S01]  /*2260*/  @!PT LDS RZ, [RZ] ;  /* 0x00000000fffff984 */ /* 0x000fe20000000800 */
[----:B------:R2:W-:Y:S01]  /*2270*/  LDGSTS.E.BYPASS.LTC128B.128 [R199+0x100], [R58.64], !P6 ;  /* 0x001000003ac77fae */ /* 0x0005e2000f101d50 */
[----:B------:R-:W-:-:S02]  /*2280*/  ISETP.LT.OR P6, PT, R0, 0x1, !P4 ;  /* 0x000000010000780c */ /* 0x000fc400067c1670 */
[----:B------:R-:W-:Y:S01]  /*2290*/  ISETP.LT.OR P4, PT, R0, 0x21, !P4 ;  /* 0x000000210000780c */ /* 0x000fe20006781670 */
[----:B-1----:R-:W-:Y:S01]  /*22a0*/  HMMA.16816.F32 R32, R40, R28, RZ ;  /* 0x0000001c2820723c */ /* 0x002fe200000018ff */
[----:B------:R1:W-:Y:S01]  /*22b0*/  LDGSTS.E.BYPASS.LTC128B.128 [R199+0x2100], [R58.64+0x80], !P0 ;  /* 0x021000803ac77fae */ /* 0x0003e2000c101d50 */
[----:B------:R-:W-:-:S06]  /*22c0*/  LOP3.LUT P0, RZ, R56, 0x4, RZ, 0xc0, !PT ;  /* 0x0000000438ff7812 */ /* 0x000fcc000780c0ff */
[----:B----4-:R-:W-:Y:S02]  /*22d0*/  HMMA.16816.F32 R24, R40, R20, RZ ;  /* 0x000000142818723c */ /* 0x010fe400000018ff */
[----:B------:R1:W-:Y:S01]  /*22e0*/  LDGSTS.E.BYPASS.LTC128B.128 [R199+0x4100], [R58.64+0x100], !P6 ;  /* 0x041001003ac77fae */ /* 0x0003e2000f101d50 */
[----:B------:R-:W-:Y:S01]  /*22f0*/  ISETP.LT.OR P6, PT, R0, 0x21, P3 ;  /* 0x000000210000780c */ /* 0x000fe20001fc1670 */
[----:B------:R-:W-:-:S04]  /*2300*/  IMAD.MOV.U32 R0, RZ, RZ, 0x40 ;  /* 0x00000040ff007424 */ /* 0x000fc800078e00ff */
[----:B------:R-:W-:Y:S01]  /*2310*/  HMMA.16816.F32 R28, R40, R30, RZ ;  /* 0x0000001e281c723c */ /* 0x000fe200000018ff */
[----:B------:R-:W-:-:S05]  /*2320*/  SEL R0, R0, 0xffffffc0, !P0 ;  /* 0xffffffc000007807 */ /* 0x000fca0004000000 */
[----:B------:R-:W-:Y:S02]  /*2330*/  IMAD.IADD R192, R197, 0x1, R0 ;  /* 0x00000001c5c07824 */ /* 0x000fe400078e0200 */
[C---:B------:R-:W-:Y:S01]  /*2340*/  HMMA.16816.F32 R20, R40.reuse, R22, RZ ;  /* 0x000000162814723c */ /* 0x040fe200000018ff */
[----:B------:R4:W-:Y:S01]  /*2350*/  LDGSTS.E.BYPASS.LTC128B.128 [R199+0x1100], [R68.64], !P6 ;  /* 0x0110000044c77fae */ /* 0x0009e2000f101d50 */
[----:B------:R-:W-:Y:S01]  /*2360*/  IMAD.IADD R184, R0, 0x1, R196 ;  /* 0x0000000100b87824 */ /* 0x000fe200078e02c4 */
[----:B------:R-:W-:Y:S02]  /*2370*/  SHF.R.S32.HI R0, RZ, 0x1f, R7 ;  /* 0x0000001fff007819 */ /* 0x000fe40000011407 */
[----:B------:R4:W-:Y:S01]  /*2380*/  LDGSTS.E.BYPASS.LTC128B.128 [R199+0x3100], [R68.64+0x80], !P5 ;  /* 0x0310008044c77fae */ /* 0x0009e2000e901d50 */
[----:B------:R-:W-:Y:S02]  /*2390*/  PLOP3.LUT P5, PT, PT, PT, UP0, 0x80, 0x0 ;  /* 0x000000000000781c */ /* 0x000fe40003faf008 */
[----:B--2---:R-:W-:Y:S01]  /*23a0*/  HMMA.16816.F32 R16, R40, R64, RZ ;  /* 0x000000402810723c */ /* 0x004fe200000018ff */
[----:B------:R4:W-:Y:S01]  /*23b0*/  LDGSTS.E.BYPASS.LTC128B.128 [R199+0x5100], [R68.64+0x100], !P4 ;  /* 0x0510010044c77fae */ /* 0x0009e2000e101d50 */
[----:B------:R-:W-:-:S02]  /*23c0*/  LEA.HI R0, R0, R7, RZ, 0x3 ;  /* 0x0000000700007211 */ /* 0x000fc400078f18ff */
[----:B------:R-:W-:Y:S01]  /*23d0*/  PLOP3.LUT P4, PT, PT, PT, UP2, 0x80, 0x0 ;  /* 0x000000000000781c */ /* 0x000fe20003f8f028 */
[----:B-1----:R-:W-:Y:S01]  /*23e0*/  LDSM.16.M88.4 R56, [R193+0xc100] ;  /* 0x00c10000c138783b */ /* 0x002fe20000000200 */
[----:B------:R-:W-:Y:S02]  /*23f0*/  LOP3.LUT R0, R0, 0xffffff8, RZ, 0xc0, !PT ;  /* 0x0ffffff800007812 */ /* 0x000fe400078ec0ff */
[C---:B------:R-:W-:Y:S01]  /*2400*/  HMMA.16816.F32 R64, R40.reuse, R66, RZ ;  /* 0x000000422840723c */ /* 0x040fe200000018ff */
[----:B------:R-:W-:Y:S02]  /*2410*/  LDSM.16.M88.4 R72, [R192+0x7900] ;  /* 0x00790000c048783b */ /* 0x000fe40000000200 */
[----:B------:R-:W-:Y:S02]  /*2420*/  IMAD.IADD R7, R7, 0x1, -R0 ;  /* 0x0000000107077824 */ /* 0x000fe400078e0a00 */
[----:B------:R-:W-:Y:S03]  /*2430*/  LDSM.16.M88.4 R76, [R192+0x9100] ;  /* 0x00910000c04c783b */ /* 0x000fe60000000200 */
[C---:B-----5:R-:W-:Y:S01]  /*2440*/  HMMA.16816.F32 R60, R40.reuse, R48, RZ ;  /* 0x00000030283c723c */ /* 0x060fe200000018ff */
[----:B------:R-:W0:Y:S07]  /*2450*/  LDGDEPBAR ;  /* 0x00000000000079af */ /* 0x000e2e0000000000 */
[----:B------:R-:W-:Y:S01]  /*2460*/  HMMA.16816.F32 R40, R40, R50, RZ ;  /* 0x000000322828723c */ /* 0x000fe200000018ff */
[----:B------:R-:W1:Y:S04]  /*2470*/  LDSM.16.M88.4 R48, [R192+0x6100] ;  /* 0x00610000c030783b */ /* 0x000e680000000200 */
[----:B----4-:R-:W-:Y:S03]  /*2480*/  LDSM.16.M88.4 R68, [R184] ;  /* 0x00000000b844783b */ /* 0x010fe60000000200 */
[C---:B---3--:R-:W-:Y:S08]  /*2490*/  HMMA.16816.F32 R32, R12.reuse, R44, R32 ;  /* 0x0000002c0c20723c */ /* 0x048ff00000001820 */
        /* <DEDUP_REMOVED lines=10> */
[----:B------:R-:W4:Y:S04]  /*2540*/  LDSM.16.M88.4 R36, [R191+0xc100] ;  /* 0x00c10000bf24783b */ /* 0x000f280000000200 */
[----:B------:R-:W5:Y:S03]  /*2550*/  LDSM.16.M88.4 R12, [R184+0x1000] ;  /* 0x00100000b80c783b */ /* 0x000f660000000200 */
        /* <DEDUP_REMOVED lines=15> */
[----:B------:R-:W-:Y:S07]  /*2650*/  LDSM.16.M88.4 R68, [R197+0x9900] ;  /* 0x00990000c544783b */ /* 0x000fee0000000200 */
[C---:B------:R-:W-:Y:S08]  /*2660*/  HMMA.16816.F32 R24, R36.reuse, R52, R24 ;  /* 0x000000342418723c */ /* 0x040ff00000001818 */
[C---:B------:R-:W-:Y:S01]  /*2670*/  HMMA.16816.F32 R20, R36.reuse, R54, R20 ;  /* 0x000000362414723c */ /* 0x040fe20000001814 */
[----:B------:R-:W-:Y:S07]  /*2680*/  LDSM.16.M88.4 R52, [R196+0x2000] ;  /* 0x00200000c434783b */ /* 0x000fee0000000200 */
[C---:B-----5:R-:W-:Y:S08]  /*2690*/  HMMA.16816.F32 R16, R36.reuse, R12, R16 ;  /* 0x0000000c2410723c */ /* 0x060ff00000001810 */
[C---:B------:R-:W-:Y:S01]  /*26a0*/  HMMA.16816.F32 R64, R36.reuse, R14, R64 ;  /* 0x0000000e2440723c */ /* 0x040fe20000001840 */
[----:B------:R-:W4:Y:S07]  /*26b0*/  LDSM.16.M88.4 R12, [R197+0x9100] ;  /* 0x00910000c50c783b */ /* 0x000f2e0000000200 */
[C---:B-1----:R-:W-:Y:S08]  /*26c0*/  HMMA.16816.F32 R60, R36.reuse, R48, R60 ;  /* 0x00000030243c723c */ /* 0x042ff0000000183c */
[----:B------:R-:W-:Y:S01]  /*26d0*/  HMMA.16816.F32 R56, R36, R50, R56 ;  /* 0x000000322438723c */ /* 0x000fe20000001838 */
[----:B------:R-:W1:Y:S04]  /*26e0*/  LDSM.16.M88.4 R36, [R194+0x10100] ;  /* 0x01010000c224783b */ /* 0x000e680000000200 */
[----:B------:R-:W5:Y:S03]  /*26f0*/  LDSM.16.M88.4 R48, [R196+0x2800] ;  /* 0x00280000c430783b */ /* 0x000f660000000200 */
        /* <DEDUP_REMOVED lines=11> */
[----:B------:R-:W3:Y:S04]  /*27b0*/  LDSM.16.M88.4 R8, [R192+0x8900] ;  /* 0x00890000c008783b */ /* 0x000ee80000000200 */
[----:B------:R-:W3:Y:S03]  /*27c0*/  LDSM.16.M88.4 R68, [R192+0x9900] ;  /* 0x00990000c044783b */ /* 0x000ee60000000200 */
[C---:B-1----:R-:W-:Y:S08]  /*27d0*/  HMMA.16816.F32 R32, R36.reuse, R52, R32 ;  /* 0x000000342420723c */ /* 0x042ff00000001820 */
[C---:B------:R-:W-:Y:S01]  /*27e0*/  HMMA.16816.F32 R28, R36.reuse, R54, R28 ;  /* 0x00000036241c723c */ /* 0x040fe2000000181c */
[----:B------:R-:W-:Y:S07]  /*27f0*/  LDSM.16.M88.4 R52, [R191+0x10100] ;  /* 0x01010000bf34783b */ /* 0x000fee0000000200 */
[C---:B-----5:R-:W-:Y:S08]  /*2800*/  HMMA.16816.F32 R24, R36.reuse, R48, R24 ;  /* 0x000000302418723c */ /* 0x060ff00000001818 */
        /* <DEDUP_REMOVED lines=8> */
[----:B------:R-:W5:Y:S03]  /*2890*/  LDSM.16.M88.4 R36, [R184+0x3800] ;  /* 0x00380000b824783b */ /* 0x000f660000000200 */
[C---:B----4-:R-:W-:Y:S08]  /*28a0*/  HMMA.16816.F32 R32, R72.reuse, R12, R32 ;  /* 0x0000000c4820723c */ /* 0x050ff00000001820 */
[C---:B------:R-:W-:Y:S01]  /*28b0*/  HMMA.16816.F32 R28, R72.reuse, R14, R28 ;  /* 0x0000000e481c723c */ /* 0x040fe2000000181c */
[----:B------:R-:W-:Y:S07]  /*28c0*/  LDSM.16.M88.4 R12, [R198+0x14100] ;  /* 0x01410000c60c783b */ /* 0x000fee0000000200 */
[C---:B------:R-:W-:Y:S08]  /*28d0*/  HMMA.16816.F32 R24, R72.reuse, R8, R24 ;  /* 0x000000084818723c */ /* 0x040ff00000001818 */
[C---:B------:R-:W-:Y:S01]  /*28e0*/  HMMA.16816.F32 R20, R72.reuse, R10, R20 ;  /* 0x0000000a4814723c */ /* 0x040fe20000001814 */
[----:B------:R-:W4:Y:S07]  /*28f0*/  LDSM.16.M88.4 R8, [R197+0xa100] ;  /* 0x00a10000c508783b */ /* 0x000f2e0000000200 */
[C---:B------:R-:W-:Y:S08]  /*2900*/  HMMA.16816.F32 R16, R72.reuse, R76, R16 ;  /* 0x0000004c4810723c */ /* 0x040ff00000001810 */
[C---:B------:R-:W-:Y:S08]  /*2910*/  HMMA.16816.F32 R64, R72.reuse, R78, R64 ;  /* 0x0000004e4840723c */ /* 0x040ff00000001840 */
        /* <DEDUP_REMOVED lines=13> */
[C---:B-----5:R-:W-:Y:S08]  /*29f0*/  HMMA.16816.F32 R60, R52.reuse, R36, R60 ;  /* 0x00000024343c723c */ /* 0x060ff0000000183c */
[----:B------:R-:W-:Y:S01]  /*2a00*/  HMMA.16816.F32 R72, R52, R38, R72 ;  /* 0x000000263448723c */ /* 0x000fe20000001848 */
[----:B------:R-:W3:Y:S04]  /*2a10*/  LDSM.16.M88.4 R52, [R196+0x4800] ;  /* 0x00480000c434783b */ /* 0x000ee80000000200 */
[----:B------:R-:W-:Y:S03]  /*2a20*/  LDSM.16.M88.4 R36, [R196+0x5000] ;  /* 0x00500000c424783b */ /* 0x000fe60000000200 */
[C---:B----4-:R-:W-:Y:S08]  /*2a30*/  HMMA.16816.F32 R32, R12.reuse, R8, R32 ;  /* 0x000000080c20723c */ /* 0x050ff00000001820 */
[C---:B------:R-:W-:Y:S01]  /*2a40*/  HMMA.16816.F32 R28, R12.reuse, R10, R28 ;  /* 0x0000000a0c1c723c */ /* 0x040fe2000000181c */
[----:B------:R-:W4:Y:S07]  /*2a50*/  LDSM.16.M88.4 R8, [R196+0x5800] ;  /* 0x00580000c408783b */ /* 0x000f2e0000000200 */
[C---:B------:R-:W-:Y:S08]  /*2a60*/  HMMA.16816.F32 R24, R12.reuse, R68, R24 ;  /* 0x000000440c18723c */ /* 0x040ff00000001818 */
[C---:B------:R-:W-:Y:S08]  /*2a70*/  HMMA.16816.F32 R20, R12.reuse, R70, R20 ;  /* 0x000000460c14723c */ /* 0x040ff00000001814 */
[C---:B------:R-:W-:Y:S08]  /*2a80*/  HMMA.16816.F32 R16, R12.reuse, R56, R16 ;  /* 0x000000380c10723c */ /* 0x040ff00000001810 */
[C---:B------:R-:W-:Y:S01]  /*2a90*/  HMMA.16816.F32 R64, R12.reuse, R58, R64 ;  /* 0x0000003a0c40723c */ /* 0x040fe20000001840 */
[----:B------:R-:W-:Y:S07]  /*2aa0*/  LDSM.16.M88.4 R56, [R191+0x14100] ;  /* 0x01410000bf38783b */ /* 0x000fee0000000200 */
[C---:B-1----:R-:W-:Y:S08]  /*2ab0*/  HMMA.16816.F32 R60, R12.reuse, R48, R60 ;  /* 0x000000300c3c723c */ /* 0x042ff0000000183c */
[----:B------:R-:W-:Y:S01]  /*2ac0*/  HMMA.16816.F32 R72, R12, R50, R72 ;  /* 0x000000320c48723c */ /* 0x000fe20000001848 */
[----:B------:R-:W-:Y:S04]  /*2ad0*/  LDSM.16.M88.4 R12, [R192+0xa100] ;  /* 0x00a10000c00c783b */ /* 0x000fe80000000200 */
[----:B------:R-:W-:Y:S03]  /*2ae0*/  LDSM.16.M88.4 R48, [R192+0xb100] ;  /* 0x00b10000c030783b */ /* 0x000fe60000000200 */
[C---:B--2---:R-:W-:Y:S08]  /*2af0*/  HMMA.16816.F32 R32, R44.reuse, R40, R32 ;  /* 0x000000282c20723c */ /* 0x044ff00000001820 */
[C---:B------:R-:W-:Y:S01]  /*2b00*/  HMMA.16816.F32 R28, R44.reuse, R42, R28 ;  /* 0x0000002a2c1c723c */ /* 0x040fe2000000181c */
[----:B------:R-:W1:Y:S07]  /*2b10*/  LDSM.16.M88.4 R40, [R193+0x14100] ;  /* 0x01410000c128783b */ /* 0x000e6e0000000200 */
[C---:B---3--:R-:W-:Y:S08]  /*2b20*/  HMMA.16816.F32 R24, R44.reuse, R52, R24 ;  /* 0x000000342c18723c */ /* 0x048ff00000001818 */
[C---:B------:R-:W-:Y:S01]  /*2b30*/  HMMA.16816.F32 R20, R44.reuse, R54, R20 ;  /* 0x000000362c14723c */ /* 0x040fe20000001814 */
[----:B------:R-:W2:Y:S07]  /*2b40*/  LDSM.16.M88.4 R52, [R192+0xa900] ;  /* 0x00a90000c034783b */ /* 0x000eae0000000200 */
[C---:B----4-:R-:W-:Y:S01]  /*2b50*/  HMMA.16816.F32 R68, R44.reuse, R8, R60 ;  /* 0x000000082c44723c */ /* 0x050fe2000000183c */
[----:B------:R-:W-:Y:S07]  /*2b60*/  LDSM.16.M88.4 R60, [R184+0x4000] ;  /* 0x00400000b83c783b */ /* 0x000fee0000000200 */
[C---:B------:R-:W-:Y:S01]  /*2b70*/  HMMA.16816.F32 R72, R44.reuse, R10, R72 ;  /* 0x0000000a2c48723c */ /* 0x040fe20000001848 */
[----:B------:R-:W3:Y:S07]  /*2b80*/  LDSM.16.M88.4 R8, [R184+0x4800] ;  /* 0x00480000b808783b */ /* 0x000eee0000000200 */
[C---:B------:R-:W-:Y:S08]  /*2b90*/  HMMA.16816.F32 R16, R44.reuse, R36, R16 ;  /* 0x000000242c10723c */ /* 0x040ff00000001810 */
[----:B------:R-:W-:Y:S01]  /*2ba0*/  HMMA.16816.F32 R64, R44, R38, R64 ;  /* 0x000000262c40723c */ /* 0x000fe20000001840 */
[----:B------:R-:W4:Y:S07]  /*2bb0*/  LDSM.16.M88.4 R36, [R192+0xb900] ;  /* 0x00b90000c024783b */ /* 0x000f2e0000000200 */
[C---:B-1----:R-:W-:Y:S08]  /*2bc0*/  HMMA.16816.F32 R32, R40.reuse, R12, R32 ;  /* 0x0000000c2820723c */ /* 0x042ff00000001820 */
[C---:B------:R-:W-:Y:S01]  /*2bd0*/  HMMA.16816.F32 R28, R40.reuse, R14, R28 ;  /* 0x0000000e281c723c */ /* 0x040fe2000000181c */
[----:B------:R-:W1:Y:S07]  /*2be0*/  LDSM.16.M88.4 R12, [R184+0x5000] ;  /* 0x00500000b80c783b */ /* 0x000e6e0000000200 */
[C---:B--2---:R-:W-:Y:S08]  /*2bf0*/  HMMA.16816.F32 R24, R40.reuse, R52, R24 ;  /* 0x000000342818723c */ /* 0x044ff00000001818 */
[C---:B------:R-:W-:Y:S08]  /*2c00*/  HMMA.16816.F32 R20, R40.reuse, R54, R20 ;  /* 0x000000362814723c */ /* 0x040ff00000001814 */
[----:B------:R-:W-:Y:S08]  /*2c10*/  HMMA.16816.F32 R16, R40, R48, R16 ;  /* 0x000000302810723c */ /* 0x000ff00000001810 */
[----:B---3--:R-:W-:Y:S07]  /*2c20*/  HMMA.16816.F32 R24, R56, R8, R24 ;  /* 0x000000083818723c */ /* 0x008fee0000001818 */
[C---:B------:R-:W-:Y:S01]  /*2c30*/  IMAD.IADD R8, R80.reuse, 0x1, -R81 ;  /* 0x0000000150087824 */ /* 0x040fe200078e0a51 */
[----:B------:R-:W-:Y:S01]  /*2c40*/  HMMA.16816.F32 R64, R40, R50, R64 ;  /* 0x000000322840723c */ /* 0x000fe20000001840 */
[----:B------:R-:W-:-:S03]  /*2c50*/  IMAD.IADD R80, R80, 0x1, -R83 ;  /* 0x0000000150507824 */ /* 0x000fc600078e0a53 */
[----:B------:R-:W-:-:S04]  /*2c60*/  SHF.R.S32.HI R9, RZ, 0x1f, R8 ;  /* 0x0000001fff097819 */ /* 0x000fc80000011408 */
[----:B----4-:R-:W-:Y:S01]  /*2c70*/  HMMA.16816.F32 R68, R40, R36, R68 ;  /* 0x000000242844723c */ /* 0x010fe20000001844 */
[----:B------:R-:W-:Y:S01]  /*2c80*/  LEA.HI R0, R9, R8, RZ, 0x2 ;  /* 0x0000000809007211 */ /* 0x000fe200078f10ff */
[----:B------:R-:W-:-:S03]  /*2c90*/  IMAD.U32 R9, RZ, RZ, UR12 ;  /* 0x0000000cff097e24 */ /* 0x000fc6000f8e00ff */
[----:B------:R-:W-:-:S03]  /*2ca0*/  LOP3.LUT R205, R0, 0x7ffffffc, RZ, 0xc0, !PT ;  /* 0x7ffffffc00cd7812 */ /* 0x000fc600078ec0ff */
[----:B------:R-:W-:Y:S01]  /*2cb0*/  HMMA.16816.F32 R72, R40, R38, R72 ;  /* 0x000000262848723c */ /* 0x000fe20000001848 */
[----:B------:R-:W2:Y:S01]  /*2cc0*/  LDSM.16.M88.4 R36, [R184+0x5800] ;  /* 0x00580000b824783b */ /* 0x000ea20000000200 */
[----:B------:R-:W-:-:S04]  /*2cd0*/  DEPBAR.LE SB0, 0x0 ;  /* 0x000080000000791a */ /* 0x000fc80000000000 */
[----:B------:R-:W-:Y:S02]  /*2ce0*/  IMAD.IADD R205, R8, 0x1, -R205 ;  /* 0x0000000108cd7824 */ /* 0x000fe400078e0acd */
[----:B------:R-:W-:Y:S01]  /*2cf0*/  @P5 IMAD.WIDE.U32 R40, R5, UR5, R208 ;  /* 0x0000000505285c25 */ /* 0x000fe2000f8e00d0 */
[----:B------:R-:W-:Y:S01]  /*2d00*/  LEA.HI R5, R80, R80, RZ, 0x1 ;  /* 0x0000005050057211 */ /* 0x000fe200078f08ff */
[----:B------:R-:W-:Y:S01]  /*2d10*/  @UP0 UIMAD UR5, UR20, UR5, URZ ;  /* 0x00000005140502a4 */ /* 0x000fe2000f8e023f */
[----:B------:R-:W-:Y:S01]  /*2d20*/  HMMA.16816.F32 R20, R56, R10, R20 ;  /* 0x0000000a3814723c */ /* 0x000fe20000001814 */
[----:B------:R-:W-:Y:S01]  /*2d30*/  IMAD.SHL.U32 R205, R205, 0x2, RZ ;  /* 0x00000002cdcd7824 */ /* 0x000fe200078e00ff */
[----:B------:R-:W-:Y:S01]  /*2d40*/  LOP3.LUT R5, R5, 0x1ffffffe, RZ, 0xc0, !PT ;  /* 0x1ffffffe05057812 */ /* 0x000fe200078ec0ff */
[----:B------:R-:W-:-:S04]  /*2d50*/  @UP0 UIMAD UR4, UR4, UR21, UR5 ;  /* 0x00000015040402a4 */ /* 0x000fc8000f8e0205 */
[----:B------:R-:W-:Y:S01]  /*2d60*/  IMAD.IADD R204, R80, 0x1, -R5 ;  /* 0x0000000150cc7824 */ /* 0x000fe200078e0a05 */
[C---:B-1----:R-:W-:Y:S01]  /*2d70*/  HMMA.16816.F32 R16, R56.reuse, R12, R16 ;  /* 0x0000000c3810723c */ /* 0x042fe20000001810 */
[----:B------:R-:W-:Y:S02]  /*2d80*/  @P5 LEA R10, P0, R40, c[0x0][0x1c8], 0x1 ;  /* 0x00007200280a5a11 */ /* 0x000fe400078008ff */
[----:B------:R-:W-:Y:S01]  /*2d90*/  @P5 IADD3 R5, R41, UR4, RZ ;  /* 0x0000000429055c10 */ /* 0x000fe2000fffe0ff */
[----:B------:R-:W-:Y:S02]  /*2da0*/  ULDC UR4, c[0x0][0x1d0] ;  /* 0x0000740000047ab9 */ /* 0x000fe40000000800 */
[----:B------:R-:W-:Y:S01]  /*2db0*/  UIADD3 UR4, -UR14, UR4, UR19 ;  /* 0x000000040e047290 */ /* 0x000fe2000fffe113 */
[----:B------:R-:W-:Y:S01]  /*2dc0*/  LEA.HI.SX32 R12, R0, UR7, 0x1e ;  /* 0x00000007000c7c11 */ /* 0x000fe2000f8ff2ff */
[C---:B------:R-:W-:Y:S01]  /*2dd0*/  HMMA.16816.F32 R32, R56.reuse, R60, R32 ;  /* 0x0000003c3820723c */ /* 0x040fe20000001820 */
[----:B------:R-:W-:Y:S01]  /*2de0*/  @P5 LEA.HI.X R11, R40, c[0x0][0x1cc], R5, 0x1, P0 ;  /* 0x00007300280b5a11 */ /* 0x000fe200000f0c05 */
[----:B------:R-:W-:Y:S01]  /*2df0*/  IMAD.U32 R5, RZ, RZ, UR12 ;  /* 0x0000000cff057e24 */ /* 0x000fe2000f8e00ff */
[----:B------:R-:W-:Y:S01]  /*2e00*/  PLOP3.LUT P0, PT, PT, PT, UP2, 0x80, 0x0 ;  /* 0x000000000000781c */ /* 0x000fe20003f0f028 */
[----:B------:R-:W-:Y:S01]  /*2e10*/  IMAD R7, R7, 0x10, R12 ;  /* 0x0000001007077824 */ /* 0x000fe200078e020c */
[----:B------:R-:W-:Y:S01]  /*2e20*/  BAR.SYNC.DEFER_BLOCKING 0x0 ;  /* 0x0000000000007b1d */ /* 0x000fe20000010000 */
[----:B------:R-:W-:Y:S01]  /*2e30*/  IMAD.U32 R8, RZ, RZ, UR4 ;  /* 0x00000004ff087e24 */ /* 0x000fe2000f8e00ff */
[----:B------:R-:W-:Y:S01]  /*2e40*/  @P5 LEA R12, P6, R5, R10, 0x1 ;  /* 0x0000000a050c5211 */ /* 0x000fe200078c08ff */
[----:B------:R-:W-:Y:S01]  /*2e50*/  IMAD R204, R204, 0x8, R7 ;  /* 0x00000008cccc7824 */ /* 0x000fe200078e0207 */
[----:B------:R-:W-:Y:S01]  /*2e60*/  HMMA.16816.F32 R28, R56, R62, R28 ;  /* 0x0000003e381c723c */ /* 0x000fe2000000181c */
[----:B------:R-:W-:Y:S01]  /*2e70*/  IMAD.U32 R7, RZ, RZ, UR11 ;  /* 0x0000000bff077e24 */ /* 0x000fe2000f8e00ff */
[----:B------:R-:W-:Y:S01]  /*2e80*/  ULDC UR14, c[0x0][0x324] ;  /* 0x0000c900000e7ab9 */ /* 0x000fe20000000800 */
[----:B------:R-:W-:Y:S01]  /*2e90*/  @P4 IMAD.HI.U32 R5, R204, c[0x0][0x2c8], RZ ;  /* 0x0000b200cc054a27 */ /* 0x000fe200078e00ff */
[----:B------:R-:W-:-:S02]  /*2ea0*/  ULOP3.LUT UR14, URZ, UR14, URZ, 0x33, !UPT ;  /* 0x0000000e3f0e7292 */ /* 0x000fc4000f8e333f */
[----:B------:R-:W-:Y:S01]  /*2eb0*/  @P5 LEA.HI.X R13, R9, R11, R7, 0x1, P6 ;  /* 0x0000000b090d5211 */ /* 0x000fe200030f0c07 */
[----:B------:R-:W-:Y:S01]  /*2ec0*/  IMAD.MOV.U32 R0, RZ, RZ, R204 ;  /* 0x000000ffff007224 */ /* 0x000fe200078e00cc */
[----:B------:R-:W-:Y:S01]  /*2ed0*/  @P0 SHF.R.U32.HI R0, RZ, c[0x0][0x2cc], R5 ;  /* 0x0000b300ff000a19 */ /* 0x000fe20000011605 */
[----:B------:R-:W-:Y:S01]  /*2ee0*/  HMMA.16816.F32 R64, R56, R14, R64 ;  /* 0x0000000e3840723c */ /* 0x000fe20000001840 */
[----:B------:R-:W-:-:S03]  /*2ef0*/  PLOP3.LUT P0, PT, PT, PT, UP1, 0x40, 0x0 ;  /* 0x000000000000781c */ /* 0x000fc60003f0e818 */
[----:B------:R-:W1:Y:S04]  /*2f00*/  SHFL.IDX PT, R5, R0, RZ, 0x1c1f ;  /* 0x001c1fff00057589 */ /* 0x000e6800000e0000 */
[C---:B--2---:R-:W-:Y:S01]  /*2f10*/  HMMA.16816.F32 R68, R56.reuse, R36, R68 ;  /* 0x000000243844723c */ /* 0x044fe20000001844 */
[----:B------:R-:W-:Y:S01]  /*2f20*/  @!PT LDS RZ, [RZ] ;  /* 0x00000000fffff984 */ /* 0x000fe20000000800 */
[----:B------:R-:W-:Y:S01]  /*2f30*/  @!PT LDS RZ, [RZ] ;  /* 0x00000000fffff984 */ /* 0x000fe20000000800 */
[----:B------:R2:W-:Y:S04]  /*2f40*/  @P5 LDGSTS.E.BYPASS.LTC128B.128 [R199+0x6100], [R10.64], !P3 ;  /* 0x061000000ac75fae */ /* 0x0005e8000d901d50 */
[----:B------:R2:W-:Y:S03]  /*2f50*/  @P5 LDGSTS.E.BYPASS.LTC128B.128 [R199+0x8100], [R10.64+0x80], !P2 ;  /* 0x081000800ac75fae */ /* 0x0005e6000d101d50 */
[----:B------:R-:W-:Y:S01]  /*2f60*/  HMMA.16816.F32 R72, R56, R38, R72 ;  /* 0x000000263848723c */ /* 0x000fe20000001848 */
[----:B------:R2:W-:Y:S04]  /*2f70*/  @P5 LDGSTS.E.BYPASS.LTC128B.128 [R199+0xa100], [R10.64+0x100], !P1 ;  /* 0x0a1001000ac75fae */ /* 0x0005e8000c901d50 */
[----:B------:R1:W-:Y:S04]  /*2f80*/  @P5 LDGSTS.E.BYPASS.LTC128B.128 [R199+0x7100], [R12.64], !P3 ;  /* 0x071000000cc75fae */ /* 0x0003e8000d901d50 */
[----:B------:R1:W-:Y:S04]  /*2f90*/  @P5 LDGSTS.E.BYPASS.LTC128B.128 [R199+0x9100], [R12.64+0x80], !P2 ;  /* 0x091000800cc75fae */ /* 0x0003e8000d101d50 */
[----:B------:R1:W-:Y:S04]  /*2fa0*/  @P5 LDGSTS.E.BYPASS.LTC128B.128 [R199+0xb100], [R12.64+0x100], !P1 ;  /* 0x0b1001000cc75fae */ /* 0x0003e8000c901d50 */
[----:B------:R-:W0:Y:S01]  /*2fb0*/  LDGDEPBAR ;  /* 0x00000000000079af */ /* 0x000e220000000000 */
[----:B--2---:R-:W-:-:S02]  /*2fc0*/  IADD3 R10, R8, -c[0x0][0x168], -R205 ;  /* 0x80005a00080a7a10 */ /* 0x004fc40007ffe8cd */
[----:B------:R-:W-:Y:S02]  /*2fd0*/  IADD3 R8, -R205, c[0x0][0x1d0], -R6 ;  /* 0x00007400cd087a10 */ /* 0x000fe40007ffe906 */
[C---:B------:R-:W-:Y:S02]  /*2fe0*/  IADD3 R11, R10.reuse, c[0x0][0x328], RZ ;  /* 0x0000ca000a0b7a10 */ /* 0x040fe40007ffe0ff */
[----:B------:R-:W-:-:S03]  /*2ff0*/  IADD3 R10, R10, UR14, RZ ;  /* 0x0000000e0a0a7c10 */ /* 0x000fc6000fffe0ff */
[--C-:B-1----:R-:W-:Y:S02]  /*3000*/  IMAD.IADD R13, R11, 0x1, R5.reuse ;  /* 0x000000010b0d7824 */ /* 0x102fe400078e0205 */
[----:B------:R-:W-:-:S03]  /*3010*/  IMAD.IADD R12, R10, 0x1, R5 ;  /* 0x000000010a0c7824 */ /* 0x000fc600078e0205 */
[----:B------:R-:W-:Y:S01]  /*3020*/  IMNMX R13, R13, R8, PT ;  /* 0x000000080d0d7217 */ /* 0x000fe20003800200 */
[----:B------:R-:W-:Y:S05]  /*3030*/  @P0 BRA `(.L_x_2803) ;  /* 0x0000018000000947 */ /* 0x000fea0003800000 */
[----:B------:R-:W-:Y:S01]  /*3040*/  IADD3 R5, R5, c[0x0][0x1d0], RZ ;  /* 0x0000740005057a10 */ /* 0x000fe20007ffe0ff */
        /* <DEDUP_REMOVED lines=12> */
.L_x_2805:
[----:B------:R-:W-:Y:S02]  /*3110*/  ULDC UR4, c[0x0][0x32c] ;  /* 0x0000cb0000047ab9 */ /* 0x000fe40000000800 */
[----:B------:R-:W-:-:S06]  /*3120*/  UISETP.NE.AND UP0, UPT, UR19, UR4, UPT ;  /* 0x000000041300728c */ /* 0x000fcc000bf05270 */
[----:B------:R-:W-:-:S13]  /*3130*/  PLOP3.LUT P0, PT, PT, PT, UP0, 0x80, 0x0 ;  /* 0x000000000000781c */ /* 0x000fda0003f0f008 */
[----:B------:R-:W-:-:S05]  /*3140*/  @P0 IMAD.HI.U32 R5, R7, c[0x0][0x330], RZ ;  /* 0x0000cc0007050a27 */ /* 0x000fca00078e00ff */
[----:B------:R-:W-:Y:S02]  /*3150*/  @P0 SHF.R.U32.HI R7, RZ, c[0x0][0x334], R5 ;  /* 0x0000cd00ff070a19 */ /* 0x000fe40000011605 */
.L_x_2806:
[----:B------:R-:W-:Y:S05]  /*3160*/  BSYNC B0 ;  /* 0x0000000000007941 */ /* 0x000fea0003800000 */
.L_x_2804:
[----:B------:R-:W-:-:S04]  /*3170*/  IMAD R14, R7, c[0x0][0x32c], -R6 ;  /* 0x0000cb00070e7a24 */ /* 0x000fc800078e0a06 */
[----:B------:R-:W-:-:S05]  /*3180*/  IMAD.IADD R5, R14, 0x1, -R205 ;  /* 0x000000010e057824 */ /* 0x000fca00078e0acd */
[----:B------:R-:W-:Y:S02]  /*3190*/  IADD3 R14, R5, c[0x0][0x32c], RZ ;  /* 0x0000cb00050e7a10 */ /* 0x000fe40007ffe0ff */
[----:B------:R-:W-:Y:S02]  /*31a0*/  IMNMX R12, R12, R5, !PT ;  /* 0x000000050c0c7217 */ /* 0x000fe40007800200 */
[----:B------:R-:W-:Y:S02]  /*31b0*/  IMNMX R13, R13, R14, PT ;  /* 0x0000000e0d0d7217 */ /* 0x000fe40003800200 */
.L_x_2803:
[----:B------:R-:W-:Y:S01]  /*31c0*/  ISETP.LT.AND P0, PT, RZ, UR13, PT ;  /* 0x0000000dff007c0c */ /* 0x000fe2000bf01270 */
[----:B------:R-:W1:Y:S03]  /*31d0*/  SHFL.IDX PT, R0, R0, 0x1, 0x1c1f ;  /* 0x003c1f0000007f89 */ /* 0x000e6600000e0000 */
[C---:B------:R-:W-:Y:S02]  /*31e0*/  ISETP.GT.AND P4, PT, R12.reuse, 0x1, P0 ;  /* 0x000000010c00780c */ /* 0x040fe40000784270 */
[----:B------:R-:W-:-:S02]  /*31f0*/  ISETP.GT.AND P5, PT, R12, RZ, P0 ;  /* 0x000000ff0c00720c */ /* 0x000fc400007a4270 */
[C---:B------:R-:W-:Y:S02]  /*3200*/  ISETP.LT.OR P4, PT, R13.reuse, 0x2, P4 ;  /* 0x000000020d00780c */ /* 0x040fe40002781670 */
[----:B------:R-:W-:Y:S02]  /*3210*/  ISETP.LT.OR P5, PT, R13, 0x1, P5 ;  /* 0x000000010d00780c */ /* 0x000fe40002fa1670 */
[----:B------:R-:W-:Y:S02]  /*3220*/  FSEL R33, R33, -INF , !P4 ;  /* 0xff80000021217808 */ /* 0x000fe40006000000 */
[----:B------:R-:W-:Y:S02]  /*3230*/  ISETP.GT.AND P4, PT, R12, 0x10, P0 ;  /* 0x000000100c00780c */ /* 0x000fe40000784270 */
[----:B------:R-:W-:Y:S02]  /*3240*/  FSEL R32, R32, -INF , !P5 ;  /* 0xff80000020207808 */ /* 0x000fe40006800000 */
[----:B------:R-:W-:-:S02]  /*3250*/  ISETP.LT.OR P4, PT, R13, 0x11, P4 ;  /* 0x000000110d00780c */ /* 0x000fc40002781670 */
[C---:B------:R-:W-:Y:S02]  /*3260*/  ISETP.GT.AND P6, PT, R12.reuse, 0x8, P0 ;  /* 0x000000080c00780c */ /* 0x040fe400007c4270 */
[----:B------:R-:W-:Y:S02]  /*3270*/  ISETP.GT.AND P5, PT, R12, 0x9, P0 ;  /* 0x000000090c00780c */ /* 0x000fe400007a4270 */
[----:B------:R-:W-:Y:S01]  /*3280*/  FSEL R7, R24, -INF , !P4 ;  /* 0xff80000018077808 */ /* 0x000fe20006000000 */
[----:B-1----:R-:W-:Y:S01]  /*3290*/  IMAD.IADD R11, R11, 0x1, R0 ;  /* 0x000000010b0b7824 */ /* 0x002fe200078e0200 */
[----:B------:R-:W-:Y:S02]  /*32a0*/  ISETP.GT.AND P4, PT, R12, 0x19, P0 ;  /* 0x000000190c00780c */ /* 0x000fe40000784270 */
[C---:B------:R-:W-:Y:S02]  /*32b0*/  ISETP.LT.OR P6, PT, R13.reuse, 0x9, P6 ;  /* 0x000000090d00780c */ /* 0x040fe400037c1670 */
[----:B------:R-:W-:-:S02]  /*32c0*/  ISETP.LT.OR P5, PT, R13, 0xa, P5 ;  /* 0x0000000a0d00780c */ /* 0x000fc40002fa1670 */
[----:B------:R-:W-:Y:S02]  /*32d0*/  ISETP.LT.OR P4, PT, R13, 0x1a, P4 ;  /* 0x0000001a0d00780c */ /* 0x000fe40002781670 */
[----:B------:R-:W-:Y:S02]  /*32e0*/  FSEL R9, R28, -INF , !P6 ;  /* 0xff8000001c097808 */ /* 0x000fe40007000000 */
[----:B------:R-:W-:Y:S02]  /*32f0*/  FSEL R29, R29, -INF , !P5 ;  /* 0xff8000001d1d7808 */ /* 0x000fe40006800000 */
[C---:B------:R-:W-:Y:S02]  /*3300*/  ISETP.GT.AND P6, PT, R12.reuse, 0x11, P0 ;  /* 0x000000110c00780c */ /* 0x040fe400007c4270 */
[----:B------:R-:W-:Y:S02]  /*3310*/  ISETP.GT.AND P5, PT, R12, 0x18, P0 ;  /* 0x000000180c00780c */ /* 0x000fe400007a4270 */
[----:B------:R-:W-:-:S02]  /*3320*/  FSEL R21, R21, -INF , !P4 ;  /* 0xff80000015157808 */ /* 0x000fc40006000000 */
[----:B------:R-:W-:Y:S02]  /*3330*/  ISETP.GT.AND P4, PT, R12, 0x28, P0 ;  /* 0x000000280c00780c */ /* 0x000fe40000784270 */
[C---:B------:R-:W-:Y:S02]  /*3340*/  ISETP.LT.OR P6, PT, R13.reuse, 0x12, P6 ;  /* 0x000000120d00780c */ /* 0x040fe400037c1670 */
[C---:B------:R-:W-:Y:S02]  /*3350*/  ISETP.LT.OR P5, PT, R13.reuse, 0x19, P5 ;  /* 0x000000190d00780c */ /* 0x040fe40002fa1670 */
[----:B------:R-:W-:Y:S02]  /*3360*/  ISETP.LT.OR P4, PT, R13, 0x29, P4 ;  /* 0x000000290d00780c */ /* 0x000fe40002781670 */
[----:B------:R-:W-:Y:S02]  /*3370*/  FSEL R25, R25, -INF , !P6 ;  /* 0xff80000019197808 */ /* 0x000fe40007000000 */
[----:B------:R-:W-:-:S02]  /*3380*/  FSEL R5, R20, -INF , !P5 ;  /* 0xff80000014057808 */ /* 0x000fc40006800000 */
[C---:B------:R-:W-:Y:S02]  /*3390*/  ISETP.GT.AND P6, PT, R12.reuse, 0x20, P0 ;  /* 0x000000200c00780c */ /* 0x040fe400007c4270 */
[----:B------:R-:W-:Y:S02]  /*33a0*/  ISETP.GT.AND P5, PT, R12, 0x21, P0 ;  /* 0x000000210c00780c */ /* 0x000fe400007a4270 */
[----:B------:R-:W-:Y:S02]  /*33b0*/  FSEL R161, R64, -INF , !P4 ;  /* 0xff80000040a17808 */ /* 0x000fe40006000000 */
        /* <DEDUP_REMOVED lines=9> */
[----:B------:R-:W-:Y:S02]  /*3450*/  PLOP3.LUT P4, PT, PT, PT, UP1, 0x40, 0x0 ;  /* 0x000000000000781c */ /* 0x000fe40003f8e818 */
[C---:B------:R-:W-:Y:S02]  /*3460*/  ISETP.LT.OR P6, PT, R13.reuse, 0x2a, P6 ;  /* 0x0000002a0d00780c */ /* 0x040fe400037c1670 */
[----:B------:R-:W-:Y:S02]  /*3470*/  ISETP.LT.OR P5, PT, R13, 0x31, P5 ;  /* 0x000000310d00780c */ /* 0x000fe40002fa1670 */
[----:B------:R-:W-:Y:S02]  /*3480*/  FSEL R157, R65, -INF , !P6 ;  /* 0xff800000419d7808 */ /* 0x000fe40007000000 */
[----:B------:R-:W-:Y:S02]  /*3490*/  FSEL R167, R68, -INF , !P5 ;  /* 0xff80000044a77808 */ /* 0x000fe40006800000 */
[----:B------:R-:W-:-:S02]  /*34a0*/  ISETP.GT.AND P6, PT, R12, 0x38, P0 ;  /* 0x000000380c00780c */ /* 0x000fc400007c4270 */
[----:B------:R-:W-:Y:S01]  /*34b0*/  ISETP.GT.AND P5, PT, R12, 0x39, P0 ;  /* 0x000000390c00780c */ /* 0x000fe200007a4270 */
[----:B------:R-:W-:Y:S01]  /*34c0*/  IMAD.IADD R12, R10, 0x1, R0 ;  /* 0x000000010a0c7824 */ /* 0x000fe200078e0200 */
[C---:B------:R-:W-:Y:S02]  /*34d0*/  ISETP.LT.OR P6, PT, R13.reuse, 0x39, P6 ;  /* 0x000000390d00780c */ /* 0x040fe400037c1670 */
[----:B------:R-:W-:Y:S02]  /*34e0*/  ISETP.LT.OR P5, PT, R13, 0x3a, P5 ;  /* 0x0000003a0d00780c */ /* 0x000fe40002fa1670 */
[----:B------:R-:W-:Y:S02]  /*34f0*/  IMNMX R11, R11, R8, PT ;  /* 0x000000080b0b7217 */ /* 0x000fe40003800200 */
[----:B------:R-:W-:Y:S02]  /*3500*/  FSEL R143, R72, -INF , !P6 ;  /* 0xff800000488f7808 */ /* 0x000fe40007000000 */
[----:B------:R-:W-:Y:S01]  /*3510*/  FSEL R141, R73, -INF , !P5 ;  /* 0xff800000498d7808 */ /* 0x000fe20006800000 */
        /* <DEDUP_REMOVED lines=14> */
.L_x_2809:
[----:B------:R-:W-:Y:S02]  /*3600*/  ULDC UR4, c[0x0][0x32c] ;  /* 0x0000cb0000047ab9 */ /* 0x000fe40000000800 */
[----:B------:R-:W-:-:S06]  /*3610*/  UISETP.NE.AND UP0, UPT, UR19, UR4, UPT ;  /* 0x000000041300728c */ /* 0x000fcc000bf05270 */
[----:B------:R-:W-:-:S13]  /*3620*/  PLOP3.LUT P4, PT, PT, PT, UP0, 0x80, 0x0 ;  /* 0x000000000000781c */ /* 0x000fda0003f8f008 */
[----:B------:R-:W-:-:S05]  /*3630*/  @P4 IMAD.HI.U32 R0, R13, c[0x0][0x330], RZ ;  /* 0x0000cc000d004a27 */ /* 0x000fca00078e00ff */
[----:B------:R-:W-:Y:S02]  /*3640*/  @P4 SHF.R.U32.HI R13, RZ, c[0x0][0x334], R0 ;  /* 0x0000cd00ff0d4a19 */ /* 0x000fe40000011600 */
.L_x_2810:
[----:B------:R-:W-:Y:S05]  /*3650*/  BSYNC B0 ;  /* 0x0000000000007941 */ /* 0x000fea0003800000 */
.L_x_2808:
[----:B------:R-:W-:-:S04]  /*3660*/  IMAD R6, R13, c[0x0][0x32c], -R6 ;  /* 0x0000cb000d067a24 */ /* 0x000fc800078e0a06 */
[----:B------:R-:W-:-:S05]  /*3670*/  IMAD.IADD R13, R6, 0x1, -R205 ;  /* 0x00000001060d7824 */ /* 0x000fca00078e0acd */
[----:B------:R-:W-:Y:S02]  /*3680*/  IADD3 R0, R13, c[0x0][0x32c], RZ ;  /* 0x0000cb000d007a10 */ /* 0x000fe40007ffe0ff */
[----:B------:R-:W-:Y:S02]  /*3690*/  IMNMX R12, R12, R13, !PT ;  /* 0x0000000d0c0c7217 */ /* 0x000fe40007800200 */
[----:B------:R-:W-:Y:S02]  /*36a0*/  IMNMX R11, R11, R0, PT ;  /* 0x000000000b0b7217 */ /* 0x000fe40003800200 */
.L_x_2807:
[----:B------:R-:W-:Y:S01]  /*36b0*/  ISETP.GT.AND P5, PT, R12, 0x8, P0 ;  /* 0x000000080c00780c */ /* 0x000fe200007a4270 */
[----:B------:R-:W-:Y:S01]  /*36c0*/  IMAD.SHL.U32 R195, R4, 0x2, RZ ;  /* 0x0000000204c37824 */ /* 0x000fe200078e00ff */
[----:B------:R-:W-:Y:S01]  /*36d0*/  ISETP.GT.AND P6, PT, R12, 0x10, P0 ;  /* 0x000000100c00780c */ /* 0x000fe200007c4270 */
[----:B------:R-:W-:Y:S01]  /*36e0*/  @UP2 USHF.L.U32 UR18, UR18, 0x7, URZ ;  /* 0x0000000712122899 */ /* 0x000fe2000800063f */
[----:B------:R-:W-:Y:S01]  /*36f0*/  ISETP.LT.OR P5, PT, R11, 0x9, P5 ;  /* 0x000000090b00780c */ /* 0x000fe20002fa1670 */
[--C-:B------:R-:W-:Y:S01]  /*3700*/  IMAD R189, R3, 0x2, R195.reuse ;  /* 0x0000000203bd7824 */ /* 0x100fe200078e02c3 */
[----:B------:R-:W-:Y:S01]  /*3710*/  ISETP.LT.OR P6, PT, R11, 0x11, P6 ;  /* 0x000000110b00780c */ /* 0x000fe200037c1670 */
[----:B------:R-:W-:Y:S01]  /*3720*/  LDSM.16.MT88.4 R40, [R195+0x2100] ;  /* 0x00210000c328783b */ /* 0x000fe20000004200 */
[----:B------:R-:W-:Y:S01]  /*3730*/  FSEL R30, R30, -INF , !P5 ;  /* 0xff8000001e1e7808 */ /* 0x000fe20006800000 */
[----:B------:R-:W-:Y:S01]  /*3740*/  IMAD R190, R2, 0x2, R195 ;  /* 0x0000000202be7824 */ /* 0x000fe200078e02c3 */
[----:B------:R-:W-:Y:S01]  /*3750*/  FSEL R26, R26, -INF , !P6 ;  /* 0xff8000001a1a7808 */ /* 0x000fe20007000000 */
[----:B------:R-:W-:Y:S01]  /*3760*/  LDSM.16.MT88.4 R56, [R189+0x2100] ;  /* 0x00210000bd38783b */ /* 0x000fe20000004200 */
[C---:B------:R-:W-:Y:S01]  /*3770*/  ISETP.GT.AND P5, PT, R12.reuse, 0x1, P0 ;  /* 0x000000010c00780c */ /* 0x040fe200007a4270 */
[----:B------:R-:W-:Y:S01]  /*3780*/  IMAD R188, R3, 0x2, R190 ;  /* 0x0000000203bc7824 */ /* 0x000fe200078e02be */
[C---:B------:R-:W-:Y:S01]  /*3790*/  ISETP.GT.AND P6, PT, R12.reuse, RZ, P0 ;  /* 0x000000ff0c00720c */ /* 0x040fe200007c4270 */
[----:B------:R-:W-:Y:S01]  /*37a0*/  LDSM.16.MT88.4 R124, [R195+0x100] ;  /* 0x00010000c37c783b */ /* 0x000fe20000004200 */
[----:B------:R-:W-:Y:S01]  /*37b0*/  ISETP.GT.AND P4, PT, R12, 0x9, P0 ;  /* 0x000000090c00780c */ /* 0x000fe20000784270 */
[----:B------:R-:W-:Y:S01]  /*37c0*/  ULDC.64 UR4, c[0x0][0x2c8] ;  /* 0x0000b20000047ab9 */ /* 0x000fe20000000a00 */
[C---:B------:R-:W-:Y:S01]  /*37d0*/  ISETP.LT.OR P5, PT, R11.reuse, 0x2, P5 ;  /* 0x000000020b00780c */ /* 0x040fe20002fa1670 */
[----:B------:R-:W-:Y:S01]  /*37e0*/  LDSM.16.MT88.4 R104, [R190+0x100] ;  /* 0x00010000be68783b */ /* 0x000fe20000004200 */
[C---:B------:R-:W-:Y:S01]  /*37f0*/  ISETP.LT.OR P6, PT, R11.reuse, 0x1, P6 ;  /* 0x000000010b00780c */ /* 0x040fe200037c1670 */
[----:B------:R-:W-:Y:S01]  /*3800*/  UIMAD.WIDE.U32 UR20, UR18, UR4, URZ ;  /* 0x00000004121472a5 */ /* 0x000fe2000f8e003f */
[----:B------:R-:W-:Y:S01]  /*3810*/  FMNMX.FTZ R0, R32, R33, !PT ;  /* 0x0000002120007209 */ /* 0x000fe20007810000 */
[----:B------:R-:W-:Y:S01]  /*3820*/  LDSM.16.MT88.4 R112, [R189+0x100] ;  /* 0x00010000bd70783b */ /* 0x000fe20000004200 */
[----:B------:R-:W-:Y:S01]  /*3830*/  ISETP.LT.OR P4, PT, R11, 0xa, P4 ;  /* 0x0000000a0b00780c */ /* 0x000fe20002781670 */
[----:B------:R-:W-:Y:S01]  /*3840*/  @UP2 USHF.R.U32.HI UR7, URZ, UR5, UR21 ;  /* 0x000000053f072299 */ /* 0x000fe20008011615 */
[----:B------:R-:W-:Y:S01]  /*3850*/  FSEL R14, R35, -INF , !P5 ;  /* 0xff800000230e7808 */ /* 0x000fe20006800000 */
[----:B------:R-:W-:Y:S01]  /*3860*/  LDSM.16.MT88.4 R120, [R188+0x100] ;  /* 0x00010000bc78783b */ /* 0x000fe20000004200 */
[----:B------:R-:W-:Y:S01]  /*3870*/  FSEL R34, R34, -INF , !P6 ;  /* 0xff80000022227808 */ /* 0x000fe20007000000 */
[----:B------:R-:W-:Y:S01]  /*3880*/  UIADD3 UR4, UR6, UR7, URZ ;  /* 0x0000000706047290 */ /* 0x000fe2000fffe03f */
[----:B------:R-:W-:Y:S01]  /*3890*/  FMNMX.FTZ R0, R9, R0, !PT ;  /* 0x0000000009007209 */ /* 0x000fe20007810000 */
[----:B------:R-:W-:Y:S01]  /*38a0*/  LDSM.16.MT88.4 R48, [R190+0x2100] ;  /* 0x00210000be30783b */ /* 0x000fe20000004200 */
[----:B------:R-:W-:Y:S01]  /*38b0*/  FSEL R6, R31, -INF , !P4 ;  /* 0xff8000001f067808 */ /* 0x000fe20006000000 */
[----:B------:R-:W-:Y:S01]  /*38c0*/  ULDC UR6, c[0x0][0x328] ;  /* 0x0000ca0000067ab9 */ /* 0x000fe20000000800 */
[----:B------:R-:W-:Y:S01]  /*38d0*/  FMNMX.FTZ R13, R34, R14, !PT ;  /* 0x0000000e220d7209 */ /* 0x000fe20007810000 */
[----:B------:R-:W-:Y:S01]  /*38e0*/  LDSM.16.MT88.4 R80, [R190+0x4100] ;  /* 0x00410000be50783b */ /* 0x000fe20000004200 */
[----:B------:R-:W-:Y:S01]  /*38f0*/  ISETP.GT.AND P4, PT, R12, 0x11, P0 ;  /* 0x000000110c00780c */ /* 0x000fe20000784270 */
[----:B------:R-:W-:Y:S01]  /*3900*/  UIADD3 UR13, UR13, -0x2, URZ ;  /* 0xfffffffe0d0d7890 */ /* 0x000fe2000fffe03f */
[----:B------:R-:W-:Y:S01]  /*3910*/  FMNMX.FTZ R0, R29, R0, !PT ;  /* 0x000000001d007209 */ /* 0x000fe20007810000 */
[----:B------:R-:W-:Y:S01]  /*3920*/  LDSM.16.MT88.4 R88, [R189+0x4100] ;  /* 0x00410000bd58783b */ /* 0x000fe20000004200 */
[----:B------:R-:W-:Y:S01]  /*3930*/  FMNMX.FTZ R13, R30, R13, !PT ;  /* 0x0000000d1e0d7209 */ /* 0x000fe20007810000 */
[----:B------:R-:W-:Y:S01]  /*3940*/  UIADD3 UR6, UR4, UR6, URZ ;  /* 0x0000000604067290 */ /* 0x000fe2000fffe03f */
        /* <DEDUP_REMOVED lines=11> */
[----:B------:R-:W-:Y:S02]  /*3a00*/  ISETP.LT.OR P4, PT, R11, 0x1a, P4 ;  /* 0x0000001a0b00780c */ /* 0x000fe40002781670 */
[----:B------:R-:W-:Y:S02]  /*3a10*/  FSEL R22, R22, -INF , !P5 ;  /* 0xff80000016167808 */ /* 0x000fe40006800000 */
[----:B------:R-:W-:Y:S02]  /*3a20*/  FMNMX.FTZ R0, R5, R0, !PT ;  /* 0x0000000005007209 */ /* 0x000fe40007810000 */
[----:B------:R-:W-:Y:S02]  /*3a30*/  ISETP.GT.AND P5, PT, R12, 0x20, P0 ;  /* 0x000000200c00780c */ /* 0x000fe400007a4270 */
[----:B------:R-:W-:-:S02]  /*3a40*/  FMNMX.FTZ R13, R10, R13, !PT ;  /* 0x0000000d0a0d7209 */ /* 0x000fc40007810000 */
[----:B------:R-:W-:Y:S02]  /*3a50*/  FSEL R8, R23, -INF , !P4 ;  /* 0xff80000017087808 */ /* 0x000fe40006000000 */
[----:B------:R-:W-:Y:S02]  /*3a60*/  FMNMX.FTZ R0, R21, R0, !PT ;  /* 0x0000000015007209 */ /* 0x000fe40007810000 */
[----:B------:R-:W-:Y:S02]  /*3a70*/  ISETP.GT.AND P4, PT, R12, 0x21, P0 ;  /* 0x000000210c00780c */ /* 0x000fe40000784270 */
[----:B------:R-:W-:Y:S02]  /*3a80*/  ISETP.LT.OR P5, PT, R11, 0x21, P5 ;  /* 0x000000210b00780c */ /* 0x000fe40002fa1670 */
[----:B------:R-:W-:Y:S02]  /*3a90*/  FMNMX.FTZ R13, R22, R13, !PT ;  /* 0x0000000d160d7209 */ /* 0x000fe40007810000 */
[----:B------:R-:W-:-:S02]  /*3aa0*/  FMNMX.FTZ R0, R155, R0, !PT ;  /* 0x000000009b007209 */ /* 0x000fc40007810000 */
[----:B------:R-:W-:Y:S02]  /*3ab0*/  ISETP.LT.OR P4, PT, R11, 0x22, P4 ;  /* 0x000000220b00780c */ /* 0x000fe40002781670 */
[----:B------:R-:W-:Y:S02]  /*3ac0*/  FSEL R172, R18, -INF , !P5 ;  /* 0xff80000012ac7808 */ /* 0x000fe40006800000 */
[----:B------:R-:W-:Y:S02]  /*3ad0*/  ISETP.GT.AND P5, PT, R12, 0x28, P0 ;  /* 0x000000280c00780c */ /* 0x000fe400007a4270 */
[----:B------:R-:W-:Y:S02]  /*3ae0*/  FMNMX.FTZ R15, R8, R13, !PT ;  /* 0x0000000d080f7209 */ /* 0x000fe40007810000 */
[----:B------:R-:W-:Y:S02]  /*3af0*/  FMNMX.FTZ R0, R163, R0, !PT ;  /* 0x00000000a3007209 */ /* 0x000fe40007810000 */
[----:B------:R-:W-:-:S02]  /*3b00*/  FSEL R162, R19, -INF , !P4 ;  /* 0xff80000013a27808 */ /* 0x000fc40006000000 */
[----:B------:R-:W-:Y:S01]  /*3b10*/  ISETP.GT.AND P4, PT, R12, 0x29, P0 ;  /* 0x000000290c00780c */ /* 0x000fe20000784270 */
[----:B------:R-:W-:Y:S01]  /*3b20*/  LDSM.16.MT88.4 R16, [R188+0x2900] ;  /* 0x00290000bc10783b */ /* 0x000fe20000004200 */
[----:B------:R-:W-:Y:S02]  /*3b30*/  ISETP.LT.OR P5, PT, R11, 0x29, P5 ;  /* 0x000000290b00780c */ /* 0x000fe40002fa1670 */
[----:B------:R-:W-:Y:S02]  /*3b40*/  FMNMX.FTZ R15, R172, R15, !PT ;  /* 0x0000000fac0f7209 */ /* 0x000fe40007810000 */
[----:B------:R-:W-:Y:S02]  /*3b50*/  FMNMX.FTZ R0, R161, R0, !PT ;  /* 0x00000000a1007209 */ /* 0x000fe40007810000 */
[----:B------:R-:W-:Y:S02]  /*3b60*/  ISETP.GT.AND P6, PT, R12, 0x30, P0 ;  /* 0x000000300c00780c */ /* 0x000fe400007c4270 */
[----:B------:R-:W-:-:S02]  /*3b70*/  ISETP.LT.OR P4, PT, R11, 0x2a, P4 ;  /* 0x0000002a0b00780c */ /* 0x000fc40002781670 */
[----:B------:R-:W-:Y:S02]  /*3b80*/  FSEL R170, R66, -INF , !P5 ;  /* 0xff80000042aa7808 */ /* 0x000fe40006800000 */
[----:B------:R-:W-:Y:S02]  /*3b90*/  FMNMX.FTZ R15, R162, R15, !PT ;  /* 0x0000000fa20f7209 */ /* 0x000fe40007810000 */
[----:B------:R-:W-:Y:S02]  /*3ba0*/  FMNMX.FTZ R0, R157, R0, !PT ;  /* 0x000000009d007209 */ /* 0x000fe40007810000 */
[----:B------:R-:W-:Y:S02]  /*3bb0*/  FSEL R164, R67, -INF , !P4 ;  /* 0xff80000043a47808 */ /* 0x000fe40006000000 */
[----:B------:R-:W-:Y:S01]  /*3bc0*/  ISETP.GT.AND P5, PT, R12, 0x31, P0 ;  /* 0x000000310c00780c */ /* 0x000fe200007a4270 */
[----:B------:R-:W-:Y:S01]  /*3bd0*/  LDSM.16.MT88.4 R64, [R188+0x2100] ;  /* 0x00210000bc40783b */ /* 0x000fe20000004200 */
        /* <DEDUP_REMOVED lines=9> */
[----:B------:R-:W-:Y:S02]  /*3c70*/  FSEL R142, R71, -INF , !P5 ;  /* 0xff800000478e7808 */ /* 0x000fe40006800000 */
[----:B------:R-:W-:Y:S02]  /*3c80*/  ISETP.LT.OR P4, PT, R11, 0x39, P4 ;  /* 0x000000390b00780c */ /* 0x000fe40002781670 */
[----:B------:R-:W-:Y:S02]  /*3c90*/  FMNMX.FTZ R15, R166, R15, !PT ;  /* 0x0000000fa60f7209 */ /* 0x000fe40007810000 */
[----:B------:R-:W-:-:S02]  /*3ca0*/  FMNMX.FTZ R0, R143, R0, !PT ;  /* 0x000000008f007209 */ /* 0x000fc40007810000 */
[----:B------:R-:W-:Y:S02]  /*3cb0*/  ISETP.LT.OR P0, PT, R11, 0x3a, P0 ;  /* 0x0000003a0b00780c */ /* 0x000fe40000701670 */
[----:B------:R-:W-:Y:S02]  /*3cc0*/  FSEL R140, R74, -INF , !P4 ;  /* 0xff8000004a8c7808 */ /* 0x000fe40006000000 */
[----:B------:R-:W-:Y:S02]  /*3cd0*/  FMNMX.FTZ R15, R142, R15, !PT ;  /* 0x0000000f8e0f7209 */ /* 0x000fe40007810000 */
[----:B------:R-:W-:Y:S02]  /*3ce0*/  FMNMX.FTZ R0, R141, R0, !PT ;  /* 0x000000008d007209 */ /* 0x000fe40007810000 */
[----:B------:R-:W-:Y:S02]  /*3cf0*/  FSEL R160, R75, -INF , !P0 ;  /* 0xff8000004ba07808 */ /* 0x000fe40004000000 */
        /* <DEDUP_REMOVED lines=20> */
[----:B------:R-:W-:Y:S01]  /*3e40*/  PLOP3.LUT P0, PT, PT, PT, UP1, 0x40, 0x0 ;  /* 0x000000000000781c */ /* 0x000fe20003f0e818 */
[----:B------:R-:W-:Y:S01]  /*3e50*/  FFMA.FTZ R147, R29, c[0x0][0x2d0], -R168 ;  /* 0x0000b4001d937a23 */ /* 0x000fe200000108a8 */
[----:B------:R-:W-:Y:S01]  /*3e60*/  MUFU.EX2 R154, R154 ;  /* 0x0000009a009a7308 */ /* 0x000fe20000000800 */
[----:B------:R-:W-:-:S02]  /*3e70*/  FFMA.FTZ R148, R34, c[0x0][0x2d0], -R159 ;  /* 0x0000b40022947a23 */ /* 0x000fc4000001089f */
[--C-:B------:R-:W-:Y:S01]  /*3e80*/  FFMA.FTZ R149, R14, c[0x0][0x2d0], -R159.reuse ;  /* 0x0000b4000e957a23 */ /* 0x100fe2000001089f */
[----:B------:R-:W-:Y:S01]  /*3e90*/  LDSM.16.MT88.4 R32, [R188+0x900] ;  /* 0x00090000bc20783b */ /* 0x000fe20000004200 */
[--C-:B------:R-:W-:Y:S02]  /*3ea0*/  FFMA.FTZ R150, R30, c[0x0][0x2d0], -R159.reuse ;  /* 0x0000b4001e967a23 */ /* 0x100fe4000001089f */
[--C-:B------:R-:W-:Y:S01]  /*3eb0*/  FFMA.FTZ R15, R6, c[0x0][0x2d0], -R159.reuse ;  /* 0x0000b400060f7a23 */ /* 0x100fe2000001089f */
[----:B------:R-:W1:Y:S01]  /*3ec0*/  MUFU.EX2 R153, R153 ;  /* 0x0000009900997308 */ /* 0x000e620000000800 */
[--C-:B------:R-:W-:Y:S01]  /*3ed0*/  FFMA.FTZ R151, R7, c[0x0][0x2d0], -R168.reuse ;  /* 0x0000b40007977a23 */ /* 0x100fe200000108a8 */
[----:B------:R-:W-:Y:S01]  /*3ee0*/  LDSM.16.MT88.4 R28, [R190+0x2900] ;  /* 0x00290000be1c783b */ /* 0x000fe20000004200 */
[--C-:B------:R-:W-:Y:S02]  /*3ef0*/  FFMA.FTZ R145, R5, c[0x0][0x2d0], -R168.reuse ;  /* 0x0000b40005917a23 */ /* 0x100fe400000108a8 */
[----:B------:R-:W-:Y:S01]  /*3f00*/  FFMA.FTZ R14, R21, c[0x0][0x2d0], -R168 ;  /* 0x0000b400150e7a23 */ /* 0x000fe200000108a8 */
[----:B------:R-:W2:Y:S01]  /*3f10*/  LDSM.16.MT88.4 R4, [R188+0x4100] ;  /* 0x00410000bc04783b */ /* 0x000ea20000004200 */
[--C-:B------:R-:W-:Y:S01]  /*3f20*/  FFMA.FTZ R13, R10, c[0x0][0x2d0], -R159.reuse ;  /* 0x0000b4000a0d7a23 */ /* 0x100fe2000001089f */
[----:B------:R-:W-:Y:S01]  /*3f30*/  MUFU.EX2 R152, R152 ;  /* 0x0000009800987308 */ /* 0x000fe20000000800 */
[----:B------:R-:W-:-:S02]  /*3f40*/  FFMA.FTZ R3, R22, c[0x0][0x2d0], -R159 ;  /* 0x0000b40016037a23 */ /* 0x000fc4000001089f */
[--C-:B------:R-:W-:Y:S01]  /*3f50*/  FFMA.FTZ R2, R8, c[0x0][0x2d0], -R159.reuse ;  /* 0x0000b40008027a23 */ /* 0x100fe2000001089f */
[----:B------:R-:W-:Y:S01]  /*3f60*/  LDSM.16.MT88.4 R20, [R189+0x2900] ;  /* 0x00290000bd14783b */ /* 0x000fe20000004200 */
[--C-:B------:R-:W-:Y:S02]  /*3f70*/  FFMA.FTZ R146, R25, c[0x0][0x2d0], -R168.reuse ;  /* 0x0000b40019927a23 */ /* 0x100fe400000108a8 */
[----:B------:R-:W-:Y:S01]  /*3f80*/  FFMA.FTZ R144, R26, c[0x0][0x2d0], -R159 ;  /* 0x0000b4001a907a23 */ /* 0x000fe2000001089f */
[----:B------:R-:W3:Y:S01]  /*3f90*/  MUFU.EX2 R147, R147 ;  /* 0x0000009300937308 */ /* 0x000ee20000000800 */
[----:B------:R-:W4:Y:S01]  /*3fa0*/  LDSM.16.MT88.4 R8, [R195+0x2900] ;  /* 0x00290000c308783b */ /* 0x000f220000004200 */
[----:B-1----:R-:W-:Y:S01]  /*3fb0*/  F2FP.PACK_AB R96, R153, R154 ;  /* 0x0000009a9960723e */ /* 0x002fe200000000ff */
[--C-:B------:R-:W-:Y:S02]  /*3fc0*/  FFMA.FTZ R158, R163, c[0x0][0x2d0], -R168.reuse ;  /* 0x0000b400a39e7a23 */ /* 0x100fe400000108a8 */
[----:B------:R-:W1:Y:S01]  /*3fd0*/  LDSM.16.MT88.4 R24, [R195+0x900] ;  /* 0x00090000c318783b */ /* 0x000e620000004200 */
[----:B------:R-:W-:-:S02]  /*3fe0*/  FFMA.FTZ R156, R161, c[0x0][0x2d0], -R168 ;  /* 0x0000b400a19c7a23 */ /* 0x000fc400000108a8 */
[----:B------:R-:W-:Y:S01]  /*3ff0*/  MUFU.EX2 R148, R148 ;  /* 0x0000009400947308 */ /* 0x000fe20000000800 */
[--C-:B------:R-:W-:Y:S02]  /*4000*/  FFMA.FTZ R155, R155, c[0x0][0x2d0], -R168.reuse ;  /* 0x0000b4009b9b7a23 */ /* 0x100fe400000108a8 */
[----:B------:R-:W-:Y:S02]  /*4010*/  FFMA.FTZ R157, R157, c[0x0][0x2d0], -R168 ;  /* 0x0000b4009d9d7a23 */ /* 0x000fe400000108a8 */
[--C-:B------:R-:W-:Y:S02]  /*4020*/  FFMA.FTZ R161, R172, c[0x0][0x2d0], -R159.reuse ;  /* 0x0000b400aca17a23 */ /* 0x100fe4000001089f */
[--C-:B------:R-:W-:Y:S01]  /*4030*/  FFMA.FTZ R162, R162, c[0x0][0x2d0], -R159.reuse ;  /* 0x0000b400a2a27a23 */ /* 0x100fe2000001089f */
[----:B------:R-:W5:Y:S01]  /*4040*/  MUFU.EX2 R149, R149 ;  /* 0x0000009500957308 */ /* 0x000f620000000800 */
[----:B---3--:R-:W-:Y:S01]  /*4050*/  F2FP.PACK_AB R98, R147, R152 ;  /* 0x000000989362723e */ /* 0x008fe200000000ff */
[----:B------:R-:W-:-:S02]  /*4060*/  FFMA.FTZ R163, R170, c[0x0][0x2d0], -R159 ;  /* 0x0000b400aaa37a23 */ /* 0x000fc4000001089f */
[--C-:B------:R-:W-:Y:S02]  /*4070*/  FFMA.FTZ R164, R164, c[0x0][0x2d0], -R159.reuse ;  /* 0x0000b400a4a47a23 */ /* 0x100fe4000001089f */
[--C-:B------:R-:W-:Y:S02]  /*4080*/  FFMA.FTZ R170, R165, c[0x0][0x2d0], -R168.reuse ;  /* 0x0000b400a5aa7a23 */ /* 0x100fe400000108a8 */
[----:B------:R-:W-:Y:S01]  /*4090*/  MUFU.EX2 R150, R150 ;  /* 0x0000009600967308 */ /* 0x000fe20000000800 */
[--C-:B------:R-:W-:Y:S02]  /*40a0*/  FFMA.FTZ R167, R167, c[0x0][0x2d0], -R168.reuse ;  /* 0x0000b400a7a77a23 */ /* 0x100fe400000108a8 */
[--C-:B------:R-:W-:Y:S02]  /*40b0*/  FFMA.FTZ R165, R143, c[0x0][0x2d0], -R168.reuse ;  /* 0x0000b4008fa57a23 */ /* 0x100fe400000108a8 */
[----:B------:R-:W-:Y:S02]  /*40c0*/  FFMA.FTZ R210, R141, c[0x0][0x2d0], -R168 ;  /* 0x0000b4008dd27a23 */ /* 0x000fe400000108a8 */
[--C-:B------:R-:W-:Y:S01]  /*40d0*/  FFMA.FTZ R166, R166, c[0x0][0x2d0], -R159.reuse ;  /* 0x0000b400a6a67a23 */ /* 0x100fe2000001089f */
[----:B------:R-:W3:Y:S01]  /*40e0*/  MUFU.EX2 R15, R15 ;  /* 0x0000000f000f7308 */ /* 0x000ee20000000800 */
[----:B-----5:R-:W-:Y:S01]  /*40f0*/  F2FP.PACK_AB R97, R149, R148 ;  /* 0x000000949561723e */ /* 0x020fe200000000ff */
[----:B------:R-:W-:-:S02]  /*4100*/  FFMA.FTZ R169, R142, c[0x0][0x2d0], -R159 ;  /* 0x0000b4008ea97a23 */ /* 0x000fc4000001089f */
[--C-:B------:R-:W-:Y:S02]  /*4110*/  FFMA.FTZ R168, R140, c[0x0][0x2d0], -R159.reuse ;  /* 0x0000b4008ca87a23 */ /* 0x100fe4000001089f */
[----:B------:R-:W-:Y:S01]  /*4120*/  FFMA.FTZ R211, R160, c[0x0][0x2d0], -R159 ;  /* 0x0000b400a0d37a23 */ /* 0x000fe2000001089f */
[----:B------:R-:W-:Y:S01]  /*4130*/  LDSM.16.MT88.4 R140, [R190+0x1900] ;  /* 0x00190000be8c783b */ /* 0x000fe20000004200 */
[----:B------:R-:W-:Y:S01]  /*4140*/  MUFU.EX2 R151, R151 ;  /* 0x0000009700977308 */ /* 0x000fe20000000800 */
[----:B------:R-:W-:Y:S02]  /*4150*/  FADD.FTZ R153, R154, R153 ;  /* 0x000000999a997221 */ /* 0x000fe40000010000 */
[----:B------:R-:W-:Y:S02]  /*4160*/  FADD.FTZ R149, R148, R149 ;  /* 0x0000009594957221 */ /* 0x000fe40000010000 */
[----:B------:R-:W-:Y:S01]  /*4170*/  FADD.FTZ R152, R152, R153 ;  /* 0x0000009998987221 */ /* 0x000fe20000010000 */
[----:B---3--:R-:W-:-:S02]  /*4180*/  F2FP.PACK_AB R99, R15, R150 ;  /* 0x000000960f63723e */ /* 0x008fc400000000ff */
[----:B------:R-:W3:Y:S01]  /*4190*/  MUFU.EX2 R146, R146 ;  /* 0x0000009200927308 */ /* 0x000ee20000000800 */
        /* <DEDUP_REMOVED lines=196> */
.L_x_2812:
[----:B------:R-:W-:Y:S02]  /*4de0*/  ULDC UR4, c[0x0][0x32c] ;  /* 0x0000cb0000047ab9 */ /* 0x000fe40000000800 */
[----:B------:R-:W-:-:S03]  /*4df0*/  UISETP.NE.AND UP0, UPT, UR19, UR4, UPT ;  /* 0x000000041300728c */ /* 0x000fc6000bf05270 */
[----:B------:R-:W-:Y:S02]  /*4e00*/  ULDC.64 UR4, c[0x0][0x330] ;  /* 0x0000cc0000047ab9 */ /* 0x000fe40000000a00 */
[----:B------:R-:W-:-:S06]  /*4e10*/  UIMAD.WIDE.U32 UR18, UR7, UR4, URZ ;  /* 0x00000004071272a5 */ /* 0x000fcc000f8e003f */
[----:B------:R-:W-:Y:S02]  /*4e20*/  @UP0 USHF.R.U32.HI UR7, URZ, UR5, UR19 ;  /* 0x000000053f070299 */ /* 0x000fe40008011613 */
.L_x_2813:
[----:B------:R-:W-:Y:S02]  /*4e30*/  ULDC UR4, c[0x0][0x32c] ;  /* 0x0000cb0000047ab9 */ /* 0x000fe40000000800 */
[----:B------:R-:W-:-:S04]  /*4e40*/  UIMAD UR4, UR7, UR4, UR4 ;  /* 0x00000004070472a4 */ /* 0x000fc8000f8e0204 */
[----:B------:R-:W-:-:S04]  /*4e50*/  UISETP.LT.AND UP0, UPT, UR6, UR4, UPT ;  /* 0x000000040600728c */ /* 0x000fc8000bf01270 */
[----:B------:R-:W-:-:S04]  /*4e60*/  USEL UR6, UR6, UR4, UP0 ;  /* 0x0000000406067287 */ /* 0x000fc80008000000 */
.L_x_2811:
        /* <DEDUP_REMOVED lines=24> */
.L_x_2823:
        /* <DEDUP_REMOVED lines=10> */
[----:B------:R-:W-:Y:S01]  /*5090*/  @!P0 IADD3 R221, P6, R200, UR20, RZ ;  /* 0x00000014c8dd8c10 */ /* 0x000fe2000ffde0ff */
[----:B------:R-:W-:Y:S01]  /*50a0*/  @!UP3 UIADD3 UR19, UR23, UR19, URZ ;  /* 0x000000131713b290 */ /* 0x000fe2000fffe03f */
[----:B------:R-:W-:Y:S01]  /*50b0*/  @!P0 IADD3 R223, P5, R220, UR20, RZ ;  /* 0x00000014dcdf8c10 */ /* 0x000fe2000ffbe0ff */
[----:B------:R-:W1:Y:S01]  /*50c0*/  LDSM.16.M88.4 R136, [R197+0x6100] ;  /* 0x00610000c588783b */ /* 0x000e620000000200 */
[----:B------:R-:W-:Y:S01]  /*50d0*/  @!P0 IADD3 R225, P4, R218, UR20, RZ ;  /* 0x00000014dae18c10 */ /* 0x000fe2000ff9e0ff */
[----:B------:R-:W-:Y:S02]  /*50e0*/  @!UP3 USHF.L.U64.HI UR19, UR22, 0x6, UR19 ;  /* 0x000000061613b899 */ /* 0x000fe40008010213 */
[----:B------:R-:W-:Y:S01]  /*50f0*/  @!UP3 ULEA UR20, UP0, UR6, UR20, 0x5 ;  /* 0x000000140614b291 */ /* 0x000fe2000f80283f */
[----:B------:R-:W2:Y:S03]  /*5100*/  LDSM.16.M88.4 R140, [R197+0x6900] ;  /* 0x00690000c58c783b */ /* 0x000ea60000000200 */
[----:B------:R-:W-:Y:S02]  /*5110*/  @!P0 IADD3.X R0, R207, UR19, RZ, P6, !PT ;  /* 0x00000013cf008c10 */ /* 0x000fe4000b7fe4ff */
[----:B------:R-:W3:Y:S01]  /*5120*/  LDSM.16.M88.4 R144, [R197+0x7100] ;  /* 0x00710000c590783b */ /* 0x000ee20000000200 */
[----:B------:R-:W-:Y:S02]  /*5130*/  @!P0 LEA R230, P6, R221, c[0x0][0x1f8], 0x1 ;  /* 0x00007e00dde68a11 */ /* 0x000fe400078c08ff */
[----:B------:R-:W-:Y:S02]  /*5140*/  @!P0 IADD3.X R222, R219, UR19, RZ, P5, !PT ;  /* 0x00000013dbde8c10 */ /* 0x000fe4000affe4ff */
[----:B------:R-:W4:Y:S01]  /*5150*/  LDSM.16.M88.4 R148, [R197+0x7900] ;  /* 0x00790000c594783b */ /* 0x000f220000000200 */
[----:B------:R-:W-:Y:S02]  /*5160*/  @!P0 LEA.HI.X R231, R221, c[0x0][0x1fc], R0, 0x1, P6 ;  /* 0x00007f00dde78a11 */ /* 0x000fe400030f0c00 */
[----:B------:R-:W-:Y:S02]  /*5170*/  @!P0 LEA R228, P5, R223, c[0x0][0x1f8], 0x1 ;  /* 0x00007e00dfe48a11 */ /* 0x000fe400078a08ff */
[----:B------:R-:W-:Y:S01]  /*5180*/  LDSM.16.M88.4 R152, [R194+0xc100] ;  /* 0x00c10000c298783b */ /* 0x000fe20000000200 */
[----:B------:R-:W-:Y:S01]  /*5190*/  @!P0 IADD3.X R224, R217, UR19, RZ, P4, !PT ;  /* 0x00000013d9e08c10 */ /* 0x000fe2000a7fe4ff */
[----:B------:R-:W-:Y:S01]  /*51a0*/  @!UP3 ULEA.HI.X UR19, UR6, UR19, UR7, 0x5, UP0 ;  /* 0x000000130613b291 */ /* 0x000fe200080f2c07 */
[----:B------:R-:W-:Y:S01]  /*51b0*/  @!P0 LEA.HI.X R229, R223, c[0x0][0x1fc], R222, 0x1, P5 ;  /* 0x00007f00dfe58a11 */ /* 0x000fe200028f0cde */
[----:B------:R-:W-:Y:S01]  /*51c0*/  UISETP.GT.AND UP3, UPT, UR13, UR8, UPT ;  /* 0x000000080d00728c */ /* 0x000fe2000bf64270 */
[----:B------:R-:W5:Y:S01]  /*51d0*/  LDSM.16.M88.4 R156, [R196] ;  /* 0x00000000c49c783b */ /* 0x000f620000000200 */
[C---:B------:R-:W-:Y:S02]  /*51e0*/  @!P0 LEA R226, P4, R225.reuse, c[0x0][0x1f8], 0x1 ;  /* 0x00007e00e1e28a11 */ /* 0x040fe400078808ff */
[----:B------:R-:W-:Y:S02]  /*51f0*/  @!P0 IADD3 R0, P6, R200, UR20, RZ ;  /* 0x00000014c8008c10 */ /* 0x000fe4000ffde0ff */
[----:B------:R-:W3:Y:S01]  /*5200*/  LDSM.16.M88.4 R160, [R187] ;  /* 0x00000000bba0783b */ /* 0x000ee20000000200 */
[----:B------:R-:W-:Y:S02]  /*5210*/  @!P0 LEA.HI.X R227, R225, c[0x0][0x1fc], R224, 0x1, P4 ;  /* 0x00007f00e1e38a11 */ /* 0x000fe400020f0ce0 */
[----:B------:R-:W-:Y:S02]  /*5220*/  @!P0 IADD3.X R225, R207, UR19, RZ, P6, !PT ;  /* 0x00000013cfe18c10 */ /* 0x000fe4000b7fe4ff */
[----:B------:R-:W-:Y:S01]  /*5230*/  LDSM.16.M88.4 R164, [R185] ;  /* 0x00000000b9a4783b */ /* 0x000fe20000000200 */
[----:B------:R-:W-:Y:S02]  /*5240*/  @!P0 LEA R232, P6, R0, c[0x0][0x1f8], 0x1 ;  /* 0x00007e0000e88a11 */ /* 0x000fe400078c08ff */
[----:B------:R-:W-:Y:S01]  /*5250*/  @!P0 IADD3 R221, P5, R220, UR20, RZ ;  /* 0x00000014dcdd8c10 */ /* 0x000fe2000ffbe0ff */
[C---:B-1----:R-:W-:Y:S03]  /*5260*/  HMMA.16816.F32 R4, R132.reuse, R136, RZ ;  /* 0x000000888404723c */ /* 0x042fe600000018ff */
[----:B------:R-:W-:Y:S02]  /*5270*/  @!P0 LEA.HI.X R233, R0, c[0x0][0x1fc], R225, 0x1, P6 ;  /* 0x00007f0000e98a11 */ /* 0x000fe400030f0ce1 */
[----:B------:R-:W-:Y:S02]  /*5280*/  @!P0 IADD3.X R234, R219, UR19, RZ, P5, !PT ;  /* 0x00000013dbea8c10 */ /* 0x000fe4000affe4ff */
[C---:B------:R-:W-:Y:S01]  /*5290*/  @!P0 LEA R224, P5, R221.reuse, c[0x0][0x1f8], 0x1 ;  /* 0x00007e00dde08a11 */ /* 0x040fe200078a08ff */
[C---:B------:R-:W-:Y:S01]  /*52a0*/  HMMA.16816.F32 R8, R132.reuse, R138, RZ ;  /* 0x0000008a8408723c */ /* 0x040fe200000018ff */
[----:B------:R-:W1:Y:S03]  /*52b0*/  LDSM.16.M88.4 R136, [R186] ;  /* 0x00000000ba88783b */ /* 0x000e660000000200 */
[----:B------:R-:W-:Y:S02]  /*52c0*/  @!P0 LEA.HI.X R225, R221, c[0x0][0x1fc], R234, 0x1, P5 ;  /* 0x00007f00dde18a11 */ /* 0x000fe400028f0cea */
[----:B------:R-:W-:Y:S01]  /*52d0*/  @!PT LDS RZ, [RZ] ;  /* 0x00000000fffff984 */ /* 0x000fe20000000800 */
[----:B------:R-:W-:Y:S01]  /*52e0*/  @!PT LDS RZ, [RZ] ;  /* 0x00000000fffff984 */ /* 0x000fe20000000800 */
[----:B------:R-:W-:Y:S01]  /*52f0*/  @!PT LDS RZ, [RZ] ;  /* 0x00000000fffff984 */ /* 0x000fe20000000800 */
[----:B------:R1:W-:Y:S01]  /*5300*/  @!P0 LDGSTS.E.BYPASS.LTC128B.128 [R199+0x100], [R230.64], !P3 ;  /* 0x00100000e6c78fae */ /* 0x0003e2000d901d50 */
[----:B------:R-:W-:Y:S01]  /*5310*/  @!P0 IADD3 R223, P4, R218, UR20, RZ ;  /* 0x00000014dadf8c10 */ /* 0x000fe2000ff9e0ff */
[C---:B--2---:R-:W-:Y:S01]  /*5320*/  HMMA.16816.F32 R12, R132.reuse, R140, RZ ;  /* 0x0000008c840c723c */ /* 0x044fe200000018ff */
[----:B------:R-:W-:Y:S02]  /*5330*/  @UP3 UIADD3 UR20, UR13, -0x1, URZ ;  /* 0xffffffff0d143890 */ /* 0x000fe4000fffe03f */
[----:B------:R2:W-:Y:S01]  /*5340*/  @!P0 LDGSTS.E.BYPASS.LTC128B.128 [R199+0x2100], [R228.64], !P2 ;  /* 0x02100000e4c78fae */ /* 0x0005e2000d101d50 */
[----:B------:R-:W-:Y:S01]  /*5350*/  @!P0 IADD3.X R236, R217, UR19, RZ, P4, !PT ;  /* 0x00000013d9ec8c10 */ /* 0x000fe2000a7fe4ff */
[----:B------:R-:W-:Y:S01]  /*5360*/  @UP3 USHF.R.S32.HI UR19, URZ, 0x1f, UR20 ;  /* 0x0000001f3f133899 */ /* 0x000fe20008011414 */
[C---:B------:R-:W-:Y:S01]  /*5370*/  @!P0 LEA R222, P4, R223.reuse, c[0x0][0x1f8], 0x1 ;  /* 0x00007e00dfde8a11 */ /* 0x040fe200078808ff */
[----:B------:R-:W-:Y:S01]  /*5380*/  @UP3 UIMAD.WIDE.U32 UR22, UR20, UR4, URZ ;  /* 0x00000004141632a5 */ /* 0x000fe2000f8e003f */
[C---:B------:R-:W-:Y:S01]  /*5390*/  HMMA.16816.F32 R16, R132.reuse, R142, RZ ;  /* 0x0000008e8410723c */ /* 0x040fe200000018ff */
[----:B------:R1:W-:Y:S01]  /*53a0*/  @!P0 LDGSTS.E.BYPASS.LTC128B.128 [R199+0x4100], [R226.64], !P1 ;  /* 0x04100000e2c78fae */ /* 0x0003e2000c901d50 */
[----:B------:R-:W-:Y:S02]  /*53b0*/  @UP3 UIMAD UR19, UR19, UR4, URZ ;  /* 0x00000004131332a4 */ /* 0x000fe4000f8e023f */
[----:B------:R-:W-:Y:S02]  /*53c0*/  @!P0 LEA.HI.X R223, R223, c[0x0][0x1fc], R236, 0x1, P4 ;  /* 0x00007f00dfdf8a11 */ /* 0x000fe400020f0cec */
[----:B------:R1:W-:Y:S01]  /*53d0*/  @!P0 LDGSTS.E.BYPASS.LTC128B.128 [R199+0x1100], [R232.64], !P3 ;  /* 0x01100000e8c78fae */ /* 0x0003e2000d901d50 */
[----:B------:R-:W-:Y:S01]  /*53e0*/  @UP3 UIMAD UR19, UR20, UR5, UR19 ;  /* 0x00000005141332a4 */ /* 0x000fe2000f8e0213 */
[C---:B---3--:R-:W-:Y:S01]  /*53f0*/  HMMA.16816.F32 R20, R132.reuse, R144, RZ ;  /* 0x000000908414723c */ /* 0x048fe200000018ff */
[----:B------:R-:W-:Y:S02]  /*5400*/  @UP3 USHF.L.U32 UR20, UR22, 0x6, URZ ;  /* 0x0000000616143899 */ /* 0x000fe4000800063f */
[----:B------:R3:W-:Y:S01]  /*5410*/  @!P0 LDGSTS.E.BYPASS.LTC128B.128 [R199+0x3100], [R224.64], !P2 ;  /* 0x03100000e0c78fae */ /* 0x0007e2000d101d50 */
[----:B------:R-:W-:Y:S04]  /*5420*/  @UP3 UIADD3 UR19, UR23, UR19, URZ ;  /* 0x0000001317133290 */ /* 0x000fe8000fffe03f */
[C---:B------:R-:W-:Y:S01]  /*5430*/  HMMA.16816.F32 R24, R132.reuse, R146, RZ ;  /* 0x000000928418723c */ /* 0x040fe200000018ff */
[----:B------:R1:W-:Y:S01]  /*5440*/  @!P0 LDGSTS.E.BYPASS.LTC128B.128 [R199+0x5100], [R222.64], !P1 ;  /* 0x05100000dec78fae */ /* 0x0003e2000c901d50 */
[----:B------:R-:W-:Y:S01]  /*5450*/  PLOP3.LUT P0, PT, PT, PT, UP3, 0x80, 0x0 ;  /* 0x000000000000781c */ /* 0x000fe20003f0f038 */
[----:B------:R-:W-:Y:S03]  /*5460*/  @UP3 USHF.L.U64.HI UR19, UR22, 0x6, UR19 ;  /* 0x0000000616133899 */ /* 0x000fe60008010213 */
[----:B------:R-:W-:Y:S02]  /*5470*/  LDSM.16.M88.4 R140, [R193+0xc100] ;  /* 0x00c10000c18c783b */ /* 0x000fe40000000200 */
[C---:B----4-:R-:W-:Y:S03]  /*5480*/  HMMA.16816.F32 R28, R132.reuse, R148, RZ ;  /* 0x00000094841c723c */ /* 0x050fe600000018ff */
[----:B------:R-:W0:Y:S04]  /*5490*/  LDGDEPBAR ;  /* 0x00000000000079af */ /* 0x000e280000000000 */
[----:B------:R-:W-:Y:S01]  /*54a0*/  @P0 IADD3 R0, P5, R202, UR20, RZ ;  /* 0x00000014ca000c10 */ /* 0x000fe2000ffbe0ff */
[----:B------:R-:W-:Y:S01]  /*54b0*/  HMMA.16816.F32 R32, R132, R150, RZ ;  /* 0x000000968420723c */ /* 0x000fe200000018ff */
[----:B------:R-:W4:Y:S03]  /*54c0*/  LDSM.16.M88.4 R168, [R192+0x6100] ;  /* 0x00610000c0a8783b */ /* 0x000f260000000200 */
[----:B------:R-:W-:Y:S02]  /*54d0*/  @P0 IADD3.X R221, R209, UR19, RZ, P5, !PT ;  /* 0x00000013d1dd0c10 */ /* 0x000fe4000affe4ff */
[----:B------:R-:W4:Y:S01]  /*54e0*/  LDSM.16.M88.4 R172, [R192+0x6900] ;  /* 0x00690000c0ac783b */ /* 0x000f220000000200 */
[----:B--2---:R-:W-:Y:S01]  /*54f0*/  @P0 IADD3 R228, P5, R214, UR20, RZ ;  /* 0x00000014d6e40c10 */ /* 0x004fe2000ffbe0ff */
[C---:B-----5:R-:W-:Y:S03]  /*5500*/  HMMA.16816.F32 R4, R152.reuse, R156, R4 ;  /* 0x0000009c9804723c */ /* 0x060fe60000001804 */
[----:B------:R-:W2:Y:S02]  /*5510*/  LDSM.16.M88.4 R132, [R192+0x7100] ;  /* 0x00710000c084783b */ /* 0x000ea40000000200 */
[C---:B-1----:R-:W-:Y:S02]  /*5520*/  @P0 LEA R222, P4, R0.reuse, c[0x0][0x1c8], 0x1 ;  /* 0x0000720000de0a11 */ /* 0x042fe400078808ff */
[----:B---3--:R-:W-:Y:S01]  /*5530*/  @P0 IADD3.X R225, R213, UR19, RZ, P5, !PT ;  /* 0x00000013d5e10c10 */ /* 0x008fe2000affe4ff */
[C---:B------:R-:W-:Y:S01]  /*5540*/  HMMA.16816.F32 R8, R152.reuse, R158, R8 ;  /* 0x0000009e9808723c */ /* 0x040fe20000001808 */
[----:B------:R-:W1:Y:S03]  /*5550*/  LDSM.16.M88.4 R144, [R192+0x7900] ;  /* 0x00790000c090783b */ /* 0x000e660000000200 */
[----:B------:R-:W-:Y:S02]  /*5560*/  @P0 LEA.HI.X R223, R0, c[0x0][0x1cc], R221, 0x1, P4 ;  /* 0x0000730000df0a11 */ /* 0x000fe400020f0cdd */
[----:B------:R-:W-:Y:S01]  /*5570*/  LDSM.16.M88.4 R148, [R184] ;  /* 0x00000000b894783b */ /* 0x000fe20000000200 */
[----:B------:R-:W-:Y:S01]  /*5580*/  @P0 IADD3 R221, P4, R216, UR20, RZ ;  /* 0x00000014d8dd0c10 */ /* 0x000fe2000ff9e0ff */
[C---:B------:R-:W-:Y:S01]  /*5590*/  HMMA.16816.F32 R12, R152.reuse, R160, R12 ;  /* 0x000000a0980c723c */ /* 0x040fe2000000180c */
[----:B------:R-:W-:Y:S02]  /*55a0*/  @UP3 UIADD3 UR20, UP0, UR12, UR20, URZ ;  /* 0x000000140c143290 */ /* 0x000fe4000ff1e03f */
[----:B------:R-:W-:Y:S01]  /*55b0*/  LDSM.16.M88.4 R156, [R184+0x1000] ;  /* 0x00100000b89c783b */ /* 0x000fe20000000200 */
[----:B------:R-:W-:Y:S02]  /*55c0*/  @P0 LEA R226, P6, R221, c[0x0][0x1c8], 0x1 ;  /* 0x00007200dde20a11 */ /* 0x000fe400078c08ff */
[----:B------:R-:W-:Y:S01]  /*55d0*/  @P0 IADD3.X R0, R215, UR19, RZ, P4, !PT ;  /* 0x00000013d7000c10 */ /* 0x000fe2000a7fe4ff */
[----:B------:R-:W-:Y:S01]  /*55e0*/  @UP3 UIADD3.X UR19, UR11, UR19, URZ, UP0, !UPT ;  /* 0x000000130b133290 */ /* 0x000fe200087fe43f */
[C---:B------:R-:W-:Y:S01]  /*55f0*/  HMMA.16816.F32 R16, R152.reuse, R162, R16 ;  /* 0x000000a29810723c */ /* 0x040fe20000001810 */
[----:B------:R-:W-:Y:S03]  /*5600*/  LDSM.16.M88.4 R160, [R184+0x1800] ;  /* 0x00180000b8a0783b */ /* 0x000fe60000000200 */
[C---:B------:R-:W-:Y:S02]  /*5610*/  @P0 LEA R224, P4, R228.reuse, c[0x0][0x1c8], 0x1 ;  /* 0x00007200e4e00a11 */ /* 0x040fe400078808ff */
[----:B------:R-:W-:Y:S02]  /*5620*/  @P0 LEA.HI.X R227, R221, c[0x0][0x1cc], R0, 0x1, P6 ;  /* 0x00007300dde30a11 */ /* 0x000fe400030f0c00 */
[C---:B------:R-:W-:Y:S04]  /*5630*/  HMMA.16816.F32 R20, R152.reuse, R136, R20 ;  /* 0x000000889814723c */ /* 0x040fe80000001814 */
[----:B------:R-:W-:Y:S02]  /*5640*/  @P0 LEA.HI.X R225, R228, c[0x0][0x1cc], R225, 0x1, P4 ;  /* 0x00007300e4e10a11 */ /* 0x000fe400020f0ce1 */
[----:B------:R-:W-:Y:S02]  /*5650*/  @P0 IADD3 R232, P5, R216, UR20, RZ ;  /* 0x00000014d8e80c10 */ /* 0x000fe4000ffbe0ff */
[C---:B------:R-:W-:Y:S01]  /*5660*/  HMMA.16816.F32 R24, R152.reuse, R138, R24 ;  /* 0x0000008a9818723c */ /* 0x040fe20000001818 */
[----:B------:R-:W3:Y:S03]  /*5670*/  LDSM.16.M88.4 R136, [R191+0xc100] ;  /* 0x00c10000bf88783b */ /* 0x000ee60000000200 */
[----:B------:R-:W-:Y:S02]  /*5680*/  @P0 IADD3 R234, P4, R214, UR20, RZ ;  /* 0x00000014d6ea0c10 */ /* 0x000fe4000ff9e0ff */
[----:B------:R-:W-:Y:S02]  /*5690*/  @P0 IADD3 R0, P6, R202, UR20, RZ ;  /* 0x00000014ca000c10 */ /* 0x000fe4000ffde0ff */
[C---:B------:R-:W-:Y:S04]  /*56a0*/  HMMA.16816.F32 R28, R152.reuse, R164, R28 ;  /* 0x000000a4981c723c */ /* 0x040fe8000000181c */
[----:B------:R-:W-:Y:S02]  /*56b0*/  @P0 IADD3.X R229, R215, UR19, RZ, P5, !PT ;  /* 0x00000013d7e50c10 */ /* 0x000fe4000affe4ff */
[C---:B------:R-:W-:Y:S02]  /*56c0*/  @P0 LEA R230, P5, R232.reuse, c[0x0][0x1c8], 0x1 ;  /* 0x00007200e8e60a11 */ /* 0x040fe400078a08ff */
[----:B------:R-:W-:Y:S01]  /*56d0*/  HMMA.16816.F32 R32, R152, R166, R32 ;  /* 0x000000a69820723c */ /* 0x000fe20000001820 */
[----:B------:R-:W5:Y:S03]  /*56e0*/  LDSM.16.M88.4 R152, [R184+0x800] ;  /* 0x00080000b898783b */ /* 0x000f660000000200 */
[----:B------:R-:W-:Y:S02]  /*56f0*/  @P0 LEA.HI.X R231, R232, c[0x0][0x1cc], R229, 0x1, P5 ;  /* 0x00007300e8e70a11 */ /* 0x000fe400028f0ce5 */
[----:B------:R-:W-:Y:S01]  /*5700*/  LDSM.16.M88.4 R164, [R197+0x8100] ;  /* 0x00810000c5a4783b */ /* 0x000fe20000000200 */
[----:B------:R-:W-:Y:S01]  /*5710*/  @P0 IADD3.X R233, R213, UR19, RZ, P4, !PT ;  /* 0x00000013d5e90c10 */ /* 0x000fe2000a7fe4ff */
[C---:B----4-:R-:W-:Y:S05]  /*5720*/  HMMA.16816.F32 R4, R140.reuse, R168, R4 ;  /* 0x000000a88c04723c */ /* 0x050fea0000001804 */
[----:B------:R-:W-:Y:S02]  /*5730*/  @P0 LEA R228, P4, R234, c[0x0][0x1c8], 0x1 ;  /* 0x00007200eae40a11 */ /* 0x000fe400078808ff */
[----:B------:R-:W-:Y:S01]  /*5740*/  @P0 IADD3.X R221, R209, UR19, RZ, P6, !PT ;  /* 0x00000013d1dd0c10 */ /* 0x000fe2000b7fe4ff */
[C---:B------:R-:W-:Y:S01]  /*5750*/  HMMA.16816.F32 R8, R140.reuse, R170, R8 ;  /* 0x000000aa8c08723c */ /* 0x040fe20000001808 */
[----:B------:R-:W-:Y:S01]  /*5760*/  LDSM.16.M88.4 R168, [R198+0x14100] ;  /* 0x01410000c6a8783b */ /* 0x000fe20000000200 */
[----:B------:R-:W-:Y:S02]  /*5770*/  USHF.L.U32 UR19, UR13, 0x6, URZ ;  /* 0x000000060d137899 */ /* 0x000fe4000800063f */
[----:B------:R-:W-:Y:S02]  /*5780*/  @P0 LEA R236, P6, R0, c[0x0][0x1c8], 0x1 ;  /* 0x0000720000ec0a11 */ /* 0x000fe400078c08ff */
[----:B------:R-:W-:Y:S02]  /*5790*/  @P0 LEA.HI.X R229, R234, c[0x0][0x1cc], R233, 0x1, P4 ;  /* 0x00007300eae50a11 */ /* 0x000fe400020f0ce9 */
[C---:B------:R-:W-:Y:S01]  /*57a0*/  HMMA.16816.F32 R12, R140.reuse, R172, R12 ;  /* 0x000000ac8c0c723c */ /* 0x040fe2000000180c */
[----:B------:R-:W-:Y:S03]  /*57b0*/  PLOP3.LUT P4, PT, PT, PT, UP2, 0x80, 0x0 ;  /* 0x000000000000781c */ /* 0x000fe60003f8f028 */
[----:B------:R-:W-:Y:S01]  /*57c0*/  @P0 LEA.HI.X R237, R0, c[0x0][0x1cc], R221, 0x1, P6 ;  /* 0x0000730000ed0a11 */ /* 0x000fe200030f0cdd */
[----:B------:R-:W-:Y:S02]  /*57d0*/  IMAD.MOV.U32 R0, RZ, RZ, R204 ;  /* 0x000000ffff007224 */ /* 0x000fe400078e00cc */
[----:B------:R-:W-:Y:S01]  /*57e0*/  IMAD.U32 R232, RZ, RZ, UR19 ;  /* 0x00000013ffe87e24 */ /* 0x000fe2000f8e00ff */
[C---:B------:R-:W-:Y:S01]  /*57f0*/  HMMA.16816.F32 R16, R140.reuse, R174, R16 ;  /* 0x000000ae8c10723c */ /* 0x040fe20000001810 */
[----:B------:R-:W-:Y:S05]  /*5800*/  LDSM.16.M88.4 R172, [R197+0xa100] ;  /* 0x00a10000c5ac783b */ /* 0x000fea0000000200 */
[----:B------:R-:W-:Y:S02]  /*5810*/  @P4 IMAD.MOV.U32 R0, RZ, RZ, R212 ;  /* 0x000000ffff004224 */ /* 0x000fe400078e00d4 */
[C---:B--2---:R-:W-:Y:S03]  /*5820*/  HMMA.16816.F32 R20, R140.reuse, R132, R20 ;  /* 0x000000848c14723c */ /* 0x044fe60000001814 */
[----:B------:R-:W-:Y:S05]  /*5830*/  SHFL.IDX PT, R221, R0, RZ, 0x1c1f ;  /* 0x001c1fff00dd7589 */ /* 0x000fea00000e0000 */
[C---:B------:R-:W-:Y:S01]  /*5840*/  HMMA.16816.F32 R24, R140.reuse, R134, R24 ;  /* 0x000000868c18723c */ /* 0x040fe20000001818 */
[----:B------:R-:W2:Y:S07]  /*5850*/  LDSM.16.M88.4 R132, [R198+0x10100] ;  /* 0x01010000c684783b */ /* 0x000eae0000000200 */
[C---:B-1----:R-:W-:Y:S08]  /*5860*/  HMMA.16816.F32 R28, R140.reuse, R144, R28 ;  /* 0x000000908c1c723c */ /* 0x042ff0000000181c */
[----:B------:R-:W-:Y:S01]  /*5870*/  HMMA.16816.F32 R32, R140, R146, R32 ;  /* 0x000000928c20723c */ /* 0x000fe20000001820 */
[----:B------:R-:W1:Y:S05]  /*5880*/  LDSM.16.M88.4 R140, [R197+0x8900] ;  /* 0x00890000c58c783b */ /* 0x000e6a0000000200 */
[----:B------:R-:W4:Y:S02]  /*5890*/  LDSM.16.M88.4 R144, [R197+0x9100] ;  /* 0x00910000c590783b */ /* 0x000f240000000200 */
[C---:B---3--:R-:W-:Y:S08]  /*58a0*/  HMMA.16816.F32 R4, R136.reuse, R148, R4 ;  /* 0x000000948804723c */ /* 0x048ff00000001804 */
[C---:B------:R-:W-:Y:S01]  /*58b0*/  HMMA.16816.F32 R8, R136.reuse, R150, R8 ;  /* 0x000000968808723c */ /* 0x040fe20000001808 */
[----:B------:R-:W3:Y:S07]  /*58c0*/  LDSM.16.M88.4 R148, [R197+0x9900] ;  /* 0x00990000c594783b */ /* 0x000eee0000000200 */
[C---:B-----5:R-:W-:Y:S08]  /*58d0*/  HMMA.16816.F32 R12, R136.reuse, R152, R12 ;  /* 0x00000098880c723c */ /* 0x060ff0000000180c */
[C---:B------:R-:W-:Y:S01]  /*58e0*/  HMMA.16816.F32 R16, R136.reuse, R154, R16 ;  /* 0x0000009a8810723c */ /* 0x040fe20000001810 */
[----:B------:R-:W-:Y:S07]  /*58f0*/  LDSM.16.M88.4 R152, [R183] ;  /* 0x00000000b798783b */ /* 0x000fee0000000200 */
[C---:B------:R-:W-:Y:S08]  /*5900*/  HMMA.16816.F32 R20, R136.reuse, R156, R20 ;  /* 0x0000009c8814723c */ /* 0x040ff00000001814 */
[C---:B------:R-:W-:Y:S01]  /*5910*/  HMMA.16816.F32 R24, R136.reuse, R158, R24 ;  /* 0x0000009e8818723c */ /* 0x040fe20000001818 */
[----:B------:R-:W-:Y:S07]  /*5920*/  LDSM.16.M88.4 R156, [R182] ;  /* 0x00000000b69c783b */ /* 0x000fee0000000200 */
[C---:B------:R-:W-:Y:S08]  /*5930*/  HMMA.16816.F32 R28, R136.reuse, R160, R28 ;  /* 0x000000a0881c723c */ /* 0x040ff0000000181c */
[----:B------:R-:W-:Y:S01]  /*5940*/  HMMA.16816.F32 R32, R136, R162, R32 ;  /* 0x000000a28820723c */ /* 0x000fe20000001820 */
[----:B------:R-:W5:Y:S05]  /*5950*/  LDSM.16.M88.4 R136, [R194+0x10100] ;  /* 0x01010000c288783b */ /* 0x000f6a0000000200 */
[----:B------:R-:W3:Y:S02]  /*5960*/  LDSM.16.M88.4 R160, [R181] ;  /* 0x00000000b5a0783b */ /* 0x000ee40000000200 */
[C---:B--2---:R-:W-:Y:S08]  /*5970*/  HMMA.16816.F32 R4, R132.reuse, R164, R4 ;  /* 0x000000a48404723c */ /* 0x044ff00000001804 */
[C---:B------:R-:W-:Y:S01]  /*5980*/  HMMA.16816.F32 R8, R132.reuse, R166, R8 ;  /* 0x000000a68408723c */ /* 0x040fe20000001808 */
[----:B------:R-:W2:Y:S07]  /*5990*/  LDSM.16.M88.4 R164, [R180] ;  /* 0x00000000b4a4783b */ /* 0x000eae0000000200 */
[C---:B-1----:R-:W-:Y:S08]  /*59a0*/  HMMA.16816.F32 R12, R132.reuse, R140, R12 ;  /* 0x0000008c840c723c */ /* 0x042ff0000000180c */
[C---:B------:R-:W-:Y:S01]  /*59b0*/  HMMA.16816.F32 R16, R132.reuse, R142, R16 ;  /* 0x0000008e8410723c */ /* 0x040fe20000001810 */
[----:B------:R-:W-:Y:S07]  /*59c0*/  LDSM.16.M88.4 R140, [R193+0x10100] ;  /* 0x01010000c18c783b */ /* 0x000fee0000000200 */
[C---:B----4-:R-:W-:Y:S08]  /*59d0*/  HMMA.16816.F32 R20, R132.reuse, R144, R20 ;  /* 0x000000908414723c */ /* 0x050ff00000001814 */
[C---:B------:R-:W-:Y:S01]  /*59e0*/  HMMA.16816.F32 R24, R132.reuse, R146, R24 ;  /* 0x000000928418723c */ /* 0x040fe20000001818 */
[----:B------:R-:W1:Y:S07]  /*59f0*/  LDSM.16.M88.4 R144, [R192+0x8100] ;  /* 0x00810000c090783b */ /* 0x000e6e0000000200 */
[C---:B---3--:R-:W-:Y:S08]  /*5a00*/  HMMA.16816.F32 R28, R132.reuse, R148, R28 ;  /* 0x00000094841c723c */ /* 0x048ff0000000181c */
[----:B------:R-:W-:Y:S01]  /*5a10*/  HMMA.16816.F32 R32, R132, R150, R32 ;  /* 0x000000968420723c */ /* 0x000fe20000001820 */
[----:B------:R-:W3:Y:S05]  /*5a20*/  LDSM.16.M88.4 R132, [R192+0x8900] ;  /* 0x00890000c084783b */ /* 0x000eea0000000200 */
[----:B------:R-:W4:Y:S02]  /*5a30*/  LDSM.16.M88.4 R148, [R192+0x9100] ;  /* 0x00910000c094783b */ /* 0x000f240000000200 */
        /* <DEDUP_REMOVED lines=11> */
[----:B------:R-:W2:Y:S05]  /*5af0*/  LDSM.16.M88.4 R136, [R192+0x9900] ;  /* 0x00990000c088783b */ /* 0x000eaa0000000200 */
[----:B------:R-:W-:Y:S02]  /*5b00*/  LDSM.16.M88.4 R164, [R184+0x3800] ;  /* 0x00380000b8a4783b */ /* 0x000fe40000000200 */
[C---:B-1----:R-:W-:Y:S08]  /*5b10*/  HMMA.16816.F32 R4, R140.reuse, R144, R4 ;  /* 0x000000908c04723c */ /* 0x042ff00000001804 */
[C---:B------:R-:W-:Y:S01]  /*5b20*/  HMMA.16816.F32 R8, R140.reuse, R146, R8 ;  /* 0x000000928c08723c */ /* 0x040fe20000001808 */
[----:B------:R-:W1:Y:S07]  /*5b30*/  LDSM.16.M88.4 R144, [R184+0x3000] ;  /* 0x00300000b890783b */ /* 0x000e6e0000000200 */
[C---:B---3--:R-:W-:Y:S08]  /*5b40*/  HMMA.16816.F32 R12, R140.reuse, R132, R12 ;  /* 0x000000848c0c723c */ /* 0x048ff0000000180c */
[C---:B------:R-:W-:Y:S01]  /*5b50*/  HMMA.16816.F32 R16, R140.reuse, R134, R16 ;  /* 0x000000868c10723c */ /* 0x040fe20000001810 */
[----:B------:R-:W3:Y:S07]  /*5b60*/  LDSM.16.M88.4 R132, [R197+0xa900] ;  /* 0x00a90000c584783b */ /* 0x000eee0000000200 */
[C---:B----4-:R-:W-:Y:S08]  /*5b70*/  HMMA.16816.F32 R20, R140.reuse, R148, R20 ;  /* 0x000000948c14723c */ /* 0x050ff00000001814 */
[C---:B------:R-:W-:Y:S01]  /*5b80*/  HMMA.16816.F32 R24, R140.reuse, R150, R24 ;  /* 0x000000968c18723c */ /* 0x040fe20000001818 */
[----:B------:R-:W-:Y:S07]  /*5b90*/  LDSM.16.M88.4 R148, [R194+0x14100] ;  /* 0x01410000c294783b */ /* 0x000fee0000000200 */
[C---:B--2---:R-:W-:Y:S08]  /*5ba0*/  HMMA.16816.F32 R28, R140.reuse, R136, R28 ;  /* 0x000000888c1c723c */ /* 0x044ff0000000181c */
[----:B------:R-:W-:Y:S01]  /*5bb0*/  HMMA.16816.F32 R32, R140, R138, R32 ;  /* 0x0000008a8c20723c */ /* 0x000fe20000001820 */
[----:B------:R-:W2:Y:S05]  /*5bc0*/  LDSM.16.M88.4 R136, [R197+0xb100] ;  /* 0x00b10000c588783b */ /* 0x000eaa0000000200 */
[----:B------:R-:W4:Y:S02]  /*5bd0*/  LDSM.16.M88.4 R140, [R197+0xb900] ;  /* 0x00b90000c58c783b */ /* 0x000f240000000200 */
[C---:B------:R-:W-:Y:S08]  /*5be0*/  HMMA.16816.F32 R4, R152.reuse, R156, R4 ;  /* 0x0000009c9804723c */ /* 0x040ff00000001804 */
[C---:B------:R-:W-:Y:S01]  /*5bf0*/  HMMA.16816.F32 R8, R152.reuse, R158, R8 ;  /* 0x0000009e9808723c */ /* 0x040fe20000001808 */
[----:B------:R-:W5:Y:S07]  /*5c00*/  LDSM.16.M88.4 R156, [R179] ;  /* 0x00000000b39c783b */ /* 0x000f6e0000000200 */
[C---:B------:R-:W-:Y:S08]  /*5c10*/  HMMA.16816.F32 R12, R152.reuse, R160, R12 ;  /* 0x000000a0980c723c */ /* 0x040ff0000000180c */
[C---:B------:R-:W-:Y:S01]  /*5c20*/  HMMA.16816.F32 R16, R152.reuse, R162, R16 ;  /* 0x000000a29810723c */ /* 0x040fe20000001810 */
[----:B------:R-:W-:Y:S07]  /*5c30*/  LDSM.16.M88.4 R160, [R192+0xb100] ;  /* 0x00b10000c0a0783b */ /* 0x000fee0000000200 */
[C---:B-1----:R-:W-:Y:S08]  /*5c40*/  HMMA.16816.F32 R20, R152.reuse, R144, R20 ;  /* 0x000000909814723c */ /* 0x042ff00000001814 */
[C---:B------:R-:W-:Y:S01]  /*5c50*/  HMMA.16816.F32 R24, R152.reuse, R146, R24 ;  /* 0x000000929818723c */ /* 0x040fe20000001818 */
[----:B------:R-:W1:Y:S07]  /*5c60*/  LDSM.16.M88.4 R144, [R178] ;  /* 0x00000000b290783b */ /* 0x000e6e0000000200 */
[C---:B------:R-:W-:Y:S08]  /*5c70*/  HMMA.16816.F32 R28, R152.reuse, R164, R28 ;  /* 0x000000a4981c723c */ /* 0x040ff0000000181c */
[----:B------:R-:W-:Y:S01]  /*5c80*/  HMMA.16816.F32 R32, R152, R166, R32 ;  /* 0x000000a69820723c */ /* 0x000fe20000001820 */
[----:B------:R-:W1:Y:S05]  /*5c90*/  LDSM.16.M88.4 R152, [R177] ;  /* 0x00000000b198783b */ /* 0x000e6a0000000200 */
[----:B------:R-:W-:Y:S02]  /*5ca0*/  LDSM.16.M88.4 R164, [R184+0x4000] ;  /* 0x00400000b8a4783b */ /* 0x000fe40000000200 */
[C---:B------:R-:W-:Y:S08]  /*5cb0*/  HMMA.16816.F32 R4, R168.reuse, R172, R4 ;  /* 0x000000aca804723c */ /* 0x040ff00000001804 */
[C---:B------:R-:W-:Y:S08]  /*5cc0*/  HMMA.16816.F32 R8, R168.reuse, R174, R8 ;  /* 0x000000aea808723c */ /* 0x040ff00000001808 */
[C---:B---3--:R-:W-:Y:S08]  /*5cd0*/  HMMA.16816.F32 R12, R168.reuse, R132, R12 ;  /* 0x00000084a80c723c */ /* 0x048ff0000000180c */
[C---:B------:R-:W-:Y:S01]  /*5ce0*/  HMMA.16816.F32 R16, R168.reuse, R134, R16 ;  /* 0x00000086a810723c */ /* 0x040fe20000001810 */
[----:B------:R-:W3:Y:S07]  /*5cf0*/  LDSM.16.M88.4 R132, [R176] ;  /* 0x00000000b084783b */ /* 0x000eee0000000200 */
[C---:B--2---:R-:W-:Y:S08]  /*5d00*/  HMMA.16816.F32 R20, R168.reuse, R136, R20 ;  /* 0x00000088a814723c */ /* 0x044ff00000001814 */
[C---:B------:R-:W-:Y:S01]  /*5d10*/  HMMA.16816.F32 R24, R168.reuse, R138, R24 ;  /* 0x0000008aa818723c */ /* 0x040fe20000001818 */
[----:B------:R-:W-:Y:S07]  /*5d20*/  LDSM.16.M88.4 R136, [R193+0x14100] ;  /* 0x01410000c188783b */ /* 0x000fee0000000200 */
[C---:B----4-:R-:W-:Y:S08]  /*5d30*/  HMMA.16816.F32 R28, R168.reuse, R140, R28 ;  /* 0x0000008ca81c723c */ /* 0x050ff0000000181c */
[----:B------:R-:W-:Y:S01]  /*5d40*/  HMMA.16816.F32 R32, R168, R142, R32 ;  /* 0x0000008ea820723c */ /* 0x000fe20000001820 */
[----:B------:R-:W2:Y:S07]  /*5d50*/  LDSM.16.M88.4 R140, [R192+0xa100] ;  /* 0x00a10000c08c783b */ /* 0x000eae0000000200 */
[C---:B-----5:R-:W-:Y:S08]  /*5d60*/  HMMA.16816.F32 R4, R148.reuse, R156, R4 ;  /* 0x0000009c9404723c */ /* 0x060ff00000001804 */
[C---:B------:R-:W-:Y:S01]  /*5d70*/  HMMA.16816.F32 R8, R148.reuse, R158, R8 ;  /* 0x0000009e9408723c */ /* 0x040fe20000001808 */
[----:B------:R-:W4:Y:S07]  /*5d80*/  LDSM.16.M88.4 R156, [R192+0xa900] ;  /* 0x00a90000c09c783b */ /* 0x000f2e0000000200 */
[C---:B-1----:R-:W-:Y:S08]  /*5d90*/  HMMA.16816.F32 R12, R148.reuse, R144, R12 ;  /* 0x00000090940c723c */ /* 0x042ff0000000180c */
[C---:B------:R-:W-:Y:S01]  /*5da0*/  HMMA.16816.F32 R16, R148.reuse, R146, R16 ;  /* 0x000000929410723c */ /* 0x040fe20000001810 */
[----:B------:R-:W1:Y:S07]  /*5db0*/  LDSM.16.M88.4 R144, [R192+0xb900] ;  /* 0x00b90000c090783b */ /* 0x000e6e0000000200 */
[C---:B------:R-:W-:Y:S08]  /*5dc0*/  HMMA.16816.F32 R20, R148.reuse, R152, R20 ;  /* 0x000000989414723c */ /* 0x040ff00000001814 */
[C---:B------:R-:W-:Y:S01]  /*5dd0*/  HMMA.16816.F32 R24, R148.reuse, R154, R24 ;  /* 0x0000009a9418723c */ /* 0x040fe20000001818 */
[----:B------:R-:W5:Y:S07]  /*5de0*/  LDSM.16.M88.4 R152, [R191+0x14100] ;  /* 0x01410000bf98783b */ /* 0x000f6e0000000200 */
[C---:B---3--:R-:W-:Y:S08]  /*5df0*/  HMMA.16816.F32 R28, R148.reuse, R132, R28 ;  /* 0x00000084941c723c */ /* 0x048ff0000000181c */
[----:B------:R-:W-:Y:S01]  /*5e00*/  HMMA.16816.F32 R32, R148, R134, R32 ;  /* 0x000000869420723c */ /* 0x000fe20000001820 */
[----:B------:R-:W3:Y:S07]  /*5e10*/  LDSM.16.M88.4 R132, [R184+0x4800] ;  /* 0x00480000b884783b */ /* 0x000eee0000000200 */
[C---:B--2---:R-:W-:Y:S08]  /*5e20*/  HMMA.16816.F32 R4, R136.reuse, R140, R4 ;  /* 0x0000008c8804723c */ /* 0x044ff00000001804 */
[C---:B------:R-:W-:Y:S08]  /*5e30*/  HMMA.16816.F32 R8, R136.reuse, R142, R8 ;  /* 0x0000008e8808723c */ /* 0x040ff00000001808 */
[C---:B----4-:R-:W-:Y:S08]  /*5e40*/  HMMA.16816.F32 R12, R136.reuse, R156, R12 ;  /* 0x0000009c880c723c */ /* 0x050ff0000000180c */
[C---:B------:R-:W-:Y:S08]  /*5e50*/  HMMA.16816.F32 R16, R136.reuse, R158, R16 ;  /* 0x0000009e8810723c */ /* 0x040ff00000001810 */
[C---:B------:R-:W-:Y:S08]  /*5e60*/  HMMA.16816.F32 R20, R136.reuse, R160, R20 ;  /* 0x000000a08814723c */ /* 0x040ff00000001814 */
[C---:B------:R-:W-:Y:S08]  /*5e70*/  HMMA.16816.F32 R24, R136.reuse, R162, R24 ;  /* 0x000000a28818723c */ /* 0x040ff00000001818 */
[C---:B-1----:R-:W-:Y:S08]  /*5e80*/  HMMA.16816.F32 R28, R136.reuse, R144, R28 ;  /* 0x00000090881c723c */ /* 0x042ff0000000181c */
[----:B------:R-:W-:Y:S01]  /*5e90*/  HMMA.16816.F32 R32, R136, R146, R32 ;  /* 0x000000928820723c */ /* 0x000fe20000001820 */
[----:B------:R-:W1:Y:S07]  /*5ea0*/  LDSM.16.M88.4 R136, [R184+0x5000] ;  /* 0x00500000b888783b */ /* 0x000e6e0000000200 */
[C---:B-----5:R-:W-:Y:S08]  /*5eb0*/  HMMA.16816.F32 R4, R152.reuse, R164, R4 ;  /* 0x000000a49804723c */ /* 0x060ff00000001804 */
[C---:B------:R-:W-:Y:S08]  /*5ec0*/  HMMA.16816.F32 R8, R152.reuse, R166, R8 ;  /* 0x000000a69808723c */ /* 0x040ff00000001808 */
[C---:B---3--:R-:W-:Y:S08]  /*5ed0*/  HMMA.16816.F32 R12, R152.reuse, R132, R12 ;  /* 0x00000084980c723c */ /* 0x048ff0000000180c */
[C---:B------:R-:W-:Y:S01]  /*5ee0*/  HMMA.16816.F32 R16, R152.reuse, R134, R16 ;  /* 0x000000869810723c */ /* 0x040fe20000001810 */
[----:B------:R-:W2:Y:S01]  /*5ef0*/  LDSM.16.M88.4 R132, [R184+0x5800] ;  /* 0x00580000b884783b */ /* 0x000ea20000000200 */
[----:B------:R-:W-:Y:S04]  /*5f00*/  DEPBAR.LE SB0, 0x0 ;  /* 0x000080000000791a */ /* 0x000fe80000000000 */
[----:B------:R-:W-:Y:S02]  /*5f10*/  BAR.SYNC.DEFER_BLOCKING 0x0 ;  /* 0x0000000000007b1d */ /* 0x000fe40000010000 */
[C---:B-1----:R-:W-:Y:S08]  /*5f20*/  HMMA.16816.F32 R20, R152.reuse, R136, R20 ;  /* 0x000000889814723c */ /* 0x042ff00000001814 */
[C---:B------:R-:W-:Y:S01]  /*5f30*/  HMMA.16816.F32 R24, R152.reuse, R138, R24 ;  /* 0x0000008a9818723c */ /* 0x040fe20000001818 */
[----:B------:R-:W-:Y:S01]  /*5f40*/  @!PT LDS RZ, [RZ] ;  /* 0x00000000fffff984 */ /* 0x000fe20000000800 */
[----:B------:R-:W-:Y:S01]  /*5f50*/  @!PT LDS RZ, [RZ] ;  /* 0x00000000fffff984 */ /* 0x000fe20000000800 */
[----:B------:R-:W-:Y:S01]  /*5f60*/  @!PT LDS RZ, [RZ] ;  /* 0x00000000fffff984 */ /* 0x000fe20000000800 */
[----:B------:R1:W-:Y:S05]  /*5f70*/  @P0 LDGSTS.E.BYPASS.LTC128B.128 [R199+0x6100], [R222.64], !P3 ;  /* 0x06100000dec70fae */ /* 0x0003ea000d901d50 */
[----:B------:R3:W-:Y:S05]  /*5f80*/  @P0 LDGSTS.E.BYPASS.LTC128B.128 [R199+0x8100], [R226.64], !P2 ;  /* 0x08100000e2c70fae */ /* 0x0007ea000d101d50 */
[----:B------:R4:W-:Y:S01]  /*5f90*/  @P0 LDGSTS.E.BYPASS.LTC128B.128 [R199+0xa100], [R224.64], !P1 ;  /* 0x0a100000e0c70fae */ /* 0x0009e2000c901d50 */
[C---:B--2---:R-:W-:Y:S04]  /*5fa0*/  HMMA.16816.F32 R28, R152.reuse, R132, R28 ;  /* 0x00000084981c723c */ /* 0x044fe8000000181c */
[----:B------:R3:W-:Y:S04]  /*5fb0*/  @P0 LDGSTS.E.BYPASS.LTC128B.128 [R199+0x7100], [R236.64], !P3 ;  /* 0x07100000ecc70fae */ /* 0x0007e8000d901d50 */
[----:B------:R-:W-:Y:S01]  /*5fc0*/  HMMA.16816.F32 R32, R152, R134, R32 ;  /* 0x000000869820723c */ /* 0x000fe20000001820 */
[----:B------:R3:W-:Y:S05]  /*5fd0*/  @P0 LDGSTS.E.BYPASS.LTC128B.128 [R199+0x9100], [R230.64], !P2 ;  /* 0x09100000e6c70fae */ /* 0x0007ea000d101d50 */
[----:B------:R3:W-:Y:S01]  /*5fe0*/  @P0 LDGSTS.E.BYPASS.LTC128B.128 [R199+0xb100], [R228.64], !P1 ;  /* 0x0b100000e4c70fae */ /* 0x0007e2000c901d50 */
[----:B------:R-:W-:Y:S02]  /*5ff0*/  PLOP3.LUT P0, PT, PT, PT, UP1, 0x40, 0x0 ;  /* 0x000000000000781c */ /* 0x000fe40003f0e818 */
[----:B-1----:R-:W-:Y:S02]  /*6000*/  IADD3 R222, -R205, 0x1, -R232 ;  /* 0x00000001cdde7810 */ /* 0x002fe40007ffe9e8 */
[----:B------:R-:W0:Y:S02]  /*6010*/  LDGDEPBAR ;  /* 0x00000000000079af */ /* 0x000e240000000000 */
[----:B------:R-:W-:Y:S04]  /*6020*/  IADD3 R222, R222, c[0x0][0x1d0], RZ ;  /* 0x00007400dede7a10 */ /* 0x000fe80007ffe0ff */
[----:B------:R-:W-:Y:S04]  /*6030*/  IADD3 R222, R222, -c[0x0][0x168], RZ ;  /* 0x80005a00dede7a10 */ /* 0x000fe80007ffe0ff */
[C---:B----4-:R-:W-:Y:S02]  /*6040*/  IADD3 R224, R222.reuse, c[0x0][0x328], RZ ;  /* 0x0000ca00dee07a10 */ /* 0x050fe40007ffe0ff */
[----:B------:R-:W-:Y:S03]  /*6050*/  IADD3 R222, R222, UR14, RZ ;  /* 0x0000000edede7c10 */ /* 0x000fe6000fffe0ff */
[--C-:B------:R-:W-:Y:S02]  /*6060*/  IMAD.IADD R225, R224, 0x1, R221.reuse ;  /* 0x00000001e0e17824 */ /* 0x100fe400078e02dd */
[----:B------:R-:W-:Y:S01]  /*6070*/  IMAD.IADD R223, R222, 0x1, R221 ;  /* 0x00000001dedf7824 */ /* 0x000fe200078e02dd */
        /* <DEDUP_REMOVED lines=15> */
.L_x_2817:
[----:B------:R-:W-:Y:S04]  /*6170*/  MOV R132, c[0x0][0x32c] ;  /* 0x0000cb0000847a02 */ /* 0x000fe80000000f00 */
[----:B------:R-:W-:Y:S11]  /*6180*/  ISETP.NE.AND P0, PT, R132, 0x1, PT ;  /* 0x000000018400780c */ /* 0x000ff60003f05270 */
[----:B------:R-:W-:Y:S02]  /*6190*/  @!UPT UIADD3 URZ, URZ, URZ, URZ ;  /* 0x0000003f3f3ff290 */ /* 0x000fe4000fffe03f */
[----:B------:R-:W-:Y:S05]  /*61a0*/  @P0 IMAD.HI.U32 R132, R133, c[0x0][0x330], RZ ;  /* 0x0000cc0085840a27 */ /* 0x000fea00078e00ff */
[----:B------:R-:W-:Y:S02]  /*61b0*/  @P0 SHF.R.U32.HI R133, RZ, c[0x0][0x334], R132 ;  /* 0x0000cd00ff850a19 */ /* 0x000fe40000011684 */
.L_x_2818:
[----:B------:R-:W-:Y:S05]  /*61c0*/  BSYNC B0 ;  /* 0x0000000000007941 */ /* 0x000fea0003800000 */
.L_x_2816:
[----:B------:R-:W-:Y:S04]  /*61d0*/  IMAD.MOV.U32 R132, RZ, RZ, c[0x0][0x32c] ;  /* 0x0000cb00ff847624 */ /* 0x000fe800078e00ff */
[----:B------:R-:W-:Y:S04]  /*61e0*/  IMAD R132, R133, R132, -UR19 ;  /* 0x8000001385847e24 */ /* 0x000fe8000f8e0284 */
[----:B------:R-:W-:Y:S05]  /*61f0*/  IMAD.IADD R134, R132, 0x1, -R205 ;  /* 0x0000000184867824 */ /* 0x000fea00078e0acd */
[----:B------:R-:W-:Y:S02]  /*6200*/  IADD3 R132, R134, c[0x0][0x32c], RZ ;  /* 0x0000cb0086847a10 */ /* 0x000fe40007ffe0ff */
[----:B------:R-:W-:Y:S02]  /*6210*/  IMNMX R223, R223, R134, !PT ;  /* 0x00000086dfdf7217 */ /* 0x000fe40007800200 */
[----:B------:R-:W-:Y:S02]  /*6220*/  IMNMX R225, R225, R132, PT ;  /* 0x00000084e1e17217 */ /* 0x000fe40003800200 */
.L_x_2815:
[----:B------:R-:W-:Y:S06]  /*6230*/  UISETP.GT.AND UP0, UPT, UR13, -0x1, UPT ;  /* 0xffffffff0d00788c */ /* 0x000fec000bf04270 */
[----:B------:R-:W-:Y:S04]  /*6240*/  PLOP3.LUT P0, PT, PT, PT, UP0, 0x80, 0x0 ;  /* 0x000000000000781c */ /* 0x000fe80003f0f008 */
[C---:B------:R-:W-:Y:S02]  /*6250*/  ISETP.GT.AND P4, PT, R223.reuse, 0x1, P0 ;  /* 0x00000001df00780c */ /* 0x040fe40000784270 */
[----:B------:R-:W-:Y:S02]  /*6260*/  ISETP.GT.AND P5, PT, R223, RZ, P0 ;  /* 0x000000ffdf00720c */ /* 0x000fe400007a4270 */
[C---:B------:R-:W-:Y:S02]  /*6270*/  ISETP.LT.OR P4, PT, R225.reuse, 0x2, P4 ;  /* 0x00000002e100780c */ /* 0x040fe40002781670 */
[----:B------:R-:W-:Y:S02]  /*6280*/  ISETP.LT.OR P5, PT, R225, 0x1, P5 ;  /* 0x00000001e100780c */ /* 0x000fe40002fa1670 */
[----:B------:R-:W-:Y:S02]  /*6290*/  FSEL R136, R5, -INF , !P4 ;  /* 0xff80000005887808 */ /* 0x000fe40006000000 */
[C---:B------:R-:W-:Y:S01]  /*62a0*/  ISETP.GT.AND P4, PT, R223.reuse, 0x10, P0 ;  /* 0x00000010df00780c */ /* 0x040fe20000784270 */
[----:B------:R-:W1:Y:S01]  /*62b0*/  SHFL.IDX PT, R5, R0, 0x1, 0x1c1f ;  /* 0x003c1f0000057f89 */ /* 0x000e6200000e0000 */
[----:B------:R-:W-:Y:S02]  /*62c0*/  ISETP.GT.AND P6, PT, R223, 0x8, P0 ;  /* 0x00000008df00780c */ /* 0x000fe400007c4270 */
[----:B------:R-:W-:Y:S02]  /*62d0*/  ISETP.LT.OR P4, PT, R225, 0x11, P4 ;  /* 0x00000011e100780c */ /* 0x000fe40002781670 */
        /* <DEDUP_REMOVED lines=8> */
[----:B------:R-:W-:Y:S02]  /*6360*/  ISETP.GT.AND P6, PT, R223, 0x11, P0 ;  /* 0x00000011df00780c */ /* 0x000fe400007c4270 */
[----:B------:R-:W-:Y:S01]  /*6370*/  FSEL R8, R9, -INF , !P5 ;  /* 0xff80000009087808 */ /* 0x000fe20006800000 */
[--C-:B-1----:R-:W-:Y:S01]  /*6380*/  IMAD.IADD R224, R224, 0x1, R5.reuse ;  /* 0x00000001e0e07824 */ /* 0x102fe200078e0205 */
[----:B------:R-:W-:Y:S01]  /*6390*/  ISETP.GT.AND P5, PT, R223, 0x18, P0 ;  /* 0x00000018df00780c */ /* 0x000fe200007a4270 */
[----:B------:R-:W-:Y:S01]  /*63a0*/  IMAD.IADD R222, R222, 0x1, R5 ;  /* 0x00000001dede7824 */ /* 0x000fe200078e0205 */
        /* <DEDUP_REMOVED lines=45> */
.L_x_2821:
[----:B------:R-:W-:Y:S04]  /*6680*/  MOV R0, c[0x0][0x32c] ;  /* 0x0000cb0000007a02 */ /* 0x000fe80000000f00 */
[----:B------:R-:W-:Y:S11]  /*6690*/  ISETP.NE.AND P4, PT, R0, 0x1, PT ;  /* 0x000000010000780c */ /* 0x000ff60003f85270 */
[----:B------:R-:W-:Y:S02]  /*66a0*/  @!UPT UIADD3 URZ, URZ, URZ, URZ ;  /* 0x0000003f3f3ff290 */ /* 0x000fe4000fffe03f */
[----:B------:R-:W-:Y:S05]  /*66b0*/  @P4 IMAD.HI.U32 R0, R5, c[0x0][0x330], RZ ;  /* 0x0000cc0005004a27 */ /* 0x000fea00078e00ff */
[----:B------:R-:W-:Y:S02]  /*66c0*/  @P4 SHF.R.U32.HI R5, RZ, c[0x0][0x334], R0 ;  /* 0x0000cd00ff054a19 */ /* 0x000fe40000011600 */
.L_x_2822:
[----:B------:R-:W-:Y:S05]  /*66d0*/  BSYNC B0 ;  /* 0x0000000000007941 */ /* 0x000fea0003800000 */
.L_x_2820:
[----:B------:R-:W-:Y:S04]  /*66e0*/  IMAD.MOV.U32 R0, RZ, RZ, c[0x0][0x32c] ;  /* 0x0000cb00ff007624 */ /* 0x000fe800078e00ff */
[----:B------:R-:W-:Y:S04]  /*66f0*/  IMAD R0, R5, R0, -UR19 ;  /* 0x8000001305007e24 */ /* 0x000fe8000f8e0200 */
[----:B------:R-:W-:Y:S05]  /*6700*/  IMAD.IADD R9, R0, 0x1, -R205 ;  /* 0x0000000100097824 */ /* 0x000fea00078e0acd */
[----:B------:R-:W-:Y:S02]  /*6710*/  IADD3 R5, R9, c[0x0][0x32c], RZ ;  /* 0x0000cb0009057a10 */ /* 0x000fe40007ffe0ff */
[----:B------:R-:W-:Y:S02]  /*6720*/  IMNMX R222, R222, R9, !PT ;  /* 0x00000009dede7217 */ /* 0x000fe40007800200 */
[----:B------:R-:W-:Y:S02]  /*6730*/  IMNMX R224, R224, R5, PT ;  /* 0x00000005e0e07217 */ /* 0x000fe40003800200 */
.L_x_2819:
[----:B------:R-:W-:Y:S01]  /*6740*/  FMNMX.FTZ R5, R138, R3, !PT ;  /* 0x000000038a057209 */ /* 0x000fe20007810000 */
[----:B------:R-:W-:Y:S01]  /*6750*/  UISETP.GT.AND UP0, UPT, UR13, UR18, UPT ;  /* 0x000000120d00728c */ /* 0x000fe2000bf04270 */
[----:B------:R-:W-:Y:S01]  /*6760*/  ISETP.GT.AND P6, PT, R222, RZ, P0 ;  /* 0x000000ffde00720c */ /* 0x000fe200007c4270 */
[----:B------:R-:W-:Y:S01]  /*6770*/  UIADD3 UR13, UR13, -0x1, URZ ;  /* 0xffffffff0d0d7890 */ /* 0x000fe2000fffe03f */
[----:B------:R-:W-:Y:S02]  /*6780*/  FMNMX.FTZ R5, R136, R5, !PT ;  /* 0x0000000588057209 */ /* 0x000fe40007810000 */
[----:B------:R-:W-:Y:S02]  /*6790*/  ISETP.GT.AND P5, PT, R222, 0x1, P0 ;  /* 0x00000001de00780c */ /* 0x000fe400007a4270 */
[----:B------:R-:W-:Y:S02]  /*67a0*/  FMNMX.FTZ R5, R134, R5, !PT ;  /* 0x0000000586057209 */ /* 0x000fe40007810000 */
[----:B------:R-:W-:Y:S02]  /*67b0*/  ISETP.LT.OR P6, PT, R224, 0x1, P6 ;  /* 0x00000001e000780c */ /* 0x000fe400037c1670 */
[----:B------:R-:W-:Y:S02]  /*67c0*/  FMNMX.FTZ R5, R8, R5, !PT ;  /* 0x0000000508057209 */ /* 0x000fe40007810000 */
[----:B------:R-:W-:Y:S02]  /*67d0*/  ISETP.LT.OR P5, PT, R224, 0x2, P5 ;  /* 0x00000002e000780c */ /* 0x000fe40002fa1670 */
[----:B------:R-:W-:Y:S02]  /*67e0*/  FMNMX.FTZ R5, R166, R5, !PT ;  /* 0x00000005a6057209 */ /* 0x000fe40007810000 */
[----:B------:R-:W-:Y:S02]  /*67f0*/  ISETP.GT.AND P4, PT, R222, 0x8, P0 ;  /* 0x00000008de00780c */ /* 0x000fe40000784270 */
[----:B------:R-:W-:Y:S02]  /*6800*/  FMNMX.FTZ R5, R168, R5, !PT ;  /* 0x00000005a8057209 */ /* 0x000fe40007810000 */
[----:B------:R-:W-:Y:S02]  /*6810*/  FSEL R17, R6, -INF , !P6 ;  /* 0xff80000006117808 */ /* 0x000fe40007000000 */
        /* <DEDUP_REMOVED lines=9> */
[----:B------:R-:W-:Y:S02]  /*68b0*/  FMNMX.FTZ R0, R13, R0, !PT ;  /* 0x000000000d007209 */ /* 0x000fe40007810000 */
[----:B------:R-:W-:Y:S02]  /*68c0*/  ISETP.GT.AND P5, PT, R222, 0x10, P0 ;  /* 0x00000010de00780c */ /* 0x000fe400007a4270 */
[----:B------:R-:W-:Y:S02]  /*68d0*/  ISETP.LT.OR P6, PT, R224, 0xa, P6 ;  /* 0x0000000ae000780c */ /* 0x000fe400037c1670 */
[----:B------:R-:W-:Y:S02]  /*68e0*/  FSEL R9, R10, -INF , !P4 ;  /* 0xff8000000a097808 */ /* 0x000fe40006000000 */
[----:B------:R-:W-:Y:S02]  /*68f0*/  ISETP.GT.AND P4, PT, R222, 0x11, P0 ;  /* 0x00000011de00780c */ /* 0x000fe40000784270 */
[----:B------:R-:W-:Y:S02]  /*6900*/  FMNMX.FTZ R4, R152, R5, !PT ;  /* 0x0000000598047209 */ /* 0x000fe40007810000 */
[----:B------:R-:W-:Y:S02]  /*6910*/  FSEL R11, R11, -INF , !P6 ;  /* 0xff8000000b0b7808 */ /* 0x000fe40007000000 */
[C---:B------:R-:W-:Y:S02]  /*6920*/  ISETP.LT.OR P5, PT, R224.reuse, 0x11, P5 ;  /* 0x00000011e000780c */ /* 0x040fe40002fa1670 */
[----:B------:R-:W-:Y:S02]  /*6930*/  ISETP.LT.OR P4, PT, R224, 0x12, P4 ;  /* 0x00000012e000780c */ /* 0x000fe40002781670 */
[----:B------:R-:W-:Y:S02]  /*6940*/  FMNMX.FTZ R0, R9, R0, !PT ;  /* 0x0000000009007209 */ /* 0x000fe40007810000 */
[----:B------:R-:W-:Y:S02]  /*6950*/  FMNMX.FTZ R5, R151, R4, !PT ;  /* 0x0000000497057209 */ /* 0x000fe40007810000 */
[----:B------:R-:W-:Y:S02]  /*6960*/  FSEL R173, R14, -INF , !P5 ;  /* 0xff8000000ead7808 */ /* 0x000fe40006800000 */
[----:B------:R-:W-:Y:S02]  /*6970*/  FSEL R171, R15, -INF , !P4 ;  /* 0xff8000000fab7808 */ /* 0x000fe40006000000 */
[C---:B------:R-:W-:Y:S02]  /*6980*/  ISETP.GT.AND P5, PT, R222.reuse, 0x18, P0 ;  /* 0x00000018de00780c */ /* 0x040fe400007a4270 */
[----:B------:R-:W-:Y:S02]  /*6990*/  ISETP.GT.AND P4, PT, R222, 0x19, P0 ;  /* 0x00000019de00780c */ /* 0x000fe40000784270 */
[----:B------:R-:W-:Y:S02]  /*69a0*/  FMNMX.FTZ R0, R11, R0, !PT ;  /* 0x000000000b007209 */ /* 0x000fe40007810000 */
[----:B------:R-:W-:Y:S02]  /*69b0*/  FMNMX.FTZ R5, R150, R5, !PT ;  /* 0x0000000596057209 */ /* 0x000fe40007810000 */
[C---:B------:R-:W-:Y:S02]  /*69c0*/  ISETP.LT.OR P5, PT, R224.reuse, 0x19, P5 ;  /* 0x00000019e000780c */ /* 0x040fe40002fa1670 */
[----:B------:R-:W-:Y:S02]  /*69d0*/  ISETP.LT.OR P4, PT, R224, 0x1a, P4 ;  /* 0x0000001ae000780c */ /* 0x000fe40002781670 */
[----:B------:R-:W-:Y:S02]  /*69e0*/  FMNMX.FTZ R0, R173, R0, !PT ;  /* 0x00000000ad007209 */ /* 0x000fe40007810000 */
[----:B------:R-:W-:Y:S02]  /*69f0*/  FMNMX.FTZ R7, R148, R5, !PT ;  /* 0x0000000594077209 */ /* 0x000fe40007810000 */
[----:B------:R-:W-:Y:S02]  /*6a00*/  FSEL R143, R18, -INF , !P5 ;  /* 0xff800000128f7808 */ /* 0x000fe40006800000 */
[----:B------:R-:W-:Y:S02]  /*6a10*/  FSEL R141, R19, -INF , !P4 ;  /* 0xff800000138d7808 */ /* 0x000fe40006000000 */
[----:B------:R-:W-:Y:S02]  /*6a20*/  ISETP.GT.AND P4, PT, R222, 0x20, P0 ;  /* 0x00000020de00780c */ /* 0x000fe40000784270 */
[----:B------:R-:W-:Y:S02]  /*6a30*/  FMNMX.FTZ R4, R171, R0, !PT ;  /* 0x00000000ab047209 */ /* 0x000fe40007810000 */
[----:B------:R-:W-:Y:S02]  /*6a40*/  FMNMX.FTZ R5, R146, R7, !PT ;  /* 0x0000000792057209 */ /* 0x000fe40007810000 */
[----:B------:R-:W-:Y:S02]  /*6a50*/  FMNMX.FTZ R4, R143, R4, !PT ;  /* 0x000000048f047209 */ /* 0x000fe40007810000 */
[----:B------:R-:W-:Y:S01]  /*6a60*/  ISETP.GT.AND P6, PT, R222, 0x21, P0 ;  /* 0x00000021de00780c */ /* 0x000fe200007c4270 */
[----:B------:R-:W1:Y:S01]  /*6a70*/  SHFL.BFLY PT, R0, R5, 0x2, 0x1f ;  /* 0x0c401f0005007f89 */ /* 0x000e6200000e0000 */
[----:B------:R-:W-:Y:S02]  /*6a80*/  ISETP.LT.OR P4, PT, R224, 0x21, P4 ;  /* 0x00000021e000780c */ /* 0x000fe40002781670 */
[----:B------:R-:W-:Y:S02]  /*6a90*/  FMNMX.FTZ R4, R141, R4, !PT ;  /* 0x000000048d047209 */ /* 0x000fe40007810000 */
[----:B------:R-:W-:Y:S02]  /*6aa0*/  FSEL R175, R22, -INF , !P4 ;  /* 0xff80000016af7808 */ /* 0x000fe40006000000 */
[----:B------:R-:W-:Y:S02]  /*6ab0*/  ISETP.GT.AND P5, PT, R222, 0x28, P0 ;  /* 0x00000028de00780c */ /* 0x000fe400007a4270 */
[----:B------:R-:W-:Y:S02]  /*6ac0*/  ISETP.LT.OR P6, PT, R224, 0x22, P6 ;  /* 0x00000022e000780c */ /* 0x000fe400037c1670 */
[----:B------:R-:W-:Y:S02]  /*6ad0*/  ISETP.GT.AND P4, PT, R222, 0x29, P0 ;  /* 0x00000029de00780c */ /* 0x000fe40000784270 */
[----:B------:R-:W-:Y:S02]  /*6ae0*/  FSEL R159, R23, -INF , !P6 ;  /* 0xff800000179f7808 */ /* 0x000fe40007000000 */
[----:B------:R-:W-:Y:S01]  /*6af0*/  ISETP.LT.OR P5, PT, R224, 0x29, P5 ;  /* 0x00000029e000780c */ /* 0x000fe20002fa1670 */
[----:B------:R-:W-:Y:S01]  /*6b00*/  LDSM.16.MT88.4 R20, [R190+0x100] ;  /* 0x00010000be14783b */ /* 0x000fe20000004200 */
[----:B------:R-:W-:Y:S02]  /*6b10*/  FMNMX.FTZ R4, R175, R4, !PT ;  /* 0x00000004af047209 */ /* 0x000fe40007810000 */
[----:B------:R-:W-:Y:S02]  /*6b20*/  FSEL R157, R26, -INF , !P5 ;  /* 0xff8000001a9d7808 */ /* 0x000fe40006800000 */
[----:B------:R-:W-:Y:S02]  /*6b30*/  FMNMX.FTZ R4, R159, R4, !PT ;  /* 0x000000049f047209 */ /* 0x000fe40007810000 */
[----:B------:R-:W-:Y:S02]  /*6b40*/  ISETP.LT.OR P4, PT, R224, 0x2a, P4 ;  /* 0x0000002ae000780c */ /* 0x000fe40002781670 */
[C---:B------:R-:W-:Y:S02]  /*6b50*/  ISETP.GT.AND P6, PT, R222.reuse, 0x30, P0 ;  /* 0x00000030de00780c */ /* 0x040fe400007c4270 */
        /* <DEDUP_REMOVED lines=10> */
[----:B------:R-:W-:Y:S01]  /*6c00*/  ISETP.GT.AND P0, PT, R222, 0x39, P0 ;  /* 0x00000039de00780c */ /* 0x000fe20000704270 */
[----:B------:R-:W-:Y:S01]  /*6c10*/  LDSM.16.MT88.4 R28, [R189+0x100] ;  /* 0x00010000bd1c783b */ /* 0x000fe20000004200 */
[C---:B------:R-:W-:Y:S02]  /*6c20*/  ISETP.LT.OR P4, PT, R224.reuse, 0x39, P4 ;  /* 0x00000039e000780c */ /* 0x040fe40002781670 */
[----:B------:R-:W-:Y:S02]  /*6c30*/  ISETP.LT.OR P0, PT, R224, 0x3a, P0 ;  /* 0x0000003ae000780c */ /* 0x000fe40000701670 */
[----:B------:R-:W-:Y:S02]  /*6c40*/  FSEL R145, R34, -INF , !P4 ;  /* 0xff80000022917808 */ /* 0x000fe40006000000 */
[----:B------:R-:W-:Y:S02]  /*6c50*/  FSEL R133, R35, -INF , !P0 ;  /* 0xff80000023857808 */ /* 0x000fe40004000000 */
[----:B-1----:R-:W-:Y:S02]  /*6c60*/  FMNMX.FTZ R6, R5, R0, !PT ;  /* 0x0000000005067209 */ /* 0x002fe40007810000 */
[----:B------:R-:W-:Y:S03]  /*6c70*/  FMNMX.FTZ R0, R147, R4, !PT ;  /* 0x0000000493007209 */ /* 0x000fe60007810000 */
[----:B------:R-:W1:Y:S01]  /*6c80*/  SHFL.BFLY PT, R15, R6, 0x1, 0x1f ;  /* 0x0c201f00060f7f89 */ /* 0x000e6200000e0000 */
[----:B------:R-:W-:Y:S04]  /*6c90*/  FMNMX.FTZ R0, R145, R0, !PT ;  /* 0x0000000091007209 */ /* 0x000fe80007810000 */
[----:B------:R-:W-:Y:S05]  /*6ca0*/  FMNMX.FTZ R7, R133, R0, !PT ;  /* 0x0000000085077209 */ /* 0x000fea0007810000 */
[----:B------:R-:W2:Y:S01]  /*6cb0*/  SHFL.BFLY PT, R4, R7, 0x2, 0x1f ;  /* 0x0c401f0007047f89 */ /* 0x000ea200000e0000 */
[----:B-1----:R-:W-:Y:S04]  /*6cc0*/  FMNMX.FTZ R0, R6, R15, !PT ;  /* 0x0000000f06007209 */ /* 0x002fe80007810000 */
[C---:B------:R-:W-:Y:S01]  /*6cd0*/  FSETP.NEU.FTZ.AND P0, PT, R0.reuse, -INF , PT ;  /* 0xff8000000000780b */ /* 0x040fe20003f1d000 */
[C---:B------:R-:W-:Y:S01]  /*6ce0*/  FMUL.FTZ R153, R0.reuse, c[0x0][0x2d0] ;  /* 0x0000b40000997a20 */ /* 0x040fe20000410000 */
[----:B--2---:R-:W-:Y:S04]  /*6cf0*/  FMNMX.FTZ R5, R7, R4, !PT ;  /* 0x0000000407057209 */ /* 0x004fe80007810000 */
[----:B------:R-:W-:Y:S02]  /*6d00*/  FSEL R153, R153, RZ, P0 ;  /* 0x000000ff99997208 */ /* 0x000fe40000000000 */
[----:B------:R-:W-:Y:S01]  /*6d10*/  FSEL R4, R0, RZ, P0 ;  /* 0x000000ff00047208 */ /* 0x000fe20000000000 */
[----:B------:R-:W1:Y:S02]  /*6d20*/  SHFL.BFLY PT, R132, R5, 0x1, 0x1f ;  /* 0x0c201f0005847f89 */ /* 0x000e6400000e0000 */
[----:B------:R-:W-:Y:S02]  /*6d30*/  FFMA.FTZ R160, R138, c[0x0][0x2d0], -R153 ;  /* 0x0000b4008aa07a23 */ /* 0x000fe40000010899 */
[----:B------:R-:W-:Y:S02]  /*6d40*/  FADD.FTZ R3, -R4, R3 ;  /* 0x0000000304037221 */ /* 0x000fe40000010100 */
        /* <DEDUP_REMOVED lines=12> */
[--C-:B---3--:R-:W-:Y:S02]  /*6e10*/  FFMA.FTZ R227, R151, c[0x0][0x2d0], -R153.reuse ;  /* 0x0000b40097e37a23 */ /* 0x108fe40000010899 */
[--C-:B------:R-:W-:Y:S01]  /*6e20*/  FFMA.FTZ R228, R150, c[0x0][0x2d0], -R153.reuse ;  /* 0x0000b40096e47a23 */ /* 0x100fe20000010899 */
[C---:B------:R-:W-:Y:S01]  /*6e30*/  FSETP.NEU.FTZ.AND P0, PT, R132.reuse, -INF , PT ;  /* 0xff8000008400780b */ /* 0x040fe20003f1d000 */
[----:B------:R-:W-:Y:S01]  /*6e40*/  FMUL.FTZ R144, R132, c[0x0][0x2d0] ;  /* 0x0000b40084907a20 */ /* 0x000fe20000410000 */
[----:B------:R-:W-:Y:S01]  /*6e50*/  MUFU.EX2 R134, R134 ;  /* 0x0000008600867308 */ /* 0x000fe20000000800 */
[--C-:B------:R-:W-:Y:S01]  /*6e60*/  FFMA.FTZ R229, R148, c[0x0][0x2d0], -R153.reuse ;  /* 0x0000b40094e57a23 */ /* 0x100fe20000010899 */
[----:B------:R-:W-:Y:S01]  /*6e70*/  FSEL R5, R132, RZ, P0 ;  /* 0x000000ff84057208 */ /* 0x000fe20000000000 */
[--C-:B------:R-:W-:Y:S01]  /*6e80*/  FFMA.FTZ R166, R166, c[0x0][0x2d0], -R153.reuse ;  /* 0x0000b400a6a67a23 */ /* 0x100fe20000010899 */
[----:B------:R-:W-:Y:S01]  /*6e90*/  FSEL R144, R144, RZ, P0 ;  /* 0x000000ff90907208 */ /* 0x000fe20000000000 */
[--C-:B------:R-:W-:Y:S01]  /*6ea0*/  FFMA.FTZ R167, R168, c[0x0][0x2d0], -R153.reuse ;  /* 0x0000b400a8a77a23 */ /* 0x100fe20000010899 */
[----:B------:R-:W-:Y:S01]  /*6eb0*/  PLOP3.LUT P0, PT, PT, PT, UP0, 0x80, 0x0 ;  /* 0x000000000000781c */ /* 0x000fe20003f0f008 */
[----:B------:R-:W-:Y:S02]  /*6ec0*/  FADD.FTZ R5, -R5, R2 ;  /* 0x0000000205057221 */ /* 0x000fe40000010100 */
[--C-:B------:R-:W-:Y:S01]  /*6ed0*/  FFMA.FTZ R164, R13, c[0x0][0x2d0], -R144.reuse ;  /* 0x0000b4000da47a23 */ /* 0x100fe20000010890 */
[----:B------:R-:W1:Y:S01]  /*6ee0*/  MUFU.EX2 R161, R161 ;  /* 0x000000a100a17308 */ /* 0x000e620000000800 */
[----:B------:R-:W3:Y:S01]  /*6ef0*/  LDSM.16.MT88.4 R12, [R195+0x100] ;  /* 0x00010000c30c783b */ /* 0x000ee20000004200 */
[--C-:B------:R-:W-:Y:S01]  /*6f00*/  FFMA.FTZ R165, R17, c[0x0][0x2d0], -R144.reuse ;  /* 0x0000b40011a57a23 */ /* 0x100fe20000010890 */
[----:B--2---:R-:W-:Y:S01]  /*6f10*/  F2FP.PACK_AB R136, R135, R160 ;  /* 0x000000a08788723e */ /* 0x004fe200000000ff */
[--C-:B------:R-:W-:Y:S02]  /*6f20*/  FFMA.FTZ R163, R9, c[0x0][0x2d0], -R144.reuse ;  /* 0x0000b40009a37a23 */ /* 0x100fe40000010890 */
[--C-:B------:R-:W-:Y:S02]  /*6f30*/  FFMA.FTZ R162, R11, c[0x0][0x2d0], -R144.reuse ;  /* 0x0000b4000ba27a23 */ /* 0x100fe40000010890 */
[----:B------:R-:W-:Y:S02]  /*6f40*/  FMUL.FTZ R2, R5, c[0x0][0x2d0] ;  /* 0x0000b40005027a20 */ /* 0x000fe40000410000 */
[----:B------:R-:W2:Y:S01]  /*6f50*/  MUFU.EX2 R3, R6 ;  /* 0x0000000600037308 */ /* 0x000ea20000000800 */
[--C-:B------:R-:W-:Y:S02]  /*6f60*/  FFMA.FTZ R168, R142, c[0x0][0x2d0], -R153.reuse ;  /* 0x0000b4008ea87a23 */ /* 0x100fe40000010899 */
[--C-:B------:R-:W-:Y:S02]  /*6f70*/  FFMA.FTZ R172, R143, c[0x0][0x2d0], -R144.reuse ;  /* 0x0000b4008fac7a23 */ /* 0x100fe40000010890 */
[--C-:B------:R-:W-:Y:S02]  /*6f80*/  FFMA.FTZ R224, R159, c[0x0][0x2d0], -R144.reuse ;  /* 0x0000b4009fe07a23 */ /* 0x100fe40000010890 */
[--C-:B------:R-:W-:Y:S02]  /*6f90*/  FFMA.FTZ R225, R157, c[0x0][0x2d0], -R144.reuse ;  /* 0x0000b4009de17a23 */ /* 0x100fe40000010890 */
[----:B------:R-:W-:Y:S01]  /*6fa0*/  LDSM.16.MT88.4 R156, [R195+0x5900] ;  /* 0x00590000c39c783b */ /* 0x000fe20000004200 */
[----:B------:R-:W-:Y:S01]  /*6fb0*/  MUFU.EX2 R165, R165 ;  /* 0x000000a500a57308 */ /* 0x000fe20000000800 */
[--C-:B------:R-:W-:Y:S02]  /*6fc0*/  FFMA.FTZ R226, R155, c[0x0][0x2d0], -R144.reuse ;  /* 0x0000b4009be27a23 */ /* 0x100fe40000010890 */
[--C-:B------:R-:W-:Y:S01]  /*6fd0*/  FFMA.FTZ R231, R149, c[0x0][0x2d0], -R144.reuse ;  /* 0x0000b40095e77a23 */ /* 0x100fe20000010890 */
[----:B-1----:R-:W-:Y:S01]  /*6fe0*/  F2FP.PACK_AB R138, R161, R134 ;  /* 0x00000086a18a723e */ /* 0x002fe200000000ff */
[--C-:B------:R-:W-:Y:S02]  /*6ff0*/  FFMA.FTZ R232, R147, c[0x0][0x2d0], -R144.reuse ;  /* 0x0000b40093e87a23 */ /* 0x100fe40000010890 */
[----:B------:R-:W-:Y:S01]  /*7000*/  LDSM.16.MT88.4 R148, [R189+0x3900] ;  /* 0x00390000bd94783b */ /* 0x000fe20000004200 */
[--C-:B------:R-:W-:Y:S02]  /*7010*/  FFMA.FTZ R233, R145, c[0x0][0x2d0], -R144.reuse ;  /* 0x0000b40091e97a23 */ /* 0x100fe40000010890 */
[----:B------:R-:W1:Y:S01]  /*7020*/  MUFU.EX2 R164, R164 ;  /* 0x000000a400a47308 */ /* 0x000e620000000800 */
[----:B------:R-:W-:Y:S02]  /*7030*/  FFMA.FTZ R153, R146, c[0x0][0x2d0], -R153 ;  /* 0x0000b40092997a23 */ /* 0x000fe40000010899 */
        /* <DEDUP_REMOVED lines=14> */
[--C-:B------:R-:W-:Y:S02]  /*7120*/  FFMA.FTZ R173, R141, c[0x0][0x2d0], -R144.reuse ;  /* 0x0000b4008dad7a23 */ /* 0x100fe40000010890 */
[----:B------:R-:W-:Y:S01]  /*7130*/  LDSM.16.MT88.4 R140, [R189+0x2900] ;  /* 0x00290000bd8c783b */ /* 0x000fe20000004200 */
[C---:B------:R-:W-:Y:S02]  /*7140*/  FMUL.FTZ R36, R3.reuse, R36 ;  /* 0x0000002403247220 */ /* 0x040fe40000410000 */
        /* <DEDUP_REMOVED lines=39> */
[----:B------:R-:W3:Y:S02]  /*73c0*/  LDSM.16.MT88.4 R100, [R188+0x100] ;  /* 0x00010000bc64783b */ /* 0x000ee40000004200 */
        /* <DEDUP_REMOVED lines=28> */
[----:B------:R-:W-:Y:S01]  /*7590*/  LDSM.16.MT88.4 R116, [R190+0x900] ;  /* 0x00090000be74783b */ /* 0x000fe20000004200 */
        /* <DEDUP_REMOVED lines=16> */
[----:B------:R-:W1:Y:S01]  /*76a0*/  LDSM.16.MT88.4 R104, [R188+0x2100] ;  /* 0x00210000bc68783b */ /* 0x000e620000004200 */
[----:B------:R-:W-:Y:S02]  /*76b0*/  MUFU.EX2 R224, R224 ;  /* 0x000000e000e07308 */ /* 0x000fe40000000800 */
[C---:B------:R-:W-:Y:S02]  /*76c0*/  FMUL.FTZ R66, R2.reuse, R66 ;  /* 0x0000004202427220 */ /* 0x040fe40000410000 */
[C---:B------:R-:W-:Y:S02]  /*76d0*/  FMUL.FTZ R67, R2.reuse, R67 ;  /* 0x0000004302437220 */ /* 0x040fe40000410000 */
[C---:B----4-:R-:W-:Y:S04]  /*76e0*/  HMMA.16816.F32 R44, R136.reuse, R108, R44 ;  /* 0x0000006c882c723c */ /* 0x050fe8000000182c */
[C---:B------:R-:W-:Y:S01]  /*76f0*/  FMUL.FTZ R68, R3.reuse, R68 ;  /* 0x0000004403447220 */ /* 0x040fe20000410000 */
[----:B------:R-:W-:Y:S01]  /*7700*/  MUFU.EX2 R225, R225 ;  /* 0x000000e100e17308 */ /* 0x000fe20000000800 */
[C---:B------:R-:W-:Y:S02]  /*7710*/  FMUL.FTZ R69, R3.reuse, R69 ;  /* 0x0000004503457220 */ /* 0x040fe40000410000 */
[C---:B------:R-:W-:Y:S01]  /*7720*/  HMMA.16816.F32 R48, R136.reuse, R110, R48 ;  /* 0x0000006e8830723c */ /* 0x040fe20000001830 */
[----:B------:R-:W4:Y:S03]  /*7730*/  LDSM.16.MT88.4 R108, [R195+0x4100] ;  /* 0x00410000c36c783b */ /* 0x000f260000004200 */
[C---:B------:R-:W-:Y:S02]  /*7740*/  FMUL.FTZ R70, R2.reuse, R70 ;  /* 0x0000004602467220 */ /* 0x040fe40000410000 */
[C---:B------:R-:W-:Y:S01]  /*7750*/  FMUL.FTZ R71, R2.reuse, R71 ;  /* 0x0000004702477220 */ /* 0x040fe20000410000 */
[----:B------:R-:W-:Y:S01]  /*7760*/  MUFU.EX2 R226, R226 ;  /* 0x000000e200e27308 */ /* 0x000fe20000000800 */
[C---:B------:R-:W-:Y:S01]  /*7770*/  FMUL.FTZ R72, R3.reuse, R72 ;  /* 0x0000004803487220 */ /* 0x040fe20000410000 */
[C---:B---3--:R-:W-:Y:S03]  /*7780*/  HMMA.16816.F32 R52, R136.reuse, R100, R52 ;  /* 0x000000648834723c */ /* 0x048fe60000001834 */
[C---:B------:R-:W-:Y:S02]  /*7790*/  FMUL.FTZ R73, R3.reuse, R73 ;  /* 0x0000004903497220 */ /* 0x040fe40000410000 */
[C---:B------:R-:W-:Y:S02]  /*77a0*/  FMUL.FTZ R74, R2.reuse, R74 ;  /* 0x0000004a024a7220 */ /* 0x040fe40000410000 */
[C---:B------:R-:W-:Y:S01]  /*77b0*/  FMUL.FTZ R75, R2.reuse, R75 ;  /* 0x0000004b024b7220 */ /* 0x040fe20000410000 */
[C---:B------:R-:W-:Y:S01]  /*77c0*/  HMMA.16816.F32 R56, R136.reuse, R102, R56 ;  /* 0x000000668838723c */ /* 0x040fe20000001838 */
[----:B------:R-:W3:Y:S01]  /*77d0*/  LDSM.16.MT88.4 R100, [R190+0x4100] ;  /* 0x00410000be64783b */ /* 0x000ee20000004200 */
        /* <DEDUP_REMOVED lines=8> */
[----:B------:R-:W1:Y:S03]  /*7860*/  LDSM.16.MT88.4 R104, [R189+0x4100] ;  /* 0x00410000bd68783b */ /* 0x000e660000004200 */
[C---:B------:R-:W-:Y:S02]  /*7870*/  FMUL.FTZ R80, R3.reuse, R80 ;  /* 0x0000005003507220 */ /* 0x040fe40000410000 */
[C---:B------:R-:W-:Y:S01]  /*7880*/  FMUL.FTZ R81, R3.reuse, R81 ;  /* 0x0000005103517220 */ /* 0x040fe20000410000 */
[----:B------:R-:W-:Y:S01]  /*7890*/  MUFU.EX2 R229, R229 ;  /* 0x000000e500e57308 */ /* 0x000fe20000000800 */
[C---:B----4-:R-:W-:Y:S04]  /*78a0*/  HMMA.16816.F32 R68, R136.reuse, R108, R68 ;  /* 0x0000006c8844723c */ /* 0x050fe80000001844 */
[C---:B------:R-:W-:Y:S02]  /*78b0*/  FMUL.FTZ R82, R2.reuse, R82 ;  /* 0x0000005202527220 */ /* 0x040fe40000410000 */
[C---:B------:R-:W-:Y:S02]  /*78c0*/  FMUL.FTZ R83, R2.reuse, R83 ;  /* 0x0000005302537220 */ /* 0x040fe40000410000 */
[C---:B------:R-:W-:Y:S01]  /*78d0*/  HMMA.16816.F32 R72, R136.reuse, R110, R72 ;  /* 0x0000006e8848723c */ /* 0x040fe20000001848 */
[----:B------:R-:W4:Y:S01]  /*78e0*/  LDSM.16.MT88.4 R108, [R188+0x4100] ;  /* 0x00410000bc6c783b */ /* 0x000f220000004200 */
[----:B------:R-:W-:Y:S02]  /*78f0*/  MUFU.EX2 R231, R231 ;  /* 0x000000e700e77308 */ /* 0x000fe40000000800 */
[C---:B------:R-:W-:Y:S02]  /*7900*/  FMUL.FTZ R84, R3.reuse, R84 ;  /* 0x0000005403547220 */ /* 0x040fe40000410000 */
[----:B------:R-:W-:Y:S02]  /*7910*/  FMUL.FTZ R85, R3, R85 ;  /* 0x0000005503557220 */ /* 0x000fe40000410000 */
[C---:B------:R-:W-:Y:S01]  /*7920*/  FMUL.FTZ R86, R2.reuse, R86 ;  /* 0x0000005602567220 */ /* 0x040fe20000410000 */
[C---:B---3--:R-:W-:Y:S03]  /*7930*/  HMMA.16816.F32 R76, R136.reuse, R100, R76 ;  /* 0x00000064884c723c */ /* 0x048fe6000000184c */
[C---:B------:R-:W-:Y:S01]  /*7940*/  FMUL.FTZ R87, R2.reuse, R87 ;  /* 0x0000005702577220 */ /* 0x040fe20000410000 */
[----:B------:R-:W-:Y:S01]  /*7950*/  MUFU.EX2 R232, R232 ;  /* 0x000000e800e87308 */ /* 0x000fe20000000800 */
[--C-:B------:R-:W-:Y:S02]  /*7960*/  FFMA.FTZ R171, R171, c[0x0][0x2d0], -R144.reuse ;  /* 0x0000b400abab7a23 */ /* 0x100fe40000010890 */
[C---:B------:R-:W-:Y:S01]  /*7970*/  FMUL.FTZ R88, R3.reuse, R88 ;  /* 0x0000005803587220 */ /* 0x040fe20000410000 */
[C---:B------:R-:W-:Y:S04]  /*7980*/  HMMA.16816.F32 R80, R136.reuse, R102, R80 ;  /* 0x000000668850723c */ /* 0x040fe80000001850 */
[----:B------:R-:W-:Y:S01]  /*7990*/  FMUL.FTZ R89, R3, R89 ;  /* 0x0000005903597220 */ /* 0x000fe20000410000 */
[----:B------:R-:W-:Y:S01]  /*79a0*/  F2FP.PACK_AB R100, R167, R166 ;  /* 0x000000a6a764723e */ /* 0x000fe200000000ff */
[C---:B------:R-:W-:Y:S01]  /*79b0*/  FMUL.FTZ R90, R2.reuse, R90 ;  /* 0x0000005a025a7220 */ /* 0x040fe20000410000 */
[----:B--2---:R-:W-:Y:S01]  /*79c0*/  F2FP.PACK_AB R102, R169, R168 ;  /* 0x000000a8a966723e */ /* 0x004fe200000000ff */
[C---:B-1----:R-:W-:Y:S01]  /*79d0*/  HMMA.16816.F32 R84, R136.reuse, R104, R84 ;  /* 0x000000688854723c */ /* 0x042fe20000001854 */
[----:B------:R-:W1:Y:S03]  /*79e0*/  MUFU.EX2 R171, R171 ;  /* 0x000000ab00ab7308 */ /* 0x000e660000000800 */
[C---:B------:R-:W-:Y:S01]  /*79f0*/  FMUL.FTZ R91, R2.reuse, R91 ;  /* 0x0000005b025b7220 */ /* 0x040fe20000410000 */
[----:B-----5:R-:W-:Y:S01]  /*7a00*/  F2FP.PACK_AB R103, R173, R172 ;  /* 0x000000acad67723e */ /* 0x020fe200000000ff */
[C---:B------:R-:W-:Y:S02]  /*7a10*/  FMUL.FTZ R92, R3.reuse, R92 ;  /* 0x0000005c035c7220 */ /* 0x040fe40000410000 */
[C---:B------:R-:W-:Y:S03]  /*7a20*/  FMUL.FTZ R93, R3.reuse, R93 ;  /* 0x0000005d035d7220 */ /* 0x040fe60000410000 */
[C---:B------:R-:W-:Y:S01]  /*7a30*/  HMMA.16816.F32 R88, R136.reuse, R106, R88 ;  /* 0x0000006a8858723c */ /* 0x040fe20000001858 */
[----:B------:R-:W2:Y:S01]  /*7a40*/  LDSM.16.MT88.4 R104, [R189+0x900] ;  /* 0x00090000bd68783b */ /* 0x000ea20000004200 */
[----:B------:R-:W-:Y:S01]  /*7a50*/  MUFU.EX2 R233, R233 ;  /* 0x000000e900e97308 */ /* 0x000fe20000000800 */
[C---:B------:R-:W-:Y:S02]  /*7a60*/  FMUL.FTZ R94, R2.reuse, R94 ;  /* 0x0000005e025e7220 */ /* 0x040fe40000410000 */
[C---:B------:R-:W-:Y:S02]  /*7a70*/  FMUL.FTZ R95, R2.reuse, R95 ;  /* 0x0000005f025f7220 */ /* 0x040fe40000410000 */
[C---:B------:R-:W-:Y:S02]  /*7a80*/  FMUL.FTZ R96, R3.reuse, R96 ;  /* 0x0000006003607220 */ /* 0x040fe40000410000 */
[----:B------:R-:W-:Y:S03]  /*7a90*/  FMUL.FTZ R97, R3, R97 ;  /* 0x0000006103617220 */ /* 0x000fe60000410000 */
[C---:B----4-:R-:W-:Y:S03]  /*7aa0*/  HMMA.16816.F32 R92, R136.reuse, R108, R92 ;  /* 0x0000006c885c723c */ /* 0x050fe6000000185c */
[C---:B------:R-:W-:Y:S01]  /*7ab0*/  FMUL.FTZ R98, R2.reuse, R98 ;  /* 0x0000006202627220 */ /* 0x040fe20000410000 */
[----:B-1----:R-:W-:Y:S01]  /*7ac0*/  F2FP.PACK_AB R101, R171, R170 ;  /* 0x000000aaab65723e */ /* 0x002fe200000000ff */
[C---:B------:R-:W-:Y:S02]  /*7ad0*/  FMUL.FTZ R99, R2.reuse, R99 ;  /* 0x0000006302637220 */ /* 0x040fe40000410000 */
[--C-:B------:R-:W-:Y:S02]  /*7ae0*/  FFMA.FTZ R175, R175, c[0x0][0x2d0], -R144.reuse ;  /* 0x0000b400afaf7a23 */ /* 0x100fe40000010890 */
[----:B------:R-:W-:Y:S03]  /*7af0*/  FFMA.FTZ R144, R133, c[0x0][0x2d0], -R144 ;  /* 0x0000b40085907a23 */ /* 0x000fe60000010890 */
[----:B------:R-:W-:Y:S01]  /*7b00*/  HMMA.16816.F32 R96, R136, R110, R96 ;  /* 0x0000006e8860723c */ /* 0x000fe20000001860 */
[----:B------:R-:W1:Y:S01]  /*7b10*/  LDSM.16.MT88.4 R108, [R188+0x2900] ;  /* 0x00290000bc6c783b */ /* 0x000e620000004200 */
[----:B------:R3:W-:Y:S01]  /*7b20*/  MUFU.EX2 R234, R144 ;  /* 0x0000009000ea7308 */ /* 0x0007e20000000800 */
[----:B------:R-:W-:Y:S01]  /*7b30*/  FFMA.FTZ R160, R3, R210, R160 ;  /* 0x000000d203a07223 */ /* 0x000fe200000100a0 */
[----:B------:R-:W-:Y:S01]  /*7b40*/  MOV R3, R0 ;  /* 0x0000000000037202 */ /* 0x000fe20000000f00 */
[----:B------:R-:W-:Y:S02]  /*7b50*/  FFMA.FTZ R165, R2, R211, R165 ;  /* 0x000000d302a57223 */ /* 0x000fe400000100a5 */
[----:B------:R-:W-:Y:S01]  /*7b60*/  FADD.FTZ R135, R135, R160 ;  /* 0x000000a087877221 */ /* 0x000fe20000010000 */
[C---:B------:R-:W-:Y:S01]  /*7b70*/  HMMA.16816.F32 R4, R100.reuse, R112, R4 ;  /* 0x000000706404723c */ /* 0x040fe20000001804 */
[----:B------:R-:W-:Y:S03]  /*7b80*/  LDSM.16.MT88.4 R136, [R189+0x3100] ;  /* 0x00310000bd88783b */ /* 0x000fe60000004200 */
[----:B------:R-:W4:Y:S01]  /*7b90*/  MUFU.EX2 R175, R175 ;  /* 0x000000af00af7308 */ /* 0x000f220000000800 */
[----:B------:R-:W-:Y:S02]  /*7ba0*/  FADD.FTZ R164, R164, R165 ;  /* 0x000000a5a4a47221 */ /* 0x000fe40000010000 */
[----:B------:R-:W-:Y:S01]  /*7bb0*/  FADD.FTZ R134, R134, R135 ;  /* 0x0000008786867221 */ /* 0x000fe20000010000 */
[C---:B------:R-:W-:Y:S01]  /*7bc0*/  HMMA.16816.F32 R8, R100.reuse, R114, R8 ;  /* 0x000000726408723c */ /* 0x040fe20000001808 */
[----:B------:R-:W-:Y:S03]  /*7bd0*/  LDSM.16.MT88.4 R112, [R190+0x4900] ;  /* 0x00490000be70783b */ /* 0x000fe60000004200 */
[----:B------:R-:W-:Y:S04]  /*7be0*/  FADD.FTZ R161, R161, R134 ;  /* 0x00000086a1a17221 */ /* 0x000fe80000010000 */
[C---:B------:R-:W-:Y:S01]  /*7bf0*/  HMMA.16816.F32 R12, R100.reuse, R116, R12 ;  /* 0x00000074640c723c */ /* 0x040fe2000000180c */
[----:B---3--:R-:W-:Y:S03]  /*7c00*/  LDSM.16.MT88.4 R144, [R190+0x3900] ;  /* 0x00390000be90783b */ /* 0x008fe60000004200 */
        /* <DEDUP_REMOVED lines=8> */
[----:B------:R-:W-:Y:S04]  /*7c90*/  FADD.FTZ R169, R169, R168 ;  /* 0x000000a8a9a97221 */ /* 0x000fe80000010000 */
        /* <DEDUP_REMOVED lines=22> */
[C---:B------:R-:W-:Y:S01]  /*7e00*/  HMMA.16816.F32 R88, R100.reuse, R118, R88 ;  /* 0x000000766458723c */ /* 0x040fe20000001858 */
[----:B------:R-:W5:Y:S07]  /*7e10*/  LDSM.16.MT88.4 R116, [R195+0x3100] ;  /* 0x00310000c374783b */ /* 0x000f6e0000004200 */
[C---:B-1----:R-:W-:Y:S08]  /*7e20*/  HMMA.16816.F32 R92, R100.reuse, R108, R92 ;  /* 0x0000006c645c723c */ /* 0x042ff0000000185c */
[----:B------:R-:W-:Y:S01]  /*7e30*/  HMMA.16816.F32 R96, R100, R110, R96 ;  /* 0x0000006e6460723c */ /* 0x000fe20000001860 */
[----:B------:R-:W-:Y:S06]  /*7e40*/  LDSM.16.MT88.4 R108, [R195+0x5100] ;  /* 0x00510000c36c783b */ /* 0x000fec0000004200 */
[----:B------:R-:W-:Y:S01]  /*7e50*/  F2FP.PACK_AB R100, R221, R174 ;  /* 0x000000aedd64723e */ /* 0x000fe200000000ff */
[----:B------:R-:W-:Y:S01]  /*7e60*/  FADD.FTZ R174, R174, R169 ;  /* 0x000000a9aeae7221 */ /* 0x000fe20000010000 */
[----:B------:R-:W-:Y:S03]  /*7e70*/  F2FP.PACK_AB R102, R223, R222 ;  /* 0x000000dedf66723e */ /* 0x000fe600000000ff */
[----:B----4-:R-:W-:Y:S01]  /*7e80*/  F2FP.PACK_AB R101, R224, R175 ;  /* 0x000000afe065723e */ /* 0x010fe200000000ff */
[----:B------:R-:W-:Y:S01]  /*7e90*/  FADD.FTZ R221, R221, R174 ;  /* 0x000000aedddd7221 */ /* 0x000fe20000010000 */
[----:B------:R-:W-:Y:S03]  /*7ea0*/  F2FP.PACK_AB R103, R226, R225 ;  /* 0x000000e1e267723e */ /* 0x000fe600000000ff */
[----:B------:R-:W-:Y:S04]  /*7eb0*/  FADD.FTZ R222, R222, R221 ;  /* 0x000000dddede7221 */ /* 0x000fe80000010000 */
[C---:B--2---:R-:W-:Y:S03]  /*7ec0*/  HMMA.16816.F32 R4, R100.reuse, R104, R4 ;  /* 0x000000686404723c */ /* 0x044fe60000001804 */
[----:B------:R-:W-:Y:S05]  /*7ed0*/  FADD.FTZ R222, R223, R222 ;  /* 0x000000dedfde7221 */ /* 0x000fea0000010000 */
[C---:B------:R-:W-:Y:S01]  /*7ee0*/  HMMA.16816.F32 R8, R100.reuse, R106, R8 ;  /* 0x0000006a6408723c */ /* 0x040fe20000001808 */
[----:B------:R-:W1:Y:S07]  /*7ef0*/  LDSM.16.MT88.4 R104, [R188+0x3100] ;  /* 0x00310000bc68783b */ /* 0x000e6e0000004200 */
[C---:B------:R-:W-:Y:S08]  /*7f00*/  HMMA.16816.F32 R12, R100.reuse, R120, R12 ;  /* 0x00000078640c723c */ /* 0x040ff0000000180c */
[C---:B------:R-:W-:Y:S01]  /*7f10*/  HMMA.16816.F32 R16, R100.reuse, R122, R16 ;  /* 0x0000007a6410723c */ /* 0x040fe20000001810 */
[----:B------:R-:W-:Y:S07]  /*7f20*/  LDSM.16.MT88.4 R120, [R188+0x1900] ;  /* 0x00190000bc78783b */ /* 0x000fee0000004200 */
[C---:B---3--:R-:W-:Y:S08]  /*7f30*/  HMMA.16816.F32 R20, R100.reuse, R112, R20 ;  /* 0x000000706414723c */ /* 0x048ff00000001814 */
[C---:B------:R-:W-:Y:S01]  /*7f40*/  HMMA.16816.F32 R24, R100.reuse, R114, R24 ;  /* 0x000000726418723c */ /* 0x040fe20000001818 */
[----:B------:R-:W2:Y:S07]  /*7f50*/  LDSM.16.MT88.4 R112, [R190+0x5100] ;  /* 0x00510000be70783b */ /* 0x000eae0000004200 */
[C---:B------:R-:W-:Y:S08]  /*7f60*/  HMMA.16816.F32 R28, R100.reuse, R124, R28 ;  /* 0x0000007c641c723c */ /* 0x040ff0000000181c */
[C---:B------:R-:W-:Y:S01]  /*7f70*/  HMMA.16816.F32 R32, R100.reuse, R126, R32 ;  /* 0x0000007e6420723c */ /* 0x040fe20000001820 */
[----:B------:R-:W-:Y:S07]  /*7f80*/  LDSM.16.MT88.4 R124, [R195+0x1900] ;  /* 0x00190000c37c783b */ /* 0x000fee0000004200 */
        /* <DEDUP_REMOVED lines=11> */
[C---:B-1----:R-:W-:Y:S04]  /*8040*/  HMMA.16816.F32 R60, R100.reuse, R104, R60 ;  /* 0x00000068643c723c */ /* 0x042fe8000000183c */
[----:B------:R-:W-:Y:S01]  /*8050*/  F2FP.PACK_AB R139, R234, R233 ;  /* 0x000000e9ea8b723e */ /* 0x000fe200000000ff */
[----:B------:R-:W-:Y:S03]  /*8060*/  FADD.FTZ R228, R228, R227 ;  /* 0x000000e3e4e47221 */ /* 0x000fe60000010000 */
[C---:B------:R-:W-:Y:S01]  /*8070*/  HMMA.16816.F32 R64, R100.reuse, R106, R64 ;  /* 0x0000006a6440723c */ /* 0x040fe20000001840 */
[----:B------:R-:W1:Y:S03]  /*8080*/  LDSM.16.MT88.4 R104, [R188+0x5100] ;  /* 0x00510000bc68783b */ /* 0x000e660000004200 */
[----:B------:R-:W-:Y:S04]  /*8090*/  FADD.FTZ R229, R229, R228 ;  /* 0x000000e4e5e57221 */ /* 0x000fe80000010000 */
[C---:B------:R-:W-:Y:S04]  /*80a0*/  HMMA.16816.F32 R68, R100.reuse, R108, R68 ;  /* 0x0000006c6444723c */ /* 0x040fe80000001844 */
[----:B------:R-:W-:Y:S04]  /*80b0*/  FADD.FTZ R210, R230, R229 ;  /* 0x000000e5e6d27221 */ /* 0x000fe80000010000 */
[C---:B------:R-:W-:Y:S01]  /*80c0*/  HMMA.16816.F32 R72, R100.reuse, R110, R72 ;  /* 0x0000006e6448723c */ /* 0x040fe20000001848 */
[----:B------:R-:W4:Y:S07]  /*80d0*/  LDSM.16.MT88.4 R108, [R190+0x1900] ;  /* 0x00190000be6c783b */ /* 0x000f2e0000004200 */
        /* <DEDUP_REMOVED lines=11> */
[C---:B----4-:R-:W-:Y:S01]  /*8190*/  HMMA.16816.F32 R100, R136.reuse, R108, R12 ;  /* 0x0000006c8864723c */ /* 0x050fe2000000180c */
[----:B------:R-:W4:Y:S07]  /*81a0*/  LDSM.16.MT88.4 R12, [R188+0x5900] ;  /* 0x00590000bc0c783b */ /* 0x000f2e0000004200 */
        /* <DEDUP_REMOVED lines=24> */
[C---:B----4-:R-:W-:Y:S03]  /*8330*/  HMMA.16816.F32 R92, R136.reuse, R12, R92 ;  /* 0x0000000c885c723c */ /* 0x050fe6000000185c */
[----:B------:R-:W-:Y:S04]  /*8340*/  FADD.FTZ R2, R173, R2 ;  /* 0x00000002ad027221 */ /* 0x000fe80000010000 */
[----:B------:R-:W-:Y:S01]  /*8350*/  FADD.FTZ R175, R175, R2 ;  /* 0x00000002afaf7221 */ /* 0x000fe20000010000 */
[-C--:B------:R-:W-:Y:S01]  /*8360*/  MOV R12, R132.reuse ;  /* 0x00000084000c7202 */ /* 0x080fe20000000f00 */
[----:B------:R-:W-:Y:S03]  /*8370*/  HMMA.16816.F32 R96, R136, R14, R96 ;  /* 0x0000000e8860723c */ /* 0x000fe60000001860 */
[----:B------:R-:W-:Y:S01]  /*8380*/  FADD.FTZ R224, R224, R175 ;  /* 0x000000afe0e07221 */ /* 0x000fe20000010000 */
[----:B------:R-:W-:Y:S03]  /*8390*/  MOV R2, R132 ;  /* 0x0000008400027202 */ /* 0x000fe60000000f00 */
[----:B------:R-:W-:Y:S05]  /*83a0*/  FADD.FTZ R225, R225, R224 ;  /* 0x000000e0e1e17221 */ /* 0x000fea0000010000 */
[----:B------:R-:W-:Y:S04]  /*83b0*/  FADD.FTZ R226, R226, R225 ;  /* 0x000000e1e2e27221 */ /* 0x000fe80000010000 */
[----:B------:R-:W-:Y:S04]  /*83c0*/  FADD.FTZ R231, R231, R226 ;  /* 0x000000e2e7e77221 */ /* 0x000fe80000010000 */
[----:B------:R-:W-:Y:S04]  /*83d0*/  FADD.FTZ R232, R232, R231 ;  /* 0x000000e7e8e87221 */ /* 0x000fe80000010000 */
[----:B------:R-:W-:Y:S04]  /*83e0*/  FADD.FTZ R211, R233, R232 ;  /* 0x000000e8e9d37221 */ /* 0x000fe80000010000 */
[----:B------:R-:W-:Y:S01]  /*83f0*/  FADD.FTZ R211, R234, R211 ;  /* 0x000000d3ead37221 */ /* 0x000fe20000010000 */
[----:B------:R-:W-:-:S05]  /*8400*/  @P0 BRA `(.L_x_2823) ;  /* 0xffffcbe000000947 */ /* 0x000fca000383ffff */
.L_x_2814:
        /* <DEDUP_REMOVED lines=25> */
.L_x_2825:
[----:B------:R-:W-:Y:S02]  /*85a0*/  ULDC UR4, c[0x0][0x32c] ;  /* 0x0000cb0000047ab9 */ /* 0x000fe40000000800 */
[----:B------:R-:W-:-:S03]  /*85b0*/  UISETP.NE.AND UP0, UPT, UR4, 0x1, UPT ;  /* 0x000000010400788c */ /* 0x000fc6000bf05270 */
[----:B------:R-:W-:Y:S02]  /*85c0*/  ULDC.64 UR4, c[0x0][0x330] ;  /* 0x0000cc0000047ab9 */ /* 0x000fe40000000a00 */
[----:B------:R-:W-:-:S06]  /*85d0*/  UIMAD.WIDE.U32 UR18, UR7, UR4, URZ ;  /* 0x00000004071272a5 */ /* 0x000fcc000f8e003f */
[----:B------:R-:W-:Y:S02]  /*85e0*/  @UP0 USHF.R.U32.HI UR7, URZ, UR5, UR19 ;  /* 0x000000053f070299 */ /* 0x000fe40008011613 */
.L_x_2826:
[----:B------:R-:W-:Y:S02]  /*85f0*/  ULDC UR4, c[0x0][0x32c] ;  /* 0x0000cb0000047ab9 */ /* 0x000fe40000000800 */
[----:B------:R-:W-:-:S04]  /*8600*/  UIMAD UR4, UR7, UR4, URZ ;  /* 0x00000004070472a4 */ /* 0x000fc8000f8e023f */
[----:B------:R-:W-:-:S04]  /*8610*/  UISETP.LT.AND UP0, UPT, UR6, UR4, UPT ;  /* 0x000000040600728c */ /* 0x000fc8000bf01270 */
[----:B------:R-:W-:-:S04]  /*8620*/  USEL UR6, UR6, UR4, !UP0 ;  /* 0x0000000406067287 */ /* 0x000fc8000c000000 */
.L_x_2824:
        /* <DEDUP_REMOVED lines=22> */
.L_x_2828:
        /* <DEDUP_REMOVED lines=18> */
[C---:B------:R-:W-:Y:S03]  /*88b0*/  @!P0 LEA R164, P4, R29.reuse, c[0x0][0x1f8], 0x1 ;  /* 0x00007e001da48a11 */ /* 0x040fe600078808ff */
[----:B------:R-:W2:Y:S01]  /*88c0*/  LDSM.16.M88.4 R16, [R197+0x6900] ;  /* 0x00690000c510783b */ /* 0x000ea20000000200 */
[----:B------:R-:W-:Y:S02]  /*88d0*/  @!P0 LEA.HI.X R165, R29, c[0x0][0x1fc], R28, 0x1, P4 ;  /* 0x00007f001da58a11 */ /* 0x000fe400020f0c1c */
[C---:B------:R-:W-:Y:S02]  /*88e0*/  @!P0 LEA R168, P4, R0.reuse, c[0x0][0x1f8], 0x1 ;  /* 0x00007e0000a88a11 */ /* 0x040fe400078808ff */
[----:B------:R-:W-:Y:S03]  /*88f0*/  @!P0 IADD3.X R29, R215, UR13, RZ, P5, !PT ;  /* 0x0000000dd71d8c10 */ /* 0x000fe6000affe4ff */
[----:B------:R-:W3:Y:S01]  /*8900*/  LDSM.16.M88.4 R24, [R197+0x7100] ;  /* 0x00710000c518783b */ /* 0x000ee20000000200 */
[----:B------:R-:W-:Y:S02]  /*8910*/  @!P0 LEA.HI.X R169, R0, c[0x0][0x1fc], R29, 0x1, P4 ;  /* 0x00007f0000a98a11 */ /* 0x000fe400020f0c1d */
[----:B------:R-:W-:Y:S05]  /*8920*/  @!P0 IADD3 R0, P5, R218, UR20, RZ ;  /* 0x00000014da008c10 */ /* 0x000fea000ffbe0ff */
[----:B------:R-:W4:Y:S08]  /*8930*/  LDSM.16.M88.4 R136, [R197+0x7900] ;  /* 0x00790000c588783b */ /* 0x000f300000000200 */
[----:B------:R-:W-:Y:S01]  /*8940*/  LDSM.16.M88.4 R140, [R194+0xc100] ;  /* 0x00c10000c28c783b */ /* 0x000fe20000000200 */
[C---:B-1----:R-:W-:Y:S07]  /*8950*/  HMMA.16816.F32 R4, R32.reuse, R8, RZ ;  /* 0x000000082004723c */ /* 0x042fee00000018ff */
[----:B------:R-:W1:Y:S01]  /*8960*/  LDSM.16.M88.4 R144, [R196] ;  /* 0x00000000c490783b */ /* 0x000e620000000200 */
[C---:B------:R-:W-:Y:S07]  /*8970*/  HMMA.16816.F32 R8, R32.reuse, R10, RZ ;  /* 0x0000000a2008723c */ /* 0x040fee00000018ff */
[----:B------:R-:W5:Y:S01]  /*8980*/  LDSM.16.M88.4 R148, [R187] ;  /* 0x00000000bb94783b */ /* 0x000f620000000200 */
[C---:B--2---:R-:W-:Y:S07]  /*8990*/  HMMA.16816.F32 R12, R32.reuse, R16, RZ ;  /* 0x00000010200c723c */ /* 0x044fee00000018ff */
[----:B------:R-:W2:Y:S01]  /*89a0*/  LDSM.16.M88.4 R152, [R186] ;  /* 0x00000000ba98783b */ /* 0x000ea20000000200 */
[C---:B------:R-:W-:Y:S08]  /*89b0*/  HMMA.16816.F32 R16, R32.reuse, R18, RZ ;  /* 0x000000122010723c */ /* 0x040ff000000018ff */
[C---:B---3--:R-:W-:Y:S07]  /*89c0*/  HMMA.16816.F32 R20, R32.reuse, R24, RZ ;  /* 0x000000182014723c */ /* 0x048fee00000018ff */
[C---:B------:R-:W-:Y:S01]  /*89d0*/  @!P0 IADD3.X R25, R217.reuse, UR13, RZ, P6, !PT ;  /* 0x0000000dd9198c10 */ /* 0x040fe2000b7fe4ff */
[----:B------:R-:W-:Y:S01]  /*89e0*/  @!UP3 ULEA.HI.X UR13, UR6, UR13, UR7, 0x5, UP0 ;  /* 0x0000000d060db291 */ /* 0x000fe200080f2c07 */
[C---:B------:R-:W-:Y:S01]  /*89f0*/  @!P0 LEA R166, P6, R2.reuse, c[0x0][0x1f8], 0x1 ;  /* 0x00007e0002a68a11 */ /* 0x040fe200078c08ff */
[----:B------:R-:W-:Y:S03]  /*8a00*/  UISETP.GT.AND UP3, UPT, UR19, UR8, UPT ;  /* 0x000000081300728c */ /* 0x000fe6000bf64270 */
[----:B------:R-:W-:Y:S02]  /*8a10*/  @!P0 LEA.HI.X R167, R2, c[0x0][0x1fc], R25, 0x1, P6 ;  /* 0x00007f0002a78a11 */ /* 0x000fe400030f0c19 */
[C---:B------:R-:W-:Y:S01]  /*8a20*/  HMMA.16816.F32 R24, R32.reuse, R26, RZ ;  /* 0x0000001a2018723c */ /* 0x040fe200000018ff */
[----:B------:R-:W-:Y:S02]  /*8a30*/  @!P0 IADD3 R2, P4, R216, UR20, RZ ;  /* 0x00000014d8028c10 */ /* 0x000fe4000ff9e0ff */
[----:B------:R-:W-:Y:S02]  /*8a40*/  @!P0 IADD3 R132, P6, R200, UR20, RZ ;  /* 0x00000014c8848c10 */ /* 0x000fe4000ffde0ff */
[----:B------:R-:W-:Y:S02]  /*8a50*/  @!P0 IADD3.X R135, R217, UR13, RZ, P5, !PT ;  /* 0x0000000dd9878c10 */ /* 0x000fe4000affe4ff */
[----:B------:R-:W-:Y:S01]  /*8a60*/  @!P0 IADD3.X R157, R207, UR13, RZ, P6, !PT ;  /* 0x0000000dcf9d8c10 */ /* 0x000fe2000b7fe4ff */
[C---:B----4-:R-:W-:Y:S01]  /*8a70*/  HMMA.16816.F32 R28, R32.reuse, R136, RZ ;  /* 0x00000088201c723c */ /* 0x050fe200000018ff */
[----:B------:R-:W-:Y:S03]  /*8a80*/  @!P0 LEA R174, P6, R132, c[0x0][0x1f8], 0x1 ;  /* 0x00007e0084ae8a11 */ /* 0x000fe600078c08ff */
[----:B------:R-:W-:Y:S02]  /*8a90*/  @!P0 LEA R172, P5, R0, c[0x0][0x1f8], 0x1 ;  /* 0x00007e0000ac8a11 */ /* 0x000fe400078a08ff */
[----:B------:R-:W-:Y:S02]  /*8aa0*/  @!P0 LEA.HI.X R175, R132, c[0x0][0x1fc], R157, 0x1, P6 ;  /* 0x00007f0084af8a11 */ /* 0x000fe400030f0c9d */
[----:B------:R-:W-:Y:S01]  /*8ab0*/  HMMA.16816.F32 R32, R32, R138, RZ ;  /* 0x0000008a2020723c */ /* 0x000fe200000018ff */
[----:B------:R-:W-:Y:S01]  /*8ac0*/  @!P0 IADD3.X R137, R215, UR13, RZ, P4, !PT ;  /* 0x0000000dd7898c10 */ /* 0x000fe2000a7fe4ff */
[----:B------:R-:W-:Y:S02]  /*8ad0*/  UIADD3 UR13, UR19, -0x1, URZ ;  /* 0xffffffff130d7890 */ /* 0x000fe4000fffe03f */
[----:B------:R-:W-:Y:S02]  /*8ae0*/  @!P0 LEA R170, P4, R2, c[0x0][0x1f8], 0x1 ;  /* 0x00007e0002aa8a11 */ /* 0x000fe400078808ff */
[----:B------:R-:W-:Y:S01]  /*8af0*/  @!P0 LEA.HI.X R173, R0, c[0x0][0x1fc], R135, 0x1, P5 ;  /* 0x00007f0000ad8a11 */ /* 0x000fe200028f0c87 */
[----:B------:R-:W-:Y:S01]  /*8b00*/  @UP3 UIMAD.WIDE.U32 UR22, UR13, UR4, URZ ;  /* 0x000000040d1632a5 */ /* 0x000fe2000f8e003f */
[C---:B-1----:R-:W-:Y:S01]  /*8b10*/  HMMA.16816.F32 R4, R140.reuse, R144, R4 ;  /* 0x000000908c04723c */ /* 0x042fe20000001804 */
[----:B------:R-:W-:Y:S02]  /*8b20*/  @UP3 USHF.R.S32.HI UR20, URZ, 0x1f, UR13 ;  /* 0x0000001f3f143899 */ /* 0x000fe4000801140d */
[----:B------:R-:W-:Y:S02]  /*8b30*/  @UP3 USHF.L.U32 UR21, UR22, 0x6, URZ ;  /* 0x0000000616153899 */ /* 0x000fe4000800063f */
[----:B------:R-:W-:Y:S01]  /*8b40*/  @!P0 LEA.HI.X R171, R2, c[0x0][0x1fc], R137, 0x1, P4 ;  /* 0x00007f0002ab8a11 */ /* 0x000fe200020f0c89 */
[----:B------:R-:W-:Y:S01]  /*8b50*/  @UP3 UIMAD UR20, UR20, UR4, URZ ;  /* 0x00000004141432a4 */ /* 0x000fe2000f8e023f */
[----:B------:R-:W1:Y:S01]  /*8b60*/  LDSM.16.M88.4 R136, [R185] ;  /* 0x00000000b988783b */ /* 0x000e620000000200 */
[C---:B------:R-:W-:Y:S02]  /*8b70*/  HMMA.16816.F32 R8, R140.reuse, R146, R8 ;  /* 0x000000928c08723c */ /* 0x040fe40000001808 */
[----:B------:R-:W-:Y:S04]  /*8b80*/  @UP3 UIMAD UR20, UR13, UR5, UR20 ;  /* 0x000000050d1432a4 */ /* 0x000fe8000f8e0214 */
[----:B------:R-:W-:Y:S01]  /*8b90*/  @UP3 UIADD3 UR20, UR23, UR20, URZ ;  /* 0x0000001417143290 */ /* 0x000fe2000fffe03f */
[----:B------:R-:W-:Y:S01]  /*8ba0*/  @!PT LDS RZ, [RZ] ;  /* 0x00000000fffff984 */ /* 0x000fe20000000800 */
[----:B------:R-:W-:Y:S01]  /*8bb0*/  @!PT LDS RZ, [RZ] ;  /* 0x00000000fffff984 */ /* 0x000fe20000000800 */
[----:B------:R-:W-:Y:S01]  /*8bc0*/  @!PT LDS RZ, [RZ] ;  /* 0x00000000fffff984 */ /* 0x000fe20000000800 */
[----:B------:R3:W-:Y:S01]  /*8bd0*/  @!P0 LDGSTS.E.BYPASS.LTC128B.128 [R199+0x100], [R164.64], !P3 ;  /* 0x00100000a4c78fae */ /* 0x0007e2000d901d50 */
[C---:B-----5:R-:W-:Y:S02]  /*8be0*/  HMMA.16816.F32 R12, R140.reuse, R148, R12 ;  /* 0x000000948c0c723c */ /* 0x060fe4000000180c */
[----:B------:R-:W-:Y:S05]  /*8bf0*/  @UP3 USHF.L.U64.HI UR20, UR22, 0x6, UR20 ;  /* 0x0000000616143899 */ /* 0x000fea0008010214 */
[----:B------:R3:W-:Y:S01]  /*8c00*/  @!P0 LDGSTS.E.BYPASS.LTC128B.128 [R199+0x2100], [R166.64], !P2 ;  /* 0x02100000a6c78fae */ /* 0x0007e2000d101d50 */
[C---:B------:R-:W-:Y:S07]  /*8c10*/  HMMA.16816.F32 R16, R140.reuse, R150, R16 ;  /* 0x000000968c10723c */ /* 0x040fee0000001810 */
[----:B------:R4:W-:Y:S01]  /*8c20*/  @!P0 LDGSTS.E.BYPASS.LTC128B.128 [R199+0x4100], [R168.64], !P1 ;  /* 0x04100000a8c78fae */ /* 0x0009e2000c901d50 */
[C---:B--2---:R-:W-:Y:S07]  /*8c30*/  HMMA.16816.F32 R20, R140.reuse, R152, R20 ;  /* 0x000000988c14723c */ /* 0x044fee0000001814 */
[----:B------:R2:W-:Y:S01]  /*8c40*/  @!P0 LDGSTS.E.BYPASS.LTC128B.128 [R199+0x1100], [R174.64], !P3 ;  /* 0x01100000aec78fae */ /* 0x0005e2000d901d50 */
[C---:B------:R-:W-:Y:S07]  /*8c50*/  HMMA.16816.F32 R24, R140.reuse, R154, R24 ;  /* 0x0000009a8c18723c */ /* 0x040fee0000001818 */
[----:B------:R2:W-:Y:S01]  /*8c60*/  @!P0 LDGSTS.E.BYPASS.LTC128B.128 [R199+0x3100], [R172.64], !P2 ;  /* 0x03100000acc78fae */ /* 0x0005e2000d101d50 */
[C---:B-1----:R-:W-:Y:S07]  /*8c70*/  HMMA.16816.F32 R28, R140.reuse, R136, R28 ;  /* 0x000000888c1c723c */ /* 0x042fee000000181c */
[----:B------:R4:W-:Y:S01]  /*8c80*/  @!P0 LDGSTS.E.BYPASS.LTC128B.128 [R199+0x5100], [R170.64], !P1 ;  /* 0x05100000aac78fae */ /* 0x0009e2000c901d50 */
[----:B------:R-:W-:Y:S01]  /*8c90*/  HMMA.16816.F32 R32, R140, R138, R32 ;  /* 0x0000008a8c20723c */ /* 0x000fe20000001820 */
[----:B------:R-:W-:Y:S06]  /*8ca0*/  PLOP3.LUT P0, PT, PT, PT, UP3, 0x80, 0x0 ;  /* 0x000000000000781c */ /* 0x000fec0003f0f038 */
[----:B------:R-:W-:Y:S08]  /*8cb0*/  LDSM.16.M88.4 R156, [R193+0xc100] ;  /* 0x00c10000c19c783b */ /* 0x000ff00000000200 */
[----:B------:R-:W1:Y:S08]  /*8cc0*/  LDSM.16.M88.4 R160, [R192+0x6100] ;  /* 0x00610000c0a0783b */ /* 0x000e700000000200 */
[----:B------:R-:W5:Y:S08]  /*8cd0*/  LDSM.16.M88.4 R144, [R192+0x6900] ;  /* 0x00690000c090783b */ /* 0x000f700000000200 */
[----:B---3--:R-:W3:Y:S08]  /*8ce0*/  LDSM.16.M88.4 R164, [R192+0x7100] ;  /* 0x00710000c0a4783b */ /* 0x008ef00000000200 */
[----:B------:R-:W0:Y:S08]  /*8cf0*/  LDGDEPBAR ;  /* 0x00000000000079af */ /* 0x000e300000000000 */
[----:B------:R-:W2:Y:S01]  /*8d00*/  LDSM.16.M88.4 R148, [R192+0x7900] ;  /* 0x00790000c094783b */ /* 0x000ea20000000200 */
[C---:B-1----:R-:W-:Y:S07]  /*8d10*/  HMMA.16816.F32 R4, R156.reuse, R160, R4 ;  /* 0x000000a09c04723c */ /* 0x042fee0000001804 */
[----:B------:R-:W-:Y:S01]  /*8d20*/  LDSM.16.M88.4 R152, [R191+0xc100] ;  /* 0x00c10000bf98783b */ /* 0x000fe20000000200 */
[C---:B------:R-:W-:Y:S07]  /*8d30*/  HMMA.16816.F32 R8, R156.reuse, R162, R8 ;  /* 0x000000a29c08723c */ /* 0x040fee0000001808 */
[----:B----4-:R-:W1:Y:S01]  /*8d40*/  LDSM.16.M88.4 R168, [R184] ;  /* 0x00000000b8a8783b */ /* 0x010e620000000200 */
[C---:B-----5:R-:W-:Y:S07]  /*8d50*/  HMMA.16816.F32 R12, R156.reuse, R144, R12 ;  /* 0x000000909c0c723c */ /* 0x060fee000000180c */
[----:B------:R-:W4:Y:S01]  /*8d60*/  LDSM.16.M88.4 R136, [R184+0x800] ;  /* 0x00080000b888783b */ /* 0x000f220000000200 */
[C---:B------:R-:W-:Y:S07]  /*8d70*/  HMMA.16816.F32 R16, R156.reuse, R146, R16 ;  /* 0x000000929c10723c */ /* 0x040fee0000001810 */
[----:B------:R-:W5:Y:S01]  /*8d80*/  LDSM.16.M88.4 R140, [R184+0x1000] ;  /* 0x00100000b88c783b */ /* 0x000f620000000200 */
[C---:B---3--:R-:W-:Y:S07]  /*8d90*/  HMMA.16816.F32 R20, R156.reuse, R164, R20 ;  /* 0x000000a49c14723c */ /* 0x048fee0000001814 */
[----:B------:R-:W3:Y:S01]  /*8da0*/  LDSM.16.M88.4 R144, [R184+0x1800] ;  /* 0x00180000b890783b */ /* 0x000ee20000000200 */
[C---:B------:R-:W-:Y:S07]  /*8db0*/  HMMA.16816.F32 R24, R156.reuse, R166, R24 ;  /* 0x000000a69c18723c */ /* 0x040fee0000001818 */
[----:B------:R-:W-:Y:S01]  /*8dc0*/  LDSM.16.M88.4 R160, [R197+0x8900] ;  /* 0x00890000c5a0783b */ /* 0x000fe20000000200 */
[C---:B--2---:R-:W-:Y:S07]  /*8dd0*/  HMMA.16816.F32 R28, R156.reuse, R148, R28 ;  /* 0x000000949c1c723c */ /* 0x044fee000000181c */
[----:B------:R-:W-:Y:S01]  /*8de0*/  LDSM.16.M88.4 R164, [R194+0x10100] ;  /* 0x01010000c2a4783b */ /* 0x000fe20000000200 */
[----:B------:R-:W-:Y:S07]  /*8df0*/  HMMA.16816.F32 R32, R156, R150, R32 ;  /* 0x000000969c20723c */ /* 0x000fee0000001820 */
[----:B------:R-:W-:Y:S01]  /*8e00*/  LDSM.16.M88.4 R148, [R198+0x10100] ;  /* 0x01010000c694783b */ /* 0x000fe20000000200 */
[C---:B-1----:R-:W-:Y:S07]  /*8e10*/  HMMA.16816.F32 R4, R152.reuse, R168, R4 ;  /* 0x000000a89804723c */ /* 0x042fee0000001804 */
[----:B------:R-:W1:Y:S01]  /*8e20*/  LDSM.16.M88.4 R156, [R197+0x8100] ;  /* 0x00810000c59c783b */ /* 0x000e620000000200 */
[C---:B------:R-:W-:Y:S07]  /*8e30*/  HMMA.16816.F32 R8, R152.reuse, R170, R8 ;  /* 0x000000aa9808723c */ /* 0x040fee0000001808 */
[----:B------:R-:W-:Y:S01]  /*8e40*/  LDSM.16.M88.4 R168, [R183] ;  /* 0x00000000b7a8783b */ /* 0x000fe20000000200 */
[C---:B----4-:R-:W-:Y:S07]  /*8e50*/  HMMA.16816.F32 R12, R152.reuse, R136, R12 ;  /* 0x00000088980c723c */ /* 0x050fee000000180c */
[----:B------:R-:W-:Y:S01]  /*8e60*/  LDSM.16.M88.4 R172, [R184+0x4000] ;  /* 0x00400000b8ac783b */ /* 0x000fe20000000200 */
[C---:B------:R-:W-:Y:S07]  /*8e70*/  HMMA.16816.F32 R16, R152.reuse, R138, R16 ;  /* 0x0000008a9810723c */ /* 0x040fee0000001810 */
[----:B------:R-:W2:Y:S01]  /*8e80*/  LDSM.16.M88.4 R136, [R197+0x9100] ;  /* 0x00910000c588783b */ /* 0x000ea20000000200 */
[C---:B-----5:R-:W-:Y:S08]  /*8e90*/  HMMA.16816.F32 R20, R152.reuse, R140, R20 ;  /* 0x0000008c9814723c */ /* 0x060ff00000001814 */
[C---:B------:R-:W-:Y:S01]  /*8ea0*/  HMMA.16816.F32 R24, R152.reuse, R142, R24 ;  /* 0x0000008e9818723c */ /* 0x040fe20000001818 */
[----:B------:R-:W4:Y:S07]  /*8eb0*/  LDSM.16.M88.4 R140, [R197+0x9900] ;  /* 0x00990000c58c783b */ /* 0x000f2e0000000200 */
[C---:B---3--:R-:W-:Y:S08]  /*8ec0*/  HMMA.16816.F32 R28, R152.reuse, R144, R28 ;  /* 0x00000090981c723c */ /* 0x048ff0000000181c */
[----:B------:R-:W-:Y:S01]  /*8ed0*/  HMMA.16816.F32 R32, R152, R146, R32 ;  /* 0x000000929820723c */ /* 0x000fe20000001820 */
[----:B------:R-:W3:Y:S07]  /*8ee0*/  LDSM.16.M88.4 R144, [R182] ;  /* 0x00000000b690783b */ /* 0x000eee0000000200 */
[C---:B-1----:R-:W-:Y:S01]  /*8ef0*/  HMMA.16816.F32 R4, R148.reuse, R156, R4 ;  /* 0x0000009c9404723c */ /* 0x042fe20000001804 */
[----:B------:R-:W1:Y:S07]  /*8f00*/  LDSM.16.M88.4 R152, [R181] ;  /* 0x00000000b598783b */ /* 0x000e6e0000000200 */
[C---:B------:R-:W-:Y:S01]  /*8f10*/  HMMA.16816.F32 R8, R148.reuse, R158, R8 ;  /* 0x0000009e9408723c */ /* 0x040fe20000001808 */
[----:B------:R-:W5:Y:S07]  /*8f20*/  LDSM.16.M88.4 R156, [R180] ;  /* 0x00000000b49c783b */ /* 0x000f6e0000000200 */
        /* <DEDUP_REMOVED lines=9> */
[C---:B------:R-:W-:Y:S01]  /*8fc0*/  HMMA.16816.F32 R4, R164.reuse, R168, R4 ;  /* 0x000000a8a404723c */ /* 0x040fe20000001804 */
[----:B------:R-:W-:Y:S07]  /*8fd0*/  LDSM.16.M88.4 R148, [R192+0x9900] ;  /* 0x00990000c094783b */ /* 0x000fee0000000200 */
[C---:B------:R-:W-:Y:S01]  /*8fe0*/  HMMA.16816.F32 R8, R164.reuse, R170, R8 ;  /* 0x000000aaa408723c */ /* 0x040fe20000001808 */
[----:B------:R-:W-:Y:S07]  /*8ff0*/  LDSM.16.M88.4 R168, [R184+0x2000] ;  /* 0x00200000b8a8783b */ /* 0x000fee0000000200 */
[C---:B---3--:R-:W-:Y:S08]  /*9000*/  HMMA.16816.F32 R12, R164.reuse, R144, R12 ;  /* 0x00000090a40c723c */ /* 0x048ff0000000180c */
[C---:B------:R-:W-:Y:S01]  /*9010*/  HMMA.16816.F32 R16, R164.reuse, R146, R16 ;  /* 0x00000092a410723c */ /* 0x040fe20000001810 */
[----:B------:R-:W3:Y:S07]  /*9020*/  LDSM.16.M88.4 R144, [R192+0x9100] ;  /* 0x00910000c090783b */ /* 0x000eee0000000200 */
        /* <DEDUP_REMOVED lines=9> */
[----:B------:R-:W-:Y:S07]  /*90c0*/  LDSM.16.M88.4 R160, [R197+0xa900] ;  /* 0x00a90000c5a0783b */ /* 0x000fee0000000200 */
[C---:B----4-:R-:W-:Y:S08]  /*90d0*/  HMMA.16816.F32 R12, R136.reuse, R140, R12 ;  /* 0x0000008c880c723c */ /* 0x050ff0000000180c */
[C---:B------:R-:W-:Y:S01]  /*90e0*/  HMMA.16816.F32 R16, R136.reuse, R142, R16 ;  /* 0x0000008e8810723c */ /* 0x040fe20000001810 */
[----:B------:R-:W2:Y:S07]  /*90f0*/  LDSM.16.M88.4 R140, [R184+0x3000] ;  /* 0x00300000b88c783b */ /* 0x000eae0000000200 */
[C---:B---3--:R-:W-:Y:S08]  /*9100*/  HMMA.16816.F32 R20, R136.reuse, R144, R20 ;  /* 0x000000908814723c */ /* 0x048ff00000001814 */
[C---:B------:R-:W-:Y:S01]  /*9110*/  HMMA.16816.F32 R24, R136.reuse, R146, R24 ;  /* 0x000000928818723c */ /* 0x040fe20000001818 */
[----:B------:R-:W3:Y:S07]  /*9120*/  LDSM.16.M88.4 R144, [R184+0x3800] ;  /* 0x00380000b890783b */ /* 0x000eee0000000200 */
[C---:B------:R-:W-:Y:S08]  /*9130*/  HMMA.16816.F32 R28, R136.reuse, R148, R28 ;  /* 0x00000094881c723c */ /* 0x040ff0000000181c */
[----:B------:R-:W-:Y:S01]  /*9140*/  HMMA.16816.F32 R32, R136, R150, R32 ;  /* 0x000000968820723c */ /* 0x000fe20000001820 */
[----:B------:R-:W-:Y:S07]  /*9150*/  LDSM.16.M88.4 R136, [R198+0x14100] ;  /* 0x01410000c688783b */ /* 0x000fee0000000200 */
[C---:B-1----:R-:W-:Y:S01]  /*9160*/  HMMA.16816.F32 R4, R152.reuse, R168, R4 ;  /* 0x000000a89804723c */ /* 0x042fe20000001804 */
[----:B------:R-:W1:Y:S07]  /*9170*/  LDSM.16.M88.4 R148, [R197+0xa100] ;  /* 0x00a10000c594783b */ /* 0x000e6e0000000200 */
[C---:B------:R-:W-:Y:S01]  /*9180*/  HMMA.16816.F32 R8, R152.reuse, R170, R8 ;  /* 0x000000aa9808723c */ /* 0x040fe20000001808 */
[----:B------:R-:W-:Y:S07]  /*9190*/  LDSM.16.M88.4 R168, [R179] ;  /* 0x00000000b3a8783b */ /* 0x000fee0000000200 */
[C---:B-----5:R-:W-:Y:S08]  /*91a0*/  HMMA.16816.F32 R12, R152.reuse, R156, R12 ;  /* 0x0000009c980c723c */ /* 0x060ff0000000180c */
[C---:B------:R-:W-:Y:S01]  /*91b0*/  HMMA.16816.F32 R16, R152.reuse, R158, R16 ;  /* 0x0000009e9810723c */ /* 0x040fe20000001810 */
[----:B------:R-:W4:Y:S07]  /*91c0*/  LDSM.16.M88.4 R156, [R197+0xb900] ;  /* 0x00b90000c59c783b */ /* 0x000f2e0000000200 */
[C---:B--2---:R-:W-:Y:S08]  /*91d0*/  HMMA.16816.F32 R20, R152.reuse, R140, R20 ;  /* 0x0000008c9814723c */ /* 0x044ff00000001814 */
[C---:B------:R-:W-:Y:S01]  /*91e0*/  HMMA.16816.F32 R24, R152.reuse, R142, R24 ;  /* 0x0000008e9818723c */ /* 0x040fe20000001818 */
[----:B------:R-:W2:Y:S07]  /*91f0*/  LDSM.16.M88.4 R140, [R194+0x14100] ;  /* 0x01410000c28c783b */ /* 0x000eae0000000200 */
[C---:B---3--:R-:W-:Y:S08]  /*9200*/  HMMA.16816.F32 R28, R152.reuse, R144, R28 ;  /* 0x00000090981c723c */ /* 0x048ff0000000181c */
[----:B------:R-:W-:Y:S01]  /*9210*/  HMMA.16816.F32 R32, R152, R146, R32 ;  /* 0x000000929820723c */ /* 0x000fe20000001820 */
[----:B------:R-:W3:Y:S07]  /*9220*/  LDSM.16.M88.4 R144, [R178] ;  /* 0x00000000b290783b */ /* 0x000eee0000000200 */
[C---:B-1----:R-:W-:Y:S01]  /*9230*/  HMMA.16816.F32 R4, R136.reuse, R148, R4 ;  /* 0x000000948804723c */ /* 0x042fe20000001804 */
[----:B------:R-:W-:Y:S07]  /*9240*/  LDSM.16.M88.4 R152, [R176] ;  /* 0x00000000b098783b */ /* 0x000fee0000000200 */
[C---:B------:R-:W-:Y:S01]  /*9250*/  HMMA.16816.F32 R8, R136.reuse, R150, R8 ;  /* 0x000000968808723c */ /* 0x040fe20000001808 */
[----:B------:R-:W1:Y:S07]  /*9260*/  LDSM.16.M88.4 R148, [R177] ;  /* 0x00000000b194783b */ /* 0x000e6e0000000200 */
[C---:B------:R-:W-:Y:S08]  /*9270*/  HMMA.16816.F32 R12, R136.reuse, R160, R12 ;  /* 0x000000a0880c723c */ /* 0x040ff0000000180c */
[C---:B------:R-:W-:Y:S01]  /*9280*/  HMMA.16816.F32 R16, R136.reuse, R162, R16 ;  /* 0x000000a28810723c */ /* 0x040fe20000001810 */
[----:B------:R-:W-:Y:S07]  /*9290*/  LDSM.16.M88.4 R160, [R193+0x14100] ;  /* 0x01410000c1a0783b */ /* 0x000fee0000000200 */
[C---:B------:R-:W-:Y:S08]  /*92a0*/  HMMA.16816.F32 R20, R136.reuse, R164, R20 ;  /* 0x000000a48814723c */ /* 0x040ff00000001814 */
[C---:B------:R-:W-:Y:S01]  /*92b0*/  HMMA.16816.F32 R24, R136.reuse, R166, R24 ;  /* 0x000000a68818723c */ /* 0x040fe20000001818 */
[----:B------:R-:W5:Y:S07]  /*92c0*/  LDSM.16.M88.4 R164, [R192+0xa100] ;  /* 0x00a10000c0a4783b */ /* 0x000f6e0000000200 */
[C---:B----4-:R-:W-:Y:S08]  /*92d0*/  HMMA.16816.F32 R28, R136.reuse, R156, R28 ;  /* 0x0000009c881c723c */ /* 0x050ff0000000181c */
[----:B------:R-:W-:Y:S01]  /*92e0*/  HMMA.16816.F32 R32, R136, R158, R32 ;  /* 0x0000009e8820723c */ /* 0x000fe20000001820 */
[----:B------:R-:W4:Y:S07]  /*92f0*/  LDSM.16.M88.4 R136, [R192+0xa900] ;  /* 0x00a90000c088783b */ /* 0x000f2e0000000200 */
[C---:B--2---:R-:W-:Y:S01]  /*9300*/  HMMA.16816.F32 R4, R140.reuse, R168, R4 ;  /* 0x000000a88c04723c */ /* 0x044fe20000001804 */
[----:B------:R-:W2:Y:S07]  /*9310*/  LDSM.16.M88.4 R156, [R192+0xb100] ;  /* 0x00b10000c09c783b */ /* 0x000eae0000000200 */
[C---:B------:R-:W-:Y:S01]  /*9320*/  HMMA.16816.F32 R8, R140.reuse, R170, R8 ;  /* 0x000000aa8c08723c */ /* 0x040fe20000001808 */
[----:B------:R-:W-:Y:S07]  /*9330*/  LDSM.16.M88.4 R168, [R191+0x14100] ;  /* 0x01410000bfa8783b */ /* 0x000fee0000000200 */
[C---:B---3--:R-:W-:Y:S08]  /*9340*/  HMMA.16816.F32 R12, R140.reuse, R144, R12 ;  /* 0x000000908c0c723c */ /* 0x048ff0000000180c */
[C---:B------:R-:W-:Y:S01]  /*9350*/  HMMA.16816.F32 R16, R140.reuse, R146, R16 ;  /* 0x000000928c10723c */ /* 0x040fe20000001810 */
[----:B------:R-:W3:Y:S07]  /*9360*/  LDSM.16.M88.4 R144, [R192+0xb900] ;  /* 0x00b90000c090783b */ /* 0x000eee0000000200 */
[C---:B-1----:R-:W-:Y:S08]  /*9370*/  HMMA.16816.F32 R20, R140.reuse, R148, R20 ;  /* 0x000000948c14723c */ /* 0x042ff00000001814 */
[C---:B------:R-:W-:Y:S08]  /*9380*/  HMMA.16816.F32 R24, R140.reuse, R150, R24 ;  /* 0x000000968c18723c */ /* 0x040ff00000001818 */
[C---:B------:R-:W-:Y:S08]  /*9390*/  HMMA.16816.F32 R28, R140.reuse, R152, R28 ;  /* 0x000000988c1c723c */ /* 0x040ff0000000181c */
[----:B------:R-:W-:Y:S01]  /*93a0*/  HMMA.16816.F32 R32, R140, R154, R32 ;  /* 0x0000009a8c20723c */ /* 0x000fe20000001820 */
[----:B------:R-:W1:Y:S07]  /*93b0*/  LDSM.16.M88.4 R140, [R184+0x4800] ;  /* 0x00480000b88c783b */ /* 0x000e6e0000000200 */
[C---:B-----5:R-:W-:Y:S08]  /*93c0*/  HMMA.16816.F32 R4, R160.reuse, R164, R4 ;  /* 0x000000a4a004723c */ /* 0x060ff00000001804 */
[C---:B------:R-:W-:Y:S08]  /*93d0*/  HMMA.16816.F32 R8, R160.reuse, R166, R8 ;  /* 0x000000a6a008723c */ /* 0x040ff00000001808 */
[C---:B----4-:R-:W-:Y:S08]  /*93e0*/  HMMA.16816.F32 R12, R160.reuse, R136, R12 ;  /* 0x00000088a00c723c */ /* 0x050ff0000000180c */
[C---:B------:R-:W-:Y:S01]  /*93f0*/  HMMA.16816.F32 R16, R160.reuse, R138, R16 ;  /* 0x0000008aa010723c */ /* 0x040fe20000001810 */
[----:B------:R-:W4:Y:S07]  /*9400*/  LDSM.16.M88.4 R136, [R184+0x5000] ;  /* 0x00500000b888783b */ /* 0x000f2e0000000200 */
[C---:B--2---:R-:W-:Y:S08]  /*9410*/  HMMA.16816.F32 R20, R160.reuse, R156, R20 ;  /* 0x0000009ca014723c */ /* 0x044ff00000001814 */
[C---:B------:R-:W-:Y:S08]  /*9420*/  HMMA.16816.F32 R24, R160.reuse, R158, R24 ;  /* 0x0000009ea018723c */ /* 0x040ff00000001818 */
[C---:B---3--:R-:W-:Y:S08]  /*9430*/  HMMA.16816.F32 R28, R160.reuse, R144, R28 ;  /* 0x00000090a01c723c */ /* 0x048ff0000000181c */
[----:B------:R-:W-:Y:S01]  /*9440*/  HMMA.16816.F32 R32, R160, R146, R32 ;  /* 0x00000092a020723c */ /* 0x000fe20000001820 */
[----:B------:R-:W2:Y:S01]  /*9450*/  LDSM.16.M88.4 R144, [R184+0x5800] ;  /* 0x00580000b890783b */ /* 0x000ea20000000200 */
[----:B------:R-:W-:Y:S06]  /*9460*/  DEPBAR.LE SB0, 0x0 ;  /* 0x000080000000791a */ /* 0x000fec0000000000 */
[C---:B------:R-:W-:Y:S01]  /*9470*/  HMMA.16816.F32 R4, R168.reuse, R172, R4 ;  /* 0x000000aca804723c */ /* 0x040fe20000001804 */
[----:B------:R-:W-:Y:S07]  /*9480*/  BAR.SYNC.DEFER_BLOCKING 0x0 ;  /* 0x0000000000007b1d */ /* 0x000fee0000010000 */
[C---:B------:R-:W-:Y:S08]  /*9490*/  HMMA.16816.F32 R8, R168.reuse, R174, R8 ;  /* 0x000000aea808723c */ /* 0x040ff00000001808 */
[C---:B-1----:R-:W-:Y:S08]  /*94a0*/  HMMA.16816.F32 R12, R168.reuse, R140, R12 ;  /* 0x0000008ca80c723c */ /* 0x042ff0000000180c */
[C---:B------:R-:W-:Y:S04]  /*94b0*/  HMMA.16816.F32 R16, R168.reuse, R142, R16 ;  /* 0x0000008ea810723c */ /* 0x040fe80000001810 */
[----:B------:R-:W-:Y:S02]  /*94c0*/  FMNMX.FTZ R0, R4, R3, !PT ;  /* 0x0000000304007209 */ /* 0x000fe40007810000 */
[----:B------:R-:W-:Y:S02]  /*94d0*/  FMNMX.FTZ R2, R6, R133, !PT ;  /* 0x0000008506027209 */ /* 0x000fe40007810000 */
[C---:B----4-:R-:W-:Y:S04]  /*94e0*/  HMMA.16816.F32 R20, R168.reuse, R136, R20 ;  /* 0x00000088a814723c */ /* 0x050fe80000001814 */
[----:B------:R-:W-:Y:S03]  /*94f0*/  FMNMX.FTZ R135, R5, R0, !PT ;  /* 0x0000000005877209 */ /* 0x000fe60007810000 */
[----:B------:R-:W-:Y:S01]  /*9500*/  FMNMX.FTZ R137, R7, R2, !PT ;  /* 0x0000000207897209 */ /* 0x000fe20007810000 */
[C---:B------:R-:W-:Y:S04]  /*9510*/  HMMA.16816.F32 R24, R168.reuse, R138, R24 ;  /* 0x0000008aa818723c */ /* 0x040fe80000001818 */
[----:B------:R-:W-:Y:S02]  /*9520*/  FMNMX.FTZ R0, R8, R135, !PT ;  /* 0x0000008708007209 */ /* 0x000fe40007810000 */
[----:B------:R-:W-:Y:S02]  /*9530*/  FMNMX.FTZ R2, R10, R137, !PT ;  /* 0x000000890a027209 */ /* 0x000fe40007810000 */
[C---:B--2---:R-:W-:Y:S04]  /*9540*/  HMMA.16816.F32 R28, R168.reuse, R144, R28 ;  /* 0x00000090a81c723c */ /* 0x044fe8000000181c */
        /* <DEDUP_REMOVED lines=33> */
[----:B-1----:R-:W-:Y:S05]  /*9760*/  FMNMX.FTZ R0, R141, R2, !PT ;  /* 0x000000028d007209 */ /* 0x002fea0007810000 */
[C---:B------:R-:W-:Y:S02]  /*9770*/  FMUL.FTZ R167, R0.reuse, c[0x0][0x2d0] ;  /* 0x0000b40000a77a20 */ /* 0x040fe40000410000 */
[----:B------:R-:W-:Y:S01]  /*9780*/  FADD.FTZ R2, -R0, R3 ;  /* 0x0000000300027221 */ /* 0x000fe20000010100 */
[----:B--2---:R-:W-:Y:S01]  /*9790*/  FMNMX.FTZ R132, R135, R132, !PT ;  /* 0x0000008487847209 */ /* 0x004fe20007810000 */
[----:B------:R-:W-:Y:S01]  /*97a0*/  FFMA.FTZ R162, R4, c[0x0][0x2d0], -R167 ;  /* 0x0000b40004a27a23 */ /* 0x000fe200000108a7 */
[----:B------:R-:W-:Y:S01]  /*97b0*/  @P0 IADD3 R4, P4, R202, UR21, RZ ;  /* 0x00000015ca040c10 */ /* 0x000fe2000ff9e0ff */
[----:B------:R-:W-:Y:S01]  /*97c0*/  FMUL.FTZ R3, R2, c[0x0][0x2d0] ;  /* 0x0000b40002037a20 */ /* 0x000fe20000410000 */
[----:B------:R-:W-:Y:S01]  /*97d0*/  @P0 IADD3 R135, P5, R214, UR21, RZ ;  /* 0x00000015d6870c10 */ /* 0x000fe2000ffbe0ff */
[----:B------:R-:W-:Y:S01]  /*97e0*/  FADD.FTZ R133, -R132, R133 ;  /* 0x0000008584857221 */ /* 0x000fe20000010100 */
[----:B------:R-:W-:Y:S01]  /*97f0*/  @P0 LEA R140, P6, R4, c[0x0][0x1c8], 0x1 ;  /* 0x00007200048c0a11 */ /* 0x000fe200078c08ff */
[--C-:B------:R-:W-:Y:S01]  /*9800*/  FFMA.FTZ R160, R9, c[0x0][0x2d0], -R167.reuse ;  /* 0x0000b40009a07a23 */ /* 0x100fe200000108a7 */
[----:B------:R-:W-:Y:S01]  /*9810*/  @P0 IADD3.X R136, R213, UR20, RZ, P5, !PT ;  /* 0x00000014d5880c10 */ /* 0x000fe2000affe4ff */
[----:B------:R-:W-:Y:S01]  /*9820*/  FMUL.FTZ R2, R133, c[0x0][0x2d0] ;  /* 0x0000b40085027a20 */ /* 0x000fe20000410000 */
[----:B------:R-:W1:Y:S01]  /*9830*/  MUFU.EX2 R3, R3 ;  /* 0x0000000300037308 */ /* 0x000e620000000800 */
[--C-:B------:R-:W-:Y:S01]  /*9840*/  FFMA.FTZ R133, R5, c[0x0][0x2d0], -R167.reuse ;  /* 0x0000b40005857a23 */ /* 0x100fe200000108a7 */
[----:B------:R-:W-:Y:S01]  /*9850*/  @P0 IADD3.X R5, R209, UR20, RZ, P4, !PT ;  /* 0x00000014d1050c10 */ /* 0x000fe2000a7fe4ff */
[----:B------:R-:W-:Y:S01]  /*9860*/  FMUL.FTZ R165, R132, c[0x0][0x2d0] ;  /* 0x0000b40084a57a20 */ /* 0x000fe20000410000 */
[C---:B------:R-:W-:Y:S01]  /*9870*/  @P0 LEA R142, P4, R135.reuse, c[0x0][0x1c8], 0x1 ;  /* 0x00007200878e0a11 */ /* 0x040fe200078808ff */
[----:B------:R-:W-:Y:S01]  /*9880*/  FFMA.FTZ R170, R16, c[0x0][0x2d0], -R167 ;  /* 0x0000b40010aa7a23 */ /* 0x000fe200000108a7 */
[----:B------:R-:W-:Y:S01]  /*9890*/  @P0 LEA.HI.X R141, R4, c[0x0][0x1cc], R5, 0x1, P6 ;  /* 0x00007300048d0a11 */ /* 0x000fe200030f0c05 */
[----:B------:R-:W-:Y:S01]  /*98a0*/  FFMA.FTZ R166, R6, c[0x0][0x2d0], -R165 ;  /* 0x0000b40006a67a23 */ /* 0x000fe200000108a5 */
[----:B------:R-:W-:Y:S01]  /*98b0*/  @P0 LEA.HI.X R143, R135, c[0x0][0x1cc], R136, 0x1, P4 ;  /* 0x00007300878f0a11 */ /* 0x000fe200020f0c88 */
[----:B------:R-:W-:Y:S01]  /*98c0*/  FFMA.FTZ R135, R8, c[0x0][0x2d0], -R167 ;  /* 0x0000b40008877a23 */ /* 0x000fe200000108a7 */
[----:B------:R-:W-:Y:S01]  /*98d0*/  @P0 IADD3 R4, P5, R212, UR21, RZ ;  /* 0x00000015d4040c10 */ /* 0x000fe2000ffbe0ff */
[----:B------:R2:W-:Y:S01]  /*98e0*/  @P0 LDGSTS.E.BYPASS.LTC128B.128 [R199+0x6100], [R140.64], !P3 ;  /* 0x061000008cc70fae */ /* 0x0005e2000d901d50 */
[----:B------:R-:W-:Y:S01]  /*98f0*/  @UP3 UIADD3 UR21, UP0, UR12, UR21, URZ ;  /* 0x000000150c153290 */ /* 0x000fe2000ff1e03f */
[--C-:B------:R-:W-:Y:S01]  /*9900*/  FFMA.FTZ R161, R7, c[0x0][0x2d0], -R165.reuse ;  /* 0x0000b40007a17a23 */ /* 0x100fe200000108a5 */
[----:B------:R-:W-:Y:S01]  /*9910*/  @P0 LEA R144, P4, R4, c[0x0][0x1c8], 0x1 ;  /* 0x0000720004900a11 */ /* 0x000fe200078808ff */
[--C-:B------:R-:W-:Y:S01]  /*9920*/  FFMA.FTZ R163, R10, c[0x0][0x2d0], -R165.reuse ;  /* 0x0000b4000aa37a23 */ /* 0x100fe200000108a5 */
[----:B------:R-:W-:Y:S01]  /*9930*/  @P0 IADD3.X R5, R134, UR20, RZ, P5, !PT ;  /* 0x0000001486050c10 */ /* 0x000fe2000affe4ff */
[----:B------:R-:W-:Y:S01]  /*9940*/  @UP3 UIADD3.X UR20, UR11, UR20, URZ, UP0, !UPT ;  /* 0x000000140b143290 */ /* 0x000fe200087fe43f */
[----:B------:R-:W-:Y:S01]  /*9950*/  FFMA.FTZ R164, R11, c[0x0][0x2d0], -R165 ;  /* 0x0000b4000ba47a23 */ /* 0x000fe200000108a5 */
[----:B------:R2:W-:Y:S01]  /*9960*/  @P0 LDGSTS.E.BYPASS.LTC128B.128 [R199+0x8100], [R142.64], !P2 ;  /* 0x081000008ec70fae */ /* 0x0005e2000d101d50 */
[----:B------:R-:W-:Y:S01]  /*9970*/  @P0 LEA.HI.X R145, R4, c[0x0][0x1cc], R5, 0x1, P4 ;  /* 0x0000730004910a11 */ /* 0x000fe200020f0c05 */
[----:B------:R-:W3:Y:S01]  /*9980*/  MUFU.EX2 R2, R2 ;  /* 0x0000000200027308 */ /* 0x000ee20000000800 */
[----:B------:R-:W-:Y:S01]  /*9990*/  @P0 IADD3 R4, P6, R202, UR21, RZ ;  /* 0x00000015ca040c10 */ /* 0x000fe2000ffde0ff */
[----:B------:R-:W-:Y:S01]  /*99a0*/  FFMA.FTZ R171, R17, c[0x0][0x2d0], -R167 ;  /* 0x0000b40011ab7a23 */ /* 0x000fe200000108a7 */
[----:B------:R-:W-:Y:S01]  /*99b0*/  @P0 IADD3 R5, P5, R214, UR21, RZ ;  /* 0x00000015d6050c10 */ /* 0x000fe2000ffbe0ff */
[----:B-1----:R-:W-:Y:S01]  /*99c0*/  FMUL.FTZ R100, R3, R100 ;  /* 0x0000006403647220 */ /* 0x002fe20000410000 */
[----:B------:R-:W-:Y:S01]  /*99d0*/  @P0 IADD3.X R9, R209, UR20, RZ, P6, !PT ;  /* 0x00000014d1090c10 */ /* 0x000fe2000b7fe4ff */
[----:B------:R1:W-:Y:S01]  /*99e0*/  @P0 LDGSTS.E.BYPASS.LTC128B.128 [R199+0xa100], [R144.64], !P1 ;  /* 0x0a10000090c70fae */ /* 0x0003e2000c901d50 */
[C---:B------:R-:W-:Y:S01]  /*99f0*/  @P0 LEA R150, P6, R4.reuse, c[0x0][0x1c8], 0x1 ;  /* 0x0000720004960a11 */ /* 0x040fe200078c08ff */
[----:B------:R-:W-:Y:S01]  /*9a00*/  FMUL.FTZ R101, R3, R101 ;  /* 0x0000006503657220 */ /* 0x000fe20000410000 */
[----:B------:R-:W-:Y:S01]  /*9a10*/  @P0 IADD3.X R136, R213, UR20, RZ, P5, !PT ;  /* 0x00000014d5880c10 */ /* 0x000fe2000affe4ff */
[----:B------:R-:W-:Y:S01]  /*9a20*/  MUFU.EX2 R162, R162 ;  /* 0x000000a200a27308 */ /* 0x000fe20000000800 */
[----:B------:R-:W-:Y:S01]  /*9a30*/  @P0 LEA.HI.X R151, R4, c[0x0][0x1cc], R9, 0x1, P6 ;  /* 0x0000730004970a11 */ /* 0x000fe200030f0c09 */
[----:B------:R-:W-:Y:S01]  /*9a40*/  FMUL.FTZ R4, R3, R128 ;  /* 0x0000008003047220 */ /* 0x000fe20000410000 */
[----:B------:R-:W-:Y:S01]  /*9a50*/  @P0 LEA R148, P5, R5, c[0x0][0x1c8], 0x1 ;  /* 0x0000720005940a11 */ /* 0x000fe200078a08ff */
[----:B------:R-:W-:Y:S01]  /*9a60*/  FMUL.FTZ R9, R3, R125 ;  /* 0x0000007d03097220 */ /* 0x000fe20000410000 */
[----:B------:R-:W-:Y:S01]  /*9a70*/  @P0 IADD3 R8, P4, R212, UR21, RZ ;  /* 0x00000015d4080c10 */ /* 0x000fe2000ff9e0ff */
[----:B------:R4:W-:Y:S01]  /*9a80*/  @P0 LDGSTS.E.BYPASS.LTC128B.128 [R199+0x7100], [R150.64], !P3 ;  /* 0x0710000096c70fae */ /* 0x0009e2000d901d50 */
[----:B------:R-:W-:Y:S01]  /*9a90*/  @P0 LEA.HI.X R149, R5, c[0x0][0x1cc], R136, 0x1, P5 ;  /* 0x0000730005950a11 */ /* 0x000fe200028f0c88 */
[C---:B------:R-:W-:Y:S01]  /*9aa0*/  FMUL.FTZ R5, R3.reuse, R129 ;  /* 0x0000008103057220 */ /* 0x040fe20000410000 */
[----:B------:R-:W-:Y:S01]  /*9ab0*/  @P0 IADD3.X R137, R134, UR20, RZ, P4, !PT ;  /* 0x0000001486890c10 */ /* 0x000fe2000a7fe4ff */
[----:B------:R-:W5:Y:S01]  /*9ac0*/  MUFU.EX2 R133, R133 ;  /* 0x0000008500857308 */ /* 0x000f620000000800 */
[C---:B------:R-:W-:Y:S01]  /*9ad0*/  @P0 LEA R146, P4, R8.reuse, c[0x0][0x1c8], 0x1 ;  /* 0x0000720008920a11 */ /* 0x040fe200078808ff */
[C---:B------:R-:W-:Y:S01]  /*9ae0*/  FMUL.FTZ R104, R3.reuse, R104 ;  /* 0x0000006803687220 */ /* 0x040fe20000410000 */
[----:B------:R-:W-:Y:S01]  /*9af0*/  UISETP.GT.AND UP0, UPT, UR19, UR18, UPT ;  /* 0x000000121300728c */ /* 0x000fe2000bf04270 */
[----:B------:R4:W-:Y:S01]  /*9b00*/  @P0 LDGSTS.E.BYPASS.LTC128B.128 [R199+0x9100], [R148.64], !P2 ;  /* 0x0910000094c70fae */ /* 0x0009e2000d101d50 */
[----:B------:R-:W-:Y:S01]  /*9b10*/  @P0 LEA.HI.X R147, R8, c[0x0][0x1cc], R137, 0x1, P4 ;  /* 0x0000730008930a11 */ /* 0x000fe200020f0c89 */
[C---:B---3--:R-:W-:Y:S01]  /*9b20*/  FMUL.FTZ R6, R2.reuse, R130 ;  /* 0x0000008202067220 */ /* 0x048fe20000410000 */
[----:B------:R-:W-:Y:S01]  /*9b30*/  UMOV UR19, UR13 ;  /* 0x0000000d00137c82 */ /* 0x000fe20008000000 */
[C---:B------:R-:W-:Y:S02]  /*9b40*/  FMUL.FTZ R7, R2.reuse, R131 ;  /* 0x0000008302077220 */ /* 0x040fe40000410000 */
[----:B------:R-:W-:Y:S01]  /*9b50*/  MUFU.EX2 R135, R135 ;  /* 0x0000008700877308 */ /* 0x000fe20000000800 */
[C---:B------:R-:W-:Y:S01]  /*9b60*/  FMUL.FTZ R8, R3.reuse, R124 ;  /* 0x0000007c03087220 */ /* 0x040fe20000410000 */
[----:B------:R1:W-:Y:S01]  /*9b70*/  @P0 LDGSTS.E.BYPASS.LTC128B.128 [R199+0xb100], [R146.64], !P1 ;  /* 0x0b10000092c70fae */ /* 0x0003e2000c901d50 */
[C---:B------:R-:W-:Y:S01]  /*9b80*/  FMUL.FTZ R10, R2.reuse, R126 ;  /* 0x0000007e020a7220 */ /* 0x040fe20000410000 */
[----:B------:R-:W-:Y:S01]  /*9b90*/  PLOP3.LUT P0, PT, PT, PT, UP0, 0x80, 0x0 ;  /* 0x000000000000781c */ /* 0x000fe20003f0f008 */
[C---:B------:R-:W-:Y:S02]  /*9ba0*/  FMUL.FTZ R11, R2.reuse, R127 ;  /* 0x0000007f020b7220 */ /* 0x040fe40000410000 */
[C---:B------:R-:W-:Y:S02]  /*9bb0*/  FMUL.FTZ R102, R2.reuse, R102 ;  /* 0x0000006602667220 */ /* 0x040fe40000410000 */
[C---:B------:R-:W-:Y:S01]  /*9bc0*/  FMUL.FTZ R103, R2.reuse, R103 ;  /* 0x0000006702677220 */ /* 0x040fe20000410000 */
[----:B------:R-:W3:Y:S01]  /*9bd0*/  LDSM.16.MT88.4 R136, [R195+0x100] ;  /* 0x00010000c388783b */ /* 0x000ee20000004200 */
[----:B------:R-:W4:Y:S01]  /*9be0*/  MUFU.EX2 R160, R160 ;  /* 0x000000a000a07308 */ /* 0x000f220000000800 */
[----:B------:R-:W-:Y:S01]  /*9bf0*/  FMUL.FTZ R105, R3, R105 ;  /* 0x0000006903697220 */ /* 0x000fe20000410000 */
[----:B-----5:R-:W-:Y:S01]  /*9c00*/  F2FP.PACK_AB R128, R133, R162 ;  /* 0x000000a28580723e */ /* 0x020fe200000000ff */
[C---:B------:R-:W-:Y:S02]  /*9c10*/  FMUL.FTZ R106, R2.reuse, R106 ;  /* 0x0000006a026a7220 */ /* 0x040fe40000410000 */
[C---:B------:R-:W-:Y:S02]  /*9c20*/  FMUL.FTZ R107, R2.reuse, R107 ;  /* 0x0000006b026b7220 */ /* 0x040fe40000410000 */
[----:B--2---:R-:W2:Y:S01]  /*9c30*/  LDSM.16.MT88.4 R140, [R190+0x100] ;  /* 0x00010000be8c783b */ /* 0x004ea20000004200 */
[C---:B------:R-:W-:Y:S02]  /*9c40*/  FMUL.FTZ R108, R3.reuse, R108 ;  /* 0x0000006c036c7220 */ /* 0x040fe40000410000 */
[----:B------:R-:W-:Y:S01]  /*9c50*/  MUFU.EX2 R166, R166 ;  /* 0x000000a600a67308 */ /* 0x000fe20000000800 */
[----:B------:R-:W-:Y:S02]  /*9c60*/  FMUL.FTZ R109, R3, R109 ;  /* 0x0000006d036d7220 */ /* 0x000fe40000410000 */
[C---:B------:R-:W-:Y:S02]  /*9c70*/  FMUL.FTZ R110, R2.reuse, R110 ;  /* 0x0000006e026e7220 */ /* 0x040fe40000410000 */
[----:B------:R-:W-:Y:S01]  /*9c80*/  LDSM.16.MT88.4 R124, [R188+0x100] ;  /* 0x00010000bc7c783b */ /* 0x000fe20000004200 */
[----:B------:R-:W-:Y:S02]  /*9c90*/  FMUL.FTZ R111, R2, R111 ;  /* 0x0000006f026f7220 */ /* 0x000fe40000410000 */
[--C-:B------:R-:W-:Y:S02]  /*9ca0*/  FFMA.FTZ R174, R18, c[0x0][0x2d0], -R165.reuse ;  /* 0x0000b40012ae7a23 */ /* 0x100fe400000108a5 */
[----:B------:R-:W5:Y:S01]  /*9cb0*/  MUFU.EX2 R161, R161 ;  /* 0x000000a100a17308 */ /* 0x000f620000000800 */
[----:B------:R-:W-:Y:S02]  /*9cc0*/  FFMA.FTZ R175, R19, c[0x0][0x2d0], -R165 ;  /* 0x0000b40013af7a23 */ /* 0x000fe400000108a5 */
[----:B-1----:R-:W1:Y:S01]  /*9cd0*/  LDSM.16.MT88.4 R144, [R189+0x100] ;  /* 0x00010000bd90783b */ /* 0x002e620000004200 */
[----:B----4-:R-:W-:Y:S01]  /*9ce0*/  F2FP.PACK_AB R130, R160, R135 ;  /* 0x00000087a082723e */ /* 0x010fe200000000ff */
[--C-:B------:R-:W-:Y:S02]  /*9cf0*/  FFMA.FTZ R219, R28, c[0x0][0x2d0], -R167.reuse ;  /* 0x0000b4001cdb7a23 */ /* 0x100fe400000108a7 */
[--C-:B------:R-:W-:Y:S02]  /*9d00*/  FFMA.FTZ R220, R29, c[0x0][0x2d0], -R167.reuse ;  /* 0x0000b4001ddc7a23 */ /* 0x100fe400000108a7 */
[----:B------:R-:W-:Y:S01]  /*9d10*/  FFMA.FTZ R221, R32, c[0x0][0x2d0], -R167 ;  /* 0x0000b40020dd7a23 */ /* 0x000fe200000108a7 */
[----:B------:R-:W-:Y:S01]  /*9d20*/  MUFU.EX2 R163, R163 ;  /* 0x000000a300a37308 */ /* 0x000fe20000000800 */
[----:B------:R-:W-:Y:S01]  /*9d30*/  LDSM.16.MT88.4 R16, [R190+0x900] ;  /* 0x00090000be10783b */ /* 0x000fe20000004200 */
[--C-:B------:R-:W-:Y:S02]  /*9d40*/  FFMA.FTZ R223, R30, c[0x0][0x2d0], -R165.reuse ;  /* 0x0000b4001edf7a23 */ /* 0x100fe400000108a5 */
[--C-:B------:R-:W-:Y:S02]  /*9d50*/  FFMA.FTZ R224, R31, c[0x0][0x2d0], -R165.reuse ;  /* 0x0000b4001fe07a23 */ /* 0x100fe400000108a5 */
[----:B------:R-:W-:Y:S02]  /*9d60*/  FFMA.FTZ R225, R34, c[0x0][0x2d0], -R165 ;  /* 0x0000b40022e17a23 */ /* 0x000fe400000108a5 */
[C---:B------:R-:W-:Y:S01]  /*9d70*/  FMUL.FTZ R112, R3.reuse, R112 ;  /* 0x0000007003707220 */ /* 0x040fe20000410000 */
[----:B------:R-:W-:Y:S01]  /*9d80*/  LDSM.16.MT88.4 R148, [R195+0x2900] ;  /* 0x00290000c394783b */ /* 0x000fe20000004200 */
[----:B------:R-:W4:Y:S01]  /*9d90*/  MUFU.EX2 R164, R164 ;  /* 0x000000a400a47308 */ /* 0x000f220000000800 */
[----:B------:R-:W-:Y:S02]  /*9da0*/  FMUL.FTZ R113, R3, R113 ;  /* 0x0000007103717220 */ /* 0x000fe40000410000 */
[C---:B------:R-:W-:Y:S01]  /*9db0*/  FMUL.FTZ R114, R2.reuse, R114 ;  /* 0x0000007202727220 */ /* 0x040fe20000410000 */
[----:B-----5:R-:W-:Y:S01]  /*9dc0*/  F2FP.PACK_AB R129, R161, R166 ;  /* 0x000000a6a181723e */ /* 0x020fe200000000ff */
[C---:B------:R-:W-:Y:S02]  /*9dd0*/  FMUL.FTZ R115, R2.reuse, R115 ;  /* 0x0000007302737220 */ /* 0x040fe40000410000 */
        /* <DEDUP_REMOVED lines=10> */
[----:B------:R-:W5:Y:S01]  /*9e80*/  MUFU.EX2 R171, R171 ;  /* 0x000000ab00ab7308 */ /* 0x000f620000000800 */
[----:B------:R-:W-:Y:S01]  /*9e90*/  FMUL.FTZ R123, R2, R123 ;  /* 0x0000007b027b7220 */ /* 0x000fe20000410000 */
[----:B------:R-:W-:Y:S01]  /*9ea0*/  LDSM.16.MT88.4 R28, [R189+0x1900] ;  /* 0x00190000bd1c783b */ /* 0x000fe20000004200 */
[----:B----4-:R-:W-:Y:S01]  /*9eb0*/  F2FP.PACK_AB R131, R164, R163 ;  /* 0x000000a3a483723e */ /* 0x010fe200000000ff */
[C---:B------:R-:W-:Y:S02]  /*9ec0*/  FMUL.FTZ R36, R3.reuse, R36 ;  /* 0x0000002403247220 */ /* 0x040fe40000410000 */
[C---:B------:R-:W-:Y:S02]  /*9ed0*/  FMUL.FTZ R37, R3.reuse, R37 ;  /* 0x0000002503257220 */ /* 0x040fe40000410000 */
[C---:B------:R-:W-:Y:S02]  /*9ee0*/  FMUL.FTZ R38, R2.reuse, R38 ;  /* 0x0000002602267220 */ /* 0x040fe40000410000 */
[C---:B---3--:R-:W-:Y:S01]  /*9ef0*/  HMMA.16816.F32 R4, R128.reuse, R136, R4 ;  /* 0x000000888004723c */ /* 0x048fe20000001804 */
[----:B------:R-:W0:Y:S01]  /*9f00*/  LDGDEPBAR ;  /* 0x00000000000079af */ /* 0x000e220000000000 */
[----:B------:R-:W-:Y:S03]  /*9f10*/  MUFU.EX2 R174, R174 ;  /* 0x000000ae00ae7308 */ /* 0x000fe60000000800 */
[C---:B------:R-:W-:Y:S02]  /*9f20*/  FMUL.FTZ R39, R2.reuse, R39 ;  /* 0x0000002702277220 */ /* 0x040fe40000410000 */
[C---:B------:R-:W-:Y:S01]  /*9f30*/  FMUL.FTZ R40, R3.reuse, R40 ;  /* 0x0000002803287220 */ /* 0x040fe20000410000 */
[C---:B------:R-:W-:Y:S01]  /*9f40*/  HMMA.16816.F32 R8, R128.reuse, R138, R8 ;  /* 0x0000008a8008723c */ /* 0x040fe20000001808 */
[----:B------:R-:W3:Y:S03]  /*9f50*/  LDSM.16.MT88.4 R136, [R195+0x2100] ;  /* 0x00210000c388783b */ /* 0x000ee60000004200 */
[C---:B------:R-:W-:Y:S01]  /*9f60*/  FMUL.FTZ R41, R3.reuse, R41 ;  /* 0x0000002903297220 */ /* 0x040fe20000410000 */
[----:B------:R-:W4:Y:S01]  /*9f70*/  MUFU.EX2 R175, R175 ;  /* 0x000000af00af7308 */ /* 0x000f220000000800 */
[C---:B------:R-:W-:Y:S02]  /*9f80*/  FMUL.FTZ R42, R2.reuse, R42 ;  /* 0x0000002a022a7220 */ /* 0x040fe40000410000 */
[C---:B--2---:R-:W-:Y:S04]  /*9f90*/  HMMA.16816.F32 R100, R128.reuse, R140, R100 ;  /* 0x0000008c8064723c */ /* 0x044fe80000001864 */
[C---:B------:R-:W-:Y:S02]  /*9fa0*/  FMUL.FTZ R43, R2.reuse, R43 ;  /* 0x0000002b022b7220 */ /* 0x040fe40000410000 */
[C---:B------:R-:W-:Y:S01]  /*9fb0*/  FMUL.FTZ R44, R3.reuse, R44 ;  /* 0x0000002c032c7220 */ /* 0x040fe20000410000 */
[----:B------:R-:W-:Y:S01]  /*9fc0*/  MUFU.EX2 R219, R219 ;  /* 0x000000db00db7308 */ /* 0x000fe20000000800 */
[C---:B------:R-:W-:Y:S01]  /*9fd0*/  HMMA.16816.F32 R104, R128.reuse, R142, R104 ;  /* 0x0000008e8068723c */ /* 0x040fe20000001868 */
[----:B------:R-:W2:Y:S03]  /*9fe0*/  LDSM.16.MT88.4 R140, [R190+0x2100] ;  /* 0x00210000be8c783b */ /* 0x000ea60000004200 */
[C---:B------:R-:W-:Y:S02]  /*9ff0*/  FMUL.FTZ R45, R3.reuse, R45 ;  /* 0x0000002d032d7220 */ /* 0x040fe40000410000 */
[C---:B------:R-:W-:Y:S02]  /*a000*/  FMUL.FTZ R46, R2.reuse, R46 ;  /* 0x0000002e022e7220 */ /* 0x040fe40000410000 */
[C---:B-1----:R-:W-:Y:S01]  /*a010*/  HMMA.16816.F32 R108, R128.reuse, R144, R108 ;  /* 0x00000090806c723c */ /* 0x042fe2000000186c */
[----:B------:R-:W-:Y:S03]  /*a020*/  MUFU.EX2 R220, R220 ;  /* 0x000000dc00dc7308 */ /* 0x000fe60000000800 */
[C---:B------:R-:W-:Y:S02]  /*a030*/  FMUL.FTZ R47, R2.reuse, R47 ;  /* 0x0000002f022f7220 */ /* 0x040fe40000410000 */
[C---:B------:R-:W-:Y:S02]  /*a040*/  FMUL.FTZ R48, R3.reuse, R48 ;  /* 0x0000003003307220 */ /* 0x040fe40000410000 */
[C---:B------:R-:W-:Y:S01]  /*a050*/  HMMA.16816.F32 R112, R128.reuse, R146, R112 ;  /* 0x000000928070723c */ /* 0x040fe20000001870 */
[----:B------:R-:W-:Y:S02]  /*a060*/  LDSM.16.MT88.4 R144, [R188+0x900] ;  /* 0x00090000bc90783b */ /* 0x000fe40000004200 */
[----:B------:R-:W-:Y:S01]  /*a070*/  MUFU.EX2 R221, R221 ;  /* 0x000000dd00dd7308 */ /* 0x000fe20000000800 */
[C---:B------:R-:W-:Y:S02]  /*a080*/  FMUL.FTZ R49, R3.reuse, R49 ;  /* 0x0000003103317220 */ /* 0x040fe40000410000 */
[C---:B------:R-:W-:Y:S02]  /*a090*/  FMUL.FTZ R50, R2.reuse, R50 ;  /* 0x0000003202327220 */ /* 0x040fe40000410000 */
[C---:B------:R-:W-:Y:S04]  /*a0a0*/  HMMA.16816.F32 R116, R128.reuse, R124, R116 ;  /* 0x0000007c8074723c */ /* 0x040fe80000001874 */
        /* <DEDUP_REMOVED lines=8> */
[C---:B---3--:R-:W-:Y:S04]  /*a130*/  HMMA.16816.F32 R36, R128.reuse, R136, R36 ;  /* 0x000000888024723c */ /* 0x048fe80000001824 */
[C---:B------:R-:W-:Y:S02]  /*a140*/  FMUL.FTZ R55, R2.reuse, R55 ;  /* 0x0000003702377220 */ /* 0x040fe40000410000 */
[C---:B------:R-:W-:Y:S02]  /*a150*/  FMUL.FTZ R56, R3.reuse, R56 ;  /* 0x0000003803387220 */ /* 0x040fe40000410000 */
[C---:B------:R-:W-:Y:S01]  /*a160*/  HMMA.16816.F32 R40, R128.reuse, R138, R40 ;  /* 0x0000008a8028723c */ /* 0x040fe20000001828 */
[----:B------:R-:W3:Y:S01]  /*a170*/  LDSM.16.MT88.4 R136, [R188+0x2100] ;  /* 0x00210000bc88783b */ /* 0x000ee20000004200 */
[----:B------:R-:W-:Y:S02]  /*a180*/  MUFU.EX2 R225, R225 ;  /* 0x000000e100e17308 */ /* 0x000fe40000000800 */
[C---:B------:R-:W-:Y:S02]  /*a190*/  FMUL.FTZ R57, R3.reuse, R57 ;  /* 0x0000003903397220 */ /* 0x040fe40000410000 */
[C---:B------:R-:W-:Y:S02]  /*a1a0*/  FMUL.FTZ R58, R2.reuse, R58 ;  /* 0x0000003a023a7220 */ /* 0x040fe40000410000 */
[C---:B--2---:R-:W-:Y:S04]  /*a1b0*/  HMMA.16816.F32 R44, R128.reuse, R140, R44 ;  /* 0x0000008c802c723c */ /* 0x044fe8000000182c */
[C---:B------:R-:W-:Y:S02]  /*a1c0*/  FMUL.FTZ R59, R2.reuse, R59 ;  /* 0x0000003b023b7220 */ /* 0x040fe40000410000 */
[C---:B------:R-:W-:Y:S02]  /*a1d0*/  FMUL.FTZ R60, R3.reuse, R60 ;  /* 0x0000003c033c7220 */ /* 0x040fe40000410000 */
[C---:B------:R-:W-:Y:S01]  /*a1e0*/  HMMA.16816.F32 R48, R128.reuse, R142, R48 ;  /* 0x0000008e8030723c */ /* 0x040fe20000001830 */
[----:B------:R-:W2:Y:S03]  /*a1f0*/  LDSM.16.MT88.4 R140, [R195+0x4100] ;  /* 0x00410000c38c783b */ /* 0x000ea60000004200 */
        /* <DEDUP_REMOVED lines=11> */
[C---:B---3--:R-:W-:Y:S04]  /*a2b0*/  HMMA.16816.F32 R60, R128.reuse, R136, R60 ;  /* 0x00000088803c723c */ /* 0x048fe8000000183c */
        /* <DEDUP_REMOVED lines=9> */
[C---:B------:R-:W-:Y:S02]  /*a350*/  FMUL.FTZ R75, R2.reuse, R75 ;  /* 0x0000004b024b7220 */ /* 0x040fe40000410000 */
[C---:B------:R-:W-:Y:S02]  /*a360*/  FMUL.FTZ R76, R3.reuse, R76 ;  /* 0x0000004c034c7220 */ /* 0x040fe40000410000 */
[C---:B------:R-:W-:Y:S03]  /*a370*/  FMUL.FTZ R77, R3.reuse, R77 ;  /* 0x0000004d034d7220 */ /* 0x040fe60000410000 */
[C---:B------:R-:W-:Y:S01]  /*a380*/  HMMA.16816.F32 R72, R128.reuse, R142, R72 ;  /* 0x0000008e8048723c */ /* 0x040fe20000001848 */
[----:B------:R-:W2:Y:S02]  /*a390*/  LDSM.16.MT88.4 R140, [R188+0x4100] ;  /* 0x00410000bc8c783b */ /* 0x000ea40000004200 */
[C---:B------:R-:W-:Y:S02]  /*a3a0*/  FMUL.FTZ R78, R2.reuse, R78 ;  /* 0x0000004e024e7220 */ /* 0x040fe40000410000 */
[C---:B------:R-:W-:Y:S02]  /*a3b0*/  FMUL.FTZ R79, R2.reuse, R79 ;  /* 0x0000004f024f7220 */ /* 0x040fe40000410000 */
[C---:B------:R-:W-:Y:S02]  /*a3c0*/  FMUL.FTZ R80, R3.reuse, R80 ;  /* 0x0000005003507220 */ /* 0x040fe40000410000 */
[C---:B------:R-:W-:Y:S03]  /*a3d0*/  FMUL.FTZ R81, R3.reuse, R81 ;  /* 0x0000005103517220 */ /* 0x040fe60000410000 */
[C---:B-1----:R-:W-:Y:S03]  /*a3e0*/  HMMA.16816.F32 R76, R128.reuse, R124, R76 ;  /* 0x0000007c804c723c */ /* 0x042fe6000000184c */
[C---:B------:R-:W-:Y:S02]  /*a3f0*/  FMUL.FTZ R82, R2.reuse, R82 ;  /* 0x0000005202527220 */ /* 0x040fe40000410000 */
[C---:B------:R-:W-:Y:S02]  /*a400*/  FMUL.FTZ R83, R2.reuse, R83 ;  /* 0x0000005302537220 */ /* 0x040fe40000410000 */
[C---:B------:R-:W-:Y:S02]  /*a410*/  FMUL.FTZ R84, R3.reuse, R84 ;  /* 0x0000005403547220 */ /* 0x040fe40000410000 */
[----:B------:R-:W-:Y:S03]  /*a420*/  FMUL.FTZ R85, R3, R85 ;  /* 0x0000005503557220 */ /* 0x000fe60000410000 */
[C---:B------:R-:W-:Y:S01]  /*a430*/  HMMA.16816.F32 R80, R128.reuse, R126, R80 ;  /* 0x0000007e8050723c */ /* 0x040fe20000001850 */
[----:B------:R-:W1:Y:S02]  /*a440*/  LDSM.16.MT88.4 R124, [R195+0x900] ;  /* 0x00090000c37c783b */ /* 0x000e640000004200 */
[C---:B------:R-:W-:Y:S02]  /*a450*/  FMUL.FTZ R86, R2.reuse, R86 ;  /* 0x0000005602567220 */ /* 0x040fe40000410000 */
[----:B------:R-:W-:Y:S02]  /*a460*/  FMUL.FTZ R87, R2, R87 ;  /* 0x0000005702577220 */ /* 0x000fe40000410000 */
[--C-:B------:R-:W-:Y:S02]  /*a470*/  FFMA.FTZ R168, R12, c[0x0][0x2d0], -R167.reuse ;  /* 0x0000b4000ca87a23 */ /* 0x100fe400000108a7 */
[----:B------:R-:W-:Y:S03]  /*a480*/  FFMA.FTZ R169, R13, c[0x0][0x2d0], -R167 ;  /* 0x0000b4000da97a23 */ /* 0x000fe600000108a7 */
[C---:B---3--:R-:W-:Y:S01]  /*a490*/  HMMA.16816.F32 R84, R128.reuse, R136, R84 ;  /* 0x000000888054723c */ /* 0x048fe20000001854 */
[----:B------:R-:W-:Y:S02]  /*a4a0*/  MUFU.EX2 R168, R168 ;  /* 0x000000a800a87308 */ /* 0x000fe40000000800 */
[--C-:B------:R-:W-:Y:S01]  /*a4b0*/  FFMA.FTZ R172, R14, c[0x0][0x2d0], -R165.reuse ;  /* 0x0000b4000eac7a23 */ /* 0x100fe200000108a5 */
[----:B-----5:R-:W-:Y:S01]  /*a4c0*/  F2FP.PACK_AB R14, R171, R170 ;  /* 0x000000aaab0e723e */ /* 0x020fe200000000ff */
[----:B------:R-:W-:Y:S01]  /*a4d0*/  FFMA.FTZ R173, R15, c[0x0][0x2d0], -R165 ;  /* 0x0000b4000fad7a23 */ /* 0x000fe200000108a5 */
[----:B----4-:R-:W-:Y:S01]  /*a4e0*/  F2FP.PACK_AB R15, R175, R174 ;  /* 0x000000aeaf0f723e */ /* 0x010fe200000000ff */
[C---:B------:R-:W-:Y:S02]  /*a4f0*/  FMUL.FTZ R88, R3.reuse, R88 ;  /* 0x0000005803587220 */ /* 0x040fe40000410000 */
[C---:B------:R-:W-:Y:S02]  /*a500*/  FMUL.FTZ R89, R3.reuse, R89 ;  /* 0x0000005903597220 */ /* 0x040fe40000410000 */
[----:B------:R-:W3:Y:S01]  /*a510*/  MUFU.EX2 R169, R169 ;  /* 0x000000a900a97308 */ /* 0x000ee20000000800 */
[C---:B------:R-:W-:Y:S02]  /*a520*/  FMUL.FTZ R90, R2.reuse, R90 ;  /* 0x0000005a025a7220 */ /* 0x040fe40000410000 */
[C---:B------:R-:W-:Y:S02]  /*a530*/  FMUL.FTZ R91, R2.reuse, R91 ;  /* 0x0000005b025b7220 */ /* 0x040fe40000410000 */
[C---:B------:R-:W-:Y:S02]  /*a540*/  FMUL.FTZ R92, R3.reuse, R92 ;  /* 0x0000005c035c7220 */ /* 0x040fe40000410000 */
[C---:B------:R-:W-:Y:S02]  /*a550*/  FMUL.FTZ R93, R3.reuse, R93 ;  /* 0x0000005d035d7220 */ /* 0x040fe40000410000 */
[C---:B------:R-:W-:Y:S01]  /*a560*/  FMUL.FTZ R94, R2.reuse, R94 ;  /* 0x0000005e025e7220 */ /* 0x040fe20000410000 */
[C---:B------:R-:W-:Y:S01]  /*a570*/  HMMA.16816.F32 R88, R128.reuse, R138, R88 ;  /* 0x0000008a8058723c */ /* 0x040fe20000001858 */
[----:B------:R-:W-:Y:S01]  /*a580*/  MUFU.EX2 R172, R172 ;  /* 0x000000ac00ac7308 */ /* 0x000fe20000000800 */
[----:B------:R-:W4:Y:S01]  /*a590*/  LDSM.16.MT88.4 R136, [R189+0x900] ;  /* 0x00090000bd88783b */ /* 0x000f220000004200 */
[C---:B------:R-:W-:Y:S02]  /*a5a0*/  FMUL.FTZ R95, R2.reuse, R95 ;  /* 0x0000005f025f7220 */ /* 0x040fe40000410000 */
[C---:B------:R-:W-:Y:S02]  /*a5b0*/  FMUL.FTZ R96, R3.reuse, R96 ;  /* 0x0000006003607220 */ /* 0x040fe40000410000 */
[----:B------:R-:W-:Y:S02]  /*a5c0*/  FMUL.FTZ R97, R3, R97 ;  /* 0x0000006103617220 */ /* 0x000fe40000410000 */
[C---:B------:R-:W-:Y:S01]  /*a5d0*/  FMUL.FTZ R98, R2.reuse, R98 ;  /* 0x0000006202627220 */ /* 0x040fe20000410000 */
[C---:B--2---:R-:W-:Y:S01]  /*a5e0*/  HMMA.16816.F32 R92, R128.reuse, R140, R92 ;  /* 0x0000008c805c723c */ /* 0x044fe2000000185c */
[----:B------:R-:W2:Y:S02]  /*a5f0*/  MUFU.EX2 R173, R173 ;  /* 0x000000ad00ad7308 */ /* 0x000ea40000000800 */
[C---:B------:R-:W-:Y:S01]  /*a600*/  FMUL.FTZ R99, R2.reuse, R99 ;  /* 0x0000006302637220 */ /* 0x040fe20000410000 */
[----:B---3--:R-:W-:Y:S01]  /*a610*/  F2FP.PACK_AB R12, R169, R168 ;  /* 0x000000a8a90c723e */ /* 0x008fe200000000ff */
[----:B------:R-:W-:Y:S01]  /*a620*/  FFMA.FTZ R162, R3, R210, R162 ;  /* 0x000000d203a27223 */ /* 0x000fe200000100a2 */
[----:B------:R-:W-:Y:S01]  /*a630*/  MOV R3, R0 ;  /* 0x0000000000037202 */ /* 0x000fe20000000f00 */
[----:B------:R-:W-:Y:S02]  /*a640*/  FFMA.FTZ R166, R2, R211, R166 ;  /* 0x000000d302a67223 */ /* 0x000fe400000100a6 */
[----:B------:R-:W-:Y:S01]  /*a650*/  FADD.FTZ R162, R133, R162 ;  /* 0x000000a285a27221 */ /* 0x000fe20000010000 */
[----:B------:R-:W-:Y:S01]  /*a660*/  HMMA.16816.F32 R96, R128, R142, R96 ;  /* 0x0000008e8060723c */ /* 0x000fe20000001860 */
[----:B------:R-:W-:Y:S02]  /*a670*/  LDSM.16.MT88.4 R128, [R190+0x4900] ;  /* 0x00490000be80783b */ /* 0x000fe40000004200 */
[----:B------:R-:W-:Y:S01]  /*a680*/  FADD.FTZ R166, R161, R166 ;  /* 0x000000a6a1a67221 */ /* 0x000fe20000010000 */
[----:B------:R-:W-:Y:S01]  /*a690*/  MOV R133, R132 ;  /* 0x0000008400857202 */ /* 0x000fe20000000f00 */
[----:B------:R-:W-:Y:S02]  /*a6a0*/  FADD.FTZ R135, R135, R162 ;  /* 0x000000a287877221 */ /* 0x000fe40000010000 */
[----:B------:R-:W-:Y:S02]  /*a6b0*/  FADD.FTZ R163, R163, R166 ;  /* 0x000000a6a3a37221 */ /* 0x000fe40000010000 */
[----:B------:R-:W-:Y:S03]  /*a6c0*/  LDSM.16.MT88.4 R140, [R190+0x3100] ;  /* 0x00310000be8c783b */ /* 0x000fe60000004200 */
[----:B------:R-:W-:Y:S02]  /*a6d0*/  FADD.FTZ R135, R160, R135 ;  /* 0x00000087a0877221 */ /* 0x000fe40000010000 */
[----:B------:R-:W-:Y:S01]  /*a6e0*/  FADD.FTZ R163, R164, R163 ;  /* 0x000000a3a4a37221 */ /* 0x000fe20000010000 */
[----:B--2---:R-:W-:Y:S01]  /*a6f0*/  F2FP.PACK_AB R13, R173, R172 ;  /* 0x000000acad0d723e */ /* 0x004fe200000000ff */
[----:B------:R-:W-:Y:S02]  /*a700*/  FADD.FTZ R168, R168, R135 ;  /* 0x00000087a8a87221 */ /* 0x000fe40000010000 */
[----:B------:R-:W-:Y:S02]  /*a710*/  FADD.FTZ R172, R172, R163 ;  /* 0x000000a3acac7221 */ /* 0x000fe40000010000 */
[----:B------:R-:W-:Y:S02]  /*a720*/  FADD.FTZ R169, R169, R168 ;  /* 0x000000a8a9a97221 */ /* 0x000fe40000010000 */
[C---:B-1----:R-:W-:Y:S05]  /*a730*/  HMMA.16816.F32 R4, R12.reuse, R124, R4 ;  /* 0x0000007c0c04723c */ /* 0x042fea0000001804 */
[----:B------:R-:W-:Y:S02]  /*a740*/  FADD.FTZ R173, R173, R172 ;  /* 0x000000acadad7221 */ /* 0x000fe40000010000 */
[----:B------:R-:W-:Y:S01]  /*a750*/  FADD.FTZ R170, R170, R169 ;  /* 0x000000a9aaaa7221 */ /* 0x000fe20000010000 */
[C---:B------:R-:W-:Y:S01]  /*a760*/  HMMA.16816.F32 R8, R12.reuse, R126, R8 ;  /* 0x0000007e0c08723c */ /* 0x040fe20000001808 */
[----:B------:R-:W1:Y:S03]  /*a770*/  LDSM.16.MT88.4 R124, [R188+0x2900] ;  /* 0x00290000bc7c783b */ /* 0x000e660000004200 */
[----:B------:R-:W-:Y:S02]  /*a780*/  FADD.FTZ R174, R174, R173 ;  /* 0x000000adaeae7221 */ /* 0x000fe40000010000 */
[----:B------:R-:W-:Y:S02]  /*a790*/  FADD.FTZ R171, R171, R170 ;  /* 0x000000aaabab7221 */ /* 0x000fe40000010000 */
[C---:B------:R-:W-:Y:S04]  /*a7a0*/  HMMA.16816.F32 R100, R12.reuse, R16, R100 ;  /* 0x000000100c64723c */ /* 0x040fe80000001864 */
[----:B------:R-:W-:Y:S04]  /*a7b0*/  FADD.FTZ R175, R175, R174 ;  /* 0x000000aeafaf7221 */ /* 0x000fe80000010000 */
[C---:B------:R-:W-:Y:S01]  /*a7c0*/  HMMA.16816.F32 R104, R12.reuse, R18, R104 ;  /* 0x000000120c68723c */ /* 0x040fe20000001868 */
[----:B------:R-:W2:Y:S07]  /*a7d0*/  LDSM.16.MT88.4 R16, [R195+0x4900] ;  /* 0x00490000c310783b */ /* 0x000eae0000004200 */
[C---:B----4-:R-:W-:Y:S08]  /*a7e0*/  HMMA.16816.F32 R108, R12.reuse, R136, R108 ;  /* 0x000000880c6c723c */ /* 0x050ff0000000186c */
        /* <DEDUP_REMOVED lines=11> */
[--C-:B------:R-:W-:Y:S01]  /*a8a0*/  FFMA.FTZ R153, R21, c[0x0][0x2d0], -R167.reuse ;  /* 0x0000b40015997a23 */ /* 0x100fe200000108a7 */
[----:B------:R-:W-:Y:S02]  /*a8b0*/  MUFU.EX2 R152, R152 ;  /* 0x0000009800987308 */ /* 0x000fe40000000800 */
[--C-:B------:R-:W-:Y:S01]  /*a8c0*/  FFMA.FTZ R154, R24, c[0x0][0x2d0], -R167.reuse ;  /* 0x0000b400189a7a23 */ /* 0x100fe200000108a7 */
[C---:B------:R-:W-:Y:S04]  /*a8d0*/  HMMA.16816.F32 R52, R12.reuse, R156, R52 ;  /* 0x0000009c0c34723c */ /* 0x040fe80000001834 */
[--C-:B------:R-:W-:Y:S02]  /*a8e0*/  FFMA.FTZ R155, R25, c[0x0][0x2d0], -R167.reuse ;  /* 0x0000b400199b7a23 */ /* 0x100fe400000108a7 */
[----:B------:R-:W-:Y:S01]  /*a8f0*/  FFMA.FTZ R167, R33, c[0x0][0x2d0], -R167 ;  /* 0x0000b40021a77a23 */ /* 0x000fe200000108a7 */
[----:B------:R-:W4:Y:S01]  /*a900*/  MUFU.EX2 R153, R153 ;  /* 0x0000009900997308 */ /* 0x000f220000000800 */
[C---:B------:R-:W-:Y:S04]  /*a910*/  HMMA.16816.F32 R56, R12.reuse, R158, R56 ;  /* 0x0000009e0c38723c */ /* 0x040fe80000001838 */
[--C-:B------:R-:W-:Y:S02]  /*a920*/  FFMA.FTZ R156, R22, c[0x0][0x2d0], -R165.reuse ;  /* 0x0000b400169c7a23 */ /* 0x100fe400000108a5 */
[--C-:B------:R-:W-:Y:S02]  /*a930*/  FFMA.FTZ R157, R23, c[0x0][0x2d0], -R165.reuse ;  /* 0x0000b400179d7a23 */ /* 0x100fe400000108a5 */
[C---:B-1----:R-:W-:Y:S01]  /*a940*/  HMMA.16816.F32 R60, R12.reuse, R124, R60 ;  /* 0x0000007c0c3c723c */ /* 0x042fe2000000183c */
[----:B------:R-:W-:Y:S01]  /*a950*/  LDSM.16.MT88.4 R20, [R190+0x1100] ;  /* 0x00110000be14783b */ /* 0x000fe20000004200 */
[----:B------:R-:W-:Y:S02]  /*a960*/  MUFU.EX2 R154, R154 ;  /* 0x0000009a009a7308 */ /* 0x000fe40000000800 */
[--C-:B------:R-:W-:Y:S02]  /*a970*/  FFMA.FTZ R158, R26, c[0x0][0x2d0], -R165.reuse ;  /* 0x0000b4001a9e7a23 */ /* 0x100fe400000108a5 */
[--C-:B------:R-:W-:Y:S02]  /*a980*/  FFMA.FTZ R159, R27, c[0x0][0x2d0], -R165.reuse ;  /* 0x0000b4001b9f7a23 */ /* 0x100fe400000108a5 */
[C---:B------:R-:W-:Y:S01]  /*a990*/  HMMA.16816.F32 R64, R12.reuse, R126, R64 ;  /* 0x0000007e0c40723c */ /* 0x040fe20000001840 */
[----:B------:R-:W1:Y:S03]  /*a9a0*/  LDSM.16.MT88.4 R124, [R188+0x4900] ;  /* 0x00490000bc7c783b */ /* 0x000e660000004200 */
[----:B------:R-:W-:Y:S01]  /*a9b0*/  FFMA.FTZ R165, R35, c[0x0][0x2d0], -R165 ;  /* 0x0000b40023a57a23 */ /* 0x000fe200000108a5 */
[----:B------:R-:W5:Y:S03]  /*a9c0*/  MUFU.EX2 R155, R155 ;  /* 0x0000009b009b7308 */ /* 0x000f660000000800 */
[C---:B--2---:R-:W-:Y:S01]  /*a9d0*/  HMMA.16816.F32 R68, R12.reuse, R16, R68 ;  /* 0x000000100c44723c */ /* 0x044fe20000001844 */
[----:B------:R-:W-:Y:S06]  /*a9e0*/  LDSM.16.MT88.4 R24, [R189+0x1100] ;  /* 0x00110000bd18783b */ /* 0x000fec0000004200 */
[----:B------:R-:W-:Y:S01]  /*a9f0*/  MUFU.EX2 R156, R156 ;  /* 0x0000009c009c7308 */ /* 0x000fe20000000800 */
[C---:B------:R-:W-:Y:S01]  /*aa00*/  HMMA.16816.F32 R72, R12.reuse, R18, R72 ;  /* 0x000000120c48723c */ /* 0x040fe20000001848 */
[----:B------:R-:W2:Y:S07]  /*aa10*/  LDSM.16.MT88.4 R16, [R195+0x1100] ;  /* 0x00110000c310783b */ /* 0x000eae0000004200 */
[C---:B------:R-:W-:Y:S01]  /*aa20*/  HMMA.16816.F32 R76, R12.reuse, R128, R76 ;  /* 0x000000800c4c723c */ /* 0x040fe2000000184c */
[----:B------:R-:W-:Y:S01]  /*aa30*/  LDSM.16.MT88.4 R32, [R188+0x1900] ;  /* 0x00190000bc20783b */ /* 0x000fe20000004200 */
[----:B------:R-:W1:Y:S06]  /*aa40*/  MUFU.EX2 R157, R157 ;  /* 0x0000009d009d7308 */ /* 0x000e6c0000000800 */
[C---:B------:R-:W-:Y:S01]  /*aa50*/  HMMA.16816.F32 R80, R12.reuse, R130, R80 ;  /* 0x000000820c50723c */ /* 0x040fe20000001850 */
[----:B------:R-:W2:Y:S03]  /*aa60*/  LDSM.16.MT88.4 R128, [R188+0x1100] ;  /* 0x00110000bc80783b */ /* 0x000ea60000004200 */
[----:B------:R-:W-:Y:S04]  /*aa70*/  MUFU.EX2 R158, R158 ;  /* 0x0000009e009e7308 */ /* 0x000fe80000000800 */
[C---:B---3--:R-:W-:Y:S06]  /*aa80*/  HMMA.16816.F32 R84, R12.reuse, R136, R84 ;  /* 0x000000880c54723c */ /* 0x048fec0000001854 */
[----:B------:R-:W3:Y:S02]  /*aa90*/  MUFU.EX2 R159, R159 ;  /* 0x0000009f009f7308 */ /* 0x000ee40000000800 */
[C---:B------:R-:W-:Y:S01]  /*aaa0*/  HMMA.16816.F32 R88, R12.reuse, R138, R88 ;  /* 0x0000008a0c58723c */ /* 0x040fe20000001858 */
[----:B------:R-:W2:Y:S07]  /*aab0*/  LDSM.16.MT88.4 R136, [R195+0x3100] ;  /* 0x00310000c388783b */ /* 0x000eae0000004200 */
[C---:B-1----:R-:W-:Y:S01]  /*aac0*/  HMMA.16816.F32 R92, R12.reuse, R124, R92 ;  /* 0x0000007c0c5c723c */ /* 0x042fe2000000185c */
[----:B------:R-:W1:Y:S07]  /*aad0*/  MUFU.EX2 R222, R167 ;  /* 0x000000a700de7308 */ /* 0x000e6e0000000800 */
[----:B------:R-:W-:Y:S01]  /*aae0*/  HMMA.16816.F32 R96, R12, R126, R96 ;  /* 0x0000007e0c60723c */ /* 0x000fe20000001860 */
[----:B------:R-:W-:Y:S02]  /*aaf0*/  LDSM.16.MT88.4 R124, [R189+0x5100] ;  /* 0x00510000bd7c783b */ /* 0x000fe40000004200 */
[----:B------:R-:W1:Y:S04]  /*ab00*/  MUFU.EX2 R226, R165 ;  /* 0x000000a500e27308 */ /* 0x000e680000000800 */
[----:B----4-:R-:W-:Y:S01]  /*ab10*/  F2FP.PACK_AB R12, R153, R152 ;  /* 0x00000098990c723e */ /* 0x010fe200000000ff */
[----:B------:R-:W-:Y:S01]  /*ab20*/  FADD.FTZ R152, R152, R171 ;  /* 0x000000ab98987221 */ /* 0x000fe20000010000 */
[----:B-----5:R-:W-:Y:S03]  /*ab30*/  F2FP.PACK_AB R14, R155, R154 ;  /* 0x0000009a9b0e723e */ /* 0x020fe600000000ff */
[----:B------:R-:W-:Y:S01]  /*ab40*/  F2FP.PACK_AB R13, R157, R156 ;  /* 0x0000009c9d0d723e */ /* 0x000fe200000000ff */
[----:B------:R-:W-:Y:S01]  /*ab50*/  FADD.FTZ R156, R156, R175 ;  /* 0x000000af9c9c7221 */ /* 0x000fe20000010000 */
[----:B---3--:R-:W-:Y:S01]  /*ab60*/  F2FP.PACK_AB R15, R159, R158 ;  /* 0x0000009e9f0f723e */ /* 0x008fe200000000ff */
        /* <DEDUP_REMOVED lines=15> */
[C---:B------:R-:W-:Y:S08]  /*ac60*/  HMMA.16816.F32 R116, R12.reuse, R128, R116 ;  /* 0x000000800c74723c */ /* 0x040ff00000001874 */
[C---:B------:R-:W-:Y:S08]  /*ac70*/  HMMA.16816.F32 R120, R12.reuse, R130, R120 ;  /* 0x000000820c78723c */ /* 0x040ff00000001878 */
        /* <DEDUP_REMOVED lines=18> */
[C---:B------:R-:W-:Y:S08]  /*ada0*/  HMMA.16816.F32 R84, R12.reuse, R124, R84 ;  /* 0x0000007c0c54723c */ /* 0x040ff00000001854 */
[C---:B------:R-:W-:Y:S08]  /*adb0*/  HMMA.16816.F32 R88, R12.reuse, R126, R88 ;  /* 0x0000007e0c58723c */ /* 0x040ff00000001858 */
[C---:B--2---:R-:W-:Y:S08]  /*adc0*/  HMMA.16816.F32 R92, R12.reuse, R16, R92 ;  /* 0x000000100c5c723c */ /* 0x044ff0000000185c */
[----:B------:R-:W-:Y:S01]  /*add0*/  HMMA.16816.F32 R96, R12, R18, R96 ;  /* 0x000000120c60723c */ /* 0x000fe20000001860 */
[----:B------:R-:W2:Y:S06]  /*ade0*/  LDSM.16.MT88.4 R16, [R189+0x3900] ;  /* 0x00390000bd10783b */ /* 0x000eac0000004200 */
[----:B------:R-:W-:Y:S01]  /*adf0*/  F2FP.PACK_AB R12, R220, R219 ;  /* 0x000000dbdc0c723e */ /* 0x000fe200000000ff */
[----:B------:R-:W-:Y:S01]  /*ae00*/  FADD.FTZ R219, R219, R154 ;  /* 0x0000009adbdb7221 */ /* 0x000fe20000010000 */
[----:B-1----:R-:W-:Y:S03]  /*ae10*/  F2FP.PACK_AB R14, R222, R221 ;  /* 0x000000ddde0e723e */ /* 0x002fe600000000ff */
[----:B------:R-:W-:Y:S01]  /*ae20*/  F2FP.PACK_AB R13, R224, R223 ;  /* 0x000000dfe00d723e */ /* 0x000fe200000000ff */
[----:B------:R-:W-:Y:S01]  /*ae30*/  FADD.FTZ R223, R223, R158 ;  /* 0x0000009edfdf7221 */ /* 0x000fe20000010000 */
[----:B------:R-:W-:Y:S01]  /*ae40*/  F2FP.PACK_AB R15, R226, R225 ;  /* 0x000000e1e20f723e */ /* 0x000fe200000000ff */
[----:B------:R-:W-:Y:S02]  /*ae50*/  FADD.FTZ R220, R220, R219 ;  /* 0x000000dbdcdc7221 */ /* 0x000fe40000010000 */
[----:B------:R-:W-:Y:S02]  /*ae60*/  FADD.FTZ R224, R224, R223 ;  /* 0x000000dfe0e07221 */ /* 0x000fe40000010000 */
[----:B------:R-:W-:Y:S02]  /*ae70*/  FADD.FTZ R221, R221, R220 ;  /* 0x000000dcdddd7221 */ /* 0x000fe40000010000 */
[C---:B---3--:R-:W-:Y:S01]  /*ae80*/  HMMA.16816.F32 R128, R12.reuse, R20, R4 ;  /* 0x000000140c80723c */ /* 0x048fe20000001804 */
[----:B------:R-:W1:Y:S02]  /*ae90*/  LDSM.16.MT88.4 R4, [R190+0x5900] ;  /* 0x00590000be04783b */ /* 0x000e640000004200 */
[----:B------:R-:W-:Y:S02]  /*aea0*/  FADD.FTZ R211, R225, R224 ;  /* 0x000000e0e1d37221 */ /* 0x000fe40000010000 */
[----:B------:R-:W-:Y:S02]  /*aeb0*/  FADD.FTZ R210, R222, R221 ;  /* 0x000000ddded27221 */ /* 0x000fe40000010000 */
[----:B------:R-:W-:Y:S01]  /*aec0*/  FADD.FTZ R211, R226, R211 ;  /* 0x000000d3e2d37221 */ /* 0x000fe20000010000 */
        /* <DEDUP_REMOVED lines=13> */
[C---:B------:R-:W-:Y:S01]  /*afa0*/  HMMA.16816.F32 R56, R12.reuse, R18, R56 ;  /* 0x000000120c38723c */ /* 0x040fe20000001838 */
[----:B------:R-:W2:Y:S07]  /*afb0*/  LDSM.16.MT88.4 R16, [R188+0x5900] ;  /* 0x00590000bc10783b */ /* 0x000eae0000004200 */
[C---:B------:R-:W-:Y:S08]  /*afc0*/  HMMA.16816.F32 R60, R12.reuse, R144, R60 ;  /* 0x000000900c3c723c */ /* 0x040ff0000000183c */
[C---:B------:R-:W-:Y:S08]  /*afd0*/  HMMA.16816.F32 R64, R12.reuse, R146, R64 ;  /* 0x000000920c40723c */ /* 0x040ff00000001840 */
[C---:B------:R-:W-:Y:S08]  /*afe0*/  HMMA.16816.F32 R68, R12.reuse, R148, R68 ;  /* 0x000000940c44723c */ /* 0x040ff00000001844 */
[C---:B------:R-:W-:Y:S08]  /*aff0*/  HMMA.16816.F32 R72, R12.reuse, R150, R72 ;  /* 0x000000960c48723c */ /* 0x040ff00000001848 */
[C---:B-1----:R-:W-:Y:S08]  /*b000*/  HMMA.16816.F32 R76, R12.reuse, R4, R76 ;  /* 0x000000040c4c723c */ /* 0x042ff0000000184c */
[C---:B------:R-:W-:Y:S08]  /*b010*/  HMMA.16816.F32 R80, R12.reuse, R6, R80 ;  /* 0x000000060c50723c */ /* 0x040ff00000001850 */
[C---:B---3--:R-:W-:Y:S08]  /*b020*/  HMMA.16816.F32 R84, R12.reuse, R8, R84 ;  /* 0x000000080c54723c */ /* 0x048ff00000001854 */
[C---:B------:R-:W-:Y:S08]  /*b030*/  HMMA.16816.F32 R88, R12.reuse, R10, R88 ;  /* 0x0000000a0c58723c */ /* 0x040ff00000001858 */
[C---:B--2---:R-:W-:Y:S08]  /*b040*/  HMMA.16816.F32 R92, R12.reuse, R16, R92 ;  /* 0x000000100c5c723c */ /* 0x044ff0000000185c */
[----:B------:R-:W-:Y:S07]  /*b050*/  HMMA.16816.F32 R96, R12, R18, R96 ;  /* 0x000000120c60723c */ /* 0x000fee0000001860 */
[----:B------:R-:W-:Y:S01]  /*b060*/  MOV R12, R132 ;  /* 0x00000084000c7202 */ /* 0x000fe20000000f00 */
[----:B------:R-:W-:-:S05]  /*b070*/  @P0 BRA `(.L_x_2828) ;  /* 0xffffd71000000947 */ /* 0x000fca000383ffff */
.L_x_2827:
        /* <DEDUP_REMOVED lines=18> */
.L_x_2838:
        /* <DEDUP_REMOVED lines=18> */
[----:B------:R-:W-:Y:S04]  /*b2c0*/  IADD3 R0, R21, UR6, RZ ;  /* 0x0000000615007c10 */ /* 0x000fe8000fffe0ff */
[----:B------:R-:W-:Y:S01]  /*b2d0*/  LEA.HI.X R169, R20, c[0x0][0x1fc], R0, 0x1, P4 ;  /* 0x00007f0014a97a11 */ /* 0x000fe200020f0c00 */
[----:B------:R-:W-:Y:S01]  /*b2e0*/  LDSM.16.M88.4 R32, [R198+0xc100] ;  /* 0x00c10000c620783b */ /* 0x000fe20000000200 */
[----:B------:R-:W-:Y:S02]  /*b2f0*/  IADD3 R20, P5, R200, UR20, RZ ;  /* 0x00000014c8147c10 */ /* 0x000fe4000ffbe0ff */
[----:B------:R-:W-:Y:S02]  /*b300*/  LEA R174, P4, R22, c[0x0][0x1f8], 0x1 ;  /* 0x00007e0016ae7a11 */ /* 0x000fe400078808ff */
[----:B------:R-:W1:Y:S01]  /*b310*/  LDSM.16.M88.4 R8, [R197+0x6100] ;  /* 0x00610000c508783b */ /* 0x000e620000000200 */
[----:B------:R-:W-:Y:S02]  /*b320*/  LEA R222, P0, R20, c[0x0][0x1f8], 0x1 ;  /* 0x00007e0014de7a11 */ /* 0x000fe400078008ff */
[----:B------:R-:W-:Y:S02]  /*b330*/  IADD3 R21, R23, UR6, RZ ;  /* 0x0000000617157c10 */ /* 0x000fe4000fffe0ff */
[----:B------:R-:W2:Y:S01]  /*b340*/  LDSM.16.M88.4 R16, [R197+0x6900] ;  /* 0x00690000c510783b */ /* 0x000ea20000000200 */
[----:B------:R-:W-:Y:S02]  /*b350*/  IADD3 R0, P6, R218, UR20, RZ ;  /* 0x00000014da007c10 */ /* 0x000fe4000ffde0ff */
[----:B------:R-:W-:Y:S02]  /*b360*/  LEA.HI.X R175, R22, c[0x0][0x1fc], R21, 0x1, P4 ;  /* 0x00007f0016af7a11 */ /* 0x000fe400020f0c15 */
[----:B------:R-:W3:Y:S01]  /*b370*/  LDSM.16.M88.4 R24, [R197+0x7100] ;  /* 0x00710000c518783b */ /* 0x000ee20000000200 */
[----:B------:R-:W-:Y:S02]  /*b380*/  IADD3 R28, P4, R216, UR20, RZ ;  /* 0x00000014d81c7c10 */ /* 0x000fe4000ff9e0ff */
[----:B------:R-:W-:Y:S02]  /*b390*/  IADD3.X R29, R219, UR7, RZ, P6, !PT ;  /* 0x00000007db1d7c10 */ /* 0x000fe4000b7fe4ff */
[----:B------:R-:W4:Y:S01]  /*b3a0*/  LDSM.16.M88.4 R132, [R197+0x7900] ;  /* 0x00790000c584783b */ /* 0x000f220000000200 */
[----:B------:R-:W-:Y:S02]  /*b3b0*/  IADD3.X R31, R217, UR7, RZ, P4, !PT ;  /* 0x00000007d91f7c10 */ /* 0x000fe4000a7fe4ff */
[----:B------:R-:W-:Y:S02]  /*b3c0*/  PLOP3.LUT P4, PT, PT, PT, UP2, 0x80, 0x0 ;  /* 0x000000000000781c */ /* 0x000fe40003f8f028 */
[----:B------:R-:W-:Y:S05]  /*b3d0*/  LDSM.16.M88.4 R136, [R194+0xc100] ;  /* 0x00c10000c288783b */ /* 0x000fea0000000200 */
[----:B------:R-:W5:Y:S05]  /*b3e0*/  LDSM.16.M88.4 R140, [R196] ;  /* 0x00000000c48c783b */ /* 0x000f6a0000000200 */
[----:B------:R-:W3:Y:S05]  /*b3f0*/  LDSM.16.M88.4 R144, [R187] ;  /* 0x00000000bb90783b */ /* 0x000eea0000000200 */
[----:B------:R-:W3:Y:S01]  /*b400*/  LDSM.16.M88.4 R148, [R186] ;  /* 0x00000000ba94783b */ /* 0x000ee20000000200 */
[C---:B-1----:R-:W-:Y:S04]  /*b410*/  HMMA.16816.F32 R4, R32.reuse, R8, RZ ;  /* 0x000000082004723c */ /* 0x042fe800000018ff */
[----:B------:R-:W1:Y:S05]  /*b420*/  LDSM.16.M88.4 R152, [R185] ;  /* 0x00000000b998783b */ /* 0x000e6a0000000200 */
[----:B------:R-:W-:Y:S01]  /*b430*/  @!PT LDS RZ, [RZ] ;  /* 0x00000000fffff984 */ /* 0x000fe20000000800 */
[----:B------:R-:W-:Y:S01]  /*b440*/  @!PT LDS RZ, [RZ] ;  /* 0x00000000fffff984 */ /* 0x000fe20000000800 */
[----:B------:R-:W-:Y:S01]  /*b450*/  @!PT LDS RZ, [RZ] ;  /* 0x00000000fffff984 */ /* 0x000fe20000000800 */
[----:B------:R1:W-:Y:S01]  /*b460*/  LDGSTS.E.BYPASS.LTC128B.128 [R199+0x100], [R168.64], !P3 ;  /* 0x00100000a8c77fae */ /* 0x0003e2000d901d50 */
[C---:B------:R-:W-:Y:S04]  /*b470*/  HMMA.16816.F32 R8, R32.reuse, R10, RZ ;  /* 0x0000000a2008723c */ /* 0x040fe800000018ff */
[----:B------:R1:W-:Y:S04]  /*b480*/  LDGSTS.E.BYPASS.LTC128B.128 [R199+0x2100], [R224.64], !P2 ;  /* 0x02100000e0c77fae */ /* 0x0003e8000d101d50 */
[C---:B--2---:R-:W-:Y:S01]  /*b490*/  HMMA.16816.F32 R12, R32.reuse, R16, RZ ;  /* 0x00000010200c723c */ /* 0x044fe200000018ff */
[----:B------:R2:W-:Y:S06]  /*b4a0*/  LDGSTS.E.BYPASS.LTC128B.128 [R199+0x4100], [R174.64], !P1 ;  /* 0x04100000aec77fae */ /* 0x0005ec000c901d50 */
[----:B------:R-:W-:Y:S01]  /*b4b0*/  IADD3.X R17, R207, UR7, RZ, P5, !PT ;  /* 0x00000007cf117c10 */ /* 0x000fe2000affe4ff */
[----:B------:R-:W-:Y:S01]  /*b4c0*/  @UP3 UIADD3 UR7, UR13, -0x1, URZ ;  /* 0xffffffff0d073890 */ /* 0x000fe2000fffe03f */
[----:B------:R-:W-:Y:S03]  /*b4d0*/  LEA R220, P5, R0, c[0x0][0x1f8], 0x1 ;  /* 0x00007e0000dc7a11 */ /* 0x000fe600078a08ff */
[----:B------:R-:W-:Y:S01]  /*b4e0*/  LEA.HI.X R223, R20, c[0x0][0x1fc], R17, 0x1, P0 ;  /* 0x00007f0014df7a11 */ /* 0x000fe200000f0c11 */
[----:B------:R-:W-:Y:S01]  /*b4f0*/  @UP3 USHF.R.S32.HI UR6, URZ, 0x1f, UR7 ;  /* 0x0000001f3f063899 */ /* 0x000fe20008011407 */
[C---:B------:R-:W-:Y:S01]  /*b500*/  HMMA.16816.F32 R16, R32.reuse, R18, RZ ;  /* 0x000000122010723c */ /* 0x040fe200000018ff */
[----:B------:R-:W-:Y:S01]  /*b510*/  LEA R172, P0, R28, c[0x0][0x1f8], 0x1 ;  /* 0x00007e001cac7a11 */ /* 0x000fe200078008ff */
[----:B------:R-:W-:Y:S01]  /*b520*/  @UP3 UIMAD.WIDE.U32 UR20, UR7, UR4, URZ ;  /* 0x00000004071432a5 */ /* 0x000fe2000f8e003f */
[----:B------:R1:W-:Y:S01]  /*b530*/  LDGSTS.E.BYPASS.LTC128B.128 [R199+0x1100], [R222.64], !P3 ;  /* 0x01100000dec77fae */ /* 0x0003e2000d901d50 */
[----:B------:R-:W-:Y:S01]  /*b540*/  LEA.HI.X R221, R0, c[0x0][0x1fc], R29, 0x1, P5 ;  /* 0x00007f0000dd7a11 */ /* 0x000fe200028f0c1d */
[----:B------:R-:W-:Y:S01]  /*b550*/  IMAD.MOV.U32 R0, RZ, RZ, R204 ;  /* 0x000000ffff007224 */ /* 0x000fe200078e00cc */
[----:B------:R-:W-:Y:S01]  /*b560*/  LEA.HI.X R173, R28, c[0x0][0x1fc], R31, 0x1, P0 ;  /* 0x00007f001cad7a11 */ /* 0x000fe200000f0c1f */
[----:B------:R-:W-:Y:S01]  /*b570*/  @UP3 UIMAD UR6, UR6, UR4, URZ ;  /* 0x00000004060632a4 */ /* 0x000fe2000f8e023f */
[C---:B---3--:R-:W-:Y:S01]  /*b580*/  HMMA.16816.F32 R20, R32.reuse, R24, RZ ;  /* 0x000000182014723c */ /* 0x048fe200000018ff */
[----:B------:R3:W-:Y:S01]  /*b590*/  LDGSTS.E.BYPASS.LTC128B.128 [R199+0x3100], [R220.64], !P2 ;  /* 0x03100000dcc77fae */ /* 0x0007e2000d101d50 */
[----:B------:R-:W-:Y:S01]  /*b5a0*/  PLOP3.LUT P0, PT, PT, PT, UP3, 0x80, 0x0 ;  /* 0x000000000000781c */ /* 0x000fe20003f0f038 */
[----:B------:R-:W-:Y:S01]  /*b5b0*/  @UP3 UIMAD UR6, UR7, UR5, UR6 ;  /* 0x00000005070632a4 */ /* 0x000fe2000f8e0206 */
[----:B------:R-:W-:Y:S01]  /*b5c0*/  PLOP3.LUT P5, PT, PT, PT, UP2, 0x80, 0x0 ;  /* 0x000000000000781c */ /* 0x000fe20003faf028 */
[----:B------:R-:W-:Y:S01]  /*b5d0*/  @UP3 USHF.L.U32 UR7, UR20, 0x6, URZ ;  /* 0x0000000614073899 */ /* 0x000fe2000800063f */
[----:B------:R2:W-:Y:S01]  /*b5e0*/  LDGSTS.E.BYPASS.LTC128B.128 [R199+0x5100], [R172.64], !P1 ;  /* 0x05100000acc77fae */ /* 0x0005e2000c901d50 */
[----:B------:R-:W-:Y:S01]  /*b5f0*/  @UP3 UIADD3 UR6, UR21, UR6, URZ ;  /* 0x0000000615063290 */ /* 0x000fe2000fffe03f */
[C---:B------:R-:W-:Y:S03]  /*b600*/  HMMA.16816.F32 R24, R32.reuse, R26, RZ ;  /* 0x0000001a2018723c */ /* 0x040fe600000018ff */
[----:B------:R-:W-:Y:S01]  /*b610*/  LDSM.16.M88.4 R156, [R193+0xc100] ;  /* 0x00c10000c19c783b */ /* 0x000fe20000000200 */
[----:B------:R-:W-:Y:S02]  /*b620*/  @UP3 USHF.L.U64.HI UR6, UR20, 0x6, UR6 ;  /* 0x0000000614063899 */ /* 0x000fe40008010206 */
[----:B------:R-:W-:Y:S02]  /*b630*/  @UP3 UIADD3 UR20, UP0, UR12, UR7, URZ ;  /* 0x000000070c143290 */ /* 0x000fe4000ff1e03f */
[C---:B----4-:R-:W-:Y:S01]  /*b640*/  HMMA.16816.F32 R28, R32.reuse, R132, RZ ;  /* 0x00000084201c723c */ /* 0x050fe200000018ff */
[----:B------:R-:W0:Y:S05]  /*b650*/  LDGDEPBAR ;  /* 0x00000000000079af */ /* 0x000e2a0000000000 */
[----:B------:R-:W4:Y:S02]  /*b660*/  LDSM.16.M88.4 R160, [R192+0x6100] ;  /* 0x00610000c0a0783b */ /* 0x000f240000000200 */
[----:B------:R-:W-:Y:S03]  /*b670*/  HMMA.16816.F32 R32, R32, R134, RZ ;  /* 0x000000862020723c */ /* 0x000fe600000018ff */
[----:B------:R-:W3:Y:S05]  /*b680*/  LDSM.16.M88.4 R164, [R192+0x6900] ;  /* 0x00690000c0a4783b */ /* 0x000eea0000000200 */
[C---:B-----5:R-:W-:Y:S01]  /*b690*/  HMMA.16816.F32 R4, R136.reuse, R140, R4 ;  /* 0x0000008c8804723c */ /* 0x060fe20000001804 */
[----:B-1----:R-:W1:Y:S05]  /*b6a0*/  LDSM.16.M88.4 R168, [R192+0x7100] ;  /* 0x00710000c0a8783b */ /* 0x002e6a0000000200 */
[----:B------:R-:W5:Y:S02]  /*b6b0*/  LDSM.16.M88.4 R132, [R192+0x7900] ;  /* 0x00790000c084783b */ /* 0x000f640000000200 */
[C---:B------:R-:W-:Y:S03]  /*b6c0*/  HMMA.16816.F32 R8, R136.reuse, R142, R8 ;  /* 0x0000008e8808723c */ /* 0x040fe60000001808 */
[----:B------:R-:W-:Y:S05]  /*b6d0*/  LDSM.16.M88.4 R140, [R191+0xc100] ;  /* 0x00c10000bf8c783b */ /* 0x000fea0000000200 */
[C---:B------:R-:W-:Y:S01]  /*b6e0*/  HMMA.16816.F32 R12, R136.reuse, R144, R12 ;  /* 0x00000090880c723c */ /* 0x040fe2000000180c */
[----:B--2---:R-:W-:Y:S07]  /*b6f0*/  LDSM.16.M88.4 R172, [R184+0x1000] ;  /* 0x00100000b8ac783b */ /* 0x004fee0000000200 */
[C---:B------:R-:W-:Y:S01]  /*b700*/  HMMA.16816.F32 R16, R136.reuse, R146, R16 ;  /* 0x000000928810723c */ /* 0x040fe20000001810 */
[----:B------:R-:W2:Y:S07]  /*b710*/  LDSM.16.M88.4 R144, [R184] ;  /* 0x00000000b890783b */ /* 0x000eae0000000200 */
[C---:B------:R-:W-:Y:S08]  /*b720*/  HMMA.16816.F32 R20, R136.reuse, R148, R20 ;  /* 0x000000948814723c */ /* 0x040ff00000001814 */
[C---:B------:R-:W-:Y:S01]  /*b730*/  HMMA.16816.F32 R24, R136.reuse, R150, R24 ;  /* 0x000000968818723c */ /* 0x040fe20000001818 */
[----:B------:R-:W1:Y:S07]  /*b740*/  LDSM.16.M88.4 R148, [R184+0x800] ;  /* 0x00080000b894783b */ /* 0x000e6e0000000200 */
[C---:B------:R-:W-:Y:S08]  /*b750*/  HMMA.16816.F32 R28, R136.reuse, R152, R28 ;  /* 0x00000098881c723c */ /* 0x040ff0000000181c */
[----:B------:R-:W-:Y:S01]  /*b760*/  HMMA.16816.F32 R32, R136, R154, R32 ;  /* 0x0000009a8820723c */ /* 0x000fe20000001820 */
[----:B------:R-:W2:Y:S05]  /*b770*/  LDSM.16.M88.4 R136, [R184+0x1800] ;  /* 0x00180000b888783b */ /* 0x000eaa0000000200 */
[----:B------:R-:W-:Y:S02]  /*b780*/  LDSM.16.M88.4 R152, [R198+0x10100] ;  /* 0x01010000c698783b */ /* 0x000fe40000000200 */
[C---:B----4-:R-:W-:Y:S08]  /*b790*/  HMMA.16816.F32 R4, R156.reuse, R160, R4 ;  /* 0x000000a09c04723c */ /* 0x050ff00000001804 */
[C---:B------:R-:W-:Y:S01]  /*b7a0*/  HMMA.16816.F32 R8, R156.reuse, R162, R8 ;  /* 0x000000a29c08723c */ /* 0x040fe20000001808 */
[----:B------:R-:W4:Y:S07]  /*b7b0*/  LDSM.16.M88.4 R160, [R197+0x8100] ;  /* 0x00810000c5a0783b */ /* 0x000f2e0000000200 */
        /* <DEDUP_REMOVED lines=8> */
[----:B------:R-:W5:Y:S05]  /*b840*/  LDSM.16.M88.4 R132, [R197+0x9900] ;  /* 0x00990000c584783b */ /* 0x000f6a0000000200 */
[----:B------:R-:W-:Y:S02]  /*b850*/  LDSM.16.M88.4 R156, [R182] ;  /* 0x00000000b69c783b */ /* 0x000fe40000000200 */
        /* <DEDUP_REMOVED lines=8> */
[----:B------:R-:W1:Y:S07]  /*b8e0*/  LDSM.16.M88.4 R172, [R181] ;  /* 0x00000000b5ac783b */ /* 0x000e6e0000000200 */
[C---:B------:R-:W-:Y:S08]  /*b8f0*/  HMMA.16816.F32 R28, R140.reuse, R136, R28 ;  /* 0x000000888c1c723c */ /* 0x040ff0000000181c */
[----:B------:R-:W-:Y:S01]  /*b900*/  HMMA.16816.F32 R32, R140, R138, R32 ;  /* 0x0000008a8c20723c */ /* 0x000fe20000001820 */
[----:B------:R-:W2:Y:S05]  /*b910*/  LDSM.16.M88.4 R136, [R180] ;  /* 0x00000000b488783b */ /* 0x000eaa0000000200 */
        /* <DEDUP_REMOVED lines=13> */
[----:B------:R-:W-:Y:S02]  /*b9f0*/  LDSM.16.M88.4 R152, [R184+0x2000] ;  /* 0x00200000b898783b */ /* 0x000fe40000000200 */
[C---:B--2---:R-:W-:Y:S08]  /*ba00*/  HMMA.16816.F32 R4, R144.reuse, R148, R4 ;  /* 0x000000949004723c */ /* 0x044ff00000001804 */
[C---:B------:R-:W-:Y:S01]  /*ba10*/  HMMA.16816.F32 R8, R144.reuse, R150, R8 ;  /* 0x000000969008723c */ /* 0x040fe20000001808 */
[----:B------:R-:W2:Y:S07]  /*ba20*/  LDSM.16.M88.4 R148, [R191+0x10100] ;  /* 0x01010000bf94783b */ /* 0x000eae0000000200 */
        /* <DEDUP_REMOVED lines=25> */
[----:B------:R-:W2:Y:S07]  /*bbc0*/  LDSM.16.M88.4 R152, [R179] ;  /* 0x00000000b398783b */ /* 0x000eae0000000200 */
[C---:B------:R-:W-:Y:S08]  /*bbd0*/  HMMA.16816.F32 R12, R148.reuse, R156, R12 ;  /* 0x0000009c940c723c */ /* 0x040ff0000000180c */
[C---:B------:R-:W-:Y:S01]  /*bbe0*/  HMMA.16816.F32 R16, R148.reuse, R158, R16 ;  /* 0x0000009e9410723c */ /* 0x040fe20000001810 */
[----:B------:R-:W1:Y:S07]  /*bbf0*/  LDSM.16.M88.4 R156, [R178] ;  /* 0x00000000b29c783b */ /* 0x000e6e0000000200 */
[C---:B------:R-:W-:Y:S08]  /*bc00*/  HMMA.16816.F32 R20, R148.reuse, R172, R20 ;  /* 0x000000ac9414723c */ /* 0x040ff00000001814 */
[C---:B------:R-:W-:Y:S08]  /*bc10*/  HMMA.16816.F32 R24, R148.reuse, R174, R24 ;  /* 0x000000ae9418723c */ /* 0x040ff00000001818 */
[C---:B------:R-:W-:Y:S08]  /*bc20*/  HMMA.16816.F32 R28, R148.reuse, R136, R28 ;  /* 0x00000088941c723c */ /* 0x040ff0000000181c */
[----:B------:R-:W-:Y:S01]  /*bc30*/  HMMA.16816.F32 R32, R148, R138, R32 ;  /* 0x0000008a9420723c */ /* 0x000fe20000001820 */
[----:B------:R-:W2:Y:S05]  /*bc40*/  LDSM.16.M88.4 R136, [R177] ;  /* 0x00000000b188783b */ /* 0x000eaa0000000200 */
[----:B------:R-:W2:Y:S02]  /*bc50*/  LDSM.16.M88.4 R148, [R176] ;  /* 0x00000000b094783b */ /* 0x000ea40000000200 */
[C---:B----4-:R-:W-:Y:S08]  /*bc60*/  HMMA.16816.F32 R4, R144.reuse, R160, R4 ;  /* 0x000000a09004723c */ /* 0x050ff00000001804 */
[C---:B------:R-:W-:Y:S01]  /*bc70*/  HMMA.16816.F32 R8, R144.reuse, R162, R8 ;  /* 0x000000a29008723c */ /* 0x040fe20000001808 */
[----:B------:R-:W-:Y:S07]  /*bc80*/  LDSM.16.M88.4 R160, [R192+0xb900] ;  /* 0x00b90000c0a0783b */ /* 0x000fee0000000200 */
[C---:B---3--:R-:W-:Y:S08]  /*bc90*/  HMMA.16816.F32 R12, R144.reuse, R164, R12 ;  /* 0x000000a4900c723c */ /* 0x048ff0000000180c */
[C---:B------:R-:W-:Y:S01]  /*bca0*/  HMMA.16816.F32 R16, R144.reuse, R166, R16 ;  /* 0x000000a69010723c */ /* 0x040fe20000001810 */
[----:B------:R-:W-:Y:S07]  /*bcb0*/  LDSM.16.M88.4 R164, [R184+0x4000] ;  /* 0x00400000b8a4783b */ /* 0x000fee0000000200 */
[C---:B-1----:R-:W-:Y:S08]  /*bcc0*/  HMMA.16816.F32 R20, R144.reuse, R168, R20 ;  /* 0x000000a89014723c */ /* 0x042ff00000001814 */
[C---:B------:R-:W-:Y:S08]  /*bcd0*/  HMMA.16816.F32 R24, R144.reuse, R170, R24 ;  /* 0x000000aa9018723c */ /* 0x040ff00000001818 */
[C---:B-----5:R-:W-:Y:S08]  /*bce0*/  HMMA.16816.F32 R28, R144.reuse, R132, R28 ;  /* 0x00000084901c723c */ /* 0x060ff0000000181c */
[----:B------:R-:W-:Y:S01]  /*bcf0*/  HMMA.16816.F32 R32, R144, R134, R32 ;  /* 0x000000869020723c */ /* 0x000fe20000001820 */
[----:B------:R-:W-:Y:S05]  /*bd00*/  LDSM.16.M88.4 R132, [R193+0x14100] ;  /* 0x01410000c184783b */ /* 0x000fea0000000200 */
[----:B------:R-:W1:Y:S02]  /*bd10*/  LDSM.16.M88.4 R144, [R192+0xa100] ;  /* 0x00a10000c090783b */ /* 0x000e640000000200 */
[C---:B--2---:R-:W-:Y:S08]  /*bd20*/  HMMA.16816.F32 R4, R140.reuse, R152, R4 ;  /* 0x000000988c04723c */ /* 0x044ff00000001804 */
[C---:B------:R-:W-:Y:S01]  /*bd30*/  HMMA.16816.F32 R8, R140.reuse, R154, R8 ;  /* 0x0000009a8c08723c */ /* 0x040fe20000001808 */
[----:B------:R-:W2:Y:S07]  /*bd40*/  LDSM.16.M88.4 R152, [R192+0xa900] ;  /* 0x00a90000c098783b */ /* 0x000eae0000000200 */
[C---:B------:R-:W-:Y:S08]  /*bd50*/  HMMA.16816.F32 R12, R140.reuse, R156, R12 ;  /* 0x0000009c8c0c723c */ /* 0x040ff0000000180c */
[C---:B------:R-:W-:Y:S01]  /*bd60*/  HMMA.16816.F32 R16, R140.reuse, R158, R16 ;  /* 0x0000009e8c10723c */ /* 0x040fe20000001810 */
[----:B------:R-:W3:Y:S07]  /*bd70*/  LDSM.16.M88.4 R156, [R192+0xb100] ;  /* 0x00b10000c09c783b */ /* 0x000eee0000000200 */
[C---:B------:R-:W-:Y:S08]  /*bd80*/  HMMA.16816.F32 R20, R140.reuse, R136, R20 ;  /* 0x000000888c14723c */ /* 0x040ff00000001814 */
[C---:B------:R-:W-:Y:S01]  /*bd90*/  HMMA.16816.F32 R24, R140.reuse, R138, R24 ;  /* 0x0000008a8c18723c */ /* 0x040fe20000001818 */
[----:B------:R-:W4:Y:S07]  /*bda0*/  LDSM.16.M88.4 R136, [R191+0x14100] ;  /* 0x01410000bf88783b */ /* 0x000f2e0000000200 */
[C---:B------:R-:W-:Y:S08]  /*bdb0*/  HMMA.16816.F32 R28, R140.reuse, R148, R28 ;  /* 0x000000948c1c723c */ /* 0x040ff0000000181c */
[----:B------:R-:W-:Y:S01]  /*bdc0*/  HMMA.16816.F32 R32, R140, R150, R32 ;  /* 0x000000968c20723c */ /* 0x000fe20000001820 */
[----:B------:R-:W5:Y:S07]  /*bdd0*/  LDSM.16.M88.4 R140, [R184+0x4800] ;  /* 0x00480000b88c783b */ /* 0x000f6e0000000200 */
[C---:B-1----:R-:W-:Y:S07]  /*bde0*/  HMMA.16816.F32 R4, R132.reuse, R144, R4 ;  /* 0x000000908404723c */ /* 0x042fee0000001804 */
[C---:B------:R-:W-:Y:S01]  /*bdf0*/  @P0 IADD3 R145, P6, R202.reuse, UR7, RZ ;  /* 0x00000007ca910c10 */ /* 0x040fe2000ffde0ff */
[C---:B------:R-:W-:Y:S04]  /*be00*/  HMMA.16816.F32 R8, R132.reuse, R146, R8 ;  /* 0x000000928408723c */ /* 0x040fe80000001808 */
[----:B------:R-:W-:Y:S02]  /*be10*/  @P0 IADD3.X R144, R209, UR6, RZ, P6, !PT ;  /* 0x00000006d1900c10 */ /* 0x000fe4000b7fe4ff */
[C---:B------:R-:W-:Y:S02]  /*be20*/  @P0 LEA R150, P6, R145.reuse, c[0x0][0x1c8], 0x1 ;  /* 0x0000720091960a11 */ /* 0x040fe400078c08ff */
[C---:B--2---:R-:W-:Y:S04]  /*be30*/  HMMA.16816.F32 R12, R132.reuse, R152, R12 ;  /* 0x00000098840c723c */ /* 0x044fe8000000180c */
[----:B------:R-:W-:Y:S02]  /*be40*/  @P0 LEA.HI.X R151, R145, c[0x0][0x1cc], R144, 0x1, P6 ;  /* 0x0000730091970a11 */ /* 0x000fe400030f0c90 */
[----:B------:R-:W-:Y:S02]  /*be50*/  @P0 IADD3 R144, P6, R202, UR20, RZ ;  /* 0x00000014ca900c10 */ /* 0x000fe4000ffde0ff */
[C---:B------:R-:W-:Y:S08]  /*be60*/  HMMA.16816.F32 R16, R132.reuse, R154, R16 ;  /* 0x0000009a8410723c */ /* 0x040ff00000001810 */
[C---:B---3--:R-:W-:Y:S08]  /*be70*/  HMMA.16816.F32 R20, R132.reuse, R156, R20 ;  /* 0x0000009c8414723c */ /* 0x048ff00000001814 */
[C---:B------:R-:W-:Y:S08]  /*be80*/  HMMA.16816.F32 R24, R132.reuse, R158, R24 ;  /* 0x0000009e8418723c */ /* 0x040ff00000001818 */
[C---:B------:R-:W-:Y:S08]  /*be90*/  HMMA.16816.F32 R28, R132.reuse, R160, R28 ;  /* 0x000000a0841c723c */ /* 0x040ff0000000181c */
[----:B------:R-:W-:Y:S01]  /*bea0*/  HMMA.16816.F32 R32, R132, R162, R32 ;  /* 0x000000a28420723c */ /* 0x000fe20000001820 */
[----:B------:R-:W1:Y:S07]  /*beb0*/  LDSM.16.M88.4 R132, [R184+0x5000] ;  /* 0x00500000b884783b */ /* 0x000e6e0000000200 */
[C---:B----4-:R-:W-:Y:S08]  /*bec0*/  HMMA.16816.F32 R4, R136.reuse, R164, R4 ;  /* 0x000000a48804723c */ /* 0x050ff00000001804 */
[C---:B------:R-:W-:Y:S08]  /*bed0*/  HMMA.16816.F32 R8, R136.reuse, R166, R8 ;  /* 0x000000a68808723c */ /* 0x040ff00000001808 */
[C---:B-----5:R-:W-:Y:S07]  /*bee0*/  HMMA.16816.F32 R12, R136.reuse, R140, R12 ;  /* 0x0000008c880c723c */ /* 0x060fee000000180c */
[----:B------:R-:W-:Y:S01]  /*bef0*/  @P5 IMAD.HI.U32 R140, R204, c[0x0][0x2c8], RZ ;  /* 0x0000b200cc8c5a27 */ /* 0x000fe200078e00ff */
[----:B------:R-:W-:Y:S01]  /*bf00*/  @P0 IADD3 R152, P5, R215, UR7, RZ ;  /* 0x00000007d7980c10 */ /* 0x000fe2000ffbe0ff */
[C---:B------:R-:W-:Y:S03]  /*bf10*/  HMMA.16816.F32 R16, R136.reuse, R142, R16 ;  /* 0x0000008e8810723c */ /* 0x040fe60000001810 */
[----:B------:R-:W-:Y:S02]  /*bf20*/  @P4 SHF.R.U32.HI R0, RZ, c[0x0][0x2cc], R140 ;  /* 0x0000b300ff004a19 */ /* 0x000fe4000001168c */
[----:B------:R-:W2:Y:S01]  /*bf30*/  LDSM.16.M88.4 R140, [R184+0x5800] ;  /* 0x00580000b88c783b */ /* 0x000ea20000000200 */
[----:B------:R-:W-:Y:S02]  /*bf40*/  @P0 IADD3 R154, P4, R213, UR7, RZ ;  /* 0x00000007d59a0c10 */ /* 0x000fe4000ff9e0ff */
[----:B------:R-:W-:Y:S01]  /*bf50*/  @P0 IADD3.X R147, R214, UR6, RZ, P5, !PT ;  /* 0x00000006d6930c10 */ /* 0x000fe2000affe4ff */
[----:B------:R-:W-:Y:S04]  /*bf60*/  DEPBAR.LE SB0, 0x0 ;  /* 0x000080000000791a */ /* 0x000fe80000000000 */
[----:B------:R-:W-:Y:S01]  /*bf70*/  BAR.SYNC.DEFER_BLOCKING 0x0 ;  /* 0x0000000000007b1d */ /* 0x000fe20000010000 */
[----:B------:R-:W-:Y:S01]  /*bf80*/  @P0 LEA R148, P5, R152, c[0x0][0x1c8], 0x1 ;  /* 0x0000720098940a11 */ /* 0x000fe200078a08ff */
[C---:B-1----:R-:W-:Y:S05]  /*bf90*/  HMMA.16816.F32 R20, R136.reuse, R132, R20 ;  /* 0x000000848814723c */ /* 0x042fea0000001814 */
[----:B------:R-:W-:Y:S01]  /*bfa0*/  @P0 IADD3.X R153, R212, UR6, RZ, P4, !PT ;  /* 0x00000006d4990c10 */ /* 0x000fe2000a7fe4ff */
[----:B------:R-:W-:Y:S01]  /*bfb0*/  @UP3 UIADD3.X UR6, UR11, UR6, URZ, UP0, !UPT ;  /* 0x000000060b063290 */ /* 0x000fe200087fe43f */
[----:B------:R-:W-:Y:S01]  /*bfc0*/  @P0 LEA.HI.X R149, R152, c[0x0][0x1cc], R147, 0x1, P5 ;  /* 0x0000730098950a11 */ /* 0x000fe200028f0c93 */
[C---:B------:R-:W-:Y:S04]  /*bfd0*/  HMMA.16816.F32 R24, R136.reuse, R134, R24 ;  /* 0x000000868818723c */ /* 0x040fe80000001818 */
[C---:B------:R-:W-:Y:S02]  /*bfe0*/  @P0 LEA R146, P4, R154.reuse, c[0x0][0x1c8], 0x1 ;  /* 0x000072009a920a11 */ /* 0x040fe400078808ff */
[----:B------:R-:W-:Y:S02]  /*bff0*/  @P0 IADD3.X R133, R209, UR6, RZ, P6, !PT ;  /* 0x00000006d1850c10 */ /* 0x000fe4000b7fe4ff */
[----:B------:R-:W-:Y:S04]  /*c000*/  @P0 LEA.HI.X R147, R154, c[0x0][0x1cc], R153, 0x1, P4 ;  /* 0x000073009a930a11 */ /* 0x000fe800020f0c99 */
[C---:B------:R-:W-:Y:S01]  /*c010*/  @P0 LEA R158, P6, R144.reuse, c[0x0][0x1c8], 0x1 ;  /* 0x00007200909e0a11 */ /* 0x040fe200078c08ff */
[----:B------:R-:W-:Y:S01]  /*c020*/  @!PT LDS RZ, [RZ] ;  /* 0x00000000fffff984 */ /* 0x000fe20000000800 */
[----:B------:R-:W-:Y:S01]  /*c030*/  @!PT LDS RZ, [RZ] ;  /* 0x00000000fffff984 */ /* 0x000fe20000000800 */
[----:B------:R-:W-:Y:S01]  /*c040*/  @!PT LDS RZ, [RZ] ;  /* 0x00000000fffff984 */ /* 0x000fe20000000800 */
[----:B------:R1:W-:Y:S01]  /*c050*/  @P0 LDGSTS.E.BYPASS.LTC128B.128 [R199+0x6100], [R150.64], !P3 ;  /* 0x0610000096c70fae */ /* 0x0003e2000d901d50 */
[----:B------:R-:W-:Y:S02]  /*c060*/  @P0 IADD3 R145, P5, R215, UR20, RZ ;  /* 0x00000014d7910c10 */ /* 0x000fe4000ffbe0ff */
[----:B------:R-:W-:Y:S02]  /*c070*/  @P0 LEA.HI.X R159, R144, c[0x0][0x1cc], R133, 0x1, P6 ;  /* 0x00007300909f0a11 */ /* 0x000fe400030f0c85 */
[----:B------:R1:W-:Y:S01]  /*c080*/  @P0 LDGSTS.E.BYPASS.LTC128B.128 [R199+0x8100], [R148.64], !P2 ;  /* 0x0810000094c70fae */ /* 0x0003e2000d101d50 */
[----:B------:R-:W-:Y:S02]  /*c090*/  @P0 IADD3.X R132, R214, UR6, RZ, P5, !PT ;  /* 0x00000006d6840c10 */ /* 0x000fe4000affe4ff */
[----:B------:R-:W-:Y:S01]  /*c0a0*/  @P0 LEA R156, P5, R145, c[0x0][0x1c8], 0x1 ;  /* 0x00007200919c0a11 */ /* 0x000fe200078a08ff */
[C---:B--2---:R-:W-:Y:S01]  /*c0b0*/  HMMA.16816.F32 R28, R136.reuse, R140, R28 ;  /* 0x0000008c881c723c */ /* 0x044fe2000000181c */
[----:B------:R1:W-:Y:S02]  /*c0c0*/  @P0 LDGSTS.E.BYPASS.LTC128B.128 [R199+0xa100], [R146.64], !P1 ;  /* 0x0a10000092c70fae */ /* 0x0003e4000c901d50 */
[----:B------:R-:W-:Y:S02]  /*c0d0*/  @P0 IADD3 R153, P4, R213, UR20, RZ ;  /* 0x00000014d5990c10 */ /* 0x000fe4000ff9e0ff */
[----:B------:R-:W-:Y:S01]  /*c0e0*/  @P0 LEA.HI.X R157, R145, c[0x0][0x1cc], R132, 0x1, P5 ;  /* 0x00007300919d0a11 */ /* 0x000fe200028f0c84 */
[----:B------:R1:W-:Y:S01]  /*c0f0*/  @P0 LDGSTS.E.BYPASS.LTC128B.128 [R199+0x7100], [R158.64], !P3 ;  /* 0x071000009ec70fae */ /* 0x0003e2000d901d50 */
[----:B------:R-:W-:Y:S01]  /*c100*/  @P0 IADD3.X R152, R212, UR6, RZ, P4, !PT ;  /* 0x00000006d4980c10 */ /* 0x000fe2000a7fe4ff */
[----:B------:R-:W-:Y:S01]  /*c110*/  USHF.L.U32 UR6, UR13, 0x6, URZ ;  /* 0x000000060d067899 */ /* 0x000fe2000800063f */
[C---:B------:R-:W-:Y:S01]  /*c120*/  @P0 LEA R154, P4, R153.reuse, c[0x0][0x1c8], 0x1 ;  /* 0x00007200999a0a11 */ /* 0x040fe200078808ff */
[----:B------:R-:W-:Y:S01]  /*c130*/  HMMA.16816.F32 R32, R136, R142, R32 ;  /* 0x0000008e8820723c */ /* 0x000fe20000001820 */
[----:B------:R1:W-:Y:S02]  /*c140*/  @P0 LDGSTS.E.BYPASS.LTC128B.128 [R199+0x9100], [R156.64], !P2 ;  /* 0x091000009cc70fae */ /* 0x0003e4000d101d50 */
[----:B------:R-:W-:Y:S01]  /*c150*/  @P0 LEA.HI.X R155, R153, c[0x0][0x1cc], R152, 0x1, P4 ;  /* 0x00007300999b0a11 */ /* 0x000fe200020f0c98 */
[----:B------:R-:W-:Y:S02]  /*c160*/  IMAD.U32 R134, RZ, RZ, UR6 ;  /* 0x00000006ff867e24 */ /* 0x000fe4000f8e00ff */
[----:B------:R-:W2:Y:S03]  /*c170*/  SHFL.IDX PT, R132, R0, RZ, 0x1c1f ;  /* 0x001c1fff00847589 */ /* 0x000ea600000e0000 */
[----:B------:R-:W-:Y:S02]  /*c180*/  IADD3 R133, -R205, 0x1, -R134 ;  /* 0x00000001cd857810 */ /* 0x000fe40007ffe986 */
[----:B------:R1:W-:Y:S01]  /*c190*/  @P0 LDGSTS.E.BYPASS.LTC128B.128 [R199+0xb100], [R154.64], !P1 ;  /* 0x0b1000009ac70fae */ /* 0x0003e2000c901d50 */
[----:B------:R-:W-:Y:S02]  /*c1a0*/  PLOP3.LUT P0, PT, PT, PT, UP1, 0x40, 0x0 ;  /* 0x000000000000781c */ /* 0x000fe40003f0e818 */
[----:B------:R-:W-:Y:S02]  /*c1b0*/  IADD3 R133, R133, c[0x0][0x1d0], RZ ;  /* 0x0000740085857a10 */ /* 0x000fe40007ffe0ff */
[----:B------:R-:W0:Y:S02]  /*c1c0*/  LDGDEPBAR ;  /* 0x00000000000079af */ /* 0x000e240000000000 */
[----:B------:R-:W-:Y:S04]  /*c1d0*/  IADD3 R133, R133, -c[0x0][0x168], RZ ;  /* 0x80005a0085857a10 */ /* 0x000fe80007ffe0ff */
[C---:B------:R-:W-:Y:S02]  /*c1e0*/  IADD3 R135, R133.reuse, c[0x0][0x328], RZ ;  /* 0x0000ca0085877a10 */ /* 0x040fe40007ffe0ff */
[----:B------:R-:W-:Y:S03]  /*c1f0*/  IADD3 R133, R133, UR14, RZ ;  /* 0x0000000e85857c10 */ /* 0x000fe6000fffe0ff */
[--C-:B--2---:R-:W-:Y:S02]  /*c200*/  IMAD.IADD R139, R135, 0x1, R132.reuse ;  /* 0x00000001878b7824 */ /* 0x104fe400078e0284 */
        /* <DEDUP_REMOVED lines=16> */
.L_x_2832:
[----:B------:R-:W-:Y:S04]  /*c310*/  MOV R132, c[0x0][0x32c] ;  /* 0x0000cb0000847a02 */ /* 0x000fe80000000f00 */
[----:B------:R-:W-:Y:S11]  /*c320*/  ISETP.NE.AND P0, PT, R132, 0x1, PT ;  /* 0x000000018400780c */ /* 0x000ff60003f05270 */
[----:B------:R-:W-:Y:S02]  /*c330*/  @!UPT UIADD3 URZ, URZ, URZ, URZ ;  /* 0x0000003f3f3ff290 */ /* 0x000fe4000fffe03f */
[----:B------:R-:W-:Y:S05]  /*c340*/  @P0 IMAD.HI.U32 R132, R141, c[0x0][0x330], RZ ;  /* 0x0000cc008d840a27 */ /* 0x000fea00078e00ff */
[----:B------:R-:W-:Y:S02]  /*c350*/  @P0 SHF.R.U32.HI R141, RZ, c[0x0][0x334], R132 ;  /* 0x0000cd00ff8d0a19 */ /* 0x000fe40000011684 */
.L_x_2833:
[----:B------:R-:W-:Y:S05]  /*c360*/  BSYNC B0 ;  /* 0x0000000000007941 */ /* 0x000fea0003800000 */
.L_x_2831:
[----:B------:R-:W-:Y:S04]  /*c370*/  IMAD.MOV.U32 R132, RZ, RZ, c[0x0][0x32c] ;  /* 0x0000cb00ff847624 */ /* 0x000fe800078e00ff */
[----:B------:R-:W-:Y:S04]  /*c380*/  IMAD R132, R141, R132, -UR6 ;  /* 0x800000068d847e24 */ /* 0x000fe8000f8e0284 */
[----:B------:R-:W-:Y:S05]  /*c390*/  IMAD.IADD R134, R132, 0x1, -R205 ;  /* 0x0000000184867824 */ /* 0x000fea00078e0acd */
[----:B------:R-:W-:Y:S02]  /*c3a0*/  IADD3 R132, R134, c[0x0][0x32c], RZ ;  /* 0x0000cb0086847a10 */ /* 0x000fe40007ffe0ff */
[----:B------:R-:W-:Y:S02]  /*c3b0*/  IMNMX R137, R137, R134, !PT ;  /* 0x0000008689897217 */ /* 0x000fe40007800200 */
[----:B------:R-:W-:Y:S02]  /*c3c0*/  IMNMX R139, R139, R132, PT ;  /* 0x000000848b8b7217 */ /* 0x000fe40003800200 */
.L_x_2830:
[----:B------:R-:W-:Y:S06]  /*c3d0*/  UISETP.GT.AND UP0, UPT, UR13, -0x1, UPT ;  /* 0xffffffff0d00788c */ /* 0x000fec000bf04270 */
[----:B------:R-:W-:Y:S04]  /*c3e0*/  PLOP3.LUT P0, PT, PT, PT, UP0, 0x80, 0x0 ;  /* 0x000000000000781c */ /* 0x000fe80003f0f008 */
[C---:B------:R-:W-:Y:S02]  /*c3f0*/  ISETP.GT.AND P4, PT, R137.reuse, 0x1, P0 ;  /* 0x000000018900780c */ /* 0x040fe40000784270 */
[----:B------:R-:W-:Y:S02]  /*c400*/  ISETP.GT.AND P5, PT, R137, RZ, P0 ;  /* 0x000000ff8900720c */ /* 0x000fe400007a4270 */
[C---:B------:R-:W-:Y:S02]  /*c410*/  ISETP.LT.OR P4, PT, R139.reuse, 0x2, P4 ;  /* 0x000000028b00780c */ /* 0x040fe40002781670 */
[----:B------:R-:W-:Y:S02]  /*c420*/  ISETP.LT.OR P5, PT, R139, 0x1, P5 ;  /* 0x000000018b00780c */ /* 0x000fe40002fa1670 */
[----:B-1----:R-:W-:Y:S02]  /*c430*/  FSEL R150, R5, -INF , !P4 ;  /* 0xff80000005967808 */ /* 0x002fe40006000000 */
[C---:B------:R-:W-:Y:S02]  /*c440*/  ISETP.GT.AND P4, PT, R137.reuse, 0x10, P0 ;  /* 0x000000108900780c */ /* 0x040fe40000784270 */
[----:B------:R-:W-:Y:S02]  /*c450*/  ISETP.GT.AND P6, PT, R137, 0x8, P0 ;  /* 0x000000088900780c */ /* 0x000fe400007c4270 */
[----:B------:R-:W-:Y:S02]  /*c460*/  ISETP.LT.OR P4, PT, R139, 0x11, P4 ;  /* 0x000000118b00780c */ /* 0x000fe40002781670 */
[----:B------:R-:W-:Y:S02]  /*c470*/  FSEL R148, R4, -INF , !P5 ;  /* 0xff80000004947808 */ /* 0x000fe40006800000 */
[C---:B------:R-:W-:Y:S02]  /*c480*/  ISETP.GT.AND P5, PT, R137.reuse, 0x9, P0 ;  /* 0x000000098900780c */ /* 0x040fe400007a4270 */
[----:B------:R-:W-:Y:S02]  /*c490*/  FSEL R138, R12, -INF , !P4 ;  /* 0xff8000000c8a7808 */ /* 0x000fe40006000000 */
[----:B------:R-:W-:Y:S01]  /*c4a0*/  ISETP.GT.AND P4, PT, R137, 0x19, P0 ;  /* 0x000000198900780c */ /* 0x000fe20000784270 */
[----:B------:R-:W1:Y:S01]  /*c4b0*/  SHFL.IDX PT, R12, R0, 0x1, 0x1c1f ;  /* 0x003c1f00000c7f89 */ /* 0x000e6200000e0000 */
        /* <DEDUP_REMOVED lines=11> */
[----:B------:R-:W-:Y:S01]  /*c570*/  ISETP.LT.OR P4, PT, R139, 0x29, P4 ;  /* 0x000000298b00780c */ /* 0x000fe20002781670 */
[--C-:B-1----:R-:W-:Y:S01]  /*c580*/  IMAD.IADD R0, R135, 0x1, R12.reuse ;  /* 0x0000000187007824 */ /* 0x102fe200078e020c */
[----:B------:R-:W-:Y:S01]  /*c590*/  FSEL R136, R13, -INF , !P6 ;  /* 0xff8000000d887808 */ /* 0x000fe20007000000 */
[----:B------:R-:W-:Y:S01]  /*c5a0*/  IMAD.IADD R4, R133, 0x1, R12 ;  /* 0x0000000185047824 */ /* 0x000fe200078e020c */
        /* <DEDUP_REMOVED lines=39> */
.L_x_2836:
[----:B------:R-:W-:Y:S04]  /*c820*/  MOV R5, c[0x0][0x32c] ;  /* 0x0000cb0000057a02 */ /* 0x000fe80000000f00 */
[----:B------:R-:W-:Y:S11]  /*c830*/  ISETP.NE.AND P4, PT, R5, 0x1, PT ;  /* 0x000000010500780c */ /* 0x000ff60003f85270 */
[----:B------:R-:W-:Y:S02]  /*c840*/  @!UPT UIADD3 URZ, URZ, URZ, URZ ;  /* 0x0000003f3f3ff290 */ /* 0x000fe4000fffe03f */
[----:B------:R-:W-:Y:S05]  /*c850*/  @P4 IMAD.HI.U32 R5, R12, c[0x0][0x330], RZ ;  /* 0x0000cc000c054a27 */ /* 0x000fea00078e00ff */
[----:B------:R-:W-:Y:S02]  /*c860*/  @P4 SHF.R.U32.HI R12, RZ, c[0x0][0x334], R5 ;  /* 0x0000cd00ff0c4a19 */ /* 0x000fe40000011605 */
.L_x_2837:
[----:B------:R-:W-:Y:S05]  /*c870*/  BSYNC B0 ;  /* 0x0000000000007941 */ /* 0x000fea0003800000 */
.L_x_2835:
[----:B------:R-:W-:Y:S04]  /*c880*/  IMAD.MOV.U32 R5, RZ, RZ, c[0x0][0x32c] ;  /* 0x0000cb00ff057624 */ /* 0x000fe800078e00ff */
[----:B------:R-:W-:Y:S04]  /*c890*/  IMAD R12, R12, R5, -UR6 ;  /* 0x800000060c0c7e24 */ /* 0x000fe8000f8e0205 */
[----:B------:R-:W-:Y:S05]  /*c8a0*/  IMAD.IADD R9, R12, 0x1, -R205 ;  /* 0x000000010c097824 */ /* 0x000fea00078e0acd */
[----:B------:R-:W-:Y:S02]  /*c8b0*/  IADD3 R5, R9, c[0x0][0x32c], RZ ;  /* 0x0000cb0009057a10 */ /* 0x000fe40007ffe0ff */
[----:B------:R-:W-:Y:S02]  /*c8c0*/  IMNMX R4, R4, R9, !PT ;  /* 0x0000000904047217 */ /* 0x000fe40007800200 */
[----:B------:R-:W-:Y:S02]  /*c8d0*/  IMNMX R0, R0, R5, PT ;  /* 0x0000000500007217 */ /* 0x000fe40003800200 */
.L_x_2834:
        /* <DEDUP_REMOVED lines=9> */
[----:B------:R-:W-:Y:S02]  /*c970*/  FSEL R21, R6, -INF , !P6 ;  /* 0xff80000006157808 */ /* 0x000fe40007000000 */
[----:B------:R-:W-:Y:S02]  /*c980*/  FMNMX.FTZ R5, R138, R5, !PT ;  /* 0x000000058a057209 */ /* 0x000fe40007810000 */
[----:B------:R-:W-:Y:S02]  /*c990*/  ISETP.LT.OR P5, PT, R0, 0x2, P5 ;  /* 0x000000020000780c */ /* 0x000fe40002fa1670 */
[----:B------:R-:W-:Y:S02]  /*c9a0*/  FMNMX.FTZ R5, R136, R5, !PT ;  /* 0x0000000588057209 */ /* 0x000fe40007810000 */
[----:B------:R-:W-:Y:S02]  /*c9b0*/  ISETP.GT.AND P4, PT, R4, 0x8, P0 ;  /* 0x000000080400780c */ /* 0x000fe40000784270 */
        /* <DEDUP_REMOVED lines=10> */
[----:B------:R-:W-:Y:S02]  /*ca60*/  ISETP.GT.AND P4, PT, R4, 0x11, P0 ;  /* 0x000000110400780c */ /* 0x000fe40000784270 */
[----:B------:R-:W-:Y:S02]  /*ca70*/  FMNMX.FTZ R5, R166, R5, !PT ;  /* 0x00000005a6057209 */ /* 0x000fe40007810000 */
        /* <DEDUP_REMOVED lines=8> */
[----:B------:R-:W-:Y:S02]  /*cb00*/  FMNMX.FTZ R10, R162, R5, !PT ;  /* 0x00000005a20a7209 */ /* 0x000fe40007810000 */
[C---:B------:R-:W-:Y:S02]  /*cb10*/  ISETP.GT.AND P5, PT, R4.reuse, 0x18, P0 ;  /* 0x000000180400780c */ /* 0x040fe400007a4270 */
[----:B------:R-:W-:Y:S02]  /*cb20*/  ISETP.GT.AND P4, PT, R4, 0x19, P0 ;  /* 0x000000190400780c */ /* 0x000fe40000784270 */
[----:B------:R-:W-:Y:S02]  /*cb30*/  FMNMX.FTZ R6, R11, R6, !PT ;  /* 0x000000060b067209 */ /* 0x000fe40007810000 */
[----:B------:R-:W-:Y:S02]  /*cb40*/  FMNMX.FTZ R5, R147, R10, !PT ;  /* 0x0000000a93057209 */ /* 0x000fe40007810000 */
[----:B------:R-:W-:Y:S02]  /*cb50*/  FMNMX.FTZ R10, R137, R6, !PT ;  /* 0x00000006890a7209 */ /* 0x000fe40007810000 */
[C---:B------:R-:W-:Y:S02]  /*cb60*/  ISETP.LT.OR P5, PT, R0.reuse, 0x19, P5 ;  /* 0x000000190000780c */ /* 0x040fe40002fa1670 */
[----:B------:R-:W-:Y:S02]  /*cb70*/  ISETP.LT.OR P4, PT, R0, 0x1a, P4 ;  /* 0x0000001a0000780c */ /* 0x000fe40002781670 */
[----:B------:R-:W-:Y:S02]  /*cb80*/  FSEL R33, R18, -INF , !P5 ;  /* 0xff80000012217808 */ /* 0x000fe40006800000 */
[----:B------:R-:W-:Y:S02]  /*cb90*/  FSEL R133, R19, -INF , !P4 ;  /* 0xff80000013857808 */ /* 0x000fe40006000000 */
[----:B------:R-:W-:Y:S02]  /*cba0*/  FMNMX.FTZ R10, R135, R10, !PT ;  /* 0x0000000a870a7209 */ /* 0x000fe40007810000 */
[C---:B------:R-:W-:Y:S02]  /*cbb0*/  ISETP.GT.AND P4, PT, R4.reuse, 0x20, P0 ;  /* 0x000000200400780c */ /* 0x040fe40000784270 */
[----:B------:R-:W-:Y:S02]  /*cbc0*/  FMNMX.FTZ R10, R33, R10, !PT ;  /* 0x0000000a210a7209 */ /* 0x000fe40007810000 */
[----:B------:R-:W-:Y:S02]  /*cbd0*/  ISETP.GT.AND P6, PT, R4, 0x21, P0 ;  /* 0x000000210400780c */ /* 0x000fe400007c4270 */
[----:B------:R-:W-:Y:S02]  /*cbe0*/  ISETP.LT.OR P4, PT, R0, 0x21, P4 ;  /* 0x000000210000780c */ /* 0x000fe40002781670 */
[----:B------:R-:W-:Y:S02]  /*cbf0*/  FMNMX.FTZ R10, R133, R10, !PT ;  /* 0x0000000a850a7209 */ /* 0x000fe40007810000 */
[----:B------:R-:W-:Y:S02]  /*cc00*/  FSEL R171, R22, -INF , !P4 ;  /* 0xff80000016ab7808 */ /* 0x000fe40006000000 */
[----:B------:R-:W-:Y:S02]  /*cc10*/  ISETP.GT.AND P5, PT, R4, 0x28, P0 ;  /* 0x000000280400780c */ /* 0x000fe400007a4270 */
[----:B------:R-:W-:Y:S02]  /*cc20*/  ISETP.LT.OR P6, PT, R0, 0x22, P6 ;  /* 0x000000220000780c */ /* 0x000fe400037c1670 */
[----:B------:R-:W-:Y:S02]  /*cc30*/  ISETP.GT.AND P4, PT, R4, 0x29, P0 ;  /* 0x000000290400780c */ /* 0x000fe40000784270 */
[----:B------:R-:W-:Y:S02]  /*cc40*/  FSEL R169, R23, -INF , !P6 ;  /* 0xff80000017a97808 */ /* 0x000fe40007000000 */
[----:B------:R-:W-:Y:S02]  /*cc50*/  ISETP.LT.OR P5, PT, R0, 0x29, P5 ;  /* 0x000000290000780c */ /* 0x000fe40002fa1670 */
[----:B------:R-:W-:Y:S02]  /*cc60*/  FMNMX.FTZ R10, R171, R10, !PT ;  /* 0x0000000aab0a7209 */ /* 0x000fe40007810000 */
[----:B------:R-:W-:Y:S02]  /*cc70*/  FSEL R167, R26, -INF , !P5 ;  /* 0xff8000001aa77808 */ /* 0x000fe40006800000 */
[----:B------:R-:W-:Y:S02]  /*cc80*/  ISETP.LT.OR P4, PT, R0, 0x2a, P4 ;  /* 0x0000002a0000780c */ /* 0x000fe40002781670 */
[C---:B------:R-:W-:Y:S02]  /*cc90*/  ISETP.GT.AND P6, PT, R4.reuse, 0x30, P0 ;  /* 0x000000300400780c */ /* 0x040fe400007c4270 */
[----:B------:R-:W-:Y:S02]  /*cca0*/  FMNMX.FTZ R10, R169, R10, !PT ;  /* 0x0000000aa90a7209 */ /* 0x000fe40007810000 */
[----:B------:R-:W-:Y:S02]  /*ccb0*/  FSEL R165, R27, -INF , !P4 ;  /* 0xff8000001ba57808 */ /* 0x000fe40006000000 */
[----:B------:R-:W-:Y:S01]  /*ccc0*/  ISETP.GT.AND P5, PT, R4, 0x31, P0 ;  /* 0x000000310400780c */ /* 0x000fe200007a4270 */
[----:B------:R-:W-:Y:S01]  /*ccd0*/  LDSM.16.MT88.4 R24, [R190+0x100] ;  /* 0x00010000be18783b */ /* 0x000fe20000004200 */
        /* <DEDUP_REMOVED lines=9> */
[----:B------:R-:W-:Y:S01]  /*cd70*/  ISETP.GT.AND P0, PT, R4, 0x39, P0 ;  /* 0x000000390400780c */ /* 0x000fe20000704270 */
[----:B------:R-:W-:Y:S01]  /*cd80*/  LDSM.16.MT88.4 R28, [R189+0x100] ;  /* 0x00010000bd1c783b */ /* 0x000fe20000004200 */
[----:B------:R-:W-:Y:S02]  /*cd90*/  FMNMX.FTZ R4, R145, R10, !PT ;  /* 0x0000000a91047209 */ /* 0x000fe40007810000 */
[----:B------:R-:W-:Y:S02]  /*cda0*/  ISETP.LT.OR P4, PT, R0, 0x39, P4 ;  /* 0x000000390000780c */ /* 0x000fe40002781670 */
[----:B------:R-:W-:Y:S02]  /*cdb0*/  FMNMX.FTZ R6, R142, R5, !PT ;  /* 0x000000058e067209 */ /* 0x000fe40007810000 */
[----:B------:R-:W-:Y:S02]  /*cdc0*/  FSEL R141, R34, -INF , !P4 ;  /* 0xff800000228d7808 */ /* 0x000fe40006000000 */
[----:B------:R-:W-:Y:S01]  /*cdd0*/  ISETP.LT.OR P0, PT, R0, 0x3a, P0 ;  /* 0x0000003a0000780c */ /* 0x000fe20000701670 */
[----:B------:R-:W1:Y:S01]  /*cde0*/  SHFL.BFLY PT, R5, R6, 0x2, 0x1f ;  /* 0x0c401f0006057f89 */ /* 0x000e6200000e0000 */
[----:B------:R-:W-:Y:S02]  /*cdf0*/  FMNMX.FTZ R0, R143, R4, !PT ;  /* 0x000000048f007209 */ /* 0x000fe40007810000 */
[----:B------:R-:W-:Y:S02]  /*ce00*/  FSEL R13, R35, -INF , !P0 ;  /* 0xff800000230d7808 */ /* 0x000fe40004000000 */
[----:B------:R-:W-:Y:S04]  /*ce10*/  FMNMX.FTZ R0, R141, R0, !PT ;  /* 0x000000008d007209 */ /* 0x000fe80007810000 */
[----:B------:R-:W-:Y:S05]  /*ce20*/  FMNMX.FTZ R7, R13, R0, !PT ;  /* 0x000000000d077209 */ /* 0x000fea0007810000 */
[----:B------:R-:W2:Y:S01]  /*ce30*/  SHFL.BFLY PT, R4, R7, 0x2, 0x1f ;  /* 0x0c401f0007047f89 */ /* 0x000ea200000e0000 */
[----:B-1----:R-:W-:Y:S07]  /*ce40*/  FMNMX.FTZ R6, R6, R5, !PT ;  /* 0x0000000506067209 */ /* 0x002fee0007810000 */
[----:B------:R-:W1:Y:S01]  /*ce50*/  SHFL.BFLY PT, R15, R6, 0x1, 0x1f ;  /* 0x0c201f00060f7f89 */ /* 0x000e6200000e0000 */
[----:B--2---:R-:W-:Y:S07]  /*ce60*/  FMNMX.FTZ R5, R7, R4, !PT ;  /* 0x0000000407057209 */ /* 0x004fee0007810000 */
[----:B------:R-:W2:Y:S01]  /*ce70*/  SHFL.BFLY PT, R12, R5, 0x1, 0x1f ;  /* 0x0c201f00050c7f89 */ /* 0x000ea200000e0000 */
[----:B-1----:R-:W-:Y:S04]  /*ce80*/  FMNMX.FTZ R0, R6, R15, !PT ;  /* 0x0000000f06007209 */ /* 0x002fe80007810000 */
[C---:B------:R-:W-:Y:S01]  /*ce90*/  FSETP.NEU.FTZ.AND P0, PT, R0.reuse, -INF , PT ;  /* 0xff8000000000780b */ /* 0x040fe20003f1d000 */
[C---:B------:R-:W-:Y:S03]  /*cea0*/  FMUL.FTZ R155, R0.reuse, c[0x0][0x2d0] ;  /* 0x0000b400009b7a20 */ /* 0x040fe60000410000 */
[----:B------:R-:W-:Y:S02]  /*ceb0*/  FSEL R4, R0, RZ, P0 ;  /* 0x000000ff00047208 */ /* 0x000fe40000000000 */
[----:B------:R-:W-:Y:S03]  /*cec0*/  FSEL R155, R155, RZ, P0 ;  /* 0x000000ff9b9b7208 */ /* 0x000fe60000000000 */
[----:B------:R-:W-:Y:S01]  /*ced0*/  FADD.FTZ R3, -R4, R3 ;  /* 0x0000000304037221 */ /* 0x000fe20000010100 */
[----:B--2---:R-:W-:Y:S01]  /*cee0*/  FMNMX.FTZ R12, R5, R12, !PT ;  /* 0x0000000c050c7209 */ /* 0x004fe20007810000 */
[--C-:B------:R-:W-:Y:S02]  /*cef0*/  FFMA.FTZ R14, R140, c[0x0][0x2d0], -R155.reuse ;  /* 0x0000b4008c0e7a23 */ /* 0x100fe4000001089b */
[--C-:B------:R-:W-:Y:S01]  /*cf00*/  FFMA.FTZ R148, R148, c[0x0][0x2d0], -R155.reuse ;  /* 0x0000b40094947a23 */ /* 0x100fe2000001089b */
[C---:B------:R-:W-:Y:S01]  /*cf10*/  FSETP.NEU.FTZ.AND P0, PT, R12.reuse, -INF , PT ;  /* 0xff8000000c00780b */ /* 0x040fe20003f1d000 */
[----:B------:R-:W-:Y:S02]  /*cf20*/  FMUL.FTZ R140, R12, c[0x0][0x2d0] ;  /* 0x0000b4000c8c7a20 */ /* 0x000fe40000410000 */
[--C-:B------:R-:W-:Y:S01]  /*cf30*/  FFMA.FTZ R15, R150, c[0x0][0x2d0], -R155.reuse ;  /* 0x0000b400960f7a23 */ /* 0x100fe2000001089b */
[----:B------:R-:W-:Y:S01]  /*cf40*/  FSEL R5, R12, RZ, P0 ;  /* 0x000000ff0c057208 */ /* 0x000fe20000000000 */
[--C-:B------:R-:W-:Y:S01]  /*cf50*/  FFMA.FTZ R149, R8, c[0x0][0x2d0], -R155.reuse ;  /* 0x0000b40008957a23 */ /* 0x100fe2000001089b */
[----:B------:R-:W-:Y:S01]  /*cf60*/  FSEL R140, R140, RZ, P0 ;  /* 0x000000ff8c8c7208 */ /* 0x000fe20000000000 */
[----:B------:R-:W-:Y:S01]  /*cf70*/  FMUL.FTZ R6, R3, c[0x0][0x2d0] ;  /* 0x0000b40003067a20 */ /* 0x000fe20000410000 */
[----:B------:R-:W-:Y:S01]  /*cf80*/  MUFU.EX2 R148, R148 ;  /* 0x0000009400947308 */ /* 0x000fe20000000800 */
[----:B------:R-:W-:Y:S01]  /*cf90*/  FADD.FTZ R5, -R5, R2 ;  /* 0x0000000205057221 */ /* 0x000fe20000010100 */
[----:B------:R-:W-:Y:S01]  /*cfa0*/  PLOP3.LUT P0, PT, PT, PT, UP0, 0x80, 0x0 ;  /* 0x000000000000781c */ /* 0x000fe20003f0f008 */
[--C-:B------:R-:W-:Y:S02]  /*cfb0*/  FFMA.FTZ R153, R21, c[0x0][0x2d0], -R140.reuse ;  /* 0x0000b40015997a23 */ /* 0x100fe4000001088c */
[----:B------:R-:W1:Y:S01]  /*cfc0*/  LDSM.16.MT88.4 R20, [R195+0x100] ;  /* 0x00010000c314783b */ /* 0x000e620000004200 */
[--C-:B------:R-:W-:Y:S02]  /*cfd0*/  FFMA.FTZ R152, R17, c[0x0][0x2d0], -R140.reuse ;  /* 0x0000b40011987a23 */ /* 0x100fe4000001088c */
[--C-:B------:R-:W-:Y:S02]  /*cfe0*/  FFMA.FTZ R151, R9, c[0x0][0x2d0], -R140.reuse ;  /* 0x0000b40009977a23 */ /* 0x100fe4000001088c */
[--C-:B------:R-:W-:Y:S01]  /*cff0*/  FFMA.FTZ R150, R11, c[0x0][0x2d0], -R140.reuse ;  /* 0x0000b4000b967a23 */ /* 0x100fe2000001088c */
[----:B------:R-:W2:Y:S01]  /*d000*/  MUFU.EX2 R3, R6 ;  /* 0x0000000600037308 */ /* 0x000ea20000000800 */
[----:B------:R-:W-:Y:S02]  /*d010*/  FMUL.FTZ R2, R5, c[0x0][0x2d0] ;  /* 0x0000b40005027a20 */ /* 0x000fe40000410000 */
[--C-:B------:R-:W-:Y:S02]  /*d020*/  FFMA.FTZ R154, R138, c[0x0][0x2d0], -R155.reuse ;  /* 0x0000b4008a9a7a23 */ /* 0x100fe4000001089b */
[--C-:B------:R-:W-:Y:S02]  /*d030*/  FFMA.FTZ R157, R136, c[0x0][0x2d0], -R155.reuse ;  /* 0x0000b400889d7a23 */ /* 0x100fe4000001089b */
[--C-:B------:R-:W-:Y:S02]  /*d040*/  FFMA.FTZ R156, R134, c[0x0][0x2d0], -R155.reuse ;  /* 0x0000b400869c7a23 */ /* 0x100fe4000001089b */
[--C-:B------:R-:W-:Y:S01]  /*d050*/  FFMA.FTZ R159, R132, c[0x0][0x2d0], -R155.reuse ;  /* 0x0000b400849f7a23 */ /* 0x100fe2000001089b */
[----:B------:R-:W3:Y:S01]  /*d060*/  MUFU.EX2 R2, R2 ;  /* 0x0000000200027308 */ /* 0x000ee20000000800 */
[--C-:B------:R-:W-:Y:S02]  /*d070*/  FFMA.FTZ R158, R137, c[0x0][0x2d0], -R140.reuse ;  /* 0x0000b400899e7a23 */ /* 0x100fe4000001088c */
[----:B------:R-:W-:Y:S01]  /*d080*/  LDSM.16.MT88.4 R136, [R189+0x2900] ;  /* 0x00290000bd88783b */ /* 0x000fe20000004200 */
[--C-:B------:R-:W-:Y:S02]  /*d090*/  FFMA.FTZ R161, R135, c[0x0][0x2d0], -R140.reuse ;  /* 0x0000b40087a17a23 */ /* 0x100fe4000001088c */
[--C-:B------:R-:W-:Y:S02]  /*d0a0*/  FFMA.FTZ R160, R33, c[0x0][0x2d0], -R140.reuse ;  /* 0x0000b40021a07a23 */ /* 0x100fe4000001088c */
[--C-:B------:R-:W-:Y:S02]  /*d0b0*/  FFMA.FTZ R163, R133, c[0x0][0x2d0], -R140.reuse ;  /* 0x0000b40085a37a23 */ /* 0x100fe4000001088c */
[----:B------:R-:W4:Y:S01]  /*d0c0*/  MUFU.EX2 R15, R15 ;  /* 0x0000000f000f7308 */ /* 0x000f220000000800 */
[----:B------:R-:W-:Y:S01]  /*d0d0*/  LDSM.16.MT88.4 R32, [R190+0x900] ;  /* 0x00090000be20783b */ /* 0x000fe20000004200 */
[--C-:B------:R-:W-:Y:S02]  /*d0e0*/  FFMA.FTZ R170, R146, c[0x0][0x2d0], -R155.reuse ;  /* 0x0000b40092aa7a23 */ /* 0x100fe4000001089b */
[C---:B--2---:R-:W-:Y:S02]  /*d0f0*/  FMUL.FTZ R4, R3.reuse, R128 ;  /* 0x0000008003047220 */ /* 0x044fe40000410000 */
[C---:B------:R-:W-:Y:S02]  /*d100*/  FMUL.FTZ R5, R3.reuse, R129 ;  /* 0x0000008103057220 */ /* 0x040fe40000410000 */
[C---:B------:R-:W-:Y:S01]  /*d110*/  FMUL.FTZ R8, R3.reuse, R124 ;  /* 0x0000007c03087220 */ /* 0x040fe20000410000 */
[----:B------:R-:W-:Y:S01]  /*d120*/  LDSM.16.MT88.4 R132, [R190+0x2900] ;  /* 0x00290000be84783b */ /* 0x000fe20000004200 */
[----:B------:R-:W-:Y:S01]  /*d130*/  MUFU.EX2 R14, R14 ;  /* 0x0000000e000e7308 */ /* 0x000fe20000000800 */
[C---:B------:R-:W-:Y:S02]  /*d140*/  FMUL.FTZ R9, R3.reuse, R125 ;  /* 0x0000007d03097220 */ /* 0x040fe40000410000 */
[C---:B------:R-:W-:Y:S02]  /*d150*/  FMUL.FTZ R100, R3.reuse, R100 ;  /* 0x0000006403647220 */ /* 0x040fe40000410000 */
[C---:B---3--:R-:W-:Y:S02]  /*d160*/  FMUL.FTZ R6, R2.reuse, R130 ;  /* 0x0000008202067220 */ /* 0x048fe40000410000 */
[C---:B------:R-:W-:Y:S02]  /*d170*/  FMUL.FTZ R7, R2.reuse, R131 ;  /* 0x0000008302077220 */ /* 0x040fe40000410000 */
[C---:B------:R-:W-:Y:S01]  /*d180*/  FMUL.FTZ R10, R2.reuse, R126 ;  /* 0x0000007e020a7220 */ /* 0x040fe20000410000 */
[----:B------:R-:W2:Y:S01]  /*d190*/  MUFU.EX2 R149, R149 ;  /* 0x0000009500957308 */ /* 0x000ea20000000800 */
[C---:B------:R-:W-:Y:S01]  /*d1a0*/  FMUL.FTZ R11, R2.reuse, R127 ;  /* 0x0000007f020b7220 */ /* 0x040fe20000410000 */
[----:B------:R-:W-:Y:S01]  /*d1b0*/  LDSM.16.MT88.4 R128, [R195+0x2900] ;  /* 0x00290000c380783b */ /* 0x000fe20000004200 */
[----:B------:R-:W-:Y:S01]  /*d1c0*/  FMUL.FTZ R101, R3, R101 ;  /* 0x0000006503657220 */ /* 0x000fe20000410000 */
[----:B----4-:R-:W-:Y:S01]  /*d1d0*/  F2FP.PACK_AB R16, R15, R148 ;  /* 0x000000940f10723e */ /* 0x010fe200000000ff */
[C---:B------:R-:W-:Y:S02]  /*d1e0*/  FMUL.FTZ R102, R2.reuse, R102 ;  /* 0x0000006602667220 */ /* 0x040fe40000410000 */
        /* <DEDUP_REMOVED lines=8> */
[----:B------:R-:W-:Y:S01]  /*d270*/  FMUL.FTZ R109, R3, R109 ;  /* 0x0000006d036d7220 */ /* 0x000fe20000410000 */
[----:B------:R-:W3:Y:S01]  /*d280*/  MUFU.EX2 R152, R152 ;  /* 0x0000009800987308 */ /* 0x000ee20000000800 */
[C---:B------:R-:W-:Y:S02]  /*d290*/  FMUL.FTZ R110, R2.reuse, R110 ;  /* 0x0000006e026e7220 */ /* 0x040fe40000410000 */
[C---:B------:R-:W-:Y:S01]  /*d2a0*/  FMUL.FTZ R111, R2.reuse, R111 ;  /* 0x0000006f026f7220 */ /* 0x040fe20000410000 */
[----:B--2---:R-:W-:Y:S01]  /*d2b0*/  F2FP.PACK_AB R18, R149, R14 ;  /* 0x0000000e9512723e */ /* 0x004fe200000000ff */
[--C-:B------:R-:W-:Y:S02]  /*d2c0*/  FFMA.FTZ R174, R145, c[0x0][0x2d0], -R140.reuse ;  /* 0x0000b40091ae7a23 */ /* 0x100fe4000001088c */
[--C-:B------:R-:W-:Y:S02]  /*d2d0*/  FFMA.FTZ R221, R143, c[0x0][0x2d0], -R140.reuse ;  /* 0x0000b4008fdd7a23 */ /* 0x100fe4000001088c */
[--C-:B------:R-:W-:Y:S01]  /*d2e0*/  FFMA.FTZ R220, R141, c[0x0][0x2d0], -R140.reuse ;  /* 0x0000b4008ddc7a23 */ /* 0x100fe2000001088c */
        /* <DEDUP_REMOVED lines=10> */
[C---:B------:R-:W-:Y:S02]  /*d390*/  FMUL.FTZ R119, R2.reuse, R119 ;  /* 0x0000007702777220 */ /* 0x040fe40000410000 */
        /* <DEDUP_REMOVED lines=9> */
[----:B------:R-:W-:Y:S02]  /*d430*/  FMUL.FTZ R39, R2, R39 ;  /* 0x0000002702277220 */ /* 0x000fe40000410000 */
[C---:B------:R-:W-:Y:S01]  /*d440*/  FMUL.FTZ R40, R3.reuse, R40 ;  /* 0x0000002803287220 */ /* 0x040fe20000410000 */
[----:B--2---:R-:W-:Y:S01]  /*d450*/  F2FP.PACK_AB R19, R150, R151 ;  /* 0x000000979613723e */ /* 0x004fe200000000ff */
[C---:B------:R-:W-:Y:S02]  /*d460*/  FMUL.FTZ R41, R3.reuse, R41 ;  /* 0x0000002903297220 */ /* 0x040fe40000410000 */
[C---:B------:R-:W-:Y:S02]  /*d470*/  FMUL.FTZ R42, R2.reuse, R42 ;  /* 0x0000002a022a7220 */ /* 0x040fe40000410000 */
[C---:B------:R-:W-:Y:S01]  /*d480*/  FMUL.FTZ R43, R2.reuse, R43 ;  /* 0x0000002b022b7220 */ /* 0x040fe20000410000 */
[----:B------:R-:W-:Y:S01]  /*d490*/  MUFU.EX2 R156, R156 ;  /* 0x0000009c009c7308 */ /* 0x000fe20000000800 */
[C---:B-1----:R-:W-:Y:S05]  /*d4a0*/  HMMA.16816.F32 R4, R16.reuse, R20, R4 ;  /* 0x000000141004723c */ /* 0x042fea0000001804 */
[C---:B------:R-:W-:Y:S02]  /*d4b0*/  FMUL.FTZ R44, R3.reuse, R44 ;  /* 0x0000002c032c7220 */ /* 0x040fe40000410000 */
[C---:B------:R-:W-:Y:S01]  /*d4c0*/  FMUL.FTZ R45, R3.reuse, R45 ;  /* 0x0000002d032d7220 */ /* 0x040fe20000410000 */
[C---:B------:R-:W-:Y:S01]  /*d4d0*/  HMMA.16816.F32 R8, R16.reuse, R22, R8 ;  /* 0x000000161008723c */ /* 0x040fe20000001808 */
[----:B------:R-:W1:Y:S01]  /*d4e0*/  LDSM.16.MT88.4 R20, [R188+0x100] ;  /* 0x00010000bc14783b */ /* 0x000e620000004200 */
[----:B------:R-:W2:Y:S02]  /*d4f0*/  MUFU.EX2 R159, R159 ;  /* 0x0000009f009f7308 */ /* 0x000ea40000000800 */
[C---:B------:R-:W-:Y:S02]  /*d500*/  FMUL.FTZ R46, R2.reuse, R46 ;  /* 0x0000002e022e7220 */ /* 0x040fe40000410000 */
[C---:B------:R-:W-:Y:S02]  /*d510*/  FMUL.FTZ R47, R2.reuse, R47 ;  /* 0x0000002f022f7220 */ /* 0x040fe40000410000 */
[C---:B------:R-:W-:Y:S04]  /*d520*/  HMMA.16816.F32 R100, R16.reuse, R24, R100 ;  /* 0x000000181064723c */ /* 0x040fe80000001864 */
[C---:B------:R-:W-:Y:S01]  /*d530*/  FMUL.FTZ R48, R3.reuse, R48 ;  /* 0x0000003003307220 */ /* 0x040fe20000410000 */
[----:B------:R-:W-:Y:S01]  /*d540*/  MUFU.EX2 R158, R158 ;  /* 0x0000009e009e7308 */ /* 0x000fe20000000800 */
[C---:B------:R-:W-:Y:S02]  /*d550*/  FMUL.FTZ R49, R3.reuse, R49 ;  /* 0x0000003103317220 */ /* 0x040fe40000410000 */
[C---:B------:R-:W-:Y:S01]  /*d560*/  HMMA.16816.F32 R104, R16.reuse, R26, R104 ;  /* 0x0000001a1068723c */ /* 0x040fe20000001868 */
[----:B------:R-:W4:Y:S03]  /*d570*/  LDSM.16.MT88.4 R24, [R195+0x2100] ;  /* 0x00210000c318783b */ /* 0x000f260000004200 */
[C---:B------:R-:W-:Y:S02]  /*d580*/  FMUL.FTZ R50, R2.reuse, R50 ;  /* 0x0000003202327220 */ /* 0x040fe40000410000 */
[C---:B------:R-:W-:Y:S01]  /*d590*/  FMUL.FTZ R51, R2.reuse, R51 ;  /* 0x0000003302337220 */ /* 0x040fe20000410000 */
[----:B------:R-:W5:Y:S01]  /*d5a0*/  MUFU.EX2 R161, R161 ;  /* 0x000000a100a17308 */ /* 0x000f620000000800 */
[C---:B------:R-:W-:Y:S04]  /*d5b0*/  HMMA.16816.F32 R108, R16.reuse, R28, R108 ;  /* 0x0000001c106c723c */ /* 0x040fe8000000186c */
[C---:B------:R-:W-:Y:S02]  /*d5c0*/  FMUL.FTZ R52, R3.reuse, R52 ;  /* 0x0000003403347220 */ /* 0x040fe40000410000 */
[C---:B------:R-:W-:Y:S02]  /*d5d0*/  FMUL.FTZ R53, R3.reuse, R53 ;  /* 0x0000003503357220 */ /* 0x040fe40000410000 */
[C---:B------:R-:W-:Y:S01]  /*d5e0*/  HMMA.16816.F32 R112, R16.reuse, R30, R112 ;  /* 0x0000001e1070723c */ /* 0x040fe20000001870 */
[----:B------:R-:W2:Y:S01]  /*d5f0*/  LDSM.16.MT88.4 R28, [R190+0x2100] ;  /* 0x00210000be1c783b */ /* 0x000ea20000004200 */
[----:B------:R-:W-:Y:S02]  /*d600*/  MUFU.EX2 R160, R160 ;  /* 0x000000a000a07308 */ /* 0x000fe40000000800 */
[C---:B------:R-:W-:Y:S02]  /*d610*/  FMUL.FTZ R54, R2.reuse, R54 ;  /* 0x0000003602367220 */ /* 0x040fe40000410000 */
[C---:B------:R-:W-:Y:S02]  /*d620*/  FMUL.FTZ R55, R2.reuse, R55 ;  /* 0x0000003702377220 */ /* 0x040fe40000410000 */
[C---:B------:R-:W-:Y:S01]  /*d630*/  FMUL.FTZ R56, R3.reuse, R56 ;  /* 0x0000003803387220 */ /* 0x040fe20000410000 */
[C---:B-1----:R-:W-:Y:S03]  /*d640*/  HMMA.16816.F32 R116, R16.reuse, R20, R116 ;  /* 0x000000141074723c */ /* 0x042fe60000001874 */
[C---:B------:R-:W-:Y:S01]  /*d650*/  FMUL.FTZ R57, R3.reuse, R57 ;  /* 0x0000003903397220 */ /* 0x040fe20000410000 */
[----:B------:R-:W1:Y:S01]  /*d660*/  MUFU.EX2 R163, R163 ;  /* 0x000000a300a37308 */ /* 0x000e620000000800 */
[C---:B------:R-:W-:Y:S02]  /*d670*/  FMUL.FTZ R58, R2.reuse, R58 ;  /* 0x0000003a023a7220 */ /* 0x040fe40000410000 */
[C---:B------:R-:W-:Y:S01]  /*d680*/  FMUL.FTZ R59, R2.reuse, R59 ;  /* 0x0000003b023b7220 */ /* 0x040fe20000410000 */
        /* <DEDUP_REMOVED lines=12> */
[C---:B------:R-:W-:Y:S02]  /*d750*/  FMUL.FTZ R65, R3.reuse, R65 ;  /* 0x0000004103417220 */ /* 0x040fe40000410000 */
[C---:B--2---:R-:W-:Y:S04]  /*d760*/  HMMA.16816.F32 R44, R16.reuse, R28, R44 ;  /* 0x0000001c102c723c */ /* 0x044fe8000000182c */
[C---:B------:R-:W-:Y:S01]  /*d770*/  FMUL.FTZ R66, R2.reuse, R66 ;  /* 0x0000004202427220 */ /* 0x040fe20000410000 */
[----:B------:R-:W-:Y:S01]  /*d780*/  MUFU.EX2 R221, R221 ;  /* 0x000000dd00dd7308 */ /* 0x000fe20000000800 */
[C---:B------:R-:W-:Y:S02]  /*d790*/  FMUL.FTZ R67, R2.reuse, R67 ;  /* 0x0000004302437220 */ /* 0x040fe40000410000 */
[C---:B------:R-:W-:Y:S01]  /*d7a0*/  HMMA.16816.F32 R48, R16.reuse, R30, R48 ;  /* 0x0000001e1030723c */ /* 0x040fe20000001830 */
[----:B------:R-:W2:Y:S03]  /*d7b0*/  LDSM.16.MT88.4 R28, [R195+0x4100] ;  /* 0x00410000c31c783b */ /* 0x000ea60000004200 */
[C---:B------:R-:W-:Y:S02]  /*d7c0*/  FMUL.FTZ R68, R3.reuse, R68 ;  /* 0x0000004403447220 */ /* 0x040fe40000410000 */
[C---:B------:R-:W-:Y:S01]  /*d7d0*/  FMUL.FTZ R69, R3.reuse, R69 ;  /* 0x0000004503457220 */ /* 0x040fe20000410000 */
[----:B------:R-:W-:Y:S01]  /*d7e0*/  MUFU.EX2 R220, R220 ;  /* 0x000000dc00dc7308 */ /* 0x000fe20000000800 */
        /* <DEDUP_REMOVED lines=35> */
[C---:B------:R-:W-:Y:S04]  /*da20*/  FMUL.FTZ R92, R3.reuse, R92 ;  /* 0x0000005c035c7220 */ /* 0x040fe80000410000 */
[C---:B------:R-:W-:Y:S01]  /*da30*/  FMUL.FTZ R93, R3.reuse, R93 ;  /* 0x0000005d035d7220 */ /* 0x040fe20000410000 */
[C---:B------:R-:W-:Y:S01]  /*da40*/  HMMA.16816.F32 R88, R16.reuse, R26, R88 ;  /* 0x0000001a1058723c */ /* 0x040fe20000001858 */
[----:B------:R-:W4:Y:S02]  /*da50*/  LDSM.16.MT88.4 R24, [R189+0x900] ;  /* 0x00090000bd18783b */ /* 0x000f240000004200 */
[C---:B------:R-:W-:Y:S02]  /*da60*/  FMUL.FTZ R94, R2.reuse, R94 ;  /* 0x0000005e025e7220 */ /* 0x040fe40000410000 */
[C---:B------:R-:W-:Y:S02]  /*da70*/  FMUL.FTZ R95, R2.reuse, R95 ;  /* 0x0000005f025f7220 */ /* 0x040fe40000410000 */
[C---:B------:R-:W-:Y:S02]  /*da80*/  FMUL.FTZ R96, R3.reuse, R96 ;  /* 0x0000006003607220 */ /* 0x040fe40000410000 */
[----:B------:R-:W-:Y:S03]  /*da90*/  FMUL.FTZ R97, R3, R97 ;  /* 0x0000006103617220 */ /* 0x000fe60000410000 */
[C---:B--2---:R-:W-:Y:S03]  /*daa0*/  HMMA.16816.F32 R92, R16.reuse, R28, R92 ;  /* 0x0000001c105c723c */ /* 0x044fe6000000185c */
[C---:B------:R-:W-:Y:S02]  /*dab0*/  FMUL.FTZ R98, R2.reuse, R98 ;  /* 0x0000006202627220 */ /* 0x040fe40000410000 */
[----:B------:R-:W-:Y:S02]  /*dac0*/  FMUL.FTZ R99, R2, R99 ;  /* 0x0000006302637220 */ /* 0x000fe40000410000 */
[--C-:B------:R-:W-:Y:S02]  /*dad0*/  FFMA.FTZ R168, R168, c[0x0][0x2d0], -R155.reuse ;  /* 0x0000b400a8a87a23 */ /* 0x100fe4000001089b */
[--C-:B------:R-:W-:Y:S03]  /*dae0*/  FFMA.FTZ R173, R166, c[0x0][0x2d0], -R155.reuse ;  /* 0x0000b400a6ad7a23 */ /* 0x100fe6000001089b */
[----:B------:R-:W-:Y:S01]  /*daf0*/  HMMA.16816.F32 R96, R16, R30, R96 ;  /* 0x0000001e1060723c */ /* 0x000fe20000001860 */
[----:B------:R-:W-:Y:S01]  /*db00*/  LDSM.16.MT88.4 R28, [R190+0x4900] ;  /* 0x00490000be1c783b */ /* 0x000fe20000004200 */
[----:B------:R-:W-:Y:S01]  /*db10*/  MUFU.EX2 R168, R168 ;  /* 0x000000a800a87308 */ /* 0x000fe20000000800 */
[--C-:B------:R-:W-:Y:S02]  /*db20*/  FFMA.FTZ R164, R164, c[0x0][0x2d0], -R155.reuse ;  /* 0x0000b400a4a47a23 */ /* 0x100fe4000001089b */
[--C-:B------:R-:W-:Y:S02]  /*db30*/  FFMA.FTZ R175, R162, c[0x0][0x2d0], -R155.reuse ;  /* 0x0000b400a2af7a23 */ /* 0x100fe4000001089b */
[----:B---3--:R-:W-:Y:S01]  /*db40*/  F2FP.PACK_AB R16, R157, R154 ;  /* 0x0000009a9d10723e */ /* 0x008fe200000000ff */
[--C-:B------:R-:W-:Y:S01]  /*db50*/  FFMA.FTZ R162, R171, c[0x0][0x2d0], -R140.reuse ;  /* 0x0000b400aba27a23 */ /* 0x100fe2000001088c */
[----:B------:R-:W-:Y:S03]  /*db60*/  F2FP.PACK_AB R18, R159, R156 ;  /* 0x0000009c9f12723e */ /* 0x000fe600000000ff */
[----:B-----5:R-:W-:Y:S01]  /*db70*/  F2FP.PACK_AB R17, R161, R158 ;  /* 0x0000009ea111723e */ /* 0x020fe200000000ff */
[--C-:B------:R-:W-:Y:S01]  /*db80*/  FFMA.FTZ R171, R144, c[0x0][0x2d0], -R155.reuse ;  /* 0x0000b40090ab7a23 */ /* 0x100fe2000001089b */
[----:B------:R-:W-:Y:S01]  /*db90*/  F2FP.PACK_AB R19, R163, R160 ;  /* 0x000000a0a313723e */ /* 0x000fe200000000ff */
[--C-:B------:R-:W-:Y:S01]  /*dba0*/  FFMA.FTZ R169, R169, c[0x0][0x2d0], -R140.reuse ;  /* 0x0000b400a9a97a23 */ /* 0x100fe2000001088c */
[----:B------:R-:W2:Y:S01]  /*dbb0*/  MUFU.EX2 R173, R173 ;  /* 0x000000ad00ad7308 */ /* 0x000ea20000000800 */
[--C-:B------:R-:W-:Y:S02]  /*dbc0*/  FFMA.FTZ R166, R167, c[0x0][0x2d0], -R140.reuse ;  /* 0x0000b400a7a67a23 */ /* 0x100fe4000001088c */
[--C-:B------:R-:W-:Y:S02]  /*dbd0*/  FFMA.FTZ R167, R147, c[0x0][0x2d0], -R155.reuse ;  /* 0x0000b40093a77a23 */ /* 0x100fe4000001089b */
[C---:B-1----:R-:W-:Y:S01]  /*dbe0*/  HMMA.16816.F32 R4, R16.reuse, R20, R4 ;  /* 0x000000141004723c */ /* 0x042fe20000001804 */
[----:B------:R-:W-:Y:S02]  /*dbf0*/  LDSM.16.MT88.4 R144, [R195+0x5900] ;  /* 0x00590000c390783b */ /* 0x000fe40000004200 */
[----:B------:R-:W-:Y:S02]  /*dc00*/  FFMA.FTZ R155, R142, c[0x0][0x2d0], -R155 ;  /* 0x0000b4008e9b7a23 */ /* 0x000fe4000001089b */
[--C-:B------:R-:W-:Y:S01]  /*dc10*/  FFMA.FTZ R165, R165, c[0x0][0x2d0], -R140.reuse ;  /* 0x0000b400a5a57a23 */ /* 0x100fe2000001088c */
[----:B------:R-:W-:Y:S01]  /*dc20*/  MUFU.EX2 R164, R164 ;  /* 0x000000a400a47308 */ /* 0x000fe20000000800 */
[----:B------:R-:W-:Y:S01]  /*dc30*/  FFMA.FTZ R140, R13, c[0x0][0x2d0], -R140 ;  /* 0x0000b4000d8c7a23 */ /* 0x000fe2000001088c */
[C---:B------:R-:W-:Y:S01]  /*dc40*/  HMMA.16816.F32 R8, R16.reuse, R22, R8 ;  /* 0x000000161008723c */ /* 0x040fe20000001808 */
[----:B------:R-:W1:Y:S03]  /*dc50*/  LDSM.16.MT88.4 R20, [R188+0x2900] ;  /* 0x00290000bc14783b */ /* 0x000e660000004200 */
[----:B------:R-:W-:Y:S01]  /*dc60*/  FFMA.FTZ R148, R3, R210, R148 ;  /* 0x000000d203947223 */ /* 0x000fe20000010094 */
[----:B------:R-:W-:Y:S01]  /*dc70*/  MOV R3, R0 ;  /* 0x0000000000037202 */ /* 0x000fe20000000f00 */
[----:B------:R-:W-:Y:S01]  /*dc80*/  FFMA.FTZ R153, R2, R211, R153 ;  /* 0x000000d302997223 */ /* 0x000fe20000010099 */
[----:B------:R-:W-:Y:S01]  /*dc90*/  MOV R2, R12 ;  /* 0x0000000c00027202 */ /* 0x000fe20000000f00 */
[C---:B------:R-:W-:Y:S01]  /*dca0*/  HMMA.16816.F32 R100, R16.reuse, R32, R100 ;  /* 0x000000201064723c */ /* 0x040fe20000001864 */
[----:B------:R3:W-:Y:S03]  /*dcb0*/  MUFU.EX2 R13, R140 ;  /* 0x0000008c000d7308 */ /* 0x0007e60000000800 */
[----:B------:R-:W-:Y:S02]  /*dcc0*/  FADD.FTZ R15, R15, R148 ;  /* 0x000000940f0f7221 */ /* 0x000fe40000010000 */
[----:B------:R-:W-:Y:S02]  /*dcd0*/  FADD.FTZ R152, R152, R153 ;  /* 0x0000009998987221 */ /* 0x000fe40000010000 */
[C---:B------:R-:W-:Y:S01]  /*dce0*/  HMMA.16816.F32 R104, R16.reuse, R34, R104 ;  /* 0x000000221068723c */ /* 0x040fe20000001868 */
[----:B------:R-:W-:Y:S02]  /*dcf0*/  LDSM.16.MT88.4 R32, [R189+0x4900] ;  /* 0x00490000bd20783b */ /* 0x000fe40000004200 */
[----:B------:R-:W5:Y:S01]  /*dd00*/  MUFU.EX2 R175, R175 ;  /* 0x000000af00af7308 */ /* 0x000f620000000800 */
[----:B------:R-:W-:Y:S04]  /*dd10*/  FADD.FTZ R14, R14, R15 ;  /* 0x0000000f0e0e7221 */ /* 0x000fe80000010000 */
[C---:B----4-:R-:W-:Y:S04]  /*dd20*/  HMMA.16816.F32 R108, R16.reuse, R24, R108 ;  /* 0x00000018106c723c */ /* 0x050fe8000000186c */
[----:B------:R-:W-:Y:S01]  /*dd30*/  FADD.FTZ R149, R149, R14 ;  /* 0x0000000e95957221 */ /* 0x000fe20000010000 */
[----:B------:R-:W-:Y:S03]  /*dd40*/  MUFU.EX2 R162, R162 ;  /* 0x000000a200a27308 */ /* 0x000fe60000000800 */
[C---:B------:R-:W-:Y:S01]  /*dd50*/  HMMA.16816.F32 R112, R16.reuse, R26, R112 ;  /* 0x0000001a1070723c */ /* 0x040fe20000001870 */
[----:B------:R-:W4:Y:S03]  /*dd60*/  LDSM.16.MT88.4 R24, [R195+0x4900] ;  /* 0x00490000c318783b */ /* 0x000f260000004200 */
[----:B------:R-:W-:Y:S03]  /*dd70*/  FADD.FTZ R154, R154, R149 ;  /* 0x000000959a9a7221 */ /* 0x000fe60000010000 */
[----:B------:R-:W1:Y:S01]  /*dd80*/  MUFU.EX2 R169, R169 ;  /* 0x000000a900a97308 */ /* 0x000e620000000800 */
[C---:B------:R-:W-:Y:S01]  /*dd90*/  HMMA.16816.F32 R116, R16.reuse, R124, R116 ;  /* 0x0000007c1074723c */ /* 0x040fe20000001874 */
[----:B---3--:R-:W-:Y:S03]  /*dda0*/  LDSM.16.MT88.4 R140, [R188+0x3900] ;  /* 0x00390000bc8c783b */ /* 0x008fe60000004200 */
[----:B------:R-:W-:Y:S04]  /*ddb0*/  FADD.FTZ R157, R157, R154 ;  /* 0x0000009a9d9d7221 */ /* 0x000fe80000010000 */
[C---:B------:R-:W-:Y:S01]  /*ddc0*/  HMMA.16816.F32 R120, R16.reuse, R126, R120 ;  /* 0x0000007e1078723c */ /* 0x040fe20000001878 */
[----:B------:R-:W-:Y:S01]  /*ddd0*/  LDSM.16.MT88.4 R124, [R190+0x1100] ;  /* 0x00110000be7c783b */ /* 0x000fe20000004200 */
[----:B------:R-:W-:Y:S02]  /*dde0*/  MUFU.EX2 R166, R166 ;  /* 0x000000a600a67308 */ /* 0x000fe40000000800 */
[----:B------:R-:W-:Y:S04]  /*ddf0*/  FADD.FTZ R156, R156, R157 ;  /* 0x0000009d9c9c7221 */ /* 0x000fe80000010000 */
[C---:B------:R-:W-:Y:S04]  /*de00*/  HMMA.16816.F32 R36, R16.reuse, R128, R36 ;  /* 0x000000801024723c */ /* 0x040fe80000001824 */
[----:B------:R-:W3:Y:S01]  /*de10*/  MUFU.EX2 R165, R165 ;  /* 0x000000a500a57308 */ /* 0x000ee20000000800 */
[----:B------:R-:W-:Y:S03]  /*de20*/  FADD.FTZ R159, R159, R156 ;  /* 0x0000009c9f9f7221 */ /* 0x000fe60000010000 */
[C---:B------:R-:W-:Y:S01]  /*de30*/  HMMA.16816.F32 R40, R16.reuse, R130, R40 ;  /* 0x000000821028723c */ /* 0x040fe20000001828 */
[----:B------:R-:W-:Y:S05]  /*de40*/  LDSM.16.MT88.4 R128, [R188+0x1100] ;  /* 0x00110000bc80783b */ /* 0x000fea0000004200 */
[----:B------:R-:W1:Y:S02]  /*de50*/  MUFU.EX2 R167, R167 ;  /* 0x000000a700a77308 */ /* 0x000e640000000800 */
[C---:B------:R-:W-:Y:S08]  /*de60*/  HMMA.16816.F32 R44, R16.reuse, R132, R44 ;  /* 0x00000084102c723c */ /* 0x040ff0000000182c */
[C---:B------:R-:W-:Y:S01]  /*de70*/  HMMA.16816.F32 R48, R16.reuse, R134, R48 ;  /* 0x000000861030723c */ /* 0x040fe20000001830 */
[----:B------:R-:W-:Y:S01]  /*de80*/  LDSM.16.MT88.4 R132, [R190+0x3100] ;  /* 0x00310000be84783b */ /* 0x000fe20000004200 */
[----:B------:R-:W-:Y:S06]  /*de90*/  MUFU.EX2 R171, R171 ;  /* 0x000000ab00ab7308 */ /* 0x000fec0000000800 */
[C---:B------:R-:W-:Y:S04]  /*dea0*/  HMMA.16816.F32 R52, R16.reuse, R136, R52 ;  /* 0x000000881034723c */ /* 0x040fe80000001834 */
[----:B------:R-:W2:Y:S04]  /*deb0*/  MUFU.EX2 R172, R155 ;  /* 0x0000009b00ac7308 */ /* 0x000ea80000000800 */
        /* <DEDUP_REMOVED lines=8> */
[C---:B------:R-:W-:Y:S08]  /*df40*/  HMMA.16816.F32 R76, R16.reuse, R28, R76 ;  /* 0x0000001c104c723c */ /* 0x040ff0000000184c */
[C---:B------:R-:W-:Y:S01]  /*df50*/  HMMA.16816.F32 R80, R16.reuse, R30, R80 ;  /* 0x0000001e1050723c */ /* 0x040fe20000001850 */
[----:B------:R-:W3:Y:S07]  /*df60*/  LDSM.16.MT88.4 R28, [R189+0x1100] ;  /* 0x00110000bd1c783b */ /* 0x000eee0000004200 */
[C---:B------:R-:W-:Y:S08]  /*df70*/  HMMA.16816.F32 R84, R16.reuse, R32, R84 ;  /* 0x000000201054723c */ /* 0x040ff00000001854 */
[C---:B------:R-:W-:Y:S01]  /*df80*/  HMMA.16816.F32 R88, R16.reuse, R34, R88 ;  /* 0x000000221058723c */ /* 0x040fe20000001858 */
[----:B------:R-:W4:Y:S07]  /*df90*/  LDSM.16.MT88.4 R32, [R195+0x3100] ;  /* 0x00310000c320783b */ /* 0x000f2e0000004200 */
[C---:B-1----:R-:W-:Y:S08]  /*dfa0*/  HMMA.16816.F32 R92, R16.reuse, R20, R92 ;  /* 0x00000014105c723c */ /* 0x042ff0000000185c */
[----:B------:R-:W-:Y:S01]  /*dfb0*/  HMMA.16816.F32 R96, R16, R22, R96 ;  /* 0x000000161060723c */ /* 0x000fe20000001860 */
[----:B------:R-:W1:Y:S06]  /*dfc0*/  LDSM.16.MT88.4 R20, [R188+0x3100] ;  /* 0x00310000bc14783b */ /* 0x000e6c0000004200 */
[----:B--2---:R-:W-:Y:S01]  /*dfd0*/  F2FP.PACK_AB R16, R173, R168 ;  /* 0x000000a8ad10723e */ /* 0x004fe200000000ff */
[----:B------:R-:W-:Y:S01]  /*dfe0*/  FADD.FTZ R168, R168, R159 ;  /* 0x0000009fa8a87221 */ /* 0x000fe20000010000 */
[----:B-----5:R-:W-:Y:S03]  /*dff0*/  F2FP.PACK_AB R18, R175, R164 ;  /* 0x000000a4af12723e */ /* 0x020fe600000000ff */
[----:B------:R-:W-:Y:S01]  /*e000*/  F2FP.PACK_AB R17, R169, R162 ;  /* 0x000000a2a911723e */ /* 0x000fe200000000ff */
[----:B------:R-:W-:Y:S01]  /*e010*/  FADD.FTZ R173, R173, R168 ;  /* 0x000000a8adad7221 */ /* 0x000fe20000010000 */
[----:B---3--:R-:W-:Y:S03]  /*e020*/  F2FP.PACK_AB R19, R165, R166 ;  /* 0x000000a6a513723e */ /* 0x008fe600000000ff */
[----:B------:R-:W-:Y:S04]  /*e030*/  FADD.FTZ R164, R164, R173 ;  /* 0x000000ada4a47221 */ /* 0x000fe80000010000 */
[C---:B----4-:R-:W-:Y:S03]  /*e040*/  HMMA.16816.F32 R4, R16.reuse, R24, R4 ;  /* 0x000000181004723c */ /* 0x050fe60000001804 */
[----:B------:R-:W-:Y:S05]  /*e050*/  FADD.FTZ R164, R175, R164 ;  /* 0x000000a4afa47221 */ /* 0x000fea0000010000 */
[C---:B------:R-:W-:Y:S01]  /*e060*/  HMMA.16816.F32 R8, R16.reuse, R26, R8 ;  /* 0x0000001a1008723c */ /* 0x040fe20000001808 */
[----:B------:R-:W2:Y:S07]  /*e070*/  LDSM.16.MT88.4 R24, [R195+0x5100] ;  /* 0x00510000c318783b */ /* 0x000eae0000004200 */
[C---:B------:R-:W-:Y:S08]  /*e080*/  HMMA.16816.F32 R100, R16.reuse, R124, R100 ;  /* 0x0000007c1064723c */ /* 0x040ff00000001864 */
[C---:B------:R-:W-:Y:S01]  /*e090*/  HMMA.16816.F32 R104, R16.reuse, R126, R104 ;  /* 0x0000007e1068723c */ /* 0x040fe20000001868 */
[----:B------:R-:W-:Y:S07]  /*e0a0*/  LDSM.16.MT88.4 R124, [R195+0x1900] ;  /* 0x00190000c37c783b */ /* 0x000fee0000004200 */
[C---:B------:R-:W-:Y:S08]  /*e0b0*/  HMMA.16816.F32 R108, R16.reuse, R28, R108 ;  /* 0x0000001c106c723c */ /* 0x040ff0000000186c */
[C---:B------:R-:W-:Y:S01]  /*e0c0*/  HMMA.16816.F32 R112, R16.reuse, R30, R112 ;  /* 0x0000001e1070723c */ /* 0x040fe20000001870 */
[----:B------:R-:W3:Y:S07]  /*e0d0*/  LDSM.16.MT88.4 R28, [R190+0x5100] ;  /* 0x00510000be1c783b */ /* 0x000eee0000004200 */
[C---:B------:R-:W-:Y:S08]  /*e0e0*/  HMMA.16816.F32 R116, R16.reuse, R128, R116 ;  /* 0x000000801074723c */ /* 0x040ff00000001874 */
[C---:B------:R-:W-:Y:S08]  /*e0f0*/  HMMA.16816.F32 R120, R16.reuse, R130, R120 ;  /* 0x000000821078723c */ /* 0x040ff00000001878 */
[C---:B------:R-:W-:Y:S08]  /*e100*/  HMMA.16816.F32 R36, R16.reuse, R32, R36 ;  /* 0x000000201024723c */ /* 0x040ff00000001824 */
        /* <DEDUP_REMOVED lines=28> */
[----:B------:R-:W-:Y:S03]  /*e2d0*/  F2FP.PACK_AB R19, R13, R220 ;  /* 0x000000dc0d13723e */ /* 0x000fe600000000ff */
[----:B------:R-:W-:Y:S04]  /*e2e0*/  FADD.FTZ R171, R171, R170 ;  /* 0x000000aaabab7221 */ /* 0x000fe80000010000 */
[C---:B------:R-:W-:Y:S01]  /*e2f0*/  HMMA.16816.F32 R128, R16.reuse, R124, R4 ;  /* 0x0000007c1080723c */ /* 0x040fe20000001804 */
[----:B------:R-:W5:Y:S02]  /*e300*/  LDSM.16.MT88.4 R4, [R190+0x5900] ;  /* 0x00590000be04783b */ /* 0x000f640000004200 */
[----:B------:R-:W-:Y:S05]  /*e310*/  FADD.FTZ R210, R172, R171 ;  /* 0x000000abacd27221 */ /* 0x000fea0000010000 */
        /* <DEDUP_REMOVED lines=15> */
[C---:B------:R-:W-:Y:S08]  /*e410*/  HMMA.16816.F32 R60, R16.reuse, R140, R60 ;  /* 0x0000008c103c723c */ /* 0x040ff0000000183c */
[C---:B------:R-:W-:Y:S08]  /*e420*/  HMMA.16816.F32 R64, R16.reuse, R142, R64 ;  /* 0x0000008e1040723c */ /* 0x040ff00000001840 */
[C---:B------:R-:W-:Y:S08]  /*e430*/  HMMA.16816.F32 R68, R16.reuse, R144, R68 ;  /* 0x000000901044723c */ /* 0x040ff00000001844 */
[C---:B------:R-:W-:Y:S08]  /*e440*/  HMMA.16816.F32 R72, R16.reuse, R146, R72 ;  /* 0x000000921048723c */ /* 0x040ff00000001848 */
[C---:B-----5:R-:W-:Y:S07]  /*e450*/  HMMA.16816.F32 R76, R16.reuse, R4, R76 ;  /* 0x00000004104c723c */ /* 0x060fee000000184c */
[----:B------:R-:W-:Y:S01]  /*e460*/  FADD.FTZ R5, R151, R152 ;  /* 0x0000009897057221 */ /* 0x000fe20000010000 */
[C---:B------:R-:W-:Y:S04]  /*e470*/  HMMA.16816.F32 R80, R16.reuse, R6, R80 ;  /* 0x000000061050723c */ /* 0x040fe80000001850 */
[----:B------:R-:W-:Y:S04]  /*e480*/  FADD.FTZ R5, R150, R5 ;  /* 0x0000000596057221 */ /* 0x000fe80000010000 */
[C---:B------:R-:W-:Y:S04]  /*e490*/  HMMA.16816.F32 R84, R16.reuse, R8, R84 ;  /* 0x000000081054723c */ /* 0x040fe80000001854 */
[----:B------:R-:W-:Y:S04]  /*e4a0*/  FADD.FTZ R158, R158, R5 ;  /* 0x000000059e9e7221 */ /* 0x000fe80000010000 */
[C---:B------:R-:W-:Y:S04]  /*e4b0*/  HMMA.16816.F32 R88, R16.reuse, R10, R88 ;  /* 0x0000000a1058723c */ /* 0x040fe80000001858 */
[----:B------:R-:W-:Y:S04]  /*e4c0*/  FADD.FTZ R161, R161, R158 ;  /* 0x0000009ea1a17221 */ /* 0x000fe80000010000 */
[----:B------:R-:W-:Y:S01]  /*e4d0*/  FADD.FTZ R160, R160, R161 ;  /* 0x000000a1a0a07221 */ /* 0x000fe20000010000 */
[C---:B-1----:R-:W-:Y:S03]  /*e4e0*/  HMMA.16816.F32 R92, R16.reuse, R20, R92 ;  /* 0x00000014105c723c */ /* 0x042fe6000000185c */
        /* <DEDUP_REMOVED lines=11> */
.L_x_2829:
        /* <DEDUP_REMOVED lines=123> */
.L_x_2796:
        /* <DEDUP_REMOVED lines=261> */
.L_x_2841:
[----:B------:R-:W-:Y:S05]  /*fda0*/  BSYNC B0 ;  /* 0x0000000000007941 */ /* 0x000fea0003800000 */
.L_x_2840:
        /* <DEDUP_REMOVED lines=146> */
.L_x_2839:
        /* <DEDUP_REMOVED lines=50> */
.L_x_2842:
        /* <DEDUP_REMOVED lines=9> */
.L_x_4985:


//--------------------- .text._ZN7cutlass13device_kernelIN5flash19enable_sm80_to_sm89INS1_16FlashAttnFwdSm80INS1_25CollectiveMainloopFwdSm80ILi8ELi1ELb0EN4cute5tupleIJNS5_1CILi128EEENS7_ILi64EEENS7_ILi192EEEEEELi192ENS_6half_tEfNS_4arch4Sm80ELb0ELb1ELb0ELb1ELb0ELb0ELb1ELb1EEENS1_21CollectiveEpilogueFwdINS6_IJS8_SA_S9_EEENS6_IJNS7_ILi1EEESI_SI_EEESC_SE_Li256ELb1ELb1ELb1ELb0EEENS1_36VarlenDynamicPersistentTileSchedulerILi128ELi64ELi256ELi256ELb1ELb1ELb0ELb1ELb0ELb1EEEEEEEEEvNT_6ParamsE --------------------------
	.section	.text._ZN7cutlass13device_kernelIN5flash19enable_sm80_to_sm89INS1_16FlashAttnFwdSm80INS1_25CollectiveMainloopFwdSm80ILi8ELi1ELb0EN4cute5tupleIJNS5_1CILi128EEENS7_ILi64EEENS7_ILi192EEEEEELi192ENS_6half_tEfNS_4arch4Sm80ELb0ELb1ELb0ELb1ELb0ELb0ELb1ELb1EEENS1_21CollectiveEpilogueFwdINS6_IJS8_SA_S9_EEENS6_IJNS7_ILi1EEESI_SI_EEESC_SE_Li256ELb1ELb1ELb1ELb0EEENS1_36VarlenDynamicPersistentTileSchedulerILi128ELi64ELi256ELi256ELb1ELb1ELb0ELb1ELb0ELb1EEEEEEEEEvNT_6ParamsE,"ax",@progbits
	.sectioninfo	@"SHI_REGISTERS=255"
	.align	128
.text._ZN7cutlass13device_kernelIN5flash19enable_sm80_to_sm89INS1_16FlashAttnFwdSm80INS1_25CollectiveMainloopFwdSm80ILi8ELi1ELb0EN4cute5tupleIJNS5_1CILi128EEENS7_ILi64EEENS7_ILi192EEEEEELi192ENS_6half_tEfNS_4arch4Sm80ELb0ELb1ELb0ELb1ELb0ELb0ELb1ELb1EEENS1_21CollectiveEpilogueFwdINS6_IJS8_SA_S9_EEENS6_IJNS7_ILi1EEESI_SI_EEESC_SE_Li256ELb1ELb1ELb1ELb0EEENS1_36VarlenDynamicPersistentTileSchedulerILi128ELi64ELi256ELi256ELb1ELb1ELb0ELb1ELb0ELb1EEEEEEEEEvNT_6ParamsE:
        .type           _ZN7cutlass13device_kernelIN5flash19enable_sm80_to_sm89INS1_16FlashAttnFwdSm80INS1_25CollectiveMainloopFwdSm80ILi8ELi1ELb0EN4cute5tupleIJNS5_1CILi128EEENS7_ILi64EEENS7_ILi192EEEEEELi192ENS_6half_tEfNS_4arch4Sm80ELb0ELb1ELb0ELb1ELb0ELb0ELb1ELb1EEENS1_21CollectiveEpilogueFwdINS6_IJS8_SA_S9_EEENS6_IJNS7_ILi1EEESI_SI_EEESC_SE_Li256ELb1ELb1ELb1ELb0EEENS1_36VarlenDynamicPersistentTileSchedulerILi128ELi64ELi256ELi256ELb1ELb1ELb0ELb1ELb0ELb1EEEEEEEEEvNT_6ParamsE,@function
        .size           _ZN7cutlass13device_kernelIN5flash19enable_sm80_to_sm89INS1_16FlashAttnFwdSm80INS1_25CollectiveMainloopFwdSm80ILi8ELi1ELb0EN4cute5tupleIJNS5_1CILi128EEENS7_ILi64EEENS7_ILi192EEEEEELi192ENS_6half_tEfNS_4arch4Sm80ELb0ELb1ELb0ELb1ELb0ELb0ELb1ELb1EEENS1_21CollectiveEpilogueFwdINS6_IJS8_SA_S9_EEENS6_IJNS7_ILi1EEESI_SI_EEESC_SE_Li256ELb1ELb1ELb1ELb0EEENS1_36VarlenDynamicPersistentTileSchedulerILi128ELi64ELi256ELi256ELb1ELb1ELb0ELb1ELb0ELb1EEEEEEEEEvNT_6ParamsE,(.L_x_4986 - _ZN7cutlass13device_kernelIN5flash19enable_sm80_to_sm89INS1_16FlashAttnFwdSm80INS1_25CollectiveMainloopFwdSm80ILi8ELi1ELb0EN4cute5tupleIJNS5_1CILi128EEENS7_ILi64EEENS7_ILi192EEEEEELi192ENS_6half_tEfNS_4arch4Sm80ELb0ELb1ELb0ELb1ELb0ELb0ELb1ELb1EEENS1_21CollectiveEpilogueFwdINS6_IJS8_SA_S9_EEENS6_IJNS7_ILi1EEESI_SI_EEESC_SE_Li256ELb1ELb1ELb1ELb0EEENS1_36VarlenDynamicPersistentTileSchedulerILi128ELi64ELi256ELi256ELb1ELb1ELb0ELb1ELb0ELb1EEEEEEEEEvNT_6ParamsE)
        .other          _ZN7cutlass13device_kernelIN5flash19enable_sm80_to_sm89INS1_16FlashAttnFwdSm80INS1_25CollectiveMainloopFwdSm80ILi8ELi1ELb0EN4cute5tupleIJNS5_1CILi128EEENS7_ILi64EEENS7_ILi192EEEEEELi192ENS_6half_tEfNS_4arch4Sm80ELb0ELb1ELb0ELb1ELb0ELb0ELb1ELb1EEENS1_21CollectiveEpilogueFwdINS6_IJS8_SA_S9_EEENS6_IJNS7_ILi1EEESI_SI_EEESC_SE_Li256ELb1ELb1ELb1ELb0EEENS1_36VarlenDynamicPersistentTileSchedulerILi128ELi64ELi256ELi256ELb1ELb1ELb0ELb1ELb0ELb1EEEEEEEEEvNT_6ParamsE,@"STO_CUDA_ENTRY STV_DEFAULT"
_ZN7cutlass13device_kernelIN5flash19enable_sm80_to_sm89INS1_16FlashAttnFwdSm80INS1_25CollectiveMainloopFwdSm80ILi8ELi1ELb0EN4cute5tupleIJNS5_1CILi128EEENS7_ILi64EEENS7_ILi192EEEEEELi192ENS_6half_tEfNS_4arch4Sm80ELb0ELb1ELb0ELb1ELb0ELb0ELb1ELb1EEENS1_21CollectiveEpilogueFwdINS6_IJS8_SA_S9_EEENS6_IJNS7_ILi1EEESI_SI_EEESC_SE_Li256ELb1ELb1ELb1ELb0EEENS1_36VarlenDynamicPersistentTileSchedulerILi128ELi64ELi256ELi256ELb1ELb1ELb0ELb1ELb0ELb1EEEEEEEEEvNT_6ParamsE:
        /* <DEDUP_REMOVED lines=52> */
.L_x_2848:
        /* <DEDUP_REMOVED lines=16> */
.L_x_2987:
        /* <DEDUP_REMOVED lines=16> */
.L_x_2988:
[----:B---3--:R-:W-:-:S05]  /*0540*/  IMAD R0, R0, c[0x0][0x538], RZ ;  /* 0x00014e0000007a24 */ /* 0x008fca00078e02ff */
[----:B------:R-:W-:-:S04]  /*0550*/  IADD3 R7, R0, R7, RZ ;  /* 0x0000000700077210 */ /* 0x000fc80007ffe0ff */
[----:B------:R-:W-:-:S13]  /*0560*/  ISETP.GT.AND P0, PT, R7, UR4, PT ;  /* 0x0000000407007c0c */ /* 0x000fda000bf04270 */
[----:B-12---:R-:W-:Y:S05]  /*0570*/  @!P0 BRA `(.L_x_2848) ;  /* 0xfffffdc000008947 */ /* 0x006fea000383ffff */
.L_x_2844:
[----:B------:R-:W-:-:S05]  /*0580*/  IADD3 R11, -R0, R7, RZ ;  /* 0x00000007000b7210 */ /* 0x000fca0007ffe1ff */
[----:B------:R-:W-:-:S05]  /*0590*/  IMAD R0, R4, c[0x0][0x538], R11 ;  /* 0x00014e0004007a24 */ /* 0x000fca00078e020b */
[----:B------:R-:W-:Y:S01]  /*05a0*/  ISETP.GT.AND P0, PT, R0, UR4, PT ;  /* 0x0000000400007c0c */ /* 0x000fe2000bf04270 */
[----:B------:R-:W-:-:S12]  /*05b0*/  BRA.DIV ~URZ, `(.L_x_2849) ;  /* 0x000140027f007947 */ /* 0x000fd8000b800000 */
[----:B------:R-:W-:-:S04]  /*05c0*/  VOTE.ANY R10, PT, !P0 ;  /* 0x00000000000a7806 */ /* 0x000fc800040e0100 */
.L_x_2989:
[----:B------:R-:W1:Y:S02]  /*05d0*/  POPC R7, R10 ;  /* 0x0000000a00077309 */ /* 0x000e640000000000 */
[----:B-12---:R-:W-:Y:S01]  /*05e0*/  IADD3 R235, R7, R6, RZ ;  /* 0x0000000607eb7210 */ /* 0x006fe20007ffe0ff */
[----:B------:R-:W-:Y:S05]  /*05f0*/  BRA.DIV ~URZ, `(.L_x_2850) ;  /* 0x000140127f007947 */ /* 0x000fea000b800000 */
[----:B------:R1:W2:Y:S01]  /*0600*/  SHFL.IDX PT, R233, R9, R7, 0x1f ;  /* 0x00001f0709e97589 */ /* 0x0002a200000e0000 */
[----:B------:R-:W-:-:S03]  /*0610*/  MOV R6, RZ ;  /* 0x000000ff00067202 */ /* 0x000fc60000000f00 */
[----:B------:R1:W3:Y:S04]  /*0620*/  SHFL.IDX PT, R9, R8, R7, 0x1f ;  /* 0x00001f0708097589 */ /* 0x0002e800000e0000 */
.L_x_2990:
[----:B------:R-:W-:Y:S01]  /*0630*/  ISETP.NE.AND P0, PT, R10, RZ, PT ;  /* 0x000000ff0a00720c */ /* 0x000fe20003f05270 */
[----:B------:R-:W-:-:S12]  /*0640*/  BSSY B0, `(.L_x_2851) ;  /* 0x0000005000007945 */ /* 0x000fd80003800000 */
[----:B------:R-:W-:Y:S05]  /*0650*/  @!P0 BRA `(.L_x_2852) ;  /* 0x0000003000008947 */ /* 0x000fea0003800000 */
[----:B------:R-:W-:Y:S01]  /*0660*/  IADD3 R3, R7, -0x1, RZ ;  /* 0xffffffff07037810 */ /* 0x000fe20007ffe0ff */
[----:B------:R-:W-:Y:S05]  /*0670*/  BRA.DIV ~URZ, `(.L_x_2853) ;  /* 0x000140727f007947 */ /* 0x000fea000b800000 */
[----:B------:R4:W1:Y:S02]  /*0680*/  SHFL.IDX PT, R6, R4, R3, 0x1f ;  /* 0x00001f0304067589 */ /* 0x00086400000e0000 */
.L_x_2852:
[----:B------:R-:W-:Y:S05]  /*0690*/  BSYNC B0 ;  /* 0x0000000000007941 */ /* 0x000fea0003800000 */
.L_x_2851:
        /* <DEDUP_REMOVED lines=67> */
.L_x_2855:
        /* <DEDUP_REMOVED lines=68> */
.L_x_2856:
[----:B------:R-:W-:Y:S05]  /*0f10*/  BSYNC B0 ;  /* 0x0000000000007941 */ /* 0x000fea0003800000 */
.L_x_2854:
[----:B------:R-:W-:-:S04]  /*0f20*/  LOP3.LUT R0, RZ, R0, RZ, 0x33, !PT ;  /* 0x00000000ff007212 */ /* 0x000fc800078e33ff */
[----:B------:R-:W-:Y:S01]  /*0f30*/  IADD3 R233, R0, R233, RZ ;  /* 0x000000e900e97210 */ /* 0x000fe20007ffe0ff */
[----:B------:R-:W-:Y:S05]  /*0f40*/  BRA `(.L_x_2857) ;  /* 0x0000004000007947 */ /* 0x000fea0003800000 */
.L_x_2845:
[----:B--2---:R-:W-:Y:S01]  /*0f50*/  IMAD.MOV.U32 R233, RZ, RZ, RZ ;  /* 0x000000ffffe97224 */ /* 0x004fe200078e00ff */
[----:B------:R-:W-:Y:S01]  /*0f60*/  MOV R234, RZ ;  /* 0x000000ff00ea7202 */ /* 0x000fe20000000f00 */
[----:B------:R-:W-:Y:S01]  /*0f70*/  IMAD.U32 R232, RZ, RZ, UR4 ;  /* 0x00000004ffe87e24 */ /* 0x000fe2000f8e00ff */
[----:B------:R-:W-:Y:S02]  /*0f80*/  MOV R235, c[0x0][0x53c] ;  /* 0x00014f0000eb7a02 */ /* 0x000fe40000000f00 */
.L_x_2857:
[----:B------:R-:W-:Y:S01]  /*0f90*/  ISETP.NE.AND P0, PT, R12, RZ, PT ;  /* 0x000000ff0c00720c */ /* 0x000fe20003f05270 */
[----:B------:R-:W-:-:S12]  /*0fa0*/  WARPSYNC 0xffffffff ;  /* 0xffffffff00007948 */ /* 0x000fd80003800000 */
[----:B------:R1:W-:Y:S04]  /*0fb0*/  @!P0 STS.128 [0x18100], R232 ;  /* 0x018100e8ff008388 */ /* 0x0003e80000000c00 */
[----:B------:R-:W-:Y:S06]  /*0fc0*/  BAR.ARV 0x5, 0x100 ;  /* 0x0144000000007b1d */ /* 0x000fec0000002000 */
.L_x_2843:
        /* <DEDUP_REMOVED lines=112> */
[C---:B------:R-:W-:Y:S01]  /*16d0*/  IADD3 R10, R224.reuse, 0xa8, RZ ;  /* 0x000000a8e00a7810 */ /* 0x040fe20007ffe0ff */
        /* <DEDUP_REMOVED lines=35> */
.L_x_2986:
        /* <DEDUP_REMOVED lines=27> */
.L_x_2858:
[----:B------:R-:W-:-:S04]  /*1ac0*/  ISETP.NE.U32.AND P1, PT, RZ, c[0x0][0x368], PT ;  /* 0x0000da00ff007a0c */ /* 0x000fc80003f25070 */
[----:B------:R-:W-:-:S13]  /*1ad0*/  ISETP.NE.AND.EX P1, PT, RZ, c[0x0][0x36c], PT, P1 ;  /* 0x0000db00ff007a0c */ /* 0x000fda0003f25310 */
[----:B------:R-:W-:Y:S05]  /*1ae0*/  @!P1 BRA `(.L_x_2859) ;  /* 0x0000003000009947 */ /* 0x000fea0003800000 */
[----:B-1----:R-:W-:-:S05]  /*1af0*/  IMAD.WIDE R2, R235, R14, c[0x0][0x368] ;  /* 0x0000da00eb027625 */ /* 0x002fca00078e020e */
[----:B------:R1:W5:Y:S01]  /*1b00*/  LDG.E R0, [R2.64] ;  /* 0x0000000602007981 */ /* 0x000362000c1e1900 */
[----:B------:R-:W-:Y:S05]  /*1b10*/  BRA `(.L_x_2860) ;  /* 0x0000005000007947 */ /* 0x000fea0003800000 */
.L_x_2859:
[----:B------:R-:W-:Y:S01]  /*1b20*/  MOV R0, c[0x0][0x1d0] ;  /* 0x0000740000007a02 */ /* 0x000fe20000000f00 */
[----:B------:R-:W-:Y:S05]  /*1b30*/  @!P0 BRA `(.L_x_2860) ;  /* 0x0000003000008947 */ /* 0x000fea0003800000 */
[----:B-1----:R-:W2:Y:S04]  /*1b40*/  LDG.E R6, [R2.64] ;  /* 0x0000000602067981 */ /* 0x002ea8000c1e1900 */
[----:B------:R-:W2:Y:S02]  /*1b50*/  LDG.E R0, [R2.64+0x4] ;  /* 0x0000040602007981 */ /* 0x000ea4000c1e1900 */
[----:B--2---:R-:W-:Y:S02]  /*1b60*/  IADD3 R0, -R6, R0, RZ ;  /* 0x0000000006007210 */ /* 0x004fe40007ffe1ff */
.L_x_2860:
        /* <DEDUP_REMOVED lines=25> */
.L_x_2863:
[----:B------:R-:W-:-:S13]  /*1d00*/  ISETP.NE.AND P3, PT, R8, 0x1, PT ;  /* 0x000000010800780c */ /* 0x000fda0003f65270 */
[----:B------:R-:W-:-:S05]  /*1d10*/  @P3 IMAD.HI.U32 R0, R2, c[0x0][0x330], RZ ;  /* 0x0000cc0002003a27 */ /* 0x000fca00078e00ff */
[----:B------:R-:W-:Y:S02]  /*1d20*/  @P3 SHF.R.U32.HI R2, RZ, c[0x0][0x334], R0 ;  /* 0x0000cd00ff023a19 */ /* 0x000fe40000011600 */
.L_x_2864:
[----:B------:R-:W-:Y:S05]  /*1d30*/  BSYNC B0 ;  /* 0x0000000000007941 */ /* 0x000fea0003800000 */
.L_x_2862:
[----:B------:R-:W-:-:S05]  /*1d40*/  IMAD R2, R2, R8, c[0x0][0x32c] ;  /* 0x0000cb0002027624 */ /* 0x000fca00078e0208 */
[----:B------:R-:W-:-:S04]  /*1d50*/  IMNMX R3, R3, R2, PT ;  /* 0x0000000203037217 */ /* 0x000fc80003800200 */
.L_x_2861:
        /* <DEDUP_REMOVED lines=26> */
.L_x_2867:
[----:B------:R-:W-:-:S13]  /*1f00*/  ISETP.NE.AND P3, PT, R8, 0x1, PT ;  /* 0x000000010800780c */ /* 0x000fda0003f65270 */
[----:B------:R-:W-:-:S05]  /*1f10*/  @P3 IMAD.HI.U32 R3, R0, c[0x0][0x330], RZ ;  /* 0x0000cc0000033a27 */ /* 0x000fca00078e00ff */
[----:B------:R-:W-:Y:S02]  /*1f20*/  @P3 SHF.R.U32.HI R0, RZ, c[0x0][0x334], R3 ;  /* 0x0000cd00ff003a19 */ /* 0x000fe40000011603 */
.L_x_2868:
[----:B------:R-:W-:Y:S05]  /*1f30*/  BSYNC B0 ;  /* 0x0000000000007941 */ /* 0x000fea0003800000 */
.L_x_2866:
[----:B------:R-:W-:-:S05]  /*1f40*/  IMAD R0, R0, c[0x0][0x32c], RZ ;  /* 0x0000cb0000007a24 */ /* 0x000fca00078e02ff */
[----:B------:R-:W-:-:S04]  /*1f50*/  IMNMX R2, R2, R0, !PT ;  /* 0x0000000002027217 */ /* 0x000fc80007800200 */
.L_x_2865:
        /* <DEDUP_REMOVED lines=47> */
.L_x_2870:
[----:B------:R-:W-:Y:S05]  /*2250*/  BSYNC B0 ;  /* 0x0000000000007941 */ /* 0x000fea0003800000 */
.L_x_2869:
        /* <DEDUP_REMOVED lines=136> */
[C---:B------:R-:W-:Y:S01]  /*2ae0*/  IMAD R6, R0.reuse, c[0x0][0x1f0], RZ ;  /* 0x00007c0000067a24 */ /* 0x040fe200078e02ff */
        /* <DEDUP_REMOVED lines=15> */
.L_x_2991:
[----:B------:R-:W-:Y:S05]  /*2be0*/  BRA.DIV ~URZ, `(.L_x_2873) ;  /* 0x00011bd27f007947 */ /* 0x000fea000b800000 */
[----:B------:R3:W4:Y:S02]  /*2bf0*/  SHFL.IDX PT, R0, R12, RZ, 0x181f ;  /* 0x00181fff0c007589 */ /* 0x00072400000e0000 */
.L_x_2992:
        /* <DEDUP_REMOVED lines=23> */
.L_x_2875:
[----:B------:R-:W-:Y:S05]  /*2d70*/  BSYNC B0 ;  /* 0x0000000000007941 */ /* 0x000fea0003800000 */
.L_x_2874:
[----:B------:R-:W-:Y:S05]  /*2d80*/  BRA.DIV ~URZ, `(.L_x_2876) ;  /* 0x00011a927f007947 */ /* 0x000fea000b800000 */
[----:B--2---:R2:W1:Y:S04]  /*2d90*/  SHFL.IDX PT, R8, R11, 0x1, 0x181f ;  /* 0x00381f000b087f89 */ /* 0x00446800000e0000 */
[----:B----4-:R2:W4:Y:S02]  /*2da0*/  SHFL.IDX PT, R0, R12, 0x1, 0x181f ;  /* 0x00381f000c007f89 */ /* 0x01052400000e0000 */
.L_x_2993:
        /* <DEDUP_REMOVED lines=23> */
.L_x_2878:
[----:B------:R-:W-:Y:S05]  /*2f20*/  BSYNC B0 ;  /* 0x0000000000007941 */ /* 0x000fea0003800000 */
.L_x_2877:
[----:B------:R-:W-:Y:S05]  /*2f30*/  BRA.DIV ~URZ, `(.L_x_2879) ;  /* 0x000119a27f007947 */ /* 0x000fea000b800000 */
[----:B-1----:R1:W2:Y:S02]  /*2f40*/  SHFL.IDX PT, R8, R11, 0x2, 0x181f ;  /* 0x00581f000b087f89 */ /* 0x0022a400000e0000 */
.L_x_2994:
[----:B------:R-:W-:Y:S05]  /*2f50*/  BRA.DIV ~URZ, `(.L_x_2880) ;  /* 0x000119f27f007947 */ /* 0x000fea000b800000 */
[----:B----4-:R4:W1:Y:S02]  /*2f60*/  SHFL.IDX PT, R0, R12, 0x2, 0x181f ;  /* 0x00581f000c007f89 */ /* 0x01086400000e0000 */
.L_x_2995:
        /* <DEDUP_REMOVED lines=23> */
.L_x_2882:
[----:B------:R-:W-:Y:S05]  /*30e0*/  BSYNC B0 ;  /* 0x0000000000007941 */ /* 0x000fea0003800000 */
.L_x_2881:
[----:B------:R-:W-:Y:S05]  /*30f0*/  BRA.DIV ~URZ, `(.L_x_2883) ;  /* 0x000118b27f007947 */ /* 0x000fea000b800000 */
[----:B--2---:R2:W3:Y:S04]  /*3100*/  SHFL.IDX PT, R8, R11, 0x3, 0x181f ;  /* 0x00781f000b087f89 */ /* 0x0044e800000e0000 */
[----:B-1----:R2:W1:Y:S02]  /*3110*/  SHFL.IDX PT, R0, R12, 0x3, 0x181f ;  /* 0x00781f000c007f89 */ /* 0x00246400000e0000 */
.L_x_2996:
        /* <DEDUP_REMOVED lines=70> */
[----:B------:R-:W-:Y:S01]  /*3580*/  LEA.HI.X R3, R4, R212, R3, 0x6, P0 ;  /* 0x000000d404037211 */ /* 0x000fe200000f3403 */
[----:B------:R-:W-:Y:S01]  /*3590*/  IMAD.MOV.U32 R4, RZ, RZ, c[0x0][0x208] ;  /* 0x00008200ff047624 */ /* 0x000fe200078e00ff */
[C---:B------:R-:W-:Y:S02]  /*35a0*/  LEA R2, P0, R0.reuse, c[0x0][0x1f8], 0x1 ;  /* 0x00007e0000027a11 */ /* 0x040fe400078008ff */
[----:B------:R-:W-:Y:S01]  /*35b0*/  ISETP.NE.U32.AND P1, PT, R5, 0x1, PT ;  /* 0x000000010500780c */ /* 0x000fe20003f25070 */
[----:B------:R-:W-:Y:S01]  /*35c0*/  IMAD.MOV.U32 R5, RZ, RZ, c[0x0][0x20c] ;  /* 0x00008300ff057624 */ /* 0x000fe200078e00ff */
[----:B------:R-:W-:Y:S01]  /*35d0*/  LEA.HI.X R3, R0, c[0x0][0x1fc], R3, 0x1, P0 ;  /* 0x00007f0000037a11 */ /* 0x000fe200000f0c03 */
[----:B------:R-:W-:Y:S01]  /*35e0*/  IMAD.IADD R0, R86, 0x1, -R11 ;  /* 0x0000000156007824 */ /* 0x000fe200078e0a0b */
[----:B------:R-:W-:-:S04]  /*35f0*/  LEA R12, P0, R4, R2, 0x6 ;  /* 0x00000002040c7211 */ /* 0x000fc800078030ff */
[----:B------:R-:W-:Y:S02]  /*3600*/  LEA.HI.X R13, R4, R3, R5, 0x6, P0 ;  /* 0x00000003040d7211 */ /* 0x000fe400000f3405 */
[C---:B------:R-:W-:Y:S02]  /*3610*/  ISETP.LT.OR P0, PT, R0.reuse, 0x1, P1 ;  /* 0x000000010000780c */ /* 0x040fe40000f01670 */
[C---:B------:R-:W-:Y:S01]  /*3620*/  ISETP.LT.OR P1, PT, R0.reuse, 0x21, P1 ;  /* 0x000000210000780c */ /* 0x040fe20000f21670 */
[----:B------:R-:W-:Y:S04]  /*3630*/  LDSM.16.M88.4 R4, [R187] ;  /* 0x00000000bb04783b */ /* 0x000fe80000000200 */
[----:B------:R-:W-:Y:S04]  /*3640*/  LDSM.16.M88.4 R28, [R180] ;  /* 0x00000000b41c783b */ /* 0x000fe80000000200 */
[----:B------:R-:W1:Y:S04]  /*3650*/  LDSM.16.M88.4 R24, [R180+0x800] ;  /* 0x00080000b418783b */ /* 0x000e680000000200 */
[----:B------:R-:W2:Y:S04]  /*3660*/  LDSM.16.M88.4 R20, [R180+0x1000] ;  /* 0x00100000b414783b */ /* 0x000ea80000000200 */
[----:B------:R-:W3:Y:S04]  /*3670*/  LDSM.16.M88.4 R16, [R180+0x1800] ;  /* 0x00180000b410783b */ /* 0x000ee80000000200 */
[----:B------:R-:W-:Y:S04]  /*3680*/  LDSM.16.M88.4 R8, [R188] ;  /* 0x00000000bc08783b */ /* 0x000fe80000000200 */
[----:B------:R-:W4:Y:S04]  /*3690*/  LDSM.16.M88.4 R48, [R191] ;  /* 0x00000000bf30783b */ /* 0x000f280000000200 */
[----:B------:R-:W5:Y:S04]  /*36a0*/  LDSM.16.M88.4 R60, [R202] ;  /* 0x00000000ca3c783b */ /* 0x000f680000000200 */
[----:B------:R-:W3:Y:S04]  /*36b0*/  LDSM.16.M88.4 R68, [R201] ;  /* 0x00000000c944783b */ /* 0x000ee80000000200 */
[----:B------:R-:W3:Y:S04]  /*36c0*/  LDSM.16.M88.4 R72, [R200] ;  /* 0x00000000c848783b */ /* 0x000ee80000000200 */
[----:B------:R-:W-:Y:S01]  /*36d0*/  @!PT LDS RZ, [RZ] ;  /* 0x00000000fffff984 */ /* 0x000fe20000000800 */
[----:B------:R-:W-:Y:S01]  /*36e0*/  @!PT LDS RZ, [RZ] ;  /* 0x00000000fffff984 */ /* 0x000fe20000000800 */
[----:B------:R-:W-:Y:S01]  /*36f0*/  @!PT LDS RZ, [RZ] ;  /* 0x00000000fffff984 */ /* 0x000fe20000000800 */
[----:B------:R3:W-:Y:S01]  /*3700*/  LDGSTS.E.BYPASS.LTC128B.128 [R205+0x100], [R2.64], !P0 ;  /* 0x0010000002cd7fae */ /* 0x0007e2000c101d46 */
[----:B------:R-:W-:-:S02]  /*3710*/  ISETP.LT.OR P0, PT, R0, 0x1, !P6 ;  /* 0x000000010000780c */ /* 0x000fc40007701670 */
[----:B------:R-:W-:Y:S01]  /*3720*/  ISETP.LT.OR P6, PT, R0, 0x21, !P6 ;  /* 0x000000210000780c */ /* 0x000fe200077c1670 */
[C---:B-1----:R-:W-:Y:S10]  /*3730*/  HMMA.16816.F32 R36, R4.reuse, R24, RZ ;  /* 0x000000180424723c */ /* 0x042ff400000018ff */
[----:B------:R1:W-:Y:S01]  /*3740*/  LDGSTS.E.BYPASS.LTC128B.128 [R205+0x2100], [R2.64+0x80], !P0 ;  /* 0x0210008002cd7fae */ /* 0x0003e2000c101d46 */
[----:B------:R-:W-:Y:S01]  /*3750*/  LOP3.LUT P0, RZ, R14, 0x4, RZ, 0xc0, !PT ;  /* 0x000000040eff7812 */ /* 0x000fe2000780c0ff */
[----:B------:R-:W-:Y:S03]  /*3760*/  HMMA.16816.F32 R40, R4, R26, RZ ;  /* 0x0000001a0428723c */ /* 0x000fe600000018ff */
[----:B------:R-:W-:-:S02]  /*3770*/  ISETP.LT.OR P2, PT, R0, 0x1, !P0 ;  /* 0x000000010000780c */ /* 0x000fc40004741670 */
[----:B------:R-:W-:-:S03]  /*3780*/  ISETP.LT.OR P0, PT, R0, 0x21, !P0 ;  /* 0x000000210000780c */ /* 0x000fc60004701670 */
[C---:B--2---:R-:W-:Y:S08]  /*3790*/  HMMA.16816.F32 R44, R4.reuse, R20, RZ ;  /* 0x00000014042c723c */ /* 0x044ff000000018ff */
[----:B------:R1:W-:Y:S01]  /*37a0*/  LDGSTS.E.BYPASS.LTC128B.128 [R205+0x4100], [R2.64+0x100], !P2 ;  /* 0x0410010002cd7fae */ /* 0x0003e2000d101d46 */
[----:B------:R-:W-:Y:S01]  /*37b0*/  ISETP.NE.AND P2, PT, R32, RZ, PT ;  /* 0x000000ff2000720c */ /* 0x000fe20003f45270 */
[----:B------:R-:W-:Y:S02]  /*37c0*/  HMMA.16816.F32 R52, R4, R22, RZ ;  /* 0x000000160434723c */ /* 0x000fe400000018ff */
[----:B------:R2:W-:Y:S01]  /*37d0*/  LDGSTS.E.BYPASS.LTC128B.128 [R205+0x1100], [R12.64], !P1 ;  /* 0x011000000ccd7fae */ /* 0x0005e2000c901d46 */
[----:B------:R-:W-:-:S03]  /*37e0*/  ISETP.NE.AND P1, PT, R15, RZ, PT ;  /* 0x000000ff0f00720c */ /* 0x000fc60003f25270 */
[----:B------:R2:W-:Y:S02]  /*37f0*/  LDGSTS.E.BYPASS.LTC128B.128 [R205+0x3100], [R12.64+0x80], !P6 ;  /* 0x031000800ccd7fae */ /* 0x0005e4000f101d46 */
[----:B------:R-:W-:Y:S02]  /*3800*/  HMMA.16816.F32 R32, R4, R28, RZ ;  /* 0x0000001c0420723c */ /* 0x000fe400000018ff */
[----:B------:R2:W-:Y:S01]  /*3810*/  LDGSTS.E.BYPASS.LTC128B.128 [R205+0x5100], [R12.64+0x100], !P0 ;  /* 0x051001000ccd7fae */ /* 0x0005e2000c101d46 */
[----:B------:R-:W-:-:S03]  /*3820*/  ISETP.GT.AND P0, PT, R84, R206, PT ;  /* 0x000000ce5400720c */ /* 0x000fc60003f04270 */
[----:B------:R-:W-:Y:S02]  /*3830*/  LDSM.16.M88.4 R64, [R186] ;  /* 0x00000000ba40783b */ /* 0x000fe40000000200 */
[C---:B------:R-:W-:Y:S02]  /*3840*/  HMMA.16816.F32 R28, R4.reuse, R30, RZ ;  /* 0x0000001e041c723c */ /* 0x040fe400000018ff */
[----:B------:R-:W-:Y:S04]  /*3850*/  LDSM.16.M88.4 R76, [R186+0x800] ;  /* 0x00080000ba4c783b */ /* 0x000fe80000000200 */
[----:B------:R-:W-:Y:S02]  /*3860*/  LDSM.16.M88.4 R80, [R186+0x1000] ;  /* 0x00100000ba50783b */ /* 0x000fe40000000200 */
[C---:B---3--:R-:W-:Y:S02]  /*3870*/  HMMA.16816.F32 R56, R4.reuse, R16, RZ ;  /* 0x000000100438723c */ /* 0x048fe400000018ff */
[----:B------:R-:W-:Y:S04]  /*3880*/  LDSM.16.M88.4 R92, [R186+0x1800] ;  /* 0x00180000ba5c783b */ /* 0x000fe80000000200 */
[----:B------:R-:W-:Y:S02]  /*3890*/  LDSM.16.M88.4 R88, [R183+0x1800] ;  /* 0x00180000b758783b */ /* 0x000fe40000000200 */
[----:B------:R-:W-:Y:S02]  /*38a0*/  HMMA.16816.F32 R16, R4, R18, RZ ;  /* 0x000000120410723c */ /* 0x000fe400000018ff */
[----:B------:R-:W3:Y:S04]  /*38b0*/  LDSM.16.M88.4 R4, [R190] ;  /* 0x00000000be04783b */ /* 0x000ee80000000200 */
[----:B------:R-:W0:Y:S02]  /*38c0*/  LDGDEPBAR ;  /* 0x00000000000079af */ /* 0x000e240000000000 */
[C---:B----4-:R-:W-:Y:S08]  /*38d0*/  HMMA.16816.F32 R20, R8.reuse, R48, R32 ;  /* 0x000000300814723c */ /* 0x050ff00000001820 */
[C---:B------:R-:W-:Y:S01]  /*38e0*/  HMMA.16816.F32 R24, R8.reuse, R50, R28 ;  /* 0x000000320818723c */ /* 0x040fe2000000181c */
[----:B------:R-:W-:Y:S07]  /*38f0*/  LDSM.16.M88.4 R48, [R183] ;  /* 0x00000000b730783b */ /* 0x000fee0000000200 */
[C---:B-----5:R-:W-:Y:S08]  /*3900*/  HMMA.16816.F32 R28, R8.reuse, R60, R36 ;  /* 0x0000003c081c723c */ /* 0x060ff00000001824 */
[C---:B------:R-:W-:Y:S01]  /*3910*/  HMMA.16816.F32 R32, R8.reuse, R62, R40 ;  /* 0x0000003e0820723c */ /* 0x040fe20000001828 */
[----:B------:R-:W-:Y:S07]  /*3920*/  LDSM.16.M88.4 R60, [R180+0x2800] ;  /* 0x00280000b43c783b */ /* 0x000fee0000000200 */
[C---:B------:R-:W-:Y:S08]  /*3930*/  HMMA.16816.F32 R36, R8.reuse, R68, R44 ;  /* 0x000000440824723c */ /* 0x040ff0000000182c */
[C---:B------:R-:W-:Y:S01]  /*3940*/  HMMA.16816.F32 R40, R8.reuse, R70, R52 ;  /* 0x000000460828723c */ /* 0x040fe20000001834 */
[----:B------:R-:W-:Y:S04]  /*3950*/  LDSM.16.M88.4 R68, [R183+0x1000] ;  /* 0x00100000b744783b */ /* 0x000fe80000000200 */
[----:B------:R-:W-:Y:S03]  /*3960*/  LDSM.16.M88.4 R52, [R180+0x2000] ;  /* 0x00200000b434783b */ /* 0x000fe60000000200 */
[C---:B------:R-:W-:Y:S01]  /*3970*/  HMMA.16816.F32 R44, R8.reuse, R72, R56 ;  /* 0x00000048082c723c */ /* 0x040fe20000001838 */
[----:B------:R-:W-:Y:S07]  /*3980*/  LDSM.16.M88.4 R56, [R183+0x800] ;  /* 0x00080000b738783b */ /* 0x000fee0000000200 */
[----:B--2---:R-:W-:Y:S01]  /*3990*/  HMMA.16816.F32 R12, R8, R74, R16 ;  /* 0x0000004a080c723c */ /* 0x004fe20000001810 */
[----:B------:R-:W2:Y:S04]  /*39a0*/  LDSM.16.M88.4 R8, [R189] ;  /* 0x00000000bd08783b */ /* 0x000ea80000000200 */
[----:B------:R-:W-:Y:S03]  /*39b0*/  LDSM.16.M88.4 R72, [R180+0x3000] ;  /* 0x00300000b448783b */ /* 0x000fe60000000200 */
[C---:B---3--:R-:W-:Y:S08]  /*39c0*/  HMMA.16816.F32 R16, R4.reuse, R64, R20 ;  /* 0x000000400410723c */ /* 0x048ff00000001814 */
[C---:B------:R-:W-:Y:S01]  /*39d0*/  HMMA.16816.F32 R24, R4.reuse, R66, R24 ;  /* 0x000000420418723c */ /* 0x040fe20000001818 */
[----:B------:R-:W-:Y:S07]  /*39e0*/  LDSM.16.M88.4 R64, [R197] ;  /* 0x00000000c540783b */ /* 0x000fee0000000200 */
        /* <DEDUP_REMOVED lines=18> */
[C---:B------:R-:W-:Y:S08]  /*3b10*/  HMMA.16816.F32 R44, R8.reuse, R88, R44 ;  /* 0x00000058082c723c */ /* 0x040ff0000000182c */
[----:B------:R-:W-:Y:S01]  /*3b20*/  HMMA.16816.F32 R12, R8, R90, R12 ;  /* 0x0000005a080c723c */ /* 0x000fe2000000180c */
[----:B------:R-:W2:Y:S07]  /*3b30*/  LDSM.16.M88.4 R8, [R188+0x4000] ;  /* 0x00400000bc08783b */ /* 0x000eae0000000200 */
        /* <DEDUP_REMOVED lines=24> */
[----:B------:R-:W2:Y:S04]  /*3cc0*/  LDSM.16.M88.4 R8, [R189+0x4000] ;  /* 0x00400000bd08783b */ /* 0x000ea80000000200 */
[----:B------:R-:W4:Y:S03]  /*3cd0*/  LDSM.16.M88.4 R68, [R183+0x3000] ;  /* 0x00300000b744783b */ /* 0x000f260000000200 */
[C---:B---3--:R-:W-:Y:S08]  /*3ce0*/  HMMA.16816.F32 R32, R4.reuse, R52, R28 ;  /* 0x000000340420723c */ /* 0x048ff0000000181c */
[C---:B------:R-:W-:Y:S01]  /*3cf0*/  HMMA.16816.F32 R28, R4.reuse, R54, R24 ;  /* 0x00000036041c723c */ /* 0x040fe20000001818 */
[----:B------:R-:W-:Y:S07]  /*3d00*/  LDSM.16.M88.4 R52, [R180+0x4000] ;  /* 0x00400000b434783b */ /* 0x000fee0000000200 */
[C---:B------:R-:W-:Y:S08]  /*3d10*/  HMMA.16816.F32 R24, R4.reuse, R60, R20 ;  /* 0x0000003c0418723c */ /* 0x040ff00000001814 */
[C---:B------:R-:W-:Y:S01]  /*3d20*/  HMMA.16816.F32 R20, R4.reuse, R62, R16 ;  /* 0x0000003e0414723c */ /* 0x040fe20000001810 */
[----:B------:R-:W-:Y:S07]  /*3d30*/  LDSM.16.M88.4 R60, [R194] ;  /* 0x00000000c23c783b */ /* 0x000fee0000000200 */
[C---:B------:R-:W-:Y:S08]  /*3d40*/  HMMA.16816.F32 R16, R4.reuse, R72, R36 ;  /* 0x000000480410723c */ /* 0x040ff00000001824 */
[C---:B------:R-:W-:Y:S01]  /*3d50*/  HMMA.16816.F32 R40, R4.reuse, R74, R40 ;  /* 0x0000004a0428723c */ /* 0x040fe20000001828 */
[----:B------:R-:W-:Y:S07]  /*3d60*/  LDSM.16.M88.4 R72, [R180+0x5000] ;  /* 0x00500000b448783b */ /* 0x000fee0000000200 */
[C---:B------:R-:W-:Y:S08]  /*3d70*/  HMMA.16816.F32 R44, R4.reuse, R80, R44 ;  /* 0x00000050042c723c */ /* 0x040ff0000000182c */
[----:B------:R-:W-:Y:S01]  /*3d80*/  HMMA.16816.F32 R12, R4, R82, R12 ;  /* 0x00000052040c723c */ /* 0x000fe2000000180c */
[----:B------:R-:W3:Y:S04]  /*3d90*/  LDSM.16.M88.4 R4, [R187+0x8000] ;  /* 0x00800000bb04783b */ /* 0x000ee80000000200 */
[----:B------:R-:W5:Y:S03]  /*3da0*/  LDSM.16.M88.4 R80, [R180+0x5800] ;  /* 0x00580000b450783b */ /* 0x000f660000000200 */
[C---:B--2---:R-:W-:Y:S08]  /*3db0*/  HMMA.16816.F32 R36, R8.reuse, R48, R32 ;  /* 0x000000300824723c */ /* 0x044ff00000001820 */
[C---:B------:R-:W-:Y:S01]  /*3dc0*/  HMMA.16816.F32 R32, R8.reuse, R50, R28 ;  /* 0x000000320820723c */ /* 0x040fe2000000181c */
[----:B------:R-:W-:Y:S07]  /*3dd0*/  LDSM.16.M88.4 R48, [R195] ;  /* 0x00000000c330783b */ /* 0x000fee0000000200 */
[C---:B------:R-:W-:Y:S08]  /*3de0*/  HMMA.16816.F32 R28, R8.reuse, R56, R24 ;  /* 0x00000038081c723c */ /* 0x040ff00000001818 */
[C---:B------:R-:W-:Y:S01]  /*3df0*/  HMMA.16816.F32 R24, R8.reuse, R58, R20 ;  /* 0x0000003a0818723c */ /* 0x040fe20000001814 */
[----:B------:R-:W-:Y:S07]  /*3e00*/  LDSM.16.M88.4 R56, [R186+0x4000] ;  /* 0x00400000ba38783b */ /* 0x000fee0000000200 */
[C---:B----4-:R-:W-:Y:S08]  /*3e10*/  HMMA.16816.F32 R20, R8.reuse, R68, R16 ;  /* 0x000000440814723c */ /* 0x050ff00000001810 */
[C---:B------:R-:W-:Y:S01]  /*3e20*/  HMMA.16816.F32 R16, R8.reuse, R70, R40 ;  /* 0x000000460810723c */ /* 0x040fe20000001828 */
[----:B------:R-:W-:Y:S07]  /*3e30*/  LDSM.16.M88.4 R68, [R193] ;  /* 0x00000000c144783b */ /* 0x000fee0000000200 */
[C---:B------:R-:W-:Y:S08]  /*3e40*/  HMMA.16816.F32 R44, R8.reuse, R76, R44 ;  /* 0x0000004c082c723c */ /* 0x040ff0000000182c */
[----:B------:R-:W-:Y:S01]  /*3e50*/  HMMA.16816.F32 R8, R8, R78, R12 ;  /* 0x0000004e0808723c */ /* 0x000fe2000000180c */
[----:B------:R-:W2:Y:S04]  /*3e60*/  LDSM.16.M88.4 R12, [R188+0x8000] ;  /* 0x00800000bc0c783b */ /* 0x000ea80000000200 */
[----:B------:R-:W4:Y:S03]  /*3e70*/  LDSM.16.M88.4 R76, [R192] ;  /* 0x00000000c04c783b */ /* 0x000f260000000200 */
        /* <DEDUP_REMOVED lines=9> */
[C---:B-----5:R-:W-:Y:S01]  /*3f10*/  HMMA.16816.F32 R16, R4.reuse, R80, R44 ;  /* 0x000000500410723c */ /* 0x060fe2000000182c */
[----:B------:R-:W-:Y:S07]  /*3f20*/  LDSM.16.M88.4 R44, [R183+0x4800] ;  /* 0x00480000b72c783b */ /* 0x000fee0000000200 */
[----:B------:R-:W-:Y:S01]  /*3f30*/  HMMA.16816.F32 R4, R4, R82, R8 ;  /* 0x000000520404723c */ /* 0x000fe20000001808 */
[----:B------:R-:W3:Y:S04]  /*3f40*/  LDSM.16.M88.4 R8, [R190+0x8000] ;  /* 0x00800000be08783b */ /* 0x000ee80000000200 */
[----:B------:R-:W5:Y:S03]  /*3f50*/  LDSM.16.M88.4 R80, [R186+0x5800] ;  /* 0x00580000ba50783b */ /* 0x000f660000000200 */
[C---:B--2---:R-:W-:Y:S08]  /*3f60*/  HMMA.16816.F32 R32, R12.reuse, R60, R32 ;  /* 0x0000003c0c20723c */ /* 0x044ff00000001820 */
[C---:B------:R-:W-:Y:S01]  /*3f70*/  HMMA.16816.F32 R28, R12.reuse, R62, R28 ;  /* 0x0000003e0c1c723c */ /* 0x040fe2000000181c */
[----:B------:R-:W-:Y:S07]  /*3f80*/  LDSM.16.M88.4 R60, [R183+0x5800] ;  /* 0x00580000b73c783b */ /* 0x000fee0000000200 */
[C---:B------:R-:W-:Y:S08]  /*3f90*/  HMMA.16816.F32 R40, R12.reuse, R48, R40 ;  /* 0x000000300c28723c */ /* 0x040ff00000001828 */
[C---:B------:R-:W-:Y:S01]  /*3fa0*/  HMMA.16816.F32 R36, R12.reuse, R50, R36 ;  /* 0x000000320c24723c */ /* 0x040fe20000001824 */
[----:B------:R-:W-:Y:S07]  /*3fb0*/  LDSM.16.M88.4 R48, [R183+0x4000] ;  /* 0x00400000b730783b */ /* 0x000fee0000000200 */
[C---:B------:R-:W-:Y:S08]  /*3fc0*/  HMMA.16816.F32 R24, R12.reuse, R68, R24 ;  /* 0x000000440c18723c */ /* 0x040ff00000001818 */
[C---:B------:R-:W-:Y:S08]  /*3fd0*/  HMMA.16816.F32 R20, R12.reuse, R70, R20 ;  /* 0x000000460c14723c */ /* 0x040ff00000001814 */
[C---:B----4-:R-:W-:Y:S08]  /*3fe0*/  HMMA.16816.F32 R16, R12.reuse, R76, R16 ;  /* 0x0000004c0c10723c */ /* 0x050ff00000001810 */
[----:B------:R-:W-:Y:S01]  /*3ff0*/  HMMA.16816.F32 R12, R12, R78, R4 ;  /* 0x0000004e0c0c723c */ /* 0x000fe20000001804 */
[----:B------:R-:W2:Y:S01]  /*4000*/  LDSM.16.M88.4 R4, [R189+0x8000] ;  /* 0x00800000bd04783b */ /* 0x000ea20000000200 */
[----:B------:R-:W-:-:S06]  /*4010*/  DEPBAR.LE SB0, 0x0 ;  /* 0x000080000000791a */ /* 0x000fcc0000000000 */
[C---:B---3--:R-:W-:Y:S08]  /*4020*/  HMMA.16816.F32 R32, R8.reuse, R64, R32 ;  /* 0x000000400820723c */ /* 0x048ff00000001820 */
[C---:B------:R-:W-:Y:S08]  /*4030*/  HMMA.16816.F32 R28, R8.reuse, R66, R28 ;  /* 0x00000042081c723c */ /* 0x040ff0000000181c */
[C---:B------:R-:W-:Y:S08]  /*4040*/  HMMA.16816.F32 R40, R8.reuse, R56, R40 ;  /* 0x000000380828723c */ /* 0x040ff00000001828 */
[C---:B------:R-:W-:Y:S08]  /*4050*/  HMMA.16816.F32 R36, R8.reuse, R58, R36 ;  /* 0x0000003a0824723c */ /* 0x040ff00000001824 */
[C---:B------:R-:W-:Y:S08]  /*4060*/  HMMA.16816.F32 R24, R8.reuse, R72, R24 ;  /* 0x000000480818723c */ /* 0x040ff00000001818 */
[C---:B------:R-:W-:Y:S08]  /*4070*/  HMMA.16816.F32 R20, R8.reuse, R74, R20 ;  /* 0x0000004a0814723c */ /* 0x040ff00000001814 */
[C---:B-----5:R-:W-:Y:S08]  /*4080*/  HMMA.16816.F32 R16, R8.reuse, R80, R16 ;  /* 0x000000500810723c */ /* 0x060ff00000001810 */
[----:B------:R-:W-:Y:S08]  /*4090*/  HMMA.16816.F32 R8, R8, R82, R12 ;  /* 0x000000520808723c */ /* 0x000ff0000000180c */
        /* <DEDUP_REMOVED lines=8> */
[----:B------:R-:W-:Y:S06]  /*4120*/  BAR.SYNC.DEFER_BLOCKING 0x0 ;  /* 0x0000000000007b1d */ /* 0x000fec0000010000 */
[----:B------:R-:W-:Y:S01]  /*4130*/  @!UPT UIADD3 URZ, URZ, URZ, URZ ;  /* 0x0000003f3f3ff290 */ /* 0x000fe2000fffe03f */
[----:B------:R-:W-:Y:S11]  /*4140*/  @!P0 BRA `(.L_x_2885) ;  /* 0x0000017000008947 */ /* 0x000ff60003800000 */
[----:B-1----:R-:W-:Y:S01]  /*4150*/  IADD3 R0, R239, -0x2, RZ ;  /* 0xfffffffeef007810 */ /* 0x002fe20007ffe0ff */
        /* <DEDUP_REMOVED lines=22> */
.L_x_2885:
[----:B-1----:R-:W-:Y:S05]  /*42c0*/  BSYNC B0 ;  /* 0x0000000000007941 */ /* 0x002fea0003800000 */
.L_x_2884:
[----:B------:R-:W-:Y:S01]  /*42d0*/  IMAD.IADD R0, R237, 0x1, R228 ;  /* 0x00000001ed007824 */ /* 0x000fe200078e02e4 */
        /* <DEDUP_REMOVED lines=27> */
.L_x_2888:
[----:B------:R-:W-:-:S04]  /*4490*/  MOV R8, c[0x0][0x32c] ;  /* 0x0000cb0000087a02 */ /* 0x000fc80000000f00 */
[----:B------:R-:W-:-:S13]  /*44a0*/  ISETP.NE.AND P0, PT, R8, 0x1, PT ;  /* 0x000000010800780c */ /* 0x000fda0003f05270 */
[----:B------:R-:W-:-:S05]  /*44b0*/  @P0 IMAD.HI.U32 R8, R3, c[0x0][0x330], RZ ;  /* 0x0000cc0003080a27 */ /* 0x000fca00078e00ff */
[----:B------:R-:W-:Y:S02]  /*44c0*/  @P0 SHF.R.U32.HI R3, RZ, c[0x0][0x334], R8 ;  /* 0x0000cd00ff030a19 */ /* 0x000fe40000011608 */
.L_x_2889:
[----:B------:R-:W-:Y:S05]  /*44d0*/  BSYNC B0 ;  /* 0x0000000000007941 */ /* 0x000fea0003800000 */
.L_x_2887:
[----:B------:R-:W-:-:S04]  /*44e0*/  IMAD R3, R3, c[0x0][0x32c], -R85 ;  /* 0x0000cb0003037a24 */ /* 0x000fc800078e0a55 */
[----:B------:R-:W-:-:S05]  /*44f0*/  IMAD.IADD R3, R3, 0x1, -R224 ;  /* 0x0000000103037824 */ /* 0x000fca00078e0ae0 */
[----:B------:R-:W-:Y:S02]  /*4500*/  IADD3 R8, R3, c[0x0][0x32c], RZ ;  /* 0x0000cb0003087a10 */ /* 0x000fe40007ffe0ff */
[----:B------:R-:W-:Y:S02]  /*4510*/  IMNMX R0, R0, R3, !PT ;  /* 0x0000000300007217 */ /* 0x000fe40007800200 */
[----:B------:R-:W-:Y:S02]  /*4520*/  IMNMX R2, R2, R8, PT ;  /* 0x0000000802027217 */ /* 0x000fe40003800200 */
.L_x_2886:
        /* <DEDUP_REMOVED lines=65> */
.L_x_2892:
[----:B------:R-:W-:-:S04]  /*4940*/  MOV R4, c[0x0][0x32c] ;  /* 0x0000cb0000047a02 */ /* 0x000fc80000000f00 */
[----:B------:R-:W-:-:S13]  /*4950*/  ISETP.NE.AND P0, PT, R4, 0x1, PT ;  /* 0x000000010400780c */ /* 0x000fda0003f05270 */
[----:B------:R-:W-:-:S05]  /*4960*/  @P0 IMAD.HI.U32 R4, R3, c[0x0][0x330], RZ ;  /* 0x0000cc0003040a27 */ /* 0x000fca00078e00ff */
[----:B------:R-:W-:Y:S02]  /*4970*/  @P0 SHF.R.U32.HI R3, RZ, c[0x0][0x334], R4 ;  /* 0x0000cd00ff030a19 */ /* 0x000fe40000011604 */
.L_x_2893:
[----:B------:R-:W-:Y:S05]  /*4980*/  BSYNC B0 ;  /* 0x0000000000007941 */ /* 0x000fea0003800000 */
.L_x_2891:
[----:B------:R-:W-:-:S04]  /*4990*/  IMAD R3, R3, c[0x0][0x32c], -R85 ;  /* 0x0000cb0003037a24 */ /* 0x000fc800078e0a55 */
[----:B------:R-:W-:-:S05]  /*49a0*/  IMAD.IADD R3, R3, 0x1, -R224 ;  /* 0x0000000103037824 */ /* 0x000fca00078e0ae0 */
[----:B------:R-:W-:Y:S02]  /*49b0*/  IADD3 R4, R3, c[0x0][0x32c], RZ ;  /* 0x0000cb0003047a10 */ /* 0x000fe40007ffe0ff */
[----:B------:R-:W-:Y:S02]  /*49c0*/  IMNMX R0, R0, R3, !PT ;  /* 0x0000000300007217 */ /* 0x000fe40007800200 */
[----:B------:R-:W-:Y:S02]  /*49d0*/  IMNMX R2, R2, R4, PT ;  /* 0x0000000402027217 */ /* 0x000fe40003800200 */
.L_x_2890:
        /* <DEDUP_REMOVED lines=16> */
[----:B------:R-:W-:Y:S01]  /*4ae0*/  LDSM.16.MT88.4 R36, [R185+0x2000] ;  /* 0x00200000b924783b */ /* 0x000fe20000004200 */
        /* <DEDUP_REMOVED lines=9> */
[----:B------:R-:W-:Y:S01]  /*4b80*/  ISETP.GT.AND P0, PT, R0, 0x18, P6 ;  /* 0x000000180000780c */ /* 0x000fe20003704270 */
[----:B------:R-:W-:Y:S01]  /*4b90*/  LDSM.16.MT88.4 R32, [R181] ;  /* 0x00000000b520783b */ /* 0x000fe20000004200 */
        /* <DEDUP_REMOVED lines=32> */
[----:B------:R-:W-:Y:S01]  /*4da0*/  FMNMX.FTZ R4, R52, R4, !PT ;  /* 0x0000000434047209 */ /* 0x000fe20007810000 */
[----:B------:R-:W-:Y:S01]  /*4db0*/  LDSM.16.MT88.4 R20, [R184] ;  /* 0x00000000b814783b */ /* 0x000fe20000004200 */
        /* <DEDUP_REMOVED lines=87> */
[C---:B------:R-:W-:Y:S01]  /*5330*/  HMMA.16816.F32 R68, R4.reuse, R36, RZ ;  /* 0x000000240444723c */ /* 0x040fe200000018ff */
[----:B------:R2:W1:Y:S07]  /*5340*/  MUFU.EX2 R221, R3 ;  /* 0x0000000300dd7308 */ /* 0x00046e0000000800 */
[C---:B------:R-:W-:Y:S01]  /*5350*/  HMMA.16816.F32 R64, R4.reuse, R38, RZ ;  /* 0x000000260440723c */ /* 0x040fe200000018ff */
[----:B------:R-:W-:Y:S07]  /*5360*/  LDSM.16.MT88.4 R36, [R185+0x800] ;  /* 0x00080000b924783b */ /* 0x000fee0000004200 */
[----:B---3--:R-:W-:Y:S01]  /*5370*/  HMMA.16816.F32 R56, R4, R32, RZ ;  /* 0x000000200438723c */ /* 0x008fe200000018ff */
[----:B--2---:R-:W-:-:S04]  /*5380*/  FFMA.FTZ R3, R52, c[0x0][0x2d0], -R0 ;  /* 0x0000b40034037a23 */ /* 0x004fc80000010800 */
[----:B------:R2:W-:Y:S03]  /*5390*/  MUFU.EX2 R222, R3 ;  /* 0x0000000300de7308 */ /* 0x0005e60000000800 */
[C---:B------:R-:W-:Y:S01]  /*53a0*/  HMMA.16816.F32 R60, R4.reuse, R34, RZ ;  /* 0x00000022043c723c */ /* 0x040fe200000018ff */
[----:B------:R-:W3:Y:S07]  /*53b0*/  LDSM.16.MT88.4 R32, [R182+0x800] ;  /* 0x00080000b620783b */ /* 0x000eee0000004200 */
[----:B-----5:R-:W-:Y:S01]  /*53c0*/  HMMA.16816.F32 R48, R4, R24, RZ ;  /* 0x000000180430723c */ /* 0x020fe200000018ff */
[----:B--2---:R-:W-:-:S07]  /*53d0*/  FFMA.FTZ R3, R53, c[0x0][0x2d0], -R0 ;  /* 0x0000b40035037a23 */ /* 0x004fce0000010800 */
[C---:B------:R-:W-:Y:S01]  /*53e0*/  HMMA.16816.F32 R44, R4.reuse, R26, RZ ;  /* 0x0000001a042c723c */ /* 0x040fe200000018ff */
[----:B------:R-:W2:Y:S01]  /*53f0*/  LDSM.16.MT88.4 R24, [R184+0x800] ;  /* 0x00080000b818783b */ /* 0x000ea20000004200 */
[----:B------:R5:W1:Y:S06]  /*5400*/  MUFU.EX2 R220, R3 ;  /* 0x0000000300dc7308 */ /* 0x000a6c0000000800 */
[C---:B------:R-:W-:Y:S08]  /*5410*/  HMMA.16816.F32 R40, R4.reuse, R20, RZ ;  /* 0x000000140428723c */ /* 0x040ff000000018ff */
[----:B------:R-:W-:Y:S01]  /*5420*/  HMMA.16816.F32 R120, R4, R22, RZ ;  /* 0x000000160478723c */ /* 0x000fe200000018ff */
[----:B------:R-:W2:Y:S01]  /*5430*/  LDSM.16.MT88.4 R20, [R181+0x2800] ;  /* 0x00280000b514783b */ /* 0x000ea20000004200 */
[----:B-----5:R-:W-:-:S04]  /*5440*/  FFMA.FTZ R3, R126, c[0x0][0x2d0], -R2 ;  /* 0x0000b4007e037a23 */ /* 0x020fc80000010802 */
[----:B------:R5:W-:Y:S02]  /*5450*/  MUFU.EX2 R246, R3 ;  /* 0x0000000300f67308 */ /* 0x000be40000000800 */
[C---:B-1----:R-:W-:Y:S08]  /*5460*/  HMMA.16816.F32 R144, R4.reuse, R12, RZ ;  /* 0x0000000c0490723c */ /* 0x042ff000000018ff */
[----:B------:R-:W-:Y:S01]  /*5470*/  HMMA.16816.F32 R140, R4, R14, RZ ;  /* 0x0000000e048c723c */ /* 0x000fe200000018ff */
[----:B------:R-:W1:Y:S01]  /*5480*/  LDSM.16.MT88.4 R12, [R185+0x2800] ;  /* 0x00280000b90c783b */ /* 0x000e620000004200 */
[----:B-----5:R-:W-:-:S06]  /*5490*/  FFMA.FTZ R3, R128, c[0x0][0x2d0], -R2 ;  /* 0x0000b40080037a23 */ /* 0x020fcc0000010802 */
[C---:B------:R-:W-:Y:S01]  /*54a0*/  HMMA.16816.F32 R132, R4.reuse, R16, RZ ;  /* 0x000000100484723c */ /* 0x040fe200000018ff */
[----:B------:R5:W1:Y:S07]  /*54b0*/  MUFU.EX2 R245, R3 ;  /* 0x0000000300f57308 */ /* 0x000a6e0000000800 */
[----:B------:R-:W-:Y:S01]  /*54c0*/  HMMA.16816.F32 R136, R4, R18, RZ ;  /* 0x000000120488723c */ /* 0x000fe200000018ff */
[----:B------:R-:W1:Y:S06]  /*54d0*/  LDSM.16.MT88.4 R16, [R182+0x2800] ;  /* 0x00280000b610783b */ /* 0x000e6c0000004200 */
[----:B----4-:R-:W-:-:S02]  /*54e0*/  F2FP.PACK_AB R4, R248, R250 ;  /* 0x000000faf804723e */ /* 0x010fc400000000ff */
[----:B------:R-:W-:Y:S01]  /*54f0*/  F2FP.PACK_AB R6, R247, R249 ;  /* 0x000000f9f706723e */ /* 0x000fe200000000ff */
[--C-:B-----5:R-:W-:Y:S01]  /*5500*/  FFMA.FTZ R3, R129, c[0x0][0x2d0], -R2.reuse ;  /* 0x0000b40081037a23 */ /* 0x120fe20000010802 */
[----:B------:R-:W-:Y:S02]  /*5510*/  F2FP.PACK_AB R5, R221, R223 ;  /* 0x000000dfdd05723e */ /* 0x000fe400000000ff */
[----:B------:R-:W-:Y:S01]  /*5520*/  F2FP.PACK_AB R7, R220, R222 ;  /* 0x000000dedc07723e */ /* 0x000fe200000000ff */
[----:B------:R4:W-:Y:S06]  /*5530*/  MUFU.EX2 R244, R3 ;  /* 0x0000000300f47308 */ /* 0x0009ec0000000800 */
[C---:B------:R-:W-:Y:S08]  /*5540*/  HMMA.16816.F32 R156, R4.reuse, R28, R88 ;  /* 0x0000001c049c723c */ /* 0x040ff00000001858 */
[----:B------:R-:W-:Y:S01]  /*5550*/  HMMA.16816.F32 R152, R4, R30, R76 ;  /* 0x0000001e0498723c */ /* 0x000fe2000000184c */
[----:B------:R-:W5:Y:S01]  /*5560*/  LDSM.16.MT88.4 R28, [R184+0x2800] ;  /* 0x00280000b81c783b */ /* 0x000f620000004200 */
[----:B----4-:R-:W-:-:S04]  /*5570*/  FFMA.FTZ R3, R130, c[0x0][0x2d0], -R2 ;  /* 0x0000b40082037a23 */ /* 0x010fc80000010802 */
[----:B------:R4:W1:Y:S02]  /*5580*/  MUFU.EX2 R243, R3 ;  /* 0x0000000300f37308 */ /* 0x0008640000000800 */
[C---:B---3--:R-:W-:Y:S08]  /*5590*/  HMMA.16816.F32 R164, R4.reuse, R32, R108 ;  /* 0x0000002004a4723c */ /* 0x048ff0000000186c */
[----:B------:R-:W-:Y:S01]  /*55a0*/  HMMA.16816.F32 R168, R4, R34, R116 ;  /* 0x0000002204a8723c */ /* 0x000fe20000001874 */
[----:B------:R-:W3:Y:S01]  /*55b0*/  LDSM.16.MT88.4 R32, [R181+0x4800] ;  /* 0x00480000b520783b */ /* 0x000ee20000004200 */
[----:B----4-:R-:W-:-:S06]  /*55c0*/  FFMA.FTZ R3, R54, c[0x0][0x2d0], -R0 ;  /* 0x0000b40036037a23 */ /* 0x010fcc0000010800 */
[C---:B------:R-:W-:Y:S01]  /*55d0*/  HMMA.16816.F32 R160, R4.reuse, R38, R112 ;  /* 0x0000002604a0723c */ /* 0x040fe20000001870 */
[----:B------:R4:W-:Y:S07]  /*55e0*/  MUFU.EX2 R203, R3 ;  /* 0x0000000300cb7308 */ /* 0x0009ee0000000800 */
[C---:B--2---:R-:W-:Y:S08]  /*55f0*/  HMMA.16816.F32 R148, R4.reuse, R24, R100 ;  /* 0x000000180494723c */ /* 0x044ff00000001864 */
[----:B------:R-:W-:Y:S01]  /*5600*/  HMMA.16816.F32 R116, R4, R26, R96 ;  /* 0x0000001a0474723c */ /* 0x000fe20000001860 */
[----:B------:R-:W2:Y:S01]  /*5610*/  LDSM.16.MT88.4 R24, [R182+0x4800] ;  /* 0x00480000b618783b */ /* 0x000ea20000004200 */
[----:B----4-:R-:W-:-:S04]  /*5620*/  FFMA.FTZ R3, R127, c[0x0][0x2d0], -R0 ;  /* 0x0000b4007f037a23 */ /* 0x010fc80000010800 */
[----:B------:R4:W2:Y:S02]  /*5630*/  MUFU.EX2 R127, R3 ;  /* 0x00000003007f7308 */ /* 0x0008a40000000800 */
[C---:B------:R-:W-:Y:S08]  /*5640*/  HMMA.16816.F32 R112, R4.reuse, R20, R84 ;  /* 0x000000140470723c */ /* 0x040ff00000001854 */
[----:B-1----:R-:W-:Y:S01]  /*5650*/  HMMA.16816.F32 R88, R4, R12, R68 ;  /* 0x0000000c0458723c */ /* 0x002fe20000001844 */
[----:B----4-:R-:W-:-:S07]  /*5660*/  FFMA.FTZ R3, R125, c[0x0][0x2d0], -R0 ;  /* 0x0000b4007d037a23 */ /* 0x010fce0000010800 */
[C---:B------:R-:W-:Y:S01]  /*5670*/  HMMA.16816.F32 R84, R4.reuse, R14, R64 ;  /* 0x0000000e0454723c */ /* 0x040fe20000001840 */
[----:B------:R-:W1:Y:S01]  /*5680*/  LDSM.16.MT88.4 R12, [R184+0x4800] ;  /* 0x00480000b80c783b */ /* 0x000e620000004200 */
[----:B------:R4:W-:Y:S06]  /*5690*/  MUFU.EX2 R126, R3 ;  /* 0x00000003007e7308 */ /* 0x0009ec0000000800 */
[C---:B------:R-:W-:Y:S01]  /*56a0*/  HMMA.16816.F32 R176, R4.reuse, R36, R104 ;  /* 0x0000002404b0723c */ /* 0x040fe20000001868 */
[----:B------:R-:W-:Y:S07]  /*56b0*/  LDSM.16.MT88.4 R36, [R182+0x1000] ;  /* 0x00100000b624783b */ /* 0x000fee0000004200 */
[----:B------:R-:W-:Y:S01]  /*56c0*/  HMMA.16816.F32 R104, R4, R16, R80 ;  /* 0x000000100468723c */ /* 0x000fe20000001850 */
[----:B----4-:R-:W-:-:S04]  /*56d0*/  FFMA.FTZ R3, R55, c[0x0][0x2d0], -R0 ;  /* 0x0000b40037037a23 */ /* 0x010fc80000010800 */
[----:B------:R4:W1:Y:S03]  /*56e0*/  MUFU.EX2 R125, R3 ;  /* 0x00000003007d7308 */ /* 0x0008660000000800 */
[C---:B------:R-:W-:Y:S01]  /*56f0*/  HMMA.16816.F32 R96, R4.reuse, R18, R72 ;  /* 0x000000120460723c */ /* 0x040fe20000001848 */
[----:B------:R-:W1:Y:S07]  /*5700*/  LDSM.16.MT88.4 R16, [R185+0x4800] ;  /* 0x00480000b910783b */ /* 0x000e6e0000004200 */
[----:B------:R-:W-:Y:S01]  /*5710*/  HMMA.16816.F32 R108, R4, R22, R92 ;  /* 0x00000016046c723c */ /* 0x000fe2000000185c */
[----:B------:R-:W1:Y:S01]  /*5720*/  LDSM.16.MT88.4 R20, [R181+0x1000] ;  /* 0x00100000b514783b */ /* 0x000e620000004200 */
[----:B----4-:R-:W-:-:S06]  /*5730*/  FFMA.FTZ R3, R216, c[0x0][0x2d0], -R2 ;  /* 0x0000b400d8037a23 */ /* 0x010fcc0000010802 */
[C---:B-----5:R-:W-:Y:S01]  /*5740*/  HMMA.16816.F32 R76, R4.reuse, R28, R56 ;  /* 0x0000001c044c723c */ /* 0x060fe20000001838 */
[----:B------:R4:W-:Y:S07]  /*5750*/  MUFU.EX2 R241, R3 ;  /* 0x0000000300f17308 */ /* 0x0009ee0000000800 */
[C---:B---3--:R-:W-:Y:S08]  /*5760*/  HMMA.16816.F32 R68, R4.reuse, R32, R48 ;  /* 0x000000200444723c */ /* 0x048ff00000001830 */
[----:B------:R-:W-:Y:S01]  /*5770*/  HMMA.16816.F32 R48, R4, R34, R44 ;  /* 0x000000220430723c */ /* 0x000fe2000000182c */
[----:B------:R-:W3:Y:S01]  /*5780*/  LDSM.16.MT88.4 R32, [R185+0x1000] ;  /* 0x00100000b920783b */ /* 0x000ee20000004200 */
[----:B----4-:R-:W-:-:S04]  /*5790*/  FFMA.FTZ R3, R218, c[0x0][0x2d0], -R2 ;  /* 0x0000b400da037a23 */ /* 0x010fc80000010802 */
[----:B------:R4:W5:Y:S02]  /*57a0*/  MUFU.EX2 R218, R3 ;  /* 0x0000000300da7308 */ /* 0x0009640000000800 */
[C---:B--2---:R-:W-:Y:S08]  /*57b0*/  HMMA.16816.F32 R56, R4.reuse, R24, R40 ;  /* 0x000000180438723c */ /* 0x044ff00000001828 */
[----:B-1----:R-:W-:Y:S01]  /*57c0*/  HMMA.16816.F32 R52, R4, R12, R144 ;  /* 0x0000000c0434723c */ /* 0x002fe20000001890 */
[----:B----4-:R-:W-:-:S07]  /*57d0*/  FFMA.FTZ R3, R217, c[0x0][0x2d0], -R2 ;  /* 0x0000b400d9037a23 */ /* 0x010fce0000010802 */
[----:B------:R-:W-:Y:S01]  /*57e0*/  HMMA.16816.F32 R40, R4, R14, R140 ;  /* 0x0000000e0428723c */ /* 0x000fe2000000188c */
[----:B------:R-:W1:Y:S01]  /*57f0*/  LDSM.16.MT88.4 R12, [R184+0x3000] ;  /* 0x00300000b80c783b */ /* 0x000e620000004200 */
[----:B------:R-:W-:Y:S01]  /*5800*/  FFMA.FTZ R2, R219, c[0x0][0x2d0], -R2 ;  /* 0x0000b400db027a23 */ /* 0x000fe20000010802 */
[----:B------:R-:W-:Y:S01]  /*5810*/  MUFU.EX2 R217, R3 ;  /* 0x0000000300d97308 */ /* 0x000fe20000000800 */
[----:B------:R-:W-:-:S04]  /*5820*/  IMAD.MOV.U32 R219, RZ, RZ, R11 ;  /* 0x000000ffffdb7224 */ /* 0x000fc800078e000b */
[C---:B------:R-:W-:Y:S01]  /*5830*/  HMMA.16816.F32 R72, R4.reuse, R30, R60 ;  /* 0x0000001e0448723c */ /* 0x040fe2000000183c */
[----:B------:R-:W2:Y:S02]  /*5840*/  LDSM.16.MT88.4 R28, [R184+0x1000] ;  /* 0x00100000b81c783b */ /* 0x000ea40000004200 */
[----:B------:R4:W1:Y:S05]  /*5850*/  MUFU.EX2 R216, R2 ;  /* 0x0000000200d87308 */ /* 0x00086a0000000800 */
[C---:B------:R-:W-:Y:S01]  /*5860*/  HMMA.16816.F32 R44, R4.reuse, R26, R120 ;  /* 0x0000001a042c723c */ /* 0x040fe20000001878 */
[----:B------:R-:W-:Y:S04]  /*5870*/  LDSM.16.MT88.4 R24, [R181+0x3000] ;  /* 0x00300000b518783b */ /* 0x000fe80000004200 */
[----:B------:R-:W-:Y:S03]  /*5880*/  LDSM.16.MT88.4 R120, [R184+0x1800] ;  /* 0x00180000b878783b */ /* 0x000fe60000004200 */
[----:B------:R-:W-:Y:S01]  /*5890*/  HMMA.16816.F32 R60, R4, R16, R132 ;  /* 0x00000010043c723c */ /* 0x000fe20000001884 */
[----:B------:R-:W-:Y:S01]  /*58a0*/  LDSM.16.MT88.4 R132, [R181+0x1800] ;  /* 0x00180000b584783b */ /* 0x000fe20000004200 */
[----:B----4-:R-:W-:-:S02]  /*58b0*/  FFMA.FTZ R2, R204, c[0x0][0x2d0], -R0 ;  /* 0x0000b400cc027a23 */ /* 0x010fc40000010800 */
[----:B------:R-:W-:Y:S02]  /*58c0*/  IMAD.MOV.U32 R204, RZ, RZ, R10 ;  /* 0x000000ffffcc7224 */ /* 0x000fe400078e000a */
[----:B------:R4:W-:Y:S02]  /*58d0*/  MUFU.EX2 R3, R2 ;  /* 0x0000000200037308 */ /* 0x0009e40000000800 */
[----:B------:R-:W-:Y:S01]  /*58e0*/  HMMA.16816.F32 R64, R4, R18, R136 ;  /* 0x000000120440723c */ /* 0x000fe20000001888 */
[----:B------:R-:W-:Y:S06]  /*58f0*/  LDSM.16.MT88.4 R16, [R185+0x3000] ;  /* 0x00300000b910783b */ /* 0x000fec0000004200 */
[----:B------:R-:W-:-:S02]  /*5900*/  F2FP.PACK_AB R4, R245, R246 ;  /* 0x000000f6f504723e */ /* 0x000fc400000000ff */
[----:B------:R-:W-:Y:S02]  /*5910*/  F2FP.PACK_AB R6, R243, R244 ;  /* 0x000000f4f306723e */ /* 0x000fe400000000ff */
[----:B------:R-:W-:Y:S02]  /*5920*/  F2FP.PACK_AB R5, R127, R203 ;  /* 0x000000cb7f05723e */ /* 0x000fe400000000ff */
[----:B------:R-:W-:Y:S01]  /*5930*/  F2FP.PACK_AB R7, R125, R126 ;  /* 0x0000007e7d07723e */ /* 0x000fe200000000ff */
[----:B----4-:R-:W-:-:S04]  /*5940*/  FFMA.FTZ R2, R214, c[0x0][0x2d0], -R0 ;  /* 0x0000b400d6027a23 */ /* 0x010fc80000010800 */
[----:B------:R4:W1:Y:S02]  /*5950*/  MUFU.EX2 R11, R2 ;  /* 0x00000002000b7308 */ /* 0x0008640000000800 */
[C---:B------:R-:W-:Y:S08]  /*5960*/  HMMA.16816.F32 R128, R4.reuse, R20, R156 ;  /* 0x000000140480723c */ /* 0x040ff0000000189c */
[----:B------:R-:W-:Y:S01]  /*5970*/  HMMA.16816.F32 R80, R4, R22, R152 ;  /* 0x000000160450723c */ /* 0x000fe20000001898 */
[----:B------:R-:W2:Y:S01]  /*5980*/  LDSM.16.MT88.4 R20, [R182+0x3000] ;  /* 0x00300000b614783b */ /* 0x000ea20000004200 */
[----:B----4-:R-:W-:-:S06]  /*5990*/  FFMA.FTZ R2, R213, c[0x0][0x2d0], -R0 ;  /* 0x0000b400d5027a23 */ /* 0x010fcc0000010800 */
[C---:B------:R-:W-:Y:S01]  /*59a0*/  HMMA.16816.F32 R100, R4.reuse, R36, R164 ;  /* 0x000000240464723c */ /* 0x040fe200000018a4 */
[----:B------:R-:W-:Y:S01]  /*59b0*/  FFMA.FTZ R0, R215, c[0x0][0x2d0], -R0 ;  /* 0x0000b400d7007a23 */ /* 0x000fe20000010800 */
[----:B------:R4:W-:Y:S06]  /*59c0*/  MUFU.EX2 R10, R2 ;  /* 0x00000002000a7308 */ /* 0x0009ec0000000800 */
[C---:B------:R-:W-:Y:S01]  /*59d0*/  HMMA.16816.F32 R92, R4.reuse, R38, R168 ;  /* 0x00000026045c723c */ /* 0x040fe200000018a8 */
[----:B------:R-:W5:Y:S01]  /*59e0*/  LDSM.16.MT88.4 R36, [R181+0x5000] ;  /* 0x00500000b524783b */ /* 0x000f620000004200 */
[----:B------:R1:W1:Y:S06]  /*59f0*/  MUFU.EX2 R9, R0 ;  /* 0x0000000000097308 */ /* 0x00026c0000000800 */
[----:B---3--:R-:W-:Y:S01]  /*5a00*/  HMMA.16816.F32 R176, R4, R32, R176 ;  /* 0x0000002004b0723c */ /* 0x008fe200000018b0 */
[----:B----4-:R-:W-:-:S04]  /*5a10*/  FADD.FTZ R2, R204, R251 ;  /* 0x000000fbcc027221 */ /* 0x010fc80000010000 */
[----:B------:R-:W-:-:S03]  /*5a20*/  FADD.FTZ R2, R219, R2 ;  /* 0x00000002db027221 */ /* 0x000fc60000010000 */
[----:B------:R-:W-:Y:S01]  /*5a30*/  HMMA.16816.F32 R168, R4, R34, R160 ;  /* 0x0000002204a8723c */ /* 0x000fe200000018a0 */
[----:B-1----:R-:W-:-:S07]  /*5a40*/  FADD.FTZ R0, R233, R227 ;  /* 0x000000e3e9007221 */ /* 0x002fce0000010000 */
[C---:B------:R-:W-:Y:S01]  /*5a50*/  HMMA.16816.F32 R32, R4.reuse, R14, R72 ;  /* 0x0000000e0420723c */ /* 0x040fe20000001848 */
[----:B------:R-:W1:Y:S07]  /*5a60*/  LDSM.16.MT88.4 R72, [R181+0x5800] ;  /* 0x00580000b548783b */ /* 0x000e6e0000004200 */
[C---:B--2---:R-:W-:Y:S08]  /*5a70*/  HMMA.16816.F32 R172, R4.reuse, R28, R148 ;  /* 0x0000001c04ac723c */ /* 0x044ff00000001894 */
[C---:B------:R-:W-:Y:S01]  /*5a80*/  HMMA.16816.F32 R156, R4.reuse, R20, R104 ;  /* 0x00000014049c723c */ /* 0x040fe20000001868 */
[----:B------:R-:W-:Y:S07]  /*5a90*/  LDSM.16.MT88.4 R104, [R182+0x1800] ;  /* 0x00180000b668783b */ /* 0x000fee0000004200 */
[C---:B------:R-:W-:Y:S07]  /*5aa0*/  HMMA.16816.F32 R148, R4.reuse, R22, R96 ;  /* 0x000000160494723c */ /* 0x040fee0000001860 */
[----:B-----5:R-:W-:Y:S01]  /*5ab0*/  F2FP.PACK_AB R96, R218, R241 ;  /* 0x000000f1da60723e */ /* 0x020fe200000000ff */
[----:B------:R-:W-:Y:S01]  /*5ac0*/  HMMA.16816.F32 R68, R4, R36, R68 ;  /* 0x000000240444723c */ /* 0x000fe20000001844 */
[----:B------:R-:W-:-:S02]  /*5ad0*/  F2FP.PACK_AB R98, R216, R217 ;  /* 0x000000d9d862723e */ /* 0x000fc400000000ff */
[----:B------:R-:W-:Y:S02]  /*5ae0*/  F2FP.PACK_AB R97, R11, R3 ;  /* 0x000000030b61723e */ /* 0x000fe400000000ff */
[----:B------:R-:W-:-:S03]  /*5af0*/  F2FP.PACK_AB R99, R9, R10 ;  /* 0x0000000a0963723e */ /* 0x000fc600000000ff */
[C---:B------:R-:W-:Y:S08]  /*5b00*/  HMMA.16816.F32 R20, R4.reuse, R38, R48 ;  /* 0x000000260414723c */ /* 0x040ff00000001830 */
[C---:B------:R-:W-:Y:S01]  /*5b10*/  HMMA.16816.F32 R164, R4.reuse, R30, R116 ;  /* 0x0000001e04a4723c */ /* 0x040fe20000001874 */
[----:B------:R-:W2:Y:S07]  /*5b20*/  LDSM.16.MT88.4 R28, [R182+0x5000] ;  /* 0x00500000b61c783b */ /* 0x000eae0000004200 */
[C---:B------:R-:W-:Y:S08]  /*5b30*/  HMMA.16816.F32 R144, R4.reuse, R16, R88 ;  /* 0x000000100490723c */ /* 0x040ff00000001858 */
[C---:B------:R-:W-:Y:S01]  /*5b40*/  HMMA.16816.F32 R140, R4.reuse, R18, R84 ;  /* 0x00000012048c723c */ /* 0x040fe20000001854 */
[----:B------:R-:W3:Y:S07]  /*5b50*/  LDSM.16.MT88.4 R16, [R185+0x5000] ;  /* 0x00500000b910783b */ /* 0x000eee0000004200 */
[----:B------:R-:W-:Y:S01]  /*5b60*/  HMMA.16816.F32 R136, R4, R12, R76 ;  /* 0x0000000c0488723c */ /* 0x000fe2000000184c */
[----:B------:R-:W4:Y:S01]  /*5b70*/  LDSM.16.MT88.4 R12, [R184+0x5000] ;  /* 0x00500000b80c783b */ /* 0x000f220000004200 */
[----:B------:R-:W-:-:S06]  /*5b80*/  FADD.FTZ R0, R238, R0 ;  /* 0x00000000ee007221 */ /* 0x000fcc0000010000 */
[----:B------:R-:W-:Y:S08]  /*5b90*/  HMMA.16816.F32 R152, R4, R26, R108 ;  /* 0x0000001a0498723c */ /* 0x000ff0000000186c */
[C---:B-1----:R-:W-:Y:S01]  /*5ba0*/  HMMA.16816.F32 R68, R96.reuse, R72, R68 ;  /* 0x000000486044723c */ /* 0x042fe20000001844 */
[----:B------:R-:W-:Y:S01]  /*5bb0*/  FADD.FTZ R2, R252, R2 ;  /* 0x00000002fc027221 */ /* 0x000fe20000010000 */
[----:B------:R-:W-:Y:S04]  /*5bc0*/  LDSM.16.MT88.4 R48, [R182+0x3800] ;  /* 0x00380000b630783b */ /* 0x000fe80000004200 */
[----:B------:R-:W-:Y:S02]  /*5bd0*/  LDSM.16.MT88.4 R88, [R185+0x5800] ;  /* 0x00580000b958783b */ /* 0x000fe40000004200 */
[----:B------:R-:W-:Y:S02]  /*5be0*/  HMMA.16816.F32 R72, R96, R74, R20 ;  /* 0x0000004a6048723c */ /* 0x000fe40000001814 */
[----:B------:R-:W5:Y:S06]  /*5bf0*/  LDL.LU R20, [R1+0x8] ;  /* 0x0000080001147983 */ /* 0x000f6c0000300800 */
[C---:B------:R-:W-:Y:S08]  /*5c00*/  HMMA.16816.F32 R160, R4.reuse, R24, R112 ;  /* 0x0000001804a0723c */ /* 0x040ff00000001870 */
[C---:B--2---:R-:W-:Y:S08]  /*5c10*/  HMMA.16816.F32 R76, R4.reuse, R28, R56 ;  /* 0x0000001c044c723c */ /* 0x044ff00000001838 */
[----:B---3--:R-:W-:Y:S01]  /*5c20*/  HMMA.16816.F32 R84, R4, R16, R60 ;  /* 0x000000100454723c */ /* 0x008fe2000000183c */
[----:B------:R-:W-:Y:S01]  /*5c30*/  FADD.FTZ R0, R234, R0 ;  /* 0x00000000ea007221 */ /* 0x000fe20000010000 */
[----:B------:R-:W-:Y:S01]  /*5c40*/  LDSM.16.MT88.4 R112, [R185+0x1800] ;  /* 0x00180000b970783b */ /* 0x000fe20000004200 */
[----:B------:R-:W-:-:S03]  /*5c50*/  FADD.FTZ R2, R250, R2 ;  /* 0x00000002fa027221 */ /* 0x000fc60000010000 */
[----:B------:R-:W-:Y:S02]  /*5c60*/  LDSM.16.MT88.4 R56, [R185+0x3800] ;  /* 0x00380000b938783b */ /* 0x000fe40000004200 */
[C---:B----4-:R-:W-:Y:S08]  /*5c70*/  HMMA.16816.F32 R24, R4.reuse, R12, R52 ;  /* 0x0000000c0418723c */ /* 0x050ff00000001834 */
[C---:B------:R-:W-:Y:S08]  /*5c80*/  HMMA.16816.F32 R28, R4.reuse, R30, R44 ;  /* 0x0000001e041c723c */ /* 0x040ff0000000182c */
[C---:B------:R-:W-:Y:S01]  /*5c90*/  HMMA.16816.F32 R16, R4.reuse, R18, R64 ;  /* 0x000000120410723c */ /* 0x040fe20000001840 */
[----:B------:R-:W-:Y:S01]  /*5ca0*/  FADD.FTZ R0, R223, R0 ;  /* 0x00000000df007221 */ /* 0x000fe20000010000 */
[----:B------:R-:W-:Y:S06]  /*5cb0*/  LDSM.16.MT88.4 R64, [R184+0x3800] ;  /* 0x00380000b840783b */ /* 0x000fec0000004200 */
[----:B------:R-:W-:Y:S01]  /*5cc0*/  HMMA.16816.F32 R12, R4, R14, R40 ;  /* 0x0000000e040c723c */ /* 0x000fe20000001828 */
[----:B------:R-:W1:Y:S01]  /*5cd0*/  LDSM.16.MT88.4 R4, [R184+0x5800] ;  /* 0x00580000b804783b */ /* 0x000e620000004200 */
[----:B------:R-:W-:-:S03]  /*5ce0*/  FADD.FTZ R2, R248, R2 ;  /* 0x00000002f8027221 */ /* 0x000fc60000010000 */
[----:B------:R-:W2:Y:S03]  /*5cf0*/  LDSM.16.MT88.4 R40, [R181+0x3800] ;  /* 0x00380000b528783b */ /* 0x000ea60000004200 */
[----:B------:R-:W-:Y:S01]  /*5d00*/  HMMA.16816.F32 R128, R96, R132, R128 ;  /* 0x000000846080723c */ /* 0x000fe20000001880 */
[----:B------:R-:W-:-:S07]  /*5d10*/  FADD.FTZ R0, R221, R0 ;  /* 0x00000000dd007221 */ /* 0x000fce0000010000 */
[C---:B------:R-:W-:Y:S01]  /*5d20*/  HMMA.16816.F32 R132, R96.reuse, R134, R80 ;  /* 0x000000866084723c */ /* 0x040fe20000001850 */
[----:B------:R-:W3:Y:S01]  /*5d30*/  LDSM.16.MT88.4 R80, [R182+0x5800] ;  /* 0x00580000b650783b */ /* 0x000ee20000004200 */
        /* <DEDUP_REMOVED lines=26> */
[----:B--2---:R-:W-:Y:S01]  /*5ee0*/  HMMA.16816.F32 R36, R96, R40, R160 ;  /* 0x000000286024723c */ /* 0x004fe200000018a0 */
[----:B------:R-:W-:Y:S01]  /*5ef0*/  FADD.FTZ R222, R216, R4 ;  /* 0x00000004d8de7221 */ /* 0x000fe20000010000 */
[----:B------:R-:W-:Y:S01]  /*5f00*/  IADD3 R203, R239, -0x2, RZ ;  /* 0xfffffffeefcb7810 */ /* 0x000fe20007ffe0ff */
[----:B------:R-:W-:-:S05]  /*5f10*/  FADD.FTZ R223, R9, R3 ;  /* 0x0000000309df7221 */ /* 0x000fca0000010000 */
        /* <DEDUP_REMOVED lines=14> */
[----:B-----5:R-:W-:-:S05]  /*6000*/  IMAD.IADD R2, R20, 0x1, R0 ;  /* 0x0000000114027824 */ /* 0x020fca00078e0200 */
        /* <DEDUP_REMOVED lines=13> */
.L_x_2896:
[----:B------:R-:W-:-:S13]  /*60e0*/  ISETP.NE.AND P0, PT, R4, 0x1, PT ;  /* 0x000000010400780c */ /* 0x000fda0003f05270 */
[----:B------:R-:W-:-:S05]  /*60f0*/  @P0 IMAD.HI.U32 R2, R3, c[0x0][0x330], RZ ;  /* 0x0000cc0003020a27 */ /* 0x000fca00078e00ff */
[----:B------:R-:W-:Y:S02]  /*6100*/  @P0 SHF.R.U32.HI R3, RZ, c[0x0][0x334], R2 ;  /* 0x0000cd00ff030a19 */ /* 0x000fe40000011602 */
.L_x_2897:
[----:B------:R-:W-:Y:S05]  /*6110*/  BSYNC B0 ;  /* 0x0000000000007941 */ /* 0x000fea0003800000 */
.L_x_2895:
[----:B------:R-:W-:-:S05]  /*6120*/  IMAD R3, R3, R4, c[0x0][0x32c] ;  /* 0x0000cb0003037624 */ /* 0x000fca00078e0204 */
[----:B------:R-:W-:-:S04]  /*6130*/  IMNMX R0, R0, R3, PT ;  /* 0x0000000300007217 */ /* 0x000fc80003800200 */
.L_x_2894:
        /* <DEDUP_REMOVED lines=9> */
.L_x_2907:
[----:B------:R-:W-:Y:S01]  /*61d0*/  ISETP.GT.AND P6, PT, R206, R204, PT ;  /* 0x000000ccce00720c */ /* 0x000fe20003fc4270 */
[----:B------:R-:W-:Y:S04]  /*61e0*/  DEPBAR.LE SB0, 0x0 ;  /* 0x000080000000791a */ /* 0x000fe80000000000 */
[----:B------:R-:W-:Y:S01]  /*61f0*/  WARPSYNC 0xffffffff ;  /* 0xffffffff00007948 */ /* 0x000fe20003800000 */
[----:B------:R-:W-:Y:S07]  /*6200*/  BAR.SYNC.DEFER_BLOCKING 0x0 ;  /* 0x0000000000007b1d */ /* 0x000fee0000010000 */
[----:B------:R-:W-:Y:S01]  /*6210*/  @!P6 SHF.R.S32.HI R0, RZ, 0x1f, R204 ;  /* 0x0000001fff00e819 */ /* 0x000fe200000114cc */
[----:B------:R-:W-:Y:S04]  /*6220*/  @!P6 IMAD.WIDE.U32 R4, R204, c[0x0][0x208], RZ ;  /* 0x00008200cc04ea25 */ /* 0x000fe800078e00ff */
[----:B------:R-:W-:Y:S02]  /*6230*/  @!P6 IMAD R0, R0, c[0x0][0x208], RZ ;  /* 0x000082000000ea24 */ /* 0x000fe400078e02ff */
[----:B------:R-:W-:Y:S02]  /*6240*/  @!P6 IMAD.MOV.U32 R3, RZ, RZ, c[0x0][0x208] ;  /* 0x00008200ff03e624 */ /* 0x000fe400078e00ff */
[----:B------:R-:W-:Y:S02]  /*6250*/  @!P6 IMAD R0, R204, c[0x0][0x20c], R0 ;  /* 0x00008300cc00ea24 */ /* 0x000fe400078e0200 */
[C---:B------:R-:W-:Y:S02]  /*6260*/  @!P6 IMAD.SHL.U32 R2, R4.reuse, 0x40, RZ ;  /* 0x000000400402e824 */ /* 0x040fe400078e00ff */
[----:B------:R-:W-:Y:S02]  /*6270*/  @!P6 IMAD.IADD R0, R5, 0x1, R0 ;  /* 0x000000010500e824 */ /* 0x000fe400078e0200 */
[----:B------:R-:W-:Y:S01]  /*6280*/  @!P6 IMAD.MOV.U32 R5, RZ, RZ, c[0x0][0x20c] ;  /* 0x00008300ff05e624 */ /* 0x000fe200078e00ff */
[C---:B------:R-:W-:Y:S01]  /*6290*/  @!P6 LEA R12, P0, R3.reuse, R2, 0x5 ;  /* 0x00000002030ce211 */ /* 0x040fe200078028ff */
[----:B------:R-:W-:Y:S01]  /*62a0*/  LDSM.16.M88.4 R32, [R187] ;  /* 0x00000000bb20783b */ /* 0x000fe20000000200 */
[----:B------:R-:W-:Y:S01]  /*62b0*/  @!P6 SHF.L.U64.HI R0, R4, 0x6, R0 ;  /* 0x000000060400e819 */ /* 0x000fe20000010200 */
[----:B------:R-:W-:Y:S02]  /*62c0*/  ULDC UR4, c[0x0][0x324] ;  /* 0x0000c90000047ab9 */ /* 0x000fe40000000800 */
[----:B------:R-:W-:Y:S01]  /*62d0*/  ULOP3.LUT UR4, URZ, UR4, URZ, 0x33, !UPT ;  /* 0x000000043f047292 */ /* 0x000fe2000f8e333f */
[----:B------:R-:W-:Y:S01]  /*62e0*/  @!P6 LEA.HI.X R3, R3, R0, R5, 0x5, P0 ;  /* 0x000000000303e211 */ /* 0x000fe200000f2c05 */
[----:B------:R-:W1:Y:S01]  /*62f0*/  LDSM.16.M88.4 R8, [R180] ;  /* 0x00000000b408783b */ /* 0x000e620000000200 */
[----:B------:R-:W-:Y:S04]  /*6300*/  @!P6 IADD3 R4, P0, R2, R210, RZ ;  /* 0x000000d20204e210 */ /* 0x000fe80007f1e0ff */
[----:B------:R-:W2:Y:S01]  /*6310*/  LDSM.16.M88.4 R16, [R180+0x800] ;  /* 0x00080000b410783b */ /* 0x000ea20000000200 */
[--C-:B------:R-:W-:Y:S01]  /*6320*/  @!P6 IMAD.X R5, R0, 0x1, R212.reuse, P0 ;  /* 0x000000010005e824 */ /* 0x100fe200000e06d4 */
[C---:B------:R-:W-:Y:S03]  /*6330*/  @!P6 LEA R22, P0, R4.reuse, c[0x0][0x1f8], 0x1 ;  /* 0x00007e000416ea11 */ /* 0x040fe600078008ff */
[----:B------:R-:W3:Y:S01]  /*6340*/  LDSM.16.M88.4 R24, [R180+0x1000] ;  /* 0x00100000b418783b */ /* 0x000ee20000000200 */
[----:B------:R-:W-:Y:S02]  /*6350*/  @!P6 LEA.HI.X R23, R4, c[0x0][0x1fc], R5, 0x1, P0 ;  /* 0x00007f000417ea11 */ /* 0x000fe400000f0c05 */
[----:B------:R-:W-:Y:S02]  /*6360*/  @!P6 IADD3 R6, P0, R210, 0x40, RZ ;  /* 0x00000040d206e810 */ /* 0x000fe40007f1e0ff */
[----:B------:R-:W4:Y:S03]  /*6370*/  LDSM.16.M88.4 R136, [R180+0x1800] ;  /* 0x00180000b488783b */ /* 0x000f260000000200 */
[--C-:B------:R-:W-:Y:S01]  /*6380*/  @!P6 IMAD.X R5, RZ, RZ, R212.reuse, P0 ;  /* 0x000000ffff05e224 */ /* 0x100fe200000e06d4 */
[----:B------:R-:W-:Y:S01]  /*6390*/  @!P6 IADD3 R4, P0, R2, R6, RZ ;  /* 0x000000060204e210 */ /* 0x000fe20007f1e0ff */
[----:B------:R-:W-:Y:S04]  /*63a0*/  LDSM.16.M88.4 R140, [R188] ;  /* 0x00000000bc8c783b */ /* 0x000fe80000000200 */
[----:B------:R-:W-:Y:S01]  /*63b0*/  @!P6 IMAD.X R7, R0, 0x1, R5, P0 ;  /* 0x000000010007e824 */ /* 0x000fe200000e0605 */
[C---:B------:R-:W-:Y:S01]  /*63c0*/  @!P6 LEA R162, P0, R4.reuse, c[0x0][0x1f8], 0x1 ;  /* 0x00007e0004a2ea11 */ /* 0x040fe200078008ff */
[----:B------:R-:W5:Y:S03]  /*63d0*/  LDSM.16.M88.4 R144, [R191] ;  /* 0x00000000bf90783b */ /* 0x000f660000000200 */
[----:B------:R-:W-:Y:S02]  /*63e0*/  @!P6 LEA.HI.X R163, R4, c[0x0][0x1fc], R7, 0x1, P0 ;  /* 0x00007f0004a3ea11 */ /* 0x000fe400000f0c07 */
[----:B------:R-:W-:Y:S01]  /*63f0*/  @!P6 IADD3 R4, P0, R210, 0x80, RZ ;  /* 0x00000080d204e810 */ /* 0x000fe20007f1e0ff */
[----:B------:R-:W2:Y:S04]  /*6400*/  LDSM.16.M88.4 R148, [R202] ;  /* 0x00000000ca94783b */ /* 0x000ea80000000200 */
[----:B------:R-:W-:Y:S01]  /*6410*/  @!P6 IMAD.X R13, RZ, RZ, R212, P0 ;  /* 0x000000ffff0de224 */ /* 0x000fe200000e06d4 */
[----:B------:R-:W-:Y:S01]  /*6420*/  @!P6 IADD3 R2, P0, R2, R4, RZ ;  /* 0x000000040202e210 */ /* 0x000fe20007f1e0ff */
[----:B------:R-:W3:Y:S04]  /*6430*/  LDSM.16.M88.4 R152, [R201] ;  /* 0x00000000c998783b */ /* 0x000ee80000000200 */
[----:B------:R-:W-:Y:S01]  /*6440*/  @!P6 IMAD.X R0, R0, 0x1, R13, P0 ;  /* 0x000000010000e824 */ /* 0x000fe200000e060d */
[C---:B------:R-:W-:Y:S01]  /*6450*/  @!P6 LEA R160, P0, R2.reuse, c[0x0][0x1f8], 0x1 ;  /* 0x00007e0002a0ea11 */ /* 0x040fe200078008ff */
[----:B------:R-:W3:Y:S03]  /*6460*/  LDSM.16.M88.4 R156, [R200] ;  /* 0x00000000c89c783b */ /* 0x000ee60000000200 */
[----:B------:R-:W-:Y:S02]  /*6470*/  @!P6 LEA.HI.X R161, R2, c[0x0][0x1fc], R0, 0x1, P0 ;  /* 0x00007f0002a1ea11 */ /* 0x000fe400000f0c00 */
[C---:B------:R-:W-:Y:S01]  /*6480*/  @!P6 IADD3 R2, P0, R12.reuse, R6, RZ ;  /* 0x000000060c02e210 */ /* 0x040fe20007f1e0ff */
[----:B------:R-:W-:Y:S01]  /*6490*/  @!PT LDS RZ, [RZ] ;  /* 0x00000000fffff984 */ /* 0x000fe20000000800 */
[----:B------:R-:W-:Y:S01]  /*64a0*/  @!PT LDS RZ, [RZ] ;  /* 0x00000000fffff984 */ /* 0x000fe20000000800 */
[----:B------:R-:W-:Y:S01]  /*64b0*/  @!PT LDS RZ, [RZ] ;  /* 0x00000000fffff984 */ /* 0x000fe20000000800 */
[----:B------:R3:W-:Y:S04]  /*64c0*/  @!P6 LDGSTS.E.BYPASS.LTC128B.128 [R205+0x100], [R22.64], !P5 ;  /* 0x0010000016cdefae */ /* 0x0007e8000e901d46 */
[C---:B------:R-:W-:Y:S01]  /*64d0*/  @!P6 IMAD.X R21, R3.reuse, 0x1, R5, P0 ;  /* 0x000000010315e824 */ /* 0x040fe200000e0605 */
[C---:B------:R-:W-:Y:S01]  /*64e0*/  @!P6 IADD3 R20, P0, R12.reuse, R4, RZ ;  /* 0x000000040c14e210 */ /* 0x040fe20007f1e0ff */
[----:B------:R3:W-:Y:S01]  /*64f0*/  @!P6 LDGSTS.E.BYPASS.LTC128B.128 [R205+0x2100], [R162.64], !P4 ;  /* 0x02100000a2cdefae */ /* 0x0007e2000e101d46 */
[C---:B-1----:R-:W-:Y:S03]  /*6500*/  HMMA.16816.F32 R4, R32.reuse, R8, RZ ;  /* 0x000000082004723c */ /* 0x042fe600000018ff */
[C---:B------:R-:W-:Y:S01]  /*6510*/  @!P6 IMAD.X R124, R3.reuse, 0x1, R13, P0 ;  /* 0x00000001037ce824 */ /* 0x040fe200000e060d */
[----:B------:R-:W-:Y:S01]  /*6520*/  @!P6 IADD3 R0, P0, R12, R210, RZ ;  /* 0x000000d20c00e210 */ /* 0x000fe20007f1e0ff */
[----:B------:R1:W-:Y:S03]  /*6530*/  @!P6 LDGSTS.E.BYPASS.LTC128B.128 [R205+0x4100], [R160.64], !P3 ;  /* 0x04100000a0cdefae */ /* 0x0003e6000d901d46 */
[C---:B------:R-:W-:Y:S01]  /*6540*/  HMMA.16816.F32 R8, R32.reuse, R10, RZ ;  /* 0x0000000a2008723c */ /* 0x040fe200000018ff */
[----:B------:R-:W-:Y:S03]  /*6550*/  @!P6 IMAD.X R3, R3, 0x1, R212, P0 ;  /* 0x000000010303e824 */ /* 0x000fe600000e06d4 */
[C---:B------:R-:W-:Y:S04]  /*6560*/  @!P6 LEA R28, P0, R0.reuse, c[0x0][0x1f8], 0x1 ;  /* 0x00007e00001cea11 */ /* 0x040fe800078008ff */
[C---:B--2---:R-:W-:Y:S01]  /*6570*/  HMMA.16816.F32 R12, R32.reuse, R16, RZ ;  /* 0x00000010200c723c */ /* 0x044fe200000018ff */
[----:B------:R-:W-:Y:S03]  /*6580*/  @!P6 LEA.HI.X R29, R0, c[0x0][0x1fc], R3, 0x1, P0 ;  /* 0x00007f00001dea11 */ /* 0x000fe600000f0c03 */
[C---:B------:R-:W-:Y:S02]  /*6590*/  @!P6 LEA R30, P0, R2.reuse, c[0x0][0x1f8], 0x1 ;  /* 0x00007e00021eea11 */ /* 0x040fe400078008ff */
[----:B------:R4:W-:Y:S02]  /*65a0*/  @!P6 LDGSTS.E.BYPASS.LTC128B.128 [R205+0x1100], [R28.64], !P5 ;  /* 0x011000001ccdefae */ /* 0x0009e4000e901d46 */
[C---:B------:R-:W-:Y:S01]  /*65b0*/  HMMA.16816.F32 R16, R32.reuse, R18, RZ ;  /* 0x000000122010723c */ /* 0x040fe200000018ff */
[----:B------:R-:W-:Y:S03]  /*65c0*/  @!P6 LEA.HI.X R31, R2, c[0x0][0x1fc], R21, 0x1, P0 ;  /* 0x00007f00021fea11 */ /* 0x000fe600000f0c15 */
[C---:B------:R-:W-:Y:S02]  /*65d0*/  @!P6 LEA R2, P0, R20.reuse, c[0x0][0x1f8], 0x1 ;  /* 0x00007e001402ea11 */ /* 0x040fe400078008ff */
[----:B------:R4:W-:Y:S02]  /*65e0*/  @!P6 LDGSTS.E.BYPASS.LTC128B.128 [R205+0x3100], [R30.64], !P4 ;  /* 0x031000001ecdefae */ /* 0x0009e4000e101d46 */
[----:B------:R-:W-:Y:S02]  /*65f0*/  @!P6 LEA.HI.X R3, R20, c[0x0][0x1fc], R124, 0x1, P0 ;  /* 0x00007f001403ea11 */ /* 0x000fe400000f0c7c */
[C---:B---3--:R-:W-:Y:S03]  /*6600*/  HMMA.16816.F32 R20, R32.reuse, R24, RZ ;  /* 0x000000182014723c */ /* 0x048fe600000018ff */
[----:B------:R2:W-:Y:S01]  /*6610*/  @!P6 LDGSTS.E.BYPASS.LTC128B.128 [R205+0x5100], [R2.64], !P3 ;  /* 0x0510000002cdefae */ /* 0x0005e2000d901d46 */
[C---:B------:R-:W-:Y:S04]  /*6620*/  ISETP.GT.AND P6, PT, R204.reuse, R206, PT ;  /* 0x000000cecc00720c */ /* 0x040fe80003fc4270 */
[C---:B------:R-:W-:Y:S01]  /*6630*/  HMMA.16816.F32 R24, R32.reuse, R26, RZ ;  /* 0x0000001a2018723c */ /* 0x040fe200000018ff */
[----:B-1----:R-:W-:Y:S05]  /*6640*/  LDSM.16.M88.4 R160, [R190] ;  /* 0x00000000bea0783b */ /* 0x002fea0000000200 */
[----:B------:R-:W0:Y:S03]  /*6650*/  LDGDEPBAR ;  /* 0x00000000000079af */ /* 0x000e260000000000 */
[----:B------:R-:W-:Y:S02]  /*6660*/  @P6 IMAD.MOV.U32 R127, RZ, RZ, c[0x0][0x1e4] ;  /* 0x00007900ff7f6624 */ /* 0x000fe400078e00ff */
[----:B------:R-:W1:Y:S01]  /*6670*/  LDSM.16.M88.4 R164, [R186] ;  /* 0x00000000baa4783b */ /* 0x000e620000000200 */
[----:B------:R-:W-:Y:S01]  /*6680*/  @P6 IMAD.MOV.U32 R124, RZ, RZ, c[0x0][0x1e0] ;  /* 0x00007800ff7c6624 */ /* 0x000fe200078e00ff */
[C---:B----4-:R-:W-:Y:S03]  /*6690*/  HMMA.16816.F32 R28, R32.reuse, R136, RZ ;  /* 0x00000088201c723c */ /* 0x050fe600000018ff */
[----:B------:R-:W-:Y:S05]  /*66a0*/  LDSM.16.M88.4 R168, [R186+0x1800] ;  /* 0x00180000baa8783b */ /* 0x000fea0000000200 */
[----:B------:R-:W-:Y:S01]  /*66b0*/  LDSM.16.M88.4 R172, [R189] ;  /* 0x00000000bdac783b */ /* 0x000fe20000000200 */
[----:B--2---:R-:W-:Y:S01]  /*66c0*/  @P6 IADD3 R2, R204, -0x1, RZ ;  /* 0xffffffffcc026810 */ /* 0x004fe20007ffe0ff */
[----:B------:R-:W-:Y:S03]  /*66d0*/  HMMA.16816.F32 R32, R32, R138, RZ ;  /* 0x0000008a2020723c */ /* 0x000fe600000018ff */
[----:B------:R-:W2:Y:S01]  /*66e0*/  LDSM.16.M88.4 R136, [R186+0x800] ;  /* 0x00080000ba88783b */ /* 0x000ea20000000200 */
[----:B------:R-:W-:Y:S04]  /*66f0*/  @P6 SHF.R.S32.HI R0, RZ, 0x1f, R2 ;  /* 0x0000001fff006819 */ /* 0x000fe80000011402 */
[C---:B-----5:R-:W-:Y:S01]  /*6700*/  HMMA.16816.F32 R4, R140.reuse, R144, R4 ;  /* 0x000000908c04723c */ /* 0x060fe20000001804 */
[----:B------:R-:W-:Y:S04]  /*6710*/  LDSM.16.M88.4 R176, [R183] ;  /* 0x00000000b7b0783b */ /* 0x000fe80000000200 */
[----:B------:R-:W-:Y:S03]  /*6720*/  @P6 IMAD R0, R0, c[0x0][0x1e0], RZ ;  /* 0x0000780000006a24 */ /* 0x000fe600078e02ff */
[C---:B------:R-:W-:Y:S01]  /*6730*/  HMMA.16816.F32 R8, R140.reuse, R146, R8 ;  /* 0x000000928c08723c */ /* 0x040fe20000001808 */
[----:B------:R-:W3:Y:S03]  /*6740*/  LDSM.16.M88.4 R144, [R186+0x1000] ;  /* 0x00100000ba90783b */ /* 0x000ee60000000200 */
[C---:B------:R-:W-:Y:S02]  /*6750*/  @P6 IMAD R0, R2.reuse, c[0x0][0x1e4], R0 ;  /* 0x0000790002006a24 */ /* 0x040fe400078e0200 */
[----:B------:R-:W-:Y:S02]  /*6760*/  @P6 IMAD.WIDE.U32 R2, R2, c[0x0][0x1e0], RZ ;  /* 0x0000780002026a25 */ /* 0x000fe400078e00ff */
[C---:B------:R-:W-:Y:S04]  /*6770*/  HMMA.16816.F32 R12, R140.reuse, R148, R12 ;  /* 0x000000948c0c723c */ /* 0x040fe8000000180c */
[----:B------:R-:W-:Y:S02]  /*6780*/  @P6 IMAD.IADD R3, R3, 0x1, R0 ;  /* 0x0000000103036824 */ /* 0x000fe400078e0200 */
[C---:B------:R-:W-:Y:S02]  /*6790*/  @P6 IMAD.SHL.U32 R0, R2.reuse, 0x40, RZ ;  /* 0x0000004002006824 */ /* 0x040fe400078e00ff */
[C---:B------:R-:W-:Y:S01]  /*67a0*/  HMMA.16816.F32 R16, R140.reuse, R150, R16 ;  /* 0x000000968c10723c */ /* 0x040fe20000001810 */
[----:B------:R-:W-:Y:S03]  /*67b0*/  LDSM.16.M88.4 R148, [R183+0x1000] ;  /* 0x00100000b794783b */ /* 0x000fe60000000200 */
[----:B------:R-:W-:Y:S02]  /*67c0*/  @P6 SHF.L.U64.HI R2, R2, 0x6, R3 ;  /* 0x0000000602026819 */ /* 0x000fe40000010203 */
[C---:B------:R-:W-:Y:S02]  /*67d0*/  @P6 LEA R3, P0, R124.reuse, R0, 0x5 ;  /* 0x000000007c036211 */ /* 0x040fe400078028ff */
[C---:B------:R-:W-:Y:S04]  /*67e0*/  HMMA.16816.F32 R20, R140.reuse, R152, R20 ;  /* 0x000000988c14723c */ /* 0x040fe80000001814 */
[----:B------:R-:W-:Y:S02]  /*67f0*/  @P6 LEA.HI.X R124, R124, R2, R127, 0x5, P0 ;  /* 0x000000027c7c6211 */ /* 0x000fe400000f2c7f */
[----:B------:R-:W-:Y:S02]  /*6800*/  @P6 IADD3 R127, P0, R0, R208, RZ ;  /* 0x000000d0007f6210 */ /* 0x000fe40007f1e0ff */
[C---:B------:R-:W-:Y:S01]  /*6810*/  HMMA.16816.F32 R24, R140.reuse, R154, R24 ;  /* 0x0000009a8c18723c */ /* 0x040fe20000001818 */
[----:B------:R-:W-:Y:S07]  /*6820*/  LDSM.16.M88.4 R152, [R180+0x2000] ;  /* 0x00200000b498783b */ /* 0x000fee0000000200 */
[C---:B------:R-:W-:Y:S08]  /*6830*/  HMMA.16816.F32 R28, R140.reuse, R156, R28 ;  /* 0x0000009c8c1c723c */ /* 0x040ff0000000181c */
[----:B------:R-:W-:Y:S01]  /*6840*/  HMMA.16816.F32 R32, R140, R158, R32 ;  /* 0x0000009e8c20723c */ /* 0x000fe20000001820 */
[----:B------:R-:W4:Y:S05]  /*6850*/  LDSM.16.M88.4 R140, [R183+0x800] ;  /* 0x00080000b78c783b */ /* 0x000f2a0000000200 */
[----:B------:R-:W-:Y:S02]  /*6860*/  LDSM.16.M88.4 R156, [R180+0x2800] ;  /* 0x00280000b49c783b */ /* 0x000fe40000000200 */
[C---:B-1----:R-:W-:Y:S08]  /*6870*/  HMMA.16816.F32 R4, R160.reuse, R164, R4 ;  /* 0x000000a4a004723c */ /* 0x042ff00000001804 */
[C---:B------:R-:W-:Y:S01]  /*6880*/  HMMA.16816.F32 R8, R160.reuse, R166, R8 ;  /* 0x000000a6a008723c */ /* 0x040fe20000001808 */
[----:B------:R-:W-:Y:S07]  /*6890*/  LDSM.16.M88.4 R164, [R199] ;  /* 0x00000000c7a4783b */ /* 0x000fee0000000200 */
[C---:B--2---:R-:W-:Y:S08]  /*68a0*/  HMMA.16816.F32 R12, R160.reuse, R136, R12 ;  /* 0x00000088a00c723c */ /* 0x044ff0000000180c */
[C---:B------:R-:W-:Y:S01]  /*68b0*/  HMMA.16816.F32 R16, R160.reuse, R138, R16 ;  /* 0x0000008aa010723c */ /* 0x040fe20000001810 */
[----:B------:R-:W1:Y:S07]  /*68c0*/  LDSM.16.M88.4 R136, [R183+0x1800] ;  /* 0x00180000b788783b */ /* 0x000e6e0000000200 */
[C---:B---3--:R-:W-:Y:S08]  /*68d0*/  HMMA.16816.F32 R20, R160.reuse, R144, R20 ;  /* 0x00000090a014723c */ /* 0x048ff00000001814 */
[C---:B------:R-:W-:Y:S01]  /*68e0*/  HMMA.16816.F32 R24, R160.reuse, R146, R24 ;  /* 0x00000092a018723c */ /* 0x040fe20000001818 */
[----:B------:R-:W2:Y:S07]  /*68f0*/  LDSM.16.M88.4 R144, [R187+0x4000] ;  /* 0x00400000bb90783b */ /* 0x000eae0000000200 */
[C---:B------:R-:W-:Y:S08]  /*6900*/  HMMA.16816.F32 R28, R160.reuse, R168, R28 ;  /* 0x000000a8a01c723c */ /* 0x040ff0000000181c */
[----:B------:R-:W-:Y:S01]  /*6910*/  HMMA.16816.F32 R32, R160, R170, R32 ;  /* 0x000000aaa020723c */ /* 0x000fe20000001820 */
[----:B------:R-:W3:Y:S05]  /*6920*/  LDSM.16.M88.4 R160, [R180+0x3000] ;  /* 0x00300000b4a0783b */ /* 0x000eea0000000200 */
[----:B------:R-:W-:Y:S02]  /*6930*/  LDSM.16.M88.4 R168, [R180+0x4000] ;  /* 0x00400000b4a8783b */ /* 0x000fe40000000200 */
[C---:B------:R-:W-:Y:S08]  /*6940*/  HMMA.16816.F32 R4, R172.reuse, R176, R4 ;  /* 0x000000b0ac04723c */ /* 0x040ff00000001804 */
[C---:B------:R-:W-:Y:S08]  /*6950*/  HMMA.16816.F32 R8, R172.reuse, R178, R8 ;  /* 0x000000b2ac08723c */ /* 0x040ff00000001808 */
[C---:B----4-:R-:W-:Y:S08]  /*6960*/  HMMA.16816.F32 R12, R172.reuse, R140, R12 ;  /* 0x0000008cac0c723c */ /* 0x050ff0000000180c */
[C---:B------:R-:W-:Y:S01]  /*6970*/  HMMA.16816.F32 R16, R172.reuse, R142, R16 ;  /* 0x0000008eac10723c */ /* 0x040fe20000001810 */
[----:B------:R-:W4:Y:S07]  /*6980*/  LDSM.16.M88.4 R140, [R180+0x3800] ;  /* 0x00380000b48c783b */ /* 0x000f2e0000000200 */
[C---:B------:R-:W-:Y:S08]  /*6990*/  HMMA.16816.F32 R20, R172.reuse, R148, R20 ;  /* 0x00000094ac14723c */ /* 0x040ff00000001814 */
[C---:B------:R-:W-:Y:S01]  /*69a0*/  HMMA.16816.F32 R24, R172.reuse, R150, R24 ;  /* 0x00000096ac18723c */ /* 0x040fe20000001818 */
[----:B------:R-:W5:Y:S07]  /*69b0*/  LDSM.16.M88.4 R148, [R188+0x4000] ;  /* 0x00400000bc94783b */ /* 0x000f6e0000000200 */
[C---:B-1----:R-:W-:Y:S08]  /*69c0*/  HMMA.16816.F32 R28, R172.reuse, R136, R28 ;  /* 0x00000088ac1c723c */ /* 0x042ff0000000181c */
[----:B------:R-:W-:Y:S01]  /*69d0*/  HMMA.16816.F32 R32, R172, R138, R32 ;  /* 0x0000008aac20723c */ /* 0x000fe20000001820 */
[----:B------:R-:W1:Y:S07]  /*69e0*/  LDSM.16.M88.4 R136, [R198] ;  /* 0x00000000c688783b */ /* 0x000e6e0000000200 */
[C---:B--2---:R-:W-:Y:S08]  /*69f0*/  HMMA.16816.F32 R4, R144.reuse, R152, R4 ;  /* 0x000000989004723c */ /* 0x044ff00000001804 */
[C---:B------:R-:W-:Y:S01]  /*6a00*/  HMMA.16816.F32 R8, R144.reuse, R154, R8 ;  /* 0x0000009a9008723c */ /* 0x040fe20000001808 */
[----:B------:R-:W2:Y:S07]  /*6a10*/  LDSM.16.M88.4 R152, [R197] ;  /* 0x00000000c598783b */ /* 0x000eae0000000200 */
[C---:B------:R-:W-:Y:S08]  /*6a20*/  HMMA.16816.F32 R12, R144.reuse, R156, R12 ;  /* 0x0000009c900c723c */ /* 0x040ff0000000180c */
[C---:B------:R-:W-:Y:S01]  /*6a30*/  HMMA.16816.F32 R16, R144.reuse, R158, R16 ;  /* 0x0000009e9010723c */ /* 0x040fe20000001810 */
[----:B------:R-:W-:Y:S07]  /*6a40*/  LDSM.16.M88.4 R156, [R186+0x2000] ;  /* 0x00200000ba9c783b */ /* 0x000fee0000000200 */
[C---:B---3--:R-:W-:Y:S08]  /*6a50*/  HMMA.16816.F32 R20, R144.reuse, R160, R20 ;  /* 0x000000a09014723c */ /* 0x048ff00000001814 */
[C---:B------:R-:W-:Y:S01]  /*6a60*/  HMMA.16816.F32 R24, R144.reuse, R162, R24 ;  /* 0x000000a29018723c */ /* 0x040fe20000001818 */
[----:B------:R-:W-:Y:S07]  /*6a70*/  LDSM.16.M88.4 R160, [R186+0x2800] ;  /* 0x00280000baa0783b */ /* 0x000fee0000000200 */
[C---:B----4-:R-:W-:Y:S08]  /*6a80*/  HMMA.16816.F32 R28, R144.reuse, R140, R28 ;  /* 0x0000008c901c723c */ /* 0x050ff0000000181c */
[----:B------:R-:W-:Y:S01]  /*6a90*/  HMMA.16816.F32 R32, R144, R142, R32 ;  /* 0x0000008e9020723c */ /* 0x000fe20000001820 */
[----:B------:R-:W3:Y:S05]  /*6aa0*/  LDSM.16.M88.4 R140, [R196] ;  /* 0x00000000c48c783b */ /* 0x000eea0000000200 */
[----:B------:R-:W4:Y:S02]  /*6ab0*/  LDSM.16.M88.4 R144, [R190+0x4000] ;  /* 0x00400000be90783b */ /* 0x000f240000000200 */
[C---:B-----5:R-:W-:Y:S08]  /*6ac0*/  HMMA.16816.F32 R4, R148.reuse, R164, R4 ;  /* 0x000000a49404723c */ /* 0x060ff00000001804 */
        /* <DEDUP_REMOVED lines=10> */
[----:B------:R-:W-:Y:S05]  /*6b70*/  LDSM.16.M88.4 R140, [R189+0x4000] ;  /* 0x00400000bd8c783b */ /* 0x000fea0000000200 */
[----:B------:R-:W2:Y:S02]  /*6b80*/  LDSM.16.M88.4 R148, [R183+0x2000] ;  /* 0x00200000b794783b */ /* 0x000ea40000000200 */
[C---:B----4-:R-:W-:Y:S08]  /*6b90*/  HMMA.16816.F32 R4, R144.reuse, R156, R4 ;  /* 0x0000009c9004723c */ /* 0x050ff00000001804 */
[C---:B------:R-:W-:Y:S01]  /*6ba0*/  HMMA.16816.F32 R8, R144.reuse, R158, R8 ;  /* 0x0000009e9008723c */ /* 0x040fe20000001808 */
[----:B------:R-:W3:Y:S07]  /*6bb0*/  LDSM.16.M88.4 R156, [R183+0x3000] ;  /* 0x00300000b79c783b */ /* 0x000eee0000000200 */
[C---:B------:R-:W-:Y:S08]  /*6bc0*/  HMMA.16816.F32 R12, R144.reuse, R160, R12 ;  /* 0x000000a0900c723c */ /* 0x040ff0000000180c */
[C---:B------:R-:W-:Y:S01]  /*6bd0*/  HMMA.16816.F32 R16, R144.reuse, R162, R16 ;  /* 0x000000a29010723c */ /* 0x040fe20000001810 */
[----:B------:R-:W4:Y:S07]  /*6be0*/  LDSM.16.M88.4 R160, [R183+0x3800] ;  /* 0x00380000b7a0783b */ /* 0x000f2e0000000200 */
[C---:B-----5:R-:W-:Y:S08]  /*6bf0*/  HMMA.16816.F32 R20, R144.reuse, R164, R20 ;  /* 0x000000a49014723c */ /* 0x060ff00000001814 */
[C---:B------:R-:W-:Y:S01]  /*6c00*/  HMMA.16816.F32 R24, R144.reuse, R166, R24 ;  /* 0x000000a69018723c */ /* 0x040fe20000001818 */
[----:B------:R-:W5:Y:S07]  /*6c10*/  LDSM.16.M88.4 R164, [R187+0x8000] ;  /* 0x00800000bba4783b */ /* 0x000f6e0000000200 */
[C---:B-1----:R-:W-:Y:S08]  /*6c20*/  HMMA.16816.F32 R28, R144.reuse, R136, R28 ;  /* 0x00000088901c723c */ /* 0x042ff0000000181c */
[----:B------:R-:W-:Y:S01]  /*6c30*/  HMMA.16816.F32 R32, R144, R138, R32 ;  /* 0x0000008a9020723c */ /* 0x000fe20000001820 */
[----:B------:R-:W1:Y:S05]  /*6c40*/  LDSM.16.M88.4 R136, [R180+0x4800] ;  /* 0x00480000b488783b */ /* 0x000e6a0000000200 */
[----:B------:R-:W1:Y:S02]  /*6c50*/  LDSM.16.M88.4 R144, [R180+0x5000] ;  /* 0x00500000b490783b */ /* 0x000e640000000200 */
[C---:B--2---:R-:W-:Y:S08]  /*6c60*/  HMMA.16816.F32 R4, R140.reuse, R148, R4 ;  /* 0x000000948c04723c */ /* 0x044ff00000001804 */
[C---:B------:R-:W-:Y:S01]  /*6c70*/  HMMA.16816.F32 R8, R140.reuse, R150, R8 ;  /* 0x000000968c08723c */ /* 0x040fe20000001808 */
[----:B------:R-:W-:Y:S07]  /*6c80*/  LDSM.16.M88.4 R148, [R188+0x8000] ;  /* 0x00800000bc94783b */ /* 0x000fee0000000200 */
[C---:B------:R-:W-:Y:S08]  /*6c90*/  HMMA.16816.F32 R12, R140.reuse, R152, R12 ;  /* 0x000000988c0c723c */ /* 0x040ff0000000180c */
[C---:B------:R-:W-:Y:S01]  /*6ca0*/  HMMA.16816.F32 R16, R140.reuse, R154, R16 ;  /* 0x0000009a8c10723c */ /* 0x040fe20000001810 */
[----:B------:R-:W-:Y:S07]  /*6cb0*/  LDSM.16.M88.4 R152, [R195] ;  /* 0x00000000c398783b */ /* 0x000fee0000000200 */
[C---:B---3--:R-:W-:Y:S08]  /*6cc0*/  HMMA.16816.F32 R20, R140.reuse, R156, R20 ;  /* 0x0000009c8c14723c */ /* 0x048ff00000001814 */
[C---:B------:R-:W-:Y:S01]  /*6cd0*/  HMMA.16816.F32 R24, R140.reuse, R158, R24 ;  /* 0x0000009e8c18723c */ /* 0x040fe20000001818 */
[----:B------:R-:W-:Y:S07]  /*6ce0*/  LDSM.16.M88.4 R156, [R194] ;  /* 0x00000000c29c783b */ /* 0x000fee0000000200 */
[C---:B----4-:R-:W-:Y:S08]  /*6cf0*/  HMMA.16816.F32 R28, R140.reuse, R160, R28 ;  /* 0x000000a08c1c723c */ /* 0x050ff0000000181c */
[----:B------:R-:W-:Y:S01]  /*6d00*/  HMMA.16816.F32 R32, R140, R162, R32 ;  /* 0x000000a28c20723c */ /* 0x000fe20000001820 */
[----:B------:R-:W2:Y:S05]  /*6d10*/  LDSM.16.M88.4 R140, [R180+0x5800] ;  /* 0x00580000b48c783b */ /* 0x000eaa0000000200 */
[----:B------:R-:W3:Y:S02]  /*6d20*/  LDSM.16.M88.4 R160, [R193] ;  /* 0x00000000c1a0783b */ /* 0x000ee40000000200 */
[C---:B-----5:R-:W-:Y:S08]  /*6d30*/  HMMA.16816.F32 R4, R164.reuse, R168, R4 ;  /* 0x000000a8a404723c */ /* 0x060ff00000001804 */
[C---:B------:R-:W-:Y:S01]  /*6d40*/  HMMA.16816.F32 R8, R164.reuse, R170, R8 ;  /* 0x000000aaa408723c */ /* 0x040fe20000001808 */
[----:B------:R-:W-:Y:S07]  /*6d50*/  LDSM.16.M88.4 R168, [R186+0x4000] ;  /* 0x00400000baa8783b */ /* 0x000fee0000000200 */
[C---:B-1----:R-:W-:Y:S08]  /*6d60*/  HMMA.16816.F32 R12, R164.reuse, R136, R12 ;  /* 0x00000088a40c723c */ /* 0x042ff0000000180c */
[C---:B------:R-:W-:Y:S01]  /*6d70*/  HMMA.16816.F32 R16, R164.reuse, R138, R16 ;  /* 0x0000008aa410723c */ /* 0x040fe20000001810 */
[----:B------:R-:W1:Y:S07]  /*6d80*/  LDSM.16.M88.4 R136, [R192] ;  /* 0x00000000c088783b */ /* 0x000e6e0000000200 */
[C---:B------:R-:W-:Y:S08]  /*6d90*/  HMMA.16816.F32 R20, R164.reuse, R144, R20 ;  /* 0x00000090a414723c */ /* 0x040ff00000001814 */
[C---:B------:R-:W-:Y:S01]  /*6da0*/  HMMA.16816.F32 R24, R164.reuse, R146, R24 ;  /* 0x00000092a418723c */ /* 0x040fe20000001818 */
[----:B------:R-:W4:Y:S07]  /*6db0*/  LDSM.16.M88.4 R144, [R190+0x8000] ;  /* 0x00800000be90783b */ /* 0x000f2e0000000200 */
[C---:B--2---:R-:W-:Y:S08]  /*6dc0*/  HMMA.16816.F32 R28, R164.reuse, R140, R28 ;  /* 0x0000008ca41c723c */ /* 0x044ff0000000181c */
[----:B------:R-:W-:Y:S01]  /*6dd0*/  HMMA.16816.F32 R32, R164, R142, R32 ;  /* 0x0000008ea420723c */ /* 0x000fe20000001820 */
[----:B------:R-:W2:Y:S07]  /*6de0*/  LDSM.16.M88.4 R140, [R186+0x4800] ;  /* 0x00480000ba8c783b */ /* 0x000eae0000000200 */
[C---:B------:R-:W-:Y:S08]  /*6df0*/  HMMA.16816.F32 R4, R148.reuse, R152, R4 ;  /* 0x000000989404723c */ /* 0x040ff00000001804 */
[C---:B------:R-:W-:Y:S01]  /*6e00*/  HMMA.16816.F32 R8, R148.reuse, R154, R8 ;  /* 0x0000009a9408723c */ /* 0x040fe20000001808 */
[----:B------:R-:W-:Y:S07]  /*6e10*/  LDSM.16.M88.4 R152, [R183+0x4000] ;  /* 0x00400000b798783b */ /* 0x000fee0000000200 */
[C---:B------:R-:W-:Y:S08]  /*6e20*/  HMMA.16816.F32 R12, R148.reuse, R156, R12 ;  /* 0x0000009c940c723c */ /* 0x040ff0000000180c */
[C---:B------:R-:W-:Y:S08]  /*6e30*/  HMMA.16816.F32 R16, R148.reuse, R158, R16 ;  /* 0x0000009e9410723c */ /* 0x040ff00000001810 */
[C---:B---3--:R-:W-:Y:S08]  /*6e40*/  HMMA.16816.F32 R20, R148.reuse, R160, R20 ;  /* 0x000000a09414723c */ /* 0x048ff00000001814 */
[C---:B------:R-:W-:Y:S08]  /*6e50*/  HMMA.16816.F32 R24, R148.reuse, R162, R24 ;  /* 0x000000a29418723c */ /* 0x040ff00000001818 */
[C---:B-1----:R-:W-:Y:S08]  /*6e60*/  HMMA.16816.F32 R28, R148.reuse, R136, R28 ;  /* 0x00000088941c723c */ /* 0x042ff0000000181c */
[----:B------:R-:W-:Y:S01]  /*6e70*/  HMMA.16816.F32 R32, R148, R138, R32 ;  /* 0x0000008a9420723c */ /* 0x000fe20000001820 */
[----:B------:R-:W1:Y:S05]  /*6e80*/  LDSM.16.M88.4 R136, [R186+0x5000] ;  /* 0x00500000ba88783b */ /* 0x000e6a0000000200 */
[----:B------:R-:W3:Y:S02]  /*6e90*/  LDSM.16.M88.4 R148, [R186+0x5800] ;  /* 0x00580000ba94783b */ /* 0x000ee40000000200 */
[C---:B----4-:R-:W-:Y:S08]  /*6ea0*/  HMMA.16816.F32 R4, R144.reuse, R168, R4 ;  /* 0x000000a89004723c */ /* 0x050ff00000001804 */
[C---:B------:R-:W-:Y:S08]  /*6eb0*/  HMMA.16816.F32 R8, R144.reuse, R170, R8 ;  /* 0x000000aa9008723c */ /* 0x040ff00000001808 */
[C---:B--2---:R-:W-:Y:S08]  /*6ec0*/  HMMA.16816.F32 R12, R144.reuse, R140, R12 ;  /* 0x0000008c900c723c */ /* 0x044ff0000000180c */
[C---:B------:R-:W-:Y:S01]  /*6ed0*/  HMMA.16816.F32 R16, R144.reuse, R142, R16 ;  /* 0x0000008e9010723c */ /* 0x040fe20000001810 */
[----:B------:R-:W2:Y:S07]  /*6ee0*/  LDSM.16.M88.4 R140, [R189+0x8000] ;  /* 0x00800000bd8c783b */ /* 0x000eae0000000200 */
[C---:B-1----:R-:W-:Y:S07]  /*6ef0*/  HMMA.16816.F32 R20, R144.reuse, R136, R20 ;  /* 0x000000889014723c */ /* 0x042fee0000001814 */
[--C-:B------:R-:W-:Y:S01]  /*6f00*/  @P6 IMAD.X R136, R2, 0x1, R207.reuse, P0 ;  /* 0x0000000102886824 */ /* 0x100fe200000e06cf */
[C---:B------:R-:W-:Y:S04]  /*6f10*/  HMMA.16816.F32 R24, R144.reuse, R138, R24 ;  /* 0x0000008a9018723c */ /* 0x040fe80000001818 */
[C---:B------:R-:W-:Y:S04]  /*6f20*/  @P6 LEA R164, P0, R127.reuse, c[0x0][0x1c8], 0x1 ;  /* 0x000072007fa46a11 */ /* 0x040fe800078008ff */
[C---:B---3--:R-:W-:Y:S04]  /*6f30*/  HMMA.16816.F32 R28, R144.reuse, R148, R28 ;  /* 0x00000094901c723c */ /* 0x048fe8000000181c */
[----:B------:R-:W-:Y:S02]  /*6f40*/  @P6 LEA.HI.X R165, R127, c[0x0][0x1cc], R136, 0x1, P0 ;  /* 0x000073007fa56a11 */ /* 0x000fe400000f0c88 */
[----:B------:R-:W1:Y:S01]  /*6f50*/  LDSM.16.M88.4 R136, [R183+0x4800] ;  /* 0x00480000b788783b */ /* 0x000e620000000200 */
[----:B------:R-:W-:Y:S01]  /*6f60*/  @P6 IADD3 R160, P0, R208, 0x40, RZ ;  /* 0x00000040d0a06810 */ /* 0x000fe20007f1e0ff */
[----:B------:R-:W-:Y:S03]  /*6f70*/  HMMA.16816.F32 R32, R144, R150, R32 ;  /* 0x000000969020723c */ /* 0x000fe60000001820 */
[----:B------:R-:W3:Y:S01]  /*6f80*/  LDSM.16.M88.4 R144, [R183+0x5000] ;  /* 0x00500000b790783b */ /* 0x000ee20000000200 */
[----:B------:R-:W-:Y:S01]  /*6f90*/  @P6 IMAD.X R157, RZ, RZ, R207, P0 ;  /* 0x000000ffff9d6224 */ /* 0x000fe200000e06cf */
[-C--:B------:R-:W-:Y:S03]  /*6fa0*/  @P6 IADD3 R127, P0, R0, R160.reuse, RZ ;  /* 0x000000a0007f6210 */ /* 0x080fe60007f1e0ff */
[C---:B--2---:R-:W-:Y:S05]  /*6fb0*/  HMMA.16816.F32 R4, R140.reuse, R152, R4 ;  /* 0x000000988c04723c */ /* 0x044fea0000001804 */
[----:B------:R-:W-:Y:S01]  /*6fc0*/  @P6 IMAD.X R148, R2, 0x1, R157, P0 ;  /* 0x0000000102946824 */ /* 0x000fe200000e069d */
[C---:B------:R-:W-:Y:S02]  /*6fd0*/  @P6 LEA R162, P0, R127.reuse, c[0x0][0x1c8], 0x1 ;  /* 0x000072007fa26a11 */ /* 0x040fe400078008ff */
[C---:B------:R-:W-:Y:S04]  /*6fe0*/  HMMA.16816.F32 R8, R140.reuse, R154, R8 ;  /* 0x0000009a8c08723c */ /* 0x040fe80000001808 */
[----:B------:R-:W-:Y:S02]  /*6ff0*/  @P6 LEA.HI.X R163, R127, c[0x0][0x1cc], R148, 0x1, P0 ;  /* 0x000073007fa36a11 */ /* 0x000fe400000f0c94 */
[----:B------:R-:W2:Y:S01]  /*7000*/  LDSM.16.M88.4 R148, [R183+0x5800] ;  /* 0x00580000b794783b */ /* 0x000ea20000000200 */
[----:B------:R-:W-:Y:S01]  /*7010*/  @P6 IADD3 R127, P0, R208, 0x80, RZ ;  /* 0x00000080d07f6810 */ /* 0x000fe20007f1e0ff */
[----:B------:R-:W-:Y:S04]  /*7020*/  DEPBAR.LE SB0, 0x0 ;  /* 0x000080000000791a */ /* 0x000fe80000000000 */
[----:B------:R-:W-:Y:S01]  /*7030*/  BAR.SYNC.DEFER_BLOCKING 0x0 ;  /* 0x0000000000007b1d */ /* 0x000fe20000010000 */
[----:B------:R-:W-:Y:S01]  /*7040*/  @P6 IMAD.X R156, RZ, RZ, R207, P0 ;  /* 0x000000ffff9c6224 */ /* 0x000fe200000e06cf */
[-C--:B------:R-:W-:Y:S05]  /*7050*/  @P6 IADD3 R0, P0, R0, R127.reuse, RZ ;  /* 0x0000007f00006210 */ /* 0x080fea0007f1e0ff */
[----:B------:R-:W-:Y:S01]  /*7060*/  @P6 IMAD.X R2, R2, 0x1, R156, P0 ;  /* 0x0000000102026824 */ /* 0x000fe200000e069c */
[C---:B------:R-:W-:Y:S01]  /*7070*/  @P6 LEA R158, P0, R0.reuse, c[0x0][0x1c8], 0x1 ;  /* 0x00007200009e6a11 */ /* 0x040fe200078008ff */
[C---:B-1----:R-:W-:Y:S05]  /*7080*/  HMMA.16816.F32 R12, R140.reuse, R136, R12 ;  /* 0x000000888c0c723c */ /* 0x042fea000000180c */
[----:B------:R-:W-:Y:S02]  /*7090*/  @P6 LEA.HI.X R159, R0, c[0x0][0x1cc], R2, 0x1, P0 ;  /* 0x00007300009f6a11 */ /* 0x000fe400000f0c02 */
[C---:B------:R-:W-:Y:S01]  /*70a0*/  @P6 IADD3 R0, P0, R3.reuse, R160, RZ ;  /* 0x000000a003006210 */ /* 0x040fe20007f1e0ff */
[C---:B------:R-:W-:Y:S04]  /*70b0*/  HMMA.16816.F32 R16, R140.reuse, R138, R16 ;  /* 0x0000008a8c10723c */ /* 0x040fe80000001810 */
[C---:B------:R-:W-:Y:S01]  /*70c0*/  @P6 IMAD.X R154, R124.reuse, 0x1, R157, P0 ;  /* 0x000000017c9a6824 */ /* 0x040fe200000e069d */
[----:B------:R-:W-:Y:S01]  /*70d0*/  @P6 IADD3 R2, P0, R3, R127, RZ ;  /* 0x0000007f03026210 */ /* 0x000fe20007f1e0ff */
[----:B------:R-:W-:Y:S01]  /*70e0*/  @!PT LDS RZ, [RZ] ;  /* 0x00000000fffff984 */ /* 0x000fe20000000800 */
[----:B------:R-:W-:Y:S01]  /*70f0*/  @!PT LDS RZ, [RZ] ;  /* 0x00000000fffff984 */ /* 0x000fe20000000800 */
[----:B------:R-:W-:Y:S01]  /*7100*/  @!PT LDS RZ, [RZ] ;  /* 0x00000000fffff984 */ /* 0x000fe20000000800 */
[----:B------:R1:W-:Y:S01]  /*7110*/  @P6 LDGSTS.E.BYPASS.LTC128B.128 [R205+0x6100], [R164.64], !P5 ;  /* 0x06100000a4cd6fae */ /* 0x0003e2000e901d46 */
[----:B------:R-:W-:Y:S01]  /*7120*/  IMAD.IADD R127, R237, 0x1, R228 ;  /* 0x00000001ed7f7824 */ /* 0x000fe200078e02e4 */
[C---:B---3--:R-:W-:Y:S03]  /*7130*/  HMMA.16816.F32 R20, R140.reuse, R144, R20 ;  /* 0x000000908c14723c */ /* 0x048fe60000001814 */
[----:B------:R1:W-:Y:S01]  /*7140*/  @P6 LDGSTS.E.BYPASS.LTC128B.128 [R205+0x8100], [R162.64], !P4 ;  /* 0x08100000a2cd6fae */ /* 0x0003e2000e101d46 */
[C---:B------:R-:W-:Y:S01]  /*7150*/  @P6 IMAD.X R155, R124.reuse, 0x1, R156, P0 ;  /* 0x000000017c9b6824 */ /* 0x040fe200000e069c */
[----:B------:R-:W-:Y:S03]  /*7160*/  @P6 IADD3 R3, P0, R3, R208, RZ ;  /* 0x000000d003036210 */ /* 0x000fe60007f1e0ff */
[----:B------:R1:W-:Y:S01]  /*7170*/  @P6 LDGSTS.E.BYPASS.LTC128B.128 [R205+0xa100], [R158.64], !P3 ;  /* 0x0a1000009ecd6fae */ /* 0x0003e2000d901d46 */
[C---:B------:R-:W-:Y:S03]  /*7180*/  HMMA.16816.F32 R24, R140.reuse, R146, R24 ;  /* 0x000000928c18723c */ /* 0x040fe60000001818 */
[----:B------:R-:W-:Y:S01]  /*7190*/  @P6 IMAD.X R124, R124, 0x1, R207, P0 ;  /* 0x000000017c7c6824 */ /* 0x000fe200000e06cf */
[C---:B------:R-:W-:Y:S04]  /*71a0*/  @P6 LEA R152, P0, R3.reuse, c[0x0][0x1c8], 0x1 ;  /* 0x0000720003986a11 */ /* 0x040fe800078008ff */
[----:B------:R-:W-:Y:S01]  /*71b0*/  @P6 LEA.HI.X R153, R3, c[0x0][0x1cc], R124, 0x1, P0 ;  /* 0x0000730003996a11 */ /* 0x000fe200000f0c7c */
[C---:B--2---:R-:W-:Y:S03]  /*71c0*/  HMMA.16816.F32 R28, R140.reuse, R148, R28 ;  /* 0x000000948c1c723c */ /* 0x044fe6000000181c */
[----:B------:R-:W-:Y:S01]  /*71d0*/  @P6 LEA R138, P0, R0, c[0x0][0x1c8], 0x1 ;  /* 0x00007200008a6a11 */ /* 0x000fe200078008ff */
[----:B------:R1:W-:Y:S01]  /*71e0*/  @P6 LDGSTS.E.BYPASS.LTC128B.128 [R205+0x7100], [R152.64], !P5 ;  /* 0x0710000098cd6fae */ /* 0x0003e2000e901d46 */
[----:B------:R-:W-:Y:S02]  /*71f0*/  IMAD.SHL.U32 R124, R204, 0x40, RZ ;  /* 0x00000040cc7c7824 */ /* 0x000fe400078e00ff */
[----:B------:R-:W-:Y:S01]  /*7200*/  @P6 LEA.HI.X R139, R0, c[0x0][0x1cc], R154, 0x1, P0 ;  /* 0x00007300008b6a11 */ /* 0x000fe200000f0c9a */
[----:B------:R-:W-:Y:S01]  /*7210*/  @P2 IMAD.HI.U32 R0, R127, c[0x0][0x2c8], RZ ;  /* 0x0000b2007f002a27 */ /* 0x000fe200078e00ff */
[C---:B------:R-:W-:Y:S01]  /*7220*/  @P6 LEA R136, P0, R2.reuse, c[0x0][0x1c8], 0x1 ;  /* 0x0000720002886a11 */ /* 0x040fe200078008ff */
[----:B------:R-:W-:Y:S02]  /*7230*/  HMMA.16816.F32 R32, R140, R150, R32 ;  /* 0x000000968c20723c */ /* 0x000fe40000001820 */
[----:B------:R1:W-:Y:S01]  /*7240*/  @P6 LDGSTS.E.BYPASS.LTC128B.128 [R205+0x9100], [R138.64], !P4 ;  /* 0x091000008acd6fae */ /* 0x0003e2000e101d46 */
[----:B------:R-:W-:Y:S02]  /*7250*/  @P6 LEA.HI.X R137, R2, c[0x0][0x1cc], R155, 0x1, P0 ;  /* 0x0000730002896a11 */ /* 0x000fe400000f0c9b */
[----:B------:R-:W-:Y:S02]  /*7260*/  @P2 SHF.R.U32.HI R127, RZ, c[0x0][0x2cc], R0 ;  /* 0x0000b300ff7f2a19 */ /* 0x000fe40000011600 */
[----:B------:R-:W-:Y:S01]  /*7270*/  IADD3 R0, -R224, 0x1, -R124 ;  /* 0x00000001e0007810 */ /* 0x000fe20007ffe97c */
[----:B------:R2:W-:Y:S04]  /*7280*/  @P6 LDGSTS.E.BYPASS.LTC128B.128 [R205+0xb100], [R136.64], !P3 ;  /* 0x0b10000088cd6fae */ /* 0x0005e8000d901d46 */
[----:B------:R-:W-:Y:S01]  /*7290*/  IADD3 R0, -R226, R0, R225 ;  /* 0x00000000e2007210 */ /* 0x000fe20007ffe1e1 */
[----:B------:R-:W3:Y:S05]  /*72a0*/  SHFL.IDX PT, R3, R127, RZ, 0x1c1f ;  /* 0x001c1fff7f037589 */ /* 0x000eea00000e0000 */
[----:B------:R-:W0:Y:S01]  /*72b0*/  LDGDEPBAR ;  /* 0x00000000000079af */ /* 0x000e220000000000 */
[C---:B--2---:R-:W-:Y:S02]  /*72c0*/  IADD3 R137, R0.reuse, c[0x0][0x328], RZ ;  /* 0x0000ca0000897a10 */ /* 0x044fe40007ffe0ff */
[----:B------:R-:W-:Y:S03]  /*72d0*/  IADD3 R136, R0, UR4, RZ ;  /* 0x0000000400887c10 */ /* 0x000fe6000fffe0ff */
[--C-:B---3--:R-:W-:Y:S02]  /*72e0*/  IMAD.IADD R2, R137, 0x1, R3.reuse ;  /* 0x0000000189027824 */ /* 0x108fe400078e0203 */
[----:B------:R-:W-:Y:S01]  /*72f0*/  IMAD.IADD R0, R136, 0x1, R3 ;  /* 0x0000000188007824 */ /* 0x000fe200078e0203 */
[----:B------:R-:W-:-:S05]  /*7300*/  @!P1 BRA `(.L_x_2899) ;  /* 0x0000018000009947 */ /* 0x000fca0003800000 */
[----:B-1----:R-:W-:Y:S01]  /*7310*/  IADD3 R3, -R226, R225, R3 ;  /* 0x000000e1e2037210 */ /* 0x002fe20007ffe103 */
        /* <DEDUP_REMOVED lines=12> */
.L_x_2901:
[----:B------:R-:W-:Y:S04]  /*73e0*/  MOV R138, c[0x0][0x32c] ;  /* 0x0000cb00008a7a02 */ /* 0x000fe80000000f00 */
[----:B------:R-:W-:Y:S11]  /*73f0*/  ISETP.NE.AND P0, PT, R138, 0x1, PT ;  /* 0x000000018a00780c */ /* 0x000ff60003f05270 */
[----:B------:R-:W-:Y:S02]  /*7400*/  @!UPT UIADD3 URZ, URZ, URZ, URZ ;  /* 0x0000003f3f3ff290 */ /* 0x000fe4000fffe03f */
[----:B------:R-:W-:Y:S05]  /*7410*/  @P0 IMAD.HI.U32 R138, R3, c[0x0][0x330], RZ ;  /* 0x0000cc00038a0a27 */ /* 0x000fea00078e00ff */
[----:B------:R-:W-:Y:S02]  /*7420*/  @P0 SHF.R.U32.HI R3, RZ, c[0x0][0x334], R138 ;  /* 0x0000cd00ff030a19 */ /* 0x000fe4000001168a */
.L_x_2902:
[----:B------:R-:W-:Y:S05]  /*7430*/  BSYNC B0 ;  /* 0x0000000000007941 */ /* 0x000fea0003800000 */
.L_x_2900:
[----:B------:R-:W-:Y:S04]  /*7440*/  IMAD R3, R3, c[0x0][0x32c], -R124 ;  /* 0x0000cb0003037a24 */ /* 0x000fe800078e0a7c */
[----:B------:R-:W-:Y:S05]  /*7450*/  IMAD.IADD R3, R3, 0x1, -R224 ;  /* 0x0000000103037824 */ /* 0x000fea00078e0ae0 */
[----:B------:R-:W-:Y:S02]  /*7460*/  IADD3 R138, R3, c[0x0][0x32c], RZ ;  /* 0x0000cb00038a7a10 */ /* 0x000fe40007ffe0ff */
[----:B------:R-:W-:Y:S02]  /*7470*/  IMNMX R0, R0, R3, !PT ;  /* 0x0000000300007217 */ /* 0x000fe40007800200 */
[----:B------:R-:W-:Y:S02]  /*7480*/  IMNMX R2, R2, R138, PT ;  /* 0x0000008a02027217 */ /* 0x000fe40003800200 */
.L_x_2899:
[----:B-1----:R-:W-:Y:S01]  /*7490*/  ISETP.GT.AND P6, PT, R204, -0x1, PT ;  /* 0xffffffffcc00780c */ /* 0x002fe20003fc4270 */
        /* <DEDUP_REMOVED lines=65> */
.L_x_2905:
[----:B------:R-:W-:Y:S04]  /*78b0*/  MOV R4, c[0x0][0x32c] ;  /* 0x0000cb0000047a02 */ /* 0x000fe80000000f00 */
[----:B------:R-:W-:Y:S11]  /*78c0*/  ISETP.NE.AND P0, PT, R4, 0x1, PT ;  /* 0x000000010400780c */ /* 0x000ff60003f05270 */
[----:B------:R-:W-:Y:S02]  /*78d0*/  @!UPT UIADD3 URZ, URZ, URZ, URZ ;  /* 0x0000003f3f3ff290 */ /* 0x000fe4000fffe03f */
[----:B------:R-:W-:Y:S05]  /*78e0*/  @P0 IMAD.HI.U32 R4, R3, c[0x0][0x330], RZ ;  /* 0x0000cc0003040a27 */ /* 0x000fea00078e00ff */
[----:B------:R-:W-:Y:S02]  /*78f0*/  @P0 SHF.R.U32.HI R3, RZ, c[0x0][0x334], R4 ;  /* 0x0000cd00ff030a19 */ /* 0x000fe40000011604 */
.L_x_2906:
[----:B------:R-:W-:Y:S05]  /*7900*/  BSYNC B0 ;  /* 0x0000000000007941 */ /* 0x000fea0003800000 */
.L_x_2904:
[----:B------:R-:W-:Y:S04]  /*7910*/  IMAD R124, R3, c[0x0][0x32c], -R124 ;  /* 0x0000cb00037c7a24 */ /* 0x000fe800078e0a7c */
[----:B------:R-:W-:Y:S05]  /*7920*/  IMAD.IADD R3, R124, 0x1, -R224 ;  /* 0x000000017c037824 */ /* 0x000fea00078e0ae0 */
[----:B------:R-:W-:Y:S02]  /*7930*/  IADD3 R4, R3, c[0x0][0x32c], RZ ;  /* 0x0000cb0003047a10 */ /* 0x000fe40007ffe0ff */
[----:B------:R-:W-:Y:S02]  /*7940*/  IMNMX R0, R0, R3, !PT ;  /* 0x0000000300007217 */ /* 0x000fe40007800200 */
[----:B------:R-:W-:Y:S02]  /*7950*/  IMNMX R2, R2, R4, PT ;  /* 0x0000000402027217 */ /* 0x000fe40003800200 */
.L_x_2903:
[----:B------:R-:W-:Y:S02]  /*7960*/  ISETP.GT.AND P0, PT, R0, RZ, P6 ;  /* 0x000000ff0000720c */ /* 0x000fe40003704270 */
        /* <DEDUP_REMOVED lines=29> */
[----:B------:R-:W-:Y:S01]  /*7b40*/  ISETP.GT.AND P0, PT, R0, 0x18, P6 ;  /* 0x000000180000780c */ /* 0x000fe20003704270 */
[----:B------:R-:W-:Y:S01]  /*7b50*/  LDSM.16.MT88.4 R12, [R181] ;  /* 0x00000000b50c783b */ /* 0x000fe20000004200 */
        /* <DEDUP_REMOVED lines=24> */
[----:B------:R-:W-:Y:S01]  /*7ce0*/  FSEL R150, R26, -INF , !P0 ;  /* 0xff8000001a967808 */ /* 0x000fe20004000000 */
[----:B------:R-:W-:Y:S01]  /*7cf0*/  SHFL.BFLY PT, R11, R3, 0x2, 0x1f ;  /* 0x0c401f00030b7f89 */ /* 0x000fe200000e0000 */
        /* <DEDUP_REMOVED lines=15> */
[C---:B------:R-:W-:Y:S01]  /*7df0*/  ISETP.GT.AND P0, PT, R0.reuse, 0x38, P6 ;  /* 0x000000380000780c */ /* 0x040fe20003704270 */
[----:B------:R-:W-:Y:S01]  /*7e00*/  LDSM.16.MT88.4 R28, [R185] ;  /* 0x00000000b91c783b */ /* 0x000fe20000004200 */
[----:B------:R-:W-:Y:S02]  /*7e10*/  ISETP.GT.AND P6, PT, R0, 0x39, P6 ;  /* 0x000000390000780c */ /* 0x000fe400037c4270 */
[----:B------:R-:W-:Y:S02]  /*7e20*/  FMNMX.FTZ R0, R157, R10, !PT ;  /* 0x0000000a9d007209 */ /* 0x000fe40007810000 */
[----:B------:R-:W-:Y:S02]  /*7e30*/  ISETP.LT.OR P0, PT, R2, 0x39, P0 ;  /* 0x000000390200780c */ /* 0x000fe40000701670 */
[----:B------:R-:W-:Y:S02]  /*7e40*/  FMNMX.FTZ R0, R159, R0, !PT ;  /* 0x000000009f007209 */ /* 0x000fe40007810000 */
[----:B------:R-:W-:Y:S02]  /*7e50*/  FSEL R158, R34, -INF , !P0 ;  /* 0xff800000229e7808 */ /* 0x000fe40004000000 */
[----:B------:R-:W-:Y:S02]  /*7e60*/  ISETP.LT.OR P6, PT, R2, 0x3a, P6 ;  /* 0x0000003a0200780c */ /* 0x000fe400037c1670 */
[----:B------:R-:W-:Y:S02]  /*7e70*/  FMNMX.FTZ R0, R158, R0, !PT ;  /* 0x000000009e007209 */ /* 0x000fe40007810000 */
[----:B------:R-:W-:Y:S04]  /*7e80*/  FSEL R127, R35, -INF , !P6 ;  /* 0xff800000237f7808 */ /* 0x000fe80007000000 */
[----:B------:R-:W-:Y:S05]  /*7e90*/  FMNMX.FTZ R0, R127, R0, !PT ;  /* 0x000000007f007209 */ /* 0x000fea0007810000 */
[----:B------:R-:W1:Y:S02]  /*7ea0*/  SHFL.BFLY PT, R2, R0, 0x2, 0x1f ;  /* 0x0c401f0000027f89 */ /* 0x000e6400000e0000 */
[----:B-1----:R-:W-:Y:S02]  /*7eb0*/  FMNMX.FTZ R2, R0, R2, !PT ;  /* 0x0000000200027209 */ /* 0x002fe40007810000 */
[----:B------:R-:W-:Y:S05]  /*7ec0*/  FMNMX.FTZ R3, R3, R11, !PT ;  /* 0x0000000b03037209 */ /* 0x000fea0007810000 */
[----:B------:R-:W1:Y:S02]  /*7ed0*/  SHFL.BFLY PT, R10, R3, 0x1, 0x1f ;  /* 0x0c201f00030a7f89 */ /* 0x000e6400000e0000 */
[----:B-1----:R-:W-:Y:S04]  /*7ee0*/  FMNMX.FTZ R124, R3, R10, !PT ;  /* 0x0000000a037c7209 */ /* 0x002fe80007810000 */
[C---:B------:R-:W-:Y:S01]  /*7ef0*/  FSETP.NEU.FTZ.AND P0, PT, R124.reuse, -INF , PT ;  /* 0xff8000007c00780b */ /* 0x040fe20003f1d000 */
[----:B------:R-:W-:Y:S05]  /*7f00*/  FMUL.FTZ R3, R124, c[0x0][0x2d0] ;  /* 0x0000b4007c037a20 */ /* 0x000fea0000410000 */
[----:B------:R-:W-:Y:S02]  /*7f10*/  FSEL R144, R3, RZ, P0 ;  /* 0x000000ff03907208 */ /* 0x000fe40000000000 */
[----:B------:R-:W1:Y:S03]  /*7f20*/  SHFL.BFLY PT, R3, R2, 0x1, 0x1f ;  /* 0x0c201f0002037f89 */ /* 0x000e6600000e0000 */
[--C-:B------:R-:W-:Y:S02]  /*7f30*/  FFMA.FTZ R0, R138, c[0x0][0x2d0], -R144.reuse ;  /* 0x0000b4008a007a23 */ /* 0x100fe40000010890 */
[--C-:B------:R-:W-:Y:S02]  /*7f40*/  FFMA.FTZ R9, R9, c[0x0][0x2d0], -R144.reuse ;  /* 0x0000b40009097a23 */ /* 0x100fe40000010890 */
[----:B------:R2:W-:Y:S10]  /*7f50*/  MUFU.EX2 R218, R0 ;  /* 0x0000000000da7308 */ /* 0x0005f40000000800 */
[----:B------:R-:W-:Y:S01]  /*7f60*/  MUFU.EX2 R219, R9 ;  /* 0x0000000900db7308 */ /* 0x000fe20000000800 */
[----:B-1----:R-:W-:Y:S01]  /*7f70*/  FMNMX.FTZ R3, R2, R3, !PT ;  /* 0x0000000302037209 */ /* 0x002fe20007810000 */
[--C-:B--2---:R-:W-:Y:S08]  /*7f80*/  FFMA.FTZ R0, R139, c[0x0][0x2d0], -R144.reuse ;  /* 0x0000b4008b007a23 */ /* 0x104ff00000010890 */
[----:B------:R1:W2:Y:S02]  /*7f90*/  MUFU.EX2 R221, R0 ;  /* 0x0000000000dd7308 */ /* 0x0002a40000000800 */
[----:B-1----:R-:W-:Y:S01]  /*7fa0*/  FFMA.FTZ R0, R8, c[0x0][0x2d0], -R144 ;  /* 0x0000b40008007a23 */ /* 0x002fe20000010890 */
[----:B--2---:R-:W-:Y:S01]  /*7fb0*/  F2FP.PACK_AB R136, R221, R218 ;  /* 0x000000dadd88723e */ /* 0x004fe200000000ff */
[C---:B------:R-:W-:Y:S06]  /*7fc0*/  FMUL.FTZ R8, R3.reuse, c[0x0][0x2d0] ;  /* 0x0000b40003087a20 */ /* 0x040fec0000410000 */
        /* <DEDUP_REMOVED lines=10> */
[----:B------:R-:W-:Y:S10]  /*8070*/  MUFU.EX2 R175, R6 ;  /* 0x0000000600af7308 */ /* 0x000ff40000000800 */
[----:B------:R3:W-:Y:S01]  /*8080*/  MUFU.EX2 R172, R4 ;  /* 0x0000000400ac7308 */ /* 0x0007e20000000800 */
[--C-:B-1----:R-:W-:Y:S02]  /*8090*/  FFMA.FTZ R0, R7, c[0x0][0x2d0], -R125.reuse ;  /* 0x0000b40007007a23 */ /* 0x102fe4000001087d */
[C---:B--2---:R-:W-:Y:S02]  /*80a0*/  FMUL.FTZ R8, R2.reuse, R132 ;  /* 0x0000008402087220 */ /* 0x044fe40000410000 */
[C---:B------:R-:W-:Y:S05]  /*80b0*/  FMUL.FTZ R9, R2.reuse, R133 ;  /* 0x0000008502097220 */ /* 0x040fea0000410000 */
[----:B------:R-:W1:Y:S01]  /*80c0*/  MUFU.EX2 R174, R0 ;  /* 0x0000000000ae7308 */ /* 0x000e620000000800 */
[C---:B------:R-:W-:Y:S02]  /*80d0*/  FMUL.FTZ R16, R2.reuse, R104 ;  /* 0x0000006802107220 */ /* 0x040fe40000410000 */
[C---:B------:R-:W-:Y:S02]  /*80e0*/  FMUL.FTZ R17, R2.reuse, R105 ;  /* 0x0000006902117220 */ /* 0x040fe40000410000 */
[C---:B------:R-:W-:Y:S02]  /*80f0*/  FMUL.FTZ R24, R2.reuse, R112 ;  /* 0x0000007002187220 */ /* 0x040fe40000410000 */
[C---:B------:R-:W-:Y:S02]  /*8100*/  FMUL.FTZ R25, R2.reuse, R113 ;  /* 0x0000007102197220 */ /* 0x040fe40000410000 */
[C---:B------:R-:W-:Y:S02]  /*8110*/  FMUL.FTZ R32, R2.reuse, R120 ;  /* 0x0000007802207220 */ /* 0x040fe40000410000 */
[C---:B------:R-:W-:Y:S02]  /*8120*/  FMUL.FTZ R33, R2.reuse, R121 ;  /* 0x0000007902217220 */ /* 0x040fe40000410000 */
[C---:B------:R-:W-:Y:S02]  /*8130*/  FMUL.FTZ R36, R2.reuse, R36 ;  /* 0x0000002402247220 */ /* 0x040fe40000410000 */
[C---:B---3--:R-:W-:Y:S02]  /*8140*/  FMUL.FTZ R4, R2.reuse, R128 ;  /* 0x0000008002047220 */ /* 0x048fe40000410000 */
        /* <DEDUP_REMOVED lines=26> */
[----:B------:R-:W-:Y:S02]  /*82f0*/  FMUL.FTZ R73, R2, R73 ;  /* 0x0000004902497220 */ /* 0x000fe40000410000 */
[----:B------:R-:W-:Y:S02]  /*8300*/  FMUL.FTZ R0, R0, c[0x0][0x2d0] ;  /* 0x0000b40000007a20 */ /* 0x000fe40000410000 */
[C---:B------:R-:W-:Y:S02]  /*8310*/  FMUL.FTZ R76, R2.reuse, R76 ;  /* 0x0000004c024c7220 */ /* 0x040fe40000410000 */
[C---:B------:R-:W-:Y:S02]  /*8320*/  FMUL.FTZ R77, R2.reuse, R77 ;  /* 0x0000004d024d7220 */ /* 0x040fe40000410000 */
        /* <DEDUP_REMOVED lines=11> */
[C---:B-1----:R-:W-:Y:S02]  /*83e0*/  FMUL.FTZ R6, R0.reuse, R130 ;  /* 0x0000008200067220 */ /* 0x042fe40000410000 */
[C---:B------:R-:W-:Y:S02]  /*83f0*/  FMUL.FTZ R7, R0.reuse, R131 ;  /* 0x0000008300077220 */ /* 0x040fe40000410000 */
[----:B------:R-:W-:Y:S01]  /*8400*/  LDSM.16.MT88.4 R128, [R181+0x2800] ;  /* 0x00280000b580783b */ /* 0x000fe20000004200 */
[C---:B------:R-:W-:Y:S02]  /*8410*/  FMUL.FTZ R10, R0.reuse, R134 ;  /* 0x00000086000a7220 */ /* 0x040fe40000410000 */
[C---:B------:R-:W-:Y:S02]  /*8420*/  FMUL.FTZ R11, R0.reuse, R135 ;  /* 0x00000087000b7220 */ /* 0x040fe40000410000 */
[C---:B------:R-:W-:Y:S03]  /*8430*/  HMMA.16816.F32 R4, R136.reuse, R12, R4 ;  /* 0x0000000c8804723c */ /* 0x040fe60000001804 */
[----:B------:R-:W-:Y:S02]  /*8440*/  LDSM.16.MT88.4 R132, [R182+0x2800] ;  /* 0x00280000b684783b */ /* 0x000fe40000004200 */
[----:B------:R-:W-:Y:S02]  /*8450*/  FMUL.FTZ R18, R0, R106 ;  /* 0x0000006a00127220 */ /* 0x000fe40000410000 */
[C---:B------:R-:W-:Y:S01]  /*8460*/  FMUL.FTZ R12, R2.reuse, R100 ;  /* 0x00000064020c7220 */ /* 0x040fe20000410000 */
[C---:B------:R-:W-:Y:S04]  /*8470*/  HMMA.16816.F32 R8, R136.reuse, R14, R8 ;  /* 0x0000000e8808723c */ /* 0x040fe80000001808 */
[----:B------:R-:W-:Y:S02]  /*8480*/  FMUL.FTZ R13, R2, R101 ;  /* 0x00000065020d7220 */ /* 0x000fe40000410000 */
[C---:B------:R-:W-:Y:S02]  /*8490*/  FMUL.FTZ R19, R0.reuse, R107 ;  /* 0x0000006b00137220 */ /* 0x040fe40000410000 */
[C---:B------:R-:W-:Y:S01]  /*84a0*/  FMUL.FTZ R14, R0.reuse, R102 ;  /* 0x00000066000e7220 */ /* 0x040fe20000410000 */
[----:B------:R-:W-:Y:S03]  /*84b0*/  LDSM.16.MT88.4 R104, [R181+0x2000] ;  /* 0x00200000b568783b */ /* 0x000fe60000004200 */
[C---:B------:R-:W-:Y:S02]  /*84c0*/  FMUL.FTZ R15, R0.reuse, R103 ;  /* 0x00000067000f7220 */ /* 0x040fe40000410000 */
[C---:B------:R-:W-:Y:S02]  /*84d0*/  FMUL.FTZ R26, R0.reuse, R114 ;  /* 0x00000072001a7220 */ /* 0x040fe40000410000 */
[C---:B------:R-:W-:Y:S01]  /*84e0*/  FMUL.FTZ R27, R0.reuse, R115 ;  /* 0x00000073001b7220 */ /* 0x040fe20000410000 */
[----:B------:R-:W1:Y:S01]  /*84f0*/  LDSM.16.MT88.4 R100, [R184] ;  /* 0x00000000b864783b */ /* 0x000e620000004200 */
[C---:B------:R-:W-:Y:S01]  /*8500*/  FMUL.FTZ R34, R0.reuse, R122 ;  /* 0x0000007a00227220 */ /* 0x040fe20000410000 */
[C---:B------:R-:W-:Y:S03]  /*8510*/  HMMA.16816.F32 R12, R136.reuse, R20, R12 ;  /* 0x00000014880c723c */ /* 0x040fe6000000180c */
[C---:B------:R-:W-:Y:S02]  /*8520*/  FMUL.FTZ R35, R0.reuse, R123 ;  /* 0x0000007b00237220 */ /* 0x040fe40000410000 */
[----:B------:R-:W-:Y:S01]  /*8530*/  FMUL.FTZ R38, R0, R38 ;  /* 0x0000002600267220 */ /* 0x000fe20000410000 */
[----:B------:R-:W-:Y:S01]  /*8540*/  LDSM.16.MT88.4 R112, [R181+0x800] ;  /* 0x00080000b570783b */ /* 0x000fe20000004200 */
[C---:B------:R-:W-:Y:S01]  /*8550*/  FMUL.FTZ R20, R2.reuse, R108 ;  /* 0x0000006c02147220 */ /* 0x040fe20000410000 */
[C---:B------:R-:W-:Y:S04]  /*8560*/  HMMA.16816.F32 R16, R136.reuse, R22, R16 ;  /* 0x000000168810723c */ /* 0x040fe80000001810 */
[----:B------:R-:W-:Y:S02]  /*8570*/  FMUL.FTZ R21, R2, R109 ;  /* 0x0000006d02157220 */ /* 0x000fe40000410000 */
[C---:B------:R-:W-:Y:S01]  /*8580*/  FMUL.FTZ R39, R0.reuse, R39 ;  /* 0x0000002700277220 */ /* 0x040fe20000410000 */
[----:B------:R-:W-:Y:S01]  /*8590*/  LDSM.16.MT88.4 R120, [R184+0x800] ;  /* 0x00080000b878783b */ /* 0x000fe20000004200 */
[C---:B------:R-:W-:Y:S04]  /*85a0*/  FMUL.FTZ R22, R0.reuse, R110 ;  /* 0x0000006e00167220 */ /* 0x040fe80000410000 */
[C---:B------:R-:W-:Y:S02]  /*85b0*/  FMUL.FTZ R23, R0.reuse, R111 ;  /* 0x0000006f00177220 */ /* 0x040fe40000410000 */
[C---:B------:R-:W-:Y:S01]  /*85c0*/  FMUL.FTZ R42, R0.reuse, R42 ;  /* 0x0000002a002a7220 */ /* 0x040fe20000410000 */
[----:B------:R-:W2:Y:S01]  /*85d0*/  LDSM.16.MT88.4 R108, [R182+0x2000] ;  /* 0x00200000b66c783b */ /* 0x000ea20000004200 */
[C---:B------:R-:W-:Y:S02]  /*85e0*/  FMUL.FTZ R43, R0.reuse, R43 ;  /* 0x0000002b002b7220 */ /* 0x040fe40000410000 */
[C---:B------:R-:W-:Y:S01]  /*85f0*/  FMUL.FTZ R46, R0.reuse, R46 ;  /* 0x0000002e002e7220 */ /* 0x040fe20000410000 */
        /* <DEDUP_REMOVED lines=37> */
[----:B------:R-:W-:Y:S02]  /*8850*/  FMUL.FTZ R87, R0, R87 ;  /* 0x0000005700577220 */ /* 0x000fe40000410000 */
[--C-:B------:R-:W-:Y:S01]  /*8860*/  FFMA.FTZ R100, R140, c[0x0][0x2d0], -R144.reuse ;  /* 0x0000b4008c647a23 */ /* 0x100fe20000010890 */
[C---:B------:R-:W-:Y:S03]  /*8870*/  HMMA.16816.F32 R56, R136.reuse, R102, R56 ;  /* 0x000000668838723c */ /* 0x040fe60000001838 */
[----:B------:R1:W-:Y:S01]  /*8880*/  MUFU.EX2 R217, R100 ;  /* 0x0000006400d97308 */ /* 0x0003e20000000800 */
[C---:B------:R-:W-:Y:S02]  /*8890*/  FMUL.FTZ R90, R0.reuse, R90 ;  /* 0x0000005a005a7220 */ /* 0x040fe40000410000 */
[C---:B------:R-:W-:Y:S02]  /*88a0*/  FMUL.FTZ R91, R0.reuse, R91 ;  /* 0x0000005b005b7220 */ /* 0x040fe40000410000 */
[C---:B---3--:R-:W-:Y:S04]  /*88b0*/  HMMA.16816.F32 R60, R136.reuse, R104, R60 ;  /* 0x00000068883c723c */ /* 0x048fe8000000183c */
[C---:B------:R-:W-:Y:S02]  /*88c0*/  FMUL.FTZ R94, R0.reuse, R94 ;  /* 0x0000005e005e7220 */ /* 0x040fe40000410000 */
[C---:B------:R-:W-:Y:S02]  /*88d0*/  FMUL.FTZ R95, R0.reuse, R95 ;  /* 0x0000005f005f7220 */ /* 0x040fe40000410000 */
[C---:B------:R-:W-:Y:S04]  /*88e0*/  HMMA.16816.F32 R64, R136.reuse, R106, R64 ;  /* 0x0000006a8840723c */ /* 0x040fe80000001840 */
[--C-:B------:R-:W-:Y:S02]  /*88f0*/  FFMA.FTZ R104, R141, c[0x0][0x2d0], -R144.reuse ;  /* 0x0000b4008d687a23 */ /* 0x100fe40000010890 */
[C---:B------:R-:W-:Y:S02]  /*8900*/  FMUL.FTZ R98, R0.reuse, R98 ;  /* 0x0000006200627220 */ /* 0x040fe40000410000 */
[C---:B--2---:R-:W-:Y:S01]  /*8910*/  HMMA.16816.F32 R68, R136.reuse, R108, R68 ;  /* 0x0000006c8844723c */ /* 0x044fe20000001844 */
[----:B------:R2:W-:Y:S01]  /*8920*/  MUFU.EX2 R216, R104 ;  /* 0x0000006800d87308 */ /* 0x0005e20000000800 */
[----:B-1----:R-:W1:Y:S02]  /*8930*/  LDSM.16.MT88.4 R100, [R182+0x4000] ;  /* 0x00400000b664783b */ /* 0x002e640000004200 */
[----:B------:R-:W-:Y:S03]  /*8940*/  FMUL.FTZ R99, R0, R99 ;  /* 0x0000006300637220 */ /* 0x000fe60000410000 */
[--C-:B------:R-:W-:Y:S01]  /*8950*/  FFMA.FTZ R108, R147, c[0x0][0x2d0], -R144.reuse ;  /* 0x0000b400936c7a23 */ /* 0x100fe20000010890 */
[C---:B------:R-:W-:Y:S03]  /*8960*/  HMMA.16816.F32 R72, R136.reuse, R110, R72 ;  /* 0x0000006e8848723c */ /* 0x040fe60000001848 */
[----:B------:R3:W-:Y:S01]  /*8970*/  MUFU.EX2 R214, R108 ;  /* 0x0000006c00d67308 */ /* 0x0007e20000000800 */
[--C-:B--2---:R-:W-:Y:S09]  /*8980*/  FFMA.FTZ R104, R143, c[0x0][0x2d0], -R144.reuse ;  /* 0x0000b4008f687a23 */ /* 0x104ff20000010890 */
[----:B------:R2:W4:Y:S01]  /*8990*/  MUFU.EX2 R215, R104 ;  /* 0x0000006800d77308 */ /* 0x0005220000000800 */
[--C-:B---3--:R-:W-:Y:S02]  /*89a0*/  FFMA.FTZ R108, R142, c[0x0][0x2d0], -R125.reuse ;  /* 0x0000b4008e6c7a23 */ /* 0x108fe4000001087d */
[----:B------:R-:W-:Y:S07]  /*89b0*/  LDSM.16.MT88.4 R140, [R185+0x2800] ;  /* 0x00280000b98c783b */ /* 0x000fee0000004200 */
[----:B------:R3:W-:Y:S01]  /*89c0*/  MUFU.EX2 R169, R108 ;  /* 0x0000006c00a97308 */ /* 0x0007e20000000800 */
[C---:B-1----:R-:W-:Y:S07]  /*89d0*/  HMMA.16816.F32 R76, R136.reuse, R100, R76 ;  /* 0x00000064884c723c */ /* 0x042fee000000184c */
[--C-:B------:R-:W-:Y:S01]  /*89e0*/  FFMA.FTZ R100, R145, c[0x0][0x2d0], -R125.reuse ;  /* 0x0000b40091647a23 */ /* 0x100fe2000001087d */
[C---:B------:R-:W-:Y:S01]  /*89f0*/  HMMA.16816.F32 R80, R136.reuse, R102, R80 ;  /* 0x000000668850723c */ /* 0x040fe20000001850 */
[----:B--2---:R-:W1:Y:S02]  /*8a00*/  LDSM.16.MT88.4 R104, [R185+0x4000] ;  /* 0x00400000b968783b */ /* 0x004e640000004200 */
[----:B------:R2:W5:Y:S04]  /*8a10*/  MUFU.EX2 R168, R100 ;  /* 0x0000006400a87308 */ /* 0x0005680000000800 */
[----:B----4-:R-:W-:Y:S02]  /*8a20*/  F2FP.PACK_AB R102, R214, R215 ;  /* 0x000000d7d666723e */ /* 0x010fe400000000ff */
[----:B---3--:R-:W3:Y:S03]  /*8a30*/  LDSM.16.MT88.4 R108, [R184+0x4000] ;  /* 0x00400000b86c783b */ /* 0x008ee60000004200 */
        /* <DEDUP_REMOVED lines=8> */
[----:B------:R2:W3:Y:S07]  /*8ac0*/  MUFU.EX2 R166, R100 ;  /* 0x0000006400a67308 */ /* 0x0004ee0000000800 */
[----:B------:R-:W-:Y:S01]  /*8ad0*/  HMMA.16816.F32 R96, R136, R110, R96 ;  /* 0x0000006e8860723c */ /* 0x000fe20000001860 */
[----:B------:R-:W4:Y:S08]  /*8ae0*/  LDSM.16.MT88.4 R108, [R184+0x2800] ;  /* 0x00280000b86c783b */ /* 0x000f300000004200 */
[----:B------:R-:W-:Y:S03]  /*8af0*/  LDSM.16.MT88.4 R136, [R185+0x3000] ;  /* 0x00300000b988783b */ /* 0x000fe60000004200 */
[----:B--2---:R-:W-:Y:S02]  /*8b00*/  F2FP.PACK_AB R100, R216, R217 ;  /* 0x000000d9d864723e */ /* 0x004fe400000000ff */
[----:B---3--:R-:W-:Y:S07]  /*8b10*/  F2FP.PACK_AB R103, R166, R167 ;  /* 0x000000a7a667723e */ /* 0x008fee00000000ff */
[C---:B------:R-:W-:Y:S07]  /*8b20*/  HMMA.16816.F32 R4, R100.reuse, R112, R4 ;  /* 0x000000706404723c */ /* 0x040fee0000001804 */
[--C-:B------:R-:W-:Y:S01]  /*8b30*/  FFMA.FTZ R112, R152, c[0x0][0x2d0], -R144.reuse ;  /* 0x0000b40098707a23 */ /* 0x100fe20000010890 */
[C---:B------:R-:W-:Y:S03]  /*8b40*/  HMMA.16816.F32 R8, R100.reuse, R114, R8 ;  /* 0x000000726408723c */ /* 0x040fe60000001808 */
[----:B------:R2:W-:Y:S05]  /*8b50*/  MUFU.EX2 R213, R112 ;  /* 0x0000007000d57308 */ /* 0x0005ea0000000800 */
[C---:B------:R-:W-:Y:S07]  /*8b60*/  HMMA.16816.F32 R12, R100.reuse, R116, R12 ;  /* 0x00000074640c723c */ /* 0x040fee000000180c */
[--C-:B------:R-:W-:Y:S01]  /*8b70*/  FFMA.FTZ R116, R153, c[0x0][0x2d0], -R144.reuse ;  /* 0x0000b40099747a23 */ /* 0x100fe20000010890 */
[C---:B------:R-:W-:Y:S03]  /*8b80*/  HMMA.16816.F32 R16, R100.reuse, R118, R16 ;  /* 0x000000766410723c */ /* 0x040fe60000001810 */
[----:B------:R3:W5:Y:S05]  /*8b90*/  MUFU.EX2 R203, R116 ;  /* 0x0000007400cb7308 */ /* 0x00076a0000000800 */
[C---:B-1----:R-:W-:Y:S01]  /*8ba0*/  HMMA.16816.F32 R20, R100.reuse, R104, R20 ;  /* 0x000000686414723c */ /* 0x042fe20000001814 */
[----:B--2---:R-:W-:Y:S07]  /*8bb0*/  LDSM.16.MT88.4 R112, [R182+0x4800] ;  /* 0x00480000b670783b */ /* 0x004fee0000004200 */
[C---:B------:R-:W-:Y:S01]  /*8bc0*/  HMMA.16816.F32 R24, R100.reuse, R106, R24 ;  /* 0x0000006a6418723c */ /* 0x040fe20000001818 */
[----:B------:R-:W1:Y:S07]  /*8bd0*/  LDSM.16.MT88.4 R104, [R181+0x4800] ;  /* 0x00480000b568783b */ /* 0x000e6e0000004200 */
[C---:B------:R-:W-:Y:S04]  /*8be0*/  HMMA.16816.F32 R28, R100.reuse, R120, R28 ;  /* 0x00000078641c723c */ /* 0x040fe8000000181c */
[--C-:B---3--:R-:W-:Y:S03]  /*8bf0*/  FFMA.FTZ R116, R155, c[0x0][0x2d0], -R144.reuse ;  /* 0x0000b4009b747a23 */ /* 0x108fe60000010890 */
[--C-:B------:R-:W-:Y:S01]  /*8c00*/  FFMA.FTZ R120, R149, c[0x0][0x2d0], -R125.reuse ;  /* 0x0000b40095787a23 */ /* 0x100fe2000001087d */
[C---:B------:R-:W-:Y:S01]  /*8c10*/  HMMA.16816.F32 R32, R100.reuse, R122, R32 ;  /* 0x0000007a6420723c */ /* 0x040fe20000001820 */
[----:B------:R2:W-:Y:S07]  /*8c20*/  MUFU.EX2 R179, R116 ;  /* 0x0000007400b37308 */ /* 0x0005ee0000000800 */
[C---:B------:R-:W-:Y:S03]  /*8c30*/  HMMA.16816.F32 R36, R100.reuse, R128, R36 ;  /* 0x000000806424723c */ /* 0x040fe60000001824 */
[----:B------:R3:W-:Y:S05]  /*8c40*/  MUFU.EX2 R165, R120 ;  /* 0x0000007800a57308 */ /* 0x0007ea0000000800 */
[C---:B------:R-:W-:Y:S01]  /*8c50*/  HMMA.16816.F32 R40, R100.reuse, R130, R40 ;  /* 0x000000826428723c */ /* 0x040fe20000001828 */
[----:B------:R-:W-:Y:S07]  /*8c60*/  LDSM.16.MT88.4 R128, [R184+0x1000] ;  /* 0x00100000b880783b */ /* 0x000fee0000004200 */
[C---:B------:R-:W-:Y:S01]  /*8c70*/  HMMA.16816.F32 R44, R100.reuse, R132, R44 ;  /* 0x00000084642c723c */ /* 0x040fe2000000182c */
[----:B--2---:R-:W2:Y:S07]  /*8c80*/  LDSM.16.MT88.4 R116, [R185+0x4800] ;  /* 0x00480000b974783b */ /* 0x004eae0000004200 */
[C---:B------:R-:W-:Y:S01]  /*8c90*/  HMMA.16816.F32 R48, R100.reuse, R134, R48 ;  /* 0x000000866430723c */ /* 0x040fe20000001830 */
[----:B------:R-:W-:Y:S07]  /*8ca0*/  LDSM.16.MT88.4 R132, [R182+0x3000] ;  /* 0x00300000b684783b */ /* 0x000fee0000004200 */
[C---:B------:R-:W-:Y:S01]  /*8cb0*/  HMMA.16816.F32 R52, R100.reuse, R140, R52 ;  /* 0x0000008c6434723c */ /* 0x040fe20000001834 */
[----:B---3--:R-:W-:Y:S07]  /*8cc0*/  LDSM.16.MT88.4 R120, [R182+0x1000] ;  /* 0x00100000b678783b */ /* 0x008fee0000004200 */
[C---:B------:R-:W-:Y:S01]  /*8cd0*/  HMMA.16816.F32 R56, R100.reuse, R142, R56 ;  /* 0x0000008e6438723c */ /* 0x040fe20000001838 */
[----:B------:R-:W-:Y:S07]  /*8ce0*/  LDSM.16.MT88.4 R140, [R181+0x3800] ;  /* 0x00380000b58c783b */ /* 0x000fee0000004200 */
[C---:B----4-:R-:W-:Y:S07]  /*8cf0*/  HMMA.16816.F32 R60, R100.reuse, R108, R60 ;  /* 0x0000006c643c723c */ /* 0x050fee000000183c */
[--C-:B------:R-:W-:Y:S01]  /*8d00*/  FFMA.FTZ R108, R156, c[0x0][0x2d0], -R144.reuse ;  /* 0x0000b4009c6c7a23 */ /* 0x100fe20000010890 */
[C---:B------:R-:W-:Y:S03]  /*8d10*/  HMMA.16816.F32 R64, R100.reuse, R110, R64 ;  /* 0x0000006e6440723c */ /* 0x040fe60000001840 */
[----:B------:R3:W4:Y:S05]  /*8d20*/  MUFU.EX2 R178, R108 ;  /* 0x0000006c00b27308 */ /* 0x00072a0000000800 */
[C---:B-1----:R-:W-:Y:S07]  /*8d30*/  HMMA.16816.F32 R68, R100.reuse, R104, R68 ;  /* 0x000000686444723c */ /* 0x042fee0000001844 */
[--C-:B------:R-:W-:Y:S01]  /*8d40*/  FFMA.FTZ R104, R151, c[0x0][0x2d0], -R125.reuse ;  /* 0x0000b40097687a23 */ /* 0x100fe2000001087d */
[C---:B------:R-:W-:Y:S03]  /*8d50*/  HMMA.16816.F32 R72, R100.reuse, R106, R72 ;  /* 0x0000006a6448723c */ /* 0x040fe60000001848 */
[----:B------:R1:W1:Y:S05]  /*8d60*/  MUFU.EX2 R164, R104 ;  /* 0x0000006800a47308 */ /* 0x00026a0000000800 */
[C---:B------:R-:W-:Y:S01]  /*8d70*/  HMMA.16816.F32 R76, R100.reuse, R112, R76 ;  /* 0x00000070644c723c */ /* 0x040fe2000000184c */
[----:B---3--:R-:W3:Y:S06]  /*8d80*/  LDSM.16.MT88.4 R108, [R184+0x4800] ;  /* 0x00480000b86c783b */ /* 0x008eec0000004200 */
[--C-:B------:R-:W-:Y:S01]  /*8d90*/  FFMA.FTZ R112, R154, c[0x0][0x2d0], -R125.reuse ;  /* 0x0000b4009a707a23 */ /* 0x100fe2000001087d */
[C---:B------:R-:W-:Y:S01]  /*8da0*/  HMMA.16816.F32 R80, R100.reuse, R114, R80 ;  /* 0x000000726450723c */ /* 0x040fe20000001850 */
[----:B------:R-:W-:Y:S02]  /*8db0*/  LDSM.16.MT88.4 R152, [R184+0x3800] ;  /* 0x00380000b898783b */ /* 0x000fe40000004200 */
[----:B------:R4:W-:Y:S05]  /*8dc0*/  MUFU.EX2 R162, R112 ;  /* 0x0000007000a27308 */ /* 0x0009ea0000000800 */
[C---:B--2---:R-:W-:Y:S04]  /*8dd0*/  HMMA.16816.F32 R84, R100.reuse, R116, R84 ;  /* 0x000000746454723c */ /* 0x044fe80000001854 */
[--C-:B-1----:R-:W-:Y:S02]  /*8de0*/  FFMA.FTZ R104, R150, c[0x0][0x2d0], -R125.reuse ;  /* 0x0000b40096687a23 */ /* 0x102fe4000001087d */
[----:B------:R-:W-:Y:S02]  /*8df0*/  LDSM.16.MT88.4 R148, [R185+0x3800] ;  /* 0x00380000b994783b */ /* 0x000fe40000004200 */
[C---:B------:R-:W-:Y:S01]  /*8e00*/  HMMA.16816.F32 R88, R100.reuse, R118, R88 ;  /* 0x000000766458723c */ /* 0x040fe20000001858 */
[----:B------:R1:W2:Y:S05]  /*8e10*/  MUFU.EX2 R163, R104 ;  /* 0x0000006800a37308 */ /* 0x0002aa0000000800 */
[----:B------:R-:W-:Y:S08]  /*8e20*/  LDSM.16.MT88.4 R116, [R181+0x3000] ;  /* 0x00300000b574783b */ /* 0x000ff00000004200 */
[----:B----4-:R-:W-:Y:S01]  /*8e30*/  LDSM.16.MT88.4 R112, [R185+0x1000] ;  /* 0x00100000b970783b */ /* 0x010fe20000004200 */
[C---:B---3--:R-:W-:Y:S07]  /*8e40*/  HMMA.16816.F32 R92, R100.reuse, R108, R92 ;  /* 0x0000006c645c723c */ /* 0x048fee000000185c */
[----:B-1----:R-:W1:Y:S01]  /*8e50*/  LDSM.16.MT88.4 R104, [R181+0x1000] ;  /* 0x00100000b568783b */ /* 0x002e620000004200 */
[----:B------:R-:W-:Y:S07]  /*8e60*/  HMMA.16816.F32 R96, R100, R110, R96 ;  /* 0x0000006e6460723c */ /* 0x000fee0000001860 */
[----:B------:R-:W-:Y:S01]  /*8e70*/  LDSM.16.MT88.4 R108, [R181+0x5000] ;  /* 0x00500000b56c783b */ /* 0x000fe20000004200 */
[----:B-----5:R-:W-:Y:S04]  /*8e80*/  F2FP.PACK_AB R100, R203, R213 ;  /* 0x000000d5cb64723e */ /* 0x020fe800000000ff */
[----:B------:R-:W-:Y:S02]  /*8e90*/  F2FP.PACK_AB R102, R178, R179 ;  /* 0x000000b3b266723e */ /* 0x000fe400000000ff */
[----:B------:R-:W-:Y:S02]  /*8ea0*/  F2FP.PACK_AB R101, R164, R165 ;  /* 0x000000a5a465723e */ /* 0x000fe400000000ff */
[----:B--2---:R-:W-:Y:S07]  /*8eb0*/  F2FP.PACK_AB R103, R162, R163 ;  /* 0x000000a3a267723e */ /* 0x004fee00000000ff */
[C---:B-1----:R-:W-:Y:S08]  /*8ec0*/  HMMA.16816.F32 R4, R100.reuse, R104, R4 ;  /* 0x000000686404723c */ /* 0x042ff00000001804 */
[C---:B------:R-:W-:Y:S01]  /*8ed0*/  HMMA.16816.F32 R8, R100.reuse, R106, R8 ;  /* 0x0000006a6408723c */ /* 0x040fe20000001808 */
[----:B------:R-:W1:Y:S07]  /*8ee0*/  LDSM.16.MT88.4 R104, [R184+0x3000] ;  /* 0x00300000b868783b */ /* 0x000e6e0000004200 */
[C---:B------:R-:W-:Y:S07]  /*8ef0*/  HMMA.16816.F32 R12, R100.reuse, R120, R12 ;  /* 0x00000078640c723c */ /* 0x040fee000000180c */
[--C-:B------:R-:W-:Y:S01]  /*8f00*/  FFMA.FTZ R120, R160, c[0x0][0x2d0], -R144.reuse ;  /* 0x0000b400a0787a23 */ /* 0x100fe20000010890 */
[C---:B------:R-:W-:Y:S03]  /*8f10*/  HMMA.16816.F32 R16, R100.reuse, R122, R16 ;  /* 0x0000007a6410723c */ /* 0x040fe60000001810 */
[----:B------:R2:W-:Y:S05]  /*8f20*/  MUFU.EX2 R177, R120 ;  /* 0x0000007800b17308 */ /* 0x0005ea0000000800 */
[C---:B------:R-:W-:Y:S08]  /*8f30*/  HMMA.16816.F32 R20, R100.reuse, R112, R20 ;  /* 0x000000706414723c */ /* 0x040ff00000001814 */
[C---:B------:R-:W-:Y:S01]  /*8f40*/  HMMA.16816.F32 R24, R100.reuse, R114, R24 ;  /* 0x000000726418723c */ /* 0x040fe20000001818 */
[----:B------:R-:W3:Y:S07]  /*8f50*/  LDSM.16.MT88.4 R112, [R182+0x5000] ;  /* 0x00500000b670783b */ /* 0x000eee0000004200 */
[C---:B------:R-:W-:Y:S01]  /*8f60*/  HMMA.16816.F32 R28, R100.reuse, R128, R28 ;  /* 0x00000080641c723c */ /* 0x040fe2000000181c */
[----:B--2---:R-:W-:Y:S07]  /*8f70*/  LDSM.16.MT88.4 R120, [R184+0x1800] ;  /* 0x00180000b878783b */ /* 0x004fee0000004200 */
[C---:B------:R-:W-:Y:S08]  /*8f80*/  HMMA.16816.F32 R32, R100.reuse, R130, R32 ;  /* 0x000000826420723c */ /* 0x040ff00000001820 */
[C---:B------:R-:W-:Y:S08]  /*8f90*/  HMMA.16816.F32 R36, R100.reuse, R116, R36 ;  /* 0x000000746424723c */ /* 0x040ff00000001824 */
[C---:B------:R-:W-:Y:S01]  /*8fa0*/  HMMA.16816.F32 R40, R100.reuse, R118, R40 ;  /* 0x000000766428723c */ /* 0x040fe20000001828 */
[----:B------:R-:W2:Y:S07]  /*8fb0*/  LDSM.16.MT88.4 R116, [R185+0x5000] ;  /* 0x00500000b974783b */ /* 0x000eae0000004200 */
[C---:B------:R-:W-:Y:S08]  /*8fc0*/  HMMA.16816.F32 R44, R100.reuse, R132, R44 ;  /* 0x00000084642c723c */ /* 0x040ff0000000182c */
[C---:B------:R-:W-:Y:S01]  /*8fd0*/  HMMA.16816.F32 R48, R100.reuse, R134, R48 ;  /* 0x000000866430723c */ /* 0x040fe20000001830 */
[----:B------:R-:W-:Y:S07]  /*8fe0*/  LDSM.16.MT88.4 R132, [R181+0x1800] ;  /* 0x00180000b584783b */ /* 0x000fee0000004200 */
[C---:B------:R-:W-:Y:S08]  /*8ff0*/  HMMA.16816.F32 R52, R100.reuse, R136, R52 ;  /* 0x000000886434723c */ /* 0x040ff00000001834 */
[C---:B------:R-:W-:Y:S08]  /*9000*/  HMMA.16816.F32 R56, R100.reuse, R138, R56 ;  /* 0x0000008a6438723c */ /* 0x040ff00000001838 */
[C---:B-1----:R-:W-:Y:S07]  /*9010*/  HMMA.16816.F32 R60, R100.reuse, R104, R60 ;  /* 0x00000068643c723c */ /* 0x042fee000000183c */
[--C-:B------:R-:W-:Y:S01]  /*9020*/  FFMA.FTZ R104, R161, c[0x0][0x2d0], -R144.reuse ;  /* 0x0000b400a1687a23 */ /* 0x100fe20000010890 */
[C---:B------:R-:W-:Y:S03]  /*9030*/  HMMA.16816.F32 R64, R100.reuse, R106, R64 ;  /* 0x0000006a6440723c */ /* 0x040fe60000001840 */
[----:B------:R1:W4:Y:S05]  /*9040*/  MUFU.EX2 R176, R104 ;  /* 0x0000006800b07308 */ /* 0x00032a0000000800 */
[C---:B------:R-:W-:Y:S07]  /*9050*/  HMMA.16816.F32 R68, R100.reuse, R108, R68 ;  /* 0x0000006c6444723c */ /* 0x040fee0000001844 */
[--C-:B------:R-:W-:Y:S01]  /*9060*/  FFMA.FTZ R108, R157, c[0x0][0x2d0], -R125.reuse ;  /* 0x0000b4009d6c7a23 */ /* 0x100fe2000001087d */
[C---:B------:R-:W-:Y:S03]  /*9070*/  HMMA.16816.F32 R72, R100.reuse, R110, R72 ;  /* 0x0000006e6448723c */ /* 0x040fe60000001848 */
[----:B------:R5:W-:Y:S05]  /*9080*/  MUFU.EX2 R161, R108 ;  /* 0x0000006c00a17308 */ /* 0x000bea0000000800 */
[C---:B---3--:R-:W-:Y:S04]  /*9090*/  HMMA.16816.F32 R76, R100.reuse, R112, R76 ;  /* 0x00000070644c723c */ /* 0x048fe8000000184c */
[--C-:B-1----:R-:W-:Y:S01]  /*90a0*/  FFMA.FTZ R104, R171, c[0x0][0x2d0], -R144.reuse ;  /* 0x0000b400ab687a23 */ /* 0x102fe20000010890 */
[----:B----4-:R-:W-:Y:S01]  /*90b0*/  F2FP.PACK_AB R136, R176, R177 ;  /* 0x000000b1b088723e */ /* 0x010fe200000000ff */
[----:B------:R-:W-:Y:S02]  /*90c0*/  FFMA.FTZ R144, R170, c[0x0][0x2d0], -R144 ;  /* 0x0000b400aa907a23 */ /* 0x000fe40000010890 */
[C---:B------:R-:W-:Y:S01]  /*90d0*/  HMMA.16816.F32 R80, R100.reuse, R114, R80 ;  /* 0x000000726450723c */ /* 0x040fe20000001850 */
[----:B------:R1:W-:Y:S01]  /*90e0*/  MUFU.EX2 R171, R104 ;  /* 0x0000006800ab7308 */ /* 0x0003e20000000800 */
[----:B------:R-:W-:Y:S06]  /*90f0*/  LDSM.16.MT88.4 R112, [R185+0x1800] ;  /* 0x00180000b970783b */ /* 0x000fec0000004200 */
[C---:B--2---:R-:W-:Y:S03]  /*9100*/  HMMA.16816.F32 R84, R100.reuse, R116, R84 ;  /* 0x000000746454723c */ /* 0x044fe60000001854 */
[----:B------:R2:W3:Y:S01]  /*9110*/  MUFU.EX2 R170, R144 ;  /* 0x0000009000aa7308 */ /* 0x0004e20000000800 */
[--C-:B-----5:R-:W-:Y:S04]  /*9120*/  FFMA.FTZ R108, R159, c[0x0][0x2d0], -R125.reuse ;  /* 0x0000b4009f6c7a23 */ /* 0x120fe8000001087d */
[C---:B------:R-:W-:Y:S05]  /*9130*/  HMMA.16816.F32 R88, R100.reuse, R118, R88 ;  /* 0x000000766458723c */ /* 0x040fea0000001858 */
[----:B------:R4:W5:Y:S01]  /*9140*/  MUFU.EX2 R160, R108 ;  /* 0x0000006c00a07308 */ /* 0x0009620000000800 */
[----:B-1----:R-:W1:Y:S08]  /*9150*/  LDSM.16.MT88.4 R104, [R184+0x5000] ;  /* 0x00500000b868783b */ /* 0x002e700000004200 */
[----:B--2---:R-:W-:Y:S01]  /*9160*/  LDSM.16.MT88.4 R144, [R182+0x3800] ;  /* 0x00380000b690783b */ /* 0x004fe20000004200 */
[----:B---3--:R-:W-:Y:S01]  /*9170*/  F2FP.PACK_AB R138, R170, R171 ;  /* 0x000000abaa8a723e */ /* 0x008fe200000000ff */
[--C-:B----4-:R-:W-:Y:S01]  /*9180*/  FFMA.FTZ R108, R158, c[0x0][0x2d0], -R125.reuse ;  /* 0x0000b4009e6c7a23 */ /* 0x110fe2000001087d */
[----:B-----5:R-:W-:Y:S01]  /*9190*/  F2FP.PACK_AB R137, R160, R161 ;  /* 0x000000a1a089723e */ /* 0x020fe200000000ff */
[----:B------:R-:W-:Y:S04]  /*91a0*/  FFMA.FTZ R125, R127, c[0x0][0x2d0], -R125 ;  /* 0x0000b4007f7d7a23 */ /* 0x000fe8000001087d */
[----:B------:R-:W-:Y:S01]  /*91b0*/  LDSM.16.MT88.4 R156, [R181+0x5800] ;  /* 0x00580000b59c783b */ /* 0x000fe20000004200 */
[----:B------:R2:W-:Y:S10]  /*91c0*/  MUFU.EX2 R126, R108 ;  /* 0x0000006c007e7308 */ /* 0x0005f40000000800 */
[----:B------:R-:W3:Y:S01]  /*91d0*/  MUFU.EX2 R125, R125 ;  /* 0x0000007d007d7308 */ /* 0x000ee20000000800 */
[C---:B-1----:R-:W-:Y:S08]  /*91e0*/  HMMA.16816.F32 R92, R100.reuse, R104, R92 ;  /* 0x00000068645c723c */ /* 0x042ff0000000185c */
[----:B------:R-:W-:Y:S01]  /*91f0*/  HMMA.16816.F32 R96, R100, R106, R96 ;  /* 0x0000006a6460723c */ /* 0x000fe20000001860 */
[----:B--2---:R-:W1:Y:S03]  /*9200*/  LDSM.16.MT88.4 R108, [R182+0x1800] ;  /* 0x00180000b66c783b */ /* 0x004e660000004200 */
[----:B---3--:R-:W-:Y:S07]  /*9210*/  F2FP.PACK_AB R139, R125, R126 ;  /* 0x0000007e7d8b723e */ /* 0x008fee00000000ff */
[C---:B------:R-:W-:Y:S01]  /*9220*/  HMMA.16816.F32 R128, R136.reuse, R132, R4 ;  /* 0x000000848880723c */ /* 0x040fe20000001804 */
[----:B------:R-:W2:Y:S07]  /*9230*/  LDSM.16.MT88.4 R4, [R182+0x5800] ;  /* 0x00580000b604783b */ /* 0x000eae0000004200 */
[C---:B------:R-:W-:Y:S01]  /*9240*/  HMMA.16816.F32 R132, R136.reuse, R134, R8 ;  /* 0x000000868884723c */ /* 0x040fe20000001808 */
[----:B------:R-:W3:Y:S07]  /*9250*/  LDSM.16.MT88.4 R8, [R185+0x5800] ;  /* 0x00580000b908783b */ /* 0x000eee0000004200 */
[C---:B-1----:R-:W-:Y:S01]  /*9260*/  HMMA.16816.F32 R100, R136.reuse, R108, R12 ;  /* 0x0000006c8864723c */ /* 0x042fe2000000180c */
[----:B------:R-:W1:Y:S07]  /*9270*/  LDSM.16.MT88.4 R12, [R184+0x5800] ;  /* 0x00580000b80c783b */ /* 0x000e6e0000004200 */
        /* <DEDUP_REMOVED lines=37> */
[C---:B------:R-:W-:Y:S08]  /*94d0*/  HMMA.16816.F32 R64, R136.reuse, R154, R64 ;  /* 0x0000009a8840723c */ /* 0x040ff00000001840 */
[C---:B------:R-:W-:Y:S08]  /*94e0*/  HMMA.16816.F32 R68, R136.reuse, R156, R68 ;  /* 0x0000009c8844723c */ /* 0x040ff00000001844 */
[C---:B------:R-:W-:Y:S08]  /*94f0*/  HMMA.16816.F32 R72, R136.reuse, R158, R72 ;  /* 0x0000009e8848723c */ /* 0x040ff00000001848 */
[C---:B--2---:R-:W-:Y:S07]  /*9500*/  HMMA.16816.F32 R76, R136.reuse, R4, R76 ;  /* 0x00000004884c723c */ /* 0x044fee000000184c */
        /* <DEDUP_REMOVED lines=16> */
[----:B------:R-:W-:Y:S01]  /*9610*/  HMMA.16816.F32 R96, R136, R14, R96 ;  /* 0x0000000e8860723c */ /* 0x000fe20000001860 */
[----:B------:R-:W-:-:S07]  /*9620*/  @P0 BRA `(.L_x_2907) ;  /* 0xffffcba000000947 */ /* 0x000fce000383ffff */
.L_x_2898:
        /* <DEDUP_REMOVED lines=17> */
.L_x_2910:
[----:B------:R-:W-:-:S04]  /*9740*/  MOV R3, c[0x0][0x32c] ;  /* 0x0000cb0000037a02 */ /* 0x000fc80000000f00 */
[----:B------:R-:W-:-:S13]  /*9750*/  ISETP.NE.AND P0, PT, R3, 0x1, PT ;  /* 0x000000010300780c */ /* 0x000fda0003f05270 */
[----:B------:R-:W-:-:S05]  /*9760*/  @P0 IMAD.HI.U32 R3, R0, c[0x0][0x330], RZ ;  /* 0x0000cc0000030a27 */ /* 0x000fca00078e00ff */
[----:B------:R-:W-:Y:S02]  /*9770*/  @P0 SHF.R.U32.HI R0, RZ, c[0x0][0x334], R3 ;  /* 0x0000cd00ff000a19 */ /* 0x000fe40000011603 */
.L_x_2911:
[----:B------:R-:W-:Y:S05]  /*9780*/  BSYNC B0 ;  /* 0x0000000000007941 */ /* 0x000fea0003800000 */
.L_x_2909:
[----:B------:R-:W-:-:S05]  /*9790*/  IMAD R0, R0, c[0x0][0x32c], RZ ;  /* 0x0000cb0000007a24 */ /* 0x000fca00078e02ff */
[----:B------:R-:W-:-:S04]  /*97a0*/  IMNMX R2, R2, R0, !PT ;  /* 0x0000000002027217 */ /* 0x000fc80007800200 */
.L_x_2908:
        /* <DEDUP_REMOVED lines=10> */
.L_x_2913:
        /* <DEDUP_REMOVED lines=15> */
[----:B------:R-:W-:Y:S02]  /*9940*/  @!P6 MOV R3, c[0x0][0x20c] ;  /* 0x000083000003ea02 */ /* 0x000fe40000000f00 */
[C---:B------:R-:W-:Y:S03]  /*9950*/  @!P6 LEA R28, P0, R4.reuse, R0, 0x5 ;  /* 0x00000000041ce211 */ /* 0x040fe600078028ff */
[----:B------:R-:W2:Y:S01]  /*9960*/  LDSM.16.M88.4 R16, [R180+0x800] ;  /* 0x00080000b410783b */ /* 0x000ea20000000200 */
[----:B------:R-:W-:Y:S02]  /*9970*/  @!P6 LEA.HI.X R3, R4, R2, R3, 0x5, P0 ;  /* 0x000000020403e211 */ /* 0x000fe400000f2c03 */
[----:B------:R-:W-:Y:S04]  /*9980*/  @!P6 IADD3 R4, P0, R0, R210, RZ ;  /* 0x000000d20004e210 */ /* 0x000fe80007f1e0ff */
[-C--:B------:R-:W-:Y:S01]  /*9990*/  @!P6 IADD3.X R5, R2, R212.reuse, RZ, P0, !PT ;  /* 0x000000d40205e210 */ /* 0x080fe200007fe4ff */
[----:B------:R-:W3:Y:S01]  /*99a0*/  LDSM.16.M88.4 R24, [R180+0x1000] ;  /* 0x00100000b418783b */ /* 0x000ee20000000200 */
[C---:B------:R-:W-:Y:S04]  /*99b0*/  @!P6 LEA R164, P0, R4.reuse, c[0x0][0x1f8], 0x1 ;  /* 0x00007e0004a4ea11 */ /* 0x040fe800078008ff */
[----:B------:R-:W-:Y:S02]  /*99c0*/  @!P6 LEA.HI.X R165, R4, c[0x0][0x1fc], R5, 0x1, P0 ;  /* 0x00007f0004a5ea11 */ /* 0x000fe400000f0c05 */
[----:B------:R-:W-:Y:S01]  /*99d0*/  @!P6 IADD3 R20, P0, R210, 0x40, RZ ;  /* 0x00000040d214e810 */ /* 0x000fe20007f1e0ff */
[----:B------:R-:W4:Y:S03]  /*99e0*/  LDSM.16.M88.4 R136, [R180+0x1800] ;  /* 0x00180000b488783b */ /* 0x000f260000000200 */
[----:B------:R-:W-:Y:S02]  /*99f0*/  @!P6 IADD3.X R22, RZ, R212, RZ, P0, !PT ;  /* 0x000000d4ff16e210 */ /* 0x000fe400007fe4ff */
[----:B------:R-:W-:Y:S03]  /*9a00*/  @!P6 IADD3 R4, P0, R0, R20, RZ ;  /* 0x000000140004e210 */ /* 0x000fe60007f1e0ff */
[----:B------:R-:W-:Y:S01]  /*9a10*/  LDSM.16.M88.4 R140, [R188] ;  /* 0x00000000bc8c783b */ /* 0x000fe20000000200 */
[----:B------:R-:W-:Y:S02]  /*9a20*/  @!P6 IADD3.X R5, R2, R22, RZ, P0, !PT ;  /* 0x000000160205e210 */ /* 0x000fe400007fe4ff */
[C---:B------:R-:W-:Y:S04]  /*9a30*/  @!P6 LEA R162, P0, R4.reuse, c[0x0][0x1f8], 0x1 ;  /* 0x00007e0004a2ea11 */ /* 0x040fe800078008ff */
[----:B------:R-:W-:Y:S01]  /*9a40*/  @!P6 LEA.HI.X R163, R4, c[0x0][0x1fc], R5, 0x1, P0 ;  /* 0x00007f0004a3ea11 */ /* 0x000fe200000f0c05 */
[----:B------:R-:W5:Y:S01]  /*9a50*/  LDSM.16.M88.4 R144, [R191] ;  /* 0x00000000bf90783b */ /* 0x000f620000000200 */
[C---:B-1----:R-:W-:Y:S03]  /*9a60*/  HMMA.16816.F32 R4, R32.reuse, R8, RZ ;  /* 0x000000082004723c */ /* 0x042fe600000018ff */
[----:B------:R-:W-:Y:S04]  /*9a70*/  @!P6 IADD3 R21, P0, R210, 0x80, RZ ;  /* 0x00000080d215e810 */ /* 0x000fe80007f1e0ff */
[----:B------:R-:W1:Y:S01]  /*9a80*/  LDSM.16.M88.4 R148, [R202] ;  /* 0x00000000ca94783b */ /* 0x000e620000000200 */
[C---:B------:R-:W-:Y:S01]  /*9a90*/  HMMA.16816.F32 R8, R32.reuse, R10, RZ ;  /* 0x0000000a2008723c */ /* 0x040fe200000018ff */
[----:B------:R-:W-:Y:S03]  /*9aa0*/  @!P6 IADD3.X R29, RZ, R212, RZ, P0, !PT ;  /* 0x000000d4ff1de210 */ /* 0x000fe600007fe4ff */
[----:B------:R-:W-:Y:S03]  /*9ab0*/  @!P6 IADD3 R0, P0, R0, R21, RZ ;  /* 0x000000150000e210 */ /* 0x000fe60007f1e0ff */
[----:B------:R-:W1:Y:S01]  /*9ac0*/  LDSM.16.M88.4 R152, [R201] ;  /* 0x00000000c998783b */ /* 0x000e620000000200 */
[C---:B--2---:R-:W-:Y:S01]  /*9ad0*/  HMMA.16816.F32 R12, R32.reuse, R16, RZ ;  /* 0x00000010200c723c */ /* 0x044fe200000018ff */
[----:B------:R-:W-:Y:S03]  /*9ae0*/  @!P6 IADD3.X R2, R2, R29, RZ, P0, !PT ;  /* 0x0000001d0202e210 */ /* 0x000fe600007fe4ff */
[C---:B------:R-:W-:Y:S04]  /*9af0*/  @!P6 LEA R160, P0, R0.reuse, c[0x0][0x1f8], 0x1 ;  /* 0x00007e0000a0ea11 */ /* 0x040fe800078008ff */
[C---:B------:R-:W-:Y:S01]  /*9b00*/  HMMA.16816.F32 R16, R32.reuse, R18, RZ ;  /* 0x000000122010723c */ /* 0x040fe200000018ff */
[----:B------:R-:W-:Y:S03]  /*9b10*/  @!P6 LEA.HI.X R161, R0, c[0x0][0x1fc], R2, 0x1, P0 ;  /* 0x00007f0000a1ea11 */ /* 0x000fe600000f0c02 */
[C---:B------:R-:W-:Y:S04]  /*9b20*/  @!P6 IADD3 R2, P0, R28.reuse, R20, RZ ;  /* 0x000000141c02e210 */ /* 0x040fe80007f1e0ff */
[C---:B------:R-:W-:Y:S04]  /*9b30*/  @!P6 IADD3.X R127, R3.reuse, R22, RZ, P0, !PT ;  /* 0x00000016037fe210 */ /* 0x040fe800007fe4ff */
[C---:B------:R-:W-:Y:S02]  /*9b40*/  @!P6 IADD3 R124, P0, R28.reuse, R21, RZ ;  /* 0x000000151c7ce210 */ /* 0x040fe40007f1e0ff */
[C---:B---3--:R-:W-:Y:S02]  /*9b50*/  HMMA.16816.F32 R20, R32.reuse, R24, RZ ;  /* 0x000000182014723c */ /* 0x048fe400000018ff */
[C---:B------:R-:W-:Y:S02]  /*9b60*/  @!P6 IADD3.X R166, R3.reuse, R29, RZ, P0, !PT ;  /* 0x0000001d03a6e210 */ /* 0x040fe400007fe4ff */
[----:B------:R-:W-:Y:S04]  /*9b70*/  @!P6 IADD3 R0, P0, R28, R210, RZ ;  /* 0x000000d21c00e210 */ /* 0x000fe80007f1e0ff */
[C---:B------:R-:W-:Y:S01]  /*9b80*/  HMMA.16816.F32 R24, R32.reuse, R26, RZ ;  /* 0x0000001a2018723c */ /* 0x040fe200000018ff */
[----:B------:R-:W-:Y:S03]  /*9b90*/  @!P6 IADD3.X R3, R3, R212, RZ, P0, !PT ;  /* 0x000000d40303e210 */ /* 0x000fe600007fe4ff */
[C---:B------:R-:W-:Y:S04]  /*9ba0*/  @!P6 LEA R158, P0, R0.reuse, c[0x0][0x1f8], 0x1 ;  /* 0x00007e00009eea11 */ /* 0x040fe800078008ff */
[C---:B----4-:R-:W-:Y:S01]  /*9bb0*/  HMMA.16816.F32 R28, R32.reuse, R136, RZ ;  /* 0x00000088201c723c */ /* 0x050fe200000018ff */
[----:B------:R-:W-:Y:S03]  /*9bc0*/  @!P6 LEA.HI.X R159, R0, c[0x0][0x1fc], R3, 0x1, P0 ;  /* 0x00007f00009fea11 */ /* 0x000fe600000f0c03 */
[C---:B------:R-:W-:Y:S04]  /*9bd0*/  @!P6 LEA R156, P0, R2.reuse, c[0x0][0x1f8], 0x1 ;  /* 0x00007e00029cea11 */ /* 0x040fe800078008ff */
[----:B------:R-:W-:Y:S01]  /*9be0*/  HMMA.16816.F32 R32, R32, R138, RZ ;  /* 0x0000008a2020723c */ /* 0x000fe200000018ff */
[----:B------:R-:W2:Y:S03]  /*9bf0*/  LDSM.16.M88.4 R136, [R200] ;  /* 0x00000000c888783b */ /* 0x000ea60000000200 */
[----:B------:R-:W-:Y:S02]  /*9c00*/  @!P6 LEA.HI.X R157, R2, c[0x0][0x1fc], R127, 0x1, P0 ;  /* 0x00007f00029dea11 */ /* 0x000fe400000f0c7f */
[C---:B------:R-:W-:Y:S02]  /*9c10*/  @!P6 LEA R2, P0, R124.reuse, c[0x0][0x1f8], 0x1 ;  /* 0x00007e007c02ea11 */ /* 0x040fe400078008ff */
[C---:B-----5:R-:W-:Y:S01]  /*9c20*/  HMMA.16816.F32 R4, R140.reuse, R144, R4 ;  /* 0x000000908c04723c */ /* 0x060fe20000001804 */
[----:B------:R-:W-:Y:S01]  /*9c30*/  @!PT LDS RZ, [RZ] ;  /* 0x00000000fffff984 */ /* 0x000fe20000000800 */
[----:B------:R-:W-:Y:S01]  /*9c40*/  @!PT LDS RZ, [RZ] ;  /* 0x00000000fffff984 */ /* 0x000fe20000000800 */
[----:B------:R-:W-:Y:S01]  /*9c50*/  @!PT LDS RZ, [RZ] ;  /* 0x00000000fffff984 */ /* 0x000fe20000000800 */
[----:B------:R3:W-:Y:S04]  /*9c60*/  @!P6 LDGSTS.E.BYPASS.LTC128B.128 [R205+0x100], [R164.64], !P5 ;  /* 0x00100000a4cdefae */ /* 0x0007e8000e901d46 */
[----:B------:R-:W-:Y:S03]  /*9c70*/  @!P6 LEA.HI.X R3, R124, c[0x0][0x1fc], R166, 0x1, P0 ;  /* 0x00007f007c03ea11 */ /* 0x000fe600000f0ca6 */
[C---:B------:R-:W-:Y:S01]  /*9c80*/  HMMA.16816.F32 R8, R140.reuse, R146, R8 ;  /* 0x000000928c08723c */ /* 0x040fe20000001808 */
[----:B------:R4:W-:Y:S07]  /*9c90*/  @!P6 LDGSTS.E.BYPASS.LTC128B.128 [R205+0x2100], [R162.64], !P4 ;  /* 0x02100000a2cdefae */ /* 0x0009ee000e101d46 */
[C---:B-1----:R-:W-:Y:S01]  /*9ca0*/  HMMA.16816.F32 R12, R140.reuse, R148, R12 ;  /* 0x000000948c0c723c */ /* 0x042fe2000000180c */
[----:B------:R4:W-:Y:S07]  /*9cb0*/  @!P6 LDGSTS.E.BYPASS.LTC128B.128 [R205+0x4100], [R160.64], !P3 ;  /* 0x04100000a0cdefae */ /* 0x0009ee000d901d46 */
[C---:B------:R-:W-:Y:S01]  /*9cc0*/  HMMA.16816.F32 R16, R140.reuse, R150, R16 ;  /* 0x000000968c10723c */ /* 0x040fe20000001810 */
[----:B------:R1:W-:Y:S07]  /*9cd0*/  @!P6 LDGSTS.E.BYPASS.LTC128B.128 [R205+0x1100], [R158.64], !P5 ;  /* 0x011000009ecdefae */ /* 0x0003ee000e901d46 */
[C---:B------:R-:W-:Y:S01]  /*9ce0*/  HMMA.16816.F32 R20, R140.reuse, R152, R20 ;  /* 0x000000988c14723c */ /* 0x040fe20000001814 */
[----:B------:R1:W-:Y:S07]  /*9cf0*/  @!P6 LDGSTS.E.BYPASS.LTC128B.128 [R205+0x3100], [R156.64], !P4 ;  /* 0x031000009ccdefae */ /* 0x0003ee000e101d46 */
[C---:B------:R-:W-:Y:S01]  /*9d00*/  HMMA.16816.F32 R24, R140.reuse, R154, R24 ;  /* 0x0000009a8c18723c */ /* 0x040fe20000001818 */
[----:B------:R5:W-:Y:S02]  /*9d10*/  @!P6 LDGSTS.E.BYPASS.LTC128B.128 [R205+0x5100], [R2.64], !P3 ;  /* 0x0510000002cdefae */ /* 0x000be4000d901d46 */
[----:B------:R-:W-:Y:S05]  /*9d20*/  ISETP.GT.AND P6, PT, R176, R206, PT ;  /* 0x000000ceb000720c */ /* 0x000fea0003fc4270 */
[C---:B--2---:R-:W-:Y:S01]  /*9d30*/  HMMA.16816.F32 R28, R140.reuse, R136, R28 ;  /* 0x000000888c1c723c */ /* 0x044fe2000000181c */
[----:B----4-:R-:W-:Y:S07]  /*9d40*/  LDSM.16.M88.4 R160, [R186] ;  /* 0x00000000baa0783b */ /* 0x010fee0000000200 */
[----:B------:R-:W-:Y:S01]  /*9d50*/  HMMA.16816.F32 R32, R140, R138, R32 ;  /* 0x0000008a8c20723c */ /* 0x000fe20000001820 */
[----:B------:R-:W-:Y:S03]  /*9d60*/  LDSM.16.M88.4 R144, [R186+0x800] ;  /* 0x00080000ba90783b */ /* 0x000fe60000000200 */
[----:B------:R-:W-:Y:S05]  /*9d70*/  @P6 SHF.R.S32.HI R127, RZ, 0x1f, R203 ;  /* 0x0000001fff7f6819 */ /* 0x000fea00000114cb */
[----:B-1----:R-:W1:Y:S03]  /*9d80*/  LDSM.16.M88.4 R156, [R190] ;  /* 0x00000000be9c783b */ /* 0x002e660000000200 */
[----:B------:R-:W-:Y:S05]  /*9d90*/  @P6 IMAD R127, R127, c[0x0][0x1e0], RZ ;  /* 0x000078007f7f6a24 */ /* 0x000fea00078e02ff */
[----:B---3--:R-:W2:Y:S08]  /*9da0*/  LDSM.16.M88.4 R164, [R186+0x1000] ;  /* 0x00100000baa4783b */ /* 0x008eb00000000200 */
[----:B------:R-:W0:Y:S08]  /*9db0*/  LDGDEPBAR ;  /* 0x00000000000079af */ /* 0x000e300000000000 */
[----:B------:R-:W3:Y:S08]  /*9dc0*/  LDSM.16.M88.4 R148, [R186+0x1800] ;  /* 0x00180000ba94783b */ /* 0x000ef00000000200 */
[----:B------:R-:W-:Y:S01]  /*9dd0*/  LDSM.16.M88.4 R152, [R189] ;  /* 0x00000000bd98783b */ /* 0x000fe20000000200 */
[C---:B-1----:R-:W-:Y:S07]  /*9de0*/  HMMA.16816.F32 R4, R156.reuse, R160, R4 ;  /* 0x000000a09c04723c */ /* 0x042fee0000001804 */
[----:B------:R-:W1:Y:S01]  /*9df0*/  LDSM.16.M88.4 R168, [R183] ;  /* 0x00000000b7a8783b */ /* 0x000e620000000200 */
[C---:B------:R-:W-:Y:S07]  /*9e00*/  HMMA.16816.F32 R8, R156.reuse, R162, R8 ;  /* 0x000000a29c08723c */ /* 0x040fee0000001808 */
[----:B------:R-:W4:Y:S01]  /*9e10*/  LDSM.16.M88.4 R136, [R183+0x800] ;  /* 0x00080000b788783b */ /* 0x000f220000000200 */
[C---:B------:R-:W-:Y:S07]  /*9e20*/  HMMA.16816.F32 R12, R156.reuse, R144, R12 ;  /* 0x000000909c0c723c */ /* 0x040fee000000180c */
[----:B------:R-:W1:Y:S01]  /*9e30*/  LDSM.16.M88.4 R140, [R183+0x1000] ;  /* 0x00100000b78c783b */ /* 0x000e620000000200 */
[C---:B------:R-:W-:Y:S07]  /*9e40*/  HMMA.16816.F32 R16, R156.reuse, R146, R16 ;  /* 0x000000929c10723c */ /* 0x040fee0000001810 */
[----:B------:R-:W4:Y:S01]  /*9e50*/  LDSM.16.M88.4 R144, [R183+0x1800] ;  /* 0x00180000b790783b */ /* 0x000f220000000200 */
[C---:B--2---:R-:W-:Y:S07]  /*9e60*/  HMMA.16816.F32 R20, R156.reuse, R164, R20 ;  /* 0x000000a49c14723c */ /* 0x044fee0000001814 */
[----:B------:R-:W-:Y:S01]  /*9e70*/  LDSM.16.M88.4 R160, [R180+0x2800] ;  /* 0x00280000b4a0783b */ /* 0x000fe20000000200 */
[C---:B------:R-:W-:Y:S07]  /*9e80*/  HMMA.16816.F32 R24, R156.reuse, R166, R24 ;  /* 0x000000a69c18723c */ /* 0x040fee0000001818 */
[----:B------:R-:W-:Y:S01]  /*9e90*/  LDSM.16.M88.4 R164, [R188+0x4000] ;  /* 0x00400000bca4783b */ /* 0x000fe20000000200 */
[C---:B---3--:R-:W-:Y:S07]  /*9ea0*/  HMMA.16816.F32 R28, R156.reuse, R148, R28 ;  /* 0x000000949c1c723c */ /* 0x048fee000000181c */
[----:B------:R-:W-:Y:S01]  /*9eb0*/  LDSM.16.M88.4 R172, [R183+0x4000] ;  /* 0x00400000b7ac783b */ /* 0x000fe20000000200 */
[----:B------:R-:W-:Y:S07]  /*9ec0*/  HMMA.16816.F32 R32, R156, R150, R32 ;  /* 0x000000969c20723c */ /* 0x000fee0000001820 */
[----:B------:R-:W-:Y:S01]  /*9ed0*/  LDSM.16.M88.4 R148, [R187+0x4000] ;  /* 0x00400000bb94783b */ /* 0x000fe20000000200 */
[C---:B-1----:R-:W-:Y:S07]  /*9ee0*/  HMMA.16816.F32 R4, R152.reuse, R168, R4 ;  /* 0x000000a89804723c */ /* 0x042fee0000001804 */
[----:B------:R-:W1:Y:S01]  /*9ef0*/  LDSM.16.M88.4 R156, [R180+0x2000] ;  /* 0x00200000b49c783b */ /* 0x000e620000000200 */
[C---:B------:R-:W-:Y:S07]  /*9f00*/  HMMA.16816.F32 R8, R152.reuse, R170, R8 ;  /* 0x000000aa9808723c */ /* 0x040fee0000001808 */
[----:B------:R-:W-:Y:S01]  /*9f10*/  LDSM.16.M88.4 R168, [R199] ;  /* 0x00000000c7a8783b */ /* 0x000fe20000000200 */
[C---:B----4-:R-:W-:Y:S08]  /*9f20*/  HMMA.16816.F32 R12, R152.reuse, R136, R12 ;  /* 0x00000088980c723c */ /* 0x050ff0000000180c */
[C---:B------:R-:W-:Y:S01]  /*9f30*/  HMMA.16816.F32 R16, R152.reuse, R138, R16 ;  /* 0x0000008a9810723c */ /* 0x040fe20000001810 */
[----:B------:R-:W2:Y:S07]  /*9f40*/  LDSM.16.M88.4 R136, [R180+0x3000] ;  /* 0x00300000b488783b */ /* 0x000eae0000000200 */
[C---:B------:R-:W-:Y:S08]  /*9f50*/  HMMA.16816.F32 R20, R152.reuse, R140, R20 ;  /* 0x0000008c9814723c */ /* 0x040ff00000001814 */
[C---:B------:R-:W-:Y:S01]  /*9f60*/  HMMA.16816.F32 R24, R152.reuse, R142, R24 ;  /* 0x0000008e9818723c */ /* 0x040fe20000001818 */
[----:B------:R-:W3:Y:S07]  /*9f70*/  LDSM.16.M88.4 R140, [R180+0x3800] ;  /* 0x00380000b48c783b */ /* 0x000eee0000000200 */
[C---:B------:R-:W-:Y:S08]  /*9f80*/  HMMA.16816.F32 R28, R152.reuse, R144, R28 ;  /* 0x00000090981c723c */ /* 0x040ff0000000181c */
[----:B------:R-:W-:Y:S01]  /*9f90*/  HMMA.16816.F32 R32, R152, R146, R32 ;  /* 0x000000929820723c */ /* 0x000fe20000001820 */
[----:B------:R-:W4:Y:S07]  /*9fa0*/  LDSM.16.M88.4 R144, [R198] ;  /* 0x00000000c690783b */ /* 0x000f2e0000000200 */
[C---:B-1----:R-:W-:Y:S01]  /*9fb0*/  HMMA.16816.F32 R4, R148.reuse, R156, R4 ;  /* 0x0000009c9404723c */ /* 0x042fe20000001804 */
[----:B------:R-:W1:Y:S07]  /*9fc0*/  LDSM.16.M88.4 R152, [R197] ;  /* 0x00000000c598783b */ /* 0x000e6e0000000200 */
[C---:B------:R-:W-:Y:S01]  /*9fd0*/  HMMA.16816.F32 R8, R148.reuse, R158, R8 ;  /* 0x0000009e9408723c */ /* 0x040fe20000001808 */
[----:B------:R-:W1:Y:S07]  /*9fe0*/  LDSM.16.M88.4 R156, [R196] ;  /* 0x00000000c49c783b */ /* 0x000e6e0000000200 */
        /* <DEDUP_REMOVED lines=22> */
[C---:B--2---:R-:W-:Y:S01]  /*a150*/  HMMA.16816.F32 R4, R136.reuse, R160, R4 ;  /* 0x000000a08804723c */ /* 0x044fe20000001804 */
[----:B------:R-:W-:Y:S07]  /*a160*/  LDSM.16.M88.4 R164, [R180+0x5000] ;  /* 0x00500000b4a4783b */ /* 0x000fee0000000200 */
[C---:B------:R-:W-:Y:S01]  /*a170*/  HMMA.16816.F32 R8, R136.reuse, R162, R8 ;  /* 0x000000a28808723c */ /* 0x040fe20000001808 */
[----:B------:R-:W-:Y:S07]  /*a180*/  LDSM.16.M88.4 R160, [R180+0x4800] ;  /* 0x00480000b4a0783b */ /* 0x000fee0000000200 */
[C---:B---3--:R-:W-:Y:S08]  /*a190*/  HMMA.16816.F32 R12, R136.reuse, R140, R12 ;  /* 0x0000008c880c723c */ /* 0x048ff0000000180c */
[C---:B------:R-:W-:Y:S01]  /*a1a0*/  HMMA.16816.F32 R16, R136.reuse, R142, R16 ;  /* 0x0000008e8810723c */ /* 0x040fe20000001810 */
[----:B------:R-:W2:Y:S07]  /*a1b0*/  LDSM.16.M88.4 R140, [R183+0x3000] ;  /* 0x00300000b78c783b */ /* 0x000eae0000000200 */
[C---:B----4-:R-:W-:Y:S08]  /*a1c0*/  HMMA.16816.F32 R20, R136.reuse, R144, R20 ;  /* 0x000000908814723c */ /* 0x050ff00000001814 */
        /* <DEDUP_REMOVED lines=9> */
[C---:B------:R-:W-:Y:S08]  /*a260*/  HMMA.16816.F32 R12, R152.reuse, R156, R12 ;  /* 0x0000009c980c723c */ /* 0x040ff0000000180c */
        /* <DEDUP_REMOVED lines=17> */
[----:B------:R-:W1:Y:S07]  /*a380*/  LDSM.16.M88.4 R164, [R186+0x4000] ;  /* 0x00400000baa4783b */ /* 0x000e6e0000000200 */
        /* <DEDUP_REMOVED lines=15> */
[C---:B------:R-:W-:Y:S08]  /*a480*/  HMMA.16816.F32 R4, R160.reuse, R164, R4 ;  /* 0x000000a4a004723c */ /* 0x040ff00000001804 */
        /* <DEDUP_REMOVED lines=16> */
[----:B-----5:R-:W-:Y:S02]  /*a590*/  FMNMX.FTZ R2, R6, R126, !PT ;  /* 0x0000007e06027209 */ /* 0x020fe40007810000 */
[C---:B----4-:R-:W-:Y:S04]  /*a5a0*/  HMMA.16816.F32 R20, R168.reuse, R136, R20 ;  /* 0x00000088a814723c */ /* 0x050fe80000001814 */
[----:B------:R-:W-:Y:S02]  /*a5b0*/  FMNMX.FTZ R0, R5, R0, !PT ;  /* 0x0000000005007209 */ /* 0x000fe40007810000 */
[----:B------:R-:W-:Y:S02]  /*a5c0*/  FMNMX.FTZ R2, R7, R2, !PT ;  /* 0x0000000207027209 */ /* 0x000fe40007810000 */
[C---:B------:R-:W-:Y:S01]  /*a5d0*/  HMMA.16816.F32 R24, R168.reuse, R138, R24 ;  /* 0x0000008aa818723c */ /* 0x040fe20000001818 */
[----:B------:R-:W-:Y:S03]  /*a5e0*/  @P6 MOV R137, c[0x0][0x1e0] ;  /* 0x0000780000896a02 */ /* 0x000fe60000000f00 */
[----:B------:R-:W-:Y:S02]  /*a5f0*/  FMNMX.FTZ R0, R8, R0, !PT ;  /* 0x0000000008007209 */ /* 0x000fe40007810000 */
[----:B------:R-:W-:Y:S01]  /*a600*/  FMNMX.FTZ R2, R10, R2, !PT ;  /* 0x000000020a027209 */ /* 0x000fe20007810000 */
[----:B------:R-:W-:Y:S01]  /*a610*/  @P6 IMAD.WIDE.U32 R138, R203, c[0x0][0x1e0], RZ ;  /* 0x00007800cb8a6a25 */ /* 0x000fe200078e00ff */
        /* <DEDUP_REMOVED lines=30> */
[----:B------:R-:W2:Y:S01]  /*a800*/  SHFL.BFLY PT, R2, R0, 0x2, 0x1f ;  /* 0x0c401f0000027f89 */ /* 0x000ea200000e0000 */
[----:B-1----:R-:W-:Y:S01]  /*a810*/  FMNMX.FTZ R124, R3, R124, !PT ;  /* 0x0000007c037c7209 */ /* 0x002fe20007810000 */
[----:B------:R-:W-:Y:S06]  /*a820*/  @P6 IMAD R3, R203, c[0x0][0x1e4], R127 ;  /* 0x00007900cb036a24 */ /* 0x000fec00078e027f */
[----:B------:R-:W1:Y:S01]  /*a830*/  SHFL.BFLY PT, R140, R124, 0x1, 0x1f ;  /* 0x0c201f007c8c7f89 */ /* 0x000e6200000e0000 */
[----:B--2---:R-:W-:Y:S02]  /*a840*/  FMNMX.FTZ R0, R0, R2, !PT ;  /* 0x0000000200007209 */ /* 0x004fe40007810000 */
[----:B------:R-:W-:Y:S05]  /*a850*/  @P6 IADD3 R2, R139, R3, RZ ;  /* 0x000000038b026210 */ /* 0x000fea0007ffe0ff */
[----:B------:R-:W2:Y:S01]  /*a860*/  SHFL.BFLY PT, R3, R0, 0x1, 0x1f ;  /* 0x0c201f0000037f89 */ /* 0x000ea200000e0000 */
[----:B------:R-:W-:Y:S02]  /*a870*/  @P6 SHF.L.U64.HI R127, R138, 0x6, R2 ;  /* 0x000000068a7f6819 */ /* 0x000fe40000010202 */
[C---:B------:R-:W-:Y:S02]  /*a880*/  @P6 LEA R138, P0, R137.reuse, R136, 0x5 ;  /* 0x00000088898a6211 */ /* 0x040fe400078028ff */
[----:B------:R-:W-:Y:S04]  /*a890*/  @P6 MOV R2, c[0x0][0x1e4] ;  /* 0x0000790000026a02 */ /* 0x000fe80000000f00 */
[----:B------:R-:W-:Y:S02]  /*a8a0*/  @P6 LEA.HI.X R137, R137, R127, R2, 0x5, P0 ;  /* 0x0000007f89896211 */ /* 0x000fe400000f2c02 */
[----:B------:R-:W-:Y:S04]  /*a8b0*/  @P6 IADD3 R2, P0, R136, R208, RZ ;  /* 0x000000d088026210 */ /* 0x000fe80007f1e0ff */
[----:B------:R-:W-:Y:S02]  /*a8c0*/  @P6 IADD3.X R139, R127, R207, RZ, P0, !PT ;  /* 0x000000cf7f8b6210 */ /* 0x000fe400007fe4ff */
[----:B-1----:R-:W-:Y:S02]  /*a8d0*/  FMNMX.FTZ R124, R124, R140, !PT ;  /* 0x0000008c7c7c7209 */ /* 0x002fe40007810000 */
[----:B------:R-:W-:Y:S03]  /*a8e0*/  @P6 LEA R146, P0, R2, c[0x0][0x1c8], 0x1 ;  /* 0x0000720002926a11 */ /* 0x000fe600078008ff */
[----:B------:R-:W-:Y:S01]  /*a8f0*/  FMUL.FTZ R164, R124, c[0x0][0x2d0] ;  /* 0x0000b4007ca47a20 */ /* 0x000fe20000410000 */
[----:B------:R-:W-:Y:S01]  /*a900*/  @P6 LEA.HI.X R147, R2, c[0x0][0x1cc], R139, 0x1, P0 ;  /* 0x0000730002936a11 */ /* 0x000fe200000f0c8b */
[----:B------:R-:W-:Y:S01]  /*a910*/  FADD.FTZ R2, -R124, R125 ;  /* 0x0000007d7c027221 */ /* 0x000fe20000010100 */
[----:B--2---:R-:W-:Y:S01]  /*a920*/  FMNMX.FTZ R3, R0, R3, !PT ;  /* 0x0000000300037209 */ /* 0x004fe20007810000 */
[--C-:B------:R-:W-:Y:S01]  /*a930*/  FFMA.FTZ R5, R5, c[0x0][0x2d0], -R164.reuse ;  /* 0x0000b40005057a23 */ /* 0x100fe200000108a4 */
[----:B------:R-:W-:Y:S01]  /*a940*/  @P6 IADD3 R143, P0, R208, 0x40, RZ ;  /* 0x00000040d08f6810 */ /* 0x000fe20007f1e0ff */
[----:B------:R-:W-:Y:S01]  /*a950*/  FMUL.FTZ R0, R2, c[0x0][0x2d0] ;  /* 0x0000b40002007a20 */ /* 0x000fe20000410000 */
[----:B------:R1:W-:Y:S01]  /*a960*/  @P6 LDGSTS.E.BYPASS.LTC128B.128 [R205+0x6100], [R146.64], !P5 ;  /* 0x0610000092cd6fae */ /* 0x0003e2000e901d46 */
[--C-:B------:R-:W-:Y:S01]  /*a970*/  FFMA.FTZ R4, R4, c[0x0][0x2d0], -R164.reuse ;  /* 0x0000b40004047a23 */ /* 0x100fe200000108a4 */
[----:B------:R-:W-:Y:S01]  /*a980*/  @P6 IADD3.X R142, RZ, R207, RZ, P0, !PT ;  /* 0x000000cfff8e6210 */ /* 0x000fe200007fe4ff */
[----:B------:R2:W3:Y:S01]  /*a990*/  MUFU.EX2 R2, R0 ;  /* 0x0000000000027308 */ /* 0x0004e20000000800 */
[----:B------:R-:W-:Y:S01]  /*a9a0*/  @P6 IADD3 R125, P0, R136, R143, RZ ;  /* 0x0000008f887d6210 */ /* 0x000fe20007f1e0ff */
[--C-:B------:R-:W-:Y:S02]  /*a9b0*/  FFMA.FTZ R8, R8, c[0x0][0x2d0], -R164.reuse ;  /* 0x0000b40008087a23 */ /* 0x100fe400000108a4 */
[--C-:B------:R-:W-:Y:S01]  /*a9c0*/  FFMA.FTZ R9, R9, c[0x0][0x2d0], -R164.reuse ;  /* 0x0000b40009097a23 */ /* 0x100fe200000108a4 */
[----:B------:R-:W-:Y:S01]  /*a9d0*/  @P6 IADD3.X R139, R127, R142, RZ, P0, !PT ;  /* 0x0000008e7f8b6210 */ /* 0x000fe200007fe4ff */
[--C-:B------:R-:W-:Y:S01]  /*a9e0*/  FFMA.FTZ R12, R12, c[0x0][0x2d0], -R164.reuse ;  /* 0x0000b4000c0c7a23 */ /* 0x100fe200000108a4 */
[----:B------:R-:W-:Y:S01]  /*a9f0*/  @P6 LEA R144, P0, R125, c[0x0][0x1c8], 0x1 ;  /* 0x000072007d906a11 */ /* 0x000fe200078008ff */
[--C-:B------:R-:W-:Y:S02]  /*aa00*/  FFMA.FTZ R21, R21, c[0x0][0x2d0], -R164.reuse ;  /* 0x0000b40015157a23 */ /* 0x100fe400000108a4 */
[----:B------:R4:W-:Y:S01]  /*aa10*/  MUFU.EX2 R178, R5 ;  /* 0x0000000500b27308 */ /* 0x0009e20000000800 */
[----:B------:R-:W-:Y:S01]  /*aa20*/  @P6 LEA.HI.X R145, R125, c[0x0][0x1cc], R139, 0x1, P0 ;  /* 0x000073007d916a11 */ /* 0x000fe200000f0c8b */
[--C-:B------:R-:W-:Y:S01]  /*aa30*/  FFMA.FTZ R28, R28, c[0x0][0x2d0], -R164.reuse ;  /* 0x0000b4001c1c7a23 */ /* 0x100fe200000108a4 */
[----:B------:R-:W-:Y:S01]  /*aa40*/  @P6 IADD3 R139, P0, R208, 0x80, RZ ;  /* 0x00000080d08b6810 */ /* 0x000fe20007f1e0ff */
[--C-:B------:R-:W-:Y:S02]  /*aa50*/  FFMA.FTZ R20, R20, c[0x0][0x2d0], -R164.reuse ;  /* 0x0000b40014147a23 */ /* 0x100fe400000108a4 */
[----:B------:R1:W-:Y:S01]  /*aa60*/  @P6 LDGSTS.E.BYPASS.LTC128B.128 [R205+0x8100], [R144.64], !P4 ;  /* 0x0810000090cd6fae */ /* 0x0003e2000e101d46 */
[----:B------:R-:W-:Y:S03]  /*aa70*/  FFMA.FTZ R13, R13, c[0x0][0x2d0], -R164 ;  /* 0x0000b4000d0d7a23 */ /* 0x000fe600000108a4 */
[----:B------:R5:W-:Y:S01]  /*aa80*/  MUFU.EX2 R179, R4 ;  /* 0x0000000400b37308 */ /* 0x000be20000000800 */
[----:B--2---:R-:W-:Y:S01]  /*aa90*/  FADD.FTZ R0, -R3, R126 ;  /* 0x0000007e03007221 */ /* 0x004fe20000010100 */
[----:B------:R-:W-:Y:S01]  /*aaa0*/  @P6 IADD3.X R126, RZ, R207, RZ, P0, !PT ;  /* 0x000000cfff7e6210 */ /* 0x000fe200007fe4ff */
[----:B---3--:R-:W-:Y:S01]  /*aab0*/  FMUL.FTZ R100, R2, R100 ;  /* 0x0000006402647220 */ /* 0x008fe20000410000 */
[----:B------:R-:W-:Y:S01]  /*aac0*/  @P6 IADD3 R125, P0, R136, R139, RZ ;  /* 0x0000008b887d6210 */ /* 0x000fe20007f1e0ff */
[----:B------:R-:W-:Y:S05]  /*aad0*/  FMUL.FTZ R0, R0, c[0x0][0x2d0] ;  /* 0x0000b40000007a20 */ /* 0x000fea0000410000 */
[----:B------:R2:W-:Y:S01]  /*aae0*/  MUFU.EX2 R177, R8 ;  /* 0x0000000800b17308 */ /* 0x0005e20000000800 */
[----:B------:R-:W-:Y:S01]  /*aaf0*/  @P6 IADD3.X R127, R127, R126, RZ, P0, !PT ;  /* 0x0000007e7f7f6210 */ /* 0x000fe200007fe4ff */
[C---:B------:R-:W-:Y:S01]  /*ab00*/  FMUL.FTZ R101, R2.reuse, R101 ;  /* 0x0000006502657220 */ /* 0x040fe20000410000 */
[C---:B------:R-:W-:Y:S01]  /*ab10*/  @P6 LEA R140, P0, R125.reuse, c[0x0][0x1c8], 0x1 ;  /* 0x000072007d8c6a11 */ /* 0x040fe200078008ff */
[C---:B------:R-:W-:Y:S02]  /*ab20*/  FMUL.FTZ R104, R2.reuse, R104 ;  /* 0x0000006802687220 */ /* 0x040fe40000410000 */
[----:B------:R-:W-:Y:S01]  /*ab30*/  FMUL.FTZ R105, R2, R105 ;  /* 0x0000006902697220 */ /* 0x000fe20000410000 */
[----:B------:R-:W-:Y:S01]  /*ab40*/  @P6 LEA.HI.X R141, R125, c[0x0][0x1cc], R127, 0x1, P0 ;  /* 0x000073007d8d6a11 */ /* 0x000fe200000f0c7f */
[----:B------:R-:W-:Y:S01]  /*ab50*/  FMUL.FTZ R125, R3, c[0x0][0x2d0] ;  /* 0x0000b400037d7a20 */ /* 0x000fe20000410000 */
[----:B------:R-:W-:Y:S01]  /*ab60*/  @P6 IADD3 R136, P0, R138, R143, RZ ;  /* 0x0000008f8a886210 */ /* 0x000fe20007f1e0ff */
[----:B------:R3:W-:Y:S01]  /*ab70*/  MUFU.EX2 R175, R9 ;  /* 0x0000000900af7308 */ /* 0x0007e20000000800 */
[----:B------:R-:W-:Y:S01]  /*ab80*/  FMUL.FTZ R108, R2, R108 ;  /* 0x0000006c026c7220 */ /* 0x000fe20000410000 */
[----:B------:R1:W-:Y:S01]  /*ab90*/  @P6 LDGSTS.E.BYPASS.LTC128B.128 [R205+0xa100], [R140.64], !P3 ;  /* 0x0a1000008ccd6fae */ /* 0x0003e2000d901d46 */
[----:B------:R-:W-:Y:S01]  /*aba0*/  @P6 IADD3.X R142, R137, R142, RZ, P0, !PT ;  /* 0x0000008e898e6210 */ /* 0x000fe200007fe4ff */
[--C-:B------:R-:W-:Y:S01]  /*abb0*/  FFMA.FTZ R6, R6, c[0x0][0x2d0], -R125.reuse ;  /* 0x0000b40006067a23 */ /* 0x100fe2000001087d */
[----:B----4-:R-:W-:Y:S01]  /*abc0*/  @P6 IADD3 R5, P0, R138, R139, RZ ;  /* 0x0000008b8a056210 */ /* 0x010fe20007f1e0ff */
[----:B------:R-:W-:Y:S02]  /*abd0*/  FFMA.FTZ R7, R7, c[0x0][0x2d0], -R125 ;  /* 0x0000b40007077a23 */ /* 0x000fe4000001087d */
[----:B------:R-:W-:Y:S01]  /*abe0*/  FMUL.FTZ R109, R2, R109 ;  /* 0x0000006d026d7220 */ /* 0x000fe20000410000 */
[C---:B------:R-:W-:Y:S01]  /*abf0*/  @P6 IADD3.X R139, R137.reuse, R126, RZ, P0, !PT ;  /* 0x0000007e898b6210 */ /* 0x040fe200007fe4ff */
[----:B------:R4:W-:Y:S01]  /*ac00*/  MUFU.EX2 R167, R6 ;  /* 0x0000000600a77308 */ /* 0x0009e20000000800 */
[----:B-----5:R-:W-:Y:S01]  /*ac10*/  @P6 IADD3 R4, P0, R138, R208, RZ ;  /* 0x000000d08a046210 */ /* 0x020fe20007f1e0ff */
[C---:B------:R-:W-:Y:S02]  /*ac20*/  FMUL.FTZ R112, R2.reuse, R112 ;  /* 0x0000007002707220 */ /* 0x040fe40000410000 */
[C---:B------:R-:W-:Y:S01]  /*ac30*/  FMUL.FTZ R113, R2.reuse, R113 ;  /* 0x0000007102717220 */ /* 0x040fe20000410000 */
[----:B--2---:R-:W-:Y:S01]  /*ac40*/  @P6 IADD3.X R8, R137, R207, RZ, P0, !PT ;  /* 0x000000cf89086210 */ /* 0x004fe200007fe4ff */
[----:B------:R-:W-:Y:S01]  /*ac50*/  FMUL.FTZ R116, R2, R116 ;  /* 0x0000007402747220 */ /* 0x000fe20000410000 */
[----:B------:R-:W-:Y:S01]  /*ac60*/  @P6 LEA R126, P0, R4, c[0x0][0x1c8], 0x1 ;  /* 0x00007200047e6a11 */ /* 0x000fe200078008ff */
[----:B------:R-:W-:Y:S02]  /*ac70*/  FMUL.FTZ R117, R2, R117 ;  /* 0x0000007502757220 */ /* 0x000fe40000410000 */
[----:B------:R-:W2:Y:S01]  /*ac80*/  MUFU.EX2 R0, R0 ;  /* 0x0000000000007308 */ /* 0x000ea20000000800 */
[----:B------:R-:W-:Y:S01]  /*ac90*/  @P6 LEA.HI.X R127, R4, c[0x0][0x1cc], R8, 0x1, P0 ;  /* 0x00007300047f6a11 */ /* 0x000fe200000f0c08 */
[----:B------:R-:W-:Y:S01]  /*aca0*/  FMUL.FTZ R120, R2, R120 ;  /* 0x0000007802787220 */ /* 0x000fe20000410000 */
[----:B------:R-:W-:Y:S01]  /*acb0*/  @P6 LEA R8, P0, R136, c[0x0][0x1c8], 0x1 ;  /* 0x0000720088086a11 */ /* 0x000fe200078008ff */
[----:B------:R-:W-:Y:S02]  /*acc0*/  FMUL.FTZ R121, R2, R121 ;  /* 0x0000007902797220 */ /* 0x000fe40000410000 */
[----:B------:R5:W-:Y:S01]  /*acd0*/  @P6 LDGSTS.E.BYPASS.LTC128B.128 [R205+0x7100], [R126.64], !P5 ;  /* 0x071000007ecd6fae */ /* 0x000be2000e901d46 */
[----:B---3--:R-:W-:Y:S01]  /*ace0*/  @P6 LEA.HI.X R9, R136, c[0x0][0x1cc], R142, 0x1, P0 ;  /* 0x0000730088096a11 */ /* 0x008fe200000f0c8e */
[C---:B------:R-:W-:Y:S01]  /*acf0*/  FMUL.FTZ R36, R2.reuse, R36 ;  /* 0x0000002402247220 */ /* 0x040fe20000410000 */
[C---:B------:R-:W-:Y:S01]  /*ad00*/  @P6 LEA R4, P0, R5.reuse, c[0x0][0x1c8], 0x1 ;  /* 0x0000720005046a11 */ /* 0x040fe200078008ff */
[----:B------:R3:W1:Y:S01]  /*ad10*/  MUFU.EX2 R168, R7 ;  /* 0x0000000700a87308 */ /* 0x0006620000000800 */
[----:B------:R-:W-:Y:S02]  /*ad20*/  FMUL.FTZ R37, R2, R37 ;  /* 0x0000002502257220 */ /* 0x000fe40000410000 */
[----:B------:R-:W-:Y:S01]  /*ad30*/  @P6 LEA.HI.X R5, R5, c[0x0][0x1cc], R139, 0x1, P0 ;  /* 0x0000730005056a11 */ /* 0x000fe200000f0c8b */
[----:B------:R5:W-:Y:S01]  /*ad40*/  @P6 LDGSTS.E.BYPASS.LTC128B.128 [R205+0x9100], [R8.64], !P4 ;  /* 0x0910000008cd6fae */ /* 0x000be2000e101d46 */
[--C-:B----4-:R-:W-:Y:S01]  /*ad50*/  FFMA.FTZ R6, R10, c[0x0][0x2d0], -R125.reuse ;  /* 0x0000b4000a067a23 */ /* 0x110fe2000001087d */
[----:B------:R-:W-:Y:S01]  /*ad60*/  ISETP.GT.AND P0, PT, R176, R204, PT ;  /* 0x000000ccb000720c */ /* 0x000fe20003f04270 */
[C---:B------:R-:W-:Y:S01]  /*ad70*/  FMUL.FTZ R40, R2.reuse, R40 ;  /* 0x0000002802287220 */ /* 0x040fe20000410000 */
[----:B------:R-:W-:Y:S01]  /*ad80*/  MOV R176, R203 ;  /* 0x000000cb00b07202 */ /* 0x000fe20000000f00 */
[C---:B------:R-:W-:Y:S01]  /*ad90*/  FMUL.FTZ R41, R2.reuse, R41 ;  /* 0x0000002902297220 */ /* 0x040fe20000410000 */
[----:B------:R4:W-:Y:S01]  /*ada0*/  MUFU.EX2 R166, R6 ;  /* 0x0000000600a67308 */ /* 0x0009e20000000800 */
[C---:B------:R-:W-:Y:S01]  /*adb0*/  FMUL.FTZ R44, R2.reuse, R44 ;  /* 0x0000002c022c7220 */ /* 0x040fe20000410000 */
[----:B------:R4:W-:Y:S01]  /*adc0*/  @P6 LDGSTS.E.BYPASS.LTC128B.128 [R205+0xb100], [R4.64], !P3 ;  /* 0x0b10000004cd6fae */ /* 0x0009e2000d901d46 */
[----:B------:R-:W-:Y:S02]  /*add0*/  FMUL.FTZ R45, R2, R45 ;  /* 0x0000002d022d7220 */ /* 0x000fe40000410000 */
[C---:B--2---:R-:W-:Y:S02]  /*ade0*/  FMUL.FTZ R10, R0.reuse, R134 ;  /* 0x00000086000a7220 */ /* 0x044fe40000410000 */
[C---:B------:R-:W-:Y:S02]  /*adf0*/  FMUL.FTZ R102, R0.reuse, R102 ;  /* 0x0000006600667220 */ /* 0x040fe40000410000 */
[C---:B------:R-:W-:Y:S01]  /*ae00*/  FMUL.FTZ R103, R0.reuse, R103 ;  /* 0x0000006700677220 */ /* 0x040fe20000410000 */
[----:B------:R-:W2:Y:S01]  /*ae10*/  LDSM.16.MT88.4 R136, [R181] ;  /* 0x00000000b588783b */ /* 0x000ea20000004200 */
[C---:B------:R-:W-:Y:S01]  /*ae20*/  FMUL.FTZ R106, R0.reuse, R106 ;  /* 0x0000006a006a7220 */ /* 0x040fe20000410000 */
[----:B------:R2:W-:Y:S01]  /*ae30*/  MUFU.EX2 R174, R12 ;  /* 0x0000000c00ae7308 */ /* 0x0005e20000000800 */
[C---:B------:R-:W-:Y:S02]  /*ae40*/  FMUL.FTZ R107, R0.reuse, R107 ;  /* 0x0000006b006b7220 */ /* 0x040fe40000410000 */
[C---:B---3--:R-:W-:Y:S02]  /*ae50*/  FMUL.FTZ R7, R0.reuse, R131 ;  /* 0x0000008300077220 */ /* 0x048fe40000410000 */
[C---:B------:R-:W-:Y:S01]  /*ae60*/  FMUL.FTZ R110, R0.reuse, R110 ;  /* 0x0000006e006e7220 */ /* 0x040fe20000410000 */
[----:B-1----:R-:W1:Y:S01]  /*ae70*/  LDSM.16.MT88.4 R140, [R182] ;  /* 0x00000000b68c783b */ /* 0x002e620000004200 */
[----:B------:R-:W-:Y:S02]  /*ae80*/  FMUL.FTZ R111, R0, R111 ;  /* 0x0000006f006f7220 */ /* 0x000fe40000410000 */
[C---:B-----5:R-:W-:Y:S01]  /*ae90*/  FMUL.FTZ R8, R2.reuse, R132 ;  /* 0x0000008402087220 */ /* 0x060fe20000410000 */
[----:B------:R-:W-:Y:S01]  /*aea0*/  MUFU.EX2 R169, R21 ;  /* 0x0000001500a97308 */ /* 0x000fe20000000800 */
[----:B------:R-:W-:Y:S02]  /*aeb0*/  FMUL.FTZ R9, R2, R133 ;  /* 0x0000008502097220 */ /* 0x000fe40000410000 */
[C---:B----4-:R-:W-:Y:S01]  /*aec0*/  FMUL.FTZ R6, R0.reuse, R130 ;  /* 0x0000008200067220 */ /* 0x050fe20000410000 */
[----:B------:R-:W3:Y:S01]  /*aed0*/  LDSM.16.MT88.4 R144, [R185] ;  /* 0x00000000b990783b */ /* 0x000ee20000004200 */
[----:B------:R-:W-:Y:S01]  /*aee0*/  F2FP.PACK_AB R130, R175, R177 ;  /* 0x000000b1af82723e */ /* 0x000fe200000000ff */
[----:B------:R-:W-:Y:S02]  /*aef0*/  FMUL.FTZ R114, R0, R114 ;  /* 0x0000007200727220 */ /* 0x000fe40000410000 */
[--C-:B------:R-:W-:Y:S02]  /*af00*/  FFMA.FTZ R4, R11, c[0x0][0x2d0], -R125.reuse ;  /* 0x0000b4000b047a23 */ /* 0x100fe4000001087d */
[----:B------:R-:W-:Y:S01]  /*af10*/  FMUL.FTZ R5, R2, R129 ;  /* 0x0000008102057220 */ /* 0x000fe20000410000 */
[----:B------:R-:W-:Y:S01]  /*af20*/  F2FP.PACK_AB R129, R168, R167 ;  /* 0x000000a7a881723e */ /* 0x000fe200000000ff */
[----:B------:R-:W4:Y:S01]  /*af30*/  MUFU.EX2 R165, R4 ;  /* 0x0000000400a57308 */ /* 0x000f220000000800 */
[C---:B------:R-:W-:Y:S01]  /*af40*/  FMUL.FTZ R11, R0.reuse, R135 ;  /* 0x00000087000b7220 */ /* 0x040fe20000410000 */
[----:B------:R-:W-:Y:S01]  /*af50*/  LDSM.16.MT88.4 R148, [R181+0x2800] ;  /* 0x00280000b594783b */ /* 0x000fe20000004200 */
[C---:B------:R-:W-:Y:S02]  /*af60*/  FMUL.FTZ R115, R0.reuse, R115 ;  /* 0x0000007300737220 */ /* 0x040fe40000410000 */
[C---:B------:R-:W-:Y:S02]  /*af70*/  FMUL.FTZ R118, R0.reuse, R118 ;  /* 0x0000007600767220 */ /* 0x040fe40000410000 */
[C---:B------:R-:W-:Y:S02]  /*af80*/  FMUL.FTZ R119, R0.reuse, R119 ;  /* 0x0000007700777220 */ /* 0x040fe40000410000 */
[C---:B------:R-:W-:Y:S01]  /*af90*/  FMUL.FTZ R122, R0.reuse, R122 ;  /* 0x0000007a007a7220 */ /* 0x040fe20000410000 */
[----:B------:R-:W5:Y:S01]  /*afa0*/  LDSM.16.MT88.4 R132, [R184] ;  /* 0x00000000b884783b */ /* 0x000f620000004200 */
[C---:B------:R-:W-:Y:S01]  /*afb0*/  FMUL.FTZ R123, R0.reuse, R123 ;  /* 0x0000007b007b7220 */ /* 0x040fe20000410000 */
[----:B------:R1:W-:Y:S01]  /*afc0*/  MUFU.EX2 R170, R20 ;  /* 0x0000001400aa7308 */ /* 0x0003e20000000800 */
[C---:B------:R-:W-:Y:S02]  /*afd0*/  FMUL.FTZ R38, R0.reuse, R38 ;  /* 0x0000002600267220 */ /* 0x040fe40000410000 */
[C---:B------:R-:W-:Y:S02]  /*afe0*/  FMUL.FTZ R39, R0.reuse, R39 ;  /* 0x0000002700277220 */ /* 0x040fe40000410000 */
[C---:B------:R-:W-:Y:S01]  /*aff0*/  FMUL.FTZ R42, R0.reuse, R42 ;  /* 0x0000002a002a7220 */ /* 0x040fe20000410000 */
[----:B------:R-:W-:Y:S01]  /*b000*/  LDSM.16.MT88.4 R152, [R182+0x2800] ;  /* 0x00280000b698783b */ /* 0x000fe20000004200 */
[----:B------:R-:W-:Y:S02]  /*b010*/  FMUL.FTZ R43, R0, R43 ;  /* 0x0000002b002b7220 */ /* 0x000fe40000410000 */
[--C-:B--2---:R-:W-:Y:S01]  /*b020*/  FFMA.FTZ R12, R16, c[0x0][0x2d0], -R164.reuse ;  /* 0x0000b400100c7a23 */ /* 0x104fe200000108a4 */
[----:B------:R-:W2:Y:S01]  /*b030*/  MUFU.EX2 R173, R13 ;  /* 0x0000000d00ad7308 */ /* 0x000ea20000000800 */
[----:B------:R-:W-:Y:S01]  /*b040*/  FMUL.FTZ R46, R0, R46 ;  /* 0x0000002e002e7220 */ /* 0x000fe20000410000 */
[----:B----4-:R-:W-:Y:S01]  /*b050*/  F2FP.PACK_AB R131, R165, R166 ;  /* 0x000000a6a583723e */ /* 0x010fe200000000ff */
[----:B------:R-:W-:Y:S01]  /*b060*/  FMUL.FTZ R4, R2, R128 ;  /* 0x0000008002047220 */ /* 0x000fe20000410000 */
[----:B------:R-:W-:Y:S01]  /*b070*/  F2FP.PACK_AB R128, R178, R179 ;  /* 0x000000b3b280723e */ /* 0x000fe200000000ff */
[----:B------:R-:W-:Y:S01]  /*b080*/  LDSM.16.MT88.4 R156, [R185+0x2800] ;  /* 0x00280000b99c783b */ /* 0x000fe20000004200 */
[--C-:B------:R-:W-:Y:S02]  /*b090*/  FFMA.FTZ R22, R22, c[0x0][0x2d0], -R125.reuse ;  /* 0x0000b40016167a23 */ /* 0x100fe4000001087d */
[--C-:B------:R-:W-:Y:S02]  /*b0a0*/  FFMA.FTZ R27, R27, c[0x0][0x2d0], -R125.reuse ;  /* 0x0000b4001b1b7a23 */ /* 0x100fe4000001087d */
[----:B------:R-:W-:Y:S01]  /*b0b0*/  FMUL.FTZ R47, R0, R47 ;  /* 0x0000002f002f7220 */ /* 0x000fe20000410000 */
[C---:B------:R-:W-:Y:S01]  /*b0c0*/  HMMA.16816.F32 R4, R128.reuse, R136, R4 ;  /* 0x000000888004723c */ /* 0x040fe20000001804 */
[----:B------:R4:W-:Y:S01]  /*b0d0*/  MUFU.EX2 R172, R12 ;  /* 0x0000000c00ac7308 */ /* 0x0009e20000000800 */
[----:B------:R-:W0:Y:S03]  /*b0e0*/  LDGDEPBAR ;  /* 0x00000000000079af */ /* 0x000e260000000000 */
[--C-:B-1----:R-:W-:Y:S02]  /*b0f0*/  FFMA.FTZ R20, R24, c[0x0][0x2d0], -R164.reuse ;  /* 0x0000b40018147a23 */ /* 0x102fe400000108a4 */
[C---:B------:R-:W-:Y:S01]  /*b100*/  FMUL.FTZ R48, R2.reuse, R48 ;  /* 0x0000003002307220 */ /* 0x040fe20000410000 */
[C---:B------:R-:W-:Y:S02]  /*b110*/  HMMA.16816.F32 R8, R128.reuse, R138, R8 ;  /* 0x0000008a8008723c */ /* 0x040fe40000001808 */
[----:B------:R-:W1:Y:S02]  /*b120*/  LDSM.16.MT88.4 R136, [R181+0x2000] ;  /* 0x00200000b588783b */ /* 0x000e640000004200 */
[----:B------:R-:W-:Y:S02]  /*b130*/  FMUL.FTZ R49, R2, R49 ;  /* 0x0000003102317220 */ /* 0x000fe40000410000 */
[C---:B------:R-:W-:Y:S02]  /*b140*/  FMUL.FTZ R50, R0.reuse, R50 ;  /* 0x0000003200327220 */ /* 0x040fe40000410000 */
[C---:B------:R-:W-:Y:S04]  /*b150*/  HMMA.16816.F32 R100, R128.reuse, R140, R100 ;  /* 0x0000008c8064723c */ /* 0x040fe80000001864 */
[----:B------:R-:W-:Y:S02]  /*b160*/  FMUL.FTZ R51, R0, R51 ;  /* 0x0000003300337220 */ /* 0x000fe40000410000 */
[C---:B------:R-:W-:Y:S02]  /*b170*/  FMUL.FTZ R52, R2.reuse, R52 ;  /* 0x0000003402347220 */ /* 0x040fe40000410000 */
[C---:B------:R-:W-:Y:S01]  /*b180*/  HMMA.16816.F32 R104, R128.reuse, R142, R104 ;  /* 0x0000008e8068723c */ /* 0x040fe20000001868 */
[----:B------:R-:W2:Y:S03]  /*b190*/  LDSM.16.MT88.4 R140, [R182+0x2000] ;  /* 0x00200000b68c783b */ /* 0x000ea60000004200 */
[----:B----4-:R-:W-:Y:S02]  /*b1a0*/  FFMA.FTZ R12, R17, c[0x0][0x2d0], -R164 ;  /* 0x0000b400110c7a23 */ /* 0x010fe400000108a4 */
[----:B------:R-:W-:Y:S02]  /*b1b0*/  FMUL.FTZ R53, R2, R53 ;  /* 0x0000003502357220 */ /* 0x000fe40000410000 */
[C---:B---3--:R-:W-:Y:S01]  /*b1c0*/  HMMA.16816.F32 R108, R128.reuse, R144, R108 ;  /* 0x00000090806c723c */ /* 0x048fe2000000186c */
[----:B------:R3:W4:Y:S03]  /*b1d0*/  MUFU.EX2 R171, R12 ;  /* 0x0000000c00ab7308 */ /* 0x0007260000000800 */
[C---:B------:R-:W-:Y:S02]  /*b1e0*/  FMUL.FTZ R54, R0.reuse, R54 ;  /* 0x0000003600367220 */ /* 0x040fe40000410000 */
[----:B------:R-:W-:Y:S02]  /*b1f0*/  FMUL.FTZ R55, R0, R55 ;  /* 0x0000003700377220 */ /* 0x000fe40000410000 */
[C---:B------:R-:W-:Y:S01]  /*b200*/  HMMA.16816.F32 R112, R128.reuse, R146, R112 ;  /* 0x000000928070723c */ /* 0x040fe20000001870 */
[----:B------:R-:W-:Y:S03]  /*b210*/  LDSM.16.MT88.4 R144, [R184+0x800] ;  /* 0x00080000b890783b */ /* 0x000fe60000004200 */
[C---:B------:R-:W-:Y:S02]  /*b220*/  FMUL.FTZ R56, R2.reuse, R56 ;  /* 0x0000003802387220 */ /* 0x040fe40000410000 */
[----:B------:R-:W-:Y:S02]  /*b230*/  FMUL.FTZ R57, R2, R57 ;  /* 0x0000003902397220 */ /* 0x000fe40000410000 */
[C---:B-----5:R-:W-:Y:S04]  /*b240*/  HMMA.16816.F32 R116, R128.reuse, R132, R116 ;  /* 0x000000848074723c */ /* 0x060fe80000001874 */
[C---:B------:R-:W-:Y:S02]  /*b250*/  FMUL.FTZ R58, R0.reuse, R58 ;  /* 0x0000003a003a7220 */ /* 0x040fe40000410000 */
[----:B------:R-:W-:Y:S02]  /*b260*/  FMUL.FTZ R59, R0, R59 ;  /* 0x0000003b003b7220 */ /* 0x000fe40000410000 */
[C---:B------:R-:W-:Y:S01]  /*b270*/  HMMA.16816.F32 R120, R128.reuse, R134, R120 ;  /* 0x000000868078723c */ /* 0x040fe20000001878 */
[----:B------:R-:W5:Y:S03]  /*b280*/  LDSM.16.MT88.4 R132, [R185+0x2000] ;  /* 0x00200000b984783b */ /* 0x000f660000004200 */
[--C-:B---3--:R-:W-:Y:S02]  /*b290*/  FFMA.FTZ R12, R18, c[0x0][0x2d0], -R125.reuse ;  /* 0x0000b400120c7a23 */ /* 0x108fe4000001087d */
[C---:B------:R-:W-:Y:S02]  /*b2a0*/  FMUL.FTZ R60, R2.reuse, R60 ;  /* 0x0000003c023c7220 */ /* 0x040fe40000410000 */
[C---:B-1----:R-:W-:Y:S01]  /*b2b0*/  HMMA.16816.F32 R36, R128.reuse, R136, R36 ;  /* 0x000000888024723c */ /* 0x042fe20000001824 */
[----:B------:R1:W-:Y:S03]  /*b2c0*/  MUFU.EX2 R161, R12 ;  /* 0x0000000c00a17308 */ /* 0x0003e60000000800 */
[----:B------:R-:W-:Y:S02]  /*b2d0*/  FMUL.FTZ R61, R2, R61 ;  /* 0x0000003d023d7220 */ /* 0x000fe40000410000 */
[C---:B------:R-:W-:Y:S02]  /*b2e0*/  FMUL.FTZ R62, R0.reuse, R62 ;  /* 0x0000003e003e7220 */ /* 0x040fe40000410000 */
[C---:B------:R-:W-:Y:S01]  /*b2f0*/  HMMA.16816.F32 R40, R128.reuse, R138, R40 ;  /* 0x0000008a8028723c */ /* 0x040fe20000001828 */
[----:B------:R-:W3:Y:S03]  /*b300*/  LDSM.16.MT88.4 R136, [R184+0x2000] ;  /* 0x00200000b888783b */ /* 0x000ee60000004200 */
[----:B------:R-:W-:Y:S02]  /*b310*/  FMUL.FTZ R63, R0, R63 ;  /* 0x0000003f003f7220 */ /* 0x000fe40000410000 */
[C---:B------:R-:W-:Y:S02]  /*b320*/  FMUL.FTZ R64, R2.reuse, R64 ;  /* 0x0000004002407220 */ /* 0x040fe40000410000 */
[C---:B--2---:R-:W-:Y:S04]  /*b330*/  HMMA.16816.F32 R44, R128.reuse, R140, R44 ;  /* 0x0000008c802c723c */ /* 0x044fe8000000182c */
[----:B------:R-:W-:Y:S02]  /*b340*/  FMUL.FTZ R65, R2, R65 ;  /* 0x0000004102417220 */ /* 0x000fe40000410000 */
[C---:B------:R-:W-:Y:S02]  /*b350*/  FMUL.FTZ R66, R0.reuse, R66 ;  /* 0x0000004200427220 */ /* 0x040fe40000410000 */
[C---:B------:R-:W-:Y:S01]  /*b360*/  HMMA.16816.F32 R48, R128.reuse, R142, R48 ;  /* 0x0000008e8030723c */ /* 0x040fe20000001830 */
[----:B------:R-:W2:Y:S03]  /*b370*/  LDSM.16.MT88.4 R140, [R181+0x4000] ;  /* 0x00400000b58c783b */ /* 0x000ea60000004200 */
[--C-:B-1----:R-:W-:Y:S02]  /*b380*/  FFMA.FTZ R12, R19, c[0x0][0x2d0], -R125.reuse ;  /* 0x0000b400130c7a23 */ /* 0x102fe4000001087d */
[----:B------:R-:W-:Y:S02]  /*b390*/  FMUL.FTZ R67, R0, R67 ;  /* 0x0000004300437220 */ /* 0x000fe40000410000 */
[C---:B------:R-:W-:Y:S01]  /*b3a0*/  FMUL.FTZ R68, R2.reuse, R68 ;  /* 0x0000004402447220 */ /* 0x040fe20000410000 */
[C---:B-----5:R-:W-:Y:S01]  /*b3b0*/  HMMA.16816.F32 R52, R128.reuse, R132, R52 ;  /* 0x000000848034723c */ /* 0x060fe20000001834 */
[----:B------:R-:W-:Y:S01]  /*b3c0*/  LDSM.16.MT88.4 R16, [R182+0x800] ;  /* 0x00080000b610783b */ /* 0x000fe20000004200 */
[----:B------:R1:W-:Y:S01]  /*b3d0*/  MUFU.EX2 R160, R12 ;  /* 0x0000000c00a07308 */ /* 0x0003e20000000800 */
[----:B------:R-:W-:Y:S02]  /*b3e0*/  FMUL.FTZ R69, R2, R69 ;  /* 0x0000004502457220 */ /* 0x000fe40000410000 */
[C---:B------:R-:W-:Y:S02]  /*b3f0*/  FMUL.FTZ R70, R0.reuse, R70 ;  /* 0x0000004600467220 */ /* 0x040fe40000410000 */
[----:B------:R-:W-:Y:S01]  /*b400*/  FMUL.FTZ R71, R0, R71 ;  /* 0x0000004700477220 */ /* 0x000fe20000410000 */
[C---:B------:R-:W-:Y:S01]  /*b410*/  HMMA.16816.F32 R56, R128.reuse, R134, R56 ;  /* 0x000000868038723c */ /* 0x040fe20000001838 */
[----:B------:R-:W5:Y:S03]  /*b420*/  LDSM.16.MT88.4 R132, [R182+0x4000] ;  /* 0x00400000b684783b */ /* 0x000f660000004200 */
[C---:B------:R-:W-:Y:S02]  /*b430*/  FMUL.FTZ R72, R2.reuse, R72 ;  /* 0x0000004802487220 */ /* 0x040fe40000410000 */
[----:B------:R-:W-:Y:S02]  /*b440*/  FMUL.FTZ R73, R2, R73 ;  /* 0x0000004902497220 */ /* 0x000fe40000410000 */
[C---:B---3--:R-:W-:Y:S04]  /*b450*/  HMMA.16816.F32 R60, R128.reuse, R136, R60 ;  /* 0x00000088803c723c */ /* 0x048fe8000000183c */
[C---:B------:R-:W-:Y:S02]  /*b460*/  FMUL.FTZ R74, R0.reuse, R74 ;  /* 0x0000004a004a7220 */ /* 0x040fe40000410000 */
[----:B------:R-:W-:Y:S02]  /*b470*/  FMUL.FTZ R75, R0, R75 ;  /* 0x0000004b004b7220 */ /* 0x000fe40000410000 */
[C---:B------:R-:W-:Y:S01]  /*b480*/  HMMA.16816.F32 R64, R128.reuse, R138, R64 ;  /* 0x0000008a8040723c */ /* 0x040fe20000001840 */
[----:B------:R-:W3:Y:S03]  /*b490*/  LDSM.16.MT88.4 R136, [R185+0x4000] ;  /* 0x00400000b988783b */ /* 0x000ee60000004200 */
[C---:B------:R-:W-:Y:S01]  /*b4a0*/  FMUL.FTZ R76, R2.reuse, R76 ;  /* 0x0000004c024c7220 */ /* 0x040fe20000410000 */
[----:B-1----:R-:W-:Y:S01]  /*b4b0*/  F2FP.PACK_AB R12, R173, R174 ;  /* 0x000000aead0c723e */ /* 0x002fe200000000ff */
[----:B------:R-:W-:Y:S02]  /*b4c0*/  FMUL.FTZ R77, R2, R77 ;  /* 0x0000004d024d7220 */ /* 0x000fe40000410000 */
[C---:B--2---:R-:W-:Y:S04]  /*b4d0*/  HMMA.16816.F32 R68, R128.reuse, R140, R68 ;  /* 0x0000008c8044723c */ /* 0x044fe80000001844 */
[C---:B------:R-:W-:Y:S02]  /*b4e0*/  FMUL.FTZ R78, R0.reuse, R78 ;  /* 0x0000004e004e7220 */ /* 0x040fe40000410000 */
[----:B------:R-:W-:Y:S02]  /*b4f0*/  FMUL.FTZ R79, R0, R79 ;  /* 0x0000004f004f7220 */ /* 0x000fe40000410000 */
[C---:B------:R-:W-:Y:S01]  /*b500*/  HMMA.16816.F32 R72, R128.reuse, R142, R72 ;  /* 0x0000008e8048723c */ /* 0x040fe20000001848 */
[----:B------:R-:W1:Y:S03]  /*b510*/  LDSM.16.MT88.4 R140, [R184+0x4000] ;  /* 0x00400000b88c783b */ /* 0x000e660000004200 */
[C---:B------:R-:W-:Y:S02]  /*b520*/  FMUL.FTZ R80, R2.reuse, R80 ;  /* 0x0000005002507220 */ /* 0x040fe40000410000 */
[----:B------:R-:W-:Y:S02]  /*b530*/  FMUL.FTZ R81, R2, R81 ;  /* 0x0000005102517220 */ /* 0x000fe40000410000 */
[C---:B------:R-:W-:Y:S01]  /*b540*/  FMUL.FTZ R82, R0.reuse, R82 ;  /* 0x0000005200527220 */ /* 0x040fe20000410000 */
[C---:B-----5:R-:W-:Y:S03]  /*b550*/  HMMA.16816.F32 R76, R128.reuse, R132, R76 ;  /* 0x00000084804c723c */ /* 0x060fe6000000184c */
[----:B------:R-:W-:Y:S02]  /*b560*/  FMUL.FTZ R83, R0, R83 ;  /* 0x0000005300537220 */ /* 0x000fe40000410000 */
[C---:B------:R-:W-:Y:S02]  /*b570*/  FMUL.FTZ R84, R2.reuse, R84 ;  /* 0x0000005402547220 */ /* 0x040fe40000410000 */
[----:B------:R-:W-:Y:S02]  /*b580*/  FMUL.FTZ R85, R2, R85 ;  /* 0x0000005502557220 */ /* 0x000fe40000410000 */
[C---:B------:R-:W-:Y:S01]  /*b590*/  FMUL.FTZ R86, R0.reuse, R86 ;  /* 0x0000005600567220 */ /* 0x040fe20000410000 */
[C---:B------:R-:W-:Y:S01]  /*b5a0*/  HMMA.16816.F32 R80, R128.reuse, R134, R80 ;  /* 0x000000868050723c */ /* 0x040fe20000001850 */
[----:B------:R-:W2:Y:S02]  /*b5b0*/  LDSM.16.MT88.4 R132, [R181+0x800] ;  /* 0x00080000b584783b */ /* 0x000ea40000004200 */
[----:B------:R-:W-:Y:S02]  /*b5c0*/  FMUL.FTZ R87, R0, R87 ;  /* 0x0000005700577220 */ /* 0x000fe40000410000 */
[--C-:B------:R-:W-:Y:S02]  /*b5d0*/  FFMA.FTZ R14, R14, c[0x0][0x2d0], -R125.reuse ;  /* 0x0000b4000e0e7a23 */ /* 0x100fe4000001087d */
[----:B------:R-:W-:Y:S02]  /*b5e0*/  FFMA.FTZ R15, R15, c[0x0][0x2d0], -R125 ;  /* 0x0000b4000f0f7a23 */ /* 0x000fe4000001087d */
[C---:B------:R-:W-:Y:S01]  /*b5f0*/  FMUL.FTZ R88, R2.reuse, R88 ;  /* 0x0000005802587220 */ /* 0x040fe20000410000 */
[C---:B---3--:R-:W-:Y:S01]  /*b600*/  HMMA.16816.F32 R84, R128.reuse, R136, R84 ;  /* 0x000000888054723c */ /* 0x048fe20000001854 */
[----:B------:R4:W-:Y:S02]  /*b610*/  MUFU.EX2 R163, R14 ;  /* 0x0000000e00a37308 */ /* 0x0009e40000000800 */
[----:B------:R-:W-:Y:S02]  /*b620*/  FMUL.FTZ R89, R2, R89 ;  /* 0x0000005902597220 */ /* 0x000fe40000410000 */
[C---:B------:R-:W-:Y:S02]  /*b630*/  FMUL.FTZ R90, R0.reuse, R90 ;  /* 0x0000005a005a7220 */ /* 0x040fe40000410000 */
[----:B------:R-:W-:Y:S02]  /*b640*/  FMUL.FTZ R91, R0, R91 ;  /* 0x0000005b005b7220 */ /* 0x000fe40000410000 */
[C---:B------:R-:W-:Y:S02]  /*b650*/  FMUL.FTZ R92, R2.reuse, R92 ;  /* 0x0000005c025c7220 */ /* 0x040fe40000410000 */
[----:B------:R-:W3:Y:S01]  /*b660*/  MUFU.EX2 R162, R15 ;  /* 0x0000000f00a27308 */ /* 0x000ee20000000800 */
[----:B------:R-:W-:Y:S02]  /*b670*/  FMUL.FTZ R93, R2, R93 ;  /* 0x0000005d025d7220 */ /* 0x000fe40000410000 */
[C---:B------:R-:W-:Y:S01]  /*b680*/  HMMA.16816.F32 R88, R128.reuse, R138, R88 ;  /* 0x0000008a8058723c */ /* 0x040fe20000001858 */
[----:B------:R-:W5:Y:S02]  /*b690*/  LDSM.16.MT88.4 R136, [R185+0x800] ;  /* 0x00080000b988783b */ /* 0x000f640000004200 */
[C---:B------:R-:W-:Y:S02]  /*b6a0*/  FMUL.FTZ R94, R0.reuse, R94 ;  /* 0x0000005e005e7220 */ /* 0x040fe40000410000 */
[----:B------:R-:W-:Y:S02]  /*b6b0*/  FMUL.FTZ R95, R0, R95 ;  /* 0x0000005f005f7220 */ /* 0x000fe40000410000 */
[C---:B------:R-:W-:Y:S02]  /*b6c0*/  FMUL.FTZ R96, R2.reuse, R96 ;  /* 0x0000006002607220 */ /* 0x040fe40000410000 */
[----:B------:R-:W-:Y:S03]  /*b6d0*/  FMUL.FTZ R97, R2, R97 ;  /* 0x0000006102617220 */ /* 0x000fe60000410000 */
[C---:B-1----:R-:W-:Y:S03]  /*b6e0*/  HMMA.16816.F32 R92, R128.reuse, R140, R92 ;  /* 0x0000008c805c723c */ /* 0x042fe6000000185c */
[C---:B------:R-:W-:Y:S01]  /*b6f0*/  FMUL.FTZ R98, R0.reuse, R98 ;  /* 0x0000006200627220 */ /* 0x040fe20000410000 */
[----:B----4-:R-:W-:Y:S01]  /*b700*/  F2FP.PACK_AB R14, R171, R172 ;  /* 0x000000acab0e723e */ /* 0x010fe200000000ff */
[----:B------:R-:W-:Y:S02]  /*b710*/  FMUL.FTZ R99, R0, R99 ;  /* 0x0000006300637220 */ /* 0x000fe40000410000 */
[----:B------:R-:W-:Y:S01]  /*b720*/  FFMA.FTZ R2, R2, R222, R179 ;  /* 0x000000de02027223 */ /* 0x000fe200000100b3 */
[----:B---3--:R-:W-:Y:S04]  /*b730*/  F2FP.PACK_AB R13, R162, R163 ;  /* 0x000000a3a20d723e */ /* 0x008fe800000000ff */
[----:B------:R-:W-:Y:S01]  /*b740*/  HMMA.16816.F32 R96, R128, R142, R96 ;  /* 0x0000008e8060723c */ /* 0x000fe20000001860 */
[----:B------:R-:W1:Y:S02]  /*b750*/  LDSM.16.MT88.4 R128, [R184+0x2800] ;  /* 0x00280000b880783b */ /* 0x000e640000004200 */
[----:B------:R-:W-:Y:S01]  /*b760*/  F2FP.PACK_AB R15, R160, R161 ;  /* 0x000000a1a00f723e */ /* 0x000fe200000000ff */
[----:B------:R-:W-:Y:S02]  /*b770*/  FFMA.FTZ R0, R0, R223, R167 ;  /* 0x000000df00007223 */ /* 0x000fe400000100a7 */
[----:B------:R-:W-:Y:S02]  /*b780*/  FADD.FTZ R2, R178, R2 ;  /* 0x00000002b2027221 */ /* 0x000fe40000010000 */
[----:B------:R-:W-:Y:S01]  /*b790*/  FADD.FTZ R0, R168, R0 ;  /* 0x00000000a8007221 */ /* 0x000fe20000010000 */
[----:B------:R-:W-:Y:S01]  /*b7a0*/  LDSM.16.MT88.4 R140, [R182+0x3000] ;  /* 0x00300000b68c783b */ /* 0x000fe20000004200 */
[C---:B--2---:R-:W-:Y:S05]  /*b7b0*/  HMMA.16816.F32 R4, R12.reuse, R132, R4 ;  /* 0x000000840c04723c */ /* 0x044fea0000001804 */
[----:B------:R-:W-:Y:S02]  /*b7c0*/  FADD.FTZ R2, R177, R2 ;  /* 0x00000002b1027221 */ /* 0x000fe40000010000 */
[----:B------:R-:W-:Y:S01]  /*b7d0*/  FADD.FTZ R0, R166, R0 ;  /* 0x00000000a6007221 */ /* 0x000fe20000010000 */
        /* <DEDUP_REMOVED lines=8> */
[----:B------:R-:W2:Y:S03]  /*b860*/  LDSM.16.MT88.4 R16, [R181+0x4800] ;  /* 0x00480000b510783b */ /* 0x000ea60000004200 */
[----:B------:R-:W-:Y:S02]  /*b870*/  FADD.FTZ R2, R173, R2 ;  /* 0x00000002ad027221 */ /* 0x000fe40000010000 */
[----:B------:R-:W-:Y:S02]  /*b880*/  FADD.FTZ R0, R162, R0 ;  /* 0x00000000a2007221 */ /* 0x000fe40000010000 */
[C---:B-----5:R-:W-:Y:S04]  /*b890*/  HMMA.16816.F32 R108, R12.reuse, R136, R108 ;  /* 0x000000880c6c723c */ /* 0x060fe8000000186c */
[----:B------:R-:W-:Y:S02]  /*b8a0*/  FADD.FTZ R2, R172, R2 ;  /* 0x00000002ac027221 */ /* 0x000fe40000010000 */
[----:B------:R-:W-:Y:S02]  /*b8b0*/  FADD.FTZ R0, R161, R0 ;  /* 0x00000000a1007221 */ /* 0x000fe40000010000 */
[C---:B------:R-:W-:Y:S01]  /*b8c0*/  HMMA.16816.F32 R112, R12.reuse, R138, R112 ;  /* 0x0000008a0c70723c */ /* 0x040fe20000001870 */
[----:B------:R-:W3:Y:S03]  /*b8d0*/  LDSM.16.MT88.4 R136, [R185+0x4800] ;  /* 0x00480000b988783b */ /* 0x000ee60000004200 */
[----:B------:R-:W-:Y:S02]  /*b8e0*/  FADD.FTZ R2, R171, R2 ;  /* 0x00000002ab027221 */ /* 0x000fe40000010000 */
[----:B------:R-:W-:Y:S02]  /*b8f0*/  FADD.FTZ R0, R160, R0 ;  /* 0x00000000a0007221 */ /* 0x000fe40000010000 */
[C---:B------:R-:W-:Y:S04]  /*b900*/  HMMA.16816.F32 R116, R12.reuse, R144, R116 ;  /* 0x000000900c74723c */ /* 0x040fe80000001874 */
[----:B------:R-:W-:Y:S04]  /*b910*/  FADD.FTZ R2, R170, R2 ;  /* 0x00000002aa027221 */ /* 0x000fe80000010000 */
[C---:B------:R-:W-:Y:S01]  /*b920*/  HMMA.16816.F32 R120, R12.reuse, R146, R120 ;  /* 0x000000920c78723c */ /* 0x040fe20000001878 */
[----:B------:R-:W-:Y:S03]  /*b930*/  LDSM.16.MT88.4 R144, [R185+0x3000] ;  /* 0x00300000b990783b */ /* 0x000fe60000004200 */
[----:B------:R-:W-:Y:S04]  /*b940*/  FADD.FTZ R2, R169, R2 ;  /* 0x00000002a9027221 */ /* 0x000fe80000010000 */
[C---:B------:R-:W-:Y:S01]  /*b950*/  HMMA.16816.F32 R36, R12.reuse, R148, R36 ;  /* 0x000000940c24723c */ /* 0x040fe20000001824 */
[----:B------:R-:W-:Y:S07]  /*b960*/  MUFU.EX2 R149, R27 ;  /* 0x0000001b00957308 */ /* 0x000fee0000000800 */
[C---:B------:R-:W-:Y:S08]  /*b970*/  HMMA.16816.F32 R40, R12.reuse, R150, R40 ;  /* 0x000000960c28723c */ /* 0x040ff00000001828 */
[C---:B------:R-:W-:Y:S01]  /*b980*/  HMMA.16816.F32 R44, R12.reuse, R152, R44 ;  /* 0x000000980c2c723c */ /* 0x040fe2000000182c */
[----:B------:R-:W4:Y:S07]  /*b990*/  MUFU.EX2 R152, R22 ;  /* 0x0000001600987308 */ /* 0x000f2e0000000800 */
[C---:B------:R-:W-:Y:S08]  /*b9a0*/  HMMA.16816.F32 R48, R12.reuse, R154, R48 ;  /* 0x0000009a0c30723c */ /* 0x040ff00000001830 */
[C---:B------:R-:W-:Y:S01]  /*b9b0*/  HMMA.16816.F32 R52, R12.reuse, R156, R52 ;  /* 0x0000009c0c34723c */ /* 0x040fe20000001834 */
[----:B------:R-:W-:Y:S07]  /*b9c0*/  MUFU.EX2 R156, R28 ;  /* 0x0000001c009c7308 */ /* 0x000fee0000000800 */
[C---:B------:R-:W-:Y:S03]  /*b9d0*/  HMMA.16816.F32 R56, R12.reuse, R158, R56 ;  /* 0x0000009e0c38723c */ /* 0x040fe60000001838 */
[----:B------:R5:W3:Y:S01]  /*b9e0*/  MUFU.EX2 R158, R20 ;  /* 0x00000014009e7308 */ /* 0x000ae20000000800 */
[----:B----4-:R-:W-:Y:S04]  /*b9f0*/  FADD.FTZ R0, R152, R0 ;  /* 0x0000000098007221 */ /* 0x010fe80000010000 */
[C---:B-1----:R-:W-:Y:S08]  /*ba00*/  HMMA.16816.F32 R60, R12.reuse, R128, R60 ;  /* 0x000000800c3c723c */ /* 0x042ff0000000183c */
[C---:B------:R-:W-:Y:S01]  /*ba10*/  HMMA.16816.F32 R64, R12.reuse, R130, R64 ;  /* 0x000000820c40723c */ /* 0x040fe20000001840 */
[----:B------:R-:W1:Y:S07]  /*ba20*/  LDSM.16.MT88.4 R128, [R184+0x4800] ;  /* 0x00480000b880783b */ /* 0x000e6e0000004200 */
[C---:B--2---:R-:W-:Y:S04]  /*ba30*/  HMMA.16816.F32 R68, R12.reuse, R16, R68 ;  /* 0x000000100c44723c */ /* 0x044fe80000001844 */
[----:B-----5:R-:W-:Y:S02]  /*ba40*/  FFMA.FTZ R20, R25, c[0x0][0x2d0], -R164 ;  /* 0x0000b40019147a23 */ /* 0x020fe400000108a4 */
[----:B---3--:R-:W-:Y:S02]  /*ba50*/  FADD.FTZ R2, R158, R2 ;  /* 0x000000029e027221 */ /* 0x008fe40000010000 */
[C---:B------:R-:W-:Y:S01]  /*ba60*/  HMMA.16816.F32 R72, R12.reuse, R18, R72 ;  /* 0x000000120c48723c */ /* 0x040fe20000001848 */
[----:B------:R2:W3:Y:S03]  /*ba70*/  MUFU.EX2 R157, R20 ;  /* 0x00000014009d7308 */ /* 0x0004e60000000800 */
[--C-:B------:R-:W-:Y:S04]  /*ba80*/  FFMA.FTZ R16, R23, c[0x0][0x2d0], -R125.reuse ;  /* 0x0000b40017107a23 */ /* 0x100fe8000001087d */
[C---:B------:R-:W-:Y:S03]  /*ba90*/  HMMA.16816.F32 R76, R12.reuse, R132, R76 ;  /* 0x000000840c4c723c */ /* 0x040fe6000000184c */
[----:B------:R4:W5:Y:S05]  /*baa0*/  MUFU.EX2 R151, R16 ;  /* 0x0000001000977308 */ /* 0x00096a0000000800 */
[C---:B------:R-:W-:Y:S01]  /*bab0*/  HMMA.16816.F32 R80, R12.reuse, R134, R80 ;  /* 0x000000860c50723c */ /* 0x040fe20000001850 */
[----:B------:R-:W-:Y:S07]  /*bac0*/  LDSM.16.MT88.4 R132, [R184+0x1000] ;  /* 0x00100000b884783b */ /* 0x000fee0000004200 */
[C---:B------:R-:W-:Y:S01]  /*bad0*/  HMMA.16816.F32 R84, R12.reuse, R136, R84 ;  /* 0x000000880c54723c */ /* 0x040fe20000001854 */
[----:B--2---:R-:W-:Y:S03]  /*bae0*/  LDSM.16.MT88.4 R20, [R182+0x1000] ;  /* 0x00100000b614783b */ /* 0x004fe60000004200 */
[----:B---3--:R-:W-:Y:S04]  /*baf0*/  FADD.FTZ R2, R157, R2 ;  /* 0x000000029d027221 */ /* 0x008fe80000010000 */
[C---:B------:R-:W-:Y:S01]  /*bb00*/  HMMA.16816.F32 R88, R12.reuse, R138, R88 ;  /* 0x0000008a0c58723c */ /* 0x040fe20000001858 */
[----:B------:R-:W-:Y:S03]  /*bb10*/  LDSM.16.MT88.4 R136, [R181+0x3000] ;  /* 0x00300000b588783b */ /* 0x000fe60000004200 */
[--C-:B----4-:R-:W-:Y:S02]  /*bb20*/  FFMA.FTZ R16, R26, c[0x0][0x2d0], -R125.reuse ;  /* 0x0000b4001a107a23 */ /* 0x110fe4000001087d */
[----:B-----5:R-:W-:Y:S02]  /*bb30*/  FADD.FTZ R0, R151, R0 ;  /* 0x0000000097007221 */ /* 0x020fe40000010000 */
[C---:B-1----:R-:W-:Y:S01]  /*bb40*/  HMMA.16816.F32 R92, R12.reuse, R128, R92 ;  /* 0x000000800c5c723c */ /* 0x042fe2000000185c */
[----:B------:R1:W2:Y:S01]  /*bb50*/  MUFU.EX2 R150, R16 ;  /* 0x0000001000967308 */ /* 0x0002a20000000800 */
[----:B------:R-:W-:Y:S06]  /*bb60*/  LDSM.16.MT88.4 R24, [R185+0x1000] ;  /* 0x00100000b918783b */ /* 0x000fec0000004200 */
[----:B------:R-:W-:Y:S02]  /*bb70*/  HMMA.16816.F32 R96, R12, R130, R96 ;  /* 0x000000820c60723c */ /* 0x000fe40000001860 */
[----:B------:R-:W-:Y:S05]  /*bb80*/  LDSM.16.MT88.4 R128, [R185+0x5000] ;  /* 0x00500000b980783b */ /* 0x000fea0000004200 */
[----:B------:R-:W-:Y:S02]  /*bb90*/  F2FP.PACK_AB R12, R169, R170 ;  /* 0x000000aaa90c723e */ /* 0x000fe400000000ff */
[----:B------:R-:W-:Y:S03]  /*bba0*/  F2FP.PACK_AB R14, R157, R158 ;  /* 0x0000009e9d0e723e */ /* 0x000fe600000000ff */
[----:B------:R-:W-:Y:S01]  /*bbb0*/  F2FP.PACK_AB R13, R151, R152 ;  /* 0x00000098970d723e */ /* 0x000fe200000000ff */
[----:B-1----:R-:W1:Y:S01]  /*bbc0*/  LDSM.16.MT88.4 R16, [R181+0x1000] ;  /* 0x00100000b510783b */ /* 0x002e620000004200 */
[C---:B--2---:R-:W-:Y:S01]  /*bbd0*/  F2FP.PACK_AB R15, R149.reuse, R150 ;  /* 0x00000096950f723e */ /* 0x044fe200000000ff */
[----:B------:R-:W-:Y:S04]  /*bbe0*/  FADD.FTZ R0, R150, R0 ;  /* 0x0000000096007221 */ /* 0x000fe80000010000 */
[----:B------:R-:W-:Y:S02]  /*bbf0*/  FADD.FTZ R0, R149, R0 ;  /* 0x0000000095007221 */ /* 0x000fe40000010000 */
        /* <DEDUP_REMOVED lines=21> */
[C---:B-1----:R-:W-:Y:S07]  /*bd50*/  HMMA.16816.F32 R60, R12.reuse, R16, R60 ;  /* 0x000000100c3c723c */ /* 0x042fee000000183c */
[--C-:B------:R-:W-:Y:S01]  /*bd60*/  FFMA.FTZ R16, R29, c[0x0][0x2d0], -R164.reuse ;  /* 0x0000b4001d107a23 */ /* 0x100fe200000108a4 */
[C---:B------:R-:W-:Y:S03]  /*bd70*/  HMMA.16816.F32 R64, R12.reuse, R18, R64 ;  /* 0x000000120c40723c */ /* 0x040fe60000001840 */
[----:B------:R1:W4:Y:S05]  /*bd80*/  MUFU.EX2 R155, R16 ;  /* 0x00000010009b7308 */ /* 0x00032a0000000800 */
[C---:B--2---:R-:W-:Y:S07]  /*bd90*/  HMMA.16816.F32 R68, R12.reuse, R20, R68 ;  /* 0x000000140c44723c */ /* 0x044fee0000001844 */
[--C-:B------:R-:W-:Y:S01]  /*bda0*/  FFMA.FTZ R20, R33, c[0x0][0x2d0], -R164.reuse ;  /* 0x0000b40021147a23 */ /* 0x100fe200000108a4 */
[C---:B------:R-:W-:Y:S03]  /*bdb0*/  HMMA.16816.F32 R72, R12.reuse, R22, R72 ;  /* 0x000000160c48723c */ /* 0x040fe60000001848 */
[----:B------:R2:W-:Y:S05]  /*bdc0*/  MUFU.EX2 R153, R20 ;  /* 0x0000001400997308 */ /* 0x0005ea0000000800 */
[C---:B---3--:R-:W-:Y:S04]  /*bdd0*/  HMMA.16816.F32 R76, R12.reuse, R24, R76 ;  /* 0x000000180c4c723c */ /* 0x048fe8000000184c */
[----:B-1----:R-:W-:Y:S04]  /*bde0*/  FFMA.FTZ R16, R32, c[0x0][0x2d0], -R164 ;  /* 0x0000b40020107a23 */ /* 0x002fe800000108a4 */
[C---:B------:R-:W-:Y:S01]  /*bdf0*/  HMMA.16816.F32 R80, R12.reuse, R26, R80 ;  /* 0x0000001a0c50723c */ /* 0x040fe20000001850 */
[----:B------:R1:W3:Y:S01]  /*be00*/  MUFU.EX2 R154, R16 ;  /* 0x00000010009a7308 */ /* 0x0002e20000000800 */
[----:B------:R-:W-:Y:S06]  /*be10*/  LDSM.16.MT88.4 R24, [R185+0x1800] ;  /* 0x00180000b918783b */ /* 0x000fec0000004200 */
[C---:B------:R-:W-:Y:S04]  /*be20*/  HMMA.16816.F32 R84, R12.reuse, R128, R84 ;  /* 0x000000800c54723c */ /* 0x040fe80000001854 */
[--C-:B--2---:R-:W-:Y:S04]  /*be30*/  FFMA.FTZ R20, R30, c[0x0][0x2d0], -R125.reuse ;  /* 0x0000b4001e147a23 */ /* 0x104fe8000001087d */
[C---:B------:R-:W-:Y:S01]  /*be40*/  HMMA.16816.F32 R88, R12.reuse, R130, R88 ;  /* 0x000000820c58723c */ /* 0x040fe20000001858 */
[----:B------:R2:W-:Y:S01]  /*be50*/  MUFU.EX2 R148, R20 ;  /* 0x0000001400947308 */ /* 0x0005e20000000800 */
[----:B-1----:R-:W1:Y:S02]  /*be60*/  LDSM.16.MT88.4 R16, [R184+0x5000] ;  /* 0x00500000b810783b */ /* 0x002e640000004200 */
[--C-:B--2---:R-:W-:Y:S06]  /*be70*/  FFMA.FTZ R20, R31, c[0x0][0x2d0], -R125.reuse ;  /* 0x0000b4001f147a23 */ /* 0x104fec000001087d */
[----:B------:R-:W-:Y:S01]  /*be80*/  LDSM.16.MT88.4 R28, [R184+0x1800] ;  /* 0x00180000b81c783b */ /* 0x000fe20000004200 */
[----:B------:R2:W5:Y:S01]  /*be90*/  MUFU.EX2 R127, R20 ;  /* 0x00000014007f7308 */ /* 0x0005620000000800 */
[C---:B-1----:R-:W-:Y:S03]  /*bea0*/  HMMA.16816.F32 R92, R12.reuse, R16, R92 ;  /* 0x000000100c5c723c */ /* 0x042fe6000000185c */
[--C-:B--2---:R-:W-:Y:S02]  /*beb0*/  FFMA.FTZ R20, R34, c[0x0][0x2d0], -R125.reuse ;  /* 0x0000b40022147a23 */ /* 0x104fe4000001087d */
[----:B------:R-:W-:Y:S03]  /*bec0*/  FFMA.FTZ R125, R35, c[0x0][0x2d0], -R125 ;  /* 0x0000b400237d7a23 */ /* 0x000fe6000001087d */
[----:B------:R-:W-:Y:S01]  /*bed0*/  HMMA.16816.F32 R96, R12, R18, R96 ;  /* 0x000000120c60723c */ /* 0x000fe20000001860 */
[----:B------:R1:W-:Y:S01]  /*bee0*/  MUFU.EX2 R126, R20 ;  /* 0x00000014007e7308 */ /* 0x0003e20000000800 */
[----:B------:R-:W-:Y:S05]  /*bef0*/  LDSM.16.MT88.4 R32, [R181+0x3800] ;  /* 0x00380000b520783b */ /* 0x000fea0000004200 */
[----:B----4-:R-:W-:Y:S02]  /*bf00*/  F2FP.PACK_AB R12, R155, R156 ;  /* 0x0000009c9b0c723e */ /* 0x010fe400000000ff */
[----:B---3--:R-:W-:Y:S01]  /*bf10*/  F2FP.PACK_AB R14, R153, R154 ;  /* 0x0000009a990e723e */ /* 0x008fe200000000ff */
[----:B------:R-:W-:Y:S01]  /*bf20*/  LDSM.16.MT88.4 R16, [R185+0x3800] ;  /* 0x00380000b910783b */ /* 0x000fe20000004200 */
[----:B------:R-:W2:Y:S01]  /*bf30*/  MUFU.EX2 R125, R125 ;  /* 0x0000007d007d7308 */ /* 0x000ea20000000800 */
[----:B-----5:R-:W-:Y:S06]  /*bf40*/  F2FP.PACK_AB R13, R127, R148 ;  /* 0x000000947f0d723e */ /* 0x020fec00000000ff */
[----:B-1----:R-:W1:Y:S01]  /*bf50*/  LDSM.16.MT88.4 R20, [R182+0x1800] ;  /* 0x00180000b614783b */ /* 0x002e620000004200 */
[----:B--2---:R-:W-:Y:S07]  /*bf60*/  F2FP.PACK_AB R15, R125, R126 ;  /* 0x0000007e7d0f723e */ /* 0x004fee00000000ff */
[C---:B------:R-:W-:Y:S01]  /*bf70*/  HMMA.16816.F32 R128, R12.reuse, R132, R4 ;  /* 0x000000840c80723c */ /* 0x040fe20000001804 */
[----:B------:R-:W2:Y:S07]  /*bf80*/  LDSM.16.MT88.4 R4, [R182+0x5800] ;  /* 0x00580000b604783b */ /* 0x000eae0000004200 */
[C---:B------:R-:W-:Y:S01]  /*bf90*/  HMMA.16816.F32 R132, R12.reuse, R134, R8 ;  /* 0x000000860c84723c */ /* 0x040fe20000001808 */
[----:B------:R-:W3:Y:S07]  /*bfa0*/  LDSM.16.MT88.4 R8, [R185+0x5800] ;  /* 0x00580000b908783b */ /* 0x000eee0000004200 */
        /* <DEDUP_REMOVED lines=11> */
[C---:B------:R-:W-:Y:S01]  /*c060*/  HMMA.16816.F32 R56, R12.reuse, R18, R56 ;  /* 0x000000120c38723c */ /* 0x040fe20000001838 */
[----:B------:R-:W1:Y:S07]  /*c070*/  LDSM.16.MT88.4 R16, [R184+0x5800] ;  /* 0x00580000b810783b */ /* 0x000e6e0000004200 */
[C---:B------:R-:W-:Y:S08]  /*c080*/  HMMA.16816.F32 R60, R12.reuse, R140, R60 ;  /* 0x0000008c0c3c723c */ /* 0x040ff0000000183c */
        /* <DEDUP_REMOVED lines=13> */
[----:B------:R-:W-:Y:S01]  /*c160*/  FADD.FTZ R0, R126, R4 ;  /* 0x000000047e007221 */ /* 0x000fe20000010000 */
[----:B------:R-:W-:Y:S01]  /*c170*/  MOV R126, R3 ;  /* 0x00000003007e7202 */ /* 0x000fe20000000f00 */
[----:B------:R-:W-:Y:S02]  /*c180*/  FADD.FTZ R222, R153, R2 ;  /* 0x0000000299de7221 */ /* 0x000fe40000010000 */
[C---:B-1----:R-:W-:Y:S04]  /*c190*/  HMMA.16816.F32 R92, R12.reuse, R16, R92 ;  /* 0x000000100c5c723c */ /* 0x042fe8000000185c */
[----:B------:R-:W-:Y:S01]  /*c1a0*/  FADD.FTZ R223, R125, R0 ;  /* 0x000000007ddf7221 */ /* 0x000fe20000010000 */
[----:B------:R-:W-:Y:S03]  /*c1b0*/  MOV R125, R124 ;  /* 0x0000007c007d7202 */ /* 0x000fe60000000f00 */
[----:B------:R-:W-:Y:S01]  /*c1c0*/  HMMA.16816.F32 R96, R12, R18, R96 ;  /* 0x000000120c60723c */ /* 0x000fe20000001860 */
[----:B------:R-:W-:-:S07]  /*c1d0*/  @P0 BRA `(.L_x_2913) ;  /* 0xffffd67000000947 */ /* 0x000fce000383ffff */
.L_x_2912:
[----:B------:R-:W-:-:S13]  /*c1e0*/  ISETP.GE.AND P0, PT, R203, R206, PT ;  /* 0x000000cecb00720c */ /* 0x000fda0003f06270 */
[----:B------:R-:W-:Y:S05]  /*c1f0*/  @!P0 BRA `(.L_x_2914) ;  /* 0x0000347000008947 */ /* 0x000fea0003800000 */
[----:B------:R-:W-:Y:S02]  /*c200*/  MOV R126, R8 ;  /* 0x00000008007e7202 */ /* 0x000fe40000000f00 */
[----:B------:R-:W-:Y:S02]  /*c210*/  MOV R125, R124 ;  /* 0x0000007c007d7202 */ /* 0x000fe40000000f00 */
.L_x_2923:
[----:B------:R-:W-:Y:S04]  /*c220*/  DEPBAR.LE SB0, 0x0 ;  /* 0x000080000000791a */ /* 0x000fe80000000000 */
[----:B------:R-:W-:Y:S01]  /*c230*/  WARPSYNC 0xffffffff ;  /* 0xffffffff00007948 */ /* 0x000fe20003800000 */
[----:B------:R-:W-:Y:S01]  /*c240*/  BAR.SYNC.DEFER_BLOCKING 0x0 ;  /* 0x0000000000007b1d */ /* 0x000fe20000010000 */
[----:B------:R-:W-:Y:S01]  /*c250*/  SHF.R.S32.HI R0, RZ, 0x1f, R203 ;  /* 0x0000001fff007819 */ /* 0x000fe200000114cb */
[C---:B------:R-:W-:Y:S04]  /*c260*/  IMAD.WIDE.U32 R2, R203.reuse, c[0x0][0x208], RZ ;  /* 0x00008200cb027a25 */ /* 0x040fe800078e00ff */
[----:B------:R-:W-:Y:S02]  /*c270*/  IMAD R0, R0, c[0x0][0x208], RZ ;  /* 0x0000820000007a24 */ /* 0x000fe400078e02ff */
[----:B------:R-:W-:Y:S02]  /*c280*/  IMAD.MOV.U32 R6, RZ, RZ, c[0x0][0x208] ;  /* 0x00008200ff067624 */ /* 0x000fe400078e00ff */
[----:B------:R-:W-:Y:S02]  /*c290*/  IMAD R0, R203, c[0x0][0x20c], R0 ;  /* 0x00008300cb007a24 */ /* 0x000fe400078e0200 */
[----:B------:R-:W-:Y:S02]  /*c2a0*/  IMAD.SHL.U32 R4, R2, 0x40, RZ ;  /* 0x0000004002047824 */ /* 0x000fe400078e00ff */
[----:B------:R-:W-:Y:S02]  /*c2b0*/  IMAD.IADD R0, R3, 0x1, R0 ;  /* 0x0000000103007824 */ /* 0x000fe400078e0200 */
[----:B------:R-:W-:Y:S01]  /*c2c0*/  IMAD.MOV.U32 R3, RZ, RZ, c[0x0][0x20c] ;  /* 0x00008300ff037624 */ /* 0x000fe200078e00ff */
[----:B------:R-:W-:Y:S02]  /*c2d0*/  IADD3 R5, P6, R4, R210, RZ ;  /* 0x000000d204057210 */ /* 0x000fe40007fde0ff */
[----:B------:R-:W-:Y:S02]  /*c2e0*/  SHF.L.U64.HI R0, R2, 0x6, R0 ;  /* 0x0000000602007819 */ /* 0x000fe40000010200 */
[C---:B------:R-:W-:Y:S01]  /*c2f0*/  LEA R2, P0, R6.reuse, R4, 0x5 ;  /* 0x0000000406027211 */ /* 0x040fe200078028ff */
[----:B------:R-:W-:Y:S03]  /*c300*/  LDSM.16.M88.4 R32, [R187] ;  /* 0x00000000bb20783b */ /* 0x000fe60000000200 */
[----:B------:R-:W-:Y:S01]  /*c310*/  LEA.HI.X R3, R6, R0, R3, 0x5, P0 ;  /* 0x0000000006037211 */ /* 0x000fe200000f2c03 */
[--C-:B------:R-:W-:Y:S01]  /*c320*/  IMAD.X R6, R0, 0x1, R212.reuse, P6 ;  /* 0x0000000100067824 */ /* 0x100fe200030e06d4 */
[----:B------:R-:W-:Y:S01]  /*c330*/  IADD3 R14, P0, R210, 0x40, RZ ;  /* 0x00000040d20e7810 */ /* 0x000fe20007f1e0ff */
[----:B------:R-:W-:Y:S01]  /*c340*/  ULDC UR4, c[0x0][0x324] ;  /* 0x0000c90000047ab9 */ /* 0x000fe20000000800 */
[----:B------:R-:W1:Y:S01]  /*c350*/  LDSM.16.M88.4 R8, [R180] ;  /* 0x00000000b408783b */ /* 0x000e620000000200 */
[C---:B------:R-:W-:Y:S01]  /*c360*/  LEA R162, P6, R5.reuse, c[0x0][0x1f8], 0x1 ;  /* 0x00007e0005a27a11 */ /* 0x040fe200078c08ff */
[----:B------:R-:W-:Y:S01]  /*c370*/  ULOP3.LUT UR4, URZ, UR4, URZ, 0x33, !UPT ;  /* 0x000000043f047292 */ /* 0x000fe2000f8e333f */
[----:B------:R-:W-:Y:S01]  /*c380*/  IMAD.X R13, RZ, RZ, R212, P0 ;  /* 0x000000ffff0d7224 */ /* 0x000fe200000e06d4 */
[----:B------:R-:W-:Y:S01]  /*c390*/  IADD3 R15, P0, R4, R14, RZ ;  /* 0x0000000e040f7210 */ /* 0x000fe20007f1e0ff */
[----:B------:R-:W2:Y:S01]  /*c3a0*/  LDSM.16.M88.4 R16, [R180+0x800] ;  /* 0x00080000b410783b */ /* 0x000ea20000000200 */
[----:B------:R-:W-:Y:S02]  /*c3b0*/  LEA.HI.X R163, R5, c[0x0][0x1fc], R6, 0x1, P6 ;  /* 0x00007f0005a37a11 */ /* 0x000fe400030f0c06 */
[----:B------:R-:W-:Y:S01]  /*c3c0*/  IADD3 R12, P6, R210, 0x80, RZ ;  /* 0x00000080d20c7810 */ /* 0x000fe20007fde0ff */
[--C-:B------:R-:W-:Y:S01]  /*c3d0*/  IMAD.X R22, R0, 0x1, R13.reuse, P0 ;  /* 0x0000000100167824 */ /* 0x100fe200000e060d */
[----:B------:R-:W3:Y:S01]  /*c3e0*/  LDSM.16.M88.4 R24, [R180+0x1000] ;  /* 0x00100000b418783b */ /* 0x000ee20000000200 */
[C---:B------:R-:W-:Y:S02]  /*c3f0*/  LEA R164, P0, R15.reuse, c[0x0][0x1f8], 0x1 ;  /* 0x00007e000fa47a11 */ /* 0x040fe400078008ff */
[----:B------:R-:W-:Y:S01]  /*c400*/  IMAD.X R20, RZ, RZ, R212, P6 ;  /* 0x000000ffff147224 */ /* 0x000fe200030e06d4 */
[----:B------:R-:W-:Y:S01]  /*c410*/  IADD3 R21, P6, R4, R12, RZ ;  /* 0x0000000c04157210 */ /* 0x000fe20007fde0ff */
[----:B------:R-:W4:Y:S01]  /*c420*/  LDSM.16.M88.4 R136, [R180+0x1800] ;  /* 0x00180000b488783b */ /* 0x000f220000000200 */
[----:B------:R-:W-:Y:S02]  /*c430*/  LEA.HI.X R165, R15, c[0x0][0x1fc], R22, 0x1, P0 ;  /* 0x00007f000fa57a11 */ /* 0x000fe400000f0c16 */
[----:B------:R-:W-:Y:S01]  /*c440*/  IADD3 R22, P0, R2, R14, RZ ;  /* 0x0000000e02167210 */ /* 0x000fe20007f1e0ff */
[--C-:B------:R-:W-:Y:S01]  /*c450*/  IMAD.X R14, R0, 0x1, R20.reuse, P6 ;  /* 0x00000001000e7824 */ /* 0x100fe200030e0614 */
[----:B------:R-:W-:Y:S01]  /*c460*/  LDSM.16.M88.4 R140, [R188] ;  /* 0x00000000bc8c783b */ /* 0x000fe20000000200 */
[C---:B------:R-:W-:Y:S02]  /*c470*/  IADD3 R0, P6, R2.reuse, R12, RZ ;  /* 0x0000000c02007210 */ /* 0x040fe40007fde0ff */
[C---:B------:R-:W-:Y:S01]  /*c480*/  IMAD.X R23, R3.reuse, 0x1, R13, P0 ;  /* 0x0000000103177824 */ /* 0x040fe200000e060d */
[----:B------:R-:W-:Y:S01]  /*c490*/  IADD3 R2, P0, R2, R210, RZ ;  /* 0x000000d202027210 */ /* 0x000fe20007f1e0ff */
[----:B------:R-:W5:Y:S01]  /*c4a0*/  LDSM.16.M88.4 R144, [R191] ;  /* 0x00000000bf90783b */ /* 0x000f620000000200 */
[----:B------:R-:W-:Y:S01]  /*c4b0*/  IMAD.X R20, R3, 0x1, R20, P6 ;  /* 0x0000000103147824 */ /* 0x000fe200030e0614 */
[----:B------:R-:W-:Y:S02]  /*c4c0*/  LEA R160, P6, R21, c[0x0][0x1f8], 0x1 ;  /* 0x00007e0015a07a11 */ /* 0x000fe400078c08ff */
[----:B------:R-:W-:Y:S01]  /*c4d0*/  IMAD.X R3, R3, 0x1, R212, P0 ;  /* 0x0000000103037824 */ /* 0x000fe200000e06d4 */
[----:B------:R-:W3:Y:S01]  /*c4e0*/  LDSM.16.M88.4 R148, [R202] ;  /* 0x00000000ca94783b */ /* 0x000ee20000000200 */
[----:B------:R-:W-:Y:S02]  /*c4f0*/  LEA.HI.X R161, R21, c[0x0][0x1fc], R14, 0x1, P6 ;  /* 0x00007f0015a17a11 */ /* 0x000fe400030f0c0e */
[----:B------:R-:W-:Y:S02]  /*c500*/  LEA R30, P0, R2, c[0x0][0x1f8], 0x1 ;  /* 0x00007e00021e7a11 */ /* 0x000fe400078008ff */
[----:B------:R-:W4:Y:S01]  /*c510*/  LDSM.16.M88.4 R152, [R201] ;  /* 0x00000000c998783b */ /* 0x000f220000000200 */
[----:B------:R-:W-:Y:S02]  /*c520*/  LEA R28, P6, R22, c[0x0][0x1f8], 0x1 ;  /* 0x00007e00161c7a11 */ /* 0x000fe400078c08ff */
[----:B------:R-:W-:Y:S01]  /*c530*/  LEA.HI.X R31, R2, c[0x0][0x1fc], R3, 0x1, P0 ;  /* 0x00007f00021f7a11 */ /* 0x000fe200000f0c03 */
[C---:B-1----:R-:W-:Y:S01]  /*c540*/  HMMA.16816.F32 R4, R32.reuse, R8, RZ ;  /* 0x000000082004723c */ /* 0x042fe200000018ff */
[----:B------:R-:W1:Y:S02]  /*c550*/  LDSM.16.M88.4 R156, [R200] ;  /* 0x00000000c89c783b */ /* 0x000e640000000200 */
[----:B------:R-:W-:Y:S02]  /*c560*/  LEA.HI.X R29, R22, c[0x0][0x1fc], R23, 0x1, P6 ;  /* 0x00007f00161d7a11 */ /* 0x000fe400030f0c17 */
[C---:B------:R-:W-:Y:S01]  /*c570*/  LEA R2, P0, R0.reuse, c[0x0][0x1f8], 0x1 ;  /* 0x00007e0000027a11 */ /* 0x040fe200078008ff */
[----:B------:R-:W-:Y:S01]  /*c580*/  @!PT LDS RZ, [RZ] ;  /* 0x00000000fffff984 */ /* 0x000fe20000000800 */
[----:B------:R-:W-:Y:S01]  /*c590*/  @!PT LDS RZ, [RZ] ;  /* 0x00000000fffff984 */ /* 0x000fe20000000800 */
[----:B------:R-:W-:Y:S01]  /*c5a0*/  @!PT LDS RZ, [RZ] ;  /* 0x00000000fffff984 */ /* 0x000fe20000000800 */
[----:B------:R1:W-:Y:S01]  /*c5b0*/  LDGSTS.E.BYPASS.LTC128B.128 [R205+0x100], [R162.64], !P5 ;  /* 0x00100000a2cd7fae */ /* 0x0003e2000e901d46 */
[C---:B------:R-:W-:Y:S01]  /*c5c0*/  ISETP.GT.AND P6, PT, R203.reuse, R206, PT ;  /* 0x000000cecb00720c */ /* 0x040fe20003fc4270 */
[C---:B------:R-:W-:Y:S01]  /*c5d0*/  HMMA.16816.F32 R8, R32.reuse, R10, RZ ;  /* 0x0000000a2008723c */ /* 0x040fe200000018ff */
[----:B------:R-:W-:Y:S02]  /*c5e0*/  LEA.HI.X R3, R0, c[0x0][0x1fc], R20, 0x1, P0 ;  /* 0x00007f0000037a11 */ /* 0x000fe400000f0c14 */
[----:B------:R4:W-:Y:S05]  /*c5f0*/  LDGSTS.E.BYPASS.LTC128B.128 [R205+0x2100], [R164.64], !P4 ;  /* 0x02100000a4cd7fae */ /* 0x0009ea000e101d46 */
[C---:B--2---:R-:W-:Y:S01]  /*c600*/  HMMA.16816.F32 R12, R32.reuse, R16, RZ ;  /* 0x00000010200c723c */ /* 0x044fe200000018ff */
[----:B------:R1:W-:Y:S03]  /*c610*/  LDGSTS.E.BYPASS.LTC128B.128 [R205+0x4100], [R160.64], !P3 ;  /* 0x04100000a0cd7fae */ /* 0x0003e6000d901d46 */
[----:B------:R-:W-:Y:S02]  /*c620*/  @P6 IMAD.MOV.U32 R127, RZ, RZ, c[0x0][0x1e4] ;  /* 0x00007900ff7f6624 */ /* 0x000fe400078e00ff */
[----:B------:R2:W-:Y:S01]  /*c630*/  LDGSTS.E.BYPASS.LTC128B.128 [R205+0x1100], [R30.64], !P5 ;  /* 0x011000001ecd7fae */ /* 0x0005e2000e901d46 */
[----:B------:R-:W-:Y:S01]  /*c640*/  @P6 IMAD.MOV.U32 R124, RZ, RZ, c[0x0][0x1e0] ;  /* 0x00007800ff7c6624 */ /* 0x000fe200078e00ff */
[C---:B------:R-:W-:Y:S03]  /*c650*/  HMMA.16816.F32 R16, R32.reuse, R18, RZ ;  /* 0x000000122010723c */ /* 0x040fe600000018ff */
[----:B------:R2:W-:Y:S05]  /*c660*/  LDGSTS.E.BYPASS.LTC128B.128 [R205+0x3100], [R28.64], !P4 ;  /* 0x031000001ccd7fae */ /* 0x0005ea000e101d46 */
[C---:B---3--:R-:W-:Y:S01]  /*c670*/  HMMA.16816.F32 R20, R32.reuse, R24, RZ ;  /* 0x000000182014723c */ /* 0x048fe200000018ff */
[----:B------:R3:W-:Y:S05]  /*c680*/  LDGSTS.E.BYPASS.LTC128B.128 [R205+0x5100], [R2.64], !P3 ;  /* 0x0510000002cd7fae */ /* 0x0007ea000d901d46 */
[----:B----4-:R-:W-:Y:S02]  /*c690*/  LDSM.16.M88.4 R164, [R186] ;  /* 0x00000000baa4783b */ /* 0x010fe40000000200 */
[C---:B------:R-:W-:Y:S03]  /*c6a0*/  HMMA.16816.F32 R24, R32.reuse, R26, RZ ;  /* 0x0000001a2018723c */ /* 0x040fe600000018ff */
[----:B------:R-:W0:Y:S05]  /*c6b0*/  LDGDEPBAR ;  /* 0x00000000000079af */ /* 0x000e2a0000000000 */
[----:B-1----:R-:W1:Y:S05]  /*c6c0*/  LDSM.16.M88.4 R160, [R190] ;  /* 0x00000000bea0783b */ /* 0x002e6a0000000200 */
[----:B------:R-:W-:Y:S01]  /*c6d0*/  LDSM.16.M88.4 R168, [R186+0x1800] ;  /* 0x00180000baa8783b */ /* 0x000fe20000000200 */
[C---:B--2---:R-:W-:Y:S04]  /*c6e0*/  HMMA.16816.F32 R28, R32.reuse, R136, RZ ;  /* 0x00000088201c723c */ /* 0x044fe800000018ff */
[----:B------:R-:W-:Y:S01]  /*c6f0*/  LDSM.16.M88.4 R172, [R189] ;  /* 0x00000000bdac783b */ /* 0x000fe20000000200 */
[----:B---3--:R-:W-:Y:S03]  /*c700*/  @P6 IADD3 R2, R203, -0x1, RZ ;  /* 0xffffffffcb026810 */ /* 0x008fe60007ffe0ff */
[----:B------:R-:W-:Y:S01]  /*c710*/  HMMA.16816.F32 R32, R32, R138, RZ ;  /* 0x0000008a2020723c */ /* 0x000fe200000018ff */
[----:B------:R-:W2:Y:S03]  /*c720*/  LDSM.16.M88.4 R136, [R186+0x800] ;  /* 0x00080000ba88783b */ /* 0x000ea60000000200 */
[----:B------:R-:W-:Y:S02]  /*c730*/  @P6 SHF.R.S32.HI R0, RZ, 0x1f, R2 ;  /* 0x0000001fff006819 */ /* 0x000fe40000011402 */
[----:B------:R-:W-:Y:S02]  /*c740*/  LDSM.16.M88.4 R176, [R183] ;  /* 0x00000000b7b0783b */ /* 0x000fe40000000200 */
[C---:B-----5:R-:W-:Y:S05]  /*c750*/  HMMA.16816.F32 R4, R140.reuse, R144, R4 ;  /* 0x000000908c04723c */ /* 0x060fea0000001804 */
        /* <DEDUP_REMOVED lines=171> */
[C---:B------:R-:W-:Y:S01]  /*d210*/  @P6 LEA R138, P0, R0.reuse, c[0x0][0x1c8], 0x1 ;  /* 0x00007200008a6a11 */ /* 0x040fe200078008ff */
        /* <DEDUP_REMOVED lines=16> */
[----:B---3--:R-:W-:Y:S02]  /*d320*/  IMAD.IADD R2, R137, 0x1, R3 ;  /* 0x0000000189027824 */ /* 0x008fe400078e0203 */
        /* <DEDUP_REMOVED lines=15> */
.L_x_2917:
[----:B------:R-:W-:Y:S04]  /*d420*/  MOV R138, c[0x0][0x32c] ;  /* 0x0000cb00008a7a02 */ /* 0x000fe80000000f00 */
[----:B------:R-:W-:Y:S11]  /*d430*/  ISETP.NE.AND P0, PT, R138, 0x1, PT ;  /* 0x000000018a00780c */ /* 0x000ff60003f05270 */
[----:B------:R-:W-:Y:S02]  /*d440*/  @!UPT UIADD3 URZ, URZ, URZ, URZ ;  /* 0x0000003f3f3ff290 */ /* 0x000fe4000fffe03f */
[----:B------:R-:W-:Y:S05]  /*d450*/  @P0 IMAD.HI.U32 R138, R3, c[0x0][0x330], RZ ;  /* 0x0000cc00038a0a27 */ /* 0x000fea00078e00ff */
[----:B------:R-:W-:Y:S02]  /*d460*/  @P0 SHF.R.U32.HI R3, RZ, c[0x0][0x334], R138 ;  /* 0x0000cd00ff030a19 */ /* 0x000fe4000001168a */
.L_x_2918:
[----:B------:R-:W-:Y:S05]  /*d470*/  BSYNC B0 ;  /* 0x0000000000007941 */ /* 0x000fea0003800000 */
.L_x_2916:
[----:B------:R-:W-:Y:S04]  /*d480*/  IMAD R3, R3, c[0x0][0x32c], -R124 ;  /* 0x0000cb0003037a24 */ /* 0x000fe800078e0a7c */
[----:B------:R-:W-:Y:S05]  /*d490*/  IMAD.IADD R3, R3, 0x1, -R224 ;  /* 0x0000000103037824 */ /* 0x000fea00078e0ae0 */
[----:B------:R-:W-:Y:S02]  /*d4a0*/  IADD3 R138, R3, c[0x0][0x32c], RZ ;  /* 0x0000cb00038a7a10 */ /* 0x000fe40007ffe0ff */
[----:B------:R-:W-:Y:S02]  /*d4b0*/  IMNMX R0, R0, R3, !PT ;  /* 0x0000000300007217 */ /* 0x000fe40007800200 */
[----:B------:R-:W-:Y:S02]  /*d4c0*/  IMNMX R2, R2, R138, PT ;  /* 0x0000008a02027217 */ /* 0x000fe40003800200 */
.L_x_2915:
        /* <DEDUP_REMOVED lines=66> */
.L_x_2921:
[----:B------:R-:W-:Y:S04]  /*d8f0*/  MOV R4, c[0x0][0x32c] ;  /* 0x0000cb0000047a02 */ /* 0x000fe80000000f00 */
[----:B------:R-:W-:Y:S11]  /*d900*/  ISETP.NE.AND P0, PT, R4, 0x1, PT ;  /* 0x000000010400780c */ /* 0x000ff60003f05270 */
[----:B------:R-:W-:Y:S02]  /*d910*/  @!UPT UIADD3 URZ, URZ, URZ, URZ ;  /* 0x0000003f3f3ff290 */ /* 0x000fe4000fffe03f */
[----:B------:R-:W-:Y:S05]  /*d920*/  @P0 IMAD.HI.U32 R4, R3, c[0x0][0x330], RZ ;  /* 0x0000cc0003040a27 */ /* 0x000fea00078e00ff */
[----:B------:R-:W-:Y:S02]  /*d930*/  @P0 SHF.R.U32.HI R3, RZ, c[0x0][0x334], R4 ;  /* 0x0000cd00ff030a19 */ /* 0x000fe40000011604 */
.L_x_2922:
[----:B------:R-:W-:Y:S05]  /*d940*/  BSYNC B0 ;  /* 0x0000000000007941 */ /* 0x000fea0003800000 */
.L_x_2920:
[----:B------:R-:W-:Y:S04]  /*d950*/  IMAD R124, R3, c[0x0][0x32c], -R124 ;  /* 0x0000cb00037c7a24 */ /* 0x000fe800078e0a7c */
[----:B------:R-:W-:Y:S05]  /*d960*/  IMAD.IADD R3, R124, 0x1, -R224 ;  /* 0x000000017c037824 */ /* 0x000fea00078e0ae0 */
[----:B------:R-:W-:Y:S02]  /*d970*/  IADD3 R4, R3, c[0x0][0x32c], RZ ;  /* 0x0000cb0003047a10 */ /* 0x000fe40007ffe0ff */
[----:B------:R-:W-:Y:S02]  /*d980*/  IMNMX R0, R0, R3, !PT ;  /* 0x0000000300007217 */ /* 0x000fe40007800200 */
[----:B------:R-:W-:Y:S02]  /*d990*/  IMNMX R2, R2, R4, PT ;  /* 0x0000000402027217 */ /* 0x000fe40003800200 */
.L_x_2919:
        /* <DEDUP_REMOVED lines=76> */
[----:B------:R-:W-:Y:S02]  /*de60*/  ISETP.LT.OR P0, PT, R2, 0x39, P0 ;  /* 0x000000390200780c */ /* 0x000fe40000701670 */
[----:B------:R-:W-:Y:S02]  /*de70*/  FMNMX.FTZ R0, R157, R10, !PT ;  /* 0x0000000a9d007209 */ /* 0x000fe40007810000 */
[----:B------:R-:W-:Y:S02]  /*de80*/  FSEL R158, R34, -INF , !P0 ;  /* 0xff800000229e7808 */ /* 0x000fe40004000000 */
[----:B------:R-:W-:Y:S02]  /*de90*/  ISETP.LT.OR P6, PT, R2, 0x3a, P6 ;  /* 0x0000003a0200780c */ /* 0x000fe400037c1670 */
[----:B------:R-:W-:Y:S02]  /*dea0*/  FMNMX.FTZ R0, R159, R0, !PT ;  /* 0x000000009f007209 */ /* 0x000fe40007810000 */
[----:B------:R-:W-:Y:S02]  /*deb0*/  FSEL R12, R35, -INF , !P6 ;  /* 0xff800000230c7808 */ /* 0x000fe40007000000 */
[----:B------:R-:W-:Y:S04]  /*dec0*/  FMNMX.FTZ R0, R158, R0, !PT ;  /* 0x000000009e007209 */ /* 0x000fe80007810000 */
        /* <DEDUP_REMOVED lines=12> */
[----:B------:R2:W-:Y:S01]  /*df90*/  MUFU.EX2 R178, R0 ;  /* 0x0000000000b27308 */ /* 0x0005e20000000800 */
[--C-:B------:R-:W-:Y:S09]  /*dfa0*/  FFMA.FTZ R9, R9, c[0x0][0x2d0], -R13.reuse ;  /* 0x0000b40009097a23 */ /* 0x100ff2000001080d */
[----:B------:R3:W-:Y:S01]  /*dfb0*/  MUFU.EX2 R177, R15 ;  /* 0x0000000f00b17308 */ /* 0x0007e20000000800 */
[----:B-1----:R-:W-:Y:S09]  /*dfc0*/  FMNMX.FTZ R3, R2, R3, !PT ;  /* 0x0000000302037209 */ /* 0x002ff20007810000 */
[----:B------:R-:W-:Y:S01]  /*dfd0*/  MUFU.EX2 R179, R9 ;  /* 0x0000000900b37308 */ /* 0x000fe20000000800 */
[--C-:B--2---:R-:W-:Y:S09]  /*dfe0*/  FFMA.FTZ R0, R139, c[0x0][0x2d0], -R13.reuse ;  /* 0x0000b4008b007a23 */ /* 0x104ff2000001080d */
[----:B------:R1:W2:Y:S01]  /*dff0*/  MUFU.EX2 R213, R0 ;  /* 0x0000000000d57308 */ /* 0x0002a20000000800 */
[--C-:B---3--:R-:W-:Y:S09]  /*e000*/  FFMA.FTZ R15, R141, c[0x0][0x2d0], -R13.reuse ;  /* 0x0000b4008d0f7a23 */ /* 0x108ff2000001080d */
[----:B------:R3:W-:Y:S01]  /*e010*/  MUFU.EX2 R176, R15 ;  /* 0x0000000f00b07308 */ /* 0x0007e20000000800 */
[--C-:B-1----:R-:W-:Y:S01]  /*e020*/  FFMA.FTZ R0, R8, c[0x0][0x2d0], -R13.reuse ;  /* 0x0000b40008007a23 */ /* 0x102fe2000001080d */
[----:B--2---:R-:W-:Y:S01]  /*e030*/  F2FP.PACK_AB R16, R213, R178 ;  /* 0x000000b2d510723e */ /* 0x004fe200000000ff */
[C---:B------:R-:W-:Y:S07]  /*e040*/  FMUL.FTZ R8, R3.reuse, c[0x0][0x2d0] ;  /* 0x0000b40003087a20 */ /* 0x040fee0000410000 */
[----:B------:R1:W2:Y:S01]  /*e050*/  MUFU.EX2 R204, R0 ;  /* 0x0000000000cc7308 */ /* 0x0002a20000000800 */
[----:B---3--:R-:W-:Y:S09]  /*e060*/  FFMA.FTZ R15, R142, c[0x0][0x2d0], -R13 ;  /* 0x0000b4008e0f7a23 */ /* 0x008ff2000001080d */
[----:B------:R3:W-:Y:S01]  /*e070*/  MUFU.EX2 R175, R15 ;  /* 0x0000000f00af7308 */ /* 0x0007e20000000800 */
        /* <DEDUP_REMOVED lines=8> */
[--C-:B------:R-:W-:Y:S02]  /*e100*/  FFMA.FTZ R4, R4, c[0x0][0x2d0], -R14.reuse ;  /* 0x0000b40004047a23 */ /* 0x100fe4000001080e */
[--C-:B---3--:R-:W-:Y:S02]  /*e110*/  FFMA.FTZ R15, R143, c[0x0][0x2d0], -R13.reuse ;  /* 0x0000b4008f0f7a23 */ /* 0x108fe4000001080d */
[----:B------:R-:W-:Y:S05]  /*e120*/  LDSM.16.MT88.4 R140, [R185+0x2800] ;  /* 0x00280000b98c783b */ /* 0x000fea0000004200 */
        /* <DEDUP_REMOVED lines=22> */
[----:B------:R1:W3:Y:S01]  /*e290*/  MUFU.EX2 R165, R0 ;  /* 0x0000000000a57308 */ /* 0x0002e20000000800 */
[C---:B------:R-:W-:Y:S02]  /*e2a0*/  FMUL.FTZ R121, R2.reuse, R121 ;  /* 0x0000007902797220 */ /* 0x040fe40000410000 */
[----:B------:R-:W-:Y:S02]  /*e2b0*/  FMUL.FTZ R36, R2, R36 ;  /* 0x0000002402247220 */ /* 0x000fe40000410000 */
[----:B--2---:R-:W-:Y:S02]  /*e2c0*/  FFMA.FTZ R15, R32, c[0x0][0x2d0], -R14 ;  /* 0x0000b400200f7a23 */ /* 0x004fe4000001080e */
        /* <DEDUP_REMOVED lines=12> */
[----:B---3--:R-:W-:Y:S01]  /*e390*/  F2FP.PACK_AB R19, R164, R165 ;  /* 0x000000a5a413723e */ /* 0x008fe200000000ff */
[----:B------:R-:W-:Y:S01]  /*e3a0*/  FMUL.FTZ R57, R2, R57 ;  /* 0x0000003902397220 */ /* 0x000fe20000410000 */
[----:B------:R-:W-:Y:S01]  /*e3b0*/  ISETP.GT.AND P0, PT, R203, R206, PT ;  /* 0x000000cecb00720c */ /* 0x000fe20003f04270 */
[----:B------:R-:W-:Y:S02]  /*e3c0*/  FADD.FTZ R0, -R0, R126 ;  /* 0x0000007e00007221 */ /* 0x000fe40000010100 */
[----:B------:R-:W-:Y:S02]  /*e3d0*/  FMUL.FTZ R60, R2, R60 ;  /* 0x0000003c023c7220 */ /* 0x000fe40000410000 */
[----:B------:R-:W-:Y:S02]  /*e3e0*/  FMUL.FTZ R0, R0, c[0x0][0x2d0] ;  /* 0x0000b40000007a20 */ /* 0x000fe40000410000 */
[--C-:B--2---:R-:W-:Y:S02]  /*e3f0*/  FFMA.FTZ R15, R33, c[0x0][0x2d0], -R14.reuse ;  /* 0x0000b400210f7a23 */ /* 0x104fe4000001080e */
[----:B------:R-:W-:Y:S01]  /*e400*/  LDSM.16.MT88.4 R32, [R182+0x800] ;  /* 0x00080000b620783b */ /* 0x000fe20000004200 */
[C---:B------:R-:W-:Y:S01]  /*e410*/  FMUL.FTZ R61, R2.reuse, R61 ;  /* 0x0000003d023d7220 */ /* 0x040fe20000410000 */
[----:B------:R-:W1:Y:S01]  /*e420*/  MUFU.EX2 R0, R0 ;  /* 0x0000000000007308 */ /* 0x000e620000000800 */
[C---:B------:R-:W-:Y:S02]  /*e430*/  FMUL.FTZ R64, R2.reuse, R64 ;  /* 0x0000004002407220 */ /* 0x040fe40000410000 */
[C---:B------:R-:W-:Y:S02]  /*e440*/  FMUL.FTZ R65, R2.reuse, R65 ;  /* 0x0000004102417220 */ /* 0x040fe40000410000 */
[C---:B------:R-:W-:Y:S02]  /*e450*/  FMUL.FTZ R68, R2.reuse, R68 ;  /* 0x0000004402447220 */ /* 0x040fe40000410000 */
[C---:B------:R-:W-:Y:S02]  /*e460*/  FMUL.FTZ R69, R2.reuse, R69 ;  /* 0x0000004502457220 */ /* 0x040fe40000410000 */
[C---:B------:R-:W-:Y:S01]  /*e470*/  FMUL.FTZ R72, R2.reuse, R72 ;  /* 0x0000004802487220 */ /* 0x040fe20000410000 */
[----:B------:R2:W3:Y:S01]  /*e480*/  MUFU.EX2 R155, R15 ;  /* 0x0000000f009b7308 */ /* 0x0004e20000000800 */
        /* <DEDUP_REMOVED lines=14> */
[C---:B------:R-:W-:Y:S02]  /*e570*/  FMUL.FTZ R102, R0.reuse, R102 ;  /* 0x0000006600667220 */ /* 0x040fe40000410000 */
[C---:B------:R-:W-:Y:S01]  /*e580*/  FMUL.FTZ R103, R0.reuse, R103 ;  /* 0x0000006700677220 */ /* 0x040fe20000410000 */
[C---:B------:R-:W-:Y:S03]  /*e590*/  HMMA.16816.F32 R8, R16.reuse, R22, R8 ;  /* 0x000000161008723c */ /* 0x040fe60000001808 */
[----:B------:R-:W1:Y:S01]  /*e5a0*/  LDSM.16.MT88.4 R20, [R184] ;  /* 0x00000000b814783b */ /* 0x000e620000004200 */
        /* <DEDUP_REMOVED lines=13> */
[----:B------:R-:W5:Y:S03]  /*e680*/  LDSM.16.MT88.4 R28, [R182+0x2000] ;  /* 0x00200000b61c783b */ /* 0x000f660000004200 */
        /* <DEDUP_REMOVED lines=18> */
[C---:B-----5:R-:W-:Y:S04]  /*e7b0*/  HMMA.16816.F32 R44, R16.reuse, R28, R44 ;  /* 0x0000001c102c723c */ /* 0x060fe8000000182c */
[C---:B------:R-:W-:Y:S02]  /*e7c0*/  FMUL.FTZ R58, R0.reuse, R58 ;  /* 0x0000003a003a7220 */ /* 0x040fe40000410000 */
[C---:B------:R-:W-:Y:S02]  /*e7d0*/  FMUL.FTZ R59, R0.reuse, R59 ;  /* 0x0000003b003b7220 */ /* 0x040fe40000410000 */
[C---:B------:R-:W-:Y:S01]  /*e7e0*/  HMMA.16816.F32 R48, R16.reuse, R30, R48 ;  /* 0x0000001e1030723c */ /* 0x040fe20000001830 */
[----:B------:R-:W5:Y:S03]  /*e7f0*/  LDSM.16.MT88.4 R28, [R181+0x4000] ;  /* 0x00400000b51c783b */ /* 0x000f660000004200 */
[C---:B------:R-:W-:Y:S02]  /*e800*/  FMUL.FTZ R62, R0.reuse, R62 ;  /* 0x0000003e003e7220 */ /* 0x040fe40000410000 */
[C---:B------:R-:W-:Y:S02]  /*e810*/  FMUL.FTZ R63, R0.reuse, R63 ;  /* 0x0000003f003f7220 */ /* 0x040fe40000410000 */
[--C-:B--2---:R-:W-:Y:S01]  /*e820*/  FFMA.FTZ R15, R127, c[0x0][0x2d0], -R14.reuse ;  /* 0x0000b4007f0f7a23 */ /* 0x104fe2000001080e */
[C---:B-1----:R-:W-:Y:S03]  /*e830*/  HMMA.16816.F32 R52, R16.reuse, R20, R52 ;  /* 0x000000141034723c */ /* 0x042fe60000001834 */
[C---:B------:R-:W-:Y:S01]  /*e840*/  FMUL.FTZ R66, R0.reuse, R66 ;  /* 0x0000004200427220 */ /* 0x040fe20000410000 */
[----:B------:R1:W-:Y:S01]  /*e850*/  MUFU.EX2 R154, R15 ;  /* 0x0000000f009a7308 */ /* 0x0003e20000000800 */
[C---:B------:R-:W-:Y:S02]  /*e860*/  FMUL.FTZ R67, R0.reuse, R67 ;  /* 0x0000004300437220 */ /* 0x040fe40000410000 */
[C---:B------:R-:W-:Y:S01]  /*e870*/  FMUL.FTZ R70, R0.reuse, R70 ;  /* 0x0000004600467220 */ /* 0x040fe20000410000 */
[C---:B------:R-:W-:Y:S01]  /*e880*/  HMMA.16816.F32 R56, R16.reuse, R22, R56 ;  /* 0x000000161038723c */ /* 0x040fe20000001838 */
[----:B------:R-:W2:Y:S03]  /*e890*/  LDSM.16.MT88.4 R20, [R182+0x4000] ;  /* 0x00400000b614783b */ /* 0x000ea60000004200 */
        /* <DEDUP_REMOVED lines=10> */
[----:B------:R-:W-:Y:S01]  /*e940*/  LDSM.16.MT88.4 R136, [R182+0x2800] ;  /* 0x00280000b688783b */ /* 0x000fe20000004200 */
[----:B------:R1:W5:Y:S02]  /*e950*/  MUFU.EX2 R153, R15 ;  /* 0x0000000f00997308 */ /* 0x0003640000000800 */
[C---:B------:R-:W-:Y:S02]  /*e960*/  FMUL.FTZ R82, R0.reuse, R82 ;  /* 0x0000005200527220 */ /* 0x040fe40000410000 */
[C---:B------:R-:W-:Y:S02]  /*e970*/  FMUL.FTZ R83, R0.reuse, R83 ;  /* 0x0000005300537220 */ /* 0x040fe40000410000 */
        /* <DEDUP_REMOVED lines=8> */
[----:B------:R-:W-:Y:S01]  /*ea00*/  FMUL.FTZ R91, R0, R91 ;  /* 0x0000005b005b7220 */ /* 0x000fe20000410000 */
[C---:B------:R-:W-:Y:S01]  /*ea10*/  HMMA.16816.F32 R80, R16.reuse, R22, R80 ;  /* 0x000000161050723c */ /* 0x040fe20000001850 */
[----:B------:R-:W2:Y:S03]  /*ea20*/  LDSM.16.MT88.4 R20, [R181+0x800] ;  /* 0x00080000b514783b */ /* 0x000ea60000004200 */
[--C-:B-1----:R-:W-:Y:S02]  /*ea30*/  FFMA.FTZ R15, R147, c[0x0][0x2d0], -R13.reuse ;  /* 0x0000b400930f7a23 */ /* 0x102fe4000001080d */
        /* <DEDUP_REMOVED lines=9> */
[----:B------:R-:W-:Y:S03]  /*ead0*/  FMUL.FTZ R97, R2, R97 ;  /* 0x0000006102617220 */ /* 0x000fe60000410000 */
[C---:B---3--:R-:W-:Y:S03]  /*eae0*/  HMMA.16816.F32 R92, R16.reuse, R28, R92 ;  /* 0x0000001c105c723c */ /* 0x048fe6000000185c */
[C---:B------:R-:W-:Y:S02]  /*eaf0*/  FMUL.FTZ R98, R0.reuse, R98 ;  /* 0x0000006200627220 */ /* 0x040fe40000410000 */
[----:B------:R-:W-:Y:S02]  /*eb00*/  FMUL.FTZ R99, R0, R99 ;  /* 0x0000006300637220 */ /* 0x000fe40000410000 */
[--C-:B-1----:R-:W-:Y:S04]  /*eb10*/  FFMA.FTZ R15, R148, c[0x0][0x2d0], -R13.reuse ;  /* 0x0000b400940f7a23 */ /* 0x102fe8000001080d */
[----:B------:R1:W3:Y:S01]  /*eb20*/  MUFU.EX2 R172, R15 ;  /* 0x0000000f00ac7308 */ /* 0x0002e20000000800 */
[----:B------:R-:W-:Y:S01]  /*eb30*/  HMMA.16816.F32 R96, R16, R30, R96 ;  /* 0x0000001e1060723c */ /* 0x000fe20000001860 */
[----:B------:R-:W-:Y:S06]  /*eb40*/  LDSM.16.MT88.4 R28, [R182+0x4800] ;  /* 0x00480000b61c783b */ /* 0x000fec0000004200 */
[----:B------:R-:W-:Y:S02]  /*eb50*/  F2FP.PACK_AB R16, R176, R177 ;  /* 0x000000b1b010723e */ /* 0x000fe400000000ff */
[----:B------:R-:W-:Y:S03]  /*eb60*/  F2FP.PACK_AB R18, R174, R175 ;  /* 0x000000afae12723e */ /* 0x000fe600000000ff */
[----:B------:R-:W-:Y:S02]  /*eb70*/  F2FP.PACK_AB R17, R155, R156 ;  /* 0x0000009c9b11723e */ /* 0x000fe400000000ff */
[----:B-----5:R-:W-:Y:S07]  /*eb80*/  F2FP.PACK_AB R19, R153, R154 ;  /* 0x0000009a9913723e */ /* 0x020fee00000000ff */
[C---:B--2---:R-:W-:Y:S03]  /*eb90*/  HMMA.16816.F32 R4, R16.reuse, R20, R4 ;  /* 0x000000141004723c */ /* 0x044fe60000001804 */
[--C-:B-1----:R-:W-:Y:S04]  /*eba0*/  FFMA.FTZ R15, R150, c[0x0][0x2d0], -R13.reuse ;  /* 0x0000b400960f7a23 */ /* 0x102fe8000001080d */
[----:B------:R1:W-:Y:S01]  /*ebb0*/  MUFU.EX2 R171, R15 ;  /* 0x0000000f00ab7308 */ /* 0x0003e20000000800 */
[C---:B------:R-:W-:Y:S01]  /*ebc0*/  HMMA.16816.F32 R8, R16.reuse, R22, R8 ;  /* 0x000000161008723c */ /* 0x040fe20000001808 */
[----:B------:R-:W2:Y:S07]  /*ebd0*/  LDSM.16.MT88.4 R20, [R184+0x2800] ;  /* 0x00280000b814783b */ /* 0x000eae0000004200 */
[C---:B------:R-:W-:Y:S08]  /*ebe0*/  HMMA.16816.F32 R100, R16.reuse, R32, R100 ;  /* 0x000000201064723c */ /* 0x040ff00000001864 */
[C---:B------:R-:W-:Y:S01]  /*ebf0*/  HMMA.16816.F32 R104, R16.reuse, R34, R104 ;  /* 0x000000221068723c */ /* 0x040fe20000001868 */
[----:B------:R-:W-:Y:S03]  /*ec00*/  LDSM.16.MT88.4 R32, [R185+0x4800] ;  /* 0x00480000b920783b */ /* 0x000fe60000004200 */
[--C-:B-1----:R-:W-:Y:S04]  /*ec10*/  FFMA.FTZ R15, R151, c[0x0][0x2d0], -R13.reuse ;  /* 0x0000b400970f7a23 */ /* 0x102fe8000001080d */
[C---:B----4-:R-:W-:Y:S01]  /*ec20*/  HMMA.16816.F32 R108, R16.reuse, R24, R108 ;  /* 0x00000018106c723c */ /* 0x050fe2000000186c */
[----:B------:R1:W4:Y:S07]  /*ec30*/  MUFU.EX2 R170, R15 ;  /* 0x0000000f00aa7308 */ /* 0x00032e0000000800 */
[C---:B------:R-:W-:Y:S01]  /*ec40*/  HMMA.16816.F32 R112, R16.reuse, R26, R112 ;  /* 0x0000001a1070723c */ /* 0x040fe20000001870 */
[----:B------:R-:W5:Y:S07]  /*ec50*/  LDSM.16.MT88.4 R24, [R181+0x4800] ;  /* 0x00480000b518783b */ /* 0x000f6e0000004200 */
        /* <DEDUP_REMOVED lines=8> */
[C---:B------:R-:W-:Y:S08]  /*ece0*/  HMMA.16816.F32 R44, R16.reuse, R136, R44 ;  /* 0x00000088102c723c */ /* 0x040ff0000000182c */
[C---:B------:R-:W-:Y:S01]  /*ecf0*/  HMMA.16816.F32 R48, R16.reuse, R138, R48 ;  /* 0x0000008a1030723c */ /* 0x040fe20000001830 */
[----:B------:R-:W-:Y:S03]  /*ed00*/  LDSM.16.MT88.4 R136, [R182+0x3000] ;  /* 0x00300000b688783b */ /* 0x000fe60000004200 */
[--C-:B-1----:R-:W-:Y:S04]  /*ed10*/  FFMA.FTZ R15, R146, c[0x0][0x2d0], -R14.reuse ;  /* 0x0000b400920f7a23 */ /* 0x102fe8000001080e */
[C---:B------:R-:W-:Y:S01]  /*ed20*/  HMMA.16816.F32 R52, R16.reuse, R140, R52 ;  /* 0x0000008c1034723c */ /* 0x040fe20000001834 */
[----:B------:R1:W1:Y:S07]  /*ed30*/  MUFU.EX2 R151, R15 ;  /* 0x0000000f00977308 */ /* 0x00026e0000000800 */
[C---:B------:R-:W-:Y:S01]  /*ed40*/  HMMA.16816.F32 R56, R16.reuse, R142, R56 ;  /* 0x0000008e1038723c */ /* 0x040fe20000001838 */
[----:B------:R-:W-:Y:S07]  /*ed50*/  LDSM.16.MT88.4 R140, [R185+0x3000] ;  /* 0x00300000b98c783b */ /* 0x000fee0000004200 */
[C---:B--2---:R-:W-:Y:S08]  /*ed60*/  HMMA.16816.F32 R60, R16.reuse, R20, R60 ;  /* 0x00000014103c723c */ /* 0x044ff0000000183c */
[C---:B------:R-:W-:Y:S01]  /*ed70*/  HMMA.16816.F32 R64, R16.reuse, R22, R64 ;  /* 0x000000161040723c */ /* 0x040fe20000001840 */
[----:B------:R-:W2:Y:S03]  /*ed80*/  LDSM.16.MT88.4 R20, [R184+0x4800] ;  /* 0x00480000b814783b */ /* 0x000ea60000004200 */
[--C-:B-1----:R-:W-:Y:S04]  /*ed90*/  FFMA.FTZ R15, R145, c[0x0][0x2d0], -R14.reuse ;  /* 0x0000b400910f7a23 */ /* 0x102fe8000001080e */
[C---:B-----5:R-:W-:Y:S01]  /*eda0*/  HMMA.16816.F32 R68, R16.reuse, R24, R68 ;  /* 0x000000181044723c */ /* 0x060fe20000001844 */
[----:B------:R-:W-:Y:S01]  /*edb0*/  LDSM.16.MT88.4 R144, [R181+0x5800] ;  /* 0x00580000b590783b */ /* 0x000fe20000004200 */
[----:B------:R1:W-:Y:S06]  /*edc0*/  MUFU.EX2 R150, R15 ;  /* 0x0000000f00967308 */ /* 0x0003ec0000000800 */
[C---:B------:R-:W-:Y:S01]  /*edd0*/  HMMA.16816.F32 R72, R16.reuse, R26, R72 ;  /* 0x0000001a1048723c */ /* 0x040fe20000001848 */
[----:B------:R-:W5:Y:S07]  /*ede0*/  LDSM.16.MT88.4 R24, [R181+0x1000] ;  /* 0x00100000b518783b */ /* 0x000f6e0000004200 */
[C---:B------:R-:W-:Y:S08]  /*edf0*/  HMMA.16816.F32 R76, R16.reuse, R28, R76 ;  /* 0x0000001c104c723c */ /* 0x040ff0000000184c */
[C---:B------:R-:W-:Y:S01]  /*ee00*/  HMMA.16816.F32 R80, R16.reuse, R30, R80 ;  /* 0x0000001e1050723c */ /* 0x040fe20000001850 */
[----:B------:R-:W4:Y:S03]  /*ee10*/  LDSM.16.MT88.4 R28, [R185+0x1000] ;  /* 0x00100000b91c783b */ /* 0x000f260000004200 */
[--C-:B-1----:R-:W-:Y:S04]  /*ee20*/  FFMA.FTZ R15, R149, c[0x0][0x2d0], -R14.reuse ;  /* 0x0000b400950f7a23 */ /* 0x102fe8000001080e */
[C---:B------:R-:W-:Y:S01]  /*ee30*/  HMMA.16816.F32 R84, R16.reuse, R32, R84 ;  /* 0x000000201054723c */ /* 0x040fe20000001854 */
[----:B------:R1:W1:Y:S07]  /*ee40*/  MUFU.EX2 R149, R15 ;  /* 0x0000000f00957308 */ /* 0x00026e0000000800 */
[C---:B------:R-:W-:Y:S01]  /*ee50*/  HMMA.16816.F32 R88, R16.reuse, R34, R88 ;  /* 0x000000221058723c */ /* 0x040fe20000001858 */
[----:B------:R-:W5:Y:S07]  /*ee60*/  LDSM.16.MT88.4 R32, [R181+0x3000] ;  /* 0x00300000b520783b */ /* 0x000f6e0000004200 */
[C---:B--2---:R-:W-:Y:S08]  /*ee70*/  HMMA.16816.F32 R92, R16.reuse, R20, R92 ;  /* 0x00000014105c723c */ /* 0x044ff0000000185c */
[----:B------:R-:W-:Y:S01]  /*ee80*/  HMMA.16816.F32 R96, R16, R22, R96 ;  /* 0x000000161060723c */ /* 0x000fe20000001860 */
[----:B------:R-:W2:Y:S03]  /*ee90*/  LDSM.16.MT88.4 R20, [R184+0x3000] ;  /* 0x00300000b814783b */ /* 0x000ea60000004200 */
[--C-:B-1----:R-:W-:Y:S03]  /*eea0*/  FFMA.FTZ R15, R160, c[0x0][0x2d0], -R13.reuse ;  /* 0x0000b400a00f7a23 */ /* 0x102fe6000001080d */
[----:B---3--:R-:W-:Y:S01]  /*eeb0*/  F2FP.PACK_AB R16, R172, R173 ;  /* 0x000000adac10723e */ /* 0x008fe200000000ff */
[----:B------:R1:W-:Y:S01]  /*eec0*/  MUFU.EX2 R169, R15 ;  /* 0x0000000f00a97308 */ /* 0x0003e20000000800 */
[----:B----4-:R-:W-:Y:S03]  /*eed0*/  F2FP.PACK_AB R18, R170, R171 ;  /* 0x000000abaa12723e */ /* 0x010fe600000000ff */
[----:B------:R-:W-:Y:S02]  /*eee0*/  F2FP.PACK_AB R17, R151, R152 ;  /* 0x000000989711723e */ /* 0x000fe400000000ff */
[----:B------:R-:W-:Y:S07]  /*eef0*/  F2FP.PACK_AB R19, R149, R150 ;  /* 0x000000969513723e */ /* 0x000fee00000000ff */
[C---:B-----5:R-:W-:Y:S08]  /*ef00*/  HMMA.16816.F32 R4, R16.reuse, R24, R4 ;  /* 0x000000181004723c */ /* 0x060ff00000001804 */
[C---:B------:R-:W-:Y:S01]  /*ef10*/  HMMA.16816.F32 R8, R16.reuse, R26, R8 ;  /* 0x0000001a1008723c */ /* 0x040fe20000001808 */
[----:B------:R-:W3:Y:S03]  /*ef20*/  LDSM.16.MT88.4 R24, [R181+0x5000] ;  /* 0x00500000b518783b */ /* 0x000ee60000004200 */
[--C-:B-1----:R-:W-:Y:S04]  /*ef30*/  FFMA.FTZ R15, R161, c[0x0][0x2d0], -R13.reuse ;  /* 0x0000b400a10f7a23 */ /* 0x102fe8000001080d */
[C---:B------:R-:W-:Y:S01]  /*ef40*/  HMMA.16816.F32 R100, R16.reuse, R128, R100 ;  /* 0x000000801064723c */ /* 0x040fe20000001864 */
[----:B------:R1:W4:Y:S07]  /*ef50*/  MUFU.EX2 R168, R15 ;  /* 0x0000000f00a87308 */ /* 0x00032e0000000800 */
[C---:B------:R-:W-:Y:S08]  /*ef60*/  HMMA.16816.F32 R104, R16.reuse, R130, R104 ;  /* 0x000000821068723c */ /* 0x040ff00000001868 */
[C---:B------:R-:W-:Y:S08]  /*ef70*/  HMMA.16816.F32 R108, R16.reuse, R28, R108 ;  /* 0x0000001c106c723c */ /* 0x040ff0000000186c */
[C---:B------:R-:W-:Y:S01]  /*ef80*/  HMMA.16816.F32 R112, R16.reuse, R30, R112 ;  /* 0x0000001e1070723c */ /* 0x040fe20000001870 */
[----:B------:R-:W5:Y:S03]  /*ef90*/  LDSM.16.MT88.4 R28, [R182+0x5000] ;  /* 0x00500000b61c783b */ /* 0x000f660000004200 */
[--C-:B-1----:R-:W-:Y:S02]  /*efa0*/  FFMA.FTZ R15, R163, c[0x0][0x2d0], -R13.reuse ;  /* 0x0000b400a30f7a23 */ /* 0x102fe4000001080d */
[----:B------:R-:W-:Y:S02]  /*efb0*/  FFMA.FTZ R13, R162, c[0x0][0x2d0], -R13 ;  /* 0x0000b400a20d7a23 */ /* 0x000fe4000001080d */
[C---:B------:R-:W-:Y:S01]  /*efc0*/  HMMA.16816.F32 R116, R16.reuse, R132, R116 ;  /* 0x000000841074723c */ /* 0x040fe20000001874 */
[----:B------:R-:W-:Y:S07]  /*efd0*/  MUFU.EX2 R161, R15 ;  /* 0x0000000f00a17308 */ /* 0x000fee0000000800 */
[C---:B------:R-:W-:Y:S01]  /*efe0*/  HMMA.16816.F32 R120, R16.reuse, R134, R120 ;  /* 0x000000861078723c */ /* 0x040fe20000001878 */
[----:B------:R-:W-:Y:S02]  /*eff0*/  LDSM.16.MT88.4 R132, [R181+0x1800] ;  /* 0x00180000b584783b */ /* 0x000fe40000004200 */
[----:B------:R1:W-:Y:S05]  /*f000*/  MUFU.EX2 R160, R13 ;  /* 0x0000000d00a07308 */ /* 0x0003ea0000000800 */
[C---:B------:R-:W-:Y:S08]  /*f010*/  HMMA.16816.F32 R36, R16.reuse, R32, R36 ;  /* 0x000000201024723c */ /* 0x040ff00000001824 */
[C---:B------:R-:W-:Y:S01]  /*f020*/  HMMA.16816.F32 R40, R16.reuse, R34, R40 ;  /* 0x000000221028723c */ /* 0x040fe20000001828 */
[----:B------:R-:W3:Y:S07]  /*f030*/  LDSM.16.MT88.4 R32, [R185+0x5000] ;  /* 0x00500000b920783b */ /* 0x000eee0000004200 */
[C---:B------:R-:W-:Y:S04]  /*f040*/  HMMA.16816.F32 R44, R16.reuse, R136, R44 ;  /* 0x00000088102c723c */ /* 0x040fe8000000182c */
[--C-:B-1----:R-:W-:Y:S04]  /*f050*/  FFMA.FTZ R13, R157, c[0x0][0x2d0], -R14.reuse ;  /* 0x0000b4009d0d7a23 */ /* 0x102fe8000001080e */
[C---:B------:R-:W-:Y:S01]  /*f060*/  HMMA.16816.F32 R48, R16.reuse, R138, R48 ;  /* 0x0000008a1030723c */ /* 0x040fe20000001830 */
[----:B------:R-:W-:Y:S01]  /*f070*/  LDSM.16.MT88.4 R136, [R181+0x3800] ;  /* 0x00380000b588783b */ /* 0x000fe20000004200 */
[----:B------:R1:W-:Y:S06]  /*f080*/  MUFU.EX2 R148, R13 ;  /* 0x0000000d00947308 */ /* 0x0003ec0000000800 */
[C---:B------:R-:W-:Y:S08]  /*f090*/  HMMA.16816.F32 R52, R16.reuse, R140, R52 ;  /* 0x0000008c1034723c */ /* 0x040ff00000001834 */
[C---:B------:R-:W-:Y:S01]  /*f0a0*/  HMMA.16816.F32 R56, R16.reuse, R142, R56 ;  /* 0x0000008e1038723c */ /* 0x040fe20000001838 */
[----:B------:R-:W-:Y:S07]  /*f0b0*/  LDSM.16.MT88.4 R140, [R182+0x3800] ;  /* 0x00380000b68c783b */ /* 0x000fee0000004200 */
[C---:B--2---:R-:W-:Y:S04]  /*f0c0*/  HMMA.16816.F32 R60, R16.reuse, R20, R60 ;  /* 0x00000014103c723c */ /* 0x044fe8000000183c */
[--C-:B-1----:R-:W-:Y:S04]  /*f0d0*/  FFMA.FTZ R13, R159, c[0x0][0x2d0], -R14.reuse ;  /* 0x0000b4009f0d7a23 */ /* 0x102fe8000001080e */
[C---:B------:R-:W-:Y:S01]  /*f0e0*/  HMMA.16816.F32 R64, R16.reuse, R22, R64 ;  /* 0x000000161040723c */ /* 0x040fe20000001840 */
[----:B------:R-:W1:Y:S01]  /*f0f0*/  LDSM.16.MT88.4 R20, [R184+0x5000] ;  /* 0x00500000b814783b */ /* 0x000e620000004200 */
[----:B------:R2:W1:Y:S06]  /*f100*/  MUFU.EX2 R127, R13 ;  /* 0x0000000d007f7308 */ /* 0x00046c0000000800 */
[C---:B---3--:R-:W-:Y:S08]  /*f110*/  HMMA.16816.F32 R68, R16.reuse, R24, R68 ;  /* 0x000000181044723c */ /* 0x048ff00000001844 */
[C---:B------:R-:W-:Y:S01]  /*f120*/  HMMA.16816.F32 R72, R16.reuse, R26, R72 ;  /* 0x0000001a1048723c */ /* 0x040fe20000001848 */
[----:B------:R-:W3:Y:S07]  /*f130*/  LDSM.16.MT88.4 R24, [R182+0x1800] ;  /* 0x00180000b618783b */ /* 0x000eee0000004200 */
[C---:B-----5:R-:W-:Y:S04]  /*f140*/  HMMA.16816.F32 R76, R16.reuse, R28, R76 ;  /* 0x0000001c104c723c */ /* 0x060fe8000000184c */
[--C-:B--2---:R-:W-:Y:S02]  /*f150*/  FFMA.FTZ R13, R158, c[0x0][0x2d0], -R14.reuse ;  /* 0x0000b4009e0d7a23 */ /* 0x104fe4000001080e */
[----:B------:R-:W-:Y:S01]  /*f160*/  FFMA.FTZ R14, R12, c[0x0][0x2d0], -R14 ;  /* 0x0000b4000c0e7a23 */ /* 0x000fe2000001080e */
[----:B----4-:R-:W-:Y:S01]  /*f170*/  F2FP.PACK_AB R12, R168, R169 ;  /* 0x000000a9a80c723e */ /* 0x010fe200000000ff */
[C---:B------:R-:W-:Y:S01]  /*f180*/  HMMA.16816.F32 R80, R16.reuse, R30, R80 ;  /* 0x0000001e1050723c */ /* 0x040fe20000001850 */
[----:B------:R-:W2:Y:S01]  /*f190*/  LDSM.16.MT88.4 R28, [R185+0x1800] ;  /* 0x00180000b91c783b */ /* 0x000ea20000004200 */
[----:B------:R4:W-:Y:S06]  /*f1a0*/  MUFU.EX2 R126, R13 ;  /* 0x0000000d007e7308 */ /* 0x0009ec0000000800 */
[C---:B------:R-:W-:Y:S04]  /*f1b0*/  HMMA.16816.F32 R84, R16.reuse, R32, R84 ;  /* 0x000000201054723c */ /* 0x040fe80000001854 */
[----:B------:R5:W3:Y:S04]  /*f1c0*/  MUFU.EX2 R125, R14 ;  /* 0x0000000e007d7308 */ /* 0x000ae80000000800 */
[C---:B------:R-:W-:Y:S01]  /*f1d0*/  HMMA.16816.F32 R88, R16.reuse, R34, R88 ;  /* 0x000000221058723c */ /* 0x040fe20000001858 */
[----:B------:R-:W2:Y:S07]  /*f1e0*/  LDSM.16.MT88.4 R32, [R184+0x1800] ;  /* 0x00180000b820783b */ /* 0x000eae0000004200 */
[C---:B-1----:R-:W-:Y:S04]  /*f1f0*/  HMMA.16816.F32 R92, R16.reuse, R20, R92 ;  /* 0x00000014105c723c */ /* 0x042fe8000000185c */
[----:B----4-:R-:W-:Y:S04]  /*f200*/  F2FP.PACK_AB R13, R127, R148 ;  /* 0x000000947f0d723e */ /* 0x010fe800000000ff */
[----:B------:R-:W-:Y:S01]  /*f210*/  HMMA.16816.F32 R96, R16, R22, R96 ;  /* 0x000000161060723c */ /* 0x000fe20000001860 */
[----:B------:R-:W1:Y:S03]  /*f220*/  LDSM.16.MT88.4 R16, [R185+0x3800] ;  /* 0x00380000b910783b */ /* 0x000e660000004200 */
[----:B-----5:R-:W-:Y:S02]  /*f230*/  F2FP.PACK_AB R14, R160, R161 ;  /* 0x000000a1a00e723e */ /* 0x020fe400000000ff */
[----:B---3--:R-:W-:Y:S03]  /*f240*/  F2FP.PACK_AB R15, R125, R126 ;  /* 0x0000007e7d0f723e */ /* 0x008fe600000000ff */
[----:B------:R-:W3:Y:S04]  /*f250*/  LDSM.16.MT88.4 R20, [R184+0x3800] ;  /* 0x00380000b814783b */ /* 0x000ee80000004200 */
[C---:B------:R-:W-:Y:S04]  /*f260*/  HMMA.16816.F32 R128, R12.reuse, R132, R4 ;  /* 0x000000840c80723c */ /* 0x040fe80000001804 */
[----:B------:R-:W4:Y:S04]  /*f270*/  LDSM.16.MT88.4 R4, [R182+0x5800] ;  /* 0x00580000b604783b */ /* 0x000f280000004200 */
[C---:B------:R-:W-:Y:S04]  /*f280*/  HMMA.16816.F32 R132, R12.reuse, R134, R8 ;  /* 0x000000860c84723c */ /* 0x040fe80000001808 */
[----:B------:R-:W5:Y:S04]  /*f290*/  LDSM.16.MT88.4 R8, [R185+0x5800] ;  /* 0x00580000b908783b */ /* 0x000f680000004200 */
        /* <DEDUP_REMOVED lines=24> */
[----:B------:R-:W-:Y:S01]  /*f420*/  FADD.FTZ R2, R164, R2 ;  /* 0x00000002a4027221 */ /* 0x000fe20000010000 */
[C---:B----4-:R-:W-:Y:S03]  /*f430*/  HMMA.16816.F32 R76, R12.reuse, R4, R76 ;  /* 0x000000040c4c723c */ /* 0x050fe6000000184c */
[----:B------:R-:W-:Y:S02]  /*f440*/  FADD.FTZ R0, R177, R0 ;  /* 0x00000000b1007221 */ /* 0x000fe40000010000 */
[----:B------:R-:W-:Y:S02]  /*f450*/  FADD.FTZ R2, R156, R2 ;  /* 0x000000029c027221 */ /* 0x000fe40000010000 */
[----:B------:R-:W-:Y:S01]  /*f460*/  FADD.FTZ R0, R176, R0 ;  /* 0x00000000b0007221 */ /* 0x000fe20000010000 */
[C---:B------:R-:W-:Y:S04]  /*f470*/  HMMA.16816.F32 R80, R12.reuse, R6, R80 ;  /* 0x000000060c50723c */ /* 0x040fe80000001850 */
[----:B------:R-:W-:Y:S02]  /*f480*/  FADD.FTZ R2, R155, R2 ;  /* 0x000000029b027221 */ /* 0x000fe40000010000 */
[----:B------:R-:W-:Y:S02]  /*f490*/  FADD.FTZ R0, R175, R0 ;  /* 0x00000000af007221 */ /* 0x000fe40000010000 */
[----:B------:R-:W-:Y:S01]  /*f4a0*/  FADD.FTZ R2, R154, R2 ;  /* 0x000000029a027221 */ /* 0x000fe20000010000 */
[C---:B-----5:R-:W-:Y:S03]  /*f4b0*/  HMMA.16816.F32 R84, R12.reuse, R8, R84 ;  /* 0x000000080c54723c */ /* 0x060fe60000001854 */
[----:B------:R-:W-:Y:S02]  /*f4c0*/  FADD.FTZ R0, R174, R0 ;  /* 0x00000000ae007221 */ /* 0x000fe40000010000 */
[----:B------:R-:W-:Y:S02]  /*f4d0*/  FADD.FTZ R2, R153, R2 ;  /* 0x0000000299027221 */ /* 0x000fe40000010000 */
[----:B------:R-:W-:Y:S01]  /*f4e0*/  FADD.FTZ R0, R173, R0 ;  /* 0x00000000ad007221 */ /* 0x000fe20000010000 */
[C---:B------:R-:W-:Y:S04]  /*f4f0*/  HMMA.16816.F32 R88, R12.reuse, R10, R88 ;  /* 0x0000000a0c58723c */ /* 0x040fe80000001858 */
[----:B------:R-:W-:Y:S01]  /*f500*/  FADD.FTZ R2, R152, R2 ;  /* 0x0000000298027221 */ /* 0x000fe20000010000 */
[-C--:B------:R-:W-:Y:S01]  /*f510*/  MOV R8, R3.reuse ;  /* 0x0000000300087202 */ /* 0x080fe20000000f00 */
[----:B------:R-:W-:Y:S02]  /*f520*/  FADD.FTZ R0, R172, R0 ;  /* 0x00000000ac007221 */ /* 0x000fe40000010000 */
[----:B------:R-:W-:Y:S01]  /*f530*/  FADD.FTZ R2, R151, R2 ;  /* 0x0000000297027221 */ /* 0x000fe20000010000 */
[C---:B-1----:R-:W-:Y:S03]  /*f540*/  HMMA.16816.F32 R92, R12.reuse, R16, R92 ;  /* 0x000000100c5c723c */ /* 0x042fe6000000185c */
[----:B------:R-:W-:Y:S02]  /*f550*/  FADD.FTZ R0, R171, R0 ;  /* 0x00000000ab007221 */ /* 0x000fe40000010000 */
[----:B------:R-:W-:Y:S02]  /*f560*/  FADD.FTZ R2, R150, R2 ;  /* 0x0000000296027221 */ /* 0x000fe40000010000 */
        /* <DEDUP_REMOVED lines=8> */
[----:B------:R-:W-:Y:S01]  /*f5f0*/  FADD.FTZ R2, R126, R0 ;  /* 0x000000007e027221 */ /* 0x000fe20000010000 */
[----:B------:R-:W-:Y:S01]  /*f600*/  IADD3 R0, R203, -0x1, RZ ;  /* 0xffffffffcb007810 */ /* 0x000fe20007ffe0ff */
[----:B------:R-:W-:Y:S01]  /*f610*/  FADD.FTZ R222, R160, R4 ;  /* 0x00000004a0de7221 */ /* 0x000fe20000010000 */
[----:B------:R-:W-:Y:S01]  /*f620*/  MOV R126, R3 ;  /* 0x00000003007e7202 */ /* 0x000fe20000000f00 */
[----:B------:R-:W-:Y:S01]  /*f630*/  FADD.FTZ R223, R125, R2 ;  /* 0x000000027ddf7221 */ /* 0x000fe20000010000 */
[----:B------:R-:W-:Y:S02]  /*f640*/  MOV R203, R0 ;  /* 0x0000000000cb7202 */ /* 0x000fe40000000f00 */
[----:B------:R-:W-:Y:S01]  /*f650*/  MOV R125, R124 ;  /* 0x0000007c007d7202 */ /* 0x000fe20000000f00 */
[----:B------:R-:W-:-:S05]  /*f660*/  @P0 BRA `(.L_x_2923) ;  /* 0xffffcbb000000947 */ /* 0x000fca000383ffff */
.L_x_2914:
[----:B------:R-:W-:Y:S02]  /*f670*/  MOV R7, 0x1f ;  /* 0x0000001f00077802 */ /* 0x000fe40000000f00 */
[----:B------:R-:W-:Y:S01]  /*f680*/  MOV R6, 0xffffffff ;  /* 0xffffffff00067802 */ /* 0x000fe20000000f00 */
[----:B------:R-:W-:Y:S05]  /*f690*/  BRA.DIV ~URZ, `(.L_x_2924) ;  /* 0x000053d27f007947 */ /* 0x000fea000b800000 */
[----:B------:R1:W2:Y:S02]  /*f6a0*/  SHFL.BFLY PT, R0, R222, 0x2, 0x1f ;  /* 0x0c401f00de007f89 */ /* 0x0002a400000e0000 */
.L_x_2997:
[----:B--2---:R-:W-:Y:S01]  /*f6b0*/  FADD.FTZ R0, R0, R222 ;  /* 0x000000de00007221 */ /* 0x004fe20000010000 */
[----:B------:R-:W-:Y:S05]  /*f6c0*/  BRA.DIV ~URZ, `(.L_x_2925) ;  /* 0x000054027f007947 */ /* 0x000fea000b800000 */
[----:B------:R-:W2:Y:S04]  /*f6d0*/  SHFL.BFLY PT, R2, R223, 0x2, 0x1f ;  /* 0x0c401f00df027f89 */ /* 0x000ea800000e0000 */
[----:B------:R-:W3:Y:S01]  /*f6e0*/  SHFL.BFLY PT, R5, R0, 0x1, 0x1f ;  /* 0x0c201f0000057f89 */ /* 0x000ee200000e0000 */
[----:B--2---:R-:W-:-:S02]  /*f6f0*/  FADD.FTZ R4, R2, R223 ;  /* 0x000000df02047221 */ /* 0x004fc40000010000 */
[----:B---3--:R-:W-:-:S03]  /*f700*/  FADD.FTZ R0, R0, R5 ;  /* 0x0000000500007221 */ /* 0x008fc60000010000 */
[----:B------:R2:W3:Y:S04]  /*f710*/  SHFL.BFLY PT, R3, R4, 0x1, 0x1f ;  /* 0x0c201f0004037f89 */ /* 0x0004e800000e0000 */
.L_x_2998:
        /* <DEDUP_REMOVED lines=117> */
.L_x_2871:
        /* <DEDUP_REMOVED lines=17> */
.L_x_2927:
[----:B------:R-:W-:Y:S05]  /*ff80*/  BSYNC B0 ;  /* 0x0000000000007941 */ /* 0x000fea0003800000 */
.L_x_2926:
        /* <DEDUP_REMOVED lines=131> */
.L_x_2930:
        /* <DEDUP_REMOVED lines=120> */
.L_x_2999:
[----:B------:R-:W-:Y:S05]  /*10f40*/  BRA.DIV ~URZ, `(.L_x_2933) ;  /* 0x00003cf27f007947 */ /* 0x000fea000b800000 */
[----:B------:R3:W4:Y:S02]  /*10f50*/  SHFL.IDX PT, R0, R13, RZ, 0x181f ;  /* 0x00181fff0d007589 */ /* 0x00072400000e0000 */
.L_x_3000:
        /* <DEDUP_REMOVED lines=17> */
.L_x_2935:
[----:B------:R-:W-:Y:S05]  /*11070*/  BSYNC B0 ;  /* 0x0000000000007941 */ /* 0x000fea0003800000 */
.L_x_2934:
[----:B------:R-:W-:Y:S05]  /*11080*/  BRA.DIV ~URZ, `(.L_x_2936) ;  /* 0x00003c127f007947 */ /* 0x000fea000b800000 */
[----:B--2---:R2:W1:Y:S04]  /*11090*/  SHFL.IDX PT, R10, R12, 0x1, 0x181f ;  /* 0x00381f000c0a7f89 */ /* 0x00446800000e0000 */
[----:B----4-:R2:W4:Y:S02]  /*110a0*/  SHFL.IDX PT, R0, R13, 0x1, 0x181f ;  /* 0x00381f000d007f89 */ /* 0x01052400000e0000 */
.L_x_3001:
        /* <DEDUP_REMOVED lines=18> */
.L_x_2938:
[----:B------:R-:W-:Y:S05]  /*111d0*/  BSYNC B0 ;  /* 0x0000000000007941 */ /* 0x000fea0003800000 */
.L_x_2937:
[----:B------:R-:W-:Y:S05]  /*111e0*/  BRA.DIV ~URZ, `(.L_x_2939) ;  /* 0x00003b727f007947 */ /* 0x000fea000b800000 */
[----:B-1----:R1:W2:Y:S02]  /*111f0*/  SHFL.IDX PT, R10, R12, 0x2, 0x181f ;  /* 0x00581f000c0a7f89 */ /* 0x0022a400000e0000 */
.L_x_3002:
[----:B------:R-:W-:Y:S05]  /*11200*/  BRA.DIV ~URZ, `(.L_x_2940) ;  /* 0x00003bc27f007947 */ /* 0x000fea000b800000 */
[----:B----4-:R4:W1:Y:S02]  /*11210*/  SHFL.IDX PT, R0, R13, 0x2, 0x181f ;  /* 0x00581f000d007f89 */ /* 0x01086400000e0000 */
.L_x_3003:
        /* <DEDUP_REMOVED lines=18> */
.L_x_2942:
[----:B------:R-:W-:Y:S05]  /*11340*/  BSYNC B0 ;  /* 0x0000000000007941 */ /* 0x000fea0003800000 */
.L_x_2941:
[----:B------:R-:W-:Y:S05]  /*11350*/  BRA.DIV ~URZ, `(.L_x_2943) ;  /* 0x00003ad27f007947 */ /* 0x000fea000b800000 */
[----:B-1----:R1:W3:Y:S04]  /*11360*/  SHFL.IDX PT, R6, R12, 0x3, 0x181f ;  /* 0x00781f000c067f89 */ /* 0x0022e800000e0000 */
[----:B------:R1:W4:Y:S02]  /*11370*/  SHFL.IDX PT, R0, R13, 0x3, 0x181f ;  /* 0x00781f000d007f89 */ /* 0x00032400000e0000 */
.L_x_3004:
[----:B------:R-:W-:-:S04]  /*11380*/  IADD3 R2, R11, 0x60, RZ ;  /* 0x000000600b027810 */ /* 0x000fc80007ffe0ff */
[----:B------:R-:W-:-:S13]  /*11390*/  ISETP.GE.AND P0, PT, R2, R4, PT ;  /* 0x000000040200720c */ /* 0x000fda0003f06270 */
[----:B------:R-:W-:Y:S05]  /*113a0*/  @P0 BRA `(.L_x_2944) ;  /* 0x00001fe000000947 */ /* 0x000fea0003800000 */
[----:B------:R-:W5:Y:S01]  /*113b0*/  LDL R7, [R1+0x4] ;  /* 0x0000040001077983 */ /* 0x000f620000100800 */
[----:B------:R-:W-:Y:S02]  /*113c0*/  ISETP.GE.AND P1, PT, R230, c[0x0][0x3c8], PT ;  /* 0x0000f200e6007a0c */ /* 0x000fe40003f26270 */
[----:B------:R-:W-:-:S11]  /*113d0*/  ISETP.GE.AND P0, PT, R229, c[0x0][0x3c8], PT ;  /* 0x0000f200e5007a0c */ /* 0x000fd60003f06270 */
[CC--:B----4-:R-:W-:Y:S02]  /*113e0*/  @!P1 LEA R4, P3, R230.reuse, R0.reuse, 0x1 ;  /* 0x00000000e6049211 */ /* 0x0d0fe400078608ff */
        /* <DEDUP_REMOVED lines=12> */
.L_x_2931:
        /* <DEDUP_REMOVED lines=33> */
.L_x_3005:
[----:B------:R-:W-:Y:S05]  /*116c0*/  BRA.DIV ~URZ, `(.L_x_2946) ;  /* 0x000038927f007947 */ /* 0x000fea000b800000 */
[----:B------:R4:W1:Y:S02]  /*116d0*/  SHFL.IDX PT, R0, R14, RZ, 0x1c1f ;  /* 0x001c1fff0e007589 */ /* 0x00086400000e0000 */
.L_x_3006:
        /* <DEDUP_REMOVED lines=52> */
[CC--:B------:R-:W-:Y:S02]  /*11a20*/  @!P6 LEA R2, P4, R224.reuse, R0.reuse, 0x2 ;  /* 0x00000000e002e211 */ /* 0x0c0fe400078810ff */
[C---:B------:R-:W-:Y:S02]  /*11a30*/  @!P2 LEA R6, P3, R13.reuse, R0, 0x2 ;  /* 0x000000000d06a211 */ /* 0x040fe400078610ff */
[CC--:B---3--:R-:W-:Y:S02]  /*11a40*/  @!P6 LEA.HI.X R3, R224.reuse, R4.reuse, R15, 0x2, P4 ;  /* 0x00000004e003e211 */ /* 0x0c8fe400020f140f */
        /* <DEDUP_REMOVED lines=92> */
.L_x_2948:
[----:B------:R-:W-:Y:S05]  /*12010*/  BSYNC B0 ;  /* 0x0000000000007941 */ /* 0x000fea0003800000 */
.L_x_2947:
[----:B------:R-:W-:Y:S05]  /*12020*/  BRA.DIV ~URZ, `(.L_x_2949) ;  /* 0x00002f927f007947 */ /* 0x000fea000b800000 */
[----:B---3--:R1:W3:Y:S04]  /*12030*/  SHFL.IDX PT, R4, R12, 0x1, 0x1c1f ;  /* 0x003c1f000c047f89 */ /* 0x0082e800000e0000 */
[----:B------:R1:W2:Y:S02]  /*12040*/  SHFL.IDX PT, R0, R14, 0x1, 0x1c1f ;  /* 0x003c1f000e007f89 */ /* 0x0002a400000e0000 */
.L_x_3007:
        /* <DEDUP_REMOVED lines=8> */
[CC--:B-12-4-:R-:W-:Y:S02]  /*120d0*/  @!P4 LEA R14, P6, R224.reuse, R0.reuse, 0x2 ;  /* 0x00000000e00ec211 */ /* 0x0d6fe400078c10ff */
        /* <DEDUP_REMOVED lines=97> */
.L_x_2929:
        /* <DEDUP_REMOVED lines=19> */
.L_x_2950:
        /* <DEDUP_REMOVED lines=56> */
.L_x_2952:
[----:B------:R-:W-:Y:S05]  /*12ba0*/  BSYNC B0 ;  /* 0x0000000000007941 */ /* 0x000fea0003800000 */
.L_x_2951:
        /* <DEDUP_REMOVED lines=40> */
.L_x_3008:
[----:B------:R-:W-:Y:S05]  /*12e30*/  BRA.DIV ~URZ, `(.L_x_2954) ;  /* 0x000022b27f007947 */ /* 0x000fea000b800000 */
[----:B------:R3:W4:Y:S02]  /*12e40*/  SHFL.IDX PT, R0, R12, RZ, 0x181f ;  /* 0x00181fff0c007589 */ /* 0x00072400000e0000 */
.L_x_3009:
        /* <DEDUP_REMOVED lines=18> */
.L_x_2956:
[----:B------:R-:W-:Y:S05]  /*12f70*/  BSYNC B0 ;  /* 0x0000000000007941 */ /* 0x000fea0003800000 */
.L_x_2955:
[----:B------:R-:W-:Y:S05]  /*12f80*/  BRA.DIV ~URZ, `(.L_x_2957) ;  /* 0x000021c27f007947 */ /* 0x000fea000b800000 */
[----:B--2---:R2:W1:Y:S04]  /*12f90*/  SHFL.IDX PT, R8, R9, 0x1, 0x181f ;  /* 0x00381f0009087f89 */ /* 0x00446800000e0000 */
[----:B----4-:R2:W4:Y:S02]  /*12fa0*/  SHFL.IDX PT, R0, R12, 0x1, 0x181f ;  /* 0x00381f000c007f89 */ /* 0x01052400000e0000 */
.L_x_3010:
        /* <DEDUP_REMOVED lines=18> */
.L_x_2959:
[----:B------:R-:W-:Y:S05]  /*130d0*/  BSYNC B0 ;  /* 0x0000000000007941 */ /* 0x000fea0003800000 */
.L_x_2958:
[----:B------:R-:W-:Y:S05]  /*130e0*/  BRA.DIV ~URZ, `(.L_x_2960) ;  /* 0x000021227f007947 */ /* 0x000fea000b800000 */
[----:B-1----:R1:W2:Y:S02]  /*130f0*/  SHFL.IDX PT, R8, R9, 0x2, 0x181f ;  /* 0x00581f0009087f89 */ /* 0x0022a400000e0000 */
.L_x_3011:
[----:B------:R-:W-:Y:S05]  /*13100*/  BRA.DIV ~URZ, `(.L_x_2961) ;  /* 0x000021727f007947 */ /* 0x000fea000b800000 */
[----:B----4-:R4:W1:Y:S02]  /*13110*/  SHFL.IDX PT, R0, R12, 0x2, 0x181f ;  /* 0x00581f000c007f89 */ /* 0x01086400000e0000 */
.L_x_3012:
        /* <DEDUP_REMOVED lines=18> */
.L_x_2963:
[----:B------:R-:W-:Y:S05]  /*13240*/  BSYNC B0 ;  /* 0x0000000000007941 */ /* 0x000fea0003800000 */
.L_x_2962:
[----:B------:R-:W-:Y:S05]  /*13250*/  BRA.DIV ~URZ, `(.L_x_2964) ;  /* 0x000020827f007947 */ /* 0x000fea000b800000 */
[----:B--2---:R2:W3:Y:S04]  /*13260*/  SHFL.IDX PT, R8, R9, 0x3, 0x181f ;  /* 0x00781f0009087f89 */ /* 0x0044e800000e0000 */
[----:B-1----:R2:W1:Y:S02]  /*13270*/  SHFL.IDX PT, R0, R12, 0x3, 0x181f ;  /* 0x00781f000c007f89 */ /* 0x00246400000e0000 */
.L_x_3013:
        /* <DEDUP_REMOVED lines=17> */
.L_x_2944:
[----:B------:R-:W-:Y:S05]  /*13390*/  BSYNC B1 ;  /* 0x0000000000017941 */ /* 0x000fea0003800000 */
.L_x_2928:
        /* <DEDUP_REMOVED lines=13> */
.L_x_3014:
[----:B------:R-:W-:Y:S05]  /*13470*/  BRA.DIV ~URZ, `(.L_x_2967) ;  /* 0x00001f927f007947 */ /* 0x000fea000b800000 */
[----:B---3--:R3:W2:Y:S02]  /*13480*/  SHFL.IDX PT, R8, R86, 0x1, 0x1f ;  /* 0x00201f0056087f89 */ /* 0x0086a400000e0000 */
.L_x_3015:
        /* <DEDUP_REMOVED lines=18> */
.L_x_3016:
        /* <DEDUP_REMOVED lines=16> */
.L_x_3017:
[----:B---3--:R-:W-:Y:S01]  /*136b0*/  IMAD R0, R0, c[0x0][0x538], RZ ;  /* 0x00014e0000007a24 */ /* 0x008fe200078e02ff */
[----:B------:R-:W-:Y:S04]  /*136c0*/  BSSY B1, `(.L_x_2970) ;  /* 0x00000c5000017945 */ /* 0x000fe80003800000 */
[----:B--2---:R-:W-:-:S04]  /*136d0*/  IADD3 R8, R0, R8, RZ ;  /* 0x0000000800087210 */ /* 0x004fc80007ffe0ff */
[----:B----4-:R-:W-:-:S13]  /*136e0*/  ISETP.GT.AND P6, PT, R8, R9, PT ;  /* 0x000000090800720c */ /* 0x010fda0003fc4270 */
[----:B------:R-:W-:Y:S05]  /*136f0*/  @P6 BRA `(.L_x_2971) ;  /* 0x0000024000006947 */ /* 0x000fea0003800000 */
.L_x_2975:
        /* <DEDUP_REMOVED lines=16> */
.L_x_3018:
        /* <DEDUP_REMOVED lines=16> */
.L_x_3019:
[----:B--2---:R-:W-:-:S05]  /*13900*/  IMAD R0, R0, c[0x0][0x538], RZ ;  /* 0x00014e0000007a24 */ /* 0x004fca00078e02ff */
[----:B------:R-:W-:-:S04]  /*13910*/  IADD3 R8, R0, R8, RZ ;  /* 0x0000000800087210 */ /* 0x000fc80007ffe0ff */
[----:B------:R-:W-:-:S13]  /*13920*/  ISETP.GT.AND P6, PT, R8, R9, PT ;  /* 0x000000090800720c */ /* 0x000fda0003fc4270 */
[----:B-1----:R-:W-:Y:S05]  /*13930*/  @!P6 BRA `(.L_x_2975) ;  /* 0xfffffdc00000e947 */ /* 0x002fea000383ffff */
.L_x_2971:
[----:B------:R-:W-:-:S05]  /*13940*/  IADD3 R11, -R0, R8, RZ ;  /* 0x00000008000b7210 */ /* 0x000fca0007ffe1ff */
[----:B------:R-:W-:-:S05]  /*13950*/  IMAD R0, R4, c[0x0][0x538], R11 ;  /* 0x00014e0004007a24 */ /* 0x000fca00078e020b */
[----:B------:R-:W-:Y:S01]  /*13960*/  ISETP.GT.AND P0, PT, R0, R9, PT ;  /* 0x000000090000720c */ /* 0x000fe20003f04270 */
[----:B------:R-:W-:-:S12]  /*13970*/  BRA.DIV ~URZ, `(.L_x_2976) ;  /* 0x00001ed27f007947 */ /* 0x000fd8000b800000 */
[----:B------:R-:W-:-:S04]  /*13980*/  VOTE.ANY R12, PT, !P0 ;  /* 0x00000000000c7806 */ /* 0x000fc800040e0100 */
.L_x_3020:
[----:B------:R-:W2:Y:S02]  /*13990*/  POPC R8, R12 ;  /* 0x0000000c00087309 */ /* 0x000ea40000000000 */
[----:B--2---:R-:W-:Y:S01]  /*139a0*/  IADD3 R235, R8, R235, RZ ;  /* 0x000000eb08eb7210 */ /* 0x004fe20007ffe0ff */
[----:B------:R-:W-:Y:S05]  /*139b0*/  BRA.DIV ~URZ, `(.L_x_2977) ;  /* 0x00001ee27f007947 */ /* 0x000fea000b800000 */
[----:B------:R2:W3:Y:S04]  /*139c0*/  SHFL.IDX PT, R10, R6, R8, 0x1f ;  /* 0x00001f08060a7589 */ /* 0x0004e800000e0000 */
[----:B------:R2:W4:Y:S02]  /*139d0*/  SHFL.IDX PT, R7, R7, R8, 0x1f ;  /* 0x00001f0807077589 */ /* 0x00052400000e0000 */
.L_x_3021:
[----:B------:R-:W-:Y:S01]  /*139e0*/  ISETP.NE.AND P0, PT, R12, RZ, PT ;  /* 0x000000ff0c00720c */ /* 0x000fe20003f05270 */
[----:B------:R-:W-:-:S12]  /*139f0*/  BSSY B0, `(.L_x_2978) ;  /* 0x0000005000007945 */ /* 0x000fd80003800000 */
[----:B------:R-:W-:Y:S05]  /*13a00*/  @!P0 BRA `(.L_x_2979) ;  /* 0x0000003000008947 */ /* 0x000fea0003800000 */
[----:B------:R-:W-:Y:S01]  /*13a10*/  IADD3 R3, R8, -0x1, RZ ;  /* 0xffffffff08037810 */ /* 0x000fe20007ffe0ff */
[----:B------:R-:W-:Y:S05]  /*13a20*/  BRA.DIV ~URZ, `(.L_x_2980) ;  /* 0x00001f427f007947 */ /* 0x000fea000b800000 */
[----:B------:R1:W2:Y:S02]  /*13a30*/  SHFL.IDX PT, R13, R4, R3, 0x1f ;  /* 0x00001f03040d7589 */ /* 0x0002a400000e0000 */
.L_x_2979:
[----:B------:R-:W-:Y:S05]  /*13a40*/  BSYNC B0 ;  /* 0x0000000000007941 */ /* 0x000fea0003800000 */
.L_x_2978:
        /* <DEDUP_REMOVED lines=66> */
.L_x_2982:
        /* <DEDUP_REMOVED lines=66> */
.L_x_2983:
[----:B------:R-:W-:Y:S05]  /*14290*/  BSYNC B0 ;  /* 0x0000000000007941 */ /* 0x000fea0003800000 */
.L_x_2981:
[----:B------:R-:W-:-:S04]  /*142a0*/  LOP3.LUT R2, RZ, R2, RZ, 0x33, !PT ;  /* 0x00000002ff027212 */ /* 0x000fc800078e33ff */
[----:B------:R-:W-:Y:S01]  /*142b0*/  IADD3 R233, R2, R10, RZ ;  /* 0x0000000a02e97210 */ /* 0x000fe20007ffe0ff */
[----:B------:R-:W-:Y:S05]  /*142c0*/  BRA `(.L_x_2984) ;  /* 0x0000004000007947 */ /* 0x000fea0003800000 */
.L_x_2972:
[----:B------:R-:W-:Y:S01]  /*142d0*/  IMAD.MOV.U32 R232, RZ, RZ, R9 ;  /* 0x000000ffffe87224 */ /* 0x000fe200078e0009 */
[----:B------:R-:W-:Y:S01]  /*142e0*/  MOV R234, RZ ;  /* 0x000000ff00ea7202 */ /* 0x000fe20000000f00 */
[----:B------:R-:W-:Y:S01]  /*142f0*/  IMAD.MOV.U32 R233, RZ, RZ, RZ ;  /* 0x000000ffffe97224 */ /* 0x000fe200078e00ff */
[----:B------:R-:W-:Y:S02]  /*14300*/  MOV R235, c[0x0][0x53c] ;  /* 0x00014f0000eb7a02 */ /* 0x000fe40000000f00 */
.L_x_2984:
[----:B------:R-:W-:Y:S05]  /*14310*/  BSYNC B1 ;  /* 0x0000000000017941 */ /* 0x000fea0003800000 */
.L_x_2970:
[----:B------:R-:W-:Y:S01]  /*14320*/  WARPSYNC 0xffffffff ;  /* 0xffffffff00007948 */ /* 0x000fe20003800000 */
[----:B------:R-:W-:Y:S01]  /*14330*/  BAR.SYNC.DEFER_BLOCKING 0x4, 0x100 ;  /* 0x0104000000007b1d */ /* 0x000fe20000010000 */
[----:B------:R-:W-:-:S13]  /*14340*/  ISETP.NE.AND P0, PT, R14, RZ, PT ;  /* 0x000000ff0e00720c */ /* 0x000fda0003f05270 */
[----:B------:R2:W-:Y:S04]  /*14350*/  @!P0 STS.128 [0x18100], R232 ;  /* 0x018100e8ff008388 */ /* 0x0005e80000000c00 */
[----:B------:R-:W-:Y:S06]  /*14360*/  BAR.ARV 0x5, 0x100 ;  /* 0x0144000000007b1d */ /* 0x000fec0000002000 */
.L_x_2965:
[----:B-1----:R-:W-:-:S13]  /*14370*/  ISETP.GE.AND P0, PT, R235, c[0x0][0x53c], PT ;  /* 0x00014f00eb007a0c */ /* 0x002fda0003f06270 */
[----:B--23--:R-:W-:Y:S01]  /*14380*/  @P0 CALL.REL.NOINC `(.L_x_2985) ;  /* 0x0000001000000944 */ /* 0x00cfe20003c00000 */
[----:B------:R-:W-:Y:S05]  /*14390*/  BRA `(.L_x_2986) ;  /* 0xfffed57000007947 */ /* 0x000fea000383ffff */
.L_x_2985:
[----:B------:R-:W-:Y:S05]  /*143a0*/  EXIT ;  /* 0x000000000000794d */ /* 0x000fea0003800000 */
.L_x_2846:
[----:B------:R-:W-:Y:S01]  /*143b0*/  IMAD.MOV.U32 R0, RZ, RZ, R5 ;  /* 0x000000ffff007224 */ /* 0x000fe200078e0005 */
[----:B------:R-:W-:Y:S02]  /*143c0*/  MOV R2, 0x1 ;  /* 0x0000000100027802 */ /* 0x000fe40000000f00 */
[----:B------:R-:W-:Y:S02]  /*143d0*/  MOV R3, 0x143f0 ;  /* 0x000143f000037802 */ /* 0x000fe40000000f00 */
[----:B--2---:R-:W-:Y:S05]  /*143e0*/  CALL.REL.NOINC `($__internal_62_$__cuda_sm70_shflsync_up_p) ;  /* 0x0000168000007944 */ /* 0x004fea0003c00000 */
[----:B------:R-:W-:Y:S01]  /*143f0*/  MOV R0, R4 ;  /* 0x0000000400007202 */ /* 0x000fe20000000f00 */
[----:B------:R-:W-:Y:S05]  /*14400*/  BRA `(.L_x_2987) ;  /* 0xfffec03000007947 */ /* 0x000fea000383ffff */
.L_x_2847:
[----:B------:R-:W-:Y:S01]  /*14410*/  IMAD.MOV.U32 R0, RZ, RZ, R5 ;  /* 0x000000ffff007224 */ /* 0x000fe200078e0005 */
[----:B------:R-:W-:Y:S02]  /*14420*/  MOV R2, 0x2 ;  /* 0x0000000200027802 */ /* 0x000fe40000000f00 */
[----:B------:R-:W-:Y:S02]  /*14430*/  MOV R3, 0x14450 ;  /* 0x0001445000037802 */ /* 0x000fe40000000f00 */
[----:B--2---:R-:W-:Y:S05]  /*14440*/  CALL.REL.NOINC `($__internal_62_$__cuda_sm70_shflsync_up_p) ;  /* 0x0000162000007944 */ /* 0x004fea0003c00000 */
[----:B------:R-:W-:Y:S01]  /*14450*/  SEL R0, R4, RZ, P4 ;  /* 0x000000ff04007207 */ /* 0x000fe20002000000 */
[----:B------:R-:W-:Y:S01]  /*14460*/  IMAD.MOV.U32 R2, RZ, RZ, 0x4 ;  /* 0x00000004ff027424 */ /* 0x000fe200078e00ff */
[----:B------:R-:W-:-:S03]  /*14470*/  MOV R3, 0x144a0 ;  /* 0x000144a000037802 */ /* 0x000fc60000000f00 */
[----:B------:R-:W-:Y:S02]  /*14480*/  IMAD.IADD R0, R5, 0x1, R0 ;  /* 0x0000000105007824 */ /* 0x000fe400078e0200 */
[----:B------:R-:W-:Y:S05]  /*14490*/  CALL.REL.NOINC `($__internal_62_$__cuda_sm70_shflsync_up_p) ;  /* 0x000015d000007944 */ /* 0x000fea0003c00000 */
        /* <DEDUP_REMOVED lines=13> */
[----:B------:R-:W-:Y:S01]  /*14570*/  IMAD.IADD R4, R0, 0x1, R4 ;  /* 0x0000000100047824 */ /* 0x000fe200078e0204 */
[----:B------:R-:W-:-:S03]  /*14580*/  MOV R0, 0x1f ;  /* 0x0000001f00007802 */ /* 0x000fc60000000f00 */
[----:B------:R-:W-:Y:S02]  /*14590*/  IMAD.MOV.U32 R5, RZ, RZ, R4 ;  /* 0x000000ffff057224 */ /* 0x000fe400078e0004 */
[----:B------:R-:W-:Y:S05]  /*145a0*/  CALL.REL.NOINC `($__internal_61_$__cuda_sm70_shflsync_idx_p) ;  /* 0x0000147000007944 */ /* 0x000fea0003c00000 */
[----:B------:R-:W-:Y:S05]  /*145b0*/  BRA `(.L_x_2988) ;  /* 0xfffebf8000007947 */ /* 0x000fea000383ffff */
.L_x_2849:
[----:B------:R-:W-:Y:S02]  /*145c0*/  SEL R0, RZ, 0x1, P0 ;  /* 0x00000001ff007807 */ /* 0x000fe40000000000 */
[----:B------:R-:W-:Y:S02]  /*145d0*/  MOV R2, 0x145f0 ;  /* 0x000145f000027802 */ /* 0x000fe40000000f00 */
[----:B--2---:R-:W-:Y:S05]  /*145e0*/  CALL.REL.NOINC `($__internal_63_$__cuda_sm70_votesync_ballot) ;  /* 0x000014f000007944 */ /* 0x004fea0003c00000 */
[----:B------:R-:W-:Y:S01]  /*145f0*/  MOV R10, R0 ;  /* 0x00000000000a7202 */ /* 0x000fe20000000f00 */
[----:B------:R-:W-:Y:S05]  /*14600*/  BRA `(.L_x_2989) ;  /* 0xfffebfc000007947 */ /* 0x000fea000383ffff */
.L_x_2850:
[----:B------:R-:W-:Y:S01]  /*14610*/  IMAD.MOV.U32 R5, RZ, RZ, R9 ;  /* 0x000000ffff057224 */ /* 0x000fe200078e0009 */
[----:B------:R-:W-:Y:S01]  /*14620*/  MOV R3, R7 ;  /* 0x0000000700037202 */ /* 0x000fe20000000f00 */
[----:B------:R-:W-:Y:S01]  /*14630*/  IMAD.MOV.U32 R0, RZ, RZ, 0x1f ;  /* 0x0000001fff007424 */ /* 0x000fe200078e00ff */
[----:B------:R-:W-:Y:S02]  /*14640*/  MOV R2, 0x14660 ;  /* 0x0001466000027802 */ /* 0x000fe40000000f00 */
[----:B------:R-:W-:Y:S05]  /*14650*/  CALL.REL.NOINC `($__internal_61_$__cuda_sm70_shflsync_idx_p) ;  /* 0x000013c000007944 */ /* 0x000fea0003c00000 */
[----:B------:R-:W-:Y:S01]  /*14660*/  IMAD.MOV.U32 R233, RZ, RZ, R0 ;  /* 0x000000ffffe97224 */ /* 0x000fe200078e0000 */
[----:B------:R-:W-:Y:S01]  /*14670*/  MOV R5, R8 ;  /* 0x0000000800057202 */ /* 0x000fe20000000f00 */
[----:B------:R-:W-:Y:S01]  /*14680*/  IMAD.MOV.U32 R6, RZ, RZ, RZ ;  /* 0x000000ffff067224 */ /* 0x000fe200078e00ff */
[----:B------:R-:W-:Y:S01]  /*14690*/  MOV R3, R7 ;  /* 0x0000000700037202 */ /* 0x000fe20000000f00 */
[----:B------:R-:W-:Y:S01]  /*146a0*/  IMAD.MOV.U32 R0, RZ, RZ, 0x1f ;  /* 0x0000001fff007424 */ /* 0x000fe200078e00ff */
[----:B------:R-:W-:-:S02]  /*146b0*/  MOV R2, 0x146d0 ;  /* 0x000146d000027802 */ /* 0x000fc40000000f00 */
[----:B------:R-:W-:Y:S05]  /*146c0*/  CALL.REL.NOINC `($__internal_61_$__cuda_sm70_shflsync_idx_p) ;  /* 0x0000135000007944 */ /* 0x000fea0003c00000 */
[----:B------:R-:W-:Y:S01]  /*146d0*/  MOV R9, R0 ;  /* 0x0000000000097202 */ /* 0x000fe20000000f00 */
[----:B------:R-:W-:Y:S05]  /*146e0*/  BRA `(.L_x_2990) ;  /* 0xfffebf4000007947 */ /* 0x000fea000383ffff */
.L_x_2853:
[----:B------:R-:W-:Y:S01]  /*146f0*/  IMAD.MOV.U32 R5, RZ, RZ, R4 ;  /* 0x000000ffff057224 */ /* 0x000fe200078e0004 */
[----:B------:R-:W-:-:S02]  /*14700*/  MOV R0, 0x1f ;  /* 0x0000001f00007802 */ /* 0x000fc40000000f00 */
[----:B------:R-:W-:Y:S02]  /*14710*/  MOV R2, 0x14730 ;  /* 0x0001473000027802 */ /* 0x000fe40000000f00 */
[----:B-123--:R-:W-:Y:S05]  /*14720*/  CALL.REL.NOINC `($__internal_61_$__cuda_sm70_shflsync_idx_p) ;  /* 0x000012f000007944 */ /* 0x00efea0003c00000 */
[----:B------:R-:W-:Y:S01]  /*14730*/  MOV R6, R0 ;  /* 0x0000000000067202 */ /* 0x000fe20000000f00 */
[----:B------:R-:W-:Y:S05]  /*14740*/  BRA `(.L_x_2852) ;  /* 0xfffebf4000007947 */ /* 0x000fea000383ffff */
.L_x_2872:
[----:B------:R-:W-:Y:S01]  /*14750*/  IMAD.MOV.U32 R5, RZ, RZ, R11 ;  /* 0x000000ffff057224 */ /* 0x000fe200078e000b */
[----:B------:R-:W-:Y:S01]  /*14760*/  MOV R3, RZ ;  /* 0x000000ff00037202 */ /* 0x000fe20000000f00 */
[----:B------:R-:W-:Y:S01]  /*14770*/  IMAD.MOV.U32 R0, RZ, RZ, 0x181f ;  /* 0x0000181fff007424 */ /* 0x000fe200078e00ff */
[----:B------:R-:W-:Y:S02]  /*14780*/  MOV R2, 0x147a0 ;  /* 0x000147a000027802 */ /* 0x000fe40000000f00 */
[----:B------:R-:W-:Y:S05]  /*14790*/  CALL.REL.NOINC `($__internal_61_$__cuda_sm70_shflsync_idx_p) ;  /* 0x0000128000007944 */ /* 0x000fea0003c00000 */
[----:B------:R-:W-:Y:S01]  /*147a0*/  MOV R8, R0 ;  /* 0x0000000000087202 */ /* 0x000fe20000000f00 */
[----:B------:R-:W-:Y:S05]  /*147b0*/  BRA `(.L_x_2991) ;  /* 0xfffee42000007947 */ /* 0x000fea000383ffff */
.L_x_2873:
[----:B------:R-:W-:Y:S01]  /*147c0*/  IMAD.MOV.U32 R5, RZ, RZ, R12 ;  /* 0x000000ffff057224 */ /* 0x000fe200078e000c */
[----:B------:R-:W-:Y:S01]  /*147d0*/  MOV R3, RZ ;  /* 0x000000ff00037202 */ /* 0x000fe20000000f00 */
[----:B------:R-:W-:Y:S01]  /*147e0*/  IMAD.MOV.U32 R0, RZ, RZ, 0x181f ;  /* 0x0000181fff007424 */ /* 0x000fe200078e00ff */
[----:B------:R-:W-:Y:S02]  /*147f0*/  MOV R2, 0x14810 ;  /* 0x0001481000027802 */ /* 0x000fe40000000f00 */
[----:B-12---:R-:W-:Y:S05]  /*14800*/  CALL.REL.NOINC `($__internal_61_$__cuda_sm70_shflsync_idx_p) ;  /* 0x0000121000007944 */ /* 0x006fea0003c00000 */
[----:B------:R-:W-:Y:S05]  /*14810*/  BRA `(.L_x_2992) ;  /* 0xfffee3e000007947 */ /* 0x000fea000383ffff */
.L_x_2876:
[----:B--2---:R-:W-:Y:S01]  /*14820*/  IMAD.MOV.U32 R5, RZ, RZ, R11 ;  /* 0x000000ffff057224 */ /* 0x004fe200078e000b */
[----:B------:R-:W-:Y:S01]  /*14830*/  MOV R3, 0x1 ;  /* 0x0000000100037802 */ /* 0x000fe20000000f00 */
[----:B----4-:R-:W-:Y:S01]  /*14840*/  IMAD.MOV.U32 R0, RZ, RZ, 0x181f ;  /* 0x0000181fff007424 */ /* 0x010fe200078e00ff */
[----:B------:R-:W-:-:S02]  /*14850*/  MOV R2, 0x14870 ;  /* 0x0001487000027802 */ /* 0x000fc40000000f00 */
[----:B-1-3--:R-:W-:Y:S05]  /*14860*/  CALL.REL.NOINC `($__internal_61_$__cuda_sm70_shflsync_idx_p) ;  /* 0x000011b000007944 */ /* 0x00afea0003c00000 */
[----:B------:R-:W-:Y:S01]  /*14870*/  IMAD.MOV.U32 R8, RZ, RZ, R0 ;  /* 0x000000ffff087224 */ /* 0x000fe200078e0000 */
[----:B------:R-:W-:Y:S01]  /*14880*/  MOV R3, 0x1 ;  /* 0x0000000100037802 */ /* 0x000fe20000000f00 */
[----:B------:R-:W-:Y:S01]  /*14890*/  IMAD.MOV.U32 R5, RZ, RZ, R12 ;  /* 0x000000ffff057224 */ /* 0x000fe200078e000c */
[----:B------:R-:W-:-:S02]  /*148a0*/  MOV R0, 0x181f ;  /* 0x0000181f00007802 */ /* 0x000fc40000000f00 */
[----:B------:R-:W-:Y:S02]  /*148b0*/  MOV R2, 0x148d0 ;  /* 0x000148d000027802 */ /* 0x000fe40000000f00 */
[----:B------:R-:W-:Y:S05]  /*148c0*/  CALL.REL.NOINC `($__internal_61_$__cuda_sm70_shflsync_idx_p) ;  /* 0x0000115000007944 */ /* 0x000fea0003c00000 */
[----:B------:R-:W-:Y:S05]  /*148d0*/  BRA `(.L_x_2993) ;  /* 0xfffee4d000007947 */ /* 0x000fea000383ffff */
.L_x_2879:
[----:B-1----:R-:W-:Y:S01]  /*148e0*/  IMAD.MOV.U32 R5, RZ, RZ, R11 ;  /* 0x000000ffff057224 */ /* 0x002fe200078e000b */
[----:B------:R-:W-:Y:S01]  /*148f0*/  MOV R3, 0x2 ;  /* 0x0000000200037802 */ /* 0x000fe20000000f00 */
[----:B----4-:R-:W-:Y:S01]  /*14900*/  IMAD.MOV.U32 R0, RZ, RZ, 0x181f ;  /* 0x0000181fff007424 */ /* 0x010fe200078e00ff */
[----:B------:R-:W-:Y:S02]  /*14910*/  MOV R2, 0x14930 ;  /* 0x0001493000027802 */ /* 0x000fe40000000f00 */
[----:B--23--:R-:W-:Y:S05]  /*14920*/  CALL.REL.NOINC `($__internal_61_$__cuda_sm70_shflsync_idx_p) ;  /* 0x000010f000007944 */ /* 0x00cfea0003c00000 */
[----:B------:R-:W-:Y:S01]  /*14930*/  MOV R8, R0 ;  /* 0x0000000000087202 */ /* 0x000fe20000000f00 */
[----:B------:R-:W-:Y:S05]  /*14940*/  BRA `(.L_x_2994) ;  /* 0xfffee60000007947 */ /* 0x000fea000383ffff */
.L_x_2880:
[----:B------:R-:W-:Y:S01]  /*14950*/  IMAD.MOV.U32 R5, RZ, RZ, R12 ;  /* 0x000000ffff057224 */ /* 0x000fe200078e000c */
[----:B------:R-:W-:Y:S01]  /*14960*/  MOV R3, 0x2 ;  /* 0x0000000200037802 */ /* 0x000fe20000000f00 */
[----:B----4-:R-:W-:Y:S01]  /*14970*/  IMAD.MOV.U32 R0, RZ, RZ, 0x181f ;  /* 0x0000181fff007424 */ /* 0x010fe200078e00ff */
[----:B------:R-:W-:Y:S02]  /*14980*/  MOV R2, 0x149a0 ;  /* 0x000149a000027802 */ /* 0x000fe40000000f00 */
[----:B-123--:R-:W-:Y:S05]  /*14990*/  CALL.REL.NOINC `($__internal_61_$__cuda_sm70_shflsync_idx_p) ;  /* 0x0000108000007944 */ /* 0x00efea0003c00000 */
[----:B------:R-:W-:Y:S05]  /*149a0*/  BRA `(.L_x_2995) ;  /* 0xfffee5c000007947 */ /* 0x000fea000383ffff */
.L_x_2883:
[----:B-1----:R-:W-:Y:S01]  /*149b0*/  IMAD.MOV.U32 R5, RZ, RZ, R11 ;  /* 0x000000ffff057224 */ /* 0x002fe200078e000b */
[----:B------:R-:W-:Y:S01]  /*149c0*/  MOV R3, 0x3 ;  /* 0x0000000300037802 */ /* 0x000fe20000000f00 */
[----:B------:R-:W-:Y:S01]  /*149d0*/  IMAD.MOV.U32 R0, RZ, RZ, 0x181f ;  /* 0x0000181fff007424 */ /* 0x000fe200078e00ff */
[----:B------:R-:W-:-:S02]  /*149e0*/  MOV R2, 0x14a00 ;  /* 0x00014a0000027802 */ /* 0x000fc40000000f00 */
[----:B--234-:R-:W-:Y:S05]  /*149f0*/  CALL.REL.NOINC `($__internal_61_$__cuda_sm70_shflsync_idx_p) ;  /* 0x0000102000007944 */ /* 0x01cfea0003c00000 */
[----:B------:R-:W-:Y:S01]  /*14a00*/  IMAD.MOV.U32 R8, RZ, RZ, R0 ;  /* 0x000000ffff087224 */ /* 0x000fe200078e0000 */
[----:B------:R-:W-:Y:S01]  /*14a10*/  MOV R3, 0x3 ;  /* 0x0000000300037802 */ /* 0x000fe20000000f00 */
[----:B------:R-:W-:Y:S01]  /*14a20*/  IMAD.MOV.U32 R5, RZ, RZ, R12 ;  /* 0x000000ffff057224 */ /* 0x000fe200078e000c */
[----:B------:R-:W-:-:S02]  /*14a30*/  MOV R0, 0x181f ;  /* 0x0000181f00007802 */ /* 0x000fc40000000f00 */
[----:B------:R-:W-:Y:S02]  /*14a40*/  MOV R2, 0x14a60 ;  /* 0x00014a6000027802 */ /* 0x000fe40000000f00 */
[----:B------:R-:W-:Y:S05]  /*14a50*/  CALL.REL.NOINC `($__internal_61_$__cuda_sm70_shflsync_idx_p) ;  /* 0x00000fc000007944 */ /* 0x000fea0003c00000 */
[----:B------:R-:W-:Y:S05]  /*14a60*/  BRA `(.L_x_2996) ;  /* 0xfffee6b000007947 */ /* 0x000fea000383ffff */
.L_x_2924:
[----:B------:R-:W-:Y:S01]  /*14a70*/  IMAD.MOV.U32 R2, RZ, RZ, R222 ;  /* 0x000000ffff027224 */ /* 0x000fe200078e00de */
[----:B------:R-:W-:Y:S02]  /*14a80*/  MOV R5, 0x2 ;  /* 0x0000000200057802 */ /* 0x000fe40000000f00 */
[----:B------:R-:W-:Y:S02]  /*14a90*/  MOV R3, 0x14ab0 ;  /* 0x00014ab000037802 */ /* 0x000fe40000000f00 */
[----:B------:R-:W-:Y:S05]  /*14aa0*/  CALL.REL.NOINC `($__internal_60_$__cuda_sm70_shflsync_bfly_p) ;  /* 0x00000f2000007944 */ /* 0x000fea0003c00000 */
[----:B------:R-:W-:Y:S01]  /*14ab0*/  MOV R0, R5 ;  /* 0x0000000500007202 */ /* 0x000fe20000000f00 */
[----:B------:R-:W-:Y:S05]  /*14ac0*/  BRA `(.L_x_2997) ;  /* 0xffffabe000007947 */ /* 0x000fea000383ffff */
.L_x_2925:
[----:B------:R-:W-:Y:S01]  /*14ad0*/  IMAD.MOV.U32 R2, RZ, RZ, R0 ;  /* 0x000000ffff027224 */ /* 0x000fe200078e0000 */
[----:B------:R-:W-:Y:S02]  /*14ae0*/  MOV R5, 0x1 ;  /* 0x0000000100057802 */ /* 0x000fe40000000f00 */
[----:B------:R-:W-:Y:S02]  /*14af0*/  MOV R3, 0x14b10 ;  /* 0x00014b1000037802 */ /* 0x000fe40000000f00 */
[----:B-1----:R-:W-:Y:S05]  /*14b00*/  CALL.REL.NOINC `($__internal_60_$__cuda_sm70_shflsync_bfly_p) ;  /* 0x00000ec000007944 */ /* 0x002fea0003c00000 */
[----:B------:R-:W-:Y:S01]  /*14b10*/  FADD.FTZ R0, R0, R5 ;  /* 0x0000000500007221 */ /* 0x000fe20000010000 */
[----:B------:R-:W-:Y:S02]  /*14b20*/  MOV R2, R223 ;  /* 0x000000df00027202 */ /* 0x000fe40000000f00 */
[----:B------:R-:W-:-:S02]  /*14b30*/  MOV R5, 0x2 ;  /* 0x0000000200057802 */ /* 0x000fc40000000f00 */
[----:B------:R-:W-:Y:S02]  /*14b40*/  MOV R3, 0x14b60 ;  /* 0x00014b6000037802 */ /* 0x000fe40000000f00 */
[----:B------:R-:W-:Y:S05]  /*14b50*/  CALL.REL.NOINC `($__internal_60_$__cuda_sm70_shflsync_bfly_p) ;  /* 0x00000e7000007944 */ /* 0x000fea0003c00000 */
[----:B------:R-:W-:Y:S01]  /*14b60*/  FADD.FTZ R4, R223, R5 ;  /* 0x00000005df047221 */ /* 0x000fe20000010000 */
[----:B------:R-:W-:Y:S02]  /*14b70*/  MOV R5, 0x1 ;  /* 0x0000000100057802 */ /* 0x000fe40000000f00 */
[----:B------:R-:W-:Y:S02]  /*14b80*/  MOV R3, 0x14bb0 ;  /* 0x00014bb000037802 */ /* 0x000fe40000000f00 */
[----:B------:R-:W-:Y:S02]  /*14b90*/  MOV R2, R4 ;  /* 0x0000000400027202 */ /* 0x000fe40000000f00 */
[----:B------:R-:W-:Y:S05]  /*14ba0*/  CALL.REL.NOINC `($__internal_60_$__cuda_sm70_shflsync_bfly_p) ;  /* 0x00000e2000007944 */ /* 0x000fea0003c00000 */
[----:B------:R-:W-:Y:S01]  /*14bb0*/  MOV R3, R5 ;  /* 0x0000000500037202 */ /* 0x000fe20000000f00 */
[----:B------:R-:W-:Y:S05]  /*14bc0*/  BRA `(.L_x_2998) ;  /* 0xffffab5000007947 */ /* 0x000fea000383ffff */
.L_x_2932:
[----:B-1-34-:R-:W-:Y:S01]  /*14bd0*/  IMAD.MOV.U32 R5, RZ, RZ, R12 ;  /* 0x000000ffff057224 */ /* 0x01afe200078e000c */
[----:B------:R-:W-:Y:S01]  /*14be0*/  MOV R3, RZ ;  /* 0x000000ff00037202 */ /* 0x000fe20000000f00 */
[----:B------:R-:W-:Y:S01]  /*14bf0*/  IMAD.MOV.U32 R0, RZ, RZ, 0x181f ;  /* 0x0000181fff007424 */ /* 0x000fe200078e00ff */
[----:B------:R-:W-:Y:S02]  /*14c00*/  MOV R2, 0x14c20 ;  /* 0x00014c2000027802 */ /* 0x000fe40000000f00 */
[----:B------:R-:W-:Y:S05]  /*14c10*/  CALL.REL.NOINC `($__internal_61_$__cuda_sm70_shflsync_idx_p) ;  /* 0x00000e0000007944 */ /* 0x000fea0003c00000 */
[----:B------:R-:W-:Y:S01]  /*14c20*/  MOV R10, R0 ;  /* 0x00000000000a7202 */ /* 0x000fe20000000f00 */
[----:B------:R-:W-:Y:S05]  /*14c30*/  BRA `(.L_x_2999) ;  /* 0xffffc30000007947 */ /* 0x000fea000383ffff */
.L_x_2933:
[----:B------:R-:W-:Y:S01]  /*14c40*/  IMAD.MOV.U32 R5, RZ, RZ, R13 ;  /* 0x000000ffff057224 */ /* 0x000fe200078e000d */
[----:B------:R-:W-:Y:S01]  /*14c50*/  MOV R3, RZ ;  /* 0x000000ff00037202 */ /* 0x000fe20000000f00 */
[----:B------:R-:W-:Y:S01]  /*14c60*/  IMAD.MOV.U32 R0, RZ, RZ, 0x181f ;  /* 0x0000181fff007424 */ /* 0x000fe200078e00ff */
[----:B------:R-:W-:-:S02]  /*14c70*/  MOV R2, 0x14c90 ;  /* 0x00014c9000027802 */ /* 0x000fc40000000f00 */
[----:B-12---:R-:W-:Y:S05]  /*14c80*/  CALL.REL.NOINC `($__internal_61_$__cuda_sm70_shflsync_idx_p) ;  /* 0x00000d9000007944 */ /* 0x006fea0003c00000 */
[----:B------:R-:W-:Y:S05]  /*14c90*/  BRA `(.L_x_3000) ;  /* 0xffffc2c000007947 */ /* 0x000fea000383ffff */
.L_x_2936:
[----:B------:R-:W-:Y:S01]  /*14ca0*/  IMAD.MOV.U32 R5, RZ, RZ, R12 ;  /* 0x000000ffff057224 */ /* 0x000fe200078e000c */
[----:B--2---:R-:W-:Y:S01]  /*14cb0*/  MOV R3, 0x1 ;  /* 0x0000000100037802 */ /* 0x004fe20000000f00 */
        /* <DEDUP_REMOVED lines=10> */
.L_x_2939:
[----:B------:R-:W-:Y:S01]  /*14d60*/  IMAD.MOV.U32 R5, RZ, RZ, R12 ;  /* 0x000000ffff057224 */ /* 0x000fe200078e000c */
[----:B-1----:R-:W-:Y:S01]  /*14d70*/  MOV R3, 0x2 ;  /* 0x0000000200037802 */ /* 0x002fe20000000f00 */
[----:B----4-:R-:W-:Y:S01]  /*14d80*/  IMAD.MOV.U32 R0, RZ, RZ, 0x181f ;  /* 0x0000181fff007424 */ /* 0x010fe200078e00ff */
[----:B------:R-:W-:Y:S02]  /*14d90*/  MOV R2, 0x14db0 ;  /* 0x00014db000027802 */ /* 0x000fe40000000f00 */
[----:B--23--:R-:W-:Y:S05]  /*14da0*/  CALL.REL.NOINC `($__internal_61_$__cuda_sm70_shflsync_idx_p) ;  /* 0x00000c7000007944 */ /* 0x00cfea0003c00000 */
[----:B------:R-:W-:Y:S01]  /*14db0*/  MOV R10, R0 ;  /* 0x00000000000a7202 */ /* 0x000fe20000000f00 */
[----:B------:R-:W-:Y:S05]  /*14dc0*/  BRA `(.L_x_3002) ;  /* 0xffffc43000007947 */ /* 0x000fea000383ffff */
.L_x_2940:
[----:B------:R-:W-:Y:S01]  /*14dd0*/  IMAD.MOV.U32 R5, RZ, RZ, R13 ;  /* 0x000000ffff057224 */ /* 0x000fe200078e000d */
[----:B------:R-:W-:Y:S01]  /*14de0*/  MOV R3, 0x2 ;  /* 0x0000000200037802 */ /* 0x000fe20000000f00 */
[----:B----4-:R-:W-:Y:S01]  /*14df0*/  IMAD.MOV.U32 R0, RZ, RZ, 0x181f ;  /* 0x0000181fff007424 */ /* 0x010fe200078e00ff */
[----:B------:R-:W-:Y:S02]  /*14e00*/  MOV R2, 0x14e20 ;  /* 0x00014e2000027802 */ /* 0x000fe40000000f00 */
[----:B-123--:R-:W-:Y:S05]  /*14e10*/  CALL.REL.NOINC `($__internal_61_$__cuda_sm70_shflsync_idx_p) ;  /* 0x00000c0000007944 */ /* 0x00efea0003c00000 */
[----:B------:R-:W-:Y:S05]  /*14e20*/  BRA `(.L_x_3003) ;  /* 0xffffc3f000007947 */ /* 0x000fea000383ffff */
.L_x_2943:
[----:B------:R-:W-:Y:S01]  /*14e30*/  IMAD.MOV.U32 R5, RZ, RZ, R12 ;  /* 0x000000ffff057224 */ /* 0x000fe200078e000c */
[----:B-1----:R-:W-:Y:S01]  /*14e40*/  MOV R3, 0x3 ;  /* 0x0000000300037802 */ /* 0x002fe20000000f00 */
        /* <DEDUP_REMOVED lines=10> */
.L_x_2945:
[----:B------:R-:W-:Y:S01]  /*14ef0*/  IMAD.MOV.U32 R5, RZ, RZ, R12 ;  /* 0x000000ffff057224 */ /* 0x000fe200078e000c */
[----:B------:R-:W-:Y:S01]  /*14f00*/  MOV R3, RZ ;  /* 0x000000ff00037202 */ /* 0x000fe20000000f00 */
[----:B------:R-:W-:Y:S01]  /*14f10*/  IMAD.MOV.U32 R0, RZ, RZ, 0x1c1f ;  /* 0x00001c1fff007424 */ /* 0x000fe200078e00ff */
[----:B------:R-:W-:Y:S02]  /*14f20*/  MOV R2, 0x14f40 ;  /* 0x00014f4000027802 */ /* 0x000fe40000000f00 */
[----:B-1----:R-:W-:Y:S05]  /*14f30*/  CALL.REL.NOINC `($__internal_61_$__cuda_sm70_shflsync_idx_p) ;  /* 0x00000ae000007944 */ /* 0x002fea0003c00000 */
[----:B------:R-:W-:Y:S01]  /*14f40*/  MOV R4, R0 ;  /* 0x0000000000047202 */ /* 0x000fe20000000f00 */
[----:B------:R-:W-:Y:S05]  /*14f50*/  BRA `(.L_x_3005) ;  /* 0xffffc76000007947 */ /* 0x000fea000383ffff */
.L_x_2946:
[----:B------:R-:W-:Y:S01]  /*14f60*/  IMAD.MOV.U32 R5, RZ, RZ, R14 ;  /* 0x000000ffff057224 */ /* 0x000fe200078e000e */
[----:B------:R-:W-:Y:S01]  /*14f70*/  MOV R3, RZ ;  /* 0x000000ff00037202 */ /* 0x000fe20000000f00 */
[----:B------:R-:W-:Y:S01]  /*14f80*/  IMAD.MOV.U32 R0, RZ, RZ, 0x1c1f ;  /* 0x00001c1fff007424 */ /* 0x000fe200078e00ff */
[----:B------:R-:W-:Y:S02]  /*14f90*/  MOV R2, 0x14fb0 ;  /* 0x00014fb000027802 */ /* 0x000fe40000000f00 */
[----:B-123--:R-:W-:Y:S05]  /*14fa0*/  CALL.REL.NOINC `($__internal_61_$__cuda_sm70_shflsync_idx_p) ;  /* 0x00000a7000007944 */ /* 0x00efea0003c00000 */
[----:B------:R-:W-:Y:S05]  /*14fb0*/  BRA `(.L_x_3006) ;  /* 0xffffc72000007947 */ /* 0x000fea000383ffff */
.L_x_2949:
[----:B------:R-:W-:Y:S01]  /*14fc0*/  IMAD.MOV.U32 R5, RZ, RZ, R12 ;  /* 0x000000ffff057224 */ /* 0x000fe200078e000c */
[----:B---3--:R-:W-:Y:S01]  /*14fd0*/  MOV R3, 0x1 ;  /* 0x0000000100037802 */ /* 0x008fe20000000f00 */
[----:B------:R-:W-:Y:S01]  /*14fe0*/  IMAD.MOV.U32 R0, RZ, RZ, 0x1c1f ;  /* 0x00001c1fff007424 */ /* 0x000fe200078e00ff */
[----:B------:R-:W-:-:S02]  /*14ff0*/  MOV R2, 0x15010 ;  /* 0x0001501000027802 */ /* 0x000fc40000000f00 */
[----:B--2-4-:R-:W-:Y:S05]  /*15000*/  CALL.REL.NOINC `($__internal_61_$__cuda_sm70_shflsync_idx_p) ;  /* 0x00000a1000007944 */ /* 0x014fea0003c00000 */
[----:B------:R-:W-:Y:S01]  /*15010*/  IMAD.MOV.U32 R4, RZ, RZ, R0 ;  /* 0x000000ffff047224 */ /* 0x000fe200078e0000 */
[----:B------:R-:W-:Y:S01]  /*15020*/  MOV R3, 0x1 ;  /* 0x0000000100037802 */ /* 0x000fe20000000f00 */
[----:B------:R-:W-:Y:S01]  /*15030*/  IMAD.MOV.U32 R5, RZ, RZ, R14 ;  /* 0x000000ffff057224 */ /* 0x000fe200078e000e */
[----:B------:R-:W-:-:S02]  /*15040*/  MOV R0, 0x1c1f ;  /* 0x00001c1f00007802 */ /* 0x000fc40000000f00 */
[----:B------:R-:W-:Y:S02]  /*15050*/  MOV R2, 0x15070 ;  /* 0x0001507000027802 */ /* 0x000fe40000000f00 */
[----:B------:R-:W-:Y:S05]  /*15060*/  CALL.REL.NOINC `($__internal_61_$__cuda_sm70_shflsync_idx_p) ;  /* 0x000009b000007944 */ /* 0x000fea0003c00000 */
[----:B------:R-:W-:Y:S05]  /*15070*/  BRA `(.L_x_3007) ;  /* 0xffffcfd000007947 */ /* 0x000fea000383ffff */
.L_x_2953:
[----:B------:R-:W-:Y:S01]  /*15080*/  IMAD.MOV.U32 R5, RZ, RZ, R9 ;  /* 0x000000ffff057224 */ /* 0x000fe200078e0009 */
[----:B------:R-:W-:Y:S01]  /*15090*/  MOV R3, RZ ;  /* 0x000000ff00037202 */ /* 0x000fe20000000f00 */
[----:B------:R-:W-:Y:S01]  /*150a0*/  IMAD.MOV.U32 R0, RZ, RZ, 0x181f ;  /* 0x0000181fff007424 */ /* 0x000fe200078e00ff */
[----:B------:R-:W-:Y:S02]  /*150b0*/  MOV R2, 0x150d0 ;  /* 0x000150d000027802 */ /* 0x000fe40000000f00 */
[----:B------:R-:W-:Y:S05]  /*150c0*/  CALL.REL.NOINC `($__internal_61_$__cuda_sm70_shflsync_idx_p) ;  /* 0x0000095000007944 */ /* 0x000fea0003c00000 */
[----:B------:R-:W-:Y:S01]  /*150d0*/  MOV R8, R0 ;  /* 0x0000000000087202 */ /* 0x000fe20000000f00 */
[----:B------:R-:W-:Y:S05]  /*150e0*/  BRA `(.L_x_3008) ;  /* 0xffffdd4000007947 */ /* 0x000fea000383ffff */
.L_x_2954:
[----:B------:R-:W-:Y:S01]  /*150f0*/  IMAD.MOV.U32 R5, RZ, RZ, R12 ;  /* 0x000000ffff057224 */ /* 0x000fe200078e000c */
[----:B------:R-:W-:Y:S01]  /*15100*/  MOV R3, RZ ;  /* 0x000000ff00037202 */ /* 0x000fe20000000f00 */
[----:B------:R-:W-:Y:S01]  /*15110*/  IMAD.MOV.U32 R0, RZ, RZ, 0x181f ;  /* 0x0000181fff007424 */ /* 0x000fe200078e00ff */
[----:B------:R-:W-:Y:S02]  /*15120*/  MOV R2, 0x15140 ;  /* 0x0001514000027802 */ /* 0x000fe40000000f00 */
[----:B-12---:R-:W-:Y:S05]  /*15130*/  CALL.REL.NOINC `($__internal_61_$__cuda_sm70_shflsync_idx_p) ;  /* 0x000008e000007944 */ /* 0x006fea0003c00000 */
[----:B------:R-:W-:Y:S05]  /*15140*/  BRA `(.L_x_3009) ;  /* 0xffffdd0000007947 */ /* 0x000fea000383ffff */
.L_x_2957:
        /* <DEDUP_REMOVED lines=12> */
.L_x_2960:
[----:B-1----:R-:W-:Y:S01]  /*15210*/  IMAD.MOV.U32 R5, RZ, RZ, R9 ;  /* 0x000000ffff057224 */ /* 0x002fe200078e0009 */
[----:B------:R-:W-:Y:S01]  /*15220*/  MOV R3, 0x2 ;  /* 0x0000000200037802 */ /* 0x000fe20000000f00 */
[----:B----4-:R-:W-:Y:S01]  /*15230*/  IMAD.MOV.U32 R0, RZ, RZ, 0x181f ;  /* 0x0000181fff007424 */ /* 0x010fe200078e00ff */
[----:B------:R-:W-:Y:S02]  /*15240*/  MOV R2, 0x15260 ;  /* 0x0001526000027802 */ /* 0x000fe40000000f00 */
[----:B--23--:R-:W-:Y:S05]  /*15250*/  CALL.REL.NOINC `($__internal_61_$__cuda_sm70_shflsync_idx_p) ;  /* 0x000007c000007944 */ /* 0x00cfea0003c00000 */
[----:B------:R-:W-:Y:S01]  /*15260*/  MOV R8, R0 ;  /* 0x0000000000087202 */ /* 0x000fe20000000f00 */
[----:B------:R-:W-:Y:S05]  /*15270*/  BRA `(.L_x_3011) ;  /* 0xffffde8000007947 */ /* 0x000fea000383ffff */
.L_x_2961:
[----:B------:R-:W-:Y:S01]  /*15280*/  IMAD.MOV.U32 R5, RZ, RZ, R12 ;  /* 0x000000ffff057224 */ /* 0x000fe200078e000c */
[----:B------:R-:W-:Y:S01]  /*15290*/  MOV R3, 0x2 ;  /* 0x0000000200037802 */ /* 0x000fe20000000f00 */
[----:B----4-:R-:W-:Y:S01]  /*152a0*/  IMAD.MOV.U32 R0, RZ, RZ, 0x181f ;  /* 0x0000181fff007424 */ /* 0x010fe200078e00ff */
[----:B------:R-:W-:Y:S02]  /*152b0*/  MOV R2, 0x152d0 ;  /* 0x000152d000027802 */ /* 0x000fe40000000f00 */
[----:B-123--:R-:W-:Y:S05]  /*152c0*/  CALL.REL.NOINC `($__internal_61_$__cuda_sm70_shflsync_idx_p) ;  /* 0x0000075000007944 */ /* 0x00efea0003c00000 */
[----:B------:R-:W-:Y:S05]  /*152d0*/  BRA `(.L_x_3012) ;  /* 0xffffde4000007947 */ /* 0x000fea000383ffff */
.L_x_2964:
        /* <DEDUP_REMOVED lines=12> */
.L_x_2966:
[----:B---3--:R-:W-:Y:S01]  /*153a0*/  IMAD.MOV.U32 R5, RZ, RZ, R86 ;  /* 0x000000ffff057224 */ /* 0x008fe200078e0056 */
[----:B------:R-:W-:Y:S01]  /*153b0*/  MOV R3, RZ ;  /* 0x000000ff00037202 */ /* 0x000fe20000000f00 */
[----:B------:R-:W-:Y:S01]  /*153c0*/  IMAD.MOV.U32 R0, RZ, RZ, 0x1f ;  /* 0x0000001fff007424 */ /* 0x000fe200078e00ff */
[----:B------:R-:W-:Y:S02]  /*153d0*/  MOV R2, 0x153f0 ;  /* 0x000153f000027802 */ /* 0x000fe40000000f00 */
[----:B-1----:R-:W-:Y:S05]  /*153e0*/  CALL.REL.NOINC `($__internal_61_$__cuda_sm70_shflsync_idx_p) ;  /* 0x0000063000007944 */ /* 0x002fea0003c00000 */
[----:B------:R-:W-:Y:S01]  /*153f0*/  MOV R9, R0 ;  /* 0x0000000000097202 */ /* 0x000fe20000000f00 */
[----:B------:R-:W-:Y:S05]  /*15400*/  BRA `(.L_x_3014) ;  /* 0xffffe06000007947 */ /* 0x000fea000383ffff */
.L_x_2967:
[----:B---3--:R-:W-:Y:S01]  /*15410*/  IMAD.MOV.U32 R5, RZ, RZ, R86 ;  /* 0x000000ffff057224 */ /* 0x008fe200078e0056 */
[----:B------:R-:W-:Y:S01]  /*15420*/  MOV R3, 0x1 ;  /* 0x0000000100037802 */ /* 0x000fe20000000f00 */
[----:B------:R-:W-:Y:S01]  /*15430*/  IMAD.MOV.U32 R0, RZ, RZ, 0x1f ;  /* 0x0000001fff007424 */ /* 0x000fe200078e00ff */
[----:B------:R-:W-:Y:S02]  /*15440*/  MOV R2, 0x15460 ;  /* 0x0001546000027802 */ /* 0x000fe40000000f00 */
[----:B-12-4-:R-:W-:Y:S05]  /*15450*/  CALL.REL.NOINC `($__internal_61_$__cuda_sm70_shflsync_idx_p) ;  /* 0x000005c000007944 */ /* 0x016fea0003c00000 */
[----:B------:R-:W-:Y:S01]  /*15460*/  MOV R8, R0 ;  /* 0x0000000000087202 */ /* 0x000fe20000000f00 */
[----:B------:R-:W-:Y:S05]  /*15470*/  BRA `(.L_x_3015) ;  /* 0xffffe01000007947 */ /* 0x000fea000383ffff */
.L_x_2968:
[----:B------:R-:W-:Y:S02]  /*15480*/  MOV R2, 0x1 ;  /* 0x0000000100027802 */ /* 0x000fe40000000f00 */
[----:B------:R-:W-:-:S02]  /*15490*/  MOV R3, 0x154b0 ;  /* 0x000154b000037802 */ /* 0x000fc40000000f00 */
[----:B--234-:R-:W-:Y:S05]  /*154a0*/  CALL.REL.NOINC `($__internal_62_$__cuda_sm70_shflsync_up_p) ;  /* 0x000005c000007944 */ /* 0x01cfea0003c00000 */
[----:B------:R-:W-:Y:S05]  /*154b0*/  BRA `(.L_x_3016) ;  /* 0xffffe0f000007947 */ /* 0x000fea000383ffff */
.L_x_2969:
[----:B------:R-:W-:Y:S02]  /*154c0*/  MOV R2, 0x2 ;  /* 0x0000000200027802 */ /* 0x000fe40000000f00 */
[----:B------:R-:W-:-:S02]  /*154d0*/  MOV R3, 0x154f0 ;  /* 0x000154f000037802 */ /* 0x000fc40000000f00 */
[----:B--2-4-:R-:W-:Y:S05]  /*154e0*/  CALL.REL.NOINC `($__internal_62_$__cuda_sm70_shflsync_up_p) ;  /* 0x0000058000007944 */ /* 0x014fea0003c00000 */
[----:B------:R-:W-:Y:S01]  /*154f0*/  SEL R3, R4, RZ, P1 ;  /* 0x000000ff04037207 */ /* 0x000fe20000800000 */
[----:B------:R-:W-:-:S04]  /*15500*/  IMAD.MOV.U32 R2, RZ, RZ, 0x4 ;  /* 0x00000004ff027424 */ /* 0x000fc800078e00ff */
[----:B------:R-:W-:Y:S01]  /*15510*/  IMAD.IADD R0, R0, 0x1, R3 ;  /* 0x0000000100007824 */ /* 0x000fe200078e0203 */
[----:B------:R-:W-:Y:S02]  /*15520*/  MOV R3, 0x15540 ;  /* 0x0001554000037802 */ /* 0x000fe40000000f00 */
        /* <DEDUP_REMOVED lines=19> */
.L_x_2973:
[----:B------:R-:W-:Y:S02]  /*15660*/  MOV R2, 0x1 ;  /* 0x0000000100027802 */ /* 0x000fe40000000f00 */
[----:B------:R-:W-:Y:S02]  /*15670*/  MOV R3, 0x15690 ;  /* 0x0001569000037802 */ /* 0x000fe40000000f00 */
[----:B------:R-:W-:Y:S05]  /*15680*/  CALL.REL.NOINC `($__internal_62_$__cuda_sm70_shflsync_up_p) ;  /* 0x000003e000007944 */ /* 0x000fea0003c00000 */
[----:B------:R-:W-:Y:S01]  /*15690*/  MOV R2, R4 ;  /* 0x0000000400027202 */ /* 0x000fe20000000f00 */
[----:B------:R-:W-:Y:S05]  /*156a0*/  BRA `(.L_x_3018) ;  /* 0xffffe15000007947 */ /* 0x000fea000383ffff */
.L_x_2974:
[----:B------:R-:W-:Y:S02]  /*156b0*/  MOV R2, 0x2 ;  /* 0x0000000200027802 */ /* 0x000fe40000000f00 */
        /* <DEDUP_REMOVED lines=25> */
.L_x_2976:
[----:B------:R-:W-:Y:S02]  /*15850*/  SEL R0, RZ, 0x1, P0 ;  /* 0x00000001ff007807 */ /* 0x000fe40000000000 */
[----:B------:R-:W-:Y:S02]  /*15860*/  MOV R2, 0x15880 ;  /* 0x0001588000027802 */ /* 0x000fe40000000f00 */
[----:B-1----:R-:W-:Y:S05]  /*15870*/  CALL.REL.NOINC `($__internal_63_$__cuda_sm70_votesync_ballot) ;  /* 0x0000026000007944 */ /* 0x002fea0003c00000 */
[----:B------:R-:W-:Y:S01]  /*15880*/  MOV R12, R0 ;  /* 0x00000000000c7202 */ /* 0x000fe20000000f00 */
[----:B------:R-:W-:Y:S05]  /*15890*/  BRA `(.L_x_3020) ;  /* 0xffffe0f000007947 */ /* 0x000fea000383ffff */
.L_x_2977:
[----:B------:R-:W-:Y:S01]  /*158a0*/  IMAD.MOV.U32 R5, RZ, RZ, R6 ;  /* 0x000000ffff057224 */ /* 0x000fe200078e0006 */
[----:B------:R-:W-:Y:S01]  /*158b0*/  MOV R3, R8 ;  /* 0x0000000800037202 */ /* 0x000fe20000000f00 */
[----:B------:R-:W-:Y:S01]  /*158c0*/  IMAD.MOV.U32 R0, RZ, RZ, 0x1f ;  /* 0x0000001fff007424 */ /* 0x000fe200078e00ff */
[----:B------:R-:W-:Y:S02]  /*158d0*/  MOV R2, 0x158f0 ;  /* 0x000158f000027802 */ /* 0x000fe40000000f00 */
[----:B-1----:R-:W-:Y:S05]  /*158e0*/  CALL.REL.NOINC `($__internal_61_$__cuda_sm70_shflsync_idx_p) ;  /* 0x0000013000007944 */ /* 0x002fea0003c00000 */
[----:B------:R-:W-:Y:S01]  /*158f0*/  IMAD.MOV.U32 R10, RZ, RZ, R0 ;  /* 0x000000ffff0a7224 */ /* 0x000fe200078e0000 */
[----:B------:R-:W-:Y:S01]  /*15900*/  MOV R3, R8 ;  /* 0x0000000800037202 */ /* 0x000fe20000000f00 */
[----:B------:R-:W-:Y:S01]  /*15910*/  IMAD.MOV.U32 R5, RZ, RZ, R7 ;  /* 0x000000ffff057224 */ /* 0x000fe200078e0007 */
[----:B------:R-:W-:Y:S02]  /*15920*/  MOV R0, 0x1f ;  /* 0x0000001f00007802 */ /* 0x000fe40000000f00 */
[----:B------:R-:W-:-:S02]  /*15930*/  MOV R2, 0x15950 ;  /* 0x0001595000027802 */ /* 0x000fc40000000f00 */
[----:B------:R-:W-:Y:S05]  /*15940*/  CALL.REL.NOINC `($__internal_61_$__cuda_sm70_shflsync_idx_p) ;  /* 0x000000d000007944 */ /* 0x000fea0003c00000 */
[----:B------:R-:W-:Y:S01]  /*15950*/  MOV R7, R0 ;  /* 0x0000000000077202 */ /* 0x000fe20000000f00 */
[----:B------:R-:W-:Y:S05]  /*15960*/  BRA `(.L_x_3021) ;  /* 0xffffe07000007947 */ /* 0x000fea000383ffff */
.L_x_2980:
[----:B------:R-:W-:Y:S01]  /*15970*/  IMAD.MOV.U32 R5, RZ, RZ, R4 ;  /* 0x000000ffff057224 */ /* 0x000fe200078e0004 */
[----:B------:R-:W-:-:S02]  /*15980*/  MOV R0, 0x1f ;  /* 0x0000001f00007802 */ /* 0x000fc40000000f00 */
[----:B------:R-:W-:Y:S02]  /*15990*/  MOV R2, 0x159b0 ;  /* 0x000159b000027802 */ /* 0x000fe40000000f00 */
[----:B-1234-:R-:W-:Y:S05]  /*159a0*/  CALL.REL.NOINC `($__internal_61_$__cuda_sm70_shflsync_idx_p) ;  /* 0x0000007000007944 */ /* 0x01efea0003c00000 */
[----:B------:R-:W-:Y:S01]  /*159b0*/  MOV R13, R0 ;  /* 0x00000000000d7202 */ /* 0x000fe20000000f00 */
[----:B------:R-:W-:Y:S05]  /*159c0*/  BRA `(.L_x_2979) ;  /* 0xffffe07000007947 */ /* 0x000fea000383ffff */
        .weak           $__internal_60_$__cuda_sm70_shflsync_bfly_p
        .type           $__internal_60_$__cuda_sm70_shflsync_bfly_p,@function
        .size           $__internal_60_$__cuda_sm70_shflsync_bfly_p,($__internal_61_$__cuda_sm70_shflsync_idx_p - $__internal_60_$__cuda_sm70_shflsync_bfly_p)
$__internal_60_$__cuda_sm70_shflsync_bfly_p:
[----:B------:R-:W-:Y:S04]  /*159d0*/  WARPSYNC R6 ;  /* 0x0000000600007348 */ /* 0x000fe80003800000 */
[----:B------:R1:W2:Y:S02]  /*159e0*/  SHFL.BFLY PT, R5, R2, R5, R7 ;  /* 0x0c00000502057389 */ /* 0x0002a400000e0007 */
[----:B-1----:R-:W-:Y:S02]  /*159f0*/  MOV R2, R3 ;  /* 0x0000000300027202 */ /* 0x002fe40000000f00 */
[----:B------:R-:W-:-:S04]  /*15a00*/  MOV R3, 0x0 ;  /* 0x0000000000037802 */ /* 0x000fc80000000f00 */
[----:B--2---:R-:W-:Y:S05]  /*15a10*/  RET.REL.NODEC R2 `(_ZN7cutlass13device_kernelIN5flash19enable_sm80_to_sm89INS1_16FlashAttnFwdSm80INS1_25CollectiveMainloopFwdSm80ILi8ELi1ELb0EN4cute5tupleIJNS5_1CILi128EEENS7_ILi64EEENS7_ILi192EEEEEELi192ENS_6half_tEfNS_4arch4Sm80ELb0ELb1ELb0ELb1ELb0ELb0ELb1ELb1EEENS1_21CollectiveEpilogueFwdINS6_IJS8_SA_S9_EEENS6_IJNS7_ILi1EEESI_SI_EEESC_SE_Li256ELb1ELb1ELb1ELb0EEENS1_36VarlenDynamicPersistentTileSchedulerILi128ELi64ELi256ELi256ELb1ELb1ELb0ELb1ELb0ELb1EEEEEEEEEvNT_6ParamsE) ;  /* 0xfffea5e002007950 */ /* 0x004fea0003c3ffff */
        .weak           $__internal_61_$__cuda_sm70_shflsync_idx_p
        .type           $__internal_61_$__cuda_sm70_shflsync_idx_p,@function
        .size           $__internal_61_$__cuda_sm70_shflsync_idx_p,($__internal_62_$__cuda_sm70_shflsync_up_p - $__internal_61_$__cuda_sm70_shflsync_idx_p)
$__internal_61_$__cuda_sm70_shflsync_idx_p:
[----:B------:R-:W-:-:S04]  /*15a20*/  MOV R87, 0xffffffff ;  /* 0xffffffff00577802 */ /* 0x000fc80000000f00 */
[----:B------:R-:W-:Y:S04]  /*15a30*/  WARPSYNC R87 ;  /* 0x0000005700007348 */ /* 0x000fe80003800000 */
[----:B------:R1:W2:Y:S02]  /*15a40*/  SHFL.IDX PT, R0, R5, R3, R0 ;  /* 0x0000000305007389 */ /* 0x0002a400000e0000 */
[----:B-1----:R-:W-:-:S04]  /*15a50*/  MOV R3, 0x0 ;  /* 0x0000000000037802 */ /* 0x002fc80000000f00 */
[----:B--2---:R-:W-:Y:S05]  /*15a60*/  RET.REL.NODEC R2 `(_ZN7cutlass13device_kernelIN5flash19enable_sm80_to_sm89INS1_16FlashAttnFwdSm80INS1_25CollectiveMainloopFwdSm80ILi8ELi1ELb0EN4cute5tupleIJNS5_1CILi128EEENS7_ILi64EEENS7_ILi192EEEEEELi192ENS_6half_tEfNS_4arch4Sm80ELb0ELb1ELb0ELb1ELb0ELb0ELb1ELb1EEENS1_21CollectiveEpilogueFwdINS6_IJS8_SA_S9_EEENS6_IJNS7_ILi1EEESI_SI_EEESC_SE_Li256ELb1ELb1ELb1ELb0EEENS1_36VarlenDynamicPersistentTileSchedulerILi128ELi64ELi256ELi256ELb1ELb1ELb0ELb1ELb0ELb1EEEEEEEEEvNT_6ParamsE) ;  /* 0xfffea59002007950 */ /* 0x004fea0003c3ffff */
        .weak           $__internal_62_$__cuda_sm70_shflsync_up_p
        .type           $__internal_62_$__cuda_sm70_shflsync_up_p,@function
        .size           $__internal_62_$__cuda_sm70_shflsync_up_p,($__internal_63_$__cuda_sm70_votesync_ballot - $__internal_62_$__cuda_sm70_shflsync_up_p)
$__internal_62_$__cuda_sm70_shflsync_up_p:
[----:B------:R-:W-:Y:S02]  /*15a70*/  IMAD.MOV.U32 R4, RZ, RZ, RZ ;  /* 0x000000ffff047224 */ /* 0x000fe400078e00ff */
[----:B------:R-:W-:-:S04]  /*15a80*/  IMAD.MOV.U32 R10, RZ, RZ, -0x1 ;  /* 0xffffffffff0a7424 */ /* 0x000fc800078e00ff */
[----:B------:R-:W-:Y:S04]  /*15a90*/  WARPSYNC R10 ;  /* 0x0000000a00007348 */ /* 0x000fe80003800000 */
[----:B------:R1:W2:Y:S02]  /*15aa0*/  SHFL.UP PT, R4, R0, R2, R4 ;  /* 0x0400000200047389 */ /* 0x0002a400000e0004 */
[----:B-1----:R-:W-:Y:S02]  /*15ab0*/  MOV R2, R3 ;  /* 0x0000000300027202 */ /* 0x002fe40000000f00 */
[----:B------:R-:W-:-:S04]  /*15ac0*/  MOV R3, 0x0 ;  /* 0x0000000000037802 */ /* 0x000fc80000000f00 */
[----:B--2---:R-:W-:Y:S05]  /*15ad0*/  RET.REL.NODEC R2 `(_ZN7cutlass13device_kernelIN5flash19enable_sm80_to_sm89INS1_16FlashAttnFwdSm80INS1_25CollectiveMainloopFwdSm80ILi8ELi1ELb0EN4cute5tupleIJNS5_1CILi128EEENS7_ILi64EEENS7_ILi192EEEEEELi192ENS_6half_tEfNS_4arch4Sm80ELb0ELb1ELb0ELb1ELb0ELb0ELb1ELb1EEENS1_21CollectiveEpilogueFwdINS6_IJS8_SA_S9_EEENS6_IJNS7_ILi1EEESI_SI_EEESC_SE_Li256ELb1ELb1ELb1ELb0EEENS1_36VarlenDynamicPersistentTileSchedulerILi128ELi64ELi256ELi256ELb1ELb1ELb0ELb1ELb0ELb1EEEEEEEEEvNT_6ParamsE) ;  /* 0xfffea52002007950 */ /* 0x004fea0003c3ffff */
        .weak           $__internal_63_$__cuda_sm70_votesync_ballot
        .type           $__internal_63_$__cuda_sm70_votesync_ballot,@function
        .size           $__internal_63_$__cuda_sm70_votesync_ballot,(.L_x_4986 - $__internal_63_$__cuda_sm70_votesync_ballot)
$__internal_63_$__cuda_sm70_votesync_ballot:
[----:B------:R-:W-:Y:S01]  /*15ae0*/  ISETP.NE.U32.AND P0, PT, R0, 0x1, PT ;  /* 0x000000010000780c */ /* 0x000fe20003f05070 */
[----:B------:R-:W-:-:S04]  /*15af0*/  IMAD.MOV.U32 R3, RZ, RZ, -0x1 ;  /* 0xffffffffff037424 */ /* 0x000fc800078e00ff */
[----:B------:R-:W-:Y:S08]  /*15b00*/  WARPSYNC R3 ;  /* 0x0000000300007348 */ /* 0x000ff00003800000 */
[----:B------:R-:W-:-:S04]  /*15b10*/  VOTE.ANY R0, PT, !P0 ;  /* 0x0000000000007806 */ /* 0x000fc800040e0100 */
[----:B------:R-:W-:Y:S01]  /*15b20*/  LOP3.LUT R0, R0, R3, RZ, 0xc0, !PT ;  /* 0x0000000300007212 */ /* 0x000fe200078ec0ff */
[----:B------:R-:W-:-:S04]  /*15b30*/  IMAD.MOV.U32 R3, RZ, RZ, 0x0 ;  /* 0x00000000ff037424 */ /* 0x000fc800078e00ff */
[----:B------:R-:W-:Y:S05]  /*15b40*/  RET.REL.NODEC R2 `(_ZN7cutlass13device_kernelIN5flash19enable_sm80_to_sm89INS1_16FlashAttnFwdSm80INS1_25CollectiveMainloopFwdSm80ILi8ELi1ELb0EN4cute5tupleIJNS5_1CILi128EEENS7_ILi64EEENS7_ILi192EEEEEELi192ENS_6half_tEfNS_4arch4Sm80ELb0ELb1ELb0ELb1ELb0ELb0ELb1ELb1EEENS1_21CollectiveEpilogueFwdINS6_IJS8_SA_S9_EEENS6_IJNS7_ILi1EEESI_SI_EEESC_SE_Li256ELb1ELb1ELb1ELb0EEENS1_36VarlenDynamicPersistentTileSchedulerILi128ELi64ELi256ELi256ELb1ELb1ELb0ELb1ELb0ELb1EEEEEEEEEvNT_6ParamsE) ;  /* 0xfffea4b002007950 */ /* 0x000fea0003c3ffff */
.L_x_3022:
        /* <DEDUP_REMOVED lines=11> */
.L_x_4986:


//--------------------- .text._ZN7cutlass13device_kernelIN5flash19enable_sm80_to_sm89INS1_16FlashAttnFwdSm80INS1_25CollectiveMainloopFwdSm80ILi8ELi1ELb0EN4cute5tupleIJNS5_1CILi128EEENS7_ILi64EEENS7_ILi192EEEEEELi192ENS_6half_tEfNS_4arch4Sm80ELb0ELb1ELb0ELb1ELb0ELb1ELb1ELb1EEENS1_21CollectiveEpilogueFwdINS6_IJS8_SA_S9_EEENS6_IJNS7_ILi1EEESI_SI_EEESC_SE_Li256ELb1ELb1ELb1ELb0EEENS1_36VarlenDynamicPersistentTileSchedulerILi128ELi64ELi256ELi256ELb1ELb1ELb0ELb1ELb0ELb1EEEEEEEEEvNT_6ParamsE --------------------------
	.section	.text._ZN7cutlass13device_kernelIN5flash19enable_sm80_to_sm89INS1_16FlashAttnFwdSm80INS1_25CollectiveMainloopFwdSm80ILi8ELi1ELb0EN4cute5tupleIJNS5_1CILi128EEENS7_ILi64EEENS7_ILi192EEEEEELi192ENS_6half_tEfNS_4arch4Sm80ELb0ELb1ELb0ELb1ELb0ELb1ELb1ELb1EEENS1_21CollectiveEpilogueFwdINS6_IJS8_SA_S9_EEENS6_IJNS7_ILi1EEESI_SI_EEESC_SE_Li256ELb1ELb1ELb1ELb0EEENS1_36VarlenDynamicPersistentTileSchedulerILi128ELi64ELi256ELi256ELb1ELb1ELb0ELb1ELb0ELb1EEEEEEEEEvNT_6ParamsE,"ax",@progbits
	.sectioninfo	@"SHI_REGISTERS=255"
	.align	128
.text._ZN7cutlass13device_kernelIN5flash19enable_sm80_to_sm89INS1_16FlashAttnFwdSm80INS1_25CollectiveMainloopFwdSm80ILi8ELi1ELb0EN4cute5tupleIJNS5_1CILi128EEENS7_ILi64EEENS7_ILi192EEEEEELi192ENS_6half_tEfNS_4arch4Sm80ELb0ELb1ELb0ELb1ELb0ELb1ELb1ELb1EEENS1_21CollectiveEpilogueFwdINS6_IJS8_SA_S9_EEENS6_IJNS7_ILi1EEESI_SI_EEESC_SE_Li256ELb1ELb1ELb1ELb0EEENS1_36VarlenDynamicPersistentTileSchedulerILi128ELi64ELi256ELi256ELb1ELb1ELb0ELb1ELb0ELb1EEEEEEEEEvNT_6ParamsE:
        .type           _ZN7cutlass13device_kernelIN5flash19enable_sm80_to_sm89INS1_16FlashAttnFwdSm80INS1_25CollectiveMainloopFwdSm80ILi8ELi1ELb0EN4cute5tupleIJNS5_1CILi128EEENS7_ILi64EEENS7_ILi192EEEEEELi192ENS_6half_tEfNS_4arch4Sm80ELb0ELb1ELb0ELb1ELb0ELb1ELb1ELb1EEENS1_21CollectiveEpilogueFwdINS6_IJS8_SA_S9_EEENS6_IJNS7_ILi1EEESI_SI_EEESC_SE_Li256ELb1ELb1ELb1ELb0EEENS1_36VarlenDynamicPersistentTileSchedulerILi128ELi64ELi256ELi256ELb1ELb1ELb0ELb1ELb0ELb1EEEEEEEEEvNT_6ParamsE,@function
        .size           _ZN7cutlass13device_kernelIN5flash19enable_sm80_to_sm89INS1_16FlashAttnFwdSm80INS1_25CollectiveMainloopFwdSm80ILi8ELi1ELb0EN4cute5tupleIJNS5_1CILi128EEENS7_ILi64EEENS7_ILi192EEEEEELi192ENS_6half_tEfNS_4arch4Sm80ELb0ELb1ELb0ELb1ELb0ELb1ELb1ELb1EEENS1_21CollectiveEpilogueFwdINS6_IJS8_SA_S9_EEENS6_IJNS7_ILi1EEESI_SI_EEESC_SE_Li256ELb1ELb1ELb1ELb0EEENS1_36VarlenDynamicPersistentTileSchedulerILi128ELi64ELi256ELi256ELb1ELb1ELb0ELb1ELb0ELb1EEEEEEEEEvNT_6ParamsE,(.L_x_4991 - _ZN7cutlass13device_kernelIN5flash19enable_sm80_to_sm89INS1_16FlashAttnFwdSm80INS1_25CollectiveMainloopFwdSm80ILi8ELi1ELb0EN4cute5tupleIJNS5_1CILi128EEENS7_ILi64EEENS7_ILi192EEEEEELi192ENS_6half_tEfNS_4arch4Sm80ELb0ELb1ELb0ELb1ELb0ELb1ELb1ELb1EEENS1_21CollectiveEpilogueFwdINS6_IJS8_SA_S9_EEENS6_IJNS7_ILi1EEESI_SI_EEESC_SE_Li256ELb1ELb1ELb1ELb0EEENS1_36VarlenDynamicPersistentTileSchedulerILi128ELi64ELi256ELi256ELb1ELb1ELb0ELb1ELb0ELb1EEEEEEEEEvNT_6ParamsE)
        .other          _ZN7cutlass13device_kernelIN5flash19enable_sm80_to_sm89INS1_16FlashAttnFwdSm80INS1_25CollectiveMainloopFwdSm80ILi8ELi1ELb0EN4cute5tupleIJNS5_1CILi128EEENS7_ILi64EEENS7_ILi192EEEEEELi192ENS_6half_tEfNS_4arch4Sm80ELb0ELb1ELb0ELb1ELb0ELb1ELb1ELb1EEENS1_21CollectiveEpilogueFwdINS6_IJS8_SA_S9_EEENS6_IJNS7_ILi1EEESI_SI_EEESC_SE_Li256ELb1ELb1ELb1ELb0EEENS1_36VarlenDynamicPersistentTileSchedulerILi128ELi64ELi256ELi256ELb1ELb1ELb0ELb1ELb0ELb1EEEEEEEEEvNT_6ParamsE,@"STO_CUDA_ENTRY STV_DEFAULT"
_ZN7cutlass13device_kernelIN5flash19enable_sm80_to_sm89INS1_16FlashAttnFwdSm80INS1_25CollectiveMainloopFwdSm80ILi8ELi1ELb0EN4cute5tupleIJNS5_1CILi128EEENS7_ILi64EEENS7_ILi192EEEEEELi192ENS_6half_tEfNS_4arch4Sm80ELb0ELb1ELb0ELb1ELb0ELb1ELb1ELb1EEENS1_21CollectiveEpilogueFwdINS6_IJS8_SA_S9_EEENS6_IJNS7_ILi1EEESI_SI_EEESC_SE_Li256ELb1ELb1ELb1ELb0EEENS1_36VarlenDynamicPersistentTileSchedulerILi128ELi64ELi256ELi256ELb1ELb1ELb0ELb1ELb0ELb1EEEEEEEEEvNT_6ParamsE:
        /* <DEDUP_REMOVED lines=53> */
.L_x_3028:
        /* <DEDUP_REMOVED lines=17> */
.L_x_3247:
        /* <DEDUP_REMOVED lines=16> */
.L_x_3248:
[----:B---3--:R-:W-:-:S05]  /*0560*/  IMAD R0, R0, c[0x0][0x538], RZ ;  /* 0x00014e0000007a24 */ /* 0x008fca00078e02ff */
[----:B------:R-:W-:-:S04]  /*0570*/  IADD3 R7, R0, R7, RZ ;  /* 0x0000000700077210 */ /* 0x000fc80007ffe0ff */
[----:B------:R-:W-:-:S13]  /*0580*/  ISETP.GT.AND P0, PT, R7, UR4, PT ;  /* 0x0000000407007c0c */ /* 0x000fda000bf04270 */
[----:B-12---:R-:W-:Y:S05]  /*0590*/  @!P0 BRA `(.L_x_3028) ;  /* 0xfffffdb000008947 */ /* 0x006fea000383ffff */
.L_x_3024:
[----:B------:R-:W-:-:S05]  /*05a0*/  IADD3 R11, -R0, R7, RZ ;  /* 0x00000007000b7210 */ /* 0x000fca0007ffe1ff */
[----:B------:R-:W-:-:S05]  /*05b0*/  IMAD R0, R4, c[0x0][0x538], R11 ;  /* 0x00014e0004007a24 */ /* 0x000fca00078e020b */
[----:B------:R-:W-:Y:S01]  /*05c0*/  ISETP.GT.AND P0, PT, R0, UR4, PT ;  /* 0x0000000400007c0c */ /* 0x000fe2000bf04270 */
[----:B------:R-:W-:-:S12]  /*05d0*/  BRA.DIV ~URZ, `(.L_x_3029) ;  /* 0x000205427f007947 */ /* 0x000fd8000b800000 */
[----:B------:R-:W-:-:S04]  /*05e0*/  VOTE.ANY R7, PT, !P0 ;  /* 0x0000000000077806 */ /* 0x000fc800040e0100 */
.L_x_3249:
[----:B------:R-:W1:Y:S02]  /*05f0*/  POPC R0, R7 ;  /* 0x0000000700007309 */ /* 0x000e640000000000 */
[----:B-12---:R-:W-:Y:S01]  /*0600*/  IADD3 R247, R0, R6, RZ ;  /* 0x0000000600f77210 */ /* 0x006fe20007ffe0ff */
[----:B------:R-:W-:Y:S05]  /*0610*/  BRA.DIV ~URZ, `(.L_x_3030) ;  /* 0x000205527f007947 */ /* 0x000fea000b800000 */
[----:B------:R1:W2:Y:S01]  /*0620*/  SHFL.IDX PT, R245, R10, R0, 0x1f ;  /* 0x00001f000af57589 */ /* 0x0002a200000e0000 */
[----:B------:R-:W-:-:S03]  /*0630*/  MOV R6, RZ ;  /* 0x000000ff00067202 */ /* 0x000fc60000000f00 */
[----:B------:R1:W3:Y:S04]  /*0640*/  SHFL.IDX PT, R10, R8, R0, 0x1f ;  /* 0x00001f00080a7589 */ /* 0x0002e800000e0000 */
.L_x_3250:
[----:B------:R-:W-:Y:S01]  /*0650*/  ISETP.NE.AND P0, PT, R7, RZ, PT ;  /* 0x000000ff0700720c */ /* 0x000fe20003f05270 */
[----:B------:R-:W-:-:S12]  /*0660*/  BSSY B0, `(.L_x_3031) ;  /* 0x0000005000007945 */ /* 0x000fd80003800000 */
[----:B------:R-:W-:Y:S05]  /*0670*/  @!P0 BRA `(.L_x_3032) ;  /* 0x0000003000008947 */ /* 0x000fea0003800000 */
[----:B------:R-:W-:Y:S01]  /*0680*/  IADD3 R5, R0, -0x1, RZ ;  /* 0xffffffff00057810 */ /* 0x000fe20007ffe0ff */
[----:B------:R-:W-:Y:S05]  /*0690*/  BRA.DIV ~URZ, `(.L_x_3033) ;  /* 0x000205b27f007947 */ /* 0x000fea000b800000 */
[----:B------:R4:W1:Y:S02]  /*06a0*/  SHFL.IDX PT, R6, R4, R5, 0x1f ;  /* 0x00001f0504067589 */ /* 0x00086400000e0000 */
.L_x_3032:
[----:B------:R-:W-:Y:S05]  /*06b0*/  BSYNC B0 ;  /* 0x0000000000007941 */ /* 0x000fea0003800000 */
.L_x_3031:
        /* <DEDUP_REMOVED lines=67> */
.L_x_3035:
        /* <DEDUP_REMOVED lines=68> */
.L_x_3036:
[----:B------:R-:W-:Y:S05]  /*0f30*/  BSYNC B0 ;  /* 0x0000000000007941 */ /* 0x000fea0003800000 */
.L_x_3034:
[----:B------:R-:W-:-:S04]  /*0f40*/  LOP3.LUT R0, RZ, R0, RZ, 0x33, !PT ;  /* 0x00000000ff007212 */ /* 0x000fc800078e33ff */
[----:B------:R-:W-:Y:S01]  /*0f50*/  IADD3 R245, R0, R245, RZ ;  /* 0x000000f500f57210 */ /* 0x000fe20007ffe0ff */
[----:B------:R-:W-:Y:S05]  /*0f60*/  BRA `(.L_x_3037) ;  /* 0x0000004000007947 */ /* 0x000fea0003800000 */
.L_x_3025:
[----:B--2---:R-:W-:Y:S01]  /*0f70*/  IMAD.MOV.U32 R245, RZ, RZ, RZ ;  /* 0x000000fffff57224 */ /* 0x004fe200078e00ff */
[----:B------:R-:W-:Y:S01]  /*0f80*/  MOV R246, RZ ;  /* 0x000000ff00f67202 */ /* 0x000fe20000000f00 */
[----:B------:R-:W-:Y:S01]  /*0f90*/  IMAD.U32 R244, RZ, RZ, UR4 ;  /* 0x00000004fff47e24 */ /* 0x000fe2000f8e00ff */
[----:B------:R-:W-:Y:S02]  /*0fa0*/  MOV R247, c[0x0][0x53c] ;  /* 0x00014f0000f77a02 */ /* 0x000fe40000000f00 */
.L_x_3037:
[----:B------:R-:W-:Y:S01]  /*0fb0*/  ISETP.NE.AND P0, PT, R12, RZ, PT ;  /* 0x000000ff0c00720c */ /* 0x000fe20003f05270 */
[----:B------:R-:W-:-:S12]  /*0fc0*/  WARPSYNC 0xffffffff ;  /* 0xffffffff00007948 */ /* 0x000fd80003800000 */
[----:B------:R1:W-:Y:S04]  /*0fd0*/  @!P0 STS.128 [0x18100], R244 ;  /* 0x018100f4ff008388 */ /* 0x0003e80000000c00 */
[----:B------:R-:W-:Y:S06]  /*0fe0*/  BAR.ARV 0x5, 0x100 ;  /* 0x0144000000007b1d */ /* 0x000fec0000002000 */
.L_x_3023:
[----:B-12---:R-:W-:-:S13]  /*0ff0*/  ISETP.GE.AND P0, PT, R247, c[0x0][0x53c], PT ;  /* 0x00014f00f7007a0c */ /* 0x006fda0003f06270 */
[----:B------:R-:W-:Y:S05]  /*1000*/  @P0 EXIT ;  /* 0x000000000000094d */ /* 0x000fea0003800000 */
[----:B------:R-:W1:Y:S02]  /*1010*/  S2R R18, SR_TID.X ;  /* 0x0000000000127919 */ /* 0x000e640000002100 */
[----:B-1----:R-:W-:-:S04]  /*1020*/  SHF.R.S32.HI R13, RZ, 0x1f, R18 ;  /* 0x0000001fff0d7819 */ /* 0x002fc80000011412 */
[CC--:B------:R-:W-:Y:S02]  /*1030*/  LEA.HI R14, R13.reuse, R18.reuse, RZ, 0x3 ;  /* 0x000000120d0e7211 */ /* 0x0c0fe400078f18ff */
[-C--:B------:R-:W-:Y:S02]  /*1040*/  LEA.HI R3, R13, R18.reuse, RZ, 0x4 ;  /* 0x000000120d037211 */ /* 0x080fe400078f20ff */
[----:B------:R-:W-:Y:S02]  /*1050*/  SHF.R.S32.HI R19, RZ, 0x3, R14 ;  /* 0x00000003ff137819 */ /* 0x000fe4000001140e */
[----:B------:R-:W-:Y:S02]  /*1060*/  LOP3.LUT R2, R14, 0xfffffff8, RZ, 0xc0, !PT ;  /* 0xfffffff80e027812 */ /* 0x000fe400078ec0ff */
[----:B------:R-:W-:Y:S01]  /*1070*/  LOP3.LUT R0, R3, 0xfffffff0, RZ, 0xc0, !PT ;  /* 0xfffffff003007812 */ /* 0x000fe200078ec0ff */
[----:B------:R-:W-:Y:S01]  /*1080*/  IMAD.SHL.U32 R5, R19, 0x40, RZ ;  /* 0x0000004013057824 */ /* 0x000fe200078e00ff */
        /* <DEDUP_REMOVED lines=8> */
[----:B------:R-:W-:Y:S02]  /*1110*/  SHF.R.U32.HI R5, RZ, 0x3, R2 ;  /* 0x00000003ff057819 */ /* 0x000fe40000011602 */
[----:B------:R-:W-:Y:S02]  /*1120*/  LOP3.LUT R3, R3, 0xfffffffe, RZ, 0xc0, !PT ;  /* 0xfffffffe03037812 */ /* 0x000fe400078ec0ff */
[----:B------:R-:W-:Y:S02]  /*1130*/  LOP3.LUT R2, R2, 0x38, R248, 0xf8, !PT ;  /* 0x0000003802027812 */ /* 0x000fe400078ef8f8 */
[----:B------:R-:W-:Y:S01]  /*1140*/  LEA.HI R10, R6, R0, RZ, 0x3 ;  /* 0x00000000060a7211 */ /* 0x000fe200078f18ff */
[----:B------:R-:W-:Y:S01]  /*1150*/  IMAD.IADD R12, R4, 0x1, -R3 ;  /* 0x00000001040c7824 */ /* 0x000fe200078e0a03 */
[----:B------:R-:W-:Y:S01]  /*1160*/  LOP3.LUT R9, R2, R5, RZ, 0x3c, !PT ;  /* 0x0000000502097212 */ /* 0x000fe200078e3cff */
[----:B------:R-:W-:Y:S01]  /*1170*/  IMAD.SHL.U32 R3, R8, 0x40, RZ ;  /* 0x0000004008037824 */ /* 0x000fe200078e00ff */
[----:B------:R-:W-:-:S02]  /*1180*/  LOP3.LUT R2, R10, 0xfffffff8, RZ, 0xc0, !PT ;  /* 0xfffffff80a027812 */ /* 0x000fc400078ec0ff */
[----:B------:R-:W-:Y:S02]  /*1190*/  LEA.HI R15, R13, R18, RZ, 0x2 ;  /* 0x000000120d0f7211 */ /* 0x000fe400078f10ff */
[----:B------:R-:W-:Y:S01]  /*11a0*/  SHF.R.S32.HI R6, RZ, 0x5, R11 ;  /* 0x00000005ff067819 */ /* 0x000fe2000001140b */
[----:B------:R-:W-:Y:S01]  /*11b0*/  IMAD.IADD R7, R0, 0x1, -R2 ;  /* 0x0000000100077824 */ /* 0x000fe200078e0a02 */
[----:B------:R-:W-:Y:S02]  /*11c0*/  LOP3.LUT R0, R3, 0x1c0, RZ, 0xc0, !PT ;  /* 0x000001c003007812 */ /* 0x000fe400078ec0ff */
[----:B------:R-:W-:Y:S02]  /*11d0*/  LOP3.LUT R3, R11, 0xffffffe0, RZ, 0xc0, !PT ;  /* 0xffffffe00b037812 */ /* 0x000fe400078ec0ff */
[--C-:B------:R-:W-:Y:S02]  /*11e0*/  SHF.R.S32.HI R241, RZ, 0x2, R15.reuse ;  /* 0x00000002fff17819 */ /* 0x100fe4000001140f */
[----:B------:R-:W-:Y:S01]  /*11f0*/  SHF.R.S32.HI R4, RZ, 0x1f, R15 ;  /* 0x0000001fff047819 */ /* 0x000fe2000001140f */
[----:B------:R-:W-:Y:S01]  /*1200*/  IMAD.IADD R17, R18, 0x1, -R3 ;  /* 0x0000000112117824 */ /* 0x000fe200078e0a03 */
[----:B------:R-:W-:-:S02]  /*1210*/  LOP3.LUT R5, R0, 0x8, R14, 0xf8, !PT ;  /* 0x0000000800057812 */ /* 0x000fc400078ef80e */
[----:B------:R-:W-:Y:S02]  /*1220*/  SHF.R.U32.HI R2, RZ, 0x3, R0 ;  /* 0x00000003ff027819 */ /* 0x000fe40000011600 */
[----:B------:R-:W-:Y:S02]  /*1230*/  SHF.R.S32.HI R0, RZ, 0x1f, R11 ;  /* 0x0000001fff007819 */ /* 0x000fe4000001140b */
[----:B------:R-:W-:Y:S02]  /*1240*/  LEA.HI R4, R4, R241, RZ, 0x3 ;  /* 0x000000f104047211 */ /* 0x000fe400078f18ff */
[----:B------:R-:W-:Y:S02]  /*1250*/  LOP3.LUT R14, R5, R2, RZ, 0x3c, !PT ;  /* 0x00000002050e7212 */ /* 0x000fe400078e3cff */
[----:B------:R-:W-:Y:S02]  /*1260*/  LEA.HI R0, R0, R6, RZ, 0x3 ;  /* 0x0000000600007211 */ /* 0x000fe400078f18ff */
[----:B------:R-:W-:-:S02]  /*1270*/  LEA.HI R5, R13, R18, RZ, 0x6 ;  /* 0x000000120d057211 */ /* 0x000fc400078f30ff */
[----:B------:R-:W-:Y:S02]  /*1280*/  LOP3.LUT R3, R4, 0xfffffff8, RZ, 0xc0, !PT ;  /* 0xfffffff804037812 */ /* 0x000fe400078ec0ff */
[----:B------:R-:W-:Y:S01]  /*1290*/  SHF.R.S32.HI R11, RZ, 0x1f, R17 ;  /* 0x0000001fff0b7819 */ /* 0x000fe20000011411 */
[----:B------:R-:W-:Y:S01]  /*12a0*/  IMAD.SHL.U32 R5, R5, 0x8, RZ ;  /* 0x0000000805057824 */ /* 0x000fe200078e00ff */
[----:B------:R-:W-:Y:S01]  /*12b0*/  LOP3.LUT R2, R0, 0xffffff8, RZ, 0xc0, !PT ;  /* 0x0ffffff800027812 */ /* 0x000fe200078ec0ff */
[----:B------:R-:W-:Y:S01]  /*12c0*/  IMAD.IADD R0, R241, 0x1, -R3 ;  /* 0x00000001f1007824 */ /* 0x000fe200078e0a03 */
[----:B------:R-:W-:Y:S02]  /*12d0*/  LEA.HI R11, R11, R17, RZ, 0x2 ;  /* 0x000000110b0b7211 */ /* 0x000fe400078f10ff */
        /* <DEDUP_REMOVED lines=33> */
[C---:B------:R-:W-:Y:S01]  /*14f0*/  IMAD R6, R8.reuse, 0x20, R19 ;  /* 0x0000002008067824 */ /* 0x040fe200078e0213 */
[----:B------:R-:W-:Y:S01]  /*1500*/  LOP3.LUT R3, R3, 0xfffffe00, RZ, 0xc0, !PT ;  /* 0xfffffe0003037812 */ /* 0x000fe200078ec0ff */
[----:B------:R-:W-:Y:S01]  /*1510*/  STL [R1+0x14], R13 ;  /* 0x0000140d01007387 */ /* 0x000fe20000100800 */
[----:B------:R-:W-:Y:S01]  /*1520*/  LOP3.LUT P4, RZ, R8, 0x2, RZ, 0xc0, !PT ;  /* 0x0000000208ff7812 */ /* 0x000fe2000788c0ff */
[----:B------:R-:W-:Y:S01]  /*1530*/  IMAD.IADD R9, R9, 0x1, R4 ;  /* 0x0000000109097824 */ /* 0x000fe200078e0204 */
[CC--:B------:R-:W-:Y:S01]  /*1540*/  IADD3 R4, R5.reuse, R3.reuse, R0 ;  /* 0x0000000305047210 */ /* 0x0c0fe20007ffe000 */
[----:B------:R2:W-:Y:S01]  /*1550*/  STL [R1+0x34], R6 ;  /* 0x0000340601007387 */ /* 0x0005e20000100800 */
[C---:B------:R-:W-:Y:S01]  /*1560*/  LEA.HI R0, R18.reuse, R18, RZ, 0x1 ;  /* 0x0000001212007211 */ /* 0x040fe200078f08ff */
[----:B------:R-:W-:Y:S01]  /*1570*/  IMAD.SHL.U32 R140, R18, 0x4, RZ ;  /* 0x00000004128c7824 */ /* 0x000fe200078e00ff */
[----:B------:R-:W-:-:S02]  /*1580*/  LOP3.LUT R5, R5, R3, RZ, 0xfc, !PT ;  /* 0x0000000305057212 */ /* 0x000fc400078efcff */
[----:B------:R-:W-:Y:S02]  /*1590*/  LOP3.LUT R3, R0, 0x1ffffffe, RZ, 0xc0, !PT ;  /* 0x1ffffffe00037812 */ /* 0x000fe400078ec0ff */
[----:B------:R-:W-:Y:S02]  /*15a0*/  LOP3.LUT P3, RZ, R8, 0x4, RZ, 0xc0, !PT ;  /* 0x0000000408ff7812 */ /* 0x000fe4000786c0ff */
[----:B------:R-:W-:Y:S01]  /*15b0*/  LEA R9, R9, 0x80, 0x1 ;  /* 0x0000008009097811 */ /* 0x000fe200078e08ff */
[----:B------:R-:W-:Y:S01]  /*15c0*/  IMAD.IADD R3, R18, 0x1, -R3 ;  /* 0x0000000112037824 */ /* 0x000fe200078e0a03 */
[----:B------:R-:W-:Y:S02]  /*15d0*/  SEL R0, R10, 0xffffffc0, !P3 ;  /* 0xffffffc00a007807 */ /* 0x000fe40005800000 */
[----:B------:R-:W-:Y:S01]  /*15e0*/  LEA R198, R4, 0xc100, 0x1 ;  /* 0x0000c10004c67811 */ /* 0x000fe200078e08ff */
[----:B-1----:R-:W-:Y:S01]  /*15f0*/  IMAD R2, R12, 0x200, R14 ;  /* 0x000002000c027824 */ /* 0x002fe200078e020e */
[----:B------:R-:W-:Y:S01]  /*1600*/  LEA R192, R5, 0x100, 0x1 ;  /* 0x0000010005c07811 */ /* 0x000fe200078e08ff */
[----:B------:R-:W-:Y:S01]  /*1610*/  IMAD.MOV.U32 R12, RZ, RZ, 0x20 ;  /* 0x00000020ff0c7424 */ /* 0x000fe200078e00ff */
[----:B------:R-:W-:-:S02]  /*1620*/  SEL R7, R10, 0xffffffc0, !P2 ;  /* 0xffffffc00a077807 */ /* 0x000fc40005000000 */
[----:B------:R-:W-:Y:S01]  /*1630*/  LEA R147, R2, 0x6100, 0x1 ;  /* 0x0000610002937811 */ /* 0x000fe200078e08ff */
[----:B------:R-:W-:Y:S01]  /*1640*/  IMAD R2, R3, 0x8, R16 ;  /* 0x0000000803027824 */ /* 0x000fe200078e0210 */
[C---:B------:R-:W-:Y:S02]  /*1650*/  SEL R8, R12.reuse, 0xffffffe0, !P0 ;  /* 0xffffffe00c087807 */ /* 0x040fe40004000000 */
[C---:B------:R-:W-:Y:S01]  /*1660*/  IADD3 R202, R147.reuse, 0x20, RZ ;  /* 0x0000002093ca7810 */ /* 0x040fe20007ffe0ff */
[----:B------:R-:W-:Y:S01]  /*1670*/  IMAD.IADD R197, R147, 0x1, R0 ;  /* 0x0000000193c57824 */ /* 0x000fe200078e0200 */
[----:B--2---:R-:W-:Y:S01]  /*1680*/  LOP3.LUT R6, R11, 0x7ffffffc, RZ, 0xc0, !PT ;  /* 0x7ffffffc0b067812 */ /* 0x004fe200078ec0ff */
[----:B------:R1:W-:Y:S01]  /*1690*/  STL [R1], R2 ;  /* 0x0000000201007387 */ /* 0x0003e20000100800 */
[----:B------:R-:W-:Y:S02]  /*16a0*/  @P4 IADD3 R202, R147, -0x20, RZ ;  /* 0xffffffe093ca4810 */ /* 0x000fe40007ffe0ff */
[----:B------:R-:W-:Y:S01]  /*16b0*/  SEL R3, R12, 0xffffffe0, !P6 ;  /* 0xffffffe00c037807 */ /* 0x000fe20007000000 */
[----:B------:R-:W-:Y:S01]  /*16c0*/  IMAD.IADD R6, R17, 0x1, -R6 ;  /* 0x0000000111067824 */ /* 0x000fe200078e0a06 */
[----:B------:R-:W-:Y:S01]  /*16d0*/  STL [R1+0x18], R9 ;  /* 0x0000180901007387 */ /* 0x000fe20000100800 */
[----:B------:R-:W-:Y:S01]  /*16e0*/  IMAD.IADD R194, R0, 0x1, R202 ;  /* 0x0000000100c27824 */ /* 0x000fe200078e02ca */
[----:B------:R-:W-:Y:S01]  /*16f0*/  IADD3 R143, R140, 0x20, RZ ;  /* 0x000000208c8f7810 */ /* 0x000fe20007ffe0ff */
[----:B------:R-:W-:Y:S01]  /*1700*/  IMAD.SHL.U32 R237, R6, 0x2, RZ ;  /* 0x0000000206ed7824 */ /* 0x000fe200078e00ff */
[C---:B------:R-:W-:Y:S01]  /*1710*/  IADD3 R6, R9.reuse, -0x10, RZ ;  /* 0xfffffff009067810 */ /* 0x040fe20007ffe0ff */
[----:B------:R-:W-:Y:S01]  /*1720*/  IMAD.IADD R199, R198, 0x1, R3 ;  /* 0x00000001c6c77824 */ /* 0x000fe200078e0203 */
[----:B------:R-:W-:Y:S01]  /*1730*/  @P1 IADD3 R6, R9, 0x10, RZ ;  /* 0x0000001009061810 */ /* 0x000fe20007ffe0ff */
[----:B------:R-:W-:Y:S01]  /*1740*/  IMAD.IADD R193, R3, 0x1, R192 ;  /* 0x0000000103c17824 */ /* 0x000fe200078e02c0 */
[C---:B------:R-:W-:Y:S01]  /*1750*/  IADD3 R142, R140.reuse, 0x40, RZ ;  /* 0x000000408c8e7810 */ /* 0x040fe20007ffe0ff */
[----:B------:R-:W-:Y:S01]  /*1760*/  IMAD.IADD R131, R140, 0x1, R143 ;  /* 0x000000018c837824 */ /* 0x000fe200078e028f */
[----:B------:R-:W-:Y:S01]  /*1770*/  LEA R235, R235, 0x100, 0x1 ;  /* 0x00000100ebeb7811 */ /* 0x000fe200078e08ff */
[--C-:B------:R-:W-:Y:S01]  /*1780*/  IMAD.IADD R0, R8, 0x1, R6.reuse ;  /* 0x0000000108007824 */ /* 0x100fe200078e0206 */
[----:B------:R-:W-:Y:S01]  /*1790*/  STL [R1+0x24], R6 ;  /* 0x0000240601007387 */ /* 0x000fe20000100800 */
[----:B------:R-:W-:Y:S01]  /*17a0*/  IMAD.IADD R3, R7, 0x1, R6 ;  /* 0x0000000107037824 */ /* 0x000fe200078e0206 */
[C---:B------:R-:W-:Y:S01]  /*17b0*/  IADD3 R146, R140.reuse, 0x10, RZ ;  /* 0x000000108c927810 */ /* 0x040fe20007ffe0ff */
[C---:B------:R-:W-:Y:S01]  /*17c0*/  IMAD.IADD R130, R140.reuse, 0x1, R142 ;  /* 0x000000018c827824 */ /* 0x040fe200078e028e */
[----:B------:R2:W-:Y:S01]  /*17d0*/  STL [R1+0x28], R0 ;  /* 0x0000280001007387 */ /* 0x0005e20000100800 */
[C---:B------:R-:W-:Y:S01]  /*17e0*/  IADD3 R145, R140.reuse, 0x30, RZ ;  /* 0x000000308c917810 */ /* 0x040fe20007ffe0ff */
[----:B------:R-:W-:Y:S01]  /*17f0*/  IMAD.IADD R236, R235, 0x1, R7 ;  /* 0x00000001ebec7824 */ /* 0x000fe200078e0207 */
[----:B------:R-:W-:Y:S01]  /*1800*/  IADD3 R144, R140, 0x50, RZ ;  /* 0x000000508c907810 */ /* 0x000fe20007ffe0ff */
[----:B------:R3:W-:Y:S01]  /*1810*/  STL [R1+0x30], R3 ;  /* 0x0000300301007387 */ /* 0x0007e20000100800 */
[----:B-1----:R-:W-:-:S02]  /*1820*/  SEL R2, R10, 0xffffffc0, !P5 ;  /* 0xffffffc00a027807 */ /* 0x002fc40006800000 */
[C---:B------:R-:W-:Y:S02]  /*1830*/  IADD3 R213, R202.reuse, 0x800, RZ ;  /* 0x00000800cad57810 */ /* 0x040fe40007ffe0ff */
[----:B------:R-:W-:Y:S01]  /*1840*/  IADD3 R212, R202, 0x1000, RZ ;  /* 0x00001000cad47810 */ /* 0x000fe20007ffe0ff */
[----:B------:R-:W-:Y:S01]  /*1850*/  IMAD.IADD R201, R198, 0x1, R2 ;  /* 0x00000001c6c97824 */ /* 0x000fe200078e0202 */
[----:B------:R-:W-:Y:S01]  /*1860*/  IADD3 R211, R202, 0x1800, RZ ;  /* 0x00001800cad37810 */ /* 0x000fe20007ffe0ff */
[----:B------:R-:W-:Y:S01]  /*1870*/  IMAD.IADD R196, R2, 0x1, R192 ;  /* 0x0000000102c47824 */ /* 0x000fe200078e02c0 */
[C---:B------:R-:W-:Y:S01]  /*1880*/  IADD3 R210, R202.reuse, 0x2000, RZ ;  /* 0x00002000cad27810 */ /* 0x040fe20007ffe0ff */
[----:B------:R-:W-:Y:S01]  /*1890*/  IMAD.IADD R200, R199, 0x1, R2 ;  /* 0x00000001c7c87824 */ /* 0x000fe200078e0202 */
[----:B------:R-:W-:Y:S01]  /*18a0*/  IADD3 R209, R202, 0x2800, RZ ;  /* 0x00002800cad17810 */ /* 0x000fe20007ffe0ff */
[----:B------:R-:W-:Y:S01]  /*18b0*/  IMAD.IADD R195, R2, 0x1, R193 ;  /* 0x0000000102c37824 */ /* 0x000fe200078e02c1 */
[----:B------:R-:W-:-:S02]  /*18c0*/  IADD3 R208, R202, 0x3000, RZ ;  /* 0x00003000cad07810 */ /* 0x000fc40007ffe0ff */
[C---:B------:R-:W-:Y:S02]  /*18d0*/  IADD3 R207, R202.reuse, 0x3800, RZ ;  /* 0x00003800cacf7810 */ /* 0x040fe40007ffe0ff */
[C---:B------:R-:W-:Y:S02]  /*18e0*/  IADD3 R206, R202.reuse, 0x4000, RZ ;  /* 0x00004000cace7810 */ /* 0x040fe40007ffe0ff */
[C---:B------:R-:W-:Y:S01]  /*18f0*/  IADD3 R205, R202.reuse, 0x4800, RZ ;  /* 0x00004800cacd7810 */ /* 0x040fe20007ffe0ff */
[----:B--2---:R-:W-:Y:S01]  /*1900*/  IMAD.IADD R0, R7, 0x1, R0 ;  /* 0x0000000107007824 */ /* 0x004fe200078e0200 */
[C---:B------:R-:W-:Y:S02]  /*1910*/  IADD3 R204, R202.reuse, 0x5000, RZ ;  /* 0x00005000cacc7810 */ /* 0x040fe40007ffe0ff */
[----:B------:R-:W-:Y:S02]  /*1920*/  IADD3 R203, R202, 0x5800, RZ ;  /* 0x00005800cacb7810 */ /* 0x000fe40007ffe0ff */
[----:B------:R3:W-:Y:S04]  /*1930*/  STL [R1+0x2c], R0 ;  /* 0x00002c0001007387 */ /* 0x0007e80000100800 */
.L_x_3246:
[----:B------:R-:W-:Y:S01]  /*1940*/  ISETP.NE.U32.AND P0, PT, RZ, c[0x0][0x370], PT ;  /* 0x0000dc00ff007a0c */ /* 0x000fe20003f05070 */
[----:B------:R-:W-:Y:S01]  /*1950*/  IMAD.MOV.U32 R14, RZ, RZ, 0x4 ;  /* 0x00000004ff0e7424 */ /* 0x000fe200078e00ff */
[----:B------:R-:W-:Y:S01]  /*1960*/  ISETP.NE.U32.AND P1, PT, RZ, c[0x0][0x360], PT ;  /* 0x0000d800ff007a0c */ /* 0x000fe20003f25070 */
[----:B------:R-:W-:Y:S01]  /*1970*/  IMAD.MOV.U32 R136, RZ, RZ, RZ ;  /* 0x000000ffff887224 */ /* 0x000fe200078e00ff */
[----:B------:R-:W-:Y:S01]  /*1980*/  ISETP.NE.AND.EX P2, PT, RZ, c[0x0][0x374], PT, P0 ;  /* 0x0000dd00ff007a0c */ /* 0x000fe20003f45300 */
[----:B------:R-:W-:Y:S01]  /*1990*/  IMAD.MOV.U32 R180, RZ, RZ, RZ ;  /* 0x000000ffffb47224 */ /* 0x000fe200078e00ff */
[----:B------:R-:W-:Y:S01]  /*19a0*/  ISETP.NE.AND.EX P0, PT, RZ, c[0x0][0x364], PT, P1 ;  /* 0x0000d900ff007a0c */ /* 0x000fe20003f05310 */
[----:B------:R-:W-:Y:S01]  /*19b0*/  IMAD.MOV.U32 R133, RZ, RZ, RZ ;  /* 0x000000ffff857224 */ /* 0x000fe200078e00ff */
[----:B------:R-:W-:Y:S01]  /*19c0*/  ISETP.NE.U32.AND P1, PT, RZ, c[0x0][0x348], PT ;  /* 0x0000d200ff007a0c */ /* 0x000fe20003f25070 */
[----:B------:R-:W-:Y:S01]  /*19d0*/  IMAD.MOV.U32 R13, RZ, RZ, RZ ;  /* 0x000000ffff0d7224 */ /* 0x000fe200078e00ff */
[----:B------:R-:W-:Y:S01]  /*19e0*/  ISETP.NE.U32.AND P6, PT, RZ, c[0x0][0x350], PT ;  /* 0x0000d400ff007a0c */ /* 0x000fe20003fc5070 */
[----:B------:R-:W-:Y:S01]  /*19f0*/  IMAD.WIDE R6, R247, R14, c[0x0][0x348] ;  /* 0x0000d200f7067625 */ /* 0x000fe200078e020e */
[----:B------:R-:W-:-:S02]  /*1a00*/  ISETP.NE.U32.AND P3, PT, RZ, c[0x0][0x358], PT ;  /* 0x0000d600ff007a0c */ /* 0x000fc40003f65070 */
[----:B------:R-:W-:Y:S01]  /*1a10*/  ISETP.NE.AND.EX P1, PT, RZ, c[0x0][0x34c], PT, P1 ;  /* 0x0000d300ff007a0c */ /* 0x000fe20003f25310 */
[CC--:B------:R-:W-:Y:S01]  /*1a20*/  IMAD.WIDE R4, R247.reuse, R14.reuse, c[0x0][0x350] ;  /* 0x0000d400f7047625 */ /* 0x0c0fe200078e020e */
[----:B------:R-:W-:Y:S02]  /*1a30*/  ISETP.NE.AND.EX P6, PT, RZ, c[0x0][0x354], PT, P6 ;  /* 0x0000d500ff007a0c */ /* 0x000fe40003fc5360 */
[----:B------:R-:W-:Y:S01]  /*1a40*/  ISETP.NE.AND.EX P3, PT, RZ, c[0x0][0x35c], PT, P3 ;  /* 0x0000d700ff007a0c */ /* 0x000fe20003f65330 */
[----:B------:R-:W-:-:S04]  /*1a50*/  @P2 IMAD.WIDE R10, R247, R14, c[0x0][0x370] ;  /* 0x0000dc00f70a2625 */ /* 0x000fc800078e020e */
[CC--:B------:R-:W-:Y:S01]  /*1a60*/  @P0 IMAD.WIDE R8, R247.reuse, R14.reuse, c[0x0][0x360] ;  /* 0x0000d800f7080625 */ /* 0x0c0fe200078e020e */
[----:B------:R1:W5:Y:S03]  /*1a70*/  @P2 LDG.E R136, [R10.64] ;  /* 0x000000060a882981 */ /* 0x000366000c1e1900 */
[----:B---3--:R-:W-:Y:S01]  /*1a80*/  IMAD.WIDE R2, R247, R14, c[0x0][0x358] ;  /* 0x0000d600f7027625 */ /* 0x008fe200078e020e */
[----:B------:R1:W5:Y:S04]  /*1a90*/  @P0 LDG.E R239, [R8.64] ;  /* 0x0000000608ef0981 */ /* 0x000368000c1e1900 */
[----:B------:R1:W5:Y:S04]  /*1aa0*/  @P1 LDG.E R180, [R6.64] ;  /* 0x0000000606b41981 */ /* 0x000368000c1e1900 */
[----:B------:R1:W5:Y:S04]  /*1ab0*/  @P6 LDG.E R133, [R4.64] ;  /* 0x0000000604856981 */ /* 0x000368000c1e1900 */
[----:B------:R1:W5:Y:S01]  /*1ac0*/  @P3 LDG.E R13, [R2.64] ;  /* 0x00000006020d3981 */ /* 0x000362000c1e1900 */
[----:B------:R-:W-:-:S05]  /*1ad0*/  LOP3.LUT R20, R246, 0xffff, RZ, 0xc0, !PT ;  /* 0x0000fffff6147812 */ /* 0x000fca00078ec0ff */
        /* <DEDUP_REMOVED lines=8> */
.L_x_3038:
[----:B------:R-:W-:-:S04]  /*1b60*/  ISETP.NE.U32.AND P0, PT, RZ, c[0x0][0x368], PT ;  /* 0x0000da00ff007a0c */ /* 0x000fc80003f05070 */
[----:B------:R-:W-:-:S13]  /*1b70*/  ISETP.NE.AND.EX P0, PT, RZ, c[0x0][0x36c], PT, P0 ;  /* 0x0000db00ff007a0c */ /* 0x000fda0003f05300 */
[----:B------:R-:W-:Y:S05]  /*1b80*/  @!P0 BRA `(.L_x_3039) ;  /* 0x0000003000008947 */ /* 0x000fea0003800000 */
[----:B-1----:R-:W-:-:S05]  /*1b90*/  IMAD.WIDE R4, R247, R14, c[0x0][0x368] ;  /* 0x0000da00f7047625 */ /* 0x002fca00078e020e */
[----:B------:R1:W5:Y:S01]  /*1ba0*/  LDG.E R11, [R4.64] ;  /* 0x00000006040b7981 */ /* 0x000362000c1e1900 */
[----:B------:R-:W-:Y:S05]  /*1bb0*/  BRA `(.L_x_3040) ;  /* 0x0000005000007947 */ /* 0x000fea0003800000 */
.L_x_3039:
[----:B-1----:R-:W-:Y:S01]  /*1bc0*/  MOV R11, c[0x0][0x1d0] ;  /* 0x00007400000b7a02 */ /* 0x002fe20000000f00 */
[----:B------:R-:W-:Y:S05]  /*1bd0*/  @!P6 BRA `(.L_x_3040) ;  /* 0x000000300000e947 */ /* 0x000fea0003800000 */
[----:B------:R-:W2:Y:S04]  /*1be0*/  LDG.E R6, [R4.64] ;  /* 0x0000000604067981 */ /* 0x000ea8000c1e1900 */
[----:B------:R-:W2:Y:S02]  /*1bf0*/  LDG.E R0, [R4.64+0x4] ;  /* 0x0000040604007981 */ /* 0x000ea4000c1e1900 */
[----:B--2---:R-:W-:Y:S02]  /*1c00*/  IADD3 R11, -R6, R0, RZ ;  /* 0x00000000060b7210 */ /* 0x004fe40007ffe1ff */
.L_x_3040:
[----:B------:R-:W2:Y:S04]  /*1c10*/  LDL.LU R7, [R1+0xc] ;  /* 0x00000c0001077983 */ /* 0x000ea80000300800 */
[----:B-1----:R1:W3:Y:S04]  /*1c20*/  @P3 LDG.E R5, [R2.64] ;  /* 0x0000000602053981 */ /* 0x0022e8000c1e1900 */
[----:B------:R1:W3:Y:S01]  /*1c30*/  @P3 LDG.E R4, [R2.64+0x4] ;  /* 0x0000040602043981 */ /* 0x0002e2000c1e1900 */
[----:B------:R-:W-:Y:S01]  /*1c40*/  IMAD.MOV.U32 R0, RZ, RZ, c[0x0][0x2c4] ;  /* 0x0000b100ff007624 */ /* 0x000fe200078e00ff */
[----:B------:R-:W-:Y:S01]  /*1c50*/  ISETP.NE.U32.AND P0, PT, RZ, c[0x0][0x378], PT ;  /* 0x0000de00ff007a0c */ /* 0x000fe20003f05070 */
[----:B------:R-:W-:-:S02]  /*1c60*/  IMAD.MOV.U32 R6, RZ, RZ, c[0x0][0x32c] ;  /* 0x0000cb00ff067624 */ /* 0x000fc400078e00ff */
[----:B-----5:R-:W-:Y:S01]  /*1c70*/  IMAD.MOV.U32 R134, RZ, RZ, R11 ;  /* 0x000000ffff867224 */ /* 0x020fe200078e000b */
[----:B------:R-:W-:Y:S02]  /*1c80*/  ISETP.NE.AND P2, PT, R0, 0x1, PT ;  /* 0x000000010000780c */ /* 0x000fe40003f45270 */
[----:B------:R-:W-:Y:S02]  /*1c90*/  ISETP.GE.AND P1, PT, R6, 0x1, PT ;  /* 0x000000010600780c */ /* 0x000fe40003f26270 */
[----:B------:R-:W-:Y:S01]  /*1ca0*/  ISETP.NE.AND.EX P0, PT, RZ, c[0x0][0x37c], PT, P0 ;  /* 0x0000df00ff007a0c */ /* 0x000fe20003f05300 */
[----:B------:R-:W-:Y:S02]  /*1cb0*/  IMAD.SHL.U32 R242, R245, 0x80, RZ ;  /* 0x00000080f5f27824 */ /* 0x000fe400078e00ff */
[----:B------:R-:W-:Y:S02]  /*1cc0*/  IMAD.MOV.U32 R78, RZ, RZ, c[0x0][0x228] ;  /* 0x00008a00ff4e7624 */ /* 0x000fe400078e00ff */
[----:B------:R-:W-:Y:S01]  /*1cd0*/  IMAD.IADD R10, R11, 0x1, -R136 ;  /* 0x000000010b0a7824 */ /* 0x000fe200078e0a88 */
[----:B------:R-:W-:-:S07]  /*1ce0*/  IADD3 R0, R242, 0x7f, RZ ;  /* 0x0000007ff2007810 */ /* 0x000fce0007ffe0ff */
[----:B-1----:R-:W-:-:S05]  /*1cf0*/  @P0 IMAD.WIDE R2, R247, R14, c[0x0][0x378] ;  /* 0x0000de00f7020625 */ /* 0x002fca00078e020e */
[----:B------:R1:W5:Y:S02]  /*1d00*/  @P0 LDG.E R134, [R2.64] ;  /* 0x0000000602860981 */ /* 0x000364000c1e1900 */
[----:B-1----:R-:W-:-:S05]  /*1d10*/  @P2 IMAD.HI.U32 R3, R0, c[0x0][0x2c8], RZ ;  /* 0x0000b20000032a27 */ /* 0x002fca00078e00ff */
[----:B------:R-:W-:Y:S02]  /*1d20*/  @P2 SHF.R.U32.HI R0, RZ, c[0x0][0x2cc], R3 ;  /* 0x0000b300ff002a19 */ /* 0x000fe40000011603 */
[----:B--2---:R-:W-:-:S04]  /*1d30*/  LOP3.LUT R7, R7, 0xfffffffd, RZ, 0xc0, !PT ;  /* 0xfffffffd07077812 */ /* 0x004fc800078ec0ff */
[----:B------:R-:W-:-:S04]  /*1d40*/  @P2 LOP3.LUT R7, R7, 0x2, RZ, 0xfc, !PT ;  /* 0x0000000207072812 */ /* 0x000fc800078efcff */
[----:B------:R-:W-:Y:S01]  /*1d50*/  LOP3.LUT R7, R7, 0xfffffffb, RZ, 0xc0, !PT ;  /* 0xfffffffb07077812 */ /* 0x000fe200078ec0ff */
[----:B---3--:R-:W-:-:S03]  /*1d60*/  @P3 IMAD.IADD R78, R4, 0x1, -R5 ;  /* 0x00000001044e3824 */ /* 0x008fc600078e0a05 */
[----:B------:R-:W-:Y:S01]  /*1d70*/  @P1 LOP3.LUT R7, R7, 0x4, RZ, 0xfc, !PT ;  /* 0x0000000407071812 */ /* 0x000fe200078efcff */
[----:B------:R-:W-:-:S04]  /*1d80*/  IMAD.IADD R238, R10, 0x1, R78 ;  /* 0x000000010aee7824 */ /* 0x000fc800078e024e */
[----:B------:R1:W-:Y:S01]  /*1d90*/  STL [R1+0xc], R7 ;  /* 0x00000c0701007387 */ /* 0x0003e20000100800 */
[C---:B------:R-:W-:Y:S02]  /*1da0*/  IADD3 R2, R238.reuse, 0x3f, RZ ;  /* 0x0000003fee027810 */ /* 0x040fe40007ffe0ff */
[----:B------:R-:W-:Y:S02]  /*1db0*/  IADD3 R150, R238, 0x1, -R239 ;  /* 0x00000001ee967810 */ /* 0x000fe40007ffe8ef */
        /* <DEDUP_REMOVED lines=16> */
.L_x_3043:
[----:B------:R-:W-:-:S13]  /*1ec0*/  ISETP.NE.AND P0, PT, R6, 0x1, PT ;  /* 0x000000010600780c */ /* 0x000fda0003f05270 */
[----:B------:R-:W-:-:S05]  /*1ed0*/  @P0 IMAD.HI.U32 R0, R2, c[0x0][0x330], RZ ;  /* 0x0000cc0002000a27 */ /* 0x000fca00078e00ff */
[----:B------:R-:W-:Y:S02]  /*1ee0*/  @P0 SHF.R.U32.HI R2, RZ, c[0x0][0x334], R0 ;  /* 0x0000cd00ff020a19 */ /* 0x000fe40000011600 */
.L_x_3044:
[----:B------:R-:W-:Y:S05]  /*1ef0*/  BSYNC B0 ;  /* 0x0000000000007941 */ /* 0x000fea0003800000 */
.L_x_3042:
[----:B------:R-:W-:-:S05]  /*1f00*/  IMAD R2, R2, R6, c[0x0][0x32c] ;  /* 0x0000cb0002027624 */ /* 0x000fca00078e0206 */
[----:B------:R-:W-:-:S04]  /*1f10*/  IMNMX R3, R3, R2, PT ;  /* 0x0000000203037217 */ /* 0x000fc80003800200 */
.L_x_3041:
        /* <DEDUP_REMOVED lines=21> */
.L_x_3047:
[----:B------:R-:W-:-:S13]  /*2070*/  ISETP.NE.AND P0, PT, R6, 0x1, PT ;  /* 0x000000010600780c */ /* 0x000fda0003f05270 */
[----:B------:R-:W-:-:S05]  /*2080*/  @P0 IMAD.HI.U32 R3, R0, c[0x0][0x330], RZ ;  /* 0x0000cc0000030a27 */ /* 0x000fca00078e00ff */
[----:B------:R-:W-:Y:S02]  /*2090*/  @P0 SHF.R.U32.HI R0, RZ, c[0x0][0x334], R3 ;  /* 0x0000cd00ff000a19 */ /* 0x000fe40000011603 */
.L_x_3048:
[----:B------:R-:W-:Y:S05]  /*20a0*/  BSYNC B0 ;  /* 0x0000000000007941 */ /* 0x000fea0003800000 */
.L_x_3046:
[----:B------:R-:W-:-:S05]  /*20b0*/  IMAD R0, R0, c[0x0][0x32c], RZ ;  /* 0x0000cb0000007a24 */ /* 0x000fca00078e02ff */
[----:B------:R-:W-:-:S04]  /*20c0*/  IMNMX R2, R2, R0, !PT ;  /* 0x0000000002027217 */ /* 0x000fc80007800200 */
.L_x_3045:
        /* <DEDUP_REMOVED lines=47> */
.L_x_3050:
[----:B------:R-:W-:Y:S05]  /*23c0*/  BSYNC B0 ;  /* 0x0000000000007941 */ /* 0x000fea0003800000 */
.L_x_3049:
[----:B------:R-:W-:Y:S01]  /*23d0*/  IMAD R2, R15, R0, R6 ;  /* 0x000000000f027224 */ /* 0x000fe200078e0206 */
[----:B------:R-:W2:Y:S01]  /*23e0*/  S2R R4, SR_TID.X ;  /* 0x0000000000047919 */ /* 0x000ea20000002100 */
[----:B------:R-:W-:Y:S02]  /*23f0*/  IADD3 R135, R248, 0x40, RZ ;  /* 0x00000040f8877810 */ /* 0x000fe40007ffe0ff */
[----:B------:R-:W-:Y:S01]  /*2400*/  IMAD.IADD R0, R2, 0x1, R0 ;  /* 0x0000000102007824 */ /* 0x000fe200078e0200 */
[----:B------:R-:W-:Y:S01]  /*2410*/  IADD3 R138, R248, 0x80, RZ ;  /* 0x00000080f88a7810 */ /* 0x000fe20007ffe0ff */
        /* <DEDUP_REMOVED lines=11> */
[----:B--2---:R-:W-:Y:S02]  /*24d0*/  SHF.R.S32.HI R3, RZ, 0x1f, R4 ;  /* 0x0000001fff037819 */ /* 0x004fe40000011404 */
[----:B------:R-:W-:Y:S02]  /*24e0*/  @P0 SHF.R.S32.HI R0, RZ, 0x6, R2 ;  /* 0x00000006ff000819 */ /* 0x000fe40000011402 */
[----:B------:R-:W-:Y:S02]  /*24f0*/  LEA.HI R2, R3, R4, RZ, 0x5 ;  /* 0x0000000403027211 */ /* 0x000fe400078f28ff */
[----:B------:R-:W-:Y:S02]  /*2500*/  ISETP.GT.AND P0, PT, R0, R121, PT ;  /* 0x000000790000720c */ /* 0x000fe40003f04270 */
[----:B------:R-:W-:-:S05]  /*2510*/  SHF.R.S32.HI R2, RZ, 0x5, R2 ;  /* 0x00000005ff027819 */ /* 0x000fca0000011402 */
[----:B------:R-:W-:-:S06]  /*2520*/  IMAD.SHL.U32 R139, R2, 0x200, RZ ;  /* 0x00000200028b7824 */ /* 0x000fcc00078e00ff */
[----:B------:R-:W-:Y:S05]  /*2530*/  @!P0 BRA `(.L_x_3051) ;  /* 0x00004f1000008947 */ /* 0x000fea0003800000 */
[----:B------:R-:W-:Y:S02]  /*2540*/  ISETP.NE.U32.AND P0, PT, RZ, c[0x0][0x340], PT ;  /* 0x0000d000ff007a0c */ /* 0x000fe40003f05070 */
[----:B-1----:R-:W-:Y:S02]  /*2550*/  SHF.R.S32.HI R5, RZ, 0x1f, R4 ;  /* 0x0000001fff057819 */ /* 0x002fe40000011404 */
[----:B------:R-:W-:Y:S02]  /*2560*/  ISETP.NE.AND.EX P2, PT, RZ, c[0x0][0x344], PT, P0 ;  /* 0x0000d100ff007a0c */ /* 0x000fe40003f45300 */
[----:B------:R-:W-:-:S04]  /*2570*/  LEA.HI R5, R5, R4, RZ, 0x3 ;  /* 0x0000000405057211 */ /* 0x000fc800078f18ff */
[----:B------:R-:W-:-:S07]  /*2580*/  SHF.R.S32.HI R5, RZ, 0x3, R5 ;  /* 0x00000003ff057819 */ /* 0x000fce0000011405 */
[----:B------:R-:W-:-:S05]  /*2590*/  @P2 IMAD.WIDE R2, R247, R14, c[0x0][0x340] ;  /* 0x0000d000f7022625 */ /* 0x000fca00078e020e */
[----:B------:R1:W2:Y:S01]  /*25a0*/  @P2 LDG.E R7, [R2.64] ;  /* 0x0000000602072981 */ /* 0x0002a2000c1e1900 */
[----:B------:R-:W-:Y:S01]  /*25b0*/  IADD3 R120, P0, R5, R13, RZ ;  /* 0x0000000d05787210 */ /* 0x000fe20007f1e0ff */
        /* <DEDUP_REMOVED lines=8> */
[----:B------:R-:W-:Y:S01]  /*2640*/  IMAD.WIDE.U32 R160, R241, c[0x0][0x1e0], RZ ;  /* 0x00007800f1a07a25 */ /* 0x000fe200078e00ff */
[----:B------:R-:W-:-:S02]  /*2650*/  IADD3 R102, -R5, R78, RZ ;  /* 0x0000004e05667210 */ /* 0x000fc40007ffe1ff */
[----:B------:R-:W-:Y:S01]  /*2660*/  SEL R12, R247, RZ, !P3 ;  /* 0x000000fff70c7207 */ /* 0x000fe20005800000 */
[----:B------:R-:W-:Y:S01]  /*2670*/  IMAD.MOV.U32 R162, RZ, RZ, c[0x0][0x27c] ;  /* 0x00009f00ffa27624 */ /* 0x000fe200078e00ff */
[----:B------:R-:W-:Y:S01]  /*2680*/  SHF.L.U64.HI R154, R8, R149, c[0x0][0x23c] ;  /* 0x00008f00089a7619 */ /* 0x000fe20000010295 */
[----:B------:R-:W-:Y:S01]  /*2690*/  IMAD R0, R60, -0x40, R102 ;  /* 0xffffffc03c007824 */ /* 0x000fe200078e0266 */
[----:B------:R-:W-:Y:S02]  /*26a0*/  MOV R153, 0x5 ;  /* 0x0000000500997802 */ /* 0x000fe40000000f00 */
[----:B------:R-:W-:Y:S02]  /*26b0*/  ISETP.GE.AND P5, PT, R248, c[0x0][0x1d4], PT ;  /* 0x00007500f8007a0c */ /* 0x000fe40003fa6270 */
[----:B------:R-:W-:Y:S02]  /*26c0*/  ISETP.GE.AND P1, PT, R0, 0x1, PT ;  /* 0x000000010000780c */ /* 0x000fe40003f26270 */
[----:B------:R-:W-:-:S02]  /*26d0*/  SHF.L.U64.HI R153, R8, R153, c[0x0][0x23c] ;  /* 0x00008f0008997619 */ /* 0x000fc40000010299 */
[----:B-1----:R-:W-:Y:S02]  /*26e0*/  SHF.R.S32.HI R2, RZ, 0x1f, R5 ;  /* 0x0000001fff027819 */ /* 0x002fe40000011405 */
[----:B------:R-:W-:Y:S02]  /*26f0*/  ISETP.GE.AND P4, PT, R135, c[0x0][0x1d4], PT ;  /* 0x0000750087007a0c */ /* 0x000fe40003f86270 */
[----:B------:R-:W-:Y:S01]  /*2700*/  LEA.HI.X.SX32 R123, R13, R2, 0x1, P0 ;  /* 0x000000020d7b7211 */ /* 0x000fe200000f0eff */
[----:B------:R-:W-:Y:S01]  /*2710*/  IMAD.WIDE.U32 R2, R120, c[0x0][0x238], R248 ;  /* 0x00008e0078027a25 */ /* 0x000fe200078e00f8 */
[----:B------:R-:W-:Y:S02]  /*2720*/  ISETP.GT.AND P0, PT, R0, 0x20, PT ;  /* 0x000000200000780c */ /* 0x000fe40003f04270 */
[----:B------:R-:W-:Y:S01]  /*2730*/  SHF.R.S32.HI R129, RZ, 0x1f, R128 ;  /* 0x0000001fff817819 */ /* 0x000fe20000011480 */
[----:B------:R-:W-:Y:S01]  /*2740*/  IMAD R4, R123, c[0x0][0x238], RZ ;  /* 0x00008e007b047a24 */ /* 0x000fe200078e02ff */
[----:B------:R-:W-:-:S02]  /*2750*/  SHF.R.S32.HI R141, RZ, 0x1f, R140 ;  /* 0x0000001fff8d7819 */ /* 0x000fc4000001148c */
        /* <DEDUP_REMOVED lines=57> */
[----:B------:R-:W2:Y:S01]  /*2af0*/  LDL R29, [R1+0x10] ;  /* 0x00001000011d7983 */ /* 0x000ea20000100800 */
        /* <DEDUP_REMOVED lines=144> */
.L_x_3076:
        /* <DEDUP_REMOVED lines=85> */
.L_x_3056:
[----:B------:R-:W-:Y:S05]  /*3950*/  BSYNC B0 ;  /* 0x0000000000007941 */ /* 0x000fea0003800000 */
.L_x_3055:
        /* <DEDUP_REMOVED lines=89> */
.L_x_3059:
[----:B------:R-:W-:Y:S05]  /*3ef0*/  BSYNC B0 ;  /* 0x0000000000007941 */ /* 0x000fea0003800000 */
.L_x_3058:
        /* <DEDUP_REMOVED lines=56> */
.L_x_3061:
[----:B------:R-:W-:Y:S05]  /*4280*/  BSYNC B0 ;  /* 0x0000000000007941 */ /* 0x000fea0003800000 */
.L_x_3060:
        /* <DEDUP_REMOVED lines=56> */
.L_x_3063:
[----:B------:R-:W-:Y:S05]  /*4610*/  BSYNC B0 ;  /* 0x0000000000007941 */ /* 0x000fea0003800000 */
.L_x_3062:
        /* <DEDUP_REMOVED lines=57> */
.L_x_3065:
[----:B------:R-:W-:Y:S05]  /*49b0*/  BSYNC B0 ;  /* 0x0000000000007941 */ /* 0x000fea0003800000 */
.L_x_3064:
        /* <DEDUP_REMOVED lines=57> */
.L_x_3067:
[----:B------:R-:W-:Y:S05]  /*4d50*/  BSYNC B0 ;  /* 0x0000000000007941 */ /* 0x000fea0003800000 */
.L_x_3066:
        /* <DEDUP_REMOVED lines=57> */
.L_x_3054:
        /* <DEDUP_REMOVED lines=47> */
.L_x_3069:
[----:B------:R-:W-:Y:S05]  /*53e0*/  BSYNC B0 ;  /* 0x0000000000007941 */ /* 0x000fea0003800000 */
.L_x_3068:
        /* <DEDUP_REMOVED lines=149> */
.L_x_3071:
[----:B------:R-:W-:Y:S05]  /*5d40*/  BSYNC B0 ;  /* 0x0000000000007941 */ /* 0x000fea0003800000 */
.L_x_3070:
        /* <DEDUP_REMOVED lines=115> */
.L_x_3073:
[----:B------:R-:W-:Y:S05]  /*6480*/  BSYNC B0 ;  /* 0x0000000000007941 */ /* 0x000fea0003800000 */
.L_x_3072:
        /* <DEDUP_REMOVED lines=117> */
.L_x_3053:
        /* <DEDUP_REMOVED lines=29> */
.L_x_3057:
[----:B------:R-:W-:Y:S05]  /*6db0*/  BSYNC B1 ;  /* 0x0000000000017941 */ /* 0x000fea0003800000 */
.L_x_3052:
        /* <DEDUP_REMOVED lines=78> */
.L_x_3075:
[----:B-1----:R-:W-:Y:S05]  /*72a0*/  BSYNC B0 ;  /* 0x0000000000007941 */ /* 0x002fea0003800000 */
.L_x_3074:
        /* <DEDUP_REMOVED lines=26> */
.L_x_3051:
[----:B------:R-:W-:Y:S02]  /*7450*/  IMAD.MOV.U32 R0, RZ, RZ, c[0x0][0x2c4] ;  /* 0x0000b100ff007624 */ /* 0x000fe400078e00ff */
        /* <DEDUP_REMOVED lines=21> */
.L_x_3079:
[----:B------:R-:W-:-:S13]  /*75b0*/  ISETP.NE.AND P0, PT, R4, 0x1, PT ;  /* 0x000000010400780c */ /* 0x000fda0003f05270 */
[----:B------:R-:W-:-:S05]  /*75c0*/  @P0 IMAD.HI.U32 R0, R2, c[0x0][0x330], RZ ;  /* 0x0000cc0002000a27 */ /* 0x000fca00078e00ff */
[----:B------:R-:W-:Y:S02]  /*75d0*/  @P0 SHF.R.U32.HI R2, RZ, c[0x0][0x334], R0 ;  /* 0x0000cd00ff020a19 */ /* 0x000fe40000011600 */
.L_x_3080:
[----:B------:R-:W-:Y:S05]  /*75e0*/  BSYNC B0 ;  /* 0x0000000000007941 */ /* 0x000fea0003800000 */
.L_x_3078:
[----:B------:R-:W-:-:S05]  /*75f0*/  IMAD R2, R2, R4, c[0x0][0x32c] ;  /* 0x0000cb0002027624 */ /* 0x000fca00078e0204 */
[----:B------:R-:W-:-:S04]  /*7600*/  IMNMX R3, R3, R2, PT ;  /* 0x0000000203037217 */ /* 0x000fc80003800200 */
.L_x_3077:
        /* <DEDUP_REMOVED lines=21> */
.L_x_3083:
[----:B------:R-:W-:-:S04]  /*7760*/  MOV R3, c[0x0][0x32c] ;  /* 0x0000cb0000037a02 */ /* 0x000fc80000000f00 */
[----:B------:R-:W-:-:S13]  /*7770*/  ISETP.NE.AND P0, PT, R3, 0x1, PT ;  /* 0x000000010300780c */ /* 0x000fda0003f05270 */
[----:B------:R-:W-:-:S05]  /*7780*/  @P0 IMAD.HI.U32 R3, R0, c[0x0][0x330], RZ ;  /* 0x0000cc0000030a27 */ /* 0x000fca00078e00ff */
[----:B------:R-:W-:Y:S02]  /*7790*/  @P0 SHF.R.U32.HI R0, RZ, c[0x0][0x334], R3 ;  /* 0x0000cd00ff000a19 */ /* 0x000fe40000011603 */
.L_x_3084:
[----:B------:R-:W-:Y:S05]  /*77a0*/  BSYNC B0 ;  /* 0x0000000000007941 */ /* 0x000fea0003800000 */
.L_x_3082:
[----:B------:R-:W-:-:S05]  /*77b0*/  IMAD R0, R0, c[0x0][0x32c], RZ ;  /* 0x0000cb0000007a24 */ /* 0x000fca00078e02ff */
[----:B------:R-:W-:-:S04]  /*77c0*/  IMNMX R2, R2, R0, !PT ;  /* 0x0000000002027217 */ /* 0x000fc80007800200 */
.L_x_3081:
        /* <DEDUP_REMOVED lines=37> */
.L_x_3086:
[----:B------:R-:W-:Y:S05]  /*7a20*/  BSYNC B0 ;  /* 0x0000000000007941 */ /* 0x000fea0003800000 */
.L_x_3085:
        /* <DEDUP_REMOVED lines=58> */
[----:B------:R-:W3:Y:S01]  /*7dd0*/  LDL R25, [R1+0x4] ;  /* 0x0000040001197983 */ /* 0x000ee20000100800 */
[----:B------:R-:W-:-:S03]  /*7de0*/  ISETP.NE.U32.AND P0, PT, RZ, c[0x0][0x340], PT ;  /* 0x0000d000ff007a0c */ /* 0x000fc60003f05070 */
[----:B------:R-:W4:Y:S01]  /*7df0*/  LDL.LU R21, [R1+0xc] ;  /* 0x00000c0001157983 */ /* 0x000f220000300800 */
[----:B------:R-:W-:-:S03]  /*7e00*/  ISETP.NE.AND.EX P1, PT, RZ, c[0x0][0x344], PT, P0 ;  /* 0x0000d100ff007a0c */ /* 0x000fc60003f25300 */
[----:B------:R-:W1:Y:S10]  /*7e10*/  S2R R4, SR_TID.X ;  /* 0x0000000000047919 */ /* 0x000e740000002100 */
[----:B------:R-:W-:-:S04]  /*7e20*/  @P1 IMAD.MOV.U32 R2, RZ, RZ, 0x4 ;  /* 0x00000004ff021424 */ /* 0x000fc800078e00ff */
[----:B------:R-:W-:-:S05]  /*7e30*/  @P1 IMAD.WIDE R2, R247, R2, c[0x0][0x340] ;  /* 0x0000d000f7021625 */ /* 0x000fca00078e0202 */
[----:B------:R1:W4:Y:S01]  /*7e40*/  @P1 LDG.E R18, [R2.64] ;  /* 0x0000000602121981 */ /* 0x000322000c1e1900 */
[----:B------:R-:W-:Y:S02]  /*7e50*/  SHF.R.S32.HI R0, RZ, 0x1f, R180 ;  /* 0x0000001fff007819 */ /* 0x000fe400000114b4 */
[----:B------:R-:W-:Y:S02]  /*7e60*/  ISETP.NE.U32.AND P2, PT, RZ, c[0x0][0x348], PT ;  /* 0x0000d200ff007a0c */ /* 0x000fe40003f45070 */
[----:B-1----:R-:W-:Y:S01]  /*7e70*/  SHF.R.S32.HI R20, RZ, 0x1f, R4 ;  /* 0x0000001fff147819 */ /* 0x002fe20000011404 */
[----:B------:R-:W-:Y:S01]  /*7e80*/  IMAD R0, R0, c[0x0][0x178], RZ ;  /* 0x00005e0000007a24 */ /* 0x000fe200078e02ff */
[----:B------:R-:W-:Y:S02]  /*7e90*/  SHF.R.S32.HI R17, RZ, 0x1f, R247 ;  /* 0x0000001fff117819 */ /* 0x000fe400000114f7 */
[----:B------:R-:W-:Y:S01]  /*7ea0*/  LEA.HI R20, R20, R4, RZ, 0x3 ;  /* 0x0000000414147211 */ /* 0x000fe200078f18ff */
[----:B------:R-:W-:-:S03]  /*7eb0*/  IMAD.WIDE.U32 R4, R180, c[0x0][0x178], RZ ;  /* 0x00005e00b4047a25 */ /* 0x000fc600078e00ff */
[----:B------:R-:W-:Y:S01]  /*7ec0*/  SHF.R.S32.HI R20, RZ, 0x3, R20 ;  /* 0x00000003ff147819 */ /* 0x000fe20000011414 */
[----:B------:R-:W-:-:S04]  /*7ed0*/  IMAD R0, R180, c[0x0][0x17c], R0 ;  /* 0x00005f00b4007a24 */ /* 0x000fc800078e0200 */
[----:B------:R-:W-:Y:S01]  /*7ee0*/  IMAD.IADD R5, R5, 0x1, R0 ;  /* 0x0000000105057824 */ /* 0x000fe200078e0200 */
[----:B------:R-:W-:Y:S02]  /*7ef0*/  SHF.R.S32.HI R3, RZ, 0x1f, R20 ;  /* 0x0000001fff037819 */ /* 0x000fe40000011414 */
[----:B------:R-:W-:-:S04]  /*7f00*/  IADD3 R2, P0, R20, R11, RZ ;  /* 0x0000000b14027210 */ /* 0x000fc80007f1e0ff */
[----:B------:R-:W-:Y:S02]  /*7f10*/  LEA.HI.X.SX32 R9, R11, R3, 0x1, P0 ;  /* 0x000000030b097211 */ /* 0x000fe400000f0eff */
[----:B------:R-:W-:-:S04]  /*7f20*/  ISETP.NE.AND.EX P0, PT, RZ, c[0x0][0x34c], PT, P2 ;  /* 0x0000d300ff007a0c */ /* 0x000fc80003f05320 */
[----:B------:R-:W-:Y:S02]  /*7f30*/  SEL R6, R17, RZ, !P0 ;  /* 0x000000ff11067207 */ /* 0x000fe40004000000 */
[----:B------:R-:W-:-:S03]  /*7f40*/  SEL R3, R247, RZ, !P0 ;  /* 0x000000fff7037207 */ /* 0x000fc60004000000 */
[----:B------:R-:W-:Y:S01]  /*7f50*/  IMAD R6, R6, c[0x0][0x1c0], RZ ;  /* 0x0000700006067a24 */ /* 0x000fe200078e02ff */
[----:B------:R-:W-:-:S03]  /*7f60*/  SHF.R.S32.HI R7, RZ, 0x1f, R248 ;  /* 0x0000001fff077819 */ /* 0x000fc600000114f8 */
[----:B------:R-:W-:Y:S02]  /*7f70*/  IMAD R16, R3, c[0x0][0x1c4], R6 ;  /* 0x0000710003107a24 */ /* 0x000fe400078e0206 */
[----:B------:R-:W-:Y:S02]  /*7f80*/  IMAD.MOV.U32 R6, RZ, RZ, R248 ;  /* 0x000000ffff067224 */ /* 0x000fe400078e00f8 */
[----:B------:R-:W-:Y:S01]  /*7f90*/  IMAD R12, R9, c[0x0][0x208], RZ ;  /* 0x00008200090c7a24 */ /* 0x000fe200078e02ff */
[----:B------:R-:W-:Y:S01]  /*7fa0*/  ISETP.GE.AND P4, PT, R135, c[0x0][0x1d4], PT ;  /* 0x0000750087007a0c */ /* 0x000fe20003f86270 */
[----:B------:R-:W-:Y:S01]  /*7fb0*/  IMAD.WIDE.U32 R14, R2, c[0x0][0x208], R6 ;  /* 0x00008200020e7a25 */ /* 0x000fe200078e0006 */
[----:B------:R-:W-:Y:S02]  /*7fc0*/  ISETP.GE.AND P5, PT, R248, c[0x0][0x1d4], PT ;  /* 0x00007500f8007a0c */ /* 0x000fe40003fa6270 */
[----:B------:R-:W-:-:S04]  /*7fd0*/  ISETP.NE.U32.AND P0, PT, RZ, c[0x0][0x350], PT ;  /* 0x0000d400ff007a0c */ /* 0x000fc80003f05070 */
[----:B------:R-:W-:Y:S02]  /*7fe0*/  ISETP.NE.AND.EX P0, PT, RZ, c[0x0][0x354], PT, P0 ;  /* 0x0000d500ff007a0c */ /* 0x000fe40003f05300 */
[----:B------:R-:W-:Y:S02]  /*7ff0*/  ISETP.GE.AND P6, PT, R135, c[0x0][0x198], PT ;  /* 0x0000660087007a0c */ /* 0x000fe40003fc6270 */
[----:B------:R-:W-:Y:S02]  /*8000*/  IADD3 R102, R24, -0x1, RZ ;  /* 0xffffffff18667810 */ /* 0x000fe40007ffe0ff */
[----:B------:R-:W-:Y:S02]  /*8010*/  ISETP.GE.AND P2, PT, R138, c[0x0][0x198], PT ;  /* 0x000066008a007a0c */ /* 0x000fe40003f46270 */
[----:B--2---:R-:W-:Y:S01]  /*8020*/  IADD3 R8, R8, R242, RZ ;  /* 0x000000f208087210 */ /* 0x004fe20007ffe0ff */
[----:B---3--:R-:W-:-:S04]  /*8030*/  IMAD.WIDE.U32 R4, R25, c[0x0][0x1b8], R4 ;  /* 0x00006e0019047a25 */ /* 0x008fc800078e0004 */
[----:B------:R-:W-:-:S04]  /*8040*/  @P3 IMAD.HI.U32 R10, R8, c[0x0][0x2c8], RZ ;  /* 0x0000b200080a3a27 */ /* 0x000fc800078e00ff */
[----:B------:R-:W-:Y:S02]  /*8050*/  IMAD R5, R25, c[0x0][0x1bc], R5 ;  /* 0x00006f0019057a24 */ /* 0x000fe400078e0205 */
[----:B------:R-:W-:Y:S01]  /*8060*/  IMAD.MOV.U32 R0, RZ, RZ, R8 ;  /* 0x000000ffff007224 */ /* 0x000fe200078e0008 */
[----:B------:R-:W-:Y:S01]  /*8070*/  @P3 SHF.R.U32.HI R0, RZ, c[0x0][0x2cc], R10 ;  /* 0x0000b300ff003a19 */ /* 0x000fe2000001160a */
[----:B------:R-:W-:-:S04]  /*8080*/  IMAD.WIDE.U32 R4, R3, c[0x0][0x1c0], R4 ;  /* 0x0000700003047a25 */ /* 0x000fc800078e0004 */
[----:B------:R-:W-:Y:S01]  /*8090*/  IMAD R3, R9, c[0x0][0x1e0], RZ ;  /* 0x0000780009037a24 */ /* 0x000fe200078e02ff */
[----:B------:R-:W-:Y:S02]  /*80a0*/  SHF.R.S32.HI R13, RZ, 0x1f, R0 ;  /* 0x0000001fff0d7819 */ /* 0x000fe40000011400 */
[----:B------:R-:W-:Y:S01]  /*80b0*/  IADD3 R9, -R0, RZ, RZ ;  /* 0x000000ff00097210 */ /* 0x000fe20007ffe1ff */
[C---:B------:R-:W-:Y:S02]  /*80c0*/  IMAD R19, R2.reuse, c[0x0][0x1e4], R3 ;  /* 0x0000790002137a24 */ /* 0x040fe400078e0203 */
[----:B------:R-:W-:Y:S02]  /*80d0*/  IMAD.IADD R3, R5, 0x1, R16 ;  /* 0x0000000105037824 */ /* 0x000fe400078e0210 */
        /* <DEDUP_REMOVED lines=17> */
[----:B----4-:R-:W-:Y:S01]  /*81f0*/  @P1 SHF.R.S32.HI R3, RZ, 0x1f, R18 ;  /* 0x0000001fff031819 */ /* 0x010fe20000011412 */
[----:B------:R-:W-:-:S02]  /*8200*/  IMAD.IADD R11, R11, 0x1, R19 ;  /* 0x000000010b0b7824 */ /* 0x000fc400078e0213 */
[----:B------:R-:W-:Y:S02]  /*8210*/  @!P1 IMAD.MOV.U32 R3, RZ, RZ, R17 ;  /* 0x000000ffff039224 */ /* 0x000fe400078e0011 */
[C---:B------:R-:W-:Y:S02]  /*8220*/  IMAD R14, R12.reuse, c[0x0][0x1ac], R0 ;  /* 0x00006b000c0e7a24 */ /* 0x040fe400078e0200 */
[----:B------:R-:W-:Y:S01]  /*8230*/  @P1 IMAD.MOV.U32 R2, RZ, RZ, R18 ;  /* 0x000000ffff021224 */ /* 0x000fe200078e0012 */
[----:B------:R-:W-:Y:S01]  /*8240*/  @!P1 MOV R2, R247 ;  /* 0x000000f700029202 */ /* 0x000fe20000000f00 */
[----:B------:R-:W-:-:S04]  /*8250*/  IMAD.WIDE.U32 R12, R12, c[0x0][0x1a8], R4 ;  /* 0x00006a000c0c7a25 */ /* 0x000fc800078e0004 */
[----:B------:R-:W-:Y:S01]  /*8260*/  IMAD.WIDE.U32 R8, R25, c[0x0][0x210], R8 ;  /* 0x0000840019087a25 */ /* 0x000fe200078e0008 */
[----:B------:R-:W-:-:S03]  /*8270*/  SEL R0, R2, RZ, !P0 ;  /* 0x000000ff02007207 */ /* 0x000fc60004000000 */
[----:B------:R-:W-:Y:S01]  /*8280*/  IMAD.WIDE.U32 R4, R25, c[0x0][0x1e8], R10 ;  /* 0x00007a0019047a25 */ /* 0x000fe200078e000a */
[----:B------:R-:W-:Y:S02]  /*8290*/  SEL R10, R3, RZ, !P0 ;  /* 0x000000ff030a7207 */ /* 0x000fe40004000000 */
[----:B------:R-:W-:Y:S01]  /*82a0*/  LEA R15, P0, R12, c[0x0][0x160], 0x1 ;  /* 0x000058000c0f7a11 */ /* 0x000fe200078008ff */
[----:B------:R-:W-:Y:S01]  /*82b0*/  IMAD R3, R25, c[0x0][0x214], R9 ;  /* 0x0000850019037a24 */ /* 0x000fe200078e0209 */
[----:B------:R-:W-:-:S04]  /*82c0*/  IADD3 R9, R13, R14, RZ ;  /* 0x0000000e0d097210 */ /* 0x000fc80007ffe0ff */
[----:B------:R-:W-:Y:S02]  /*82d0*/  LEA.HI.X R12, R12, c[0x0][0x164], R9, 0x1, P0 ;  /* 0x000059000c0c7a11 */ /* 0x000fe400000f0c09 */
[----:B------:R-:W-:Y:S02]  /*82e0*/  ISETP.GE.AND P0, PT, R248, c[0x0][0x198], PT ;  /* 0x00006600f8007a0c */ /* 0x000fe40003f06270 */
[----:B------:R-:W-:Y:S02]  /*82f0*/  LOP3.LUT R21, R21, 0xfffffffe, RZ, 0xc0, !PT ;  /* 0xfffffffe15157812 */ /* 0x000fe400078ec0ff */
[----:B------:R-:W-:-:S09]  /*8300*/  ISETP.GE.AND P3, PT, R138, c[0x0][0x1d4], PT ;  /* 0x000075008a007a0c */ /* 0x000fd20003f66270 */
[----:B------:R-:W-:-:S05]  /*8310*/  @P0 LOP3.LUT R21, R21, 0x1, RZ, 0xfc, !PT ;  /* 0x0000000115150812 */ /* 0x000fca00078efcff */
[----:B------:R1:W-:Y:S01]  /*8320*/  STL [R1+0xc], R21 ;  /* 0x00000c1501007387 */ /* 0x0003e20000100800 */
[----:B------:R-:W-:Y:S01]  /*8330*/  SEL R2, RZ, 0x4, P3 ;  /* 0x00000004ff027807 */ /* 0x000fe20001800000 */
[----:B------:R-:W-:-:S03]  /*8340*/  IMAD R5, R25, c[0x0][0x1ec], R5 ;  /* 0x00007b0019057a24 */ /* 0x000fc600078e0205 */
[----:B------:R-:W-:Y:S01]  /*8350*/  LOP3.LUT R112, R16, R2, RZ, 0xfc, !PT ;  /* 0x0000000210707212 */ /* 0x000fe200078efcff */
[----:B------:R-:W-:Y:S02]  /*8360*/  IMAD.MOV.U32 R2, RZ, RZ, R8 ;  /* 0x000000ffff027224 */ /* 0x000fe400078e0008 */
        /* <DEDUP_REMOVED lines=10> */
[----:B-1----:R1:W2:Y:S02]  /*8410*/  SHFL.IDX PT, R10, R12, RZ, 0x181f ;  /* 0x00181fff0c0a7589 */ /* 0x0022a400000e0000 */
.L_x_3251:
[----:B------:R-:W-:Y:S05]  /*8420*/  BRA.DIV ~URZ, `(.L_x_3089) ;  /* 0x000188f27f007947 */ /* 0x000fea000b800000 */
[----:B------:R3:W4:Y:S02]  /*8430*/  SHFL.IDX PT, R0, R15, RZ, 0x181f ;  /* 0x00181fff0f007589 */ /* 0x00072400000e0000 */
.L_x_3252:
[----:B------:R-:W-:Y:S01]  /*8440*/  IMAD R30, R239, c[0x0][0x2c4], RZ ;  /* 0x0000b100ef1e7a24 */ /* 0x000fe200078e02ff */
[----:B------:R-:W-:Y:S01]  /*8450*/  BSSY B0, `(.L_x_3090) ;  /* 0x0000013000007945 */ /* 0x000fe20003800000 */
[----:B------:R-:W-:Y:S02]  /*8460*/  SHF.R.S32.HI R13, RZ, 0x1f, R135 ;  /* 0x0000001fff0d7819 */ /* 0x000fe40000011487 */
[----:B------:R-:W-:Y:S02]  /*8470*/  SHF.R.S32.HI R14, RZ, 0x1f, R138 ;  /* 0x0000001fff0e7819 */ /* 0x000fe4000001148a */
[----:B------:R-:W-:-:S13]  /*8480*/  ISETP.GE.AND P0, PT, R11, R30, PT ;  /* 0x0000001e0b00720c */ /* 0x000fda0003f06270 */
[----:B------:R-:W-:Y:S05]  /*8490*/  @P0 BRA `(.L_x_3091) ;  /* 0x000000e000000947 */ /* 0x000fea0003800000 */
[----:B---3--:R-:W3:Y:S01]  /*84a0*/  LDL R2, [R1+0xc] ;  /* 0x00000c0001027983 */ /* 0x008ee20000100800 */
[----:B----4-:R-:W-:-:S04]  /*84b0*/  LEA R8, P0, R248, R0, 0x1 ;  /* 0x00000000f8087211 */ /* 0x010fc800078008ff */
[----:B--2---:R-:W-:Y:S02]  /*84c0*/  LEA.HI.X R9, R248, R10, R7, 0x1, P0 ;  /* 0x0000000af8097211 */ /* 0x004fe400000f0c07 */
[----:B------:R-:W-:-:S04]  /*84d0*/  LEA R4, P0, R135, R0, 0x1 ;  /* 0x0000000087047211 */ /* 0x000fc800078008ff */
[----:B------:R-:W-:Y:S02]  /*84e0*/  LEA.HI.X R5, R135, R10, R13, 0x1, P0 ;  /* 0x0000000a87057211 */ /* 0x000fe400000f0c0d */
[----:B---3--:R-:W-:Y:S02]  /*84f0*/  LOP3.LUT P1, RZ, R2, 0x1, RZ, 0xc0, !PT ;  /* 0x0000000102ff7812 */ /* 0x008fe4000782c0ff */
[----:B------:R-:W-:-:S04]  /*8500*/  LEA R2, P0, R138, R0, 0x1 ;  /* 0x000000008a027211 */ /* 0x000fc800078008ff */
[----:B------:R-:W-:-:S07]  /*8510*/  LEA.HI.X R3, R138, R10, R14, 0x1, P0 ;  /* 0x0000000a8a037211 */ /* 0x000fce00000f0c0e */
[----:B------:R-:W-:Y:S01]  /*8520*/  @!PT LDS RZ, [RZ] ;  /* 0x00000000fffff984 */ /* 0x000fe20000000800 */
[----:B------:R-:W-:Y:S01]  /*8530*/  @!PT LDS RZ, [RZ] ;  /* 0x00000000fffff984 */ /* 0x000fe20000000800 */
[----:B------:R-:W-:Y:S01]  /*8540*/  @!PT LDS RZ, [RZ] ;  /* 0x00000000fffff984 */ /* 0x000fe20000000800 */
[----:B------:R2:W-:Y:S04]  /*8550*/  LDGSTS.E.BYPASS.LTC128B.128 [R215+0xc100], [R8.64], !P1 ;  /* 0x0c10000008d77fae */ /* 0x0005e8000c901d46 */
[----:B------:R2:W-:Y:S04]  /*8560*/  LDGSTS.E.BYPASS.LTC128B.128 [R215+0x10100], [R4.64], !P6 ;  /* 0x1010000004d77fae */ /* 0x0005e8000f101d46 */
[----:B------:R2:W-:Y:S02]  /*8570*/  LDGSTS.E.BYPASS.LTC128B.128 [R215+0x14100], [R2.64], !P2 ;  /* 0x1410000002d77fae */ /* 0x0005e4000d101d46 */
.L_x_3091:
[----:B------:R-:W-:Y:S05]  /*8580*/  BSYNC B0 ;  /* 0x0000000000007941 */ /* 0x000fea0003800000 */
.L_x_3090:
[----:B------:R-:W-:Y:S05]  /*8590*/  BRA.DIV ~URZ, `(.L_x_3092) ;  /* 0x000187f27f007947 */ /* 0x000fea000b800000 */
[----:B--2---:R2:W1:Y:S04]  /*85a0*/  SHFL.IDX PT, R10, R12, 0x1, 0x181f ;  /* 0x00381f000c0a7f89 */ /* 0x00446800000e0000 */
[----:B----4-:R2:W4:Y:S02]  /*85b0*/  SHFL.IDX PT, R0, R15, 0x1, 0x181f ;  /* 0x00381f000f007f89 */ /* 0x01052400000e0000 */
.L_x_3253:
[----:B------:R-:W-:Y:S01]  /*85c0*/  IADD3 R2, R11, 0x20, RZ ;  /* 0x000000200b027810 */ /* 0x000fe20007ffe0ff */
[----:B------:R-:W-:Y:S03]  /*85d0*/  BSSY B0, `(.L_x_3093) ;  /* 0x0000011000007945 */ /* 0x000fe60003800000 */
[----:B------:R-:W-:-:S13]  /*85e0*/  ISETP.GE.AND P0, PT, R2, R30, PT ;  /* 0x0000001e0200720c */ /* 0x000fda0003f06270 */
[----:B------:R-:W-:Y:S05]  /*85f0*/  @P0 BRA `(.L_x_3094) ;  /* 0x000000e000000947 */ /* 0x000fea0003800000 */
[----:B--2---:R-:W2:Y:S01]  /*8600*/  LDL R3, [R1+0xc] ;  /* 0x00000c0001037983 */ /* 0x004ea20000100800 */
[----:B----4-:R-:W-:-:S04]  /*8610*/  LEA R8, P0, R248, R0, 0x1 ;  /* 0x00000000f8087211 */ /* 0x010fc800078008ff */
[----:B-1----:R-:W-:Y:S02]  /*8620*/  LEA.HI.X R9, R248, R10, R7, 0x1, P0 ;  /* 0x0000000af8097211 */ /* 0x002fe400000f0c07 */
[----:B------:R-:W-:-:S04]  /*8630*/  LEA R4, P0, R135, R0, 0x1 ;  /* 0x0000000087047211 */ /* 0x000fc800078008ff */
[----:B------:R-:W-:Y:S02]  /*8640*/  LEA.HI.X R5, R135, R10, R13, 0x1, P0 ;  /* 0x0000000a87057211 */ /* 0x000fe400000f0c0d */
[C---:B------:R-:W-:Y:S02]  /*8650*/  LEA R2, P0, R138.reuse, R0, 0x1 ;  /* 0x000000008a027211 */ /* 0x040fe400078008ff */
[----:B--2---:R-:W-:Y:S02]  /*8660*/  LOP3.LUT P1, RZ, R3, 0x1, RZ, 0xc0, !PT ;  /* 0x0000000103ff7812 */ /* 0x004fe4000782c0ff */
[----:B------:R-:W-:-:S11]  /*8670*/  LEA.HI.X R3, R138, R10, R14, 0x1, P0 ;  /* 0x0000000a8a037211 */ /* 0x000fd600000f0c0e */
[----:B------:R-:W-:Y:S01]  /*8680*/  @!PT LDS RZ, [RZ] ;  /* 0x00000000fffff984 */ /* 0x000fe20000000800 */
[----:B------:R-:W-:Y:S01]  /*8690*/  @!PT LDS RZ, [RZ] ;  /* 0x00000000fffff984 */ /* 0x000fe20000000800 */
[----:B------:R-:W-:Y:S01]  /*86a0*/  @!PT LDS RZ, [RZ] ;  /* 0x00000000fffff984 */ /* 0x000fe20000000800 */
[----:B------:R1:W-:Y:S04]  /*86b0*/  LDGSTS.E.BYPASS.LTC128B.128 [R215+0xd100], [R8.64], !P1 ;  /* 0x0d10000008d77fae */ /* 0x0003e8000c901d46 */
[----:B------:R1:W-:Y:S04]  /*86c0*/  LDGSTS.E.BYPASS.LTC128B.128 [R215+0x11100], [R4.64], !P6 ;  /* 0x1110000004d77fae */ /* 0x0003e8000f101d46 */
[----:B------:R1:W-:Y:S02]  /*86d0*/  LDGSTS.E.BYPASS.LTC128B.128 [R215+0x15100], [R2.64], !P2 ;  /* 0x1510000002d77fae */ /* 0x0003e4000d101d46 */
.L_x_3094:
[----:B------:R-:W-:Y:S05]  /*86e0*/  BSYNC B0 ;  /* 0x0000000000007941 */ /* 0x000fea0003800000 */
.L_x_3093:
[----:B------:R-:W-:Y:S05]  /*86f0*/  BRA.DIV ~URZ, `(.L_x_3095) ;  /* 0x000187627f007947 */ /* 0x000fea000b800000 */
[----:B-1----:R1:W2:Y:S02]  /*8700*/  SHFL.IDX PT, R10, R12, 0x2, 0x181f ;  /* 0x00581f000c0a7f89 */ /* 0x0022a400000e0000 */
.L_x_3254:
[----:B------:R-:W-:Y:S05]  /*8710*/  BRA.DIV ~URZ, `(.L_x_3096) ;  /* 0x000187b27f007947 */ /* 0x000fea000b800000 */
[----:B----4-:R4:W1:Y:S02]  /*8720*/  SHFL.IDX PT, R0, R15, 0x2, 0x181f ;  /* 0x00581f000f007f89 */ /* 0x01086400000e0000 */
.L_x_3255:
[----:B------:R-:W-:Y:S01]  /*8730*/  IADD3 R2, R11, 0x40, RZ ;  /* 0x000000400b027810 */ /* 0x000fe20007ffe0ff */
[----:B------:R-:W-:Y:S03]  /*8740*/  BSSY B0, `(.L_x_3097) ;  /* 0x0000011000007945 */ /* 0x000fe60003800000 */
[----:B------:R-:W-:-:S13]  /*8750*/  ISETP.GE.AND P0, PT, R2, R30, PT ;  /* 0x0000001e0200720c */ /* 0x000fda0003f06270 */
[----:B------:R-:W-:Y:S05]  /*8760*/  @P0 BRA `(.L_x_3098) ;  /* 0x000000e000000947 */ /* 0x000fea0003800000 */
[----:B---3--:R-:W3:Y:S01]  /*8770*/  LDL R3, [R1+0xc] ;  /* 0x00000c0001037983 */ /* 0x008ee20000100800 */
[----:B-1----:R-:W-:-:S04]  /*8780*/  LEA R8, P0, R248, R0, 0x1 ;  /* 0x00000000f8087211 */ /* 0x002fc800078008ff */
[----:B--2---:R-:W-:Y:S02]  /*8790*/  LEA.HI.X R9, R248, R10, R7, 0x1, P0 ;  /* 0x0000000af8097211 */ /* 0x004fe400000f0c07 */
[----:B------:R-:W-:-:S04]  /*87a0*/  LEA R4, P0, R135, R0, 0x1 ;  /* 0x0000000087047211 */ /* 0x000fc800078008ff */
[----:B------:R-:W-:Y:S02]  /*87b0*/  LEA.HI.X R5, R135, R10, R13, 0x1, P0 ;  /* 0x0000000a87057211 */ /* 0x000fe400000f0c0d */
[C---:B------:R-:W-:Y:S02]  /*87c0*/  LEA R2, P0, R138.reuse, R0, 0x1 ;  /* 0x000000008a027211 */ /* 0x040fe400078008ff */
[----:B---3--:R-:W-:Y:S02]  /*87d0*/  LOP3.LUT P1, RZ, R3, 0x1, RZ, 0xc0, !PT ;  /* 0x0000000103ff7812 */ /* 0x008fe4000782c0ff */
[----:B------:R-:W-:-:S11]  /*87e0*/  LEA.HI.X R3, R138, R10, R14, 0x1, P0 ;  /* 0x0000000a8a037211 */ /* 0x000fd600000f0c0e */
[----:B------:R-:W-:Y:S01]  /*87f0*/  @!PT LDS RZ, [RZ] ;  /* 0x00000000fffff984 */ /* 0x000fe20000000800 */
[----:B------:R-:W-:Y:S01]  /*8800*/  @!PT LDS RZ, [RZ] ;  /* 0x00000000fffff984 */ /* 0x000fe20000000800 */
[----:B------:R-:W-:Y:S01]  /*8810*/  @!PT LDS RZ, [RZ] ;  /* 0x00000000fffff984 */ /* 0x000fe20000000800 */
[----:B------:R1:W-:Y:S04]  /*8820*/  LDGSTS.E.BYPASS.LTC128B.128 [R215+0xe100], [R8.64], !P1 ;  /* 0x0e10000008d77fae */ /* 0x0003e8000c901d46 */
[----:B------:R1:W-:Y:S04]  /*8830*/  LDGSTS.E.BYPASS.LTC128B.128 [R215+0x12100], [R4.64], !P6 ;  /* 0x1210000004d77fae */ /* 0x0003e8000f101d46 */
[----:B------:R1:W-:Y:S02]  /*8840*/  LDGSTS.E.BYPASS.LTC128B.128 [R215+0x16100], [R2.64], !P2 ;  /* 0x1610000002d77fae */ /* 0x0003e4000d101d46 */
.L_x_3098:
[----:B------:R-:W-:Y:S05]  /*8850*/  BSYNC B0 ;  /* 0x0000000000007941 */ /* 0x000fea0003800000 */
.L_x_3097:
[----:B------:R-:W-:Y:S05]  /*8860*/  BRA.DIV ~URZ, `(.L_x_3099) ;  /* 0x000186d27f007947 */ /* 0x000fea000b800000 */
[----:B--2---:R2:W3:Y:S04]  /*8870*/  SHFL.IDX PT, R10, R12, 0x3, 0x181f ;  /* 0x00781f000c0a7f89 */ /* 0x0044e800000e0000 */
[----:B-1----:R2:W1:Y:S02]  /*8880*/  SHFL.IDX PT, R0, R15, 0x3, 0x181f ;  /* 0x00781f000f007f89 */ /* 0x00246400000e0000 */
.L_x_3256:
[----:B--234-:R-:W2:Y:S01]  /*8890*/  LDL R15, [R1+0xc] ;  /* 0x00000c00010f7983 */ /* 0x01cea20000100800 */
[----:B------:R-:W-:Y:S01]  /*88a0*/  IADD3 R2, R11, 0x60, RZ ;  /* 0x000000600b027810 */ /* 0x000fe20007ffe0ff */
[----:B------:R-:W-:Y:S01]  /*88b0*/  IMAD.SHL.U32 R111, R102, 0x40, RZ ;  /* 0x00000040666f7824 */ /* 0x000fe200078e00ff */
[----:B------:R-:W-:Y:S01]  /*88c0*/  SHF.R.S32.HI R113, RZ, 0x1f, R102 ;  /* 0x0000001fff717819 */ /* 0x000fe20000011466 */
[----:B------:R-:W3:Y:S01]  /*88d0*/  S2R R12, SR_TID.X ;  /* 0x00000000000c7919 */ /* 0x000ee20000002100 */
[----:B------:R-:W-:Y:S01]  /*88e0*/  ISETP.GE.AND P0, PT, R2, R30, PT ;  /* 0x0000001e0200720c */ /* 0x000fe20003f06270 */
[----:B------:R-:W-:-:S12]  /*88f0*/  IMAD.MOV.U32 R115, RZ, RZ, c[0x0][0x2c4] ;  /* 0x0000b100ff737624 */ /* 0x000fd800078e00ff */
[----:B-1----:R-:W-:-:S04]  /*8900*/  @!P0 LEA R8, P1, R135, R0, 0x1 ;  /* 0x0000000087088211 */ /* 0x002fc800078208ff */
[----:B------:R-:W-:Y:S02]  /*8910*/  @!P0 LEA.HI.X R9, R135, R10, R13, 0x1, P1 ;  /* 0x0000000a87098211 */ /* 0x000fe400008f0c0d */
[----:B------:R-:W-:-:S04]  /*8920*/  @!P0 LEA R4, P1, R248, R0, 0x1 ;  /* 0x00000000f8048211 */ /* 0x000fc800078208ff */
[----:B------:R-:W-:Y:S02]  /*8930*/  @!P0 LEA.HI.X R5, R248, R10, R7, 0x1, P1 ;  /* 0x0000000af8058211 */ /* 0x000fe400008f0c07 */
[C---:B------:R-:W-:Y:S01]  /*8940*/  @!P0 LEA R2, P1, R138.reuse, R0, 0x1 ;  /* 0x000000008a028211 */ /* 0x040fe200078208ff */
[----:B------:R-:W-:Y:S01]  /*8950*/  IMAD R0, R113, c[0x0][0x1e0], RZ ;  /* 0x0000780071007a24 */ /* 0x000fe200078e02ff */
[----:B---3--:R-:W-:Y:S02]  /*8960*/  SHF.R.S32.HI R116, RZ, 0x1f, R12 ;  /* 0x0000001fff747819 */ /* 0x008fe4000001140c */
[----:B------:R-:W-:Y:S02]  /*8970*/  @!P0 LEA.HI.X R3, R138, R10, R14, 0x1, P1 ;  /* 0x0000000a8a038211 */ /* 0x000fe400008f0c0e */
[----:B------:R-:W-:-:S04]  /*8980*/  LEA.HI R116, R116, R12, RZ, 0x3 ;  /* 0x0000000c74747211 */ /* 0x000fc800078f18ff */
[----:B------:R-:W-:Y:S02]  /*8990*/  SHF.R.S32.HI R116, RZ, 0x3, R116 ;  /* 0x00000003ff747819 */ /* 0x000fe40000011474 */
[----:B--2---:R-:W-:-:S13]  /*89a0*/  LOP3.LUT P1, RZ, R15, 0x1, RZ, 0xc0, !PT ;  /* 0x000000010fff7812 */ /* 0x004fda000782c0ff */
        /* <DEDUP_REMOVED lines=40> */
.L_x_3100:
        /* <DEDUP_REMOVED lines=106> */
[----:B------:R-:W-:Y:S01]  /*92d0*/  @!P1 IMAD.WIDE R16, R140, 0x2, R4 ;  /* 0x000000028c109825 */ /* 0x000fe200078e0204 */
        /* <DEDUP_REMOVED lines=19> */
.L_x_3104:
[----:B------:R-:W-:Y:S05]  /*9410*/  BSYNC B0 ;  /* 0x0000000000007941 */ /* 0x000fea0003800000 */
.L_x_3103:
        /* <DEDUP_REMOVED lines=117> */
.L_x_3106:
[----:B---3--:R-:W-:Y:S05]  /*9b70*/  BSYNC B0 ;  /* 0x0000000000007941 */ /* 0x008fea0003800000 */
.L_x_3105:
        /* <DEDUP_REMOVED lines=92> */
.L_x_3110:
[----:B------:R-:W-:Y:S05]  /*a140*/  BSYNC B0 ;  /* 0x0000000000007941 */ /* 0x000fea0003800000 */
.L_x_3109:
        /* <DEDUP_REMOVED lines=45> */
.L_x_3112:
[----:B------:R-:W-:Y:S05]  /*a420*/  BSYNC B0 ;  /* 0x0000000000007941 */ /* 0x000fea0003800000 */
.L_x_3111:
        /* <DEDUP_REMOVED lines=45> */
.L_x_3114:
[----:B------:R-:W-:Y:S05]  /*a700*/  BSYNC B0 ;  /* 0x0000000000007941 */ /* 0x000fea0003800000 */
.L_x_3113:
        /* <DEDUP_REMOVED lines=45> */
.L_x_3116:
[----:B------:R-:W-:Y:S05]  /*a9e0*/  BSYNC B0 ;  /* 0x0000000000007941 */ /* 0x000fea0003800000 */
.L_x_3115:
        /* <DEDUP_REMOVED lines=45> */
.L_x_3118:
[----:B------:R-:W-:Y:S05]  /*acc0*/  BSYNC B0 ;  /* 0x0000000000007941 */ /* 0x000fea0003800000 */
.L_x_3117:
        /* <DEDUP_REMOVED lines=44> */
.L_x_3108:
[----:B------:R-:W-:Y:S05]  /*af90*/  BSYNC B1 ;  /* 0x0000000000017941 */ /* 0x000fea0003800000 */
.L_x_3107:
        /* <DEDUP_REMOVED lines=47> */
.L_x_3121:
[----:B------:R-:W-:Y:S05]  /*b290*/  BSYNC B0 ;  /* 0x0000000000007941 */ /* 0x000fea0003800000 */
.L_x_3120:
        /* <DEDUP_REMOVED lines=45> */
.L_x_3123:
[----:B------:R-:W-:Y:S05]  /*b570*/  BSYNC B0 ;  /* 0x0000000000007941 */ /* 0x000fea0003800000 */
.L_x_3122:
        /* <DEDUP_REMOVED lines=45> */
.L_x_3125:
[----:B------:R-:W-:Y:S05]  /*b850*/  BSYNC B0 ;  /* 0x0000000000007941 */ /* 0x000fea0003800000 */
.L_x_3124:
        /* <DEDUP_REMOVED lines=45> */
.L_x_3127:
[----:B------:R-:W-:Y:S05]  /*bb30*/  BSYNC B0 ;  /* 0x0000000000007941 */ /* 0x000fea0003800000 */
.L_x_3126:
        /* <DEDUP_REMOVED lines=45> */
.L_x_3129:
[----:B------:R-:W-:Y:S05]  /*be10*/  BSYNC B0 ;  /* 0x0000000000007941 */ /* 0x000fea0003800000 */
.L_x_3128:
        /* <DEDUP_REMOVED lines=45> */
.L_x_3102:
        /* <DEDUP_REMOVED lines=79> */
.L_x_3131:
[----:B------:R-:W-:Y:S05]  /*c5e0*/  BSYNC B0 ;  /* 0x0000000000007941 */ /* 0x000fea0003800000 */
.L_x_3130:
        /* <DEDUP_REMOVED lines=95> */
.L_x_3133:
[----:B--2---:R-:W-:Y:S05]  /*cbe0*/  BSYNC B0 ;  /* 0x0000000000007941 */ /* 0x004fea0003800000 */
.L_x_3132:
        /* <DEDUP_REMOVED lines=155> */
.L_x_3137:
[----:B------:R-:W-:Y:S05]  /*d5a0*/  BSYNC B0 ;  /* 0x0000000000007941 */ /* 0x000fea0003800000 */
.L_x_3136:
        /* <DEDUP_REMOVED lines=105> */
.L_x_3139:
[----:B------:R-:W-:Y:S05]  /*dc40*/  BSYNC B0 ;  /* 0x0000000000007941 */ /* 0x000fea0003800000 */
.L_x_3138:
        /* <DEDUP_REMOVED lines=104> */
.L_x_3135:
[----:B------:R-:W-:Y:S05]  /*e2d0*/  BSYNC B1 ;  /* 0x0000000000017941 */ /* 0x000fea0003800000 */
.L_x_3134:
        /* <DEDUP_REMOVED lines=110> */
.L_x_3141:
[----:B------:R-:W-:Y:S05]  /*e9c0*/  BSYNC B0 ;  /* 0x0000000000007941 */ /* 0x000fea0003800000 */
.L_x_3140:
        /* <DEDUP_REMOVED lines=105> */
.L_x_3143:
[----:B------:R-:W-:Y:S05]  /*f060*/  BSYNC B0 ;  /* 0x0000000000007941 */ /* 0x000fea0003800000 */
.L_x_3142:
        /* <DEDUP_REMOVED lines=104> */
.L_x_3119:
[----:B------:R-:W-:Y:S05]  /*f6f0*/  BSYNC B2 ;  /* 0x0000000000027941 */ /* 0x000fea0003800000 */
.L_x_3101:
[----:B------:R-:W-:Y:S01]  /*f700*/  IMAD R0, R113, c[0x0][0x208], RZ ;  /* 0x0000820071007a24 */ /* 0x000fe200078e02ff */
[----:B------:R-:W-:-:S04]  /*f710*/  DEPBAR.LE SB0, 0x0 ;  /* 0x000080000000791a */ /* 0x000fc80000000000 */
[C---:B-12---:R-:W-:Y:S01]  /*f720*/  IMAD.WIDE.U32 R4, R102.reuse, c[0x0][0x208], RZ ;  /* 0x0000820066047a25 */ /* 0x046fe200078e00ff */
[----:B------:R-:W-:Y:S03]  /*f730*/  BAR.SYNC.DEFER_BLOCKING 0x0 ;  /* 0x0000000000007b1d */ /* 0x000fe60000010000 */
[----:B------:R-:W-:Y:S01]  /*f740*/  IMAD R2, R102, c[0x0][0x20c], R0 ;  /* 0x0000830066027a24 */ /* 0x000fe200078e0200 */
[----:B------:R-:W-:Y:S01]  /*f750*/  LEA R0, P1, R4, R222, 0x6 ;  /* 0x000000de04007211 */ /* 0x000fe200078230ff */
[----:B------:R-:W-:Y:S01]  /*f760*/  IMAD.IADD R88, R238, 0x1, -R111 ;  /* 0x00000001ee587824 */ /* 0x000fe200078e0a6f */
[----:B------:R1:W5:Y:S01]  /*f770*/  LDL R127, [R1+0x8] ;  /* 0x00000800017f7983 */ /* 0x0003620000100800 */
[----:B------:R-:W-:Y:S01]  /*f780*/  IMAD.IADD R3, R5, 0x1, R2 ;  /* 0x0000000105037824 */ /* 0x000fe200078e0202 */
[----:B------:R-:W-:Y:S01]  /*f790*/  LEA R2, P0, R0, c[0x0][0x1f8], 0x1 ;  /* 0x00007e0000027a11 */ /* 0x000fe200078008ff */
[----:B------:R-:W-:-:S03]  /*f7a0*/  IMAD.MOV.U32 R5, RZ, RZ, c[0x0][0x20c] ;  /* 0x00008300ff057624 */ /* 0x000fc600078e00ff */
[----:B------:R-:W-:Y:S01]  /*f7b0*/  LEA.HI.X R3, R4, R224, R3, 0x6, P1 ;  /* 0x000000e004037211 */ /* 0x000fe200008f3403 */
[----:B------:R-:W-:-:S03]  /*f7c0*/  IMAD.MOV.U32 R4, RZ, RZ, c[0x0][0x208] ;  /* 0x00008200ff047624 */ /* 0x000fc600078e00ff */
[----:B------:R-:W-:Y:S02]  /*f7d0*/  LEA.HI.X R3, R0, c[0x0][0x1fc], R3, 0x1, P0 ;  /* 0x00007f0000037a11 */ /* 0x000fe400000f0c03 */
[----:B------:R-:W-:Y:S02]  /*f7e0*/  LOP3.LUT R0, R112, 0x1, RZ, 0xc0, !PT ;  /* 0x0000000170007812 */ /* 0x000fe400078ec0ff */
[----:B------:R-:W-:Y:S02]  /*f7f0*/  LEA R12, P0, R4, R2, 0x6 ;  /* 0x00000002040c7211 */ /* 0x000fe400078030ff */
[----:B------:R-:W-:Y:S01]  /*f800*/  ISETP.NE.U32.AND P2, PT, R0, 0x1, PT ;  /* 0x000000010000780c */ /* 0x000fe20003f45070 */
[----:B------:R-:W-:Y:S01]  /*f810*/  IMAD.IADD R0, R88, 0x1, -R116 ;  /* 0x0000000158007824 */ /* 0x000fe200078e0a74 */
[----:B------:R-:W-:Y:S01]  /*f820*/  LEA.HI.X R13, R4, R3, R5, 0x6, P0 ;  /* 0x00000003040d7211 */ /* 0x000fe200000f3405 */
[----:B------:R-:W-:Y:S03]  /*f830*/  LDSM.16.M88.4 R28, [R147] ;  /* 0x00000000931c783b */ /* 0x000fe60000000200 */
[----:B------:R-:W-:Y:S01]  /*f840*/  ISETP.LT.OR P0, PT, R0, 0x1, P2 ;  /* 0x000000010000780c */ /* 0x000fe20001701670 */
[----:B------:R-:W2:Y:S04]  /*f850*/  LDSM.16.M88.4 R4, [R198] ;  /* 0x00000000c604783b */ /* 0x000ea80000000200 */
        /* <DEDUP_REMOVED lines=21> */
[C---:B------:R-:W-:Y:S02]  /*f9b0*/  HMMA.16816.F32 R28, R4.reuse, R30, RZ ;  /* 0x0000001e041c723c */ /* 0x040fe400000018ff */
[----:B------:R2:W-:Y:S04]  /*f9c0*/  LDGSTS.E.BYPASS.LTC128B.128 [R215+0x4100], [R2.64+0x100], !P6 ;  /* 0x0410010002d77fae */ /* 0x0005e8000f101d46 */
[----:B------:R1:W-:Y:S02]  /*f9d0*/  LDGSTS.E.BYPASS.LTC128B.128 [R215+0x1100], [R12.64], !P2 ;  /* 0x011000000cd77fae */ /* 0x0003e4000d101d46 */
[C---:B---3--:R-:W-:Y:S02]  /*f9e0*/  HMMA.16816.F32 R36, R4.reuse, R24, RZ ;  /* 0x000000180424723c */ /* 0x048fe400000018ff */
[----:B------:R3:W-:Y:S04]  /*f9f0*/  LDGSTS.E.BYPASS.LTC128B.128 [R215+0x3100], [R12.64+0x80], !P1 ;  /* 0x031000800cd77fae */ /* 0x0007e8000c901d46 */
[----:B------:R3:W-:Y:S02]  /*fa00*/  LDGSTS.E.BYPASS.LTC128B.128 [R215+0x5100], [R12.64+0x100], !P0 ;  /* 0x051001000cd77fae */ /* 0x0007e4000c101d46 */
[C---:B------:R-:W-:Y:S02]  /*fa10*/  HMMA.16816.F32 R40, R4.reuse, R26, RZ ;  /* 0x0000001a0428723c */ /* 0x040fe400000018ff */
[----:B------:R-:W-:Y:S04]  /*fa20*/  LDSM.16.M88.4 R68, [R197] ;  /* 0x00000000c544783b */ /* 0x000fe80000000200 */
[----:B------:R-:W-:Y:S02]  /*fa30*/  LDSM.16.M88.4 R76, [R197+0x800] ;  /* 0x00080000c54c783b */ /* 0x000fe40000000200 */
[C---:B----4-:R-:W-:Y:S02]  /*fa40*/  HMMA.16816.F32 R48, R4.reuse, R20, RZ ;  /* 0x000000140430723c */ /* 0x050fe400000018ff */
[----:B------:R-:W-:Y:S04]  /*fa50*/  LDSM.16.M88.4 R80, [R197+0x1000] ;  /* 0x00100000c550783b */ /* 0x000fe80000000200 */
[----:B------:R-:W-:Y:S02]  /*fa60*/  LDSM.16.M88.4 R84, [R197+0x1800] ;  /* 0x00180000c554783b */ /* 0x000fe40000000200 */
[C---:B------:R-:W-:Y:S02]  /*fa70*/  HMMA.16816.F32 R52, R4.reuse, R22, RZ ;  /* 0x000000160434723c */ /* 0x040fe400000018ff */
[----:B------:R-:W0:Y:S06]  /*fa80*/  LDGDEPBAR ;  /* 0x00000000000079af */ /* 0x000e2c0000000000 */
[C---:B-1----:R-:W-:Y:S08]  /*fa90*/  HMMA.16816.F32 R56, R4.reuse, R16, RZ ;  /* 0x000000100438723c */ /* 0x042ff000000018ff */
[----:B------:R-:W-:Y:S01]  /*faa0*/  HMMA.16816.F32 R16, R4, R18, RZ ;  /* 0x000000120410723c */ /* 0x000fe200000018ff */
[----:B------:R-:W1:Y:S07]  /*fab0*/  LDSM.16.M88.4 R4, [R201] ;  /* 0x00000000c904783b */ /* 0x000e6e0000000200 */
[C---:B------:R-:W-:Y:S08]  /*fac0*/  HMMA.16816.F32 R20, R8.reuse, R44, R32 ;  /* 0x0000002c0814723c */ /* 0x040ff00000001820 */
[C---:B------:R-:W-:Y:S08]  /*fad0*/  HMMA.16816.F32 R24, R8.reuse, R46, R28 ;  /* 0x0000002e0818723c */ /* 0x040ff0000000181c */
[C---:B------:R-:W-:Y:S08]  /*fae0*/  HMMA.16816.F32 R28, R8.reuse, R60, R36 ;  /* 0x0000003c081c723c */ /* 0x040ff00000001824 */
[C---:B------:R-:W-:Y:S01]  /*faf0*/  HMMA.16816.F32 R32, R8.reuse, R62, R40 ;  /* 0x0000003e0820723c */ /* 0x040fe20000001828 */
[----:B------:R-:W-:Y:S07]  /*fb00*/  LDSM.16.M88.4 R60, [R147+0x2800] ;  /* 0x00280000933c783b */ /* 0x000fee0000000200 */
[C---:B------:R-:W-:Y:S01]  /*fb10*/  HMMA.16816.F32 R36, R8.reuse, R64, R48 ;  /* 0x000000400824723c */ /* 0x040fe20000001830 */
[----:B------:R-:W-:Y:S07]  /*fb20*/  LDSM.16.M88.4 R48, [R194] ;  /* 0x00000000c230783b */ /* 0x000fee0000000200 */
[C---:B------:R-:W-:Y:S01]  /*fb30*/  HMMA.16816.F32 R40, R8.reuse, R66, R52 ;  /* 0x000000420828723c */ /* 0x040fe20000001834 */
[----:B------:R-:W-:Y:S04]  /*fb40*/  LDSM.16.M88.4 R64, [R194+0x1000] ;  /* 0x00100000c240783b */ /* 0x000fe80000000200 */
[----:B------:R-:W-:Y:S03]  /*fb50*/  LDSM.16.M88.4 R52, [R147+0x2000] ;  /* 0x002000009334783b */ /* 0x000fe60000000200 */
[C---:B------:R-:W-:Y:S01]  /*fb60*/  HMMA.16816.F32 R44, R8.reuse, R72, R56 ;  /* 0x00000048082c723c */ /* 0x040fe20000001838 */
[----:B------:R-:W-:Y:S07]  /*fb70*/  LDSM.16.M88.4 R56, [R194+0x800] ;  /* 0x00080000c238783b */ /* 0x000fee0000000200 */
[----:B---3--:R-:W-:Y:S01]  /*fb80*/  HMMA.16816.F32 R12, R8, R74, R16 ;  /* 0x0000004a080c723c */ /* 0x008fe20000001810 */
[----:B------:R-:W3:Y:S04]  /*fb90*/  LDSM.16.M88.4 R8, [R200] ;  /* 0x00000000c808783b */ /* 0x000ee80000000200 */
[----:B------:R-:W4:Y:S03]  /*fba0*/  LDSM.16.M88.4 R72, [R194+0x1800] ;  /* 0x00180000c248783b */ /* 0x000f260000000200 */
[C---:B-1----:R-:W-:Y:S08]  /*fbb0*/  HMMA.16816.F32 R16, R4.reuse, R68, R20 ;  /* 0x000000440410723c */ /* 0x042ff00000001814 */
        /* <DEDUP_REMOVED lines=10> */
[----:B------:R-:W1:Y:S07]  /*fc60*/  LDSM.16.M88.4 R4, [R198+0x4000] ;  /* 0x00400000c604783b */ /* 0x000e6e0000000200 */
        /* <DEDUP_REMOVED lines=12> */
[----:B------:R-:W-:Y:S03]  /*fd30*/  LDSM.16.M88.4 R72, [R197+0x3000] ;  /* 0x00300000c548783b */ /* 0x000fe60000000200 */
        /* <DEDUP_REMOVED lines=25> */
[----:B------:R-:W2:Y:S03]  /*fed0*/  LDSM.16.M88.4 R76, [R194+0x3800] ;  /* 0x00380000c24c783b */ /* 0x000ea60000000200 */
        /* <DEDUP_REMOVED lines=9> */
[C---:B----4-:R-:W-:Y:S08]  /*ff70*/  HMMA.16816.F32 R44, R4.reuse, R80, R44 ;  /* 0x00000050042c723c */ /* 0x050ff0000000182c */
[----:B------:R-:W-:Y:S01]  /*ff80*/  HMMA.16816.F32 R12, R4, R82, R12 ;  /* 0x00000052040c723c */ /* 0x000fe2000000180c */
[----:B------:R-:W1:Y:S04]  /*ff90*/  LDSM.16.M88.4 R4, [R198+0x8000] ;  /* 0x00800000c604783b */ /* 0x000e680000000200 */
[----:B------:R-:W4:Y:S03]  /*ffa0*/  LDSM.16.M88.4 R80, [R147+0x5800] ;  /* 0x005800009350783b */ /* 0x000f260000000200 */
        /* <DEDUP_REMOVED lines=8> */
[----:B------:R-:W-:Y:S07]  /*10030*/  LDSM.16.M88.4 R68, [R204] ;  /* 0x00000000cc44783b */ /* 0x000fee0000000200 */
[C---:B--2---:R-:W-:Y:S08]  /*10040*/  HMMA.16816.F32 R44, R8.reuse, R76, R44 ;  /* 0x0000004c082c723c */ /* 0x044ff0000000182c */
        /* <DEDUP_REMOVED lines=12> */
[C---:B----4-:R-:W-:Y:S01]  /*10110*/  HMMA.16816.F32 R16, R4.reuse, R80, R44 ;  /* 0x000000500410723c */ /* 0x050fe2000000182c */
[----:B------:R-:W-:Y:S07]  /*10120*/  LDSM.16.M88.4 R44, [R194+0x5000] ;  /* 0x00500000c22c783b */ /* 0x000fee0000000200 */
[----:B------:R-:W-:Y:S01]  /*10130*/  HMMA.16816.F32 R4, R4, R82, R8 ;  /* 0x000000520404723c */ /* 0x000fe20000001808 */
[----:B------:R-:W1:Y:S04]  /*10140*/  LDSM.16.M88.4 R8, [R201+0x8000] ;  /* 0x00800000c908783b */ /* 0x000e680000000200 */
[----:B------:R-:W4:Y:S03]  /*10150*/  LDSM.16.M88.4 R80, [R197+0x5800] ;  /* 0x00580000c550783b */ /* 0x000f260000000200 */
[C---:B--2---:R-:W-:Y:S08]  /*10160*/  HMMA.16816.F32 R32, R12.reuse, R60, R32 ;  /* 0x0000003c0c20723c */ /* 0x044ff00000001820 */
[C---:B------:R-:W-:Y:S01]  /*10170*/  HMMA.16816.F32 R28, R12.reuse, R62, R28 ;  /* 0x0000003e0c1c723c */ /* 0x040fe2000000181c */
[----:B------:R-:W-:Y:S07]  /*10180*/  LDSM.16.M88.4 R60, [R194+0x5800] ;  /* 0x00580000c23c783b */ /* 0x000fee0000000200 */
[C---:B------:R-:W-:Y:S08]  /*10190*/  HMMA.16816.F32 R24, R12.reuse, R68, R24 ;  /* 0x000000440c18723c */ /* 0x040ff00000001818 */
[C---:B------:R-:W-:Y:S08]  /*101a0*/  HMMA.16816.F32 R40, R12.reuse, R48, R40 ;  /* 0x000000300c28723c */ /* 0x040ff00000001828 */
[C---:B------:R-:W-:Y:S01]  /*101b0*/  HMMA.16816.F32 R36, R12.reuse, R50, R36 ;  /* 0x000000320c24723c */ /* 0x040fe20000001824 */
[----:B------:R-:W-:Y:S07]  /*101c0*/  LDSM.16.M88.4 R48, [R194+0x4800] ;  /* 0x00480000c230783b */ /* 0x000fee0000000200 */
[C---:B------:R-:W-:Y:S08]  /*101d0*/  HMMA.16816.F32 R20, R12.reuse, R70, R20 ;  /* 0x000000460c14723c */ /* 0x040ff00000001814 */
[C---:B---3--:R-:W-:Y:S08]  /*101e0*/  HMMA.16816.F32 R16, R12.reuse, R76, R16 ;  /* 0x0000004c0c10723c */ /* 0x048ff00000001810 */
[----:B------:R-:W-:Y:S01]  /*101f0*/  HMMA.16816.F32 R12, R12, R78, R4 ;  /* 0x0000004e0c0c723c */ /* 0x000fe20000001804 */
[----:B------:R-:W2:Y:S01]  /*10200*/  LDSM.16.M88.4 R4, [R200+0x8000] ;  /* 0x00800000c804783b */ /* 0x000ea20000000200 */
[----:B------:R-:W-:Y:S01]  /*10210*/  ISETP.GT.AND P0, PT, R102, R217, PT ;  /* 0x000000d96600720c */ /* 0x000fe20003f04270 */
[----:B------:R-:W-:-:S05]  /*10220*/  DEPBAR.LE SB0, 0x0 ;  /* 0x000080000000791a */ /* 0x000fca0000000000 */
[C---:B-1----:R-:W-:Y:S08]  /*10230*/  HMMA.16816.F32 R32, R8.reuse, R64, R32 ;  /* 0x000000400820723c */ /* 0x042ff00000001820 */
[C---:B------:R-:W-:Y:S08]  /*10240*/  HMMA.16816.F32 R28, R8.reuse, R66, R28 ;  /* 0x00000042081c723c */ /* 0x040ff0000000181c */
[C---:B------:R-:W-:Y:S08]  /*10250*/  HMMA.16816.F32 R24, R8.reuse, R72, R24 ;  /* 0x000000480818723c */ /* 0x040ff00000001818 */
[C---:B------:R-:W-:Y:S08]  /*10260*/  HMMA.16816.F32 R40, R8.reuse, R56, R40 ;  /* 0x000000380828723c */ /* 0x040ff00000001828 */
[C---:B------:R-:W-:Y:S08]  /*10270*/  HMMA.16816.F32 R36, R8.reuse, R58, R36 ;  /* 0x0000003a0824723c */ /* 0x040ff00000001824 */
[C---:B------:R-:W-:Y:S08]  /*10280*/  HMMA.16816.F32 R20, R8.reuse, R74, R20 ;  /* 0x0000004a0814723c */ /* 0x040ff00000001814 */
[C---:B----4-:R-:W-:Y:S08]  /*10290*/  HMMA.16816.F32 R16, R8.reuse, R80, R16 ;  /* 0x000000500810723c */ /* 0x050ff00000001810 */
[----:B------:R-:W-:Y:S01]  /*102a0*/  HMMA.16816.F32 R8, R8, R82, R12 ;  /* 0x000000520808723c */ /* 0x000fe2000000180c */
[----:B------:R-:W-:Y:S07]  /*102b0*/  BSSY B0, `(.L_x_3144) ;  /* 0x0000023000007945 */ /* 0x000fee0003800000 */
        /* <DEDUP_REMOVED lines=11> */
[----:B-----5:R-:W-:Y:S01]  /*10370*/  IADD3 R0, R127, -0x2, RZ ;  /* 0xfffffffe7f007810 */ /* 0x020fe20007ffe0ff */
        /* <DEDUP_REMOVED lines=22> */
.L_x_3145:
[----:B------:R-:W-:Y:S05]  /*104e0*/  BSYNC B0 ;  /* 0x0000000000007941 */ /* 0x000fea0003800000 */
.L_x_3144:
[----:B------:R-:W2:Y:S01]  /*104f0*/  LDL R0, [R1] ;  /* 0x0000000001007983 */ /* 0x000ea20000100800 */
[----:B------:R-:W-:Y:S01]  /*10500*/  ISETP.NE.AND P0, PT, R115, 0x1, PT ;  /* 0x000000017300780c */ /* 0x000fe20003f05270 */
[----:B------:R-:W-:Y:S01]  /*10510*/  IMAD.MOV.U32 R8, RZ, RZ, c[0x0][0x32c] ;  /* 0x0000cb00ff087624 */ /* 0x000fe200078e00ff */
[----:B------:R-:W-:Y:S01]  /*10520*/  ULDC UR4, c[0x0][0x324] ;  /* 0x0000c90000047ab9 */ /* 0x000fe20000000800 */
[----:B------:R-:W-:Y:S01]  /*10530*/  IMAD.IADD R7, R88, 0x1, -R237 ;  /* 0x0000000158077824 */ /* 0x000fe200078e0aed */
[----:B------:R-:W-:Y:S01]  /*10540*/  ULOP3.LUT UR4, URZ, UR4, URZ, 0x33, !UPT ;  /* 0x000000043f047292 */ /* 0x000fe2000f8e333f */
[----:B------:R-:W0:Y:S01]  /*10550*/  LDGDEPBAR ;  /* 0x00000000000079af */ /* 0x000e220000000000 */
[----:B------:R-:W-:Y:S01]  /*10560*/  ISETP.GE.AND P6, PT, R8, 0x1, PT ;  /* 0x000000010800780c */ /* 0x000fe20003fc6270 */
[----:B--2---:R-:W-:-:S06]  /*10570*/  IMAD.IADD R0, R0, 0x1, R242 ;  /* 0x0000000100007824 */ /* 0x004fcc00078e02f2 */
[----:B-1----:R-:W-:-:S04]  /*10580*/  @P0 IMAD.HI.U32 R2, R0, c[0x0][0x2c8], RZ ;  /* 0x0000b20000020a27 */ /* 0x002fc800078e00ff */
[----:B------:R-:W-:Y:S01]  /*10590*/  IMAD.MOV.U32 R4, RZ, RZ, R0 ;  /* 0x000000ffff047224 */ /* 0x000fe200078e0000 */
[----:B------:R-:W-:Y:S02]  /*105a0*/  @P0 SHF.R.U32.HI R4, RZ, c[0x0][0x2cc], R2 ;  /* 0x0000b300ff040a19 */ /* 0x000fe40000011602 */
        /* <DEDUP_REMOVED lines=20> */
.L_x_3148:
[----:B------:R-:W-:-:S04]  /*106f0*/  MOV R8, c[0x0][0x32c] ;  /* 0x0000cb0000087a02 */ /* 0x000fc80000000f00 */
[----:B------:R-:W-:-:S13]  /*10700*/  ISETP.NE.AND P0, PT, R8, 0x1, PT ;  /* 0x000000010800780c */ /* 0x000fda0003f05270 */
[----:B------:R-:W-:-:S05]  /*10710*/  @P0 IMAD.HI.U32 R8, R3, c[0x0][0x330], RZ ;  /* 0x0000cc0003080a27 */ /* 0x000fca00078e00ff */
[----:B------:R-:W-:Y:S02]  /*10720*/  @P0 SHF.R.U32.HI R3, RZ, c[0x0][0x334], R8 ;  /* 0x0000cd00ff030a19 */ /* 0x000fe40000011608 */
.L_x_3149:
[----:B------:R-:W-:Y:S05]  /*10730*/  BSYNC B0 ;  /* 0x0000000000007941 */ /* 0x000fea0003800000 */
.L_x_3147:
[----:B------:R-:W-:-:S04]  /*10740*/  IMAD R3, R3, c[0x0][0x32c], -R111 ;  /* 0x0000cb0003037a24 */ /* 0x000fc800078e0a6f */
[----:B------:R-:W-:-:S05]  /*10750*/  IMAD.IADD R3, R3, 0x1, -R237 ;  /* 0x0000000103037824 */ /* 0x000fca00078e0aed */
[----:B------:R-:W-:Y:S02]  /*10760*/  IADD3 R8, R3, c[0x0][0x32c], RZ ;  /* 0x0000cb0003087a10 */ /* 0x000fe40007ffe0ff */
[----:B------:R-:W-:Y:S02]  /*10770*/  IMNMX R0, R0, R3, !PT ;  /* 0x0000000300007217 */ /* 0x000fe40007800200 */
[----:B------:R-:W-:Y:S02]  /*10780*/  IMNMX R2, R2, R8, PT ;  /* 0x0000000802027217 */ /* 0x000fe40003800200 */
.L_x_3146:
        /* <DEDUP_REMOVED lines=65> */
.L_x_3152:
[----:B------:R-:W-:-:S04]  /*10ba0*/  MOV R4, c[0x0][0x32c] ;  /* 0x0000cb0000047a02 */ /* 0x000fc80000000f00 */
[----:B------:R-:W-:-:S13]  /*10bb0*/  ISETP.NE.AND P0, PT, R4, 0x1, PT ;  /* 0x000000010400780c */ /* 0x000fda0003f05270 */
[----:B------:R-:W-:-:S05]  /*10bc0*/  @P0 IMAD.HI.U32 R4, R3, c[0x0][0x330], RZ ;  /* 0x0000cc0003040a27 */ /* 0x000fca00078e00ff */
[----:B------:R-:W-:Y:S02]  /*10bd0*/  @P0 SHF.R.U32.HI R3, RZ, c[0x0][0x334], R4 ;  /* 0x0000cd00ff030a19 */ /* 0x000fe40000011604 */
.L_x_3153:
[----:B------:R-:W-:Y:S05]  /*10be0*/  BSYNC B0 ;  /* 0x0000000000007941 */ /* 0x000fea0003800000 */
.L_x_3151:
[----:B------:R-:W-:-:S04]  /*10bf0*/  IMAD R3, R3, c[0x0][0x32c], -R111 ;  /* 0x0000cb0003037a24 */ /* 0x000fc800078e0a6f */
[----:B------:R-:W-:-:S05]  /*10c00*/  IMAD.IADD R3, R3, 0x1, -R237 ;  /* 0x0000000103037824 */ /* 0x000fca00078e0aed */
[----:B------:R-:W-:Y:S02]  /*10c10*/  IADD3 R4, R3, c[0x0][0x32c], RZ ;  /* 0x0000cb0003047a10 */ /* 0x000fe40007ffe0ff */
[----:B------:R-:W-:Y:S02]  /*10c20*/  IMNMX R0, R0, R3, !PT ;  /* 0x0000000300007217 */ /* 0x000fe40007800200 */
[----:B------:R-:W-:Y:S02]  /*10c30*/  IMNMX R2, R2, R4, PT ;  /* 0x0000000402027217 */ /* 0x000fe40003800200 */
.L_x_3150:
[----:B------:R-:W-:Y:S02]  /*10c40*/  ISETP.GT.AND P0, PT, R0, RZ, P1 ;  /* 0x000000ff0000720c */ /* 0x000fe40000f04270 */
        /* <DEDUP_REMOVED lines=63> */
[----:B------:R-:W-:Y:S01]  /*11040*/  ISETP.GT.AND P0, PT, R0, 0x30, P1 ;  /* 0x000000300000780c */ /* 0x000fe20000f04270 */
[----:B------:R-:W-:Y:S01]  /*11050*/  LDSM.16.MT88.4 R20, [R195] ;  /* 0x00000000c314783b */ /* 0x000fe20000004200 */
        /* <DEDUP_REMOVED lines=10> */
[----:B------:R-:W-:Y:S02]  /*11100*/  ISETP.LT.OR P1, PT, R2, 0x39, P2 ;  /* 0x000000390200780c */ /* 0x000fe40001721670 */
        /* <DEDUP_REMOVED lines=22> */
[----:B------:R1:W-:Y:S02]  /*11270*/  MUFU.EX2 R16, R0 ;  /* 0x0000000000107308 */ /* 0x0003e40000000800 */
[----:B-1----:R-:W-:-:S06]  /*11280*/  FFMA.FTZ R0, R11, c[0x0][0x2d0], -R2 ;  /* 0x0000b4000b007a23 */ /* 0x002fcc0000010802 */
[----:B------:R-:W-:Y:S08]  /*11290*/  MUFU.EX2 R11, R3 ;  /* 0x00000003000b7308 */ /* 0x000ff00000000800 */
        /* <DEDUP_REMOVED lines=9> */
[----:B--2---:R-:W-:Y:S01]  /*11330*/  F2FP.PACK_AB R5, R250, R251 ;  /* 0x000000fbfa05723e */ /* 0x004fe200000000ff */
[----:B------:R-:W-:-:S04]  /*11340*/  IMAD.MOV.U32 R9, RZ, RZ, R16 ;  /* 0x000000ffff097224 */ /* 0x000fc800078e0010 */
[----:B------:R1:W-:Y:S01]  /*11350*/  MUFU.EX2 R10, R3 ;  /* 0x00000003000a7308 */ /* 0x0003e20000000800 */
[----:B------:R-:W2:Y:S01]  /*11360*/  LDSM.16.MT88.4 R16, [R192+0x2000] ;  /* 0x00200000c010783b */ /* 0x000ea20000004200 */
[----:B------:R-:W-:Y:S01]  /*11370*/  F2FP.PACK_AB R4, R9, R125 ;  /* 0x0000007d0904723e */ /* 0x000fe200000000ff */
[----:B-1----:R-:W-:Y:S02]  /*11380*/  FFMA.FTZ R3, R13, c[0x0][0x2d0], -R0 ;  /* 0x0000b4000d037a23 */ /* 0x002fe40000010800 */
[----:B------:R-:W1:Y:S03]  /*11390*/  LDSM.16.MT88.4 R12, [R193+0x2000] ;  /* 0x00200000c10c783b */ /* 0x000e660000004200 */
        /* <DEDUP_REMOVED lines=9> */
[----:B------:R3:W5:Y:S07]  /*11430*/  MUFU.EX2 R164, R3 ;  /* 0x0000000300a47308 */ /* 0x00076e0000000800 */
[C---:B------:R-:W-:Y:S01]  /*11440*/  HMMA.16816.F32 R92, R4.reuse, R22, RZ ;  /* 0x00000016045c723c */ /* 0x040fe200000018ff */
[----:B------:R-:W4:Y:S07]  /*11450*/  LDSM.16.MT88.4 R20, [R193+0x4000] ;  /* 0x00400000c114783b */ /* 0x000f2e0000004200 */
[----:B------:R-:W-:Y:S01]  /*11460*/  HMMA.16816.F32 R108, R4, R24, RZ ;  /* 0x00000018046c723c */ /* 0x000fe200000018ff */
        /* <DEDUP_REMOVED lines=14> */
[C---:B------:R-:W-:Y:S08]  /*11550*/  HMMA.16816.F32 R84, R4.reuse, R28, RZ ;  /* 0x0000001c0454723c */ /* 0x040ff000000018ff */
[----:B------:R-:W-:Y:S01]  /*11560*/  HMMA.16816.F32 R100, R4, R30, RZ ;  /* 0x0000001e0464723c */ /* 0x000fe200000018ff */
[----:B------:R-:W-:Y:S01]  /*11570*/  LDSM.16.MT88.4 R28, [R196+0x800] ;  /* 0x00080000c41c783b */ /* 0x000fe20000004200 */
        /* <DEDUP_REMOVED lines=10> */
[----:B------:R-:W-:Y:S01]  /*11620*/  HMMA.16816.F32 R132, R4, R20, RZ ;  /* 0x000000140484723c */ /* 0x000fe200000018ff */
[----:B---3--:R-:W-:-:S07]  /*11630*/  FFMA.FTZ R3, R46, c[0x0][0x2d0], -R0 ;  /* 0x0000b4002e037a23 */ /* 0x008fce0000010800 */
[C---:B------:R-:W-:Y:S01]  /*11640*/  HMMA.16816.F32 R136, R4.reuse, R22, RZ ;  /* 0x000000160488723c */ /* 0x040fe200000018ff */
[----:B------:R-:W3:Y:S01]  /*11650*/  LDSM.16.MT88.4 R20, [R192+0x2800] ;  /* 0x00280000c014783b */ /* 0x000ee20000004200 */
[----:B------:R1:W1:Y:S06]  /*11660*/  MUFU.EX2 R240, R3 ;  /* 0x0000000300f07308 */ /* 0x00026c0000000800 */
[C---:B------:R-:W-:Y:S08]  /*11670*/  HMMA.16816.F32 R112, R4.reuse, R24, RZ ;  /* 0x000000180470723c */ /* 0x040ff000000018ff */
[----:B------:R-:W-:Y:S01]  /*11680*/  HMMA.16816.F32 R40, R4, R26, RZ ;  /* 0x0000001a0428723c */ /* 0x000fe200000018ff */
[----:B------:R-:W3:Y:S01]  /*11690*/  LDSM.16.MT88.4 R24, [R195+0x800] ;  /* 0x00080000c318783b */ /* 0x000ee20000004200 */
[----:B-1----:R-:W-:-:S06]  /*116a0*/  FFMA.FTZ R3, R119, c[0x0][0x2d0], -R2 ;  /* 0x0000b40077037a23 */ /* 0x002fcc0000010802 */
[C---:B--2---:R-:W-:Y:S08]  /*116b0*/  HMMA.16816.F32 R148, R4.reuse, R16, RZ ;  /* 0x000000100494723c */ /* 0x044ff000000018ff */
[C---:B------:R-:W-:Y:S01]  /*116c0*/  HMMA.16816.F32 R156, R4.reuse, R18, RZ ;  /* 0x00000012049c723c */ /* 0x040fe200000018ff */
[----:B------:R-:W1:Y:S07]  /*116d0*/  LDSM.16.MT88.4 R16, [R193+0x2800] ;  /* 0x00280000c110783b */ /* 0x000e6e0000004200 */
[C---:B------:R-:W-:Y:S08]  /*116e0*/  HMMA.16816.F32 R160, R4.reuse, R12, RZ ;  /* 0x0000000c04a0723c */ /* 0x040ff000000018ff */
[----:B------:R-:W-:Y:S01]  /*116f0*/  HMMA.16816.F32 R152, R4, R14, RZ ;  /* 0x0000000e0498723c */ /* 0x000fe200000018ff */
[----:B------:R-:W2:Y:S06]  /*11700*/  LDSM.16.MT88.4 R12, [R196+0x2800] ;  /* 0x00280000c40c783b */ /* 0x000eac0000004200 */
[----:B-----5:R-:W-:-:S02]  /*11710*/  F2FP.PACK_AB R4, R164, R165 ;  /* 0x000000a5a404723e */ /* 0x020fc400000000ff */
[----:B------:R-:W-:Y:S02]  /*11720*/  F2FP.PACK_AB R6, R214, R166 ;  /* 0x000000a6d606723e */ /* 0x000fe400000000ff */
[----:B------:R-:W-:Y:S02]  /*11730*/  F2FP.PACK_AB R5, R243, R246 ;  /* 0x000000f6f305723e */ /* 0x000fe400000000ff */
[----:B------:R-:W-:-:S07]  /*11740*/  F2FP.PACK_AB R7, R240, R245 ;  /* 0x000000f5f007723e */ /* 0x000fce00000000ff */
[C---:B------:R-:W-:Y:S08]  /*11750*/  HMMA.16816.F32 R180, R4.reuse, R38, R104 ;  /* 0x0000002604b4723c */ /* 0x040ff00000001868 */
[C---:B------:R-:W-:Y:S08]  /*11760*/  HMMA.16816.F32 R184, R4.reuse, R28, R108 ;  /* 0x0000001c04b8723c */ /* 0x040ff0000000186c */
[C---:B----4-:R-:W-:Y:S08]  /*11770*/  HMMA.16816.F32 R188, R4.reuse, R32, R84 ;  /* 0x0000002004bc723c */ /* 0x050ff00000001854 */
[C---:B------:R-:W-:Y:S01]  /*11780*/  HMMA.16816.F32 R228, R4.reuse, R34, R100 ;  /* 0x0000002204e4723c */ /* 0x040fe20000001864 */
[----:B------:R-:W4:Y:S07]  /*11790*/  LDSM.16.MT88.4 R32, [R195+0x2800] ;  /* 0x00280000c320783b */ /* 0x000f2e0000004200 */
[C---:B---3--:R-:W-:Y:S08]  /*117a0*/  HMMA.16816.F32 R108, R4.reuse, R20, R76 ;  /* 0x00000014046c723c */ /* 0x048ff0000000184c */
[C---:B------:R-:W-:Y:S01]  /*117b0*/  HMMA.16816.F32 R104, R4.reuse, R22, R72 ;  /* 0x000000160468723c */ /* 0x040fe20000001848 */
[----:B------:R-:W3:Y:S07]  /*117c0*/  LDSM.16.MT88.4 R20, [R193+0x4800] ;  /* 0x00480000c114783b */ /* 0x000eee0000004200 */
[C---:B------:R-:W-:Y:S01]  /*117d0*/  HMMA.16816.F32 R176, R4.reuse, R30, R96 ;  /* 0x0000001e04b0723c */ /* 0x040fe20000001860 */
[----:B------:R-:W5:Y:S07]  /*117e0*/  LDSM.16.MT88.4 R28, [R192+0x4800] ;  /* 0x00480000c01c783b */ /* 0x000f6e0000004200 */
[C---:B------:R-:W-:Y:S07]  /*117f0*/  HMMA.16816.F32 R168, R4.reuse, R36, R88 ;  /* 0x0000002404a8723c */ /* 0x040fee0000001858 */
[----:B------:R-:W-:Y:S01]  /*11800*/  IMAD.MOV.U32 R88, RZ, RZ, R127 ;  /* 0x000000ffff587224 */ /* 0x000fe200078e007f */
[----:B------:R-:W-:Y:S01]  /*11810*/  HMMA.16816.F32 R172, R4, R24, R80 ;  /* 0x0000001804ac723c */ /* 0x000fe20000001850 */
[----:B------:R2:W-:Y:S01]  /*11820*/  MUFU.EX2 R127, R3 ;  /* 0x00000003007f7308 */ /* 0x0005e20000000800 */
[----:B------:R-:W-:-:S02]  /*11830*/  IMAD.MOV.U32 R89, RZ, RZ, R166 ;  /* 0x000000ffff597224 */ /* 0x000fc400078e00a6 */
[----:B------:R-:W-:Y:S02]  /*11840*/  IMAD.MOV.U32 R36, RZ, RZ, R165 ;  /* 0x000000ffff247224 */ /* 0x000fe400078e00a5 */
[----:B------:R-:W-:Y:S02]  /*11850*/  IMAD.MOV.U32 R37, RZ, RZ, R164 ;  /* 0x000000ffff257224 */ /* 0x000fe400078e00a4 */
[C---:B------:R-:W-:Y:S08]  /*11860*/  HMMA.16816.F32 R164, R4.reuse, R26, R92 ;  /* 0x0000001a04a4723c */ /* 0x040ff0000000185c */
[----:B-1----:R-:W-:Y:S01]  /*11870*/  HMMA.16816.F32 R96, R4, R16, R68 ;  /* 0x000000100460723c */ /* 0x002fe20000001844 */
[----:B--2---:R-:W-:-:S02]  /*11880*/  FFMA.FTZ R3, R121, c[0x0][0x2d0], -R2 ;  /* 0x0000b40079037a23 */ /* 0x004fc40000010802 */
[----:B------:R-:W-:Y:S02]  /*11890*/  IMAD.MOV.U32 R121, RZ, RZ, R125 ;  /* 0x000000ffff797224 */ /* 0x000fe400078e007d */
[----:B------:R1:W-:Y:S03]  /*118a0*/  MUFU.EX2 R91, R3 ;  /* 0x00000003005b7308 */ /* 0x0003e60000000800 */
[C---:B------:R-:W-:Y:S01]  /*118b0*/  HMMA.16816.F32 R92, R4.reuse, R18, R60 ;  /* 0x00000012045c723c */ /* 0x040fe2000000183c */
[----:B------:R-:W2:Y:S07]  /*118c0*/  LDSM.16.MT88.4 R16, [R196+0x4800] ;  /* 0x00480000c410783b */ /* 0x000eae0000004200 */
[----:B------:R-:W-:Y:S01]  /*118d0*/  HMMA.16816.F32 R84, R4, R12, R64 ;  /* 0x0000000c0454723c */ /* 0x000fe20000001840 */
[----:B-1----:R-:W-:-:S02]  /*118e0*/  FFMA.FTZ R3, R122, c[0x0][0x2d0], -R2 ;  /* 0x0000b4007a037a23 */ /* 0x002fc40000010802 */
[----:B------:R-:W-:-:S05]  /*118f0*/  IMAD.MOV.U32 R122, RZ, RZ, R126 ;  /* 0x000000ffff7a7224 */ /* 0x000fca00078e007e */
[C---:B------:R-:W-:Y:S01]  /*11900*/  HMMA.16816.F32 R80, R4.reuse, R14, R56 ;  /* 0x0000000e0450723c */ /* 0x040fe20000001838 */
[----:B------:R1:W1:Y:S01]  /*11910*/  MUFU.EX2 R90, R3 ;  /* 0x00000003005a7308 */ /* 0x0002620000000800 */
[----:B------:R-:W2:Y:S06]  /*11920*/  LDSM.16.MT88.4 R12, [R195+0x4800] ;  /* 0x00480000c30c783b */ /* 0x000eac0000004200 */
[C---:B----4-:R-:W-:Y:S08]  /*11930*/  HMMA.16816.F32 R60, R4.reuse, R32, R48 ;  /* 0x00000020043c723c */ /* 0x050ff00000001830 */
[----:B---3--:R-:W-:Y:S01]  /*11940*/  HMMA.16816.F32 R76, R4, R22, R136 ;  /* 0x00000016044c723c */ /* 0x008fe20000001888 */
[----:B-1----:R-:W-:-:S02]  /*11950*/  FFMA.FTZ R3, R123, c[0x0][0x2d0], -R2 ;  /* 0x0000b4007b037a23 */ /* 0x002fc40000010802 */
[----:B------:R-:W-:Y:S02]  /*11960*/  IMAD.MOV.U32 R123, RZ, RZ, R214 ;  /* 0x000000ffff7b7224 */ /* 0x000fe400078e00d6 */
[----:B------:R1:W3:Y:S02]  /*11970*/  MUFU.EX2 R24, R3 ;  /* 0x0000000300187308 */ /* 0x0002e40000000800 */
[----:B------:R-:W-:Y:S01]  /*11980*/  IMAD.MOV.U32 R138, RZ, RZ, R90 ;  /* 0x000000ffff8a7224 */ /* 0x000fe200078e005a */
[----:B-----5:R-:W-:Y:S01]  /*11990*/  HMMA.16816.F32 R56, R4, R28, R112 ;  /* 0x0000001c0438723c */ /* 0x020fe20000001870 */
[----:B------:R-:W-:-:S06]  /*119a0*/  IMAD.MOV.U32 R139, RZ, RZ, R91 ;  /* 0x000000ffff8b7224 */ /* 0x000fcc00078e005b */
[----:B------:R-:W-:Y:S01]  /*119b0*/  IMAD.MOV.U32 R115, RZ, RZ, R36 ;  /* 0x000000ffff737224 */ /* 0x000fe200078e0024 */
[C---:B------:R-:W-:Y:S01]  /*119c0*/  HMMA.16816.F32 R48, R4.reuse, R30, R40 ;  /* 0x0000001e0430723c */ /* 0x040fe20000001828 */
[----:B------:R-:W4:Y:S01]  /*119d0*/  LDSM.16.MT88.4 R28, [R192+0x1000] ;  /* 0x00100000c01c783b */ /* 0x000f220000004200 */
[----:B------:R-:W-:Y:S02]  /*119e0*/  IMAD.MOV.U32 R114, RZ, RZ, R37 ;  /* 0x000000ffff727224 */ /* 0x000fe400078e0025 */
[----:B------:R-:W-:Y:S01]  /*119f0*/  IMAD.MOV.U32 R113, RZ, RZ, R88 ;  /* 0x000000ffff717224 */ /* 0x000fe200078e0058 */
[----:B------:R-:W-:Y:S01]  /*11a00*/  LDSM.16.MT88.4 R36, [R193+0x1000] ;  /* 0x00100000c124783b */ /* 0x000fe20000004200 */
[----:B-1----:R-:W-:Y:S02]  /*11a10*/  FFMA.FTZ R3, R116, c[0x0][0x2d0], -R0 ;  /* 0x0000b40074037a23 */ /* 0x002fe40000010800 */
[----:B---3--:R-:W-:Y:S01]  /*11a20*/  IMAD.MOV.U32 R137, RZ, RZ, R24 ;  /* 0x000000ffff897224 */ /* 0x008fe200078e0018 */
[----:B------:R-:W-:Y:S01]  /*11a30*/  HMMA.16816.F32 R72, R4, R20, R132 ;  /* 0x000000140448723c */ /* 0x000fe20000001884 */
[----:B------:R-:W1:Y:S01]  /*11a40*/  LDSM.16.MT88.4 R24, [R196+0x1000] ;  /* 0x00100000c418783b */ /* 0x000e620000004200 */
[----:B------:R3:W-:Y:S01]  /*11a50*/  MUFU.EX2 R214, R3 ;  /* 0x0000000300d67308 */ /* 0x0007e20000000800 */
[----:B------:R-:W-:-:S02]  /*11a60*/  IMAD.MOV.U32 R112, RZ, RZ, R89 ;  /* 0x000000ffff707224 */ /* 0x000fc400078e0059 */
[----:B------:R-:W5:Y:S03]  /*11a70*/  LDSM.16.MT88.4 R20, [R195+0x1000] ;  /* 0x00100000c314783b */ /* 0x000f660000004200 */
[C---:B------:R-:W-:Y:S01]  /*11a80*/  HMMA.16816.F32 R44, R4.reuse, R34, R52 ;  /* 0x00000022042c723c */ /* 0x040fe20000001834 */
[----:B------:R-:W-:Y:S07]  /*11a90*/  LDSM.16.MT88.4 R32, [R195+0x3000] ;  /* 0x00300000c320783b */ /* 0x000fee0000004200 */
[----:B--2---:R-:W-:Y:S01]  /*11aa0*/  HMMA.16816.F32 R88, R4, R16, R148 ;  /* 0x000000100458723c */ /* 0x004fe20000001894 */
[----:B---3--:R-:W-:-:S02]  /*11ab0*/  FFMA.FTZ R3, R120, c[0x0][0x2d0], -R0 ;  /* 0x0000b40078037a23 */ /* 0x008fc40000010800 */
[----:B------:R-:W-:Y:S02]  /*11ac0*/  IMAD.MOV.U32 R120, RZ, RZ, R127 ;  /* 0x000000ffff787224 */ /* 0x000fe400078e007f */
[----:B------:R2:W3:Y:S03]  /*11ad0*/  MUFU.EX2 R127, R3 ;  /* 0x00000003007f7308 */ /* 0x0004e60000000800 */
[C---:B------:R-:W-:Y:S01]  /*11ae0*/  HMMA.16816.F32 R68, R4.reuse, R18, R156 ;  /* 0x000000120444723c */ /* 0x040fe2000000189c */
[----:B------:R-:W1:Y:S07]  /*11af0*/  LDSM.16.MT88.4 R16, [R192+0x3000] ;  /* 0x00300000c010783b */ /* 0x000e6e0000004200 */
[----:B------:R-:W-:Y:S01]  /*11b00*/  HMMA.16816.F32 R52, R4, R12, R160 ;  /* 0x0000000c0434723c */ /* 0x000fe200000018a0 */
[----:B--2---:R-:W-:-:S07]  /*11b10*/  FFMA.FTZ R3, R118, c[0x0][0x2d0], -R0 ;  /* 0x0000b40076037a23 */ /* 0x004fce0000010800 */
[----:B------:R-:W-:Y:S01]  /*11b20*/  HMMA.16816.F32 R40, R4, R14, R152 ;  /* 0x0000000e0428723c */ /* 0x000fe20000001898 */
[----:B------:R-:W2:Y:S01]  /*11b30*/  LDSM.16.MT88.4 R12, [R193+0x3000] ;  /* 0x00300000c10c783b */ /* 0x000ea20000004200 */
[----:B------:R4:W-:Y:S05]  /*11b40*/  MUFU.EX2 R126, R3 ;  /* 0x00000003007e7308 */ /* 0x0009ea0000000800 */
[----:B------:R-:W-:Y:S02]  /*11b50*/  F2FP.PACK_AB R4, R139, R120 ;  /* 0x000000788b04723e */ /* 0x000fe400000000ff */
[----:B------:R-:W-:Y:S02]  /*11b60*/  F2FP.PACK_AB R6, R137, R138 ;  /* 0x0000008a8906723e */ /* 0x000fe400000000ff */
[----:B---3--:R-:W-:Y:S01]  /*11b70*/  F2FP.PACK_AB R5, R127, R214 ;  /* 0x000000d67f05723e */ /* 0x008fe200000000ff */
[----:B----4-:R-:W-:-:S04]  /*11b80*/  FFMA.FTZ R3, R117, c[0x0][0x2d0], -R0 ;  /* 0x0000b40075037a23 */ /* 0x010fc80000010800 */
[----:B------:R-:W3:Y:S02]  /*11b90*/  MUFU.EX2 R125, R3 ;  /* 0x00000003007d7308 */ /* 0x000ee40000000800 */
[----:B---3--:R-:W-:Y:S01]  /*11ba0*/  F2FP.PACK_AB R7, R125, R126 ;  /* 0x0000007e7d07723e */ /* 0x008fe200000000ff */
[----:B------:R-:W-:-:S06]  /*11bb0*/  FFMA.FTZ R3, R227, c[0x0][0x2d0], -R2 ;  /* 0x0000b400e3037a23 */ /* 0x000fcc0000010802 */
[C---:B------:R-:W-:Y:S08]  /*11bc0*/  HMMA.16816.F32 R132, R4.reuse, R28, R168 ;  /* 0x0000001c0484723c */ /* 0x040ff000000018a8 */
[C---:B------:R-:W-:Y:S01]  /*11bd0*/  HMMA.16816.F32 R64, R4.reuse, R30, R180 ;  /* 0x0000001e0440723c */ /* 0x040fe200000018b4 */
[----:B------:R-:W3:Y:S07]  /*11be0*/  LDSM.16.MT88.4 R28, [R196+0x3000] ;  /* 0x00300000c41c783b */ /* 0x000eee0000004200 */
[C---:B-1----:R-:W-:Y:S08]  /*11bf0*/  HMMA.16816.F32 R116, R4.reuse, R24, R184 ;  /* 0x000000180474723c */ /* 0x042ff000000018b8 */
[C---:B------:R-:W-:Y:S01]  /*11c00*/  HMMA.16816.F32 R184, R4.reuse, R26, R176 ;  /* 0x0000001a04b8723c */ /* 0x040fe200000018b0 */
[----:B------:R-:W1:Y:S07]  /*11c10*/  LDSM.16.MT88.4 R24, [R192+0x5000] ;  /* 0x00500000c018783b */ /* 0x000e6e0000004200 */
[C---:B------:R-:W-:Y:S08]  /*11c20*/  HMMA.16816.F32 R100, R4.reuse, R36, R188 ;  /* 0x000000240464723c */ /* 0x040ff000000018bc */
[C---:B-----5:R-:W-:Y:S08]  /*11c30*/  HMMA.16816.F32 R188, R4.reuse, R20, R172 ;  /* 0x0000001404bc723c */ /* 0x060ff000000018ac */
[C---:B------:R-:W-:Y:S01]  /*11c40*/  HMMA.16816.F32 R180, R4.reuse, R22, R164 ;  /* 0x0000001604b4723c */ /* 0x040fe200000018a4 */
[----:B------:R-:W4:Y:S07]  /*11c50*/  LDSM.16.MT88.4 R20, [R193+0x5000] ;  /* 0x00500000c114783b */ /* 0x000f2e0000004200 */
[C---:B------:R-:W-:Y:S01]  /*11c60*/  HMMA.16816.F32 R36, R4.reuse, R38, R228 ;  /* 0x000000260424723c */ /* 0x040fe200000018e4 */
[----:B------:R5:W-:Y:S06]  /*11c70*/  MUFU.EX2 R229, R3 ;  /* 0x0000000300e57308 */ /* 0x000bec0000000800 */
[----:B------:R-:W-:Y:S01]  /*11c80*/  IMAD.MOV.U32 R230, RZ, RZ, R138 ;  /* 0x000000ffffe67224 */ /* 0x000fe200078e008a */
[----:B------:R-:W-:Y:S01]  /*11c90*/  HMMA.16816.F32 R176, R4, R16, R108 ;  /* 0x0000001004b0723c */ /* 0x000fe2000000186c */
[----:B------:R-:W-:-:S07]  /*11ca0*/  IMAD.MOV.U32 R231, RZ, RZ, R113 ;  /* 0x000000ffffe77224 */ /* 0x000fce00078e0071 */
[C---:B------:R-:W-:Y:S01]  /*11cb0*/  HMMA.16816.F32 R168, R4.reuse, R18, R104 ;  /* 0x0000001204a8723c */ /* 0x040fe20000001868 */
[--C-:B-----5:R-:W-:Y:S01]  /*11cc0*/  FFMA.FTZ R3, R232, c[0x0][0x2d0], -R2.reuse ;  /* 0x0000b400e8037a23 */ /* 0x120fe20000010802 */
[----:B------:R-:W5:Y:S01]  /*11cd0*/  LDSM.16.MT88.4 R16, [R196+0x5000] ;  /* 0x00500000c410783b */ /* 0x000f620000004200 */
[----:B------:R-:W-:Y:S02]  /*11ce0*/  IMAD.MOV.U32 R232, RZ, RZ, R137 ;  /* 0x000000ffffe87224 */ /* 0x000fe400078e0089 */
[----:B------:R1:W1:Y:S01]  /*11cf0*/  MUFU.EX2 R228, R3 ;  /* 0x0000000300e47308 */ /* 0x0002620000000800 */
[----:B------:R-:W-:Y:S02]  /*11d00*/  LDSM.16.MT88.4 R104, [R193+0x1800] ;  /* 0x00180000c168783b */ /* 0x000fe40000004200 */
[C---:B--2---:R-:W-:Y:S08]  /*11d10*/  HMMA.16816.F32 R172, R4.reuse, R12, R96 ;  /* 0x0000000c04ac723c */ /* 0x044ff00000001860 */
[----:B------:R-:W-:Y:S01]  /*11d20*/  HMMA.16816.F32 R164, R4, R14, R92 ;  /* 0x0000000e04a4723c */ /* 0x000fe2000000185c */
[----:B------:R-:W2:Y:S01]  /*11d30*/  LDSM.16.MT88.4 R12, [R195+0x5000] ;  /* 0x00500000c30c783b */ /* 0x000ea20000004200 */
[--C-:B-1----:R-:W-:Y:S01]  /*11d40*/  FFMA.FTZ R3, R233, c[0x0][0x2d0], -R2.reuse ;  /* 0x0000b400e9037a23 */ /* 0x102fe20000010802 */
[----:B------:R-:W-:Y:S01]  /*11d50*/  F2FP.PACK_AB R96, R228, R229 ;  /* 0x000000e5e460723e */ /* 0x000fe200000000ff */
[----:B------:R-:W-:-:S04]  /*11d60*/  FFMA.FTZ R2, R234, c[0x0][0x2d0], -R2 ;  /* 0x0000b400ea027a23 */ /* 0x000fc80000010802 */
[----:B---3--:R-:W-:Y:S01]  /*11d70*/  HMMA.16816.F32 R160, R4, R28, R84 ;  /* 0x0000001c04a0723c */ /* 0x008fe20000001854 */
[----:B------:R1:W-:Y:S01]  /*11d80*/  MUFU.EX2 R227, R3 ;  /* 0x0000000300e37308 */ /* 0x0003e20000000800 */
[----:B------:R-:W-:-:S06]  /*11d90*/  IMAD.MOV.U32 R234, RZ, RZ, R120 ;  /* 0x000000ffffea7224 */ /* 0x000fcc00078e0078 */
[C---:B------:R-:W-:Y:S01]  /*11da0*/  HMMA.16816.F32 R84, R4.reuse, R24, R56 ;  /* 0x000000180454723c */ /* 0x040fe20000001838 */
[----:B------:R3:W3:Y:S01]  /*11db0*/  MUFU.EX2 R233, R2 ;  /* 0x0000000200e97308 */ /* 0x0006e20000000800 */
[----:B------:R-:W-:Y:S05]  /*11dc0*/  LDSM.16.MT88.4 R56, [R196+0x3800] ;  /* 0x00380000c438783b */ /* 0x000fea0000004200 */
[----:B------:R-:W-:Y:S01]  /*11dd0*/  IMAD.MOV.U32 R25, RZ, RZ, R123 ;  /* 0x000000ffff197224 */ /* 0x000fe200078e007b */
[C---:B------:R-:W-:Y:S01]  /*11de0*/  HMMA.16816.F32 R60, R4.reuse, R32, R60 ;  /* 0x00000020043c723c */ /* 0x040fe2000000183c */
[----:B-1----:R-:W-:Y:S02]  /*11df0*/  IMAD.MOV.U32 R3, RZ, RZ, R139 ;  /* 0x000000ffff037224 */ /* 0x002fe400078e008b */
[----:B------:R-:W1:Y:S05]  /*11e00*/  LDSM.16.MT88.4 R136, [R192+0x1800] ;  /* 0x00180000c088783b */ /* 0x000e6a0000004200 */
[----:B------:R-:W-:Y:S01]  /*11e10*/  HMMA.16816.F32 R148, R4, R34, R44 ;  /* 0x000000220494723c */ /* 0x000fe2000000182c */
[----:B---3--:R-:W-:Y:S01]  /*11e20*/  FFMA.FTZ R2, R216, c[0x0][0x2d0], -R0 ;  /* 0x0000b400d8027a23 */ /* 0x008fe20000010800 */
[----:B------:R-:W-:Y:S01]  /*11e30*/  F2FP.PACK_AB R98, R233, R227 ;  /* 0x000000e3e962723e */ /* 0x000fe200000000ff */
[----:B------:R-:W-:-:S02]  /*11e40*/  IMAD.MOV.U32 R216, RZ, RZ, R112 ;  /* 0x000000ffffd87224 */ /* 0x000fc400078e0070 */
[----:B------:R3:W-:Y:S03]  /*11e50*/  MUFU.EX2 R24, R2 ;  /* 0x0000000200187308 */ /* 0x0007e60000000800 */
[C---:B----4-:R-:W-:Y:S01]  /*11e60*/  HMMA.16816.F32 R32, R4.reuse, R20, R72 ;  /* 0x000000140420723c */ /* 0x050fe20000001848 */
[----:B------:R-:W4:Y:S07]  /*11e70*/  LDSM.16.MT88.4 R72, [R192+0x5800] ;  /* 0x00580000c048783b */ /* 0x000f2e0000004200 */
[----:B------:R-:W-:Y:S01]  /*11e80*/  HMMA.16816.F32 R20, R4, R22, R76 ;  /* 0x000000160414723c */ /* 0x000fe2000000184c */
[----:B---3--:R-:W-:-:S02]  /*11e90*/  FFMA.FTZ R2, R225, c[0x0][0x2d0], -R0 ;  /* 0x0000b400e1027a23 */ /* 0x008fc40000010800 */
[----:B------:R-:W-:-:S05]  /*11ea0*/  IMAD.MOV.U32 R225, RZ, RZ, R11 ;  /* 0x000000ffffe17224 */ /* 0x000fca00078e000b */
[C---:B------:R-:W-:Y:S01]  /*11eb0*/  HMMA.16816.F32 R156, R4.reuse, R30, R80 ;  /* 0x0000001e049c723c */ /* 0x040fe20000001850 */
[----:B------:R3:W1:Y:S01]  /*11ec0*/  MUFU.EX2 R11, R2 ;  /* 0x00000002000b7308 */ /* 0x0006620000000800 */
[----:B------:R-:W-:Y:S01]  /*11ed0*/  IMAD.MOV.U32 R79, RZ, RZ, R9 ;  /* 0x000000ffff4f7224 */ /* 0x000fe200078e0009 */
[----:B------:R-:W-:Y:S05]  /*11ee0*/  LDSM.16.MT88.4 R80, [R193+0x5800] ;  /* 0x00580000c150783b */ /* 0x000fea0000004200 */
[C---:B------:R-:W-:Y:S01]  /*11ef0*/  HMMA.16816.F32 R28, R4.reuse, R26, R48 ;  /* 0x0000001a041c723c */ /* 0x040fe20000001830 */
[----:B------:R-:W-:Y:S06]  /*11f00*/  LDSM.16.MT88.4 R48, [R193+0x3800] ;  /* 0x00380000c130783b */ /* 0x000fec0000004200 */
[----:B------:R-:W-:Y:S01]  /*11f10*/  IMAD.MOV.U32 R26, RZ, RZ, R115 ;  /* 0x000000ffff1a7224 */ /* 0x000fe200078e0073 */
[----:B-----5:R-:W-:Y:S01]  /*11f20*/  HMMA.16816.F32 R92, R4, R16, R88 ;  /* 0x00000010045c723c */ /* 0x020fe20000001858 */
[----:B---3--:R-:W-:Y:S01]  /*11f30*/  FFMA.FTZ R2, R218, c[0x0][0x2d0], -R0 ;  /* 0x0000b400da027a23 */ /* 0x008fe20000010800 */
[----:B------:R-:W3:Y:S01]  /*11f40*/  LDSM.16.MT88.4 R88, [R196+0x5800] ;  /* 0x00580000c458783b */ /* 0x000ee20000004200 */
[----:B------:R-:W-:Y:S01]  /*11f50*/  IMAD.MOV.U32 R218, RZ, RZ, R10 ;  /* 0x000000ffffda7224 */ /* 0x000fe200078e000a */
[----:B-1----:R-:W-:Y:S01]  /*11f60*/  F2FP.PACK_AB R97, R11, R24 ;  /* 0x000000180b61723e */ /* 0x002fe200000000ff */
[----:B------:R1:W-:Y:S01]  /*11f70*/  MUFU.EX2 R10, R2 ;  /* 0x00000002000a7308 */ /* 0x0003e20000000800 */
[----:B------:R-:W-:-:S02]  /*11f80*/  FFMA.FTZ R0, R226, c[0x0][0x2d0], -R0 ;  /* 0x0000b400e2007a23 */ /* 0x000fc40000010800 */
[----:B------:R-:W-:Y:S01]  /*11f90*/  IMAD.MOV.U32 R226, RZ, RZ, R122 ;  /* 0x000000ffffe27224 */ /* 0x000fe200078e007a */
[C---:B--2---:R-:W-:Y:S01]  /*11fa0*/  HMMA.16816.F32 R152, R4.reuse, R12, R52 ;  /* 0x0000000c0498723c */ /* 0x044fe20000001834 */
[----:B------:R-:W-:Y:S02]  /*11fb0*/  IMAD.MOV.U32 R27, RZ, RZ, R114 ;  /* 0x000000ffff1b7224 */ /* 0x000fe400078e0072 */
[----:B------:R-:W-:Y:S01]  /*11fc0*/  LDSM.16.MT88.4 R112, [R196+0x1800] ;  /* 0x00180000c470783b */ /* 0x000fe20000004200 */
[----:B------:R-:W2:Y:S04]  /*11fd0*/  MUFU.EX2 R9, R0 ;  /* 0x0000000000097308 */ /* 0x000ea80000000800 */
[----:B------:R-:W-:Y:S01]  /*11fe0*/  HMMA.16816.F32 R16, R4, R18, R68 ;  /* 0x000000120410723c */ /* 0x000fe20000001844 */
[----:B-1----:R-:W-:-:S02]  /*11ff0*/  IMAD.MOV.U32 R2, RZ, RZ, R121 ;  /* 0x000000ffff027224 */ /* 0x002fc400078e0079 */
[----:B------:R-:W-:Y:S02]  /*12000*/  LDSM.16.MT88.4 R120, [R195+0x1800] ;  /* 0x00180000c378783b */ /* 0x000fe40000004200 */
[----:B------:R-:W-:-:S03]  /*12010*/  FADD.FTZ R2, R2, R79 ;  /* 0x0000004f02027221 */ /* 0x000fc60000010000 */
[----:B------:R-:W-:Y:S01]  /*12020*/  HMMA.16816.F32 R12, R4, R14, R40 ;  /* 0x0000000e040c723c */ /* 0x000fe20000001828 */
[----:B------:R-:W1:Y:S01]  /*12030*/  LDSM.16.MT88.4 R4, [R195+0x5800] ;  /* 0x00580000c304783b */ /* 0x000e620000004200 */
[----:B------:R-:W-:Y:S01]  /*12040*/  FADD.FTZ R2, R226, R2 ;  /* 0x00000002e2027221 */ /* 0x000fe20000010000 */
[----:B--2---:R-:W-:Y:S01]  /*12050*/  F2FP.PACK_AB R99, R9, R10 ;  /* 0x0000000a0963723e */ /* 0x004fe200000000ff */
[----:B------:R-:W-:Y:S01]  /*12060*/  FADD.FTZ R0, R251, R250 ;  /* 0x000000fafb007221 */ /* 0x000fe20000010000 */
[----:B------:R-:W2:Y:S01]  /*12070*/  LDSM.16.MT88.4 R40, [R192+0x3800] ;  /* 0x00380000c028783b */ /* 0x000ea20000004200 */
        /* <DEDUP_REMOVED lines=9> */
[----:B------:R-:W5:Y:S01]  /*12110*/  LDSM.16.MT88.4 R64, [R195+0x3800] ;  /* 0x00380000c340783b */ /* 0x000f620000004200 */
[----:B------:R-:W-:Y:S02]  /*12120*/  FADD.FTZ R0, R243, R0 ;  /* 0x00000000f3007221 */ /* 0x000fe40000010000 */
[----:B------:R-:W-:Y:S02]  /*12130*/  FADD.FTZ R2, R25, R2 ;  /* 0x0000000219027221 */ /* 0x000fe40000010000 */
[----:B------:R-:W-:-:S02]  /*12140*/  FADD.FTZ R0, R245, R0 ;  /* 0x00000000f5007221 */ /* 0x000fc40000010000 */
[----:B------:R-:W-:Y:S01]  /*12150*/  FADD.FTZ R2, R234, R2 ;  /* 0x00000002ea027221 */ /* 0x000fe20000010000 */
[C---:B----4-:R-:W-:Y:S01]  /*12160*/  HMMA.16816.F32 R68, R96.reuse, R72, R84 ;  /* 0x000000486044723c */ /* 0x050fe20000001854 */
[----:B------:R-:W-:Y:S02]  /*12170*/  FADD.FTZ R0, R240, R0 ;  /* 0x00000000f0007221 */ /* 0x000fe40000010000 */
[----:B------:R-:W-:Y:S02]  /*12180*/  FADD.FTZ R2, R3, R2 ;  /* 0x0000000203027221 */ /* 0x000fe40000010000 */
[----:B------:R-:W-:Y:S01]  /*12190*/  FADD.FTZ R0, R214, R0 ;  /* 0x00000000d6007221 */ /* 0x000fe20000010000 */
[----:B------:R-:W-:Y:S01]  /*121a0*/  IADD3 R214, R231, -0x2, RZ ;  /* 0xfffffffee7d67810 */ /* 0x000fe20007ffe0ff */
[----:B------:R-:W-:Y:S01]  /*121b0*/  FADD.FTZ R2, R230, R2 ;  /* 0x00000002e6027221 */ /* 0x000fe20000010000 */
[----:B---3--:R-:W-:Y:S01]  /*121c0*/  HMMA.16816.F32 R84, R96, R88, R92 ;  /* 0x000000586054723c */ /* 0x008fe2000000185c */
[----:B------:R-:W-:-:S02]  /*121d0*/  IMAD.MOV.U32 R230, RZ, RZ, c[0x0][0x2c4] ;  /* 0x0000b100ffe67624 */ /* 0x000fc400078e00ff */
[----:B------:R-:W-:Y:S02]  /*121e0*/  FADD.FTZ R0, R127, R0 ;  /* 0x000000007f007221 */ /* 0x000fe40000010000 */
[----:B------:R-:W-:Y:S01]  /*121f0*/  FADD.FTZ R2, R232, R2 ;  /* 0x00000002e8027221 */ /* 0x000fe20000010000 */
[----:B------:R-:W-:Y:S01]  /*12200*/  ISETP.NE.AND P2, PT, R230, 0x1, PT ;  /* 0x00000001e600780c */ /* 0x000fe20003f45270 */
[----:B------:R-:W-:Y:S01]  /*12210*/  FADD.FTZ R0, R126, R0 ;  /* 0x000000007e007221 */ /* 0x000fe20000010000 */
[----:B-1----:R-:W-:Y:S01]  /*12220*/  HMMA.16816.F32 R92, R96, R4, R152 ;  /* 0x00000004605c723c */ /* 0x002fe20000001898 */
[----:B------:R-:W-:Y:S02]  /*12230*/  FADD.FTZ R3, R229, R2 ;  /* 0x00000002e5037221 */ /* 0x000fe40000010000 */
[----:B------:R-:W-:-:S04]  /*12240*/  FADD.FTZ R0, R125, R0 ;  /* 0x000000007d007221 */ /* 0x000fc80000010000 */
[----:B------:R-:W-:Y:S01]  /*12250*/  FADD.FTZ R2, R24, R0 ;  /* 0x0000000018027221 */ /* 0x000fe20000010000 */
[----:B------:R-:W-:Y:S01]  /*12260*/  HMMA.16816.F32 R100, R96, R104, R100 ;  /* 0x000000686064723c */ /* 0x000fe20000001864 */
[----:B------:R-:W-:Y:S02]  /*12270*/  IMAD.MOV.U32 R0, RZ, RZ, R242 ;  /* 0x000000ffff007224 */ /* 0x000fe400078e00f2 */
[----:B------:R-:W-:-:S04]  /*12280*/  @P2 IMAD.HI.U32 R4, R242, c[0x0][0x2c8], RZ ;  /* 0x0000b200f2042a27 */ /* 0x000fc800078e00ff */
[----:B------:R-:W-:Y:S01]  /*12290*/  FADD.FTZ R5, R228, R3 ;  /* 0x00000003e4057221 */ /* 0x000fe20000010000 */
[----:B------:R-:W-:Y:S01]  /*122a0*/  @P2 SHF.R.U32.HI R0, RZ, c[0x0][0x2cc], R4 ;  /* 0x0000b300ff002a19 */ /* 0x000fe20000011604 */
[----:B------:R-:W-:Y:S01]  /*122b0*/  FADD.FTZ R3, R11, R2 ;  /* 0x000000020b037221 */ /* 0x000fe20000010000 */
[C---:B------:R-:W-:Y:S01]  /*122c0*/  HMMA.16816.F32 R104, R96.reuse, R106, R36 ;  /* 0x0000006a6068723c */ /* 0x040fe20000001824 */
[----:B------:R-:W-:Y:S02]  /*122d0*/  IMAD.IADD R2, R238, 0x1, -R239 ;  /* 0x00000001ee027824 */ /* 0x000fe400078e0aef */
[----:B------:R-:W-:Y:S02]  /*122e0*/  FADD.FTZ R4, R227, R5 ;  /* 0x00000005e3047221 */ /* 0x000fe40000010000 */
[----:B------:R-:W-:Y:S02]  /*122f0*/  IMAD.IADD R2, R2, 0x1, R0 ;  /* 0x0000000102027824 */ /* 0x000fe400078e0200 */
[----:B------:R-:W-:Y:S01]  /*12300*/  FADD.FTZ R3, R10, R3 ;  /* 0x000000030a037221 */ /* 0x000fe20000010000 */
[----:B------:R-:W-:Y:S01]  /*12310*/  HMMA.16816.F32 R108, R96, R112, R116 ;  /* 0x00000070606c723c */ /* 0x000fe20000001874 */
[----:B------:R-:W-:Y:S01]  /*12320*/  FADD.FTZ R233, R233, R4 ;  /* 0x00000004e9e97221 */ /* 0x000fe20000010000 */
[----:B------:R-:W-:Y:S01]  /*12330*/  IADD3 R0, R2, c[0x0][0x328], RZ ;  /* 0x0000ca0002007a10 */ /* 0x000fe20007ffe0ff */
[----:B------:R-:W-:-:S05]  /*12340*/  FADD.FTZ R234, R9, R3 ;  /* 0x0000000309ea7221 */ /* 0x000fca0000010000 */
[C---:B------:R-:W-:Y:S08]  /*12350*/  HMMA.16816.F32 R116, R96.reuse, R120, R188 ;  /* 0x000000786074723c */ /* 0x040ff000000018bc */
[C---:B--2---:R-:W-:Y:S08]  /*12360*/  HMMA.16816.F32 R36, R96.reuse, R40, R176 ;  /* 0x000000286024723c */ /* 0x044ff000000018b0 */
        /* <DEDUP_REMOVED lines=26> */
.L_x_3156:
[----:B------:R-:W-:-:S13]  /*12510*/  ISETP.NE.AND P0, PT, R4, 0x1, PT ;  /* 0x000000010400780c */ /* 0x000fda0003f05270 */
[----:B------:R-:W-:-:S05]  /*12520*/  @P0 IMAD.HI.U32 R2, R3, c[0x0][0x330], RZ ;  /* 0x0000cc0003020a27 */ /* 0x000fca00078e00ff */
[----:B------:R-:W-:Y:S02]  /*12530*/  @P0 SHF.R.U32.HI R3, RZ, c[0x0][0x334], R2 ;  /* 0x0000cd00ff030a19 */ /* 0x000fe40000011602 */
.L_x_3157:
[----:B------:R-:W-:Y:S05]  /*12540*/  BSYNC B0 ;  /* 0x0000000000007941 */ /* 0x000fea0003800000 */
.L_x_3155:
[----:B------:R-:W-:-:S05]  /*12550*/  IMAD R3, R3, R4, c[0x0][0x32c] ;  /* 0x0000cb0003037624 */ /* 0x000fca00078e0204 */
[----:B------:R-:W-:-:S04]  /*12560*/  IMNMX R0, R0, R3, PT ;  /* 0x0000000300007217 */ /* 0x000fc80003800200 */
.L_x_3154:
        /* <DEDUP_REMOVED lines=9> */
.L_x_3167:
[----:B------:R-:W-:Y:S01]  /*12600*/  ISETP.GT.AND P0, PT, R217, R216, PT ;  /* 0x000000d8d900720c */ /* 0x000fe20003f04270 */
[----:B------:R-:W-:Y:S04]  /*12610*/  DEPBAR.LE SB0, 0x0 ;  /* 0x000080000000791a */ /* 0x000fe80000000000 */
[----:B------:R-:W-:Y:S01]  /*12620*/  WARPSYNC 0xffffffff ;  /* 0xffffffff00007948 */ /* 0x000fe20003800000 */
[----:B------:R-:W-:Y:S01]  /*12630*/  BAR.SYNC.DEFER_BLOCKING 0x0 ;  /* 0x0000000000007b1d */ /* 0x000fe20000010000 */
[----:B------:R-:W-:Y:S05]  /*12640*/  IMAD.MOV.U32 R218, RZ, RZ, c[0x0][0x2c4] ;  /* 0x0000b100ffda7624 */ /* 0x000fea00078e00ff */
[----:B------:R-:W-:Y:S01]  /*12650*/  ISETP.NE.AND P2, PT, R218, 0x1, PT ;  /* 0x00000001da00780c */ /* 0x000fe20003f45270 */
[----:B------:R-:W-:Y:S01]  /*12660*/  @!P0 IMAD.WIDE.U32 R4, R216, c[0x0][0x208], RZ ;  /* 0x00008200d8048a25 */ /* 0x000fe200078e00ff */
[----:B------:R-:W-:Y:S03]  /*12670*/  @!P0 SHF.R.S32.HI R0, RZ, 0x1f, R216 ;  /* 0x0000001fff008819 */ /* 0x000fe600000114d8 */
[----:B------:R-:W-:Y:S02]  /*12680*/  @!P0 IMAD.MOV.U32 R6, RZ, RZ, c[0x0][0x208] ;  /* 0x00008200ff068624 */ /* 0x000fe400078e00ff */
[----:B------:R-:W-:Y:S02]  /*12690*/  @!P0 IMAD R0, R0, c[0x0][0x208], RZ ;  /* 0x0000820000008a24 */ /* 0x000fe400078e02ff */
[----:B------:R-:W-:Y:S02]  /*126a0*/  @!P0 IMAD.SHL.U32 R2, R4, 0x40, RZ ;  /* 0x0000004004028824 */ /* 0x000fe400078e00ff */
[----:B------:R-:W-:Y:S03]  /*126b0*/  @!P0 IMAD R0, R216, c[0x0][0x20c], R0 ;  /* 0x00008300d8008a24 */ /* 0x000fe600078e0200 */
[----:B------:R-:W-:Y:S01]  /*126c0*/  @!P0 LEA R3, P1, R6, R2, 0x5 ;  /* 0x0000000206038211 */ /* 0x000fe200078228ff */
[----:B------:R-:W-:Y:S02]  /*126d0*/  @!P0 IMAD.IADD R0, R5, 0x1, R0 ;  /* 0x0000000105008824 */ /* 0x000fe400078e0200 */
[----:B------:R-:W-:Y:S01]  /*126e0*/  @!P0 IMAD.MOV.U32 R5, RZ, RZ, c[0x0][0x20c] ;  /* 0x00008300ff058624 */ /* 0x000fe200078e00ff */
[----:B------:R-:W-:Y:S01]  /*126f0*/  LDSM.16.M88.4 R32, [R198] ;  /* 0x00000000c620783b */ /* 0x000fe20000000200 */
[----:B------:R-:W-:Y:S01]  /*12700*/  ULDC UR4, c[0x0][0x324] ;  /* 0x0000c90000047ab9 */ /* 0x000fe20000000800 */
[----:B------:R-:W-:Y:S01]  /*12710*/  @!P0 SHF.L.U64.HI R0, R4, 0x6, R0 ;  /* 0x0000000604008819 */ /* 0x000fe20000010200 */
[----:B------:R-:W-:Y:S02]  /*12720*/  ULOP3.LUT UR4, URZ, UR4, URZ, 0x33, !UPT ;  /* 0x000000043f047292 */ /* 0x000fe4000f8e333f */
[----:B------:R-:W1:Y:S01]  /*12730*/  LDSM.16.M88.4 R8, [R147] ;  /* 0x000000009308783b */ /* 0x000e620000000200 */
[----:B------:R-:W-:Y:S02]  /*12740*/  @!P0 LEA.HI.X R12, R6, R0, R5, 0x5, P1 ;  /* 0x00000000060c8211 */ /* 0x000fe400008f2c05 */
[----:B------:R-:W-:Y:S02]  /*12750*/  @!P0 IADD3 R4, P1, R2, R222, RZ ;  /* 0x000000de02048210 */ /* 0x000fe40007f3e0ff */
[----:B------:R-:W2:Y:S03]  /*12760*/  LDSM.16.M88.4 R16, [R147+0x800] ;  /* 0x000800009310783b */ /* 0x000ea60000000200 */
[--C-:B------:R-:W-:Y:S01]  /*12770*/  @!P0 IMAD.X R5, R0, 0x1, R224.reuse, P1 ;  /* 0x0000000100058824 */ /* 0x100fe200008e06e0 */
[C---:B------:R-:W-:Y:S01]  /*12780*/  @!P0 LEA R20, P1, R4.reuse, c[0x0][0x1f8], 0x1 ;  /* 0x00007e0004148a11 */ /* 0x040fe200078208ff */
[----:B------:R-:W3:Y:S03]  /*12790*/  LDSM.16.M88.4 R24, [R147+0x1000] ;  /* 0x001000009318783b */ /* 0x000ee60000000200 */
[----:B------:R-:W-:Y:S02]  /*127a0*/  @!P0 LEA.HI.X R21, R4, c[0x0][0x1fc], R5, 0x1, P1 ;  /* 0x00007f0004158a11 */ /* 0x000fe400008f0c05 */
[----:B------:R-:W-:Y:S01]  /*127b0*/  @!P0 IADD3 R6, P1, R222, 0x40, RZ ;  /* 0x00000040de068810 */ /* 0x000fe20007f3e0ff */
[----:B------:R-:W4:Y:S04]  /*127c0*/  LDSM.16.M88.4 R148, [R147+0x1800] ;  /* 0x001800009394783b */ /* 0x000f280000000200 */
[--C-:B------:R-:W-:Y:S01]  /*127d0*/  @!P0 IMAD.X R5, RZ, RZ, R224.reuse, P1 ;  /* 0x000000ffff058224 */ /* 0x100fe200008e06e0 */
[----:B------:R-:W-:Y:S01]  /*127e0*/  @!P0 IADD3 R4, P1, R2, R6, RZ ;  /* 0x0000000602048210 */ /* 0x000fe20007f3e0ff */
[----:B------:R-:W-:Y:S04]  /*127f0*/  LDSM.16.M88.4 R152, [R199] ;  /* 0x00000000c798783b */ /* 0x000fe80000000200 */
[----:B------:R-:W-:Y:S01]  /*12800*/  @!P0 IMAD.X R7, R0, 0x1, R5, P1 ;  /* 0x0000000100078824 */ /* 0x000fe200008e0605 */
[C---:B------:R-:W-:Y:S01]  /*12810*/  @!P0 LEA R176, P1, R4.reuse, c[0x0][0x1f8], 0x1 ;  /* 0x00007e0004b08a11 */ /* 0x040fe200078208ff */
[----:B------:R-:W2:Y:S03]  /*12820*/  LDSM.16.M88.4 R156, [R202] ;  /* 0x00000000ca9c783b */ /* 0x000ea60000000200 */
        /* <DEDUP_REMOVED lines=17> */
[----:B------:R-:W5:Y:S01]  /*12940*/  LDL R214, [R1] ;  /* 0x0000000001d67983 */ /* 0x000f620000100800 */
[C---:B-1----:R-:W-:Y:S03]  /*12950*/  HMMA.16816.F32 R4, R32.reuse, R8, RZ ;  /* 0x000000082004723c */ /* 0x042fe600000018ff */
[C---:B------:R-:W-:Y:S01]  /*12960*/  @!P0 IMAD.X R23, R12.reuse, 0x1, R13, P1 ;  /* 0x000000010c178824 */ /* 0x040fe200008e060d */
[----:B------:R-:W-:Y:S01]  /*12970*/  @!P0 IADD3 R3, P1, R3, R222, RZ ;  /* 0x000000de03038210 */ /* 0x000fe20007f3e0ff */
[----:B------:R1:W-:Y:S03]  /*12980*/  @!P0 LDGSTS.E.BYPASS.LTC128B.128 [R215+0x2100], [R176.64], !P4 ;  /* 0x02100000b0d78fae */ /* 0x0003e6000e101d46 */
[C---:B------:R-:W-:Y:S01]  /*12990*/  HMMA.16816.F32 R8, R32.reuse, R10, RZ ;  /* 0x0000000a2008723c */ /* 0x040fe200000018ff */
[----:B------:R-:W-:Y:S01]  /*129a0*/  @!P0 IMAD.X R12, R12, 0x1, R224, P1 ;  /* 0x000000010c0c8824 */ /* 0x000fe200008e06e0 */
[----:B------:R1:W-:Y:S02]  /*129b0*/  @!P0 LDGSTS.E.BYPASS.LTC128B.128 [R215+0x4100], [R174.64], !P3 ;  /* 0x04100000aed78fae */ /* 0x0003e4000d901d46 */
[C---:B------:R-:W-:Y:S04]  /*129c0*/  @!P0 LEA R30, P1, R3.reuse, c[0x0][0x1f8], 0x1 ;  /* 0x00007e00031e8a11 */ /* 0x040fe800078208ff */
[----:B------:R-:W-:Y:S02]  /*129d0*/  @!P0 LEA.HI.X R31, R3, c[0x0][0x1fc], R12, 0x1, P1 ;  /* 0x00007f00031f8a11 */ /* 0x000fe400008f0c0c */
[C---:B--2---:R-:W-:Y:S02]  /*129e0*/  HMMA.16816.F32 R12, R32.reuse, R16, RZ ;  /* 0x00000010200c723c */ /* 0x044fe400000018ff */
[C---:B------:R-:W-:Y:S01]  /*129f0*/  @!P0 LEA R172, P1, R0.reuse, c[0x0][0x1f8], 0x1 ;  /* 0x00007e0000ac8a11 */ /* 0x040fe200078208ff */
[----:B------:R4:W-:Y:S03]  /*12a00*/  @!P0 LDGSTS.E.BYPASS.LTC128B.128 [R215+0x1100], [R30.64], !P5 ;  /* 0x011000001ed78fae */ /* 0x0009e6000e901d46 */
[----:B------:R-:W-:Y:S02]  /*12a10*/  @!P0 LEA.HI.X R173, R0, c[0x0][0x1fc], R22, 0x1, P1 ;  /* 0x00007f0000ad8a11 */ /* 0x000fe400008f0c16 */
[C---:B------:R-:W-:Y:S01]  /*12a20*/  HMMA.16816.F32 R16, R32.reuse, R18, RZ ;  /* 0x000000122010723c */ /* 0x040fe200000018ff */
[C---:B------:R-:W-:Y:S02]  /*12a30*/  @!P0 LEA R28, P1, R2.reuse, c[0x0][0x1f8], 0x1 ;  /* 0x00007e00021c8a11 */ /* 0x040fe400078208ff */
[----:B------:R2:W-:Y:S02]  /*12a40*/  @!P0 LDGSTS.E.BYPASS.LTC128B.128 [R215+0x3100], [R172.64], !P4 ;  /* 0x03100000acd78fae */ /* 0x0005e4000e101d46 */
[----:B------:R-:W-:Y:S03]  /*12a50*/  @!P0 LEA.HI.X R29, R2, c[0x0][0x1fc], R23, 0x1, P1 ;  /* 0x00007f00021d8a11 */ /* 0x000fe600008f0c17 */
[C---:B---3--:R-:W-:Y:S02]  /*12a60*/  HMMA.16816.F32 R20, R32.reuse, R24, RZ ;  /* 0x000000182014723c */ /* 0x048fe400000018ff */
[----:B------:R4:W-:Y:S01]  /*12a70*/  @!P0 LDGSTS.E.BYPASS.LTC128B.128 [R215+0x5100], [R28.64], !P3 ;  /* 0x051000001cd78fae */ /* 0x0009e2000d901d46 */
[C---:B------:R-:W-:Y:S04]  /*12a80*/  ISETP.GT.AND P0, PT, R216.reuse, R217, PT ;  /* 0x000000d9d800720c */ /* 0x040fe80003f04270 */
[----:B-1----:R-:W-:Y:S01]  /*12a90*/  LDSM.16.M88.4 R176, [R197] ;  /* 0x00000000c5b0783b */ /* 0x002fe20000000200 */
[C---:B------:R-:W-:Y:S04]  /*12aa0*/  HMMA.16816.F32 R24, R32.reuse, R26, RZ ;  /* 0x0000001a2018723c */ /* 0x040fe800000018ff */
[----:B------:R-:W0:Y:S04]  /*12ab0*/  LDGDEPBAR ;  /* 0x00000000000079af */ /* 0x000e280000000000 */
[----:B------:R-:W-:Y:S01]  /*12ac0*/  @P0 IMAD.MOV.U32 R127, RZ, RZ, c[0x0][0x1e4] ;  /* 0x00007900ff7f0624 */ /* 0x000fe200078e00ff */
[----:B------:R-:W-:Y:S03]  /*12ad0*/  LDSM.16.M88.4 R180, [R197+0x1800] ;  /* 0x00180000c5b4783b */ /* 0x000fe60000000200 */
[----:B------:R-:W-:Y:S01]  /*12ae0*/  @P0 IADD3 R2, R216, -0x1, RZ ;  /* 0xffffffffd8020810 */ /* 0x000fe20007ffe0ff */
[----:B------:R-:W-:Y:S01]  /*12af0*/  @P0 IMAD.MOV.U32 R124, RZ, RZ, c[0x0][0x1e0] ;  /* 0x00007800ff7c0624 */ /* 0x000fe200078e00ff */
[----:B--2---:R-:W1:Y:S02]  /*12b00*/  LDSM.16.M88.4 R172, [R201] ;  /* 0x00000000c9ac783b */ /* 0x004e640000000200 */
[----:B------:R-:W-:Y:S03]  /*12b10*/  @P0 SHF.R.S32.HI R0, RZ, 0x1f, R2 ;  /* 0x0000001fff000819 */ /* 0x000fe60000011402 */
[----:B------:R-:W-:Y:S01]  /*12b20*/  LDSM.16.M88.4 R184, [R200] ;  /* 0x00000000c8b8783b */ /* 0x000fe20000000200 */
[C---:B----4-:R-:W-:Y:S01]  /*12b30*/  HMMA.16816.F32 R28, R32.reuse, R148, RZ ;  /* 0x00000094201c723c */ /* 0x050fe200000018ff */
[----:B------:R-:W-:Y:S03]  /*12b40*/  @P0 IMAD R0, R0, c[0x0][0x1e0], RZ ;  /* 0x0000780000000a24 */ /* 0x000fe600078e02ff */
[----:B------:R-:W-:Y:S01]  /*12b50*/  LDSM.16.M88.4 R188, [R194] ;  /* 0x00000000c2bc783b */ /* 0x000fe20000000200 */
[C---:B------:R-:W-:Y:S02]  /*12b60*/  @P0 IMAD R0, R2.reuse, c[0x0][0x1e4], R0 ;  /* 0x0000790002000a24 */ /* 0x040fe400078e0200 */
[----:B------:R-:W-:Y:S01]  /*12b70*/  @P0 IMAD.WIDE.U32 R2, R2, c[0x0][0x1e0], RZ ;  /* 0x0000780002020a25 */ /* 0x000fe200078e00ff */
[----:B------:R-:W-:Y:S01]  /*12b80*/  HMMA.16816.F32 R32, R32, R150, RZ ;  /* 0x000000962020723c */ /* 0x000fe200000018ff */
[----:B------:R-:W2:Y:S03]  /*12b90*/  LDSM.16.M88.4 R148, [R197+0x800] ;  /* 0x00080000c594783b */ /* 0x000ea60000000200 */
[----:B------:R-:W-:Y:S02]  /*12ba0*/  @P0 IMAD.IADD R3, R3, 0x1, R0 ;  /* 0x0000000103030824 */ /* 0x000fe400078e0200 */
[C---:B------:R-:W-:Y:S02]  /*12bb0*/  @P0 IMAD.SHL.U32 R0, R2.reuse, 0x40, RZ ;  /* 0x0000004002000824 */ /* 0x040fe400078e00ff */
[C---:B------:R-:W-:Y:S05]  /*12bc0*/  HMMA.16816.F32 R4, R152.reuse, R156, R4 ;  /* 0x0000009c9804723c */ /* 0x040fea0000001804 */
[----:B------:R-:W-:Y:S02]  /*12bd0*/  @P0 SHF.L.U64.HI R2, R2, 0x6, R3 ;  /* 0x0000000602020819 */ /* 0x000fe40000010203 */
[C---:B------:R-:W-:Y:S01]  /*12be0*/  @P0 LEA R3, P1, R124.reuse, R0, 0x5 ;  /* 0x000000007c030211 */ /* 0x040fe200078228ff */
[C---:B------:R-:W-:Y:S01]  /*12bf0*/  HMMA.16816.F32 R8, R152.reuse, R158, R8 ;  /* 0x0000009e9808723c */ /* 0x040fe20000001808 */
[----:B------:R-:W3:Y:S03]  /*12c00*/  LDSM.16.M88.4 R156, [R197+0x1000] ;  /* 0x00100000c59c783b */ /* 0x000ee60000000200 */
[----:B------:R-:W-:Y:S02]  /*12c10*/  @P0 LEA.HI.X R124, R124, R2, R127, 0x5, P1 ;  /* 0x000000027c7c0211 */ /* 0x000fe400008f2c7f */
[----:B------:R-:W-:Y:S02]  /*12c20*/  @P0 IADD3 R127, P1, R0, R220, RZ ;  /* 0x000000dc007f0210 */ /* 0x000fe40007f3e0ff */
        /* <DEDUP_REMOVED lines=30> */
[----:B------:R-:W3:Y:S07]  /*12e10*/  LDSM.16.M88.4 R160, [R199+0x4000] ;  /* 0x00400000c7a0783b */ /* 0x000eee0000000200 */
        /* <DEDUP_REMOVED lines=16> */
[C---:B------:R-:W-:Y:S08]  /*12f20*/  HMMA.16816.F32 R4, R160.reuse, R176, R4 ;  /* 0x000000b0a004723c */ /* 0x040ff00000001804 */
[C---:B------:R-:W-:Y:S01]  /*12f30*/  HMMA.16816.F32 R8, R160.reuse, R178, R8 ;  /* 0x000000b2a008723c */ /* 0x040fe20000001808 */
[----:B------:R-:W4:Y:S07]  /*12f40*/  LDSM.16.M88.4 R176, [R197+0x3000] ;  /* 0x00300000c5b0783b */ /* 0x000f2e0000000200 */
        /* <DEDUP_REMOVED lines=16> */
[C---:B------:R-:W-:Y:S08]  /*13050*/  HMMA.16816.F32 R20, R156.reuse, R176, R20 ;  /* 0x000000b09c14723c */ /* 0x040ff00000001814 */
[C---:B------:R-:W-:Y:S01]  /*13060*/  HMMA.16816.F32 R24, R156.reuse, R178, R24 ;  /* 0x000000b29c18723c */ /* 0x040fe20000001818 */
[----:B------:R-:W3:Y:S07]  /*13070*/  LDSM.16.M88.4 R176, [R198+0x8000] ;  /* 0x00800000c6b0783b */ /* 0x000eee0000000200 */
        /* <DEDUP_REMOVED lines=17> */
[C---:B------:R-:W-:Y:S08]  /*13190*/  HMMA.16816.F32 R4, R176.reuse, R180, R4 ;  /* 0x000000b4b004723c */ /* 0x040ff00000001804 */
        /* <DEDUP_REMOVED lines=56> */
[----:B------:R-:W-:Y:S01]  /*13520*/  @P0 IMAD.X R166, R124, 0x1, R169, P1 ;  /* 0x000000017ca60824 */ /* 0x000fe200008e06a9 */
[C---:B------:R-:W-:Y:S01]  /*13530*/  @P0 IADD3 R2, P1, R3.reuse, R127, RZ ;  /* 0x0000007f03020210 */ /* 0x040fe20007f3e0ff */
[----:B------:R-:W-:Y:S01]  /*13540*/  @!PT LDS RZ, [RZ] ;  /* 0x00000000fffff984 */ /* 0x000fe20000000800 */
[----:B------:R-:W-:Y:S01]  /*13550*/  @!PT LDS RZ, [RZ] ;  /* 0x00000000fffff984 */ /* 0x000fe20000000800 */
[----:B------:R-:W-:Y:S01]  /*13560*/  @!PT LDS RZ, [RZ] ;  /* 0x00000000fffff984 */ /* 0x000fe20000000800 */
[----:B------:R1:W-:Y:S01]  /*13570*/  @P0 LDGSTS.E.BYPASS.LTC128B.128 [R215+0x6100], [R176.64], !P5 ;  /* 0x06100000b0d70fae */ /* 0x0003e2000e901d46 */
[----:B-----5:R-:W-:Y:S01]  /*13580*/  IMAD.IADD R127, R214, 0x1, R242 ;  /* 0x00000001d67f7824 */ /* 0x020fe200078e02f2 */
[C---:B---3--:R-:W-:Y:S01]  /*13590*/  HMMA.16816.F32 R20, R152.reuse, R156, R20 ;  /* 0x0000009c9814723c */ /* 0x048fe20000001814 */
[----:B------:R-:W-:Y:S02]  /*135a0*/  IMAD.MOV.U32 R214, RZ, RZ, c[0x0][0x32c] ;  /* 0x0000cb00ffd67624 */ /* 0x000fe400078e00ff */
[----:B------:R1:W-:Y:S01]  /*135b0*/  @P0 LDGSTS.E.BYPASS.LTC128B.128 [R215+0x8100], [R174.64], !P4 ;  /* 0x08100000aed70fae */ /* 0x0003e2000e101d46 */
[----:B------:R-:W-:Y:S01]  /*135c0*/  @P0 IMAD.X R167, R124, 0x1, R168, P1 ;  /* 0x000000017ca70824 */ /* 0x000fe200008e06a8 */
[----:B------:R-:W-:Y:S02]  /*135d0*/  @P0 IADD3 R3, P1, R3, R220, RZ ;  /* 0x000000dc03030210 */ /* 0x000fe40007f3e0ff */
[----:B------:R-:W-:Y:S01]  /*135e0*/  ISETP.GE.AND P6, PT, R214, 0x1, PT ;  /* 0x00000001d600780c */ /* 0x000fe20003fc6270 */
        /* <DEDUP_REMOVED lines=39> */
.L_x_3161:
[----:B------:R-:W-:Y:S04]  /*13860*/  MOV R150, c[0x0][0x32c] ;  /* 0x0000cb0000967a02 */ /* 0x000fe80000000f00 */
[----:B------:R-:W-:Y:S11]  /*13870*/  ISETP.NE.AND P0, PT, R150, 0x1, PT ;  /* 0x000000019600780c */ /* 0x000ff60003f05270 */
[----:B------:R-:W-:Y:S02]  /*13880*/  @!UPT UIADD3 URZ, URZ, URZ, URZ ;  /* 0x0000003f3f3ff290 */ /* 0x000fe4000fffe03f */
[----:B------:R-:W-:Y:S05]  /*13890*/  @P0 IMAD.HI.U32 R150, R3, c[0x0][0x330], RZ ;  /* 0x0000cc0003960a27 */ /* 0x000fea00078e00ff */
[----:B------:R-:W-:Y:S02]  /*138a0*/  @P0 SHF.R.U32.HI R3, RZ, c[0x0][0x334], R150 ;  /* 0x0000cd00ff030a19 */ /* 0x000fe40000011696 */
.L_x_3162:
[----:B------:R-:W-:Y:S05]  /*138b0*/  BSYNC B0 ;  /* 0x0000000000007941 */ /* 0x000fea0003800000 */
.L_x_3160:
[----:B------:R-:W-:Y:S04]  /*138c0*/  IMAD R3, R3, c[0x0][0x32c], -R124 ;  /* 0x0000cb0003037a24 */ /* 0x000fe800078e0a7c */
[----:B------:R-:W-:Y:S05]  /*138d0*/  IMAD.IADD R3, R3, 0x1, -R237 ;  /* 0x0000000103037824 */ /* 0x000fea00078e0aed */
[----:B------:R-:W-:Y:S02]  /*138e0*/  IADD3 R150, R3, c[0x0][0x32c], RZ ;  /* 0x0000cb0003967a10 */ /* 0x000fe40007ffe0ff */
[----:B------:R-:W-:Y:S02]  /*138f0*/  IMNMX R0, R0, R3, !PT ;  /* 0x0000000300007217 */ /* 0x000fe40007800200 */
[----:B------:R-:W-:Y:S02]  /*13900*/  IMNMX R2, R2, R150, PT ;  /* 0x0000009602027217 */ /* 0x000fe40003800200 */
.L_x_3159:
        /* <DEDUP_REMOVED lines=66> */
.L_x_3165:
[----:B------:R-:W-:Y:S04]  /*13d30*/  MOV R4, c[0x0][0x32c] ;  /* 0x0000cb0000047a02 */ /* 0x000fe80000000f00 */
[----:B------:R-:W-:Y:S11]  /*13d40*/  ISETP.NE.AND P0, PT, R4, 0x1, PT ;  /* 0x000000010400780c */ /* 0x000ff60003f05270 */
[----:B------:R-:W-:Y:S02]  /*13d50*/  @!UPT UIADD3 URZ, URZ, URZ, URZ ;  /* 0x0000003f3f3ff290 */ /* 0x000fe4000fffe03f */
[----:B------:R-:W-:Y:S05]  /*13d60*/  @P0 IMAD.HI.U32 R4, R3, c[0x0][0x330], RZ ;  /* 0x0000cc0003040a27 */ /* 0x000fea00078e00ff */
[----:B------:R-:W-:Y:S02]  /*13d70*/  @P0 SHF.R.U32.HI R3, RZ, c[0x0][0x334], R4 ;  /* 0x0000cd00ff030a19 */ /* 0x000fe40000011604 */
.L_x_3166:
[----:B------:R-:W-:Y:S05]  /*13d80*/  BSYNC B0 ;  /* 0x0000000000007941 */ /* 0x000fea0003800000 */
.L_x_3164:
[----:B------:R-:W-:Y:S04]  /*13d90*/  IMAD R124, R3, c[0x0][0x32c], -R124 ;  /* 0x0000cb00037c7a24 */ /* 0x000fe800078e0a7c */
[----:B------:R-:W-:Y:S05]  /*13da0*/  IMAD.IADD R3, R124, 0x1, -R237 ;  /* 0x000000017c037824 */ /* 0x000fea00078e0aed */
[----:B------:R-:W-:Y:S02]  /*13db0*/  IADD3 R4, R3, c[0x0][0x32c], RZ ;  /* 0x0000cb0003047a10 */ /* 0x000fe40007ffe0ff */
[----:B------:R-:W-:Y:S02]  /*13dc0*/  IMNMX R0, R0, R3, !PT ;  /* 0x0000000300007217 */ /* 0x000fe40007800200 */
[----:B------:R-:W-:Y:S02]  /*13dd0*/  IMNMX R2, R2, R4, PT ;  /* 0x0000000402027217 */ /* 0x000fe40003800200 */
.L_x_3163:
        /* <DEDUP_REMOVED lines=72> */
[C---:B------:R-:W-:Y:S02]  /*14260*/  ISETP.GT.AND P1, PT, R0.reuse, 0x38, P2 ;  /* 0x000000380000780c */ /* 0x040fe40001724270 */
[----:B------:R-:W-:Y:S02]  /*14270*/  FSEL R171, R31, -INF , !P0 ;  /* 0xff8000001fab7808 */ /* 0x000fe40004000000 */
[----:B-1----:R-:W-:Y:S01]  /*14280*/  FMNMX.FTZ R3, R3, R11, !PT ;  /* 0x0000000b03037209 */ /* 0x002fe20007810000 */
[----:B------:R-:W-:Y:S01]  /*14290*/  LDSM.16.MT88.4 R28, [R196] ;  /* 0x00000000c41c783b */ /* 0x000fe20000004200 */
[----:B------:R-:W-:Y:S02]  /*142a0*/  ISETP.GT.AND P0, PT, R0, 0x39, P2 ;  /* 0x000000390000780c */ /* 0x000fe40001704270 */
[----:B------:R-:W-:Y:S02]  /*142b0*/  FMNMX.FTZ R0, R169, R10, !PT ;  /* 0x0000000aa9007209 */ /* 0x000fe40007810000 */
[----:B------:R-:W-:Y:S02]  /*142c0*/  ISETP.LT.OR P1, PT, R2, 0x39, P1 ;  /* 0x000000390200780c */ /* 0x000fe40000f21670 */
[----:B------:R-:W-:Y:S01]  /*142d0*/  FMNMX.FTZ R0, R171, R0, !PT ;  /* 0x00000000ab007209 */ /* 0x000fe20007810000 */
[----:B------:R-:W1:Y:S01]  /*142e0*/  SHFL.BFLY PT, R10, R3, 0x1, 0x1f ;  /* 0x0c201f00030a7f89 */ /* 0x000e6200000e0000 */
[----:B------:R-:W-:Y:S02]  /*142f0*/  FSEL R170, R34, -INF , !P1 ;  /* 0xff80000022aa7808 */ /* 0x000fe40004800000 */
        /* <DEDUP_REMOVED lines=379> */
.L_x_3158:
        /* <DEDUP_REMOVED lines=21> */
.L_x_3170:
[----:B------:R-:W-:-:S04]  /*15c00*/  MOV R3, c[0x0][0x32c] ;  /* 0x0000cb0000037a02 */ /* 0x000fc80000000f00 */
[----:B------:R-:W-:-:S13]  /*15c10*/  ISETP.NE.AND P0, PT, R3, 0x1, PT ;  /* 0x000000010300780c */ /* 0x000fda0003f05270 */
[----:B------:R-:W-:-:S05]  /*15c20*/  @P0 IMAD.HI.U32 R3, R0, c[0x0][0x330], RZ ;  /* 0x0000cc0000030a27 */ /* 0x000fca00078e00ff */
[----:B------:R-:W-:Y:S02]  /*15c30*/  @P0 SHF.R.U32.HI R0, RZ, c[0x0][0x334], R3 ;  /* 0x0000cd00ff000a19 */ /* 0x000fe40000011603 */
.L_x_3171:
[----:B------:R-:W-:Y:S05]  /*15c40*/  BSYNC B0 ;  /* 0x0000000000007941 */ /* 0x000fea0003800000 */
.L_x_3169:
[----:B------:R-:W-:-:S05]  /*15c50*/  IMAD R0, R0, c[0x0][0x32c], RZ ;  /* 0x0000cb0000007a24 */ /* 0x000fca00078e02ff */
[----:B------:R-:W-:-:S04]  /*15c60*/  IMNMX R2, R2, R0, !PT ;  /* 0x0000000002027217 */ /* 0x000fc80007800200 */
.L_x_3168:
        /* <DEDUP_REMOVED lines=10> */
.L_x_3173:
        /* <DEDUP_REMOVED lines=316> */
[----:B-1----:R-:W-:Y:S01]  /*170d0*/  @P0 IADD3 R4, P1, R150, R220, RZ ;  /* 0x000000dc96040210 */ /* 0x002fe20007f3e0ff */
[C---:B------:R-:W-:Y:S02]  /*170e0*/  FMUL.FTZ R112, R2.reuse, R112 ;  /* 0x0000007002707220 */ /* 0x040fe40000410000 */
[C---:B------:R-:W-:Y:S01]  /*170f0*/  FMUL.FTZ R113, R2.reuse, R113 ;  /* 0x0000007102717220 */ /* 0x040fe20000410000 */
[----:B--2---:R-:W-:Y:S01]  /*17100*/  @P0 IADD3.X R8, R149, R219, RZ, P1, !PT ;  /* 0x000000db95080210 */ /* 0x004fe20000ffe4ff */
[----:B------:R-:W-:Y:S01]  /*17110*/  FMUL.FTZ R116, R2, R116 ;  /* 0x0000007402747220 */ /* 0x000fe20000410000 */
[----:B------:R-:W-:Y:S01]  /*17120*/  @P0 LEA R126, P1, R4, c[0x0][0x1c8], 0x1 ;  /* 0x00007200047e0a11 */ /* 0x000fe200078208ff */
[----:B------:R-:W-:Y:S02]  /*17130*/  FMUL.FTZ R117, R2, R117 ;  /* 0x0000007502757220 */ /* 0x000fe40000410000 */
[----:B------:R-:W1:Y:S01]  /*17140*/  MUFU.EX2 R0, R0 ;  /* 0x0000000000007308 */ /* 0x000e620000000800 */
        /* <DEDUP_REMOVED lines=8> */
[----:B------:R3:W2:Y:S01]  /*171d0*/  MUFU.EX2 R180, R7 ;  /* 0x0000000700b47308 */ /* 0x0006a20000000800 */
[----:B------:R-:W-:Y:S02]  /*171e0*/  FMUL.FTZ R37, R2, R37 ;  /* 0x0000002502257220 */ /* 0x000fe40000410000 */
[----:B------:R-:W-:Y:S01]  /*171f0*/  @P0 LEA.HI.X R5, R5, c[0x0][0x1cc], R151, 0x1, P1 ;  /* 0x0000730005050a11 */ /* 0x000fe200008f0c97 */
[----:B------:R2:W-:Y:S01]  /*17200*/  @P0 LDGSTS.E.BYPASS.LTC128B.128 [R215+0x9100], [R8.64], !P4 ;  /* 0x0910000008d70fae */ /* 0x0005e2000e101d46 */
[--C-:B----4-:R-:W-:Y:S02]  /*17210*/  FFMA.FTZ R6, R10, c[0x0][0x2d0], -R125.reuse ;  /* 0x0000b4000a067a23 */ /* 0x110fe4000001087d */
[C---:B------:R-:W-:Y:S02]  /*17220*/  FMUL.FTZ R40, R2.reuse, R40 ;  /* 0x0000002802287220 */ /* 0x040fe40000410000 */
[C---:B------:R-:W-:Y:S01]  /*17230*/  FMUL.FTZ R41, R2.reuse, R41 ;  /* 0x0000002902297220 */ /* 0x040fe20000410000 */
[----:B------:R4:W-:Y:S01]  /*17240*/  MUFU.EX2 R178, R6 ;  /* 0x0000000600b27308 */ /* 0x0009e20000000800 */
[C---:B------:R-:W-:Y:S01]  /*17250*/  FMUL.FTZ R44, R2.reuse, R44 ;  /* 0x0000002c022c7220 */ /* 0x040fe20000410000 */
[----:B------:R4:W-:Y:S01]  /*17260*/  @P0 LDGSTS.E.BYPASS.LTC128B.128 [R215+0xb100], [R4.64], !P3 ;  /* 0x0b10000004d70fae */ /* 0x0009e2000d901d46 */
[----:B------:R-:W-:Y:S01]  /*17270*/  FMUL.FTZ R45, R2, R45 ;  /* 0x0000002d022d7220 */ /* 0x000fe20000410000 */
[----:B------:R-:W-:Y:S01]  /*17280*/  ISETP.GT.AND P0, PT, R188, R216, PT ;  /* 0x000000d8bc00720c */ /* 0x000fe20003f04270 */
[C---:B-1----:R-:W-:Y:S01]  /*17290*/  FMUL.FTZ R10, R0.reuse, R138 ;  /* 0x0000008a000a7220 */ /* 0x042fe20000410000 */
[----:B------:R-:W-:Y:S01]  /*172a0*/  MOV R188, R214 ;  /* 0x000000d600bc7202 */ /* 0x000fe20000000f00 */
[C---:B------:R-:W-:Y:S02]  /*172b0*/  FMUL.FTZ R102, R0.reuse, R102 ;  /* 0x0000006600667220 */ /* 0x040fe40000410000 */
[C---:B------:R-:W-:Y:S01]  /*172c0*/  FMUL.FTZ R103, R0.reuse, R103 ;  /* 0x0000006700677220 */ /* 0x040fe20000410000 */
[----:B------:R-:W1:Y:S01]  /*172d0*/  LDSM.16.MT88.4 R148, [R192] ;  /* 0x00000000c094783b */ /* 0x000e620000004200 */
[C---:B------:R-:W-:Y:S01]  /*172e0*/  FMUL.FTZ R106, R0.reuse, R106 ;  /* 0x0000006a006a7220 */ /* 0x040fe20000410000 */
[----:B------:R1:W-:Y:S01]  /*172f0*/  MUFU.EX2 R186, R12 ;  /* 0x0000000c00ba7308 */ /* 0x0003e20000000800 */
[C---:B------:R-:W-:Y:S02]  /*17300*/  FMUL.FTZ R107, R0.reuse, R107 ;  /* 0x0000006b006b7220 */ /* 0x040fe40000410000 */
[C---:B---3--:R-:W-:Y:S02]  /*17310*/  FMUL.FTZ R7, R0.reuse, R135 ;  /* 0x0000008700077220 */ /* 0x048fe40000410000 */
[C---:B------:R-:W-:Y:S01]  /*17320*/  FMUL.FTZ R110, R0.reuse, R110 ;  /* 0x0000006e006e7220 */ /* 0x040fe20000410000 */
[----:B-----5:R-:W3:Y:S01]  /*17330*/  LDSM.16.MT88.4 R152, [R193] ;  /* 0x00000000c198783b */ /* 0x020ee20000004200 */
[----:B------:R-:W-:Y:S02]  /*17340*/  FMUL.FTZ R111, R0, R111 ;  /* 0x0000006f006f7220 */ /* 0x000fe40000410000 */
[C---:B--2---:R-:W-:Y:S01]  /*17350*/  FMUL.FTZ R8, R2.reuse, R136 ;  /* 0x0000008802087220 */ /* 0x044fe20000410000 */
[----:B------:R-:W-:Y:S01]  /*17360*/  MUFU.EX2 R181, R21 ;  /* 0x0000001500b57308 */ /* 0x000fe20000000800 */
[----:B------:R-:W-:Y:S02]  /*17370*/  FMUL.FTZ R9, R2, R137 ;  /* 0x0000008902097220 */ /* 0x000fe40000410000 */
[C---:B----4-:R-:W-:Y:S01]  /*17380*/  FMUL.FTZ R6, R0.reuse, R134 ;  /* 0x0000008600067220 */ /* 0x050fe20000410000 */
[----:B------:R-:W2:Y:S01]  /*17390*/  LDSM.16.MT88.4 R156, [R196] ;  /* 0x00000000c49c783b */ /* 0x000ea20000004200 */
        /* <DEDUP_REMOVED lines=20> */
[--C-:B-1----:R-:W-:Y:S01]  /*174e0*/  FFMA.FTZ R12, R16, c[0x0][0x2d0], -R176.reuse ;  /* 0x0000b400100c7a23 */ /* 0x102fe200000108b0 */
[----:B------:R-:W1:Y:S01]  /*174f0*/  MUFU.EX2 R185, R13 ;  /* 0x0000000d00b97308 */ /* 0x000e620000000800 */
        /* <DEDUP_REMOVED lines=11> */
[--C-:B--2---:R-:W-:Y:S02]  /*175b0*/  FFMA.FTZ R20, R24, c[0x0][0x2d0], -R176.reuse ;  /* 0x0000b40018147a23 */ /* 0x104fe400000108b0 */
[C---:B------:R-:W-:Y:S01]  /*175c0*/  FMUL.FTZ R48, R2.reuse, R48 ;  /* 0x0000003002307220 */ /* 0x040fe20000410000 */
[C---:B------:R-:W-:Y:S02]  /*175d0*/  HMMA.16816.F32 R8, R132.reuse, R150, R8 ;  /* 0x000000968408723c */ /* 0x040fe40000001808 */
[----:B------:R-:W2:Y:S02]  /*175e0*/  LDSM.16.MT88.4 R148, [R192+0x2000] ;  /* 0x00200000c094783b */ /* 0x000ea40000004200 */
[----:B------:R-:W-:Y:S02]  /*175f0*/  FMUL.FTZ R49, R2, R49 ;  /* 0x0000003102317220 */ /* 0x000fe40000410000 */
[C---:B------:R-:W-:Y:S02]  /*17600*/  FMUL.FTZ R50, R0.reuse, R50 ;  /* 0x0000003200327220 */ /* 0x040fe40000410000 */
[C---:B---3--:R-:W-:Y:S04]  /*17610*/  HMMA.16816.F32 R100, R132.reuse, R152, R100 ;  /* 0x000000988464723c */ /* 0x048fe80000001864 */
[----:B------:R-:W-:Y:S02]  /*17620*/  FMUL.FTZ R51, R0, R51 ;  /* 0x0000003300337220 */ /* 0x000fe40000410000 */
[C---:B------:R-:W-:Y:S02]  /*17630*/  FMUL.FTZ R52, R2.reuse, R52 ;  /* 0x0000003402347220 */ /* 0x040fe40000410000 */
[C---:B------:R-:W-:Y:S01]  /*17640*/  HMMA.16816.F32 R104, R132.reuse, R154, R104 ;  /* 0x0000009a8468723c */ /* 0x040fe20000001868 */
[----:B------:R-:W3:Y:S03]  /*17650*/  LDSM.16.MT88.4 R152, [R193+0x2000] ;  /* 0x00200000c198783b */ /* 0x000ee60000004200 */
[----:B----4-:R-:W-:Y:S02]  /*17660*/  FFMA.FTZ R12, R17, c[0x0][0x2d0], -R176 ;  /* 0x0000b400110c7a23 */ /* 0x010fe400000108b0 */
[----:B------:R-:W-:Y:S02]  /*17670*/  FMUL.FTZ R53, R2, R53 ;  /* 0x0000003502357220 */ /* 0x000fe40000410000 */
[C---:B------:R-:W-:Y:S01]  /*17680*/  HMMA.16816.F32 R108, R132.reuse, R156, R108 ;  /* 0x0000009c846c723c */ /* 0x040fe2000000186c */
[----:B------:R4:W1:Y:S03]  /*17690*/  MUFU.EX2 R183, R12 ;  /* 0x0000000c00b77308 */ /* 0x0008660000000800 */
        /* <DEDUP_REMOVED lines=11> */
[--C-:B----4-:R-:W-:Y:S02]  /*17750*/  FFMA.FTZ R12, R18, c[0x0][0x2d0], -R125.reuse ;  /* 0x0000b400120c7a23 */ /* 0x110fe4000001087d */
[C---:B------:R-:W-:Y:S02]  /*17760*/  FMUL.FTZ R60, R2.reuse, R60 ;  /* 0x0000003c023c7220 */ /* 0x040fe40000410000 */
[C---:B--2---:R-:W-:Y:S01]  /*17770*/  HMMA.16816.F32 R36, R132.reuse, R148, R36 ;  /* 0x000000948424723c */ /* 0x044fe20000001824 */
        /* <DEDUP_REMOVED lines=9> */
[C---:B------:R-:W-:Y:S02]  /*17810*/  FMUL.FTZ R66, R0.reuse, R66 ;  /* 0x0000004200427220 */ /* 0x040fe40000410000 */
[C---:B------:R-:W-:Y:S01]  /*17820*/  HMMA.16816.F32 R48, R132.reuse, R154, R48 ;  /* 0x0000009a8430723c */ /* 0x040fe20000001830 */
[----:B------:R-:W3:Y:S03]  /*17830*/  LDSM.16.MT88.4 R152, [R192+0x4000] ;  /* 0x00400000c098783b */ /* 0x000ee60000004200 */
[--C-:B--2---:R-:W-:Y:S02]  /*17840*/  FFMA.FTZ R12, R19, c[0x0][0x2d0], -R125.reuse ;  /* 0x0000b400130c7a23 */ /* 0x104fe4000001087d */
        /* <DEDUP_REMOVED lines=9> */
[----:B------:R-:W2:Y:S03]  /*178e0*/  LDSM.16.MT88.4 R136, [R193+0x4000] ;  /* 0x00400000c188783b */ /* 0x000ea60000004200 */
[C---:B------:R-:W-:Y:S02]  /*178f0*/  FMUL.FTZ R72, R2.reuse, R72 ;  /* 0x0000004802487220 */ /* 0x040fe40000410000 */
[----:B------:R-:W-:Y:S02]  /*17900*/  FMUL.FTZ R73, R2, R73 ;  /* 0x0000004902497220 */ /* 0x000fe40000410000 */
[C---:B----4-:R-:W-:Y:S04]  /*17910*/  HMMA.16816.F32 R60, R132.reuse, R148, R60 ;  /* 0x00000094843c723c */ /* 0x050fe8000000183c */
[C---:B------:R-:W-:Y:S02]  /*17920*/  FMUL.FTZ R74, R0.reuse, R74 ;  /* 0x0000004a004a7220 */ /* 0x040fe40000410000 */
[----:B------:R-:W-:Y:S02]  /*17930*/  FMUL.FTZ R75, R0, R75 ;  /* 0x0000004b004b7220 */ /* 0x000fe40000410000 */
[C---:B------:R-:W-:Y:S01]  /*17940*/  HMMA.16816.F32 R64, R132.reuse, R150, R64 ;  /* 0x000000968440723c */ /* 0x040fe20000001840 */
[----:B------:R-:W4:Y:S03]  /*17950*/  LDSM.16.MT88.4 R148, [R196+0x4000] ;  /* 0x00400000c494783b */ /* 0x000f260000004200 */
[C---:B------:R-:W-:Y:S01]  /*17960*/  FMUL.FTZ R76, R2.reuse, R76 ;  /* 0x0000004c024c7220 */ /* 0x040fe20000410000 */
[----:B-1----:R-:W-:Y:S01]  /*17970*/  F2FP.PACK_AB R12, R185, R186 ;  /* 0x000000bab90c723e */ /* 0x002fe200000000ff */
[----:B------:R-:W-:Y:S02]  /*17980*/  FMUL.FTZ R77, R2, R77 ;  /* 0x0000004d024d7220 */ /* 0x000fe40000410000 */
[C---:B---3--:R-:W-:Y:S04]  /*17990*/  HMMA.16816.F32 R68, R132.reuse, R152, R68 ;  /* 0x000000988444723c */ /* 0x048fe80000001844 */
[C---:B------:R-:W-:Y:S02]  /*179a0*/  FMUL.FTZ R78, R0.reuse, R78 ;  /* 0x0000004e004e7220 */ /* 0x040fe40000410000 */
[----:B------:R-:W-:Y:S02]  /*179b0*/  FMUL.FTZ R79, R0, R79 ;  /* 0x0000004f004f7220 */ /* 0x000fe40000410000 */
[C---:B------:R-:W-:Y:S01]  /*179c0*/  HMMA.16816.F32 R72, R132.reuse, R154, R72 ;  /* 0x0000009a8448723c */ /* 0x040fe20000001848 */
[----:B------:R-:W1:Y:S03]  /*179d0*/  LDSM.16.MT88.4 R152, [R195+0x4000] ;  /* 0x00400000c398783b */ /* 0x000e660000004200 */
[C---:B------:R-:W-:Y:S02]  /*179e0*/  FMUL.FTZ R80, R2.reuse, R80 ;  /* 0x0000005002507220 */ /* 0x040fe40000410000 */
[----:B------:R-:W-:Y:S02]  /*179f0*/  FMUL.FTZ R81, R2, R81 ;  /* 0x0000005102517220 */ /* 0x000fe40000410000 */
[C---:B------:R-:W-:Y:S01]  /*17a00*/  FMUL.FTZ R82, R0.reuse, R82 ;  /* 0x0000005200527220 */ /* 0x040fe20000410000 */
[C---:B--2---:R-:W-:Y:S03]  /*17a10*/  HMMA.16816.F32 R76, R132.reuse, R136, R76 ;  /* 0x00000088844c723c */ /* 0x044fe6000000184c */
        /* <DEDUP_REMOVED lines=10> */
[C---:B----4-:R-:W-:Y:S01]  /*17ac0*/  HMMA.16816.F32 R84, R132.reuse, R148, R84 ;  /* 0x000000948454723c */ /* 0x050fe20000001854 */
[----:B------:R3:W-:Y:S02]  /*17ad0*/  MUFU.EX2 R175, R14 ;  /* 0x0000000e00af7308 */ /* 0x0007e40000000800 */
[----:B------:R-:W-:Y:S02]  /*17ae0*/  FMUL.FTZ R89, R2, R89 ;  /* 0x0000005902597220 */ /* 0x000fe40000410000 */
[C---:B------:R-:W-:Y:S02]  /*17af0*/  FMUL.FTZ R90, R0.reuse, R90 ;  /* 0x0000005a005a7220 */ /* 0x040fe40000410000 */
[----:B------:R-:W-:Y:S02]  /*17b00*/  FMUL.FTZ R91, R0, R91 ;  /* 0x0000005b005b7220 */ /* 0x000fe40000410000 */
[C---:B------:R-:W-:Y:S02]  /*17b10*/  FMUL.FTZ R92, R2.reuse, R92 ;  /* 0x0000005c025c7220 */ /* 0x040fe40000410000 */
[----:B------:R-:W4:Y:S01]  /*17b20*/  MUFU.EX2 R174, R15 ;  /* 0x0000000f00ae7308 */ /* 0x000f220000000800 */
        /* <DEDUP_REMOVED lines=9> */
[----:B---3--:R-:W-:Y:S01]  /*17bc0*/  F2FP.PACK_AB R14, R183, R184 ;  /* 0x000000b8b70e723e */ /* 0x008fe200000000ff */
[----:B------:R-:W-:Y:S02]  /*17bd0*/  FMUL.FTZ R99, R0, R99 ;  /* 0x0000006300637220 */ /* 0x000fe40000410000 */
[----:B------:R-:W-:Y:S01]  /*17be0*/  FFMA.FTZ R2, R2, R233, R191 ;  /* 0x000000e902027223 */ /* 0x000fe200000100bf */
[----:B----4-:R-:W-:Y:S04]  /*17bf0*/  F2FP.PACK_AB R13, R174, R175 ;  /* 0x000000afae0d723e */ /* 0x010fe800000000ff */
        /* <DEDUP_REMOVED lines=170> */
.L_x_3172:
[----:B------:R-:W-:-:S13]  /*186a0*/  ISETP.GE.AND P0, PT, R214, R217, PT ;  /* 0x000000d9d600720c */ /* 0x000fda0003f06270 */
[----:B------:R-:W-:Y:S05]  /*186b0*/  @!P0 BRA `(.L_x_3174) ;  /* 0x000034c000008947 */ /* 0x000fea0003800000 */
[----:B------:R-:W-:Y:S02]  /*186c0*/  MOV R126, R8 ;  /* 0x00000008007e7202 */ /* 0x000fe40000000f00 */
[----:B------:R-:W-:Y:S02]  /*186d0*/  MOV R125, R124 ;  /* 0x0000007c007d7202 */ /* 0x000fe40000000f00 */
.L_x_3183:
[----:B------:R-:W-:Y:S04]  /*186e0*/  DEPBAR.LE SB0, 0x0 ;  /* 0x000080000000791a */ /* 0x000fe80000000000 */
[----:B------:R-:W-:Y:S01]  /*186f0*/  WARPSYNC 0xffffffff ;  /* 0xffffffff00007948 */ /* 0x000fe20003800000 */
[----:B------:R-:W-:Y:S01]  /*18700*/  BAR.SYNC.DEFER_BLOCKING 0x0 ;  /* 0x0000000000007b1d */ /* 0x000fe20000010000 */
[----:B------:R-:W-:Y:S01]  /*18710*/  SHF.R.S32.HI R0, RZ, 0x1f, R214 ;  /* 0x0000001fff007819 */ /* 0x000fe200000114d6 */
[----:B------:R-:W-:Y:S04]  /*18720*/  IMAD.WIDE.U32 R2, R214, c[0x0][0x208], RZ ;  /* 0x00008200d6027a25 */ /* 0x000fe800078e00ff */
[----:B------:R-:W-:Y:S02]  /*18730*/  IMAD R0, R0, c[0x0][0x208], RZ ;  /* 0x0000820000007a24 */ /* 0x000fe400078e02ff */
[----:B------:R-:W-:Y:S02]  /*18740*/  IMAD.MOV.U32 R6, RZ, RZ, c[0x0][0x208] ;  /* 0x00008200ff067624 */ /* 0x000fe400078e00ff */
[----:B------:R-:W-:Y:S02]  /*18750*/  IMAD R0, R214, c[0x0][0x20c], R0 ;  /* 0x00008300d6007a24 */ /* 0x000fe400078e0200 */
[----:B------:R-:W-:Y:S02]  /*18760*/  IMAD.SHL.U32 R4, R2, 0x40, RZ ;  /* 0x0000004002047824 */ /* 0x000fe400078e00ff */
[----:B------:R-:W-:Y:S02]  /*18770*/  IMAD.IADD R0, R3, 0x1, R0 ;  /* 0x0000000103007824 */ /* 0x000fe400078e0200 */
[----:B------:R-:W-:Y:S01]  /*18780*/  IMAD.MOV.U32 R3, RZ, RZ, c[0x0][0x20c] ;  /* 0x00008300ff037624 */ /* 0x000fe200078e00ff */
[----:B------:R-:W-:Y:S01]  /*18790*/  IADD3 R5, P1, R4, R222, RZ ;  /* 0x000000de04057210 */ /* 0x000fe20007f3e0ff */
[----:B------:R-:W-:Y:S01]  /*187a0*/  IMAD.MOV.U32 R218, RZ, RZ, c[0x0][0x2c4] ;  /* 0x0000b100ffda7624 */ /* 0x000fe200078e00ff */
[----:B------:R-:W-:Y:S02]  /*187b0*/  SHF.L.U64.HI R0, R2, 0x6, R0 ;  /* 0x0000000602007819 */ /* 0x000fe40000010200 */
[C---:B------:R-:W-:Y:S02]  /*187c0*/  LEA R2, P0, R6.reuse, R4, 0x5 ;  /* 0x0000000406027211 */ /* 0x040fe400078028ff */
[----:B------:R-:W-:Y:S01]  /*187d0*/  LEA R174, P2, R5, c[0x0][0x1f8], 0x1 ;  /* 0x00007e0005ae7a11 */ /* 0x000fe200078408ff */
[----:B------:R-:W-:Y:S01]  /*187e0*/  LDSM.16.M88.4 R32, [R198] ;  /* 0x00000000c620783b */ /* 0x000fe20000000200 */
[----:B------:R-:W-:Y:S01]  /*187f0*/  LEA.HI.X R3, R6, R0, R3, 0x5, P0 ;  /* 0x0000000006037211 */ /* 0x000fe200000f2c03 */
[--C-:B------:R-:W-:Y:S01]  /*18800*/  IMAD.X R6, R0, 0x1, R224.reuse, P1 ;  /* 0x0000000100067824 */ /* 0x100fe200008e06e0 */
[----:B------:R-:W-:Y:S01]  /*18810*/  IADD3 R14, P0, R222, 0x40, RZ ;  /* 0x00000040de0e7810 */ /* 0x000fe20007f1e0ff */
[----:B------:R-:W-:Y:S01]  /*18820*/  ULDC UR4, c[0x0][0x324] ;  /* 0x0000c90000047ab9 */ /* 0x000fe20000000800 */
[----:B------:R-:W1:Y:S01]  /*18830*/  LDSM.16.M88.4 R8, [R147] ;  /* 0x000000009308783b */ /* 0x000e620000000200 */
[----:B------:R-:W-:Y:S01]  /*18840*/  ISETP.NE.AND P6, PT, R218, 0x1, PT ;  /* 0x00000001da00780c */ /* 0x000fe20003fc5270 */
[----:B------:R-:W-:Y:S01]  /*18850*/  ULOP3.LUT UR4, URZ, UR4, URZ, 0x33, !UPT ;  /* 0x000000043f047292 */ /* 0x000fe2000f8e333f */
[----:B------:R-:W-:Y:S01]  /*18860*/  IADD3 R15, P1, R4, R14, RZ ;  /* 0x0000000e040f7210 */ /* 0x000fe20007f3e0ff */
[----:B------:R-:W-:Y:S01]  /*18870*/  IMAD.X R13, RZ, RZ, R224, P0 ;  /* 0x000000ffff0d7224 */ /* 0x000fe200000e06e0 */
[----:B------:R-:W2:Y:S01]  /*18880*/  LDSM.16.M88.4 R16, [R147+0x800] ;  /* 0x000800009310783b */ /* 0x000ea20000000200 */
[----:B------:R-:W-:Y:S02]  /*18890*/  IADD3 R12, P0, R222, 0x80, RZ ;  /* 0x00000080de0c7810 */ /* 0x000fe40007f1e0ff */
[--C-:B------:R-:W-:Y:S01]  /*188a0*/  IMAD.X R22, R0, 0x1, R13.reuse, P1 ;  /* 0x0000000100167824 */ /* 0x100fe200008e060d */
[----:B------:R-:W-:Y:S01]  /*188b0*/  LEA R176, P1, R15, c[0x0][0x1f8], 0x1 ;  /* 0x00007e000fb07a11 */ /* 0x000fe200078208ff */
[----:B------:R-:W3:Y:S01]  /*188c0*/  LDSM.16.M88.4 R24, [R147+0x1000] ;  /* 0x001000009318783b */ /* 0x000ee20000000200 */
[----:B------:R-:W-:Y:S01]  /*188d0*/  LEA.HI.X R175, R5, c[0x0][0x1fc], R6, 0x1, P2 ;  /* 0x00007f0005af7a11 */ /* 0x000fe200010f0c06 */
[----:B------:R-:W-:Y:S01]  /*188e0*/  IMAD.X R20, RZ, RZ, R224, P0 ;  /* 0x000000ffff147224 */ /* 0x000fe200000e06e0 */
[----:B------:R-:W-:Y:S02]  /*188f0*/  LEA.HI.X R177, R15, c[0x0][0x1fc], R22, 0x1, P1 ;  /* 0x00007f000fb17a11 */ /* 0x000fe400008f0c16 */
[----:B------:R-:W4:Y:S01]  /*18900*/  LDSM.16.M88.4 R148, [R147+0x1800] ;  /* 0x001800009394783b */ /* 0x000f220000000200 */
[----:B------:R-:W-:Y:S02]  /*18910*/  IADD3 R21, P0, R4, R12, RZ ;  /* 0x0000000c04157210 */ /* 0x000fe40007f1e0ff */
[----:B------:R-:W-:Y:S02]  /*18920*/  IADD3 R22, P1, R2, R14, RZ ;  /* 0x0000000e02167210 */ /* 0x000fe40007f3e0ff */
[----:B------:R-:W-:Y:S01]  /*18930*/  LDSM.16.M88.4 R152, [R199] ;  /* 0x00000000c798783b */ /* 0x000fe20000000200 */
[----:B------:R-:W-:Y:S01]  /*18940*/  LEA R172, P2, R21, c[0x0][0x1f8], 0x1 ;  /* 0x00007e0015ac7a11 */ /* 0x000fe200078408ff */
[----:B------:R-:W-:Y:S01]  /*18950*/  IMAD.X R14, R0, 0x1, R20, P0 ;  /* 0x00000001000e7824 */ /* 0x000fe200000e0614 */
[C---:B------:R-:W-:Y:S01]  /*18960*/  IADD3 R0, P0, R2.reuse, R12, RZ ;  /* 0x0000000c02007210 */ /* 0x040fe20007f1e0ff */
[----:B------:R-:W-:Y:S01]  /*18970*/  IMAD.X R23, R3, 0x1, R13, P1 ;  /* 0x0000000103177824 */ /* 0x000fe200008e060d */
[----:B------:R-:W5:Y:S01]  /*18980*/  LDSM.16.M88.4 R156, [R202] ;  /* 0x00000000ca9c783b */ /* 0x000f620000000200 */
[----:B------:R-:W-:Y:S02]  /*18990*/  IADD3 R2, P1, R2, R222, RZ ;  /* 0x000000de02027210 */ /* 0x000fe40007f3e0ff */
[----:B------:R-:W-:Y:S01]  /*189a0*/  LEA.HI.X R173, R21, c[0x0][0x1fc], R14, 0x1, P2 ;  /* 0x00007f0015ad7a11 */ /* 0x000fe200010f0c0e */
[C---:B------:R-:W-:Y:S01]  /*189b0*/  IMAD.X R20, R3.reuse, 0x1, R20, P0 ;  /* 0x0000000103147824 */ /* 0x040fe200000e0614 */
[----:B------:R-:W3:Y:S01]  /*189c0*/  LDSM.16.M88.4 R160, [R213] ;  /* 0x00000000d5a0783b */ /* 0x000ee20000000200 */
[----:B------:R-:W-:Y:S01]  /*189d0*/  LEA R30, P0, R2, c[0x0][0x1f8], 0x1 ;  /* 0x00007e00021e7a11 */ /* 0x000fe200078008ff */
[----:B------:R-:W-:Y:S01]  /*189e0*/  IMAD.X R3, R3, 0x1, R224, P1 ;  /* 0x0000000103037824 */ /* 0x000fe200008e06e0 */
[----:B------:R-:W-:Y:S02]  /*189f0*/  LEA R28, P1, R22, c[0x0][0x1f8], 0x1 ;  /* 0x00007e00161c7a11 */ /* 0x000fe400078208ff */
[----:B------:R-:W4:Y:S02]  /*18a00*/  LDSM.16.M88.4 R164, [R212] ;  /* 0x00000000d4a4783b */ /* 0x000f240000000200 */
[----:B------:R-:W-:Y:S02]  /*18a10*/  LEA.HI.X R31, R2, c[0x0][0x1fc], R3, 0x1, P0 ;  /* 0x00007f00021f7a11 */ /* 0x000fe400000f0c03 */
[----:B------:R-:W-:Y:S01]  /*18a20*/  LEA.HI.X R29, R22, c[0x0][0x1fc], R23, 0x1, P1 ;  /* 0x00007f00161d7a11 */ /* 0x000fe200008f0c17 */
[C---:B-1----:R-:W-:Y:S01]  /*18a30*/  HMMA.16816.F32 R4, R32.reuse, R8, RZ ;  /* 0x000000082004723c */ /* 0x042fe200000018ff */
[----:B------:R-:W1:Y:S02]  /*18a40*/  LDSM.16.M88.4 R168, [R211] ;  /* 0x00000000d3a8783b */ /* 0x000e640000000200 */
[C---:B------:R-:W-:Y:S03]  /*18a50*/  LEA R2, P0, R0.reuse, c[0x0][0x1f8], 0x1 ;  /* 0x00007e0000027a11 */ /* 0x040fe600078008ff */
[----:B------:R-:W-:Y:S01]  /*18a60*/  @!PT LDS RZ, [RZ] ;  /* 0x00000000fffff984 */ /* 0x000fe20000000800 */
[----:B------:R-:W-:Y:S01]  /*18a70*/  @!PT LDS RZ, [RZ] ;  /* 0x00000000fffff984 */ /* 0x000fe20000000800 */
[----:B------:R-:W-:Y:S01]  /*18a80*/  @!PT LDS RZ, [RZ] ;  /* 0x00000000fffff984 */ /* 0x000fe20000000800 */
[----:B------:R1:W-:Y:S01]  /*18a90*/  LDGSTS.E.BYPASS.LTC128B.128 [R215+0x100], [R174.64], !P5 ;  /* 0x00100000aed77fae */ /* 0x0003e2000e901d46 */
[----:B------:R-:W-:Y:S01]  /*18aa0*/  LEA.HI.X R3, R0, c[0x0][0x1fc], R20, 0x1, P0 ;  /* 0x00007f0000037a11 */ /* 0x000fe200000f0c14 */
[C---:B------:R-:W-:Y:S01]  /*18ab0*/  HMMA.16816.F32 R8, R32.reuse, R10, RZ ;  /* 0x0000000a2008723c */ /* 0x040fe200000018ff */
[C---:B------:R-:W-:Y:S02]  /*18ac0*/  ISETP.GT.AND P0, PT, R214.reuse, R217, PT ;  /* 0x000000d9d600720c */ /* 0x040fe40003f04270 */
[----:B------:R1:W-:Y:S05]  /*18ad0*/  LDGSTS.E.BYPASS.LTC128B.128 [R215+0x2100], [R176.64], !P4 ;  /* 0x02100000b0d77fae */ /* 0x0003ea000e101d46 */
[C---:B--2---:R-:W-:Y:S01]  /*18ae0*/  HMMA.16816.F32 R12, R32.reuse, R16, RZ ;  /* 0x00000010200c723c */ /* 0x044fe200000018ff */
[----:B------:R2:W-:Y:S05]  /*18af0*/  LDGSTS.E.BYPASS.LTC128B.128 [R215+0x4100], [R172.64], !P3 ;  /* 0x04100000acd77fae */ /* 0x0005ea000d901d46 */
[----:B------:R4:W-:Y:S01]  /*18b00*/  LDGSTS.E.BYPASS.LTC128B.128 [R215+0x1100], [R30.64], !P5 ;  /* 0x011000001ed77fae */ /* 0x0009e2000e901d46 */
[----:B------:R-:W-:Y:S01]  /*18b10*/  @P0 IMAD.MOV.U32 R127, RZ, RZ, c[0x0][0x1e4] ;  /* 0x00007900ff7f0624 */ /* 0x000fe200078e00ff */
[C---:B------:R-:W-:Y:S01]  /*18b20*/  HMMA.16816.F32 R16, R32.reuse, R18, RZ ;  /* 0x000000122010723c */ /* 0x040fe200000018ff */
[----:B------:R-:W-:Y:S02]  /*18b30*/  @P0 IMAD.MOV.U32 R124, RZ, RZ, c[0x0][0x1e0] ;  /* 0x00007800ff7c0624 */ /* 0x000fe400078e00ff */
[----:B------:R4:W-:Y:S05]  /*18b40*/  LDGSTS.E.BYPASS.LTC128B.128 [R215+0x3100], [R28.64], !P4 ;  /* 0x031000001cd77fae */ /* 0x0009ea000e101d46 */
[C---:B---3--:R-:W-:Y:S01]  /*18b50*/  HMMA.16816.F32 R20, R32.reuse, R24, RZ ;  /* 0x000000182014723c */ /* 0x048fe200000018ff */
[----:B------:R-:W3:Y:S05]  /*18b60*/  LDL R216, [R1] ;  /* 0x0000000001d87983 */ /* 0x000eea0000100800 */
[----:B------:R5:W-:Y:S02]  /*18b70*/  LDGSTS.E.BYPASS.LTC128B.128 [R215+0x5100], [R2.64], !P3 ;  /* 0x0510000002d77fae */ /* 0x000be4000d901d46 */
[C---:B------:R-:W-:Y:S03]  /*18b80*/  HMMA.16816.F32 R24, R32.reuse, R26, RZ ;  /* 0x0000001a2018723c */ /* 0x040fe600000018ff */
[----:B-1----:R-:W-:Y:S05]  /*18b90*/  LDSM.16.M88.4 R176, [R197] ;  /* 0x00000000c5b0783b */ /* 0x002fea0000000200 */
[----:B------:R-:W0:Y:S05]  /*18ba0*/  LDGDEPBAR ;  /* 0x00000000000079af */ /* 0x000e2a0000000000 */
[----:B--2---:R-:W1:Y:S01]  /*18bb0*/  LDSM.16.M88.4 R172, [R201] ;  /* 0x00000000c9ac783b */ /* 0x004e620000000200 */
[C---:B----4-:R-:W-:Y:S04]  /*18bc0*/  HMMA.16816.F32 R28, R32.reuse, R148, RZ ;  /* 0x00000094201c723c */ /* 0x050fe800000018ff */
[----:B------:R-:W-:Y:S04]  /*18bd0*/  LDSM.16.M88.4 R180, [R197+0x1800] ;  /* 0x00180000c5b4783b */ /* 0x000fe80000000200 */
[----:B------:R-:W-:Y:S01]  /*18be0*/  HMMA.16816.F32 R32, R32, R150, RZ ;  /* 0x000000962020723c */ /* 0x000fe200000018ff */
[----:B------:R-:W2:Y:S03]  /*18bf0*/  LDSM.16.M88.4 R148, [R197+0x800] ;  /* 0x00080000c594783b */ /* 0x000ea60000000200 */
[----:B-----5:R-:W-:Y:S02]  /*18c00*/  @P0 IADD3 R2, R214, -0x1, RZ ;  /* 0xffffffffd6020810 */ /* 0x020fe40007ffe0ff */
[----:B------:R-:W-:Y:S02]  /*18c10*/  LDSM.16.M88.4 R184, [R200] ;  /* 0x00000000c8b8783b */ /* 0x000fe40000000200 */
[C---:B------:R-:W-:Y:S03]  /*18c20*/  HMMA.16816.F32 R4, R152.reuse, R156, R4 ;  /* 0x0000009c9804723c */ /* 0x040fe60000001804 */
[----:B------:R-:W-:Y:S02]  /*18c30*/  LDSM.16.M88.4 R188, [R194] ;  /* 0x00000000c2bc783b */ /* 0x000fe40000000200 */
[----:B------:R-:W-:Y:S03]  /*18c40*/  @P0 SHF.R.S32.HI R0, RZ, 0x1f, R2 ;  /* 0x0000001fff000819 */ /* 0x000fe60000011402 */
[C---:B------:R-:W-:Y:S01]  /*18c50*/  HMMA.16816.F32 R8, R152.reuse, R158, R8 ;  /* 0x0000009e9808723c */ /* 0x040fe20000001808 */
[----:B------:R-:W4:Y:S03]  /*18c60*/  LDSM.16.M88.4 R156, [R197+0x1000] ;  /* 0x00100000c59c783b */ /* 0x000f260000000200 */
[----:B------:R-:W-:Y:S04]  /*18c70*/  @P0 IMAD R0, R0, c[0x0][0x1e0], RZ ;  /* 0x0000780000000a24 */ /* 0x000fe800078e02ff */
[C---:B------:R-:W-:Y:S04]  /*18c80*/  HMMA.16816.F32 R12, R152.reuse, R160, R12 ;  /* 0x000000a0980c723c */ /* 0x040fe8000000180c */
[C---:B------:R-:W-:Y:S02]  /*18c90*/  @P0 IMAD R0, R2.reuse, c[0x0][0x1e4], R0 ;  /* 0x0000790002000a24 */ /* 0x040fe400078e0200 */
[----:B------:R-:W-:Y:S02]  /*18ca0*/  @P0 IMAD.WIDE.U32 R2, R2, c[0x0][0x1e0], RZ ;  /* 0x0000780002020a25 */ /* 0x000fe400078e00ff */
[C---:B------:R-:W-:Y:S01]  /*18cb0*/  HMMA.16816.F32 R16, R152.reuse, R162, R16 ;  /* 0x000000a29810723c */ /* 0x040fe20000001810 */
[----:B------:R-:W-:Y:S03]  /*18cc0*/  LDSM.16.M88.4 R160, [R194+0x1000] ;  /* 0x00100000c2a0783b */ /* 0x000fe60000000200 */
[----:B------:R-:W-:Y:S02]  /*18cd0*/  @P0 IMAD.IADD R3, R3, 0x1, R0 ;  /* 0x0000000103030824 */ /* 0x000fe400078e0200 */
[C---:B------:R-:W-:Y:S02]  /*18ce0*/  @P0 IMAD.SHL.U32 R0, R2.reuse, 0x40, RZ ;  /* 0x0000004002000824 */ /* 0x040fe400078e00ff */
[C---:B------:R-:W-:Y:S04]  /*18cf0*/  HMMA.16816.F32 R20, R152.reuse, R164, R20 ;  /* 0x000000a49814723c */ /* 0x040fe80000001814 */
[----:B------:R-:W-:Y:S02]  /*18d00*/  @P0 SHF.L.U64.HI R2, R2, 0x6, R3 ;  /* 0x0000000602020819 */ /* 0x000fe40000010203 */
[C---:B------:R-:W-:Y:S02]  /*18d10*/  @P0 LEA R3, P1, R124.reuse, R0, 0x5 ;  /* 0x000000007c030211 */ /* 0x040fe400078228ff */
[C---:B------:R-:W-:Y:S01]  /*18d20*/  HMMA.16816.F32 R24, R152.reuse, R166, R24 ;  /* 0x000000a69818723c */ /* 0x040fe20000001818 */
[----:B------:R-:W-:Y:S03]  /*18d30*/  LDSM.16.M88.4 R164, [R147+0x2000] ;  /* 0x0020000093a4783b */ /* 0x000fe60000000200 */
[----:B------:R-:W-:Y:S02]  /*18d40*/  @P0 LEA.HI.X R124, R124, R2, R127, 0x5, P1 ;  /* 0x000000027c7c0211 */ /* 0x000fe400008f2c7f */
[----:B------:R-:W-:Y:S02]  /*18d50*/  @P0 IADD3 R127, P1, R0, R220, RZ ;  /* 0x000000dc007f0210 */ /* 0x000fe40007f3e0ff */
[C---:B------:R-:W-:Y:S08]  /*18d60*/  HMMA.16816.F32 R28, R152.reuse, R168, R28 ;  /* 0x000000a8981c723c */ /* 0x040ff0000000181c */
[----:B------:R-:W-:Y:S01]  /*18d70*/  HMMA.16816.F32 R32, R152, R170, R32 ;  /* 0x000000aa9820723c */ /* 0x000fe20000001820 */
[----:B------:R-:W5:Y:S05]  /*18d80*/  LDSM.16.M88.4 R152, [R194+0x800] ;  /* 0x00080000c298783b */ /* 0x000f6a0000000200 */
[----:B------:R-:W-:Y:S02]  /*18d90*/  LDSM.16.M88.4 R168, [R147+0x2800] ;  /* 0x0028000093a8783b */ /* 0x000fe40000000200 */
[C---:B-1----:R-:W-:Y:S08]  /*18da0*/  HMMA.16816.F32 R4, R172.reuse, R176, R4 ;  /* 0x000000b0ac04723c */ /* 0x042ff00000001804 */
[C---:B------:R-:W-:Y:S01]  /*18db0*/  HMMA.16816.F32 R8, R172.reuse, R178, R8 ;  /* 0x000000b2ac08723c */ /* 0x040fe20000001808 */
[----:B------:R-:W-:Y:S07]  /*18dc0*/  LDSM.16.M88.4 R176, [R210] ;  /* 0x00000000d2b0783b */ /* 0x000fee0000000200 */
[C---:B--2---:R-:W-:Y:S08]  /*18dd0*/  HMMA.16816.F32 R12, R172.reuse, R148, R12 ;  /* 0x00000094ac0c723c */ /* 0x044ff0000000180c */
[C---:B------:R-:W-:Y:S01]  /*18de0*/  HMMA.16816.F32 R16, R172.reuse, R150, R16 ;  /* 0x00000096ac10723c */ /* 0x040fe20000001810 */
[----:B------:R-:W1:Y:S07]  /*18df0*/  LDSM.16.M88.4 R148, [R194+0x1800] ;  /* 0x00180000c294783b */ /* 0x000e6e0000000200 */
[C---:B----4-:R-:W-:Y:S08]  /*18e00*/  HMMA.16816.F32 R20, R172.reuse, R156, R20 ;  /* 0x0000009cac14723c */ /* 0x050ff00000001814 */
[C---:B------:R-:W-:Y:S01]  /*18e10*/  HMMA.16816.F32 R24, R172.reuse, R158, R24 ;  /* 0x0000009eac18723c */ /* 0x040fe20000001818 */
[----:B------:R-:W2:Y:S07]  /*18e20*/  LDSM.16.M88.4 R156, [R198+0x4000] ;  /* 0x00400000c69c783b */ /* 0x000eae0000000200 */
[C---:B------:R-:W-:Y:S08]  /*18e30*/  HMMA.16816.F32 R28, R172.reuse, R180, R28 ;  /* 0x000000b4ac1c723c */ /* 0x040ff0000000181c */
[----:B------:R-:W-:Y:S01]  /*18e40*/  HMMA.16816.F32 R32, R172, R182, R32 ;  /* 0x000000b6ac20723c */ /* 0x000fe20000001820 */
[----:B------:R-:W4:Y:S05]  /*18e50*/  LDSM.16.M88.4 R172, [R147+0x3000] ;  /* 0x0030000093ac783b */ /* 0x000f2a0000000200 */
[----:B------:R-:W-:Y:S02]  /*18e60*/  LDSM.16.M88.4 R180, [R147+0x4000] ;  /* 0x0040000093b4783b */ /* 0x000fe40000000200 */
[C---:B------:R-:W-:Y:S08]  /*18e70*/  HMMA.16816.F32 R4, R184.reuse, R188, R4 ;  /* 0x000000bcb804723c */ /* 0x040ff00000001804 */
[C---:B------:R-:W-:Y:S08]  /*18e80*/  HMMA.16816.F32 R8, R184.reuse, R190, R8 ;  /* 0x000000beb808723c */ /* 0x040ff00000001808 */
[C---:B-----5:R-:W-:Y:S08]  /*18e90*/  HMMA.16816.F32 R12, R184.reuse, R152, R12 ;  /* 0x00000098b80c723c */ /* 0x060ff0000000180c */
[C---:B------:R-:W-:Y:S01]  /*18ea0*/  HMMA.16816.F32 R16, R184.reuse, R154, R16 ;  /* 0x0000009ab810723c */ /* 0x040fe20000001810 */
[----:B------:R-:W5:Y:S07]  /*18eb0*/  LDSM.16.M88.4 R152, [R147+0x3800] ;  /* 0x003800009398783b */ /* 0x000f6e0000000200 */
[C---:B------:R-:W-:Y:S08]  /*18ec0*/  HMMA.16816.F32 R20, R184.reuse, R160, R20 ;  /* 0x000000a0b814723c */ /* 0x040ff00000001814 */
[C---:B------:R-:W-:Y:S01]  /*18ed0*/  HMMA.16816.F32 R24, R184.reuse, R162, R24 ;  /* 0x000000a2b818723c */ /* 0x040fe20000001818 */
[----:B------:R-:W4:Y:S07]  /*18ee0*/  LDSM.16.M88.4 R160, [R199+0x4000] ;  /* 0x00400000c7a0783b */ /* 0x000f2e0000000200 */
        /* <DEDUP_REMOVED lines=9> */
[C---:B----4-:R-:W-:Y:S08]  /*18f80*/  HMMA.16816.F32 R20, R156.reuse, R172, R20 ;  /* 0x000000ac9c14723c */ /* 0x050ff00000001814 */
[C---:B------:R-:W-:Y:S01]  /*18f90*/  HMMA.16816.F32 R24, R156.reuse, R174, R24 ;  /* 0x000000ae9c18723c */ /* 0x040fe20000001818 */
[----:B------:R-:W-:Y:S07]  /*18fa0*/  LDSM.16.M88.4 R172, [R197+0x2800] ;  /* 0x00280000c5ac783b */ /* 0x000fee0000000200 */
[C---:B-----5:R-:W-:Y:S08]  /*18fb0*/  HMMA.16816.F32 R28, R156.reuse, R152, R28 ;  /* 0x000000989c1c723c */ /* 0x060ff0000000181c */
[----:B------:R-:W-:Y:S01]  /*18fc0*/  HMMA.16816.F32 R32, R156, R154, R32 ;  /* 0x0000009a9c20723c */ /* 0x000fe20000001820 */
[----:B------:R-:W4:Y:S05]  /*18fd0*/  LDSM.16.M88.4 R152, [R207] ;  /* 0x00000000cf98783b */ /* 0x000f2a0000000200 */
[----:B------:R-:W5:Y:S02]  /*18fe0*/  LDSM.16.M88.4 R156, [R201+0x4000] ;  /* 0x00400000c99c783b */ /* 0x000f640000000200 */
[C---:B------:R-:W-:Y:S08]  /*18ff0*/  HMMA.16816.F32 R4, R160.reuse, R176, R4 ;  /* 0x000000b0a004723c */ /* 0x040ff00000001804 */
        /* <DEDUP_REMOVED lines=10> */
[----:B------:R-:W-:Y:S05]  /*190a0*/  LDSM.16.M88.4 R152, [R200+0x4000] ;  /* 0x00400000c898783b */ /* 0x000fea0000000200 */
[----:B------:R-:W2:Y:S02]  /*190b0*/  LDSM.16.M88.4 R160, [R194+0x2000] ;  /* 0x00200000c2a0783b */ /* 0x000ea40000000200 */
[C---:B-----5:R-:W-:Y:S08]  /*190c0*/  HMMA.16816.F32 R4, R156.reuse, R168, R4 ;  /* 0x000000a89c04723c */ /* 0x060ff00000001804 */
[C---:B------:R-:W-:Y:S01]  /*190d0*/  HMMA.16816.F32 R8, R156.reuse, R170, R8 ;  /* 0x000000aa9c08723c */ /* 0x040fe20000001808 */
[----:B------:R-:W4:Y:S07]  /*190e0*/  LDSM.16.M88.4 R168, [R194+0x3000] ;  /* 0x00300000c2a8783b */ /* 0x000f2e0000000200 */
[C---:B------:R-:W-:Y:S08]  /*190f0*/  HMMA.16816.F32 R12, R156.reuse, R172, R12 ;  /* 0x000000ac9c0c723c */ /* 0x040ff0000000180c */
[C---:B------:R-:W-:Y:S01]  /*19100*/  HMMA.16816.F32 R16, R156.reuse, R174, R16 ;  /* 0x000000ae9c10723c */ /* 0x040fe20000001810 */
[----:B------:R-:W5:Y:S07]  /*19110*/  LDSM.16.M88.4 R172, [R194+0x3800] ;  /* 0x00380000c2ac783b */ /* 0x000f6e0000000200 */
[C---:B---3--:R-:W-:Y:S08]  /*19120*/  HMMA.16816.F32 R20, R156.reuse, R176, R20 ;  /* 0x000000b09c14723c */ /* 0x048ff00000001814 */
        /* <DEDUP_REMOVED lines=12> */
[C---:B----4-:R-:W-:Y:S08]  /*191f0*/  HMMA.16816.F32 R20, R152.reuse, R168, R20 ;  /* 0x000000a89814723c */ /* 0x050ff00000001814 */
[C---:B------:R-:W-:Y:S01]  /*19200*/  HMMA.16816.F32 R24, R152.reuse, R170, R24 ;  /* 0x000000aa9818723c */ /* 0x040fe20000001818 */
[----:B------:R-:W-:Y:S07]  /*19210*/  LDSM.16.M88.4 R168, [R205] ;  /* 0x00000000cda8783b */ /* 0x000fee0000000200 */
[C---:B-----5:R-:W-:Y:S08]  /*19220*/  HMMA.16816.F32 R28, R152.reuse, R172, R28 ;  /* 0x000000ac981c723c */ /* 0x060ff0000000181c */
[----:B------:R-:W-:Y:S01]  /*19230*/  HMMA.16816.F32 R32, R152, R174, R32 ;  /* 0x000000ae9820723c */ /* 0x000fe20000001820 */
[----:B------:R-:W2:Y:S05]  /*19240*/  LDSM.16.M88.4 R152, [R147+0x5800] ;  /* 0x005800009398783b */ /* 0x000eaa0000000200 */
[----:B------:R-:W4:Y:S02]  /*19250*/  LDSM.16.M88.4 R172, [R204] ;  /* 0x00000000ccac783b */ /* 0x000f240000000200 */
[C---:B---3--:R-:W-:Y:S08]  /*19260*/  HMMA.16816.F32 R4, R176.reuse, R180, R4 ;  /* 0x000000b4b004723c */ /* 0x048ff00000001804 */
[C---:B------:R-:W-:Y:S01]  /*19270*/  HMMA.16816.F32 R8, R176.reuse, R182, R8 ;  /* 0x000000b6b008723c */ /* 0x040fe20000001808 */
[----:B------:R-:W-:Y:S07]  /*19280*/  LDSM.16.M88.4 R180, [R197+0x4000] ;  /* 0x00400000c5b4783b */ /* 0x000fee0000000200 */
[C---:B-1----:R-:W-:Y:S08]  /*19290*/  HMMA.16816.F32 R12, R176.reuse, R148, R12 ;  /* 0x00000094b00c723c */ /* 0x042ff0000000180c */
[C---:B------:R-:W-:Y:S01]  /*192a0*/  HMMA.16816.F32 R16, R176.reuse, R150, R16 ;  /* 0x00000096b010723c */ /* 0x040fe20000001810 */
[----:B------:R-:W1:Y:S07]  /*192b0*/  LDSM.16.M88.4 R148, [R203] ;  /* 0x00000000cb94783b */ /* 0x000e6e0000000200 */
[C---:B------:R-:W-:Y:S08]  /*192c0*/  HMMA.16816.F32 R20, R176.reuse, R156, R20 ;  /* 0x0000009cb014723c */ /* 0x040ff00000001814 */
[C---:B------:R-:W-:Y:S01]  /*192d0*/  HMMA.16816.F32 R24, R176.reuse, R158, R24 ;  /* 0x0000009eb018723c */ /* 0x040fe20000001818 */
[----:B------:R-:W3:Y:S07]  /*192e0*/  LDSM.16.M88.4 R156, [R201+0x8000] ;  /* 0x00800000c99c783b */ /* 0x000eee0000000200 */
        /* <DEDUP_REMOVED lines=8> */
[C---:B----4-:R-:W-:Y:S08]  /*19370*/  HMMA.16816.F32 R20, R160.reuse, R172, R20 ;  /* 0x000000aca014723c */ /* 0x050ff00000001814 */
[C---:B------:R-:W-:Y:S08]  /*19380*/  HMMA.16816.F32 R24, R160.reuse, R174, R24 ;  /* 0x000000aea018723c */ /* 0x040ff00000001818 */
[C---:B-1----:R-:W-:Y:S08]  /*19390*/  HMMA.16816.F32 R28, R160.reuse, R148, R28 ;  /* 0x00000094a01c723c */ /* 0x042ff0000000181c */
[----:B------:R-:W-:Y:S01]  /*193a0*/  HMMA.16816.F32 R32, R160, R150, R32 ;  /* 0x00000096a020723c */ /* 0x000fe20000001820 */
[----:B------:R-:W1:Y:S05]  /*193b0*/  LDSM.16.M88.4 R148, [R197+0x5000] ;  /* 0x00500000c594783b */ /* 0x000e6a0000000200 */
[----:B------:R-:W4:Y:S02]  /*193c0*/  LDSM.16.M88.4 R160, [R197+0x5800] ;  /* 0x00580000c5a0783b */ /* 0x000f240000000200 */
[C---:B---3--:R-:W-:Y:S08]  /*193d0*/  HMMA.16816.F32 R4, R156.reuse, R180, R4 ;  /* 0x000000b49c04723c */ /* 0x048ff00000001804 */
        /* <DEDUP_REMOVED lines=8> */
[C---:B----4-:R-:W-:Y:S04]  /*19460*/  HMMA.16816.F32 R28, R156.reuse, R160, R28 ;  /* 0x000000a09c1c723c */ /* 0x050fe8000000181c */
        /* <DEDUP_REMOVED lines=30> */
[----:B------:R-:W-:Y:S01]  /*19650*/  IMAD.IADD R127, R216, 0x1, R242 ;  /* 0x00000001d87f7824 */ /* 0x000fe200078e02f2 */
[C---:B---3--:R-:W-:Y:S01]  /*19660*/  HMMA.16816.F32 R20, R152.reuse, R156, R20 ;  /* 0x0000009c9814723c */ /* 0x048fe20000001814 */
[----:B------:R-:W-:Y:S02]  /*19670*/  IMAD.MOV.U32 R216, RZ, RZ, c[0x0][0x32c] ;  /* 0x0000cb00ffd87624 */ /* 0x000fe400078e00ff */
        /* <DEDUP_REMOVED lines=19> */
[----:B------:R-:W-:Y:S01]  /*197b0*/  ISETP.GE.AND P6, PT, R216, 0x1, PT ;  /* 0x00000001d800780c */ /* 0x000fe20003fc6270 */
[----:B------:R2:W-:Y:S01]  /*197c0*/  @P0 LDGSTS.E.BYPASS.LTC128B.128 [R215+0xb100], [R148.64], !P3 ;  /* 0x0b10000094d70fae */ /* 0x0005e2000d901d46 */
[----:B------:R-:W-:Y:S04]  /*197d0*/  IADD3 R0, -R237, 0x1, -R124 ;  /* 0x00000001ed007810 */ /* 0x000fe80007ffe97c */
[----:B------:R-:W3:Y:S01]  /*197e0*/  SHFL.IDX PT, R3, R127, RZ, 0x1c1f ;  /* 0x001c1fff7f037589 */ /* 0x000ee200000e0000 */
[----:B------:R-:W-:Y:S04]  /*197f0*/  IADD3 R0, -R239, R0, R238 ;  /* 0x00000000ef007210 */ /* 0x000fe80007ffe1ee */
        /* <DEDUP_REMOVED lines=19> */
.L_x_3177:
[----:B------:R-:W-:Y:S04]  /*19930*/  MOV R150, c[0x0][0x32c] ;  /* 0x0000cb0000967a02 */ /* 0x000fe80000000f00 */
[----:B------:R-:W-:Y:S11]  /*19940*/  ISETP.NE.AND P0, PT, R150, 0x1, PT ;  /* 0x000000019600780c */ /* 0x000ff60003f05270 */
[----:B------:R-:W-:Y:S02]  /*19950*/  @!UPT UIADD3 URZ, URZ, URZ, URZ ;  /* 0x0000003f3f3ff290 */ /* 0x000fe4000fffe03f */
[----:B------:R-:W-:Y:S05]  /*19960*/  @P0 IMAD.HI.U32 R150, R3, c[0x0][0x330], RZ ;  /* 0x0000cc0003960a27 */ /* 0x000fea00078e00ff */
[----:B------:R-:W-:Y:S02]  /*19970*/  @P0 SHF.R.U32.HI R3, RZ, c[0x0][0x334], R150 ;  /* 0x0000cd00ff030a19 */ /* 0x000fe40000011696 */
.L_x_3178:
[----:B------:R-:W-:Y:S05]  /*19980*/  BSYNC B0 ;  /* 0x0000000000007941 */ /* 0x000fea0003800000 */
.L_x_3176:
[----:B------:R-:W-:Y:S04]  /*19990*/  IMAD R3, R3, c[0x0][0x32c], -R124 ;  /* 0x0000cb0003037a24 */ /* 0x000fe800078e0a7c */
[----:B------:R-:W-:Y:S05]  /*199a0*/  IMAD.IADD R3, R3, 0x1, -R237 ;  /* 0x0000000103037824 */ /* 0x000fea00078e0aed */
[----:B------:R-:W-:Y:S02]  /*199b0*/  IADD3 R150, R3, c[0x0][0x32c], RZ ;  /* 0x0000cb0003967a10 */ /* 0x000fe40007ffe0ff */
[----:B------:R-:W-:Y:S02]  /*199c0*/  IMNMX R0, R0, R3, !PT ;  /* 0x0000000300007217 */ /* 0x000fe40007800200 */
[----:B------:R-:W-:Y:S02]  /*199d0*/  IMNMX R2, R2, R150, PT ;  /* 0x0000009602027217 */ /* 0x000fe40003800200 */
.L_x_3175:
        /* <DEDUP_REMOVED lines=66> */
.L_x_3181:
[----:B------:R-:W-:Y:S04]  /*19e00*/  MOV R4, c[0x0][0x32c] ;  /* 0x0000cb0000047a02 */ /* 0x000fe80000000f00 */
[----:B------:R-:W-:Y:S11]  /*19e10*/  ISETP.NE.AND P0, PT, R4, 0x1, PT ;  /* 0x000000010400780c */ /* 0x000ff60003f05270 */
[----:B------:R-:W-:Y:S02]  /*19e20*/  @!UPT UIADD3 URZ, URZ, URZ, URZ ;  /* 0x0000003f3f3ff290 */ /* 0x000fe4000fffe03f */
[----:B------:R-:W-:Y:S05]  /*19e30*/  @P0 IMAD.HI.U32 R4, R3, c[0x0][0x330], RZ ;  /* 0x0000cc0003040a27 */ /* 0x000fea00078e00ff */
[----:B------:R-:W-:Y:S02]  /*19e40*/  @P0 SHF.R.U32.HI R3, RZ, c[0x0][0x334], R4 ;  /* 0x0000cd00ff030a19 */ /* 0x000fe40000011604 */
.L_x_3182:
[----:B------:R-:W-:Y:S05]  /*19e50*/  BSYNC B0 ;  /* 0x0000000000007941 */ /* 0x000fea0003800000 */
.L_x_3180:
[----:B------:R-:W-:Y:S04]  /*19e60*/  IMAD R124, R3, c[0x0][0x32c], -R124 ;  /* 0x0000cb00037c7a24 */ /* 0x000fe800078e0a7c */
[----:B------:R-:W-:Y:S05]  /*19e70*/  IMAD.IADD R3, R124, 0x1, -R237 ;  /* 0x000000017c037824 */ /* 0x000fea00078e0aed */
[----:B------:R-:W-:Y:S02]  /*19e80*/  IADD3 R4, R3, c[0x0][0x32c], RZ ;  /* 0x0000cb0003047a10 */ /* 0x000fe40007ffe0ff */
[----:B------:R-:W-:Y:S02]  /*19e90*/  IMNMX R0, R0, R3, !PT ;  /* 0x0000000300007217 */ /* 0x000fe40007800200 */
[----:B------:R-:W-:Y:S02]  /*19ea0*/  IMNMX R2, R2, R4, PT ;  /* 0x0000000402027217 */ /* 0x000fe40003800200 */
.L_x_3179:
        /* <DEDUP_REMOVED lines=56> */
[----:B------:R-:W-:Y:S01]  /*1a230*/  SHFL.BFLY PT, R11, R3, 0x2, 0x1f ;  /* 0x0c401f00030b7f89 */ /* 0x000fe200000e0000 */
        /* <DEDUP_REMOVED lines=12> */
[C---:B------:R-:W-:Y:S02]  /*1a300*/  ISETP.GT.AND P0, PT, R0.reuse, 0x31, P2 ;  /* 0x000000310000780c */ /* 0x040fe40001704270 */
[----:B------:R-:W-:Y:S02]  /*1a310*/  ISETP.GT.AND P1, PT, R0, 0x38, P2 ;  /* 0x000000380000780c */ /* 0x000fe40001724270 */
[C---:B------:R-:W-:Y:S02]  /*1a320*/  ISETP.LT.OR P0, PT, R2.reuse, 0x32, P0 ;  /* 0x000000320200780c */ /* 0x040fe40000701670 */
[----:B------:R-:W-:Y:S02]  /*1a330*/  FMNMX.FTZ R10, R161, R10, !PT ;  /* 0x0000000aa10a7209 */ /* 0x000fe40007810000 */
[----:B------:R-:W-:Y:S02]  /*1a340*/  FSEL R171, R31, -INF , !P0 ;  /* 0xff8000001fab7808 */ /* 0x000fe40004000000 */
[----:B------:R-:W-:Y:S01]  /*1a350*/  ISETP.LT.OR P1, PT, R2, 0x39, P1 ;  /* 0x000000390200780c */ /* 0x000fe20000f21670 */
[----:B------:R-:W-:Y:S01]  /*1a360*/  LDSM.16.MT88.4 R28, [R196] ;  /* 0x00000000c41c783b */ /* 0x000fe20000004200 */
[----:B------:R-:W-:Y:S02]  /*1a370*/  ISETP.GT.AND P0, PT, R0, 0x39, P2 ;  /* 0x000000390000780c */ /* 0x000fe40001704270 */
        /* <DEDUP_REMOVED lines=384> */
.L_x_3174:
[----:B------:R-:W-:Y:S02]  /*1bb80*/  MOV R7, 0x1f ;  /* 0x0000001f00077802 */ /* 0x000fe40000000f00 */
[----:B------:R-:W-:Y:S01]  /*1bb90*/  MOV R6, 0xffffffff ;  /* 0xffffffff00067802 */ /* 0x000fe20000000f00 */
[----:B------:R-:W-:Y:S05]  /*1bba0*/  BRA.DIV ~URZ, `(.L_x_3184) ;  /* 0x000054627f007947 */ /* 0x000fea000b800000 */
[----:B------:R1:W2:Y:S02]  /*1bbb0*/  SHFL.BFLY PT, R0, R233, 0x2, 0x1f ;  /* 0x0c401f00e9007f89 */ /* 0x0002a400000e0000 */
.L_x_3257:
[----:B--2---:R-:W-:Y:S01]  /*1bbc0*/  FADD.FTZ R0, R0, R233 ;  /* 0x000000e900007221 */ /* 0x004fe20000010000 */
[----:B------:R-:W-:Y:S05]  /*1bbd0*/  BRA.DIV ~URZ, `(.L_x_3185) ;  /* 0x000054927f007947 */ /* 0x000fea000b800000 */
[----:B------:R-:W2:Y:S04]  /*1bbe0*/  SHFL.BFLY PT, R2, R234, 0x2, 0x1f ;  /* 0x0c401f00ea027f89 */ /* 0x000ea800000e0000 */
[----:B------:R-:W3:Y:S01]  /*1bbf0*/  SHFL.BFLY PT, R5, R0, 0x1, 0x1f ;  /* 0x0c201f0000057f89 */ /* 0x000ee200000e0000 */
[----:B--2---:R-:W-:-:S02]  /*1bc00*/  FADD.FTZ R4, R2, R234 ;  /* 0x000000ea02047221 */ /* 0x004fc40000010000 */
[----:B---3--:R-:W-:-:S03]  /*1bc10*/  FADD.FTZ R0, R0, R5 ;  /* 0x0000000500007221 */ /* 0x008fc60000010000 */
[----:B------:R2:W3:Y:S04]  /*1bc20*/  SHFL.BFLY PT, R3, R4, 0x1, 0x1f ;  /* 0x0c201f0004037f89 */ /* 0x0004e800000e0000 */
.L_x_3258:
        /* <DEDUP_REMOVED lines=13> */
[----:B------:R-:W-:Y:S01]  /*1bd00*/  FMUL.FTZ R101, R2, R105 ;  /* 0x0000006902657220 */ /* 0x000fe20000410000 */
[----:B--2---:R-:W-:Y:S01]  /*1bd10*/  MOV R0, RZ ;  /* 0x000000ff00007202 */ /* 0x004fe20000000f00 */
[----:B----4-:R-:W-:-:S02]  /*1bd20*/  @P1 FMUL.FTZ R5, R5, 0.69314718246459960938 ;  /* 0x3f31721805051820 */ /* 0x010fc40000410000 */
[C---:B------:R-:W-:Y:S02]  /*1bd30*/  FMUL.FTZ R104, R2.reuse, R108 ;  /* 0x0000006c02687220 */ /* 0x040fe40000410000 */
[C---:B------:R-:W-:Y:S01]  /*1bd40*/  FMUL.FTZ R105, R2.reuse, R109 ;  /* 0x0000006d02697220 */ /* 0x040fe20000410000 */
[----:B------:R-:W2:Y:S01]  /*1bd50*/  @P0 MUFU.RCP R0, R3 ;  /* 0x0000000300000308 */ /* 0x000ea20000001000 */
[C---:B------:R-:W-:Y:S02]  /*1bd60*/  FMUL.FTZ R108, R2.reuse, R112 ;  /* 0x00000070026c7220 */ /* 0x040fe40000410000 */
[C---:B------:R-:W-:Y:S02]  /*1bd70*/  FMUL.FTZ R109, R2.reuse, R113 ;  /* 0x00000071026d7220 */ /* 0x040fe40000410000 */
[C---:B------:R-:W-:Y:S02]  /*1bd80*/  FMUL.FTZ R112, R2.reuse, R116 ;  /* 0x0000007402707220 */ /* 0x040fe40000410000 */
[----:B------:R-:W-:-:S02]  /*1bd90*/  FMUL.FTZ R113, R2, R117 ;  /* 0x0000007502717220 */ /* 0x000fc40000410000 */
[----:B------:R-:W-:Y:S02]  /*1bda0*/  FMUL.FTZ R158, R2, R132 ;  /* 0x00000084029e7220 */ /* 0x000fe40000410000 */
[----:B------:R-:W-:Y:S01]  /*1bdb0*/  @P1 FFMA.FTZ R23, R4, R124, R5 ;  /* 0x0000007c04171223 */ /* 0x000fe20000010005 */
[----:B------:R-:W-:Y:S01]  /*1bdc0*/  MOV R4, 0x1 ;  /* 0x0000000100047802 */ /* 0x000fe20000000f00 */
        /* <DEDUP_REMOVED lines=37> */
[----:B------:R3:W4:Y:S01]  /*1c020*/  @P0 MUFU.LG2 R2, R3 ;  /* 0x0000000300020308 */ /* 0x0007220000000c00 */
[C---:B--2---:R-:W-:Y:S02]  /*1c030*/  FMUL.FTZ R176, R0.reuse, R114 ;  /* 0x0000007200b07220 */ /* 0x044fe40000410000 */
[C---:B------:R-:W-:Y:S02]  /*1c040*/  FMUL.FTZ R177, R0.reuse, R115 ;  /* 0x0000007300b17220 */ /* 0x040fe40000410000 */
[----:B------:R-:W-:-:S02]  /*1c050*/  FMUL.FTZ R72, R0, R110 ;  /* 0x0000006e00487220 */ /* 0x000fc40000410000 */
[C---:B------:R-:W-:Y:S02]  /*1c060*/  FMUL.FTZ R73, R0.reuse, R111 ;  /* 0x0000006f00497220 */ /* 0x040fe40000410000 */
[C---:B------:R-:W-:Y:S02]  /*1c070*/  FMUL.FTZ R114, R0.reuse, R122 ;  /* 0x0000007a00727220 */ /* 0x040fe40000410000 */
[C---:B------:R-:W-:Y:S02]  /*1c080*/  FMUL.FTZ R115, R0.reuse, R123 ;  /* 0x0000007b00737220 */ /* 0x040fe40000410000 */
[C---:B------:R-:W-:Y:S02]  /*1c090*/  FMUL.FTZ R96, R0.reuse, R66 ;  /* 0x0000004200607220 */ /* 0x040fe40000410000 */
[----:B------:R-:W-:Y:S01]  /*1c0a0*/  FMUL.FTZ R97, R0, R67 ;  /* 0x0000004300617220 */ /* 0x000fe20000410000 */
[----:B---3--:R-:W-:Y:S01]  /*1c0b0*/  @P0 MOV R3, 0x3f317218 ;  /* 0x3f31721800030802 */ /* 0x008fe20000000f00 */
[----:B----4-:R-:W-:-:S02]  /*1c0c0*/  @P0 FMUL.FTZ R2, R2, 0.69314718246459960938 ;  /* 0x3f31721802020820 */ /* 0x010fc40000410000 */
[C---:B------:R-:W-:Y:S02]  /*1c0d0*/  FMUL.FTZ R88, R0.reuse, R106 ;  /* 0x0000006a00587220 */ /* 0x040fe40000410000 */
        /* <DEDUP_REMOVED lines=42> */
.L_x_3087:
        /* <DEDUP_REMOVED lines=17> */
.L_x_3187:
[----:B------:R-:W-:Y:S05]  /*1c490*/  BSYNC B0 ;  /* 0x0000000000007941 */ /* 0x000fea0003800000 */
.L_x_3186:
        /* <DEDUP_REMOVED lines=28> */
[----:B------:R-:W-:Y:S02]  /*1c660*/  F2FP.PACK_AB R8, R101, R100 ;  /* 0x000000646508723e */ /* 0x000fe400000000ff */
[----:B------:R-:W-:-:S04]  /*1c670*/  ISETP.NE.U32.AND P2, PT, RZ, c[0x0][0x500], PT ;  /* 0x00014000ff007a0c */ /* 0x000fc80003f45070 */
[----:B------:R-:W-:Y:S01]  /*1c680*/  ISETP.NE.AND.EX P2, PT, RZ, c[0x0][0x504], PT, P2 ;  /* 0x00014100ff007a0c */ /* 0x000fe20003f45320 */
        /* <DEDUP_REMOVED lines=71> */
[----:B------:R-:W-:Y:S04]  /*1cb00*/  STS [R10+0x8000], R9 ;  /* 0x008000090a007388 */ /* 0x000fe80000000800 */
[----:B------:R2:W-:Y:S04]  /*1cb10*/  STS [R10+0x8400], R8 ;  /* 0x008400080a007388 */ /* 0x0005e80000000800 */
[----:B------:R3:W-:Y:S01]  /*1cb20*/  STS [R2+0x8000], R7 ;  /* 0x0080000702007388 */ /* 0x0007e20000000800 */
[----:B-1----:R-:W-:-:S05]  /*1cb30*/  F2FP.PACK_AB R6, R123, R122 ;  /* 0x0000007a7b06723e */ /* 0x002fca00000000ff */
[----:B------:R1:W-:Y:S01]  /*1cb40*/  STS [R2+0x8400], R6 ;  /* 0x0084000602007388 */ /* 0x0003e20000000800 */
[----:B--2---:R-:W-:-:S03]  /*1cb50*/  F2FP.PACK_AB R8, R81, R80 ;  /* 0x000000505108723e */ /* 0x004fc600000000ff */
[----:B------:R-:W2:Y:S01]  /*1cb60*/  LDL.LU R10, [R1+0x1c] ;  /* 0x00001c00010a7983 */ /* 0x000ea20000300800 */
[----:B---3--:R-:W-:-:S03]  /*1cb70*/  F2FP.PACK_AB R7, R79, R78 ;  /* 0x0000004e4f07723e */ /* 0x008fc600000000ff */
[----:B------:R-:W-:Y:S04]  /*1cb80*/  STS [R13+0x8000], R8 ;  /* 0x008000080d007388 */ /* 0x000fe80000000800 */
[----:B------:R3:W-:Y:S01]  /*1cb90*/  STS [R13+0x8400], R7 ;  /* 0x008400070d007388 */ /* 0x0007e20000000800 */
[----:B-1----:R-:W-:Y:S02]  /*1cba0*/  F2FP.PACK_AB R6, R165, R164 ;  /* 0x000000a4a506723e */ /* 0x002fe400000000ff */
[----:B------:R-:W-:-:S03]  /*1cbb0*/  F2FP.PACK_AB R2, R75, R74 ;  /* 0x0000004a4b02723e */ /* 0x000fc600000000ff */
[----:B------:R1:W-:Y:S04]  /*1cbc0*/  STS [R5+0x8000], R6 ;  /* 0x0080000605007388 */ /* 0x0003e80000000800 */
[----:B------:R4:W-:Y:S01]  /*1cbd0*/  STS [R5+0x8400], R2 ;  /* 0x0084000205007388 */ /* 0x0009e20000000800 */
[----:B---3--:R-:W-:-:S05]  /*1cbe0*/  F2FP.PACK_AB R7, R163, R162 ;  /* 0x000000a2a307723e */ /* 0x008fca00000000ff */
[----:B------:R-:W-:Y:S01]  /*1cbf0*/  STS [R12+0x8000], R7 ;  /* 0x008000070c007388 */ /* 0x000fe20000000800 */
[----:B-1----:R-:W-:Y:S02]  /*1cc00*/  F2FP.PACK_AB R6, R71, R70 ;  /* 0x000000464706723e */ /* 0x002fe400000000ff */
[----:B----4-:R-:W-:Y:S02]  /*1cc10*/  F2FP.PACK_AB R5, R85, R84 ;  /* 0x000000545505723e */ /* 0x010fe400000000ff */
[----:B------:R-:W-:Y:S01]  /*1cc20*/  F2FP.PACK_AB R2, R69, R68 ;  /* 0x000000444502723e */ /* 0x000fe200000000ff */
[----:B------:R-:W-:Y:S04]  /*1cc30*/  STS [R12+0x8400], R6 ;  /* 0x008400060c007388 */ /* 0x000fe80000000800 */
[----:B------:R1:W-:Y:S04]  /*1cc40*/  STS [R3+0x8000], R5 ;  /* 0x0080000503007388 */ /* 0x0003e80000000800 */
[----:B------:R3:W-:Y:S01]  /*1cc50*/  STS [R3+0x8400], R2 ;  /* 0x0084000203007388 */ /* 0x0007e20000000800 */
[----:B------:R-:W-:-:S04]  /*1cc60*/  ISETP.NE.U32.AND P0, PT, RZ, c[0x0][0x508], PT ;  /* 0x00014200ff007a0c */ /* 0x000fc80003f05070 */
[----:B------:R-:W-:Y:S02]  /*1cc70*/  ISETP.NE.AND.EX P1, PT, RZ, c[0x0][0x50c], PT, P0 ;  /* 0x00014300ff007a0c */ /* 0x000fe40003f25300 */
[----:B-1----:R-:W-:Y:S02]  /*1cc80*/  F2FP.PACK_AB R5, R65, R64 ;  /* 0x000000404105723e */ /* 0x002fe400000000ff */
[----:B---3--:R-:W-:-:S03]  /*1cc90*/  F2FP.PACK_AB R2, R63, R62 ;  /* 0x0000003e3f02723e */ /* 0x008fc600000000ff */
[----:B------:R-:W-:Y:S04]  /*1cca0*/  STS [R11+0x8000], R5 ;  /* 0x008000050b007388 */ /* 0x000fe80000000800 */
[----:B------:R1:W-:Y:S01]  /*1ccb0*/  STS [R11+0x8400], R2 ;  /* 0x008400020b007388 */ /* 0x0003e20000000800 */
[----:B------:R-:W-:Y:S02]  /*1ccc0*/  IMAD.MOV.U32 R6, RZ, RZ, 0x4 ;  /* 0x00000004ff067424 */ /* 0x000fe400078e00ff */
[----:B------:R-:W-:Y:S02]  /*1ccd0*/  IMAD.MOV.U32 R14, RZ, RZ, c[0x0][0x388] ;  /* 0x0000e200ff0e7624 */ /* 0x000fe400078e00ff */
[----:B------:R-:W-:Y:S02]  /*1cce0*/  IMAD.MOV.U32 R3, RZ, RZ, RZ ;  /* 0x000000ffff037224 */ /* 0x000fe400078e00ff */
[CC--:B------:R-:W-:Y:S01]  /*1ccf0*/  @P1 IMAD.WIDE R8, R247.reuse, R6.reuse, c[0x0][0x508] ;  /* 0x00014200f7081625 */ /* 0x0c0fe200078e0206 */
[----:B------:R-:W-:Y:S03]  /*1cd00*/  BAR.SYNC.DEFER_BLOCKING 0x1, 0x100 ;  /* 0x0044000000007b1d */ /* 0x000fe60000010000 */
[----:B------:R-:W-:-:S03]  /*1cd10*/  IMAD.WIDE R6, R247, R6, c[0x0][0x500] ;  /* 0x00014000f7067625 */ /* 0x000fc600078e0206 */
[----:B------:R3:W5:Y:S04]  /*1cd20*/  @P1 LDG.E R14, [R8.64] ;  /* 0x00000006080e1981 */ /* 0x000768000c1e1900 */
[----:B------:R3:W5:Y:S01]  /*1cd30*/  @P2 LDG.E R3, [R6.64] ;  /* 0x0000000606032981 */ /* 0x000762000c1e1900 */
[----:B--2---:R-:W-:-:S04]  /*1cd40*/  ISETP.NE.AND P0, PT, R10, RZ, PT ;  /* 0x000000ff0a00720c */ /* 0x004fc80003f05270 */
[----:B-1----:R-:W-:Y:S01]  /*1cd50*/  SEL R2, R10, c[0x0][0x3d4], P0 ;  /* 0x0000f5000a027a07 */ /* 0x002fe20000000000 */
[----:B------:R-:W-:Y:S05]  /*1cd60*/  @P1 BRA `(.L_x_3190) ;  /* 0x0000004000001947 */ /* 0x000fea0003800000 */
[----:B---3--:R-:W-:Y:S05]  /*1cd70*/  @!P2 BRA `(.L_x_3190) ;  /* 0x000000300000a947 */ /* 0x008fea0003800000 */
[----:B-----5:R1:W2:Y:S04]  /*1cd80*/  LDG.E R14, [R6.64] ;  /* 0x00000006060e7981 */ /* 0x0202a8000c1e1900 */
[----:B-1----:R-:W2:Y:S02]  /*1cd90*/  LDG.E R6, [R6.64+0x4] ;  /* 0x0000040606067981 */ /* 0x002ea4000c1e1900 */
[----:B--2---:R-:W-:Y:S02]  /*1cda0*/  IADD3 R14, -R14, R6, RZ ;  /* 0x000000060e0e7210 */ /* 0x004fe40007ffe1ff */
.L_x_3190:
[----:B---3--:R-:W2:Y:S04]  /*1cdb0*/  LDL R5, [R1] ;  /* 0x0000000001057983 */ /* 0x008ea80000100800 */
        /* <DEDUP_REMOVED lines=121> */
.L_x_3259:
[----:B------:R-:W-:Y:S05]  /*1d550*/  BRA.DIV ~URZ, `(.L_x_3193) ;  /* 0x00003c827f007947 */ /* 0x000fea000b800000 */
[----:B------:R3:W4:Y:S02]  /*1d560*/  SHFL.IDX PT, R2, R14, RZ, 0x181f ;  /* 0x00181fff0e027589 */ /* 0x00072400000e0000 */
.L_x_3260:
        /* <DEDUP_REMOVED lines=18> */
.L_x_3195:
[----:B------:R-:W-:Y:S05]  /*1d690*/  BSYNC B0 ;  /* 0x0000000000007941 */ /* 0x000fea0003800000 */
.L_x_3194:
[----:B------:R-:W-:Y:S05]  /*1d6a0*/  BRA.DIV ~URZ, `(.L_x_3196) ;  /* 0x00003ba27f007947 */ /* 0x000fea000b800000 */
[----:B--2---:R2:W1:Y:S04]  /*1d6b0*/  SHFL.IDX PT, R7, R13, 0x1, 0x181f ;  /* 0x00381f000d077f89 */ /* 0x00446800000e0000 */
[----:B----4-:R2:W4:Y:S02]  /*1d6c0*/  SHFL.IDX PT, R2, R14, 0x1, 0x181f ;  /* 0x00381f000e027f89 */ /* 0x01052400000e0000 */
.L_x_3261:
        /* <DEDUP_REMOVED lines=16> */
.L_x_3198:
[----:B------:R-:W-:Y:S05]  /*1d7d0*/  BSYNC B0 ;  /* 0x0000000000007941 */ /* 0x000fea0003800000 */
.L_x_3197:
[----:B------:R-:W-:Y:S05]  /*1d7e0*/  BRA.DIV ~URZ, `(.L_x_3199) ;  /* 0x00003b327f007947 */ /* 0x000fea000b800000 */
[----:B-1----:R1:W2:Y:S02]  /*1d7f0*/  SHFL.IDX PT, R7, R13, 0x2, 0x181f ;  /* 0x00581f000d077f89 */ /* 0x0022a400000e0000 */
.L_x_3262:
[----:B------:R-:W-:Y:S05]  /*1d800*/  BRA.DIV ~URZ, `(.L_x_3200) ;  /* 0x00003b827f007947 */ /* 0x000fea000b800000 */
[----:B----4-:R4:W1:Y:S02]  /*1d810*/  SHFL.IDX PT, R2, R14, 0x2, 0x181f ;  /* 0x00581f000e027f89 */ /* 0x01086400000e0000 */
.L_x_3263:
        /* <DEDUP_REMOVED lines=16> */
.L_x_3202:
[----:B------:R-:W-:Y:S05]  /*1d920*/  BSYNC B0 ;  /* 0x0000000000007941 */ /* 0x000fea0003800000 */
.L_x_3201:
[----:B------:R-:W-:Y:S05]  /*1d930*/  BRA.DIV ~URZ, `(.L_x_3203) ;  /* 0x00003ac27f007947 */ /* 0x000fea000b800000 */
[----:B-1----:R1:W3:Y:S04]  /*1d940*/  SHFL.IDX PT, R10, R13, 0x3, 0x181f ;  /* 0x00781f000d0a7f89 */ /* 0x0022e800000e0000 */
[----:B------:R1:W4:Y:S02]  /*1d950*/  SHFL.IDX PT, R2, R14, 0x3, 0x181f ;  /* 0x00781f000e027f89 */ /* 0x00032400000e0000 */
.L_x_3264:
        /* <DEDUP_REMOVED lines=17> */
.L_x_3191:
        /* <DEDUP_REMOVED lines=34> */
.L_x_3265:
[----:B------:R-:W-:Y:S05]  /*1dc90*/  BRA.DIV ~URZ, `(.L_x_3206) ;  /* 0x000038a27f007947 */ /* 0x000fea000b800000 */
[----:B------:R4:W1:Y:S02]  /*1dca0*/  SHFL.IDX PT, R0, R38, RZ, 0x1c1f ;  /* 0x001c1fff26007589 */ /* 0x00086400000e0000 */
.L_x_3266:
        /* <DEDUP_REMOVED lines=145> */
.L_x_3208:
[----:B------:R-:W-:Y:S05]  /*1e5c0*/  BSYNC B0 ;  /* 0x0000000000007941 */ /* 0x000fea0003800000 */
.L_x_3207:
[----:B------:R-:W-:Y:S05]  /*1e5d0*/  BRA.DIV ~URZ, `(.L_x_3209) ;  /* 0x00002fd27f007947 */ /* 0x000fea000b800000 */
[----:B---3--:R1:W3:Y:S04]  /*1e5e0*/  SHFL.IDX PT, R4, R36, 0x1, 0x1c1f ;  /* 0x003c1f0024047f89 */ /* 0x0082e800000e0000 */
[----:B------:R1:W2:Y:S02]  /*1e5f0*/  SHFL.IDX PT, R0, R38, 0x1, 0x1c1f ;  /* 0x003c1f0026007f89 */ /* 0x0002a400000e0000 */
.L_x_3267:
        /* <DEDUP_REMOVED lines=100> */
.L_x_3189:
        /* <DEDUP_REMOVED lines=9> */
[----:B------:R-:W-:Y:S02]  /*1ecd0*/  @P0 IMAD.WIDE R8, R247, R8, c[0x0][0x508] ;  /* 0x00014200f7080625 */ /* 0x000fe400078e0208 */
[----:B------:R3:W5:Y:S04]  /*1ece0*/  @P2 LDG.E R2, [R6.64] ;  /* 0x0000000606022981 */ /* 0x000768000c1e1900 */
[----:B------:R3:W5:Y:S01]  /*1ecf0*/  @P0 LDG.E R15, [R8.64] ;  /* 0x00000006080f0981 */ /* 0x000762000c1e1900 */
[----:B--2---:R-:W-:-:S04]  /*1ed00*/  ISETP.NE.AND P1, PT, R3, RZ, PT ;  /* 0x000000ff0300720c */ /* 0x004fc80003f25270 */
[----:B------:R-:W-:Y:S01]  /*1ed10*/  SEL R19, R3, c[0x0][0x3d4], P1 ;  /* 0x0000f50003137a07 */ /* 0x000fe20000800000 */
[----:B------:R-:W-:Y:S05]  /*1ed20*/  @P0 BRA `(.L_x_3210) ;  /* 0x0000004000000947 */ /* 0x000fea0003800000 */
[----:B---3--:R-:W-:Y:S05]  /*1ed30*/  @!P2 BRA `(.L_x_3210) ;  /* 0x000000300000a947 */ /* 0x008fea0003800000 */
[----:B-----5:R2:W3:Y:S04]  /*1ed40*/  LDG.E R15, [R6.64] ;  /* 0x00000006060f7981 */ /* 0x0204e8000c1e1900 */
[----:B--2---:R-:W3:Y:S02]  /*1ed50*/  LDG.E R6, [R6.64+0x4] ;  /* 0x0000040606067981 */ /* 0x004ee4000c1e1900 */
[----:B---3--:R-:W-:Y:S02]  /*1ed60*/  IADD3 R15, -R15, R6, RZ ;  /* 0x000000060f0f7210 */ /* 0x008fe40007ffe1ff */
.L_x_3210:
        /* <DEDUP_REMOVED lines=57> */
.L_x_3212:
[----:B------:R-:W-:Y:S05]  /*1f100*/  BSYNC B0 ;  /* 0x0000000000007941 */ /* 0x000fea0003800000 */
.L_x_3211:
        /* <DEDUP_REMOVED lines=42> */
.L_x_3268:
[----:B------:R-:W-:Y:S05]  /*1f3b0*/  BRA.DIV ~URZ, `(.L_x_3214) ;  /* 0x000023327f007947 */ /* 0x000fea000b800000 */
[----:B------:R3:W4:Y:S02]  /*1f3c0*/  SHFL.IDX PT, R2, R14, RZ, 0x181f ;  /* 0x00181fff0e027589 */ /* 0x00072400000e0000 */
.L_x_3269:
        /* <DEDUP_REMOVED lines=19> */
.L_x_3216:
[----:B------:R-:W-:Y:S05]  /*1f500*/  BSYNC B0 ;  /* 0x0000000000007941 */ /* 0x000fea0003800000 */
.L_x_3215:
[----:B------:R-:W-:Y:S05]  /*1f510*/  BRA.DIV ~URZ, `(.L_x_3217) ;  /* 0x000022427f007947 */ /* 0x000fea000b800000 */
[----:B--2---:R2:W1:Y:S04]  /*1f520*/  SHFL.IDX PT, R10, R11, 0x1, 0x181f ;  /* 0x00381f000b0a7f89 */ /* 0x00446800000e0000 */
[----:B----4-:R2:W4:Y:S02]  /*1f530*/  SHFL.IDX PT, R2, R14, 0x1, 0x181f ;  /* 0x00381f000e027f89 */ /* 0x01052400000e0000 */
.L_x_3270:
        /* <DEDUP_REMOVED lines=16> */
.L_x_3219:
[----:B------:R-:W-:Y:S05]  /*1f640*/  BSYNC B0 ;  /* 0x0000000000007941 */ /* 0x000fea0003800000 */
.L_x_3218:
[----:B------:R-:W-:Y:S05]  /*1f650*/  BRA.DIV ~URZ, `(.L_x_3220) ;  /* 0x000021d27f007947 */ /* 0x000fea000b800000 */
[----:B-1----:R1:W2:Y:S02]  /*1f660*/  SHFL.IDX PT, R10, R11, 0x2, 0x181f ;  /* 0x00581f000b0a7f89 */ /* 0x0022a400000e0000 */
.L_x_3271:
[----:B------:R-:W-:Y:S05]  /*1f670*/  BRA.DIV ~URZ, `(.L_x_3221) ;  /* 0x000022227f007947 */ /* 0x000fea000b800000 */
[----:B----4-:R4:W1:Y:S02]  /*1f680*/  SHFL.IDX PT, R2, R14, 0x2, 0x181f ;  /* 0x00581f000e027f89 */ /* 0x01086400000e0000 */
.L_x_3272:
        /* <DEDUP_REMOVED lines=16> */
.L_x_3223:
[----:B------:R-:W-:Y:S05]  /*1f790*/  BSYNC B0 ;  /* 0x0000000000007941 */ /* 0x000fea0003800000 */
.L_x_3222:
[----:B------:R-:W-:Y:S05]  /*1f7a0*/  BRA.DIV ~URZ, `(.L_x_3224) ;  /* 0x000021627f007947 */ /* 0x000fea000b800000 */
[----:B--2---:R2:W3:Y:S04]  /*1f7b0*/  SHFL.IDX PT, R10, R11, 0x3, 0x181f ;  /* 0x00781f000b0a7f89 */ /* 0x0044e800000e0000 */
[----:B-1----:R2:W1:Y:S02]  /*1f7c0*/  SHFL.IDX PT, R2, R14, 0x3, 0x181f ;  /* 0x00781f000e027f89 */ /* 0x00246400000e0000 */
.L_x_3273:
        /* <DEDUP_REMOVED lines=15> */
.L_x_3204:
[----:B------:R-:W-:Y:S05]  /*1f8c0*/  BSYNC B1 ;  /* 0x0000000000017941 */ /* 0x000fea0003800000 */
.L_x_3188:
        /* <DEDUP_REMOVED lines=13> */
.L_x_3274:
[----:B------:R-:W-:Y:S05]  /*1f9a0*/  BRA.DIV ~URZ, `(.L_x_3227) ;  /* 0x000020a27f007947 */ /* 0x000fea000b800000 */
[----:B------:R1:W4:Y:S02]  /*1f9b0*/  SHFL.IDX PT, R8, R83, 0x1, 0x1f ;  /* 0x00201f0053087f89 */ /* 0x00032400000e0000 */
.L_x_3275:
        /* <DEDUP_REMOVED lines=18> */
.L_x_3276:
        /* <DEDUP_REMOVED lines=16> */
.L_x_3277:
[----:B----4-:R-:W-:Y:S01]  /*1fbe0*/  IMAD R0, R0, c[0x0][0x538], RZ ;  /* 0x00014e0000007a24 */ /* 0x010fe200078e02ff */
[----:B------:R-:W-:Y:S04]  /*1fbf0*/  BSSY B1, `(.L_x_3230) ;  /* 0x00000c4000017945 */ /* 0x000fe80003800000 */
[----:B------:R-:W-:-:S04]  /*1fc00*/  IADD3 R8, R0, R8, RZ ;  /* 0x0000000800087210 */ /* 0x000fc80007ffe0ff */
[----:B---3--:R-:W-:-:S13]  /*1fc10*/  ISETP.GT.AND P0, PT, R8, R10, PT ;  /* 0x0000000a0800720c */ /* 0x008fda0003f04270 */
[----:B------:R-:W-:Y:S05]  /*1fc20*/  @P0 BRA `(.L_x_3231) ;  /* 0x0000024000000947 */ /* 0x000fea0003800000 */
.L_x_3235:
        /* <DEDUP_REMOVED lines=16> */
.L_x_3278:
        /* <DEDUP_REMOVED lines=16> */
.L_x_3279:
[----:B---3--:R-:W-:-:S05]  /*1fe30*/  IMAD R0, R0, c[0x0][0x538], RZ ;  /* 0x00014e0000007a24 */ /* 0x008fca00078e02ff */
[----:B------:R-:W-:-:S04]  /*1fe40*/  IADD3 R8, R0, R8, RZ ;  /* 0x0000000800087210 */ /* 0x000fc80007ffe0ff */
[----:B------:R-:W-:-:S13]  /*1fe50*/  ISETP.GT.AND P0, PT, R8, R10, PT ;  /* 0x0000000a0800720c */ /* 0x000fda0003f04270 */
[----:B-12---:R-:W-:Y:S05]  /*1fe60*/  @!P0 BRA `(.L_x_3235) ;  /* 0xfffffdc000008947 */ /* 0x006fea000383ffff */
.L_x_3231:
[----:B------:R-:W-:-:S05]  /*1fe70*/  IADD3 R8, -R0, R8, RZ ;  /* 0x0000000800087210 */ /* 0x000fca0007ffe1ff */
[----:B------:R-:W-:-:S05]  /*1fe80*/  IMAD R0, R4, c[0x0][0x538], R8 ;  /* 0x00014e0004007a24 */ /* 0x000fca00078e0208 */
[----:B------:R-:W-:Y:S01]  /*1fe90*/  ISETP.GT.AND P0, PT, R0, R10, PT ;  /* 0x0000000a0000720c */ /* 0x000fe20003f04270 */
[----:B------:R-:W-:-:S12]  /*1fea0*/  BRA.DIV ~URZ, `(.L_x_3236) ;  /* 0x000020727f007947 */ /* 0x000fd8000b800000 */
[----:B------:R-:W-:-:S04]  /*1feb0*/  VOTE.ANY R11, PT, !P0 ;  /* 0x00000000000b7806 */ /* 0x000fc800040e0100 */
.L_x_3280:
[----:B------:R-:W3:Y:S02]  /*1fec0*/  POPC R0, R11 ;  /* 0x0000000b00007309 */ /* 0x000ee40000000000 */
[----:B---3--:R-:W-:Y:S01]  /*1fed0*/  IADD3 R247, R0, R247, RZ ;  /* 0x000000f700f77210 */ /* 0x008fe20007ffe0ff */
[----:B------:R-:W-:Y:S05]  /*1fee0*/  BRA.DIV ~URZ, `(.L_x_3237) ;  /* 0x000020827f007947 */ /* 0x000fea000b800000 */
[----:B------:R3:W4:Y:S04]  /*1fef0*/  SHFL.IDX PT, R6, R6, R0, 0x1f ;  /* 0x00001f0006067589 */ /* 0x00072800000e0000 */
[----:B------:R3:W1:Y:S02]  /*1ff00*/  SHFL.IDX PT, R7, R7, R0, 0x1f ;  /* 0x00001f0007077589 */ /* 0x00066400000e0000 */
.L_x_3281:
[----:B------:R-:W-:Y:S01]  /*1ff10*/  ISETP.NE.AND P0, PT, R11, RZ, PT ;  /* 0x000000ff0b00720c */ /* 0x000fe20003f05270 */
[----:B------:R-:W-:-:S12]  /*1ff20*/  BSSY B0, `(.L_x_3238) ;  /* 0x0000005000007945 */ /* 0x000fd80003800000 */
[----:B------:R-:W-:Y:S05]  /*1ff30*/  @!P0 BRA `(.L_x_3239) ;  /* 0x0000003000008947 */ /* 0x000fea0003800000 */
[----:B---3--:R-:W-:Y:S01]  /*1ff40*/  IADD3 R0, R0, -0x1, RZ ;  /* 0xffffffff00007810 */ /* 0x008fe20007ffe0ff */
[----:B------:R-:W-:Y:S05]  /*1ff50*/  BRA.DIV ~URZ, `(.L_x_3240) ;  /* 0x000020e27f007947 */ /* 0x000fea000b800000 */
[----:B------:R3:W2:Y:S02]  /*1ff60*/  SHFL.IDX PT, R12, R4, R0, 0x1f ;  /* 0x00001f00040c7589 */ /* 0x0006a400000e0000 */
.L_x_3239:
[----:B------:R-:W-:Y:S05]  /*1ff70*/  BSYNC B0 ;  /* 0x0000000000007941 */ /* 0x000fea0003800000 */
.L_x_3238:
        /* <DEDUP_REMOVED lines=67> */
.L_x_3242:
        /* <DEDUP_REMOVED lines=64> */
.L_x_3243:
[----:B------:R-:W-:Y:S05]  /*207b0*/  BSYNC B0 ;  /* 0x0000000000007941 */ /* 0x000fea0003800000 */
.L_x_3241:
[----:B------:R-:W-:-:S04]  /*207c0*/  LOP3.LUT R2, RZ, R2, RZ, 0x33, !PT ;  /* 0x00000002ff027212 */ /* 0x000fc800078e33ff */
[----:B------:R-:W-:Y:S01]  /*207d0*/  IADD3 R245, R2, R6, RZ ;  /* 0x0000000602f57210 */ /* 0x000fe20007ffe0ff */
[----:B------:R-:W-:Y:S05]  /*207e0*/  BRA `(.L_x_3244) ;  /* 0x0000004000007947 */ /* 0x000fea0003800000 */
.L_x_3232:
[----:B------:R-:W-:Y:S01]  /*207f0*/  IMAD.MOV.U32 R244, RZ, RZ, R10 ;  /* 0x000000fffff47224 */ /* 0x000fe200078e000a */
[----:B------:R-:W-:Y:S01]  /*20800*/  MOV R246, RZ ;  /* 0x000000ff00f67202 */ /* 0x000fe20000000f00 */
[----:B------:R-:W-:Y:S01]  /*20810*/  IMAD.MOV.U32 R245, RZ, RZ, RZ ;  /* 0x000000fffff57224 */ /* 0x000fe200078e00ff */
[----:B------:R-:W-:Y:S02]  /*20820*/  MOV R247, c[0x0][0x53c] ;  /* 0x00014f0000f77a02 */ /* 0x000fe40000000f00 */
.L_x_3244:
[----:B------:R-:W-:Y:S05]  /*20830*/  BSYNC B1 ;  /* 0x0000000000017941 */ /* 0x000fea0003800000 */
.L_x_3230:
[----:B------:R-:W-:Y:S01]  /*20840*/  WARPSYNC 0xffffffff ;  /* 0xffffffff00007948 */ /* 0x000fe20003800000 */
[----:B------:R-:W-:Y:S01]  /*20850*/  BAR.SYNC.DEFER_BLOCKING 0x4, 0x100 ;  /* 0x0104000000007b1d */ /* 0x000fe20000010000 */
[----:B------:R-:W-:-:S13]  /*20860*/  ISETP.NE.AND P0, PT, R13, RZ, PT ;  /* 0x000000ff0d00720c */ /* 0x000fda0003f05270 */
[----:B------:R3:W-:Y:S04]  /*20870*/  @!P0 STS.128 [0x18100], R244 ;  /* 0x018100f4ff008388 */ /* 0x0007e80000000c00 */
[----:B------:R-:W-:Y:S06]  /*20880*/  BAR.ARV 0x5, 0x100 ;  /* 0x0144000000007b1d */ /* 0x000fec0000002000 */
.L_x_3225:
[----:B--2---:R-:W-:-:S13]  /*20890*/  ISETP.GE.AND P0, PT, R247, c[0x0][0x53c], PT ;  /* 0x00014f00f7007a0c */ /* 0x004fda0003f06270 */
[----:B-1-34-:R-:W-:Y:S01]  /*208a0*/  @P0 CALL.REL.NOINC `(.L_x_3245) ;  /* 0x0000001000000944 */ /* 0x01afe20003c00000 */
[----:B------:R-:W-:Y:S05]  /*208b0*/  BRA `(.L_x_3246) ;  /* 0xfffe108000007947 */ /* 0x000fea000383ffff */
.L_x_3245:
[----:B------:R-:W-:Y:S05]  /*208c0*/  EXIT ;  /* 0x000000000000794d */ /* 0x000fea0003800000 */
.L_x_3026:
[----:B------:R-:W-:Y:S01]  /*208d0*/  IMAD.MOV.U32 R0, RZ, RZ, R4 ;  /* 0x000000ffff007224 */ /* 0x000fe200078e0004 */
[----:B------:R-:W-:Y:S02]  /*208e0*/  MOV R2, 0x1 ;  /* 0x0000000100027802 */ /* 0x000fe40000000f00 */
[----:B------:R-:W-:Y:S02]  /*208f0*/  MOV R3, 0x20910 ;  /* 0x0002091000037802 */ /* 0x000fe40000000f00 */
[----:B--2---:R-:W-:Y:S05]  /*20900*/  CALL.REL.NOINC `($__internal_66_$__cuda_sm70_shflsync_up_p) ;  /* 0x0000184000007944 */ /* 0x004fea0003c00000 */
[----:B------:R-:W-:Y:S01]  /*20910*/  MOV R0, R5 ;  /* 0x0000000500007202 */ /* 0x000fe20000000f00 */
[----:B------:R-:W-:Y:S05]  /*20920*/  BRA `(.L_x_3247) ;  /* 0xfffdfb3000007947 */ /* 0x000fea000383ffff */
.L_x_3027:
[----:B------:R-:W-:Y:S01]  /*20930*/  IMAD.MOV.U32 R0, RZ, RZ, R4 ;  /* 0x000000ffff007224 */ /* 0x000fe200078e0004 */
[----:B------:R-:W-:Y:S02]  /*20940*/  MOV R2, 0x2 ;  /* 0x0000000200027802 */ /* 0x000fe40000000f00 */
[----:B------:R-:W-:Y:S02]  /*20950*/  MOV R3, 0x20970 ;  /* 0x0002097000037802 */ /* 0x000fe40000000f00 */
[----:B--2---:R-:W-:Y:S05]  /*20960*/  CALL.REL.NOINC `($__internal_66_$__cuda_sm70_shflsync_up_p) ;  /* 0x000017e000007944 */ /* 0x004fea0003c00000 */
[----:B------:R-:W-:Y:S02]  /*20970*/  SEL R5, R5, RZ, P4 ;  /* 0x000000ff05057207 */ /* 0x000fe40002000000 */
[----:B------:R-:W-:Y:S02]  /*20980*/  MOV R2, 0x4 ;  /* 0x0000000400027802 */ /* 0x000fe40000000f00 */
[----:B------:R-:W-:Y:S01]  /*20990*/  MOV R3, 0x209d0 ;  /* 0x000209d000037802 */ /* 0x000fe20000000f00 */
[----:B------:R-:W-:-:S04]  /*209a0*/  IMAD.IADD R4, R4, 0x1, R5 ;  /* 0x0000000104047824 */ /* 0x000fc800078e0205 */
[----:B------:R-:W-:Y:S02]  /*209b0*/  IMAD.MOV.U32 R0, RZ, RZ, R4 ;  /* 0x000000ffff007224 */ /* 0x000fe400078e0004 */
[----:B------:R-:W-:Y:S05]  /*209c0*/  CALL.REL.NOINC `($__internal_66_$__cuda_sm70_shflsync_up_p) ;  /* 0x0000178000007944 */ /* 0x000fea0003c00000 */
        /* <DEDUP_REMOVED lines=15> */
[----:B------:R-:W-:Y:S02]  /*20ac0*/  IMAD.IADD R4, R4, 0x1, R5 ;  /* 0x0000000104047824 */ /* 0x000fe400078e0205 */
[----:B------:R-:W-:Y:S02]  /*20ad0*/  IMAD.MOV.U32 R5, RZ, RZ, 0x1f ;  /* 0x0000001fff057424 */ /* 0x000fe400078e00ff */
[----:B------:R-:W-:Y:S02]  /*20ae0*/  IMAD.MOV.U32 R9, RZ, RZ, R4 ;  /* 0x000000ffff097224 */ /* 0x000fe400078e0004 */
[----:B------:R-:W-:Y:S05]  /*20af0*/  CALL.REL.NOINC `($__internal_65_$__cuda_sm70_shflsync_idx_p) ;  /* 0x0000160000007944 */ /* 0x000fea0003c00000 */
[----:B------:R-:W-:Y:S01]  /*20b00*/  MOV R0, R5 ;  /* 0x0000000500007202 */ /* 0x000fe20000000f00 */
[----:B------:R-:W-:Y:S05]  /*20b10*/  BRA `(.L_x_3248) ;  /* 0xfffdfa4000007947 */ /* 0x000fea000383ffff */
.L_x_3029:
[----:B------:R-:W-:Y:S02]  /*20b20*/  SEL R0, RZ, 0x1, P0 ;  /* 0x00000001ff007807 */ /* 0x000fe40000000000 */
[----:B------:R-:W-:-:S02]  /*20b30*/  MOV R2, 0x20b50 ;  /* 0x00020b5000027802 */ /* 0x000fc40000000f00 */
[----:B--2---:R-:W-:Y:S05]  /*20b40*/  CALL.REL.NOINC `($__internal_67_$__cuda_sm70_votesync_ballot) ;  /* 0x0000167000007944 */ /* 0x004fea0003c00000 */
[----:B------:R-:W-:Y:S01]  /*20b50*/  MOV R7, R0 ;  /* 0x0000000000077202 */ /* 0x000fe20000000f00 */
[----:B------:R-:W-:Y:S05]  /*20b60*/  BRA `(.L_x_3249) ;  /* 0xfffdfa8000007947 */ /* 0x000fea000383ffff */
.L_x_3030:
[----:B------:R-:W-:Y:S01]  /*20b70*/  IMAD.MOV.U32 R9, RZ, RZ, R10 ;  /* 0x000000ffff097224 */ /* 0x000fe200078e000a */
[----:B------:R-:W-:Y:S01]  /*20b80*/  MOV R5, R0 ;  /* 0x0000000000057202 */ /* 0x000fe20000000f00 */
[----:B------:R-:W-:Y:S01]  /*20b90*/  IMAD.MOV.U32 R3, RZ, RZ, 0x1f ;  /* 0x0000001fff037424 */ /* 0x000fe200078e00ff */
[----:B------:R-:W-:-:S02]  /*20ba0*/  MOV R2, 0x20bc0 ;  /* 0x00020bc000027802 */ /* 0x000fc40000000f00 */
[----:B------:R-:W-:Y:S05]  /*20bb0*/  CALL.REL.NOINC `($__internal_65_$__cuda_sm70_shflsync_idx_p) ;  /* 0x0000154000007944 */ /* 0x000fea0003c00000 */
[----:B------:R-:W-:Y:S01]  /*20bc0*/  IMAD.MOV.U32 R245, RZ, RZ, R5 ;  /* 0x000000fffff57224 */ /* 0x000fe200078e0005 */
[----:B------:R-:W-:Y:S01]  /*20bd0*/  MOV R9, R8 ;  /* 0x0000000800097202 */ /* 0x000fe20000000f00 */
[----:B------:R-:W-:Y:S01]  /*20be0*/  IMAD.MOV.U32 R6, RZ, RZ, RZ ;  /* 0x000000ffff067224 */ /* 0x000fe200078e00ff */
[----:B------:R-:W-:Y:S01]  /*20bf0*/  MOV R5, R0 ;  /* 0x0000000000057202 */ /* 0x000fe20000000f00 */
[----:B------:R-:W-:Y:S01]  /*20c00*/  IMAD.MOV.U32 R3, RZ, RZ, 0x1f ;  /* 0x0000001fff037424 */ /* 0x000fe200078e00ff */
[----:B------:R-:W-:-:S02]  /*20c10*/  MOV R2, 0x20c30 ;  /* 0x00020c3000027802 */ /* 0x000fc40000000f00 */
[----:B------:R-:W-:Y:S05]  /*20c20*/  CALL.REL.NOINC `($__internal_65_$__cuda_sm70_shflsync_idx_p) ;  /* 0x000014d000007944 */ /* 0x000fea0003c00000 */
[----:B------:R-:W-:Y:S01]  /*20c30*/  MOV R10, R5 ;  /* 0x00000005000a7202 */ /* 0x000fe20000000f00 */
[----:B------:R-:W-:Y:S05]  /*20c40*/  BRA `(.L_x_3250) ;  /* 0xfffdfa0000007947 */ /* 0x000fea000383ffff */
.L_x_3033:
[----:B------:R-:W-:Y:S01]  /*20c50*/  IMAD.MOV.U32 R9, RZ, RZ, R4 ;  /* 0x000000ffff097224 */ /* 0x000fe200078e0004 */
[----:B------:R-:W-:-:S02]  /*20c60*/  MOV R3, 0x1f ;  /* 0x0000001f00037802 */ /* 0x000fc40000000f00 */
[----:B------:R-:W-:Y:S02]  /*20c70*/  MOV R2, 0x20c90 ;  /* 0x00020c9000027802 */ /* 0x000fe40000000f00 */
[----:B-123--:R-:W-:Y:S05]  /*20c80*/  CALL.REL.NOINC `($__internal_65_$__cuda_sm70_shflsync_idx_p) ;  /* 0x0000147000007944 */ /* 0x00efea0003c00000 */
[----:B------:R-:W-:Y:S01]  /*20c90*/  MOV R6, R5 ;  /* 0x0000000500067202 */ /* 0x000fe20000000f00 */
[----:B------:R-:W-:Y:S05]  /*20ca0*/  BRA `(.L_x_3032) ;  /* 0xfffdfa0000007947 */ /* 0x000fea000383ffff */
.L_x_3088:
[----:B-1----:R-:W-:Y:S01]  /*20cb0*/  IMAD.MOV.U32 R9, RZ, RZ, R12 ;  /* 0x000000ffff097224 */ /* 0x002fe200078e000c */
[----:B------:R-:W-:Y:S01]  /*20cc0*/  MOV R5, RZ ;  /* 0x000000ff00057202 */ /* 0x000fe20000000f00 */
[----:B------:R-:W-:Y:S01]  /*20cd0*/  IMAD.MOV.U32 R3, RZ, RZ, 0x181f ;  /* 0x0000181fff037424 */ /* 0x000fe200078e00ff */
[----:B------:R-:W-:Y:S02]  /*20ce0*/  MOV R2, 0x20d00 ;  /* 0x00020d0000027802 */ /* 0x000fe40000000f00 */
[----:B-----5:R-:W-:Y:S05]  /*20cf0*/  CALL.REL.NOINC `($__internal_65_$__cuda_sm70_shflsync_idx_p) ;  /* 0x0000140000007944 */ /* 0x020fea0003c00000 */
[----:B------:R-:W-:Y:S01]  /*20d00*/  MOV R10, R5 ;  /* 0x00000005000a7202 */ /* 0x000fe20000000f00 */
[----:B------:R-:W-:Y:S05]  /*20d10*/  BRA `(.L_x_3251) ;  /* 0xfffe770000007947 */ /* 0x000fea000383ffff */
.L_x_3089:
[----:B------:R-:W-:Y:S01]  /*20d20*/  IMAD.MOV.U32 R9, RZ, RZ, R15 ;  /* 0x000000ffff097224 */ /* 0x000fe200078e000f */
[----:B------:R-:W-:Y:S01]  /*20d30*/  MOV R5, RZ ;  /* 0x000000ff00057202 */ /* 0x000fe20000000f00 */
[----:B------:R-:W-:Y:S01]  /*20d40*/  IMAD.MOV.U32 R3, RZ, RZ, 0x181f ;  /* 0x0000181fff037424 */ /* 0x000fe200078e00ff */
[----:B------:R-:W-:Y:S02]  /*20d50*/  MOV R2, 0x20d70 ;  /* 0x00020d7000027802 */ /* 0x000fe40000000f00 */
[----:B-12--5:R-:W-:Y:S05]  /*20d60*/  CALL.REL.NOINC `($__internal_65_$__cuda_sm70_shflsync_idx_p) ;  /* 0x0000139000007944 */ /* 0x026fea0003c00000 */
[----:B------:R-:W-:Y:S01]  /*20d70*/  MOV R0, R5 ;  /* 0x0000000500007202 */ /* 0x000fe20000000f00 */
[----:B------:R-:W-:Y:S05]  /*20d80*/  BRA `(.L_x_3252) ;  /* 0xfffe76b000007947 */ /* 0x000fea000383ffff */
.L_x_3092:
[----:B--2---:R-:W-:Y:S01]  /*20d90*/  IMAD.MOV.U32 R9, RZ, RZ, R12 ;  /* 0x000000ffff097224 */ /* 0x004fe200078e000c */
[----:B------:R-:W-:Y:S01]  /*20da0*/  MOV R5, 0x1 ;  /* 0x0000000100057802 */ /* 0x000fe20000000f00 */
[----:B------:R-:W-:Y:S01]  /*20db0*/  IMAD.MOV.U32 R3, RZ, RZ, 0x181f ;  /* 0x0000181fff037424 */ /* 0x000fe200078e00ff */
[----:B------:R-:W-:-:S02]  /*20dc0*/  MOV R2, 0x20de0 ;  /* 0x00020de000027802 */ /* 0x000fc40000000f00 */
[----:B-1-345:R-:W-:Y:S05]  /*20dd0*/  CALL.REL.NOINC `($__internal_65_$__cuda_sm70_shflsync_idx_p) ;  /* 0x0000132000007944 */ /* 0x03afea0003c00000 */
[----:B------:R-:W-:Y:S01]  /*20de0*/  IMAD.MOV.U32 R10, RZ, RZ, R5 ;  /* 0x000000ffff0a7224 */ /* 0x000fe200078e0005 */
[----:B------:R-:W-:Y:S01]  /*20df0*/  MOV R5, 0x1 ;  /* 0x0000000100057802 */ /* 0x000fe20000000f00 */
[----:B------:R-:W-:Y:S01]  /*20e00*/  IMAD.MOV.U32 R9, RZ, RZ, R15 ;  /* 0x000000ffff097224 */ /* 0x000fe200078e000f */
[----:B------:R-:W-:-:S02]  /*20e10*/  MOV R3, 0x181f ;  /* 0x0000181f00037802 */ /* 0x000fc40000000f00 */
[----:B------:R-:W-:Y:S02]  /*20e20*/  MOV R2, 0x20e40 ;  /* 0x00020e4000027802 */ /* 0x000fe40000000f00 */
[----:B------:R-:W-:Y:S05]  /*20e30*/  CALL.REL.NOINC `($__internal_65_$__cuda_sm70_shflsync_idx_p) ;  /* 0x000012c000007944 */ /* 0x000fea0003c00000 */
[----:B------:R-:W-:Y:S01]  /*20e40*/  MOV R0, R5 ;  /* 0x0000000500007202 */ /* 0x000fe20000000f00 */
[----:B------:R-:W-:Y:S05]  /*20e50*/  BRA `(.L_x_3253) ;  /* 0xfffe776000007947 */ /* 0x000fea000383ffff */
.L_x_3095:
[----:B-1----:R-:W-:Y:S01]  /*20e60*/  IMAD.MOV.U32 R9, RZ, RZ, R12 ;  /* 0x000000ffff097224 */ /* 0x002fe200078e000c */
[----:B------:R-:W-:Y:S01]  /*20e70*/  MOV R5, 0x2 ;  /* 0x0000000200057802 */ /* 0x000fe20000000f00 */
[----:B------:R-:W-:Y:S01]  /*20e80*/  IMAD.MOV.U32 R3, RZ, RZ, 0x181f ;  /* 0x0000181fff037424 */ /* 0x000fe200078e00ff */
[----:B------:R-:W-:Y:S02]  /*20e90*/  MOV R2, 0x20eb0 ;  /* 0x00020eb000027802 */ /* 0x000fe40000000f00 */
[----:B--2345:R-:W-:Y:S05]  /*20ea0*/  CALL.REL.NOINC `($__internal_65_$__cuda_sm70_shflsync_idx_p) ;  /* 0x0000125000007944 */ /* 0x03cfea0003c00000 */
[----:B------:R-:W-:Y:S01]  /*20eb0*/  MOV R10, R5 ;  /* 0x00000005000a7202 */ /* 0x000fe20000000f00 */
[----:B------:R-:W-:Y:S05]  /*20ec0*/  BRA `(.L_x_3254) ;  /* 0xfffe784000007947 */ /* 0x000fea000383ffff */
.L_x_3096:
[----:B------:R-:W-:Y:S01]  /*20ed0*/  IMAD.MOV.U32 R9, RZ, RZ, R15 ;  /* 0x000000ffff097224 */ /* 0x000fe200078e000f */
[----:B------:R-:W-:Y:S01]  /*20ee0*/  MOV R5, 0x2 ;  /* 0x0000000200057802 */ /* 0x000fe20000000f00 */
[----:B------:R-:W-:Y:S01]  /*20ef0*/  IMAD.MOV.U32 R3, RZ, RZ, 0x181f ;  /* 0x0000181fff037424 */ /* 0x000fe200078e00ff */
[----:B------:R-:W-:Y:S02]  /*20f00*/  MOV R2, 0x20f20 ;  /* 0x00020f2000027802 */ /* 0x000fe40000000f00 */
[----:B-12345:R-:W-:Y:S05]  /*20f10*/  CALL.REL.NOINC `($__internal_65_$__cuda_sm70_shflsync_idx_p) ;  /* 0x000011e000007944 */ /* 0x03efea0003c00000 */
[----:B------:R-:W-:Y:S01]  /*20f20*/  MOV R0, R5 ;  /* 0x0000000500007202 */ /* 0x000fe20000000f00 */
[----:B------:R-:W-:Y:S05]  /*20f30*/  BRA `(.L_x_3255) ;  /* 0xfffe77f000007947 */ /* 0x000fea000383ffff */
.L_x_3099:
[----:B-1----:R-:W-:Y:S01]  /*20f40*/  IMAD.MOV.U32 R9, RZ, RZ, R12 ;  /* 0x000000ffff097224 */ /* 0x002fe200078e000c */
[----:B------:R-:W-:Y:S01]  /*20f50*/  MOV R5, 0x3 ;  /* 0x0000000300057802 */ /* 0x000fe20000000f00 */
[----:B------:R-:W-:Y:S01]  /*20f60*/  IMAD.MOV.U32 R3, RZ, RZ, 0x181f ;  /* 0x0000181fff037424 */ /* 0x000fe200078e00ff */
[----:B------:R-:W-:-:S02]  /*20f70*/  MOV R2, 0x20f90 ;  /* 0x00020f9000027802 */ /* 0x000fc40000000f00 */
[----:B--2345:R-:W-:Y:S05]  /*20f80*/  CALL.REL.NOINC `($__internal_65_$__cuda_sm70_shflsync_idx_p) ;  /* 0x0000117000007944 */ /* 0x03cfea0003c00000 */
        /* <DEDUP_REMOVED lines=8> */
.L_x_3184:
[----:B------:R-:W-:Y:S01]  /*21010*/  IMAD.MOV.U32 R2, RZ, RZ, R233 ;  /* 0x000000ffff027224 */ /* 0x000fe200078e00e9 */
[----:B------:R-:W-:Y:S02]  /*21020*/  MOV R5, 0x2 ;  /* 0x0000000200057802 */ /* 0x000fe40000000f00 */
[----:B------:R-:W-:Y:S02]  /*21030*/  MOV R3, 0x21050 ;  /* 0x0002105000037802 */ /* 0x000fe40000000f00 */
[----:B------:R-:W-:Y:S05]  /*21040*/  CALL.REL.NOINC `($__internal_64_$__cuda_sm70_shflsync_bfly_p) ;  /* 0x0000106000007944 */ /* 0x000fea0003c00000 */
[----:B------:R-:W-:Y:S01]  /*21050*/  MOV R0, R5 ;  /* 0x0000000500007202 */ /* 0x000fe20000000f00 */
[----:B------:R-:W-:Y:S05]  /*21060*/  BRA `(.L_x_3257) ;  /* 0xffffab5000007947 */ /* 0x000fea000383ffff */
.L_x_3185:
[----:B------:R-:W-:Y:S01]  /*21070*/  IMAD.MOV.U32 R2, RZ, RZ, R0 ;  /* 0x000000ffff027224 */ /* 0x000fe200078e0000 */
[----:B------:R-:W-:Y:S02]  /*21080*/  MOV R5, 0x1 ;  /* 0x0000000100057802 */ /* 0x000fe40000000f00 */
[----:B------:R-:W-:Y:S02]  /*21090*/  MOV R3, 0x210b0 ;  /* 0x000210b000037802 */ /* 0x000fe40000000f00 */
[----:B-1----:R-:W-:Y:S05]  /*210a0*/  CALL.REL.NOINC `($__internal_64_$__cuda_sm70_shflsync_bfly_p) ;  /* 0x0000100000007944 */ /* 0x002fea0003c00000 */
[----:B------:R-:W-:Y:S01]  /*210b0*/  FADD.FTZ R0, R0, R5 ;  /* 0x0000000500007221 */ /* 0x000fe20000010000 */
[----:B------:R-:W-:Y:S02]  /*210c0*/  MOV R2, R234 ;  /* 0x000000ea00027202 */ /* 0x000fe40000000f00 */
[----:B------:R-:W-:-:S02]  /*210d0*/  MOV R5, 0x2 ;  /* 0x0000000200057802 */ /* 0x000fc40000000f00 */
[----:B------:R-:W-:Y:S02]  /*210e0*/  MOV R3, 0x21100 ;  /* 0x0002110000037802 */ /* 0x000fe40000000f00 */
[----:B------:R-:W-:Y:S05]  /*210f0*/  CALL.REL.NOINC `($__internal_64_$__cuda_sm70_shflsync_bfly_p) ;  /* 0x00000fb000007944 */ /* 0x000fea0003c00000 */
[----:B------:R-:W-:Y:S01]  /*21100*/  FADD.FTZ R4, R234, R5 ;  /* 0x00000005ea047221 */ /* 0x000fe20000010000 */
[----:B------:R-:W-:Y:S02]  /*21110*/  MOV R5, 0x1 ;  /* 0x0000000100057802 */ /* 0x000fe40000000f00 */
[----:B------:R-:W-:Y:S02]  /*21120*/  MOV R3, 0x21150 ;  /* 0x0002115000037802 */ /* 0x000fe40000000f00 */
[----:B------:R-:W-:Y:S02]  /*21130*/  MOV R2, R4 ;  /* 0x0000000400027202 */ /* 0x000fe40000000f00 */
[----:B------:R-:W-:Y:S05]  /*21140*/  CALL.REL.NOINC `($__internal_64_$__cuda_sm70_shflsync_bfly_p) ;  /* 0x00000f6000007944 */ /* 0x000fea0003c00000 */
[----:B------:R-:W-:Y:S01]  /*21150*/  MOV R3, R5 ;  /* 0x0000000500037202 */ /* 0x000fe20000000f00 */
[----:B------:R-:W-:Y:S05]  /*21160*/  BRA `(.L_x_3258) ;  /* 0xffffaac000007947 */ /* 0x000fea000383ffff */
.L_x_3192:
[----:B-1-34-:R-:W-:Y:S01]  /*21170*/  IMAD.MOV.U32 R9, RZ, RZ, R13 ;  /* 0x000000ffff097224 */ /* 0x01afe200078e000d */
[----:B------:R-:W-:Y:S01]  /*21180*/  MOV R5, RZ ;  /* 0x000000ff00057202 */ /* 0x000fe20000000f00 */
[----:B------:R-:W-:Y:S01]  /*21190*/  IMAD.MOV.U32 R3, RZ, RZ, 0x181f ;  /* 0x0000181fff037424 */ /* 0x000fe200078e00ff */
[----:B------:R-:W-:Y:S02]  /*211a0*/  MOV R2, 0x211c0 ;  /* 0x000211c000027802 */ /* 0x000fe40000000f00 */
[----:B------:R-:W-:Y:S05]  /*211b0*/  CALL.REL.NOINC `($__internal_65_$__cuda_sm70_shflsync_idx_p) ;  /* 0x00000f4000007944 */ /* 0x000fea0003c00000 */
[----:B------:R-:W-:Y:S01]  /*211c0*/  MOV R7, R5 ;  /* 0x0000000500077202 */ /* 0x000fe20000000f00 */
[----:B------:R-:W-:Y:S05]  /*211d0*/  BRA `(.L_x_3259) ;  /* 0xffffc37000007947 */ /* 0x000fea000383ffff */
.L_x_3193:
[----:B------:R-:W-:Y:S01]  /*211e0*/  IMAD.MOV.U32 R9, RZ, RZ, R14 ;  /* 0x000000ffff097224 */ /* 0x000fe200078e000e */
[----:B------:R-:W-:Y:S01]  /*211f0*/  MOV R5, RZ ;  /* 0x000000ff00057202 */ /* 0x000fe20000000f00 */
[----:B------:R-:W-:Y:S01]  /*21200*/  IMAD.MOV.U32 R3, RZ, RZ, 0x181f ;  /* 0x0000181fff037424 */ /* 0x000fe200078e00ff */
[----:B------:R-:W-:-:S02]  /*21210*/  MOV R2, 0x21230 ;  /* 0x0002123000027802 */ /* 0x000fc40000000f00 */
[----:B-12---:R-:W-:Y:S05]  /*21220*/  CALL.REL.NOINC `($__internal_65_$__cuda_sm70_shflsync_idx_p) ;  /* 0x00000ed000007944 */ /* 0x006fea0003c00000 */
[----:B------:R-:W-:Y:S01]  /*21230*/  MOV R2, R5 ;  /* 0x0000000500027202 */ /* 0x000fe20000000f00 */
[----:B------:R-:W-:Y:S05]  /*21240*/  BRA `(.L_x_3260) ;  /* 0xffffc32000007947 */ /* 0x000fea000383ffff */
.L_x_3196:
[----:B--2---:R-:W-:Y:S01]  /*21250*/  IMAD.MOV.U32 R9, RZ, RZ, R13 ;  /* 0x000000ffff097224 */ /* 0x004fe200078e000d */
[----:B------:R-:W-:Y:S01]  /*21260*/  MOV R5, 0x1 ;  /* 0x0000000100057802 */ /* 0x000fe20000000f00 */
[----:B------:R-:W-:Y:S01]  /*21270*/  IMAD.MOV.U32 R3, RZ, RZ, 0x181f ;  /* 0x0000181fff037424 */ /* 0x000fe200078e00ff */
[----:B----4-:R-:W-:-:S02]  /*21280*/  MOV R2, 0x212a0 ;  /* 0x000212a000027802 */ /* 0x010fc40000000f00 */
[----:B-1-3--:R-:W-:Y:S05]  /*21290*/  CALL.REL.NOINC `($__internal_65_$__cuda_sm70_shflsync_idx_p) ;  /* 0x00000e6000007944 */ /* 0x00afea0003c00000 */
        /* <DEDUP_REMOVED lines=8> */
.L_x_3199:
[----:B-1----:R-:W-:Y:S01]  /*21320*/  IMAD.MOV.U32 R9, RZ, RZ, R13 ;  /* 0x000000ffff097224 */ /* 0x002fe200078e000d */
[----:B------:R-:W-:Y:S01]  /*21330*/  MOV R5, 0x2 ;  /* 0x0000000200057802 */ /* 0x000fe20000000f00 */
[----:B------:R-:W-:Y:S01]  /*21340*/  IMAD.MOV.U32 R3, RZ, RZ, 0x181f ;  /* 0x0000181fff037424 */ /* 0x000fe200078e00ff */
[----:B----4-:R-:W-:Y:S02]  /*21350*/  MOV R2, 0x21370 ;  /* 0x0002137000027802 */ /* 0x010fe40000000f00 */
[----:B--23--:R-:W-:Y:S05]  /*21360*/  CALL.REL.NOINC `($__internal_65_$__cuda_sm70_shflsync_idx_p) ;  /* 0x00000d9000007944 */ /* 0x00cfea0003c00000 */
[----:B------:R-:W-:Y:S01]  /*21370*/  MOV R7, R5 ;  /* 0x0000000500077202 */ /* 0x000fe20000000f00 */
[----:B------:R-:W-:Y:S05]  /*21380*/  BRA `(.L_x_3262) ;  /* 0xffffc47000007947 */ /* 0x000fea000383ffff */
.L_x_3200:
[----:B------:R-:W-:Y:S01]  /*21390*/  IMAD.MOV.U32 R9, RZ, RZ, R14 ;  /* 0x000000ffff097224 */ /* 0x000fe200078e000e */
[----:B------:R-:W-:Y:S01]  /*213a0*/  MOV R5, 0x2 ;  /* 0x0000000200057802 */ /* 0x000fe20000000f00 */
[----:B------:R-:W-:Y:S01]  /*213b0*/  IMAD.MOV.U32 R3, RZ, RZ, 0x181f ;  /* 0x0000181fff037424 */ /* 0x000fe200078e00ff */
[----:B----4-:R-:W-:Y:S02]  /*213c0*/  MOV R2, 0x213e0 ;  /* 0x000213e000027802 */ /* 0x010fe40000000f00 */
[----:B-123--:R-:W-:Y:S05]  /*213d0*/  CALL.REL.NOINC `($__internal_65_$__cuda_sm70_shflsync_idx_p) ;  /* 0x00000d2000007944 */ /* 0x00efea0003c00000 */
[----:B------:R-:W-:Y:S01]  /*213e0*/  MOV R2, R5 ;  /* 0x0000000500027202 */ /* 0x000fe20000000f00 */
[----:B------:R-:W-:Y:S05]  /*213f0*/  BRA `(.L_x_3263) ;  /* 0xffffc42000007947 */ /* 0x000fea000383ffff */
.L_x_3203:
[----:B-1----:R-:W-:Y:S01]  /*21400*/  IMAD.MOV.U32 R9, RZ, RZ, R13 ;  /* 0x000000ffff097224 */ /* 0x002fe200078e000d */
[----:B------:R-:W-:Y:S01]  /*21410*/  MOV R5, 0x3 ;  /* 0x0000000300057802 */ /* 0x000fe20000000f00 */
[----:B------:R-:W-:Y:S01]  /*21420*/  IMAD.MOV.U32 R3, RZ, RZ, 0x181f ;  /* 0x0000181fff037424 */ /* 0x000fe200078e00ff */
[----:B------:R-:W-:-:S02]  /*21430*/  MOV R2, 0x21450 ;  /* 0x0002145000027802 */ /* 0x000fc40000000f00 */
[----:B--234-:R-:W-:Y:S05]  /*21440*/  CALL.REL.NOINC `($__internal_65_$__cuda_sm70_shflsync_idx_p) ;  /* 0x00000cb000007944 */ /* 0x01cfea0003c00000 */
        /* <DEDUP_REMOVED lines=8> */
.L_x_3205:
[----:B------:R-:W-:Y:S01]  /*214d0*/  IMAD.MOV.U32 R9, RZ, RZ, R36 ;  /* 0x000000ffff097224 */ /* 0x000fe200078e0024 */
[----:B------:R-:W-:Y:S01]  /*214e0*/  MOV R5, RZ ;  /* 0x000000ff00057202 */ /* 0x000fe20000000f00 */
[----:B------:R-:W-:Y:S01]  /*214f0*/  IMAD.MOV.U32 R3, RZ, RZ, 0x1c1f ;  /* 0x00001c1fff037424 */ /* 0x000fe200078e00ff */
[----:B------:R-:W-:Y:S02]  /*21500*/  MOV R2, 0x21520 ;  /* 0x0002152000027802 */ /* 0x000fe40000000f00 */
[----:B-1----:R-:W-:Y:S05]  /*21510*/  CALL.REL.NOINC `($__internal_65_$__cuda_sm70_shflsync_idx_p) ;  /* 0x00000be000007944 */ /* 0x002fea0003c00000 */
[----:B------:R-:W-:Y:S01]  /*21520*/  MOV R4, R5 ;  /* 0x0000000500047202 */ /* 0x000fe20000000f00 */
[----:B------:R-:W-:Y:S05]  /*21530*/  BRA `(.L_x_3265) ;  /* 0xffffc75000007947 */ /* 0x000fea000383ffff */
.L_x_3206:
[----:B------:R-:W-:Y:S01]  /*21540*/  IMAD.MOV.U32 R9, RZ, RZ, R38 ;  /* 0x000000ffff097224 */ /* 0x000fe200078e0026 */
[----:B------:R-:W-:Y:S01]  /*21550*/  MOV R5, RZ ;  /* 0x000000ff00057202 */ /* 0x000fe20000000f00 */
[----:B------:R-:W-:Y:S01]  /*21560*/  IMAD.MOV.U32 R3, RZ, RZ, 0x1c1f ;  /* 0x00001c1fff037424 */ /* 0x000fe200078e00ff */
[----:B------:R-:W-:Y:S02]  /*21570*/  MOV R2, 0x21590 ;  /* 0x0002159000027802 */ /* 0x000fe40000000f00 */
[----:B-123--:R-:W-:Y:S05]  /*21580*/  CALL.REL.NOINC `($__internal_65_$__cuda_sm70_shflsync_idx_p) ;  /* 0x00000b7000007944 */ /* 0x00efea0003c00000 */
[----:B------:R-:W-:Y:S01]  /*21590*/  MOV R0, R5 ;  /* 0x0000000500007202 */ /* 0x000fe20000000f00 */
[----:B------:R-:W-:Y:S05]  /*215a0*/  BRA `(.L_x_3266) ;  /* 0xffffc70000007947 */ /* 0x000fea000383ffff */
.L_x_3209:
[----:B------:R-:W-:Y:S01]  /*215b0*/  IMAD.MOV.U32 R9, RZ, RZ, R36 ;  /* 0x000000ffff097224 */ /* 0x000fe200078e0024 */
[----:B------:R-:W-:Y:S01]  /*215c0*/  MOV R5, 0x1 ;  /* 0x0000000100057802 */ /* 0x000fe20000000f00 */
[----:B---3--:R-:W-:Y:S01]  /*215d0*/  IMAD.MOV.U32 R3, RZ, RZ, 0x1c1f ;  /* 0x00001c1fff037424 */ /* 0x008fe200078e00ff */
[----:B------:R-:W-:-:S02]  /*215e0*/  MOV R2, 0x21600 ;  /* 0x0002160000027802 */ /* 0x000fc40000000f00 */
[----:B--2-4-:R-:W-:Y:S05]  /*215f0*/  CALL.REL.NOINC `($__internal_65_$__cuda_sm70_shflsync_idx_p) ;  /* 0x00000b0000007944 */ /* 0x014fea0003c00000 */
        /* <DEDUP_REMOVED lines=8> */
.L_x_3213:
[----:B------:R-:W-:Y:S01]  /*21680*/  IMAD.MOV.U32 R9, RZ, RZ, R11 ;  /* 0x000000ffff097224 */ /* 0x000fe200078e000b */
[----:B------:R-:W-:Y:S01]  /*21690*/  MOV R5, RZ ;  /* 0x000000ff00057202 */ /* 0x000fe20000000f00 */
[----:B------:R-:W-:Y:S01]  /*216a0*/  IMAD.MOV.U32 R3, RZ, RZ, 0x181f ;  /* 0x0000181fff037424 */ /* 0x000fe200078e00ff */
[----:B------:R-:W-:Y:S02]  /*216b0*/  MOV R2, 0x216d0 ;  /* 0x000216d000027802 */ /* 0x000fe40000000f00 */
[----:B------:R-:W-:Y:S05]  /*216c0*/  CALL.REL.NOINC `($__internal_65_$__cuda_sm70_shflsync_idx_p) ;  /* 0x00000a3000007944 */ /* 0x000fea0003c00000 */
[----:B------:R-:W-:Y:S01]  /*216d0*/  MOV R10, R5 ;  /* 0x00000005000a7202 */ /* 0x000fe20000000f00 */
[----:B------:R-:W-:Y:S05]  /*216e0*/  BRA `(.L_x_3268) ;  /* 0xffffdcc000007947 */ /* 0x000fea000383ffff */
.L_x_3214:
[----:B------:R-:W-:Y:S01]  /*216f0*/  IMAD.MOV.U32 R9, RZ, RZ, R14 ;  /* 0x000000ffff097224 */ /* 0x000fe200078e000e */
[----:B------:R-:W-:Y:S01]  /*21700*/  MOV R5, RZ ;  /* 0x000000ff00057202 */ /* 0x000fe20000000f00 */
[----:B------:R-:W-:Y:S01]  /*21710*/  IMAD.MOV.U32 R3, RZ, RZ, 0x181f ;  /* 0x0000181fff037424 */ /* 0x000fe200078e00ff */
[----:B------:R-:W-:Y:S02]  /*21720*/  MOV R2, 0x21740 ;  /* 0x0002174000027802 */ /* 0x000fe40000000f00 */
[----:B-12---:R-:W-:Y:S05]  /*21730*/  CALL.REL.NOINC `($__internal_65_$__cuda_sm70_shflsync_idx_p) ;  /* 0x000009c000007944 */ /* 0x006fea0003c00000 */
[----:B------:R-:W-:Y:S01]  /*21740*/  MOV R2, R5 ;  /* 0x0000000500027202 */ /* 0x000fe20000000f00 */
[----:B------:R-:W-:Y:S05]  /*21750*/  BRA `(.L_x_3269) ;  /* 0xffffdc7000007947 */ /* 0x000fea000383ffff */
.L_x_3217:
        /* <DEDUP_REMOVED lines=13> */
.L_x_3220:
[----:B-1----:R-:W-:Y:S01]  /*21830*/  IMAD.MOV.U32 R9, RZ, RZ, R11 ;  /* 0x000000ffff097224 */ /* 0x002fe200078e000b */
[----:B------:R-:W-:Y:S01]  /*21840*/  MOV R5, 0x2 ;  /* 0x0000000200057802 */ /* 0x000fe20000000f00 */
[----:B------:R-:W-:Y:S01]  /*21850*/  IMAD.MOV.U32 R3, RZ, RZ, 0x181f ;  /* 0x0000181fff037424 */ /* 0x000fe200078e00ff */
[----:B----4-:R-:W-:Y:S02]  /*21860*/  MOV R2, 0x21880 ;  /* 0x0002188000027802 */ /* 0x010fe40000000f00 */
[----:B--23--:R-:W-:Y:S05]  /*21870*/  CALL.REL.NOINC `($__internal_65_$__cuda_sm70_shflsync_idx_p) ;  /* 0x0000088000007944 */ /* 0x00cfea0003c00000 */
[----:B------:R-:W-:Y:S01]  /*21880*/  MOV R10, R5 ;  /* 0x00000005000a7202 */ /* 0x000fe20000000f00 */
[----:B------:R-:W-:Y:S05]  /*21890*/  BRA `(.L_x_3271) ;  /* 0xffffddd000007947 */ /* 0x000fea000383ffff */
.L_x_3221:
[----:B------:R-:W-:Y:S01]  /*218a0*/  IMAD.MOV.U32 R9, RZ, RZ, R14 ;  /* 0x000000ffff097224 */ /* 0x000fe200078e000e */
[----:B------:R-:W-:Y:S01]  /*218b0*/  MOV R5, 0x2 ;  /* 0x0000000200057802 */ /* 0x000fe20000000f00 */
[----:B------:R-:W-:Y:S01]  /*218c0*/  IMAD.MOV.U32 R3, RZ, RZ, 0x181f ;  /* 0x0000181fff037424 */ /* 0x000fe200078e00ff */
[----:B----4-:R-:W-:Y:S02]  /*218d0*/  MOV R2, 0x218f0 ;  /* 0x000218f000027802 */ /* 0x010fe40000000f00 */
[----:B-123--:R-:W-:Y:S05]  /*218e0*/  CALL.REL.NOINC `($__internal_65_$__cuda_sm70_shflsync_idx_p) ;  /* 0x0000081000007944 */ /* 0x00efea0003c00000 */
[----:B------:R-:W-:Y:S01]  /*218f0*/  MOV R2, R5 ;  /* 0x0000000500027202 */ /* 0x000fe20000000f00 */
[----:B------:R-:W-:Y:S05]  /*21900*/  BRA `(.L_x_3272) ;  /* 0xffffdd8000007947 */ /* 0x000fea000383ffff */
.L_x_3224:
        /* <DEDUP_REMOVED lines=13> */
.L_x_3226:
[----:B------:R-:W-:Y:S01]  /*219e0*/  IMAD.MOV.U32 R9, RZ, RZ, R83 ;  /* 0x000000ffff097224 */ /* 0x000fe200078e0053 */
[----:B------:R-:W-:Y:S01]  /*219f0*/  MOV R5, RZ ;  /* 0x000000ff00057202 */ /* 0x000fe20000000f00 */
[----:B---3--:R-:W-:Y:S01]  /*21a00*/  IMAD.MOV.U32 R3, RZ, RZ, 0x1f ;  /* 0x0000001fff037424 */ /* 0x008fe200078e00ff */
[----:B----4-:R-:W-:Y:S02]  /*21a10*/  MOV R2, 0x21a30 ;  /* 0x00021a3000027802 */ /* 0x010fe40000000f00 */
[----:B--2---:R-:W-:Y:S05]  /*21a20*/  CALL.REL.NOINC `($__internal_65_$__cuda_sm70_shflsync_idx_p) ;  /* 0x000006d000007944 */ /* 0x004fea0003c00000 */
[----:B------:R-:W-:Y:S01]  /*21a30*/  MOV R10, R5 ;  /* 0x00000005000a7202 */ /* 0x000fe20000000f00 */
[----:B------:R-:W-:Y:S05]  /*21a40*/  BRA `(.L_x_3274) ;  /* 0xffffdf5000007947 */ /* 0x000fea000383ffff */
.L_x_3227:
[----:B------:R-:W-:Y:S01]  /*21a50*/  IMAD.MOV.U32 R9, RZ, RZ, R83 ;  /* 0x000000ffff097224 */ /* 0x000fe200078e0053 */
[----:B------:R-:W-:Y:S01]  /*21a60*/  MOV R5, 0x1 ;  /* 0x0000000100057802 */ /* 0x000fe20000000f00 */
[----:B------:R-:W-:Y:S01]  /*21a70*/  IMAD.MOV.U32 R3, RZ, RZ, 0x1f ;  /* 0x0000001fff037424 */ /* 0x000fe200078e00ff */
[----:B----4-:R-:W-:Y:S02]  /*21a80*/  MOV R2, 0x21aa0 ;  /* 0x00021aa000027802 */ /* 0x010fe40000000f00 */
[----:B-123--:R-:W-:Y:S05]  /*21a90*/  CALL.REL.NOINC `($__internal_65_$__cuda_sm70_shflsync_idx_p) ;  /* 0x0000066000007944 */ /* 0x00efea0003c00000 */
[----:B------:R-:W-:Y:S01]  /*21aa0*/  MOV R8, R5 ;  /* 0x0000000500087202 */ /* 0x000fe20000000f00 */
[----:B------:R-:W-:Y:S05]  /*21ab0*/  BRA `(.L_x_3275) ;  /* 0xffffdf0000007947 */ /* 0x000fea000383ffff */
.L_x_3228:
[----:B------:R-:W-:Y:S01]  /*21ac0*/  IMAD.MOV.U32 R0, RZ, RZ, R4 ;  /* 0x000000ffff007224 */ /* 0x000fe200078e0004 */
[----:B------:R-:W-:-:S02]  /*21ad0*/  MOV R2, 0x1 ;  /* 0x0000000100027802 */ /* 0x000fc40000000f00 */
[----:B------:R-:W-:Y:S02]  /*21ae0*/  MOV R3, 0x21b00 ;  /* 0x00021b0000037802 */ /* 0x000fe40000000f00 */
[----:B-1-3--:R-:W-:Y:S05]  /*21af0*/  CALL.REL.NOINC `($__internal_66_$__cuda_sm70_shflsync_up_p) ;  /* 0x0000065000007944 */ /* 0x00afea0003c00000 */
[----:B------:R-:W-:Y:S05]  /*21b00*/  BRA `(.L_x_3276) ;  /* 0xffffdfd000007947 */ /* 0x000fea000383ffff */
.L_x_3229:
[----:B------:R-:W-:Y:S01]  /*21b10*/  IMAD.MOV.U32 R0, RZ, RZ, R4 ;  /* 0x000000ffff007224 */ /* 0x000fe200078e0004 */
[----:B------:R-:W-:Y:S02]  /*21b20*/  MOV R2, 0x2 ;  /* 0x0000000200027802 */ /* 0x000fe40000000f00 */
[----:B------:R-:W-:Y:S02]  /*21b30*/  MOV R3, 0x21b50 ;  /* 0x00021b5000037802 */ /* 0x000fe40000000f00 */
[----:B-1-3--:R-:W-:Y:S05]  /*21b40*/  CALL.REL.NOINC `($__internal_66_$__cuda_sm70_shflsync_up_p) ;  /* 0x0000060000007944 */ /* 0x00afea0003c00000 */
        /* <DEDUP_REMOVED lines=27> */
.L_x_3233:
[----:B------:R-:W-:Y:S02]  /*21d00*/  MOV R2, 0x1 ;  /* 0x0000000100027802 */ /* 0x000fe40000000f00 */
[----:B------:R-:W-:-:S02]  /*21d10*/  MOV R3, 0x21d30 ;  /* 0x00021d3000037802 */ /* 0x000fc40000000f00 */
[----:B-1----:R-:W-:Y:S05]  /*21d20*/  CALL.REL.NOINC `($__internal_66_$__cuda_sm70_shflsync_up_p) ;  /* 0x0000042000007944 */ /* 0x002fea0003c00000 */
[----:B------:R-:W-:Y:S01]  /*21d30*/  MOV R2, R5 ;  /* 0x0000000500027202 */ /* 0x000fe20000000f00 */
[----:B------:R-:W-:Y:S05]  /*21d40*/  BRA `(.L_x_3278) ;  /* 0xffffdfe000007947 */ /* 0x000fea000383ffff */
.L_x_3234:
[----:B------:R-:W-:Y:S02]  /*21d50*/  MOV R2, 0x2 ;  /* 0x0000000200027802 */ /* 0x000fe40000000f00 */
[----:B------:R-:W-:-:S02]  /*21d60*/  MOV R3, 0x21d80 ;  /* 0x00021d8000037802 */ /* 0x000fc40000000f00 */
[----:B-1----:R-:W-:Y:S05]  /*21d70*/  CALL.REL.NOINC `($__internal_66_$__cuda_sm70_shflsync_up_p) ;  /* 0x000003d000007944 */ /* 0x002fea0003c00000 */
[----:B------:R-:W-:Y:S01]  /*21d80*/  SEL R5, R5, RZ, P1 ;  /* 0x000000ff05057207 */ /* 0x000fe20000800000 */
[----:B------:R-:W-:Y:S01]  /*21d90*/  IMAD.MOV.U32 R2, RZ, RZ, 0x4 ;  /* 0x00000004ff027424 */ /* 0x000fe200078e00ff */
[----:B------:R-:W-:-:S03]  /*21da0*/  MOV R3, 0x21dd0 ;  /* 0x00021dd000037802 */ /* 0x000fc60000000f00 */
[----:B------:R-:W-:Y:S02]  /*21db0*/  IMAD.IADD R0, R0, 0x1, R5 ;  /* 0x0000000100007824 */ /* 0x000fe400078e0205 */
        /* <DEDUP_REMOVED lines=22> */
.L_x_3236:
[----:B------:R-:W-:Y:S02]  /*21f20*/  SEL R0, RZ, 0x1, P0 ;  /* 0x00000001ff007807 */ /* 0x000fe40000000000 */
[----:B------:R-:W-:-:S02]  /*21f30*/  MOV R2, 0x21f50 ;  /* 0x00021f5000027802 */ /* 0x000fc40000000f00 */
[----:B-12---:R-:W-:Y:S05]  /*21f40*/  CALL.REL.NOINC `($__internal_67_$__cuda_sm70_votesync_ballot) ;  /* 0x0000027000007944 */ /* 0x006fea0003c00000 */
[----:B------:R-:W-:Y:S01]  /*21f50*/  MOV R11, R0 ;  /* 0x00000000000b7202 */ /* 0x000fe20000000f00 */
[----:B------:R-:W-:Y:S05]  /*21f60*/  BRA `(.L_x_3280) ;  /* 0xffffdf5000007947 */ /* 0x000fea000383ffff */
.L_x_3237:
[----:B------:R-:W-:Y:S01]  /*21f70*/  IMAD.MOV.U32 R9, RZ, RZ, R6 ;  /* 0x000000ffff097224 */ /* 0x000fe200078e0006 */
[----:B------:R-:W-:Y:S01]  /*21f80*/  MOV R5, R0 ;  /* 0x0000000000057202 */ /* 0x000fe20000000f00 */
[----:B------:R-:W-:Y:S01]  /*21f90*/  IMAD.MOV.U32 R3, RZ, RZ, 0x1f ;  /* 0x0000001fff037424 */ /* 0x000fe200078e00ff */
[----:B------:R-:W-:-:S02]  /*21fa0*/  MOV R2, 0x21fc0 ;  /* 0x00021fc000027802 */ /* 0x000fc40000000f00 */
[----:B-12---:R-:W-:Y:S05]  /*21fb0*/  CALL.REL.NOINC `($__internal_65_$__cuda_sm70_shflsync_idx_p) ;  /* 0x0000014000007944 */ /* 0x006fea0003c00000 */
[----:B------:R-:W-:Y:S01]  /*21fc0*/  IMAD.MOV.U32 R6, RZ, RZ, R5 ;  /* 0x000000ffff067224 */ /* 0x000fe200078e0005 */
[----:B------:R-:W-:Y:S01]  /*21fd0*/  MOV R5, R0 ;  /* 0x0000000000057202 */ /* 0x000fe20000000f00 */
[----:B------:R-:W-:Y:S01]  /*21fe0*/  IMAD.MOV.U32 R9, RZ, RZ, R7 ;  /* 0x000000ffff097224 */ /* 0x000fe200078e0007 */
[----:B------:R-:W-:-:S02]  /*21ff0*/  MOV R3, 0x1f ;  /* 0x0000001f00037802 */ /* 0x000fc40000000f00 */
[----:B------:R-:W-:Y:S02]  /*22000*/  MOV R2, 0x22020 ;  /* 0x0002202000027802 */ /* 0x000fe40000000f00 */
[----:B------:R-:W-:Y:S05]  /*22010*/  CALL.REL.NOINC `($__internal_65_$__cuda_sm70_shflsync_idx_p) ;  /* 0x000000e000007944 */ /* 0x000fea0003c00000 */
[----:B------:R-:W-:Y:S01]  /*22020*/  MOV R7, R5 ;  /* 0x0000000500077202 */ /* 0x000fe20000000f00 */
[----:B------:R-:W-:Y:S05]  /*22030*/  BRA `(.L_x_3281) ;  /* 0xffffded000007947 */ /* 0x000fea000383ffff */
.L_x_3240:
[----:B------:R-:W-:Y:S01]  /*22040*/  IMAD.MOV.U32 R9, RZ, RZ, R4 ;  /* 0x000000ffff097224 */ /* 0x000fe200078e0004 */
[----:B------:R-:W-:Y:S01]  /*22050*/  MOV R5, R0 ;  /* 0x0000000000057202 */ /* 0x000fe20000000f00 */
[----:B------:R-:W-:Y:S01]  /*22060*/  IMAD.MOV.U32 R3, RZ, RZ, 0x1f ;  /* 0x0000001fff037424 */ /* 0x000fe200078e00ff */
[----:B------:R-:W-:Y:S02]  /*22070*/  MOV R2, 0x22090 ;  /* 0x0002209000027802 */ /* 0x000fe40000000f00 */
[----:B-12-4-:R-:W-:Y:S05]  /*22080*/  CALL.REL.NOINC `($__internal_65_$__cuda_sm70_shflsync_idx_p) ;  /* 0x0000007000007944 */ /* 0x016fea0003c00000 */
[----:B------:R-:W-:Y:S01]  /*22090*/  MOV R12, R5 ;  /* 0x00000005000c7202 */ /* 0x000fe20000000f00 */
[----:B------:R-:W-:Y:S05]  /*220a0*/  BRA `(.L_x_3239) ;  /* 0xffffdec000007947 */ /* 0x000fea000383ffff */
        .weak           $__internal_64_$__cuda_sm70_shflsync_bfly_p
        .type           $__internal_64_$__cuda_sm70_shflsync_bfly_p,@function
        .size           $__internal_64_$__cuda_sm70_shflsync_bfly_p,($__internal_65_$__cuda_sm70_shflsync_idx_p - $__internal_64_$__cuda_sm70_shflsync_bfly_p)
$__internal_64_$__cuda_sm70_shflsync_bfly_p:
[----:B------:R-:W-:Y:S04]  /*220b0*/  WARPSYNC R6 ;  /* 0x0000000600007348 */ /* 0x000fe80003800000 */
[----:B------:R1:W2:Y:S02]  /*220c0*/  SHFL.BFLY PT, R5, R2, R5, R7 ;  /* 0x0c00000502057389 */ /* 0x0002a400000e0007 */
[----:B-1----:R-:W-:-:S02]  /*220d0*/  MOV R2, R3 ;  /* 0x0000000300027202 */ /* 0x002fc40000000f00 */
[----:B------:R-:W-:-:S04]  /*220e0*/  MOV R3, 0x0 ;  /* 0x0000000000037802 */ /* 0x000fc80000000f00 */
[----:B--2---:R-:W-:Y:S05]  /*220f0*/  RET.REL.NODEC R2 `(_ZN7cutlass13device_kernelIN5flash19enable_sm80_to_sm89INS1_16FlashAttnFwdSm80INS1_25CollectiveMainloopFwdSm80ILi8ELi1ELb0EN4cute5tupleIJNS5_1CILi128EEENS7_ILi64EEENS7_ILi192EEEEEELi192ENS_6half_tEfNS_4arch4Sm80ELb0ELb1ELb0ELb1ELb0ELb1ELb1ELb1EEENS1_21CollectiveEpilogueFwdINS6_IJS8_SA_S9_EEENS6_IJNS7_ILi1EEESI_SI_EEESC_SE_Li256ELb1ELb1ELb1ELb0EEENS1_36VarlenDynamicPersistentTileSchedulerILi128ELi64ELi256ELi256ELb1ELb1ELb0ELb1ELb0ELb1EEEEEEEEEvNT_6ParamsE) ;  /* 0xfffddf0002007950 */ /* 0x004fea0003c3ffff */
        .weak           $__internal_65_$__cuda_sm70_shflsync_idx_p
        .type           $__internal_65_$__cuda_sm70_shflsync_idx_p,@function
        .size           $__internal_65_$__cuda_sm70_shflsync_idx_p,($__internal_66_$__cuda_sm70_shflsync_up_p - $__internal_65_$__cuda_sm70_shflsync_idx_p)
$__internal_65_$__cuda_sm70_shflsync_idx_p:
[----:B------:R-:W-:-:S04]  /*22100*/  MOV R86, 0xffffffff ;  /* 0xffffffff00567802 */ /* 0x000fc80000000f00 */
[----:B------:R-:W-:Y:S04]  /*22110*/  WARPSYNC R86 ;  /* 0x0000005600007348 */ /* 0x000fe80003800000 */
[----:B------:R1:W2:Y:S02]  /*22120*/  SHFL.IDX PT, R5, R9, R5, R3 ;  /* 0x0000000509057389 */ /* 0x0002a400000e0003 */
[----:B-1----:R-:W-:-:S04]  /*22130*/  MOV R3, 0x0 ;  /* 0x0000000000037802 */ /* 0x002fc80000000f00 */
[----:B--2---:R-:W-:Y:S05]  /*22140*/  RET.REL.NODEC R2 `(_ZN7cutlass13device_kernelIN5flash19enable_sm80_to_sm89INS1_16FlashAttnFwdSm80INS1_25CollectiveMainloopFwdSm80ILi8ELi1ELb0EN4cute5tupleIJNS5_1CILi128EEENS7_ILi64EEENS7_ILi192EEEEEELi192ENS_6half_tEfNS_4arch4Sm80ELb0ELb1ELb0ELb1ELb0ELb1ELb1ELb1EEENS1_21CollectiveEpilogueFwdINS6_IJS8_SA_S9_EEENS6_IJNS7_ILi1EEESI_SI_EEESC_SE_Li256ELb1ELb1ELb1ELb0EEENS1_36VarlenDynamicPersistentTileSchedulerILi128ELi64ELi256ELi256ELb1ELb1ELb0ELb1ELb0ELb1EEEEEEEEEvNT_6ParamsE) ;  /* 0xfffddeb002007950 */ /* 0x004fea0003c3ffff */
        .weak           $__internal_66_$__cuda_sm70_shflsync_up_p
        .type           $__internal_66_$__cuda_sm70_shflsync_up_p,@function
        .size           $__internal_66_$__cuda_sm70_shflsync_up_p,($__internal_67_$__cuda_sm70_votesync_ballot - $__internal_66_$__cuda_sm70_shflsync_up_p)
$__internal_66_$__cuda_sm70_shflsync_up_p:
[----:B------:R-:W-:Y:S02]  /*22150*/  IMAD.MOV.U32 R5, RZ, RZ, RZ ;  /* 0x000000ffff057224 */ /* 0x000fe400078e00ff */
[----:B------:R-:W-:-:S04]  /*22160*/  IMAD.MOV.U32 R9, RZ, RZ, -0x1 ;  /* 0xffffffffff097424 */ /* 0x000fc800078e00ff */
[----:B------:R-:W-:Y:S04]  /*22170*/  WARPSYNC R9 ;  /* 0x0000000900007348 */ /* 0x000fe80003800000 */
[----:B------:R1:W2:Y:S02]  /*22180*/  SHFL.UP PT, R5, R0, R2, R5 ;  /* 0x0400000200057389 */ /* 0x0002a400000e0005 */
[----:B-1----:R-:W-:Y:S02]  /*22190*/  MOV R2, R3 ;  /* 0x0000000300027202 */ /* 0x002fe40000000f00 */
[----:B------:R-:W-:-:S04]  /*221a0*/  MOV R3, 0x0 ;  /* 0x0000000000037802 */ /* 0x000fc80000000f00 */
[----:B--2---:R-:W-:Y:S05]  /*221b0*/  RET.REL.NODEC R2 `(_ZN7cutlass13device_kernelIN5flash19enable_sm80_to_sm89INS1_16FlashAttnFwdSm80INS1_25CollectiveMainloopFwdSm80ILi8ELi1ELb0EN4cute5tupleIJNS5_1CILi128EEENS7_ILi64EEENS7_ILi192EEEEEELi192ENS_6half_tEfNS_4arch4Sm80ELb0ELb1ELb0ELb1ELb0ELb1ELb1ELb1EEENS1_21CollectiveEpilogueFwdINS6_IJS8_SA_S9_EEENS6_IJNS7_ILi1EEESI_SI_EEESC_SE_Li256ELb1ELb1ELb1ELb0EEENS1_36VarlenDynamicPersistentTileSchedulerILi128ELi64ELi256ELi256ELb1ELb1ELb0ELb1ELb0ELb1EEEEEEEEEvNT_6ParamsE) ;  /* 0xfffdde4002007950 */ /* 0x004fea0003c3ffff */
        .weak           $__internal_67_$__cuda_sm70_votesync_ballot
        .type           $__internal_67_$__cuda_sm70_votesync_ballot,@function
        .size           $__internal_67_$__cuda_sm70_votesync_ballot,(.L_x_4991 - $__internal_67_$__cuda_sm70_votesync_ballot)
$__internal_67_$__cuda_sm70_votesync_ballot:
[----:B------:R-:W-:Y:S01]  /*221c0*/  ISETP.NE.U32.AND P0, PT, R0, 0x1, PT ;  /* 0x000000010000780c */ /* 0x000fe20003f05070 */
[----:B------:R-:W-:-:S04]  /*221d0*/  IMAD.MOV.U32 R3, RZ, RZ, -0x1 ;  /* 0xffffffffff037424 */ /* 0x000fc800078e00ff */
[----:B------:R-:W-:Y:S08]  /*221e0*/  WARPSYNC R3 ;  /* 0x0000000300007348 */ /* 0x000ff00003800000 */
[----:B------:R-:W-:-:S04]  /*221f0*/  VOTE.ANY R0, PT, !P0 ;  /* 0x0000000000007806 */ /* 0x000fc800040e0100 */
[----:B------:R-:W-:Y:S01]  /*22200*/  LOP3.LUT R0, R0, R3, RZ, 0xc0, !PT ;  /* 0x0000000300007212 */ /* 0x000fe200078ec0ff */
[----:B------:R-:W-:-:S04]  /*22210*/  IMAD.MOV.U32 R3, RZ, RZ, 0x0 ;  /* 0x00000000ff037424 */ /* 0x000fc800078e00ff */
[----:B------:R-:W-:Y:S05]  /*22220*/  RET.REL.NODEC R2 `(_ZN7cutlass13device_kernelIN5flash19enable_sm80_to_sm89INS1_16FlashAttnFwdSm80INS1_25CollectiveMainloopFwdSm80ILi8ELi1ELb0EN4cute5tupleIJNS5_1CILi128EEENS7_ILi64EEENS7_ILi192EEEEEELi192ENS_6half_tEfNS_4arch4Sm80ELb0ELb1ELb0ELb1ELb0ELb1ELb1ELb1EEENS1_21CollectiveEpilogueFwdINS6_IJS8_SA_S9_EEENS6_IJNS7_ILi1EEESI_SI_EEESC_SE_Li256ELb1ELb1ELb1ELb0EEENS1_36VarlenDynamicPersistentTileSchedulerILi128ELi64ELi256ELi256ELb1ELb1ELb0ELb1ELb0ELb1EEEEEEEEEvNT_6ParamsE) ;  /* 0xfffdddd002007950 */ /* 0x000fea0003c3ffff */
.L_x_3282:
        /* <DEDUP_REMOVED lines=13> */
.L_x_4991:


//--------------------- .text._ZN7cutlass13device_kernelIN5flash19enable_sm80_to_sm89INS1_16FlashAttnFwdSm80INS1_25CollectiveMainloopFwdSm80ILi8ELi1ELb1EN4cute5tupleIJNS5_1CILi128EEENS7_ILi96EEENS7_ILi192EEEEEELi192ENS_6half_tEfNS_4arch4Sm80ELb1ELb0ELb0ELb0ELb0ELb0ELb1ELb1EEENS1_21CollectiveEpilogueFwdINS6_IJS8_SA_S9_EEENS6_IJNS7_ILi1EEESI_SI_EEESC_SE_Li256ELb0ELb1ELb1ELb0EEENS1_30DynamicPersistentTileSchedulerILi256ELi256ELb1ELb1ELb0EEEEEEEEEvNT_6ParamsE --------------------------
	.section	.text._ZN7cutlass13device_kernelIN5flash19enable_sm80_to_sm89INS1_16FlashAttnFwdSm80INS1_25CollectiveMainloopFwdSm80ILi8ELi1ELb1EN4cute5tupleIJNS5_1CILi128EEENS7_ILi96EEENS7_ILi192EEEEEELi192ENS_6half_tEfNS_4arch4Sm80ELb1ELb0ELb0ELb0ELb0ELb0ELb1ELb1EEENS1_21CollectiveEpilogueFwdINS6_IJS8_SA_S9_EEENS6_IJNS7_ILi1EEESI_SI_EEESC_SE_Li256ELb0ELb1ELb1ELb0EEENS1_30DynamicPersistentTileSchedulerILi256ELi256ELb1ELb1ELb0EEEEEEEEEvNT_6ParamsE,"ax",@progbits
	.sectioninfo	@"SHI_REGISTERS=255"
	.align	128
.text._ZN7cutlass13device_kernelIN5flash19enable_sm80_to_sm89INS1_16FlashAttnFwdSm80INS1_25CollectiveMainloopFwdSm80ILi8ELi1ELb1EN4cute5tupleIJNS5_1CILi128EEENS7_ILi96EEENS7_ILi192EEEEEELi192ENS_6half_tEfNS_4arch4Sm80ELb1ELb0ELb0ELb0ELb0ELb0ELb1ELb1EEENS1_21CollectiveEpilogueFwdINS6_IJS8_SA_S9_EEENS6_IJNS7_ILi1EEESI_SI_EEESC_SE_Li256ELb0ELb1ELb1ELb0EEENS1_30DynamicPersistentTileSchedulerILi256ELi256ELb1ELb1ELb0EEEEEEEEEvNT_6ParamsE:
        .type           _ZN7cutlass13device_kernelIN5flash19enable_sm80_to_sm89INS1_16FlashAttnFwdSm80INS1_25CollectiveMainloopFwdSm80ILi8ELi1ELb1EN4cute5tupleIJNS5_1CILi128EEENS7_ILi96EEENS7_ILi192EEEEEELi192ENS_6half_tEfNS_4arch4Sm80ELb1ELb0ELb0ELb0ELb0ELb0ELb1ELb1EEENS1_21CollectiveEpilogueFwdINS6_IJS8_SA_S9_EEENS6_IJNS7_ILi1EEESI_SI_EEESC_SE_Li256ELb0ELb1ELb1ELb0EEENS1_30DynamicPersistentTileSchedulerILi256ELi256ELb1ELb1ELb0EEEEEEEEEvNT_6ParamsE,@function
        .size           _ZN7cutlass13device_kernelIN5flash19enable_sm80_to_sm89INS1_16FlashAttnFwdSm80INS1_25CollectiveMainloopFwdSm80ILi8ELi1ELb1EN4cute5tupleIJNS5_1CILi128EEENS7_ILi96EEENS7_ILi192EEEEEELi192ENS_6half_tEfNS_4arch4Sm80ELb1ELb0ELb0ELb0ELb0ELb0ELb1ELb1EEENS1_21CollectiveEpilogueFwdINS6_IJS8_SA_S9_EEENS6_IJNS7_ILi1EEESI_SI_EEESC_SE_Li256ELb0ELb1ELb1ELb0EEENS1_30DynamicPersistentTileSchedulerILi256ELi256ELb1ELb1ELb0EEEEEEEEEvNT_6ParamsE,(.L_x_4996 - _ZN7cutlass13device_kernelIN5flash19enable_sm80_to_sm89INS1_16FlashAttnFwdSm80INS1_25CollectiveMainloopFwdSm80ILi8ELi1ELb1EN4cute5tupleIJNS5_1CILi128EEENS7_ILi96EEENS7_ILi192EEEEEELi192ENS_6half_tEfNS_4arch4Sm80ELb1ELb0ELb0ELb0ELb0ELb0ELb1ELb1EEENS1_21CollectiveEpilogueFwdINS6_IJS8_SA_S9_EEENS6_IJNS7_ILi1EEESI_SI_EEESC_SE_Li256ELb0ELb1ELb1ELb0EEENS1_30DynamicPersistentTileSchedulerILi256ELi256ELb1ELb1ELb0EEEEEEEEEvNT_6ParamsE)
        .other          _ZN7cutlass13device_kernelIN5flash19enable_sm80_to_sm89INS1_16FlashAttnFwdSm80INS1_25CollectiveMainloopFwdSm80ILi8ELi1ELb1EN4cute5tupleIJNS5_1CILi128EEENS7_ILi96EEENS7_ILi192EEEEEELi192ENS_6half_tEfNS_4arch4Sm80ELb1ELb0ELb0ELb0ELb0ELb0ELb1ELb1EEENS1_21CollectiveEpilogueFwdINS6_IJS8_SA_S9_EEENS6_IJNS7_ILi1EEESI_SI_EEESC_SE_Li256ELb0ELb1ELb1ELb0EEENS1_30DynamicPersistentTileSchedulerILi256ELi256ELb1ELb1ELb0EEEEEEEEEvNT_6ParamsE,@"STO_CUDA_ENTRY STV_DEFAULT"
_ZN7cutlass13device_kernelIN5flash19enable_sm80_to_sm89INS1_16FlashAttnFwdSm80INS1_25CollectiveMainloopFwdSm80ILi8ELi1ELb1EN4cute5tupleIJNS5_1CILi128EEENS7_ILi96EEENS7_ILi192EEEEEELi192ENS_6half_tEfNS_4arch4Sm80ELb1ELb0ELb0ELb0ELb0ELb0ELb1ELb1EEENS1_21CollectiveEpilogueFwdINS6_IJS8_SA_S9_EEENS6_IJNS7_ILi1EEESI_SI_EEESC_SE_Li256ELb0ELb1ELb1ELb0EEENS1_30DynamicPersistentTileSchedulerILi256ELi256ELb1ELb1ELb0EEEEEEEEEvNT_6ParamsE:
        /* <DEDUP_REMOVED lines=69> */
[----:B------:R-:W-:Y:S01]  /*0450*/  LOP3.LUT R224, R4, 0x7ffffe00, R224, 0xf8, !PT ;  /* 0x7ffffe0004e07812 */ /* 0x000fe200078ef8e0 */
[----:B------:R-:W-:Y:S01]  /*0460*/  IMAD.MOV.U32 R4, RZ, RZ, 0x40 ;  /* 0x00000040ff047424 */ /* 0x000fe200078e00ff */
[----:B------:R-:W-:Y:S02]  /*0470*/  SHF.R.S32.HI R0, RZ, 0x2, R3 ;  /* 0x00000002ff007819 */ /* 0x000fe40000011403 */
[----:B------:R-:W-:Y:S02]  /*0480*/  LOP3.LUT R3, R3, 0x7ffffffc, RZ, 0xc0, !PT ;  /* 0x7ffffffc03037812 */ /* 0x000fe400078ec0ff */
[----:B------:R-:W-:Y:S01]  /*0490*/  R2P PR, R5, 0x6 ;  /* 0x0000000605007804 */ /* 0x000fe20000000000 */
[----:B------:R-:W-:Y:S01]  /*04a0*/  IMAD R8, R2, 0x10, R0 ;  /* 0x0000001002087824 */ /* 0x000fe200078e0200 */
[----:B------:R-:W-:Y:S01]  /*04b0*/  IADD3 R2, R16, 0x40, RZ ;  /* 0x0000004010027810 */ /* 0x000fe20007ffe0ff */
[----:B------:R-:W-:Y:S01]  /*04c0*/  IMAD R0, R6, 0x20, R15 ;  /* 0x0000002006007824 */ /* 0x000fe200078e020f */
[----:B------:R-:W-:Y:S01]  /*04d0*/  LEA R224, R224, 0x100, 0x1 ;  /* 0x00000100e0e07811 */ /* 0x000fe200078e08ff */
[----:B------:R-:W-:Y:S01]  /*04e0*/  IMAD.IADD R3, R14, 0x1, -R3 ;  /* 0x000000010e037824 */ /* 0x000fe200078e0a03 */
[----:B------:R-:W-:Y:S01]  /*04f0*/  STL [R1+0x80], R8 ;  /* 0x0000800801007387 */ /* 0x000fe20000100800 */
[----:B------:R-:W-:-:S02]  /*0500*/  SHF.R.S32.HI R2, RZ, 0x1f, R2 ;  /* 0x0000001fff027819 */ /* 0x000fc40000011402 */
[----:B------:R-:W-:Y:S01]  /*0510*/  IMAD.SHL.U32 R3, R3, 0x2, RZ ;  /* 0x0000000203037824 */ /* 0x000fe200078e00ff */
[----:B------:R-:W-:Y:S01]  /*0520*/  STL [R1+0x60], R13 ;  /* 0x0000600d01007387 */ /* 0x000fe20000100800 */
[----:B------:R-:W-:Y:S01]  /*0530*/  IMAD R250, R250, 0x800, R224 ;  /* 0x00000800fafa7824 */ /* 0x000fe200078e02e0 */
[----:B------:R-:W-:Y:S02]  /*0540*/  LOP3.LUT P3, RZ, R6, 0x2, RZ, 0xc0, !PT ;  /* 0x0000000206ff7812 */ /* 0x000fe4000786c0ff */
[----:B------:R1:W-:Y:S01]  /*0550*/  STL [R1+0x84], R0 ;  /* 0x0000840001007387 */ /* 0x0003e20000100800 */
[----:B------:R-:W-:Y:S02]  /*0560*/  SEL R5, R230, 0xffffffe0, !P2 ;  /* 0xffffffe0e6057807 */ /* 0x000fe40005000000 */
[----:B------:R-:W-:Y:S01]  /*0570*/  LOP3.LUT P0, RZ, R6, 0x4, RZ, 0xc0, !PT ;  /* 0x0000000406ff7812 */ /* 0x000fe2000780c0ff */
[----:B------:R2:W-:Y:S01]  /*0580*/  STL [R1+0x70], R2 ;  /* 0x0000700201007387 */ /* 0x0005e20000100800 */
[----:B------:R-:W-:-:S02]  /*0590*/  LEA R225, R225, 0xc100, 0x1 ;  /* 0x0000c100e1e17811 */ /* 0x000fc400078e08ff */
[----:B------:R-:W-:Y:S02]  /*05a0*/  SEL R249, R249, 0xfffffff0, !P1 ;  /* 0xfffffff0f9f97807 */ /* 0x000fe40004800000 */
[----:B------:R-:W-:Y:S02]  /*05b0*/  SEL R230, R230, 0xffffffe0, !P1 ;  /* 0xffffffe0e6e67807 */ /* 0x000fe40004800000 */
[----:B------:R-:W-:Y:S01]  /*05c0*/  SEL R226, R4, 0xffffffc0, !P0 ;  /* 0xffffffc004e27807 */ /* 0x000fe20004000000 */
[----:B------:R-:W-:Y:S01]  /*05d0*/  IMAD.IADD R249, R249, 0x1, R5 ;  /* 0x00000001f9f97824 */ /* 0x000fe200078e0205 */
[C---:B------:R-:W-:Y:S01]  /*05e0*/  IADD3 R231, R225.reuse, 0x20, RZ ;  /* 0x00000020e1e77810 */ /* 0x040fe20007ffe0ff */
[----:B------:R-:W-:Y:S01]  /*05f0*/  IMAD.IADD R251, R230, 0x1, R250 ;  /* 0x00000001e6fb7824 */ /* 0x000fe200078e02fa */
[C---:B------:R-:W-:Y:S01]  /*0600*/  @P3 IADD3 R231, R225.reuse, -0x20, RZ ;  /* 0xffffffe0e1e73810 */ /* 0x040fe20007ffe0ff */
[----:B------:R-:W-:Y:S02]  /*0610*/  IMAD.IADD R229, R225, 0x1, R226 ;  /* 0x00000001e1e57824 */ /* 0x000fe400078e02e2 */
[----:B------:R-:W-:Y:S01]  /*0620*/  IMAD.IADD R228, R224, 0x1, R230 ;  /* 0x00000001e0e47824 */ /* 0x000fe200078e02e6 */
[C---:B------:R-:W-:Y:S01]  /*0630*/  IADD3 R248, R231.reuse, 0x800, RZ ;  /* 0x00000800e7f87810 */ /* 0x040fe20007ffe0ff */
[----:B------:R-:W-:Y:S01]  /*0640*/  IMAD.IADD R226, R226, 0x1, R231 ;  /* 0x00000001e2e27824 */ /* 0x000fe200078e02e7 */
[----:B------:R-:W-:Y:S01]  /*0650*/  IADD3 R247, R231, 0x1000, RZ ;  /* 0x00001000e7f77810 */ /* 0x000fe20007ffe0ff */
[----:B------:R-:W-:Y:S01]  /*0660*/  IMAD R249, R249, 0x2, R224 ;  /* 0x00000002f9f97824 */ /* 0x000fe200078e02e0 */
[----:B------:R-:W-:-:S02]  /*0670*/  IADD3 R246, R231, 0x1800, RZ ;  /* 0x00001800e7f67810 */ /* 0x000fc40007ffe0ff */
[----:B-1----:R-:W-:Y:S02]  /*0680*/  IADD3 R0, R16, 0x80, RZ ;  /* 0x0000008010007810 */ /* 0x002fe40007ffe0ff */
[C---:B------:R-:W-:Y:S02]  /*0690*/  IADD3 R245, R231.reuse, 0x2000, RZ ;  /* 0x00002000e7f57810 */ /* 0x040fe40007ffe0ff */
[----:B------:R-:W-:Y:S01]  /*06a0*/  SHF.R.S32.HI R0, RZ, 0x1f, R0 ;  /* 0x0000001fff007819 */ /* 0x000fe20000011400 */
[----:B--2---:R-:W-:Y:S01]  /*06b0*/  IMAD.SHL.U32 R2, R10, 0x2, RZ ;  /* 0x000000020a027824 */ /* 0x004fe200078e00ff */
[C---:B------:R-:W-:Y:S02]  /*06c0*/  IADD3 R244, R231.reuse, 0x2800, RZ ;  /* 0x00002800e7f47810 */ /* 0x040fe40007ffe0ff */
[C---:B------:R-:W-:Y:S01]  /*06d0*/  IADD3 R243, R231.reuse, 0x3000, RZ ;  /* 0x00003000e7f37810 */ /* 0x040fe20007ffe0ff */
[----:B------:R1:W-:Y:S01]  /*06e0*/  STL [R1+0x6c], R0 ;  /* 0x00006c0001007387 */ /* 0x0003e20000100800 */
[----:B------:R-:W-:-:S02]  /*06f0*/  IADD3 R242, R231, 0x3800, RZ ;  /* 0x00003800e7f27810 */ /* 0x000fc40007ffe0ff */
[C---:B------:R-:W-:Y:S01]  /*0700*/  IADD3 R241, R231.reuse, 0x4000, RZ ;  /* 0x00004000e7f17810 */ /* 0x040fe20007ffe0ff */
[----:B------:R2:W-:Y:S01]  /*0710*/  STL [R1+0x4], R2 ;  /* 0x0000040201007387 */ /* 0x0005e20000100800 */
        /* <DEDUP_REMOVED lines=8> */
[----:B------:R-:W-:Y:S01]  /*07a0*/  IADD3 R232, R231, 0x8800, RZ ;  /* 0x00008800e7e87810 */ /* 0x000fe20007ffe0ff */
[----:B-1----:R-:W-:Y:S01]  /*07b0*/  IMAD R0, R12, 0x8, R8 ;  /* 0x000000080c007824 */ /* 0x002fe200078e0208 */
[----:B--2---:R-:W-:-:S04]  /*07c0*/  IADD3 R2, R3, 0xb8, RZ ;  /* 0x000000b803027810 */ /* 0x004fc80007ffe0ff */
[----:B------:R1:W-:Y:S04]  /*07d0*/  STL [R1+0x78], R0 ;  /* 0x0000780001007387 */ /* 0x0003e80000100800 */
[----:B------:R2:W-:Y:S04]  /*07e0*/  STL [R1+0x20], R3 ;  /* 0x0000200301007387 */ /* 0x0005e80000100800 */
[----:B------:R3:W-:Y:S01]  /*07f0*/  STL [R1+0x68], R2 ;  /* 0x0000680201007387 */ /* 0x0007e20000100800 */
[----:B-1----:R-:W-:Y:S02]  /*0800*/  SEL R0, R4, 0xffffffc0, !P2 ;  /* 0xffffffc004007807 */ /* 0x002fe40005000000 */
[----:B--2---:R-:W-:-:S03]  /*0810*/  IADD3 R3, R3, 0xb0, RZ ;  /* 0x000000b003037810 */ /* 0x004fc60007ffe0ff */
[----:B------:R-:W-:Y:S01]  /*0820*/  IMAD.IADD R227, R224, 0x1, R0 ;  /* 0x00000001e0e37824 */ /* 0x000fe200078e0200 */
[C---:B------:R-:W-:Y:S01]  /*0830*/  IADD3 R230, R0.reuse, R224, R230 ;  /* 0x000000e000e67210 */ /* 0x040fe20007ffe0e6 */
[C---:B------:R-:W-:Y:S01]  /*0840*/  IMAD.IADD R252, R0.reuse, 0x1, R251 ;  /* 0x0000000100fc7824 */ /* 0x040fe200078e02fb */
[----:B---3--:R-:W-:Y:S01]  /*0850*/  SHF.R.S32.HI R2, RZ, 0x1f, R2 ;  /* 0x0000001fff027819 */ /* 0x008fe20000011402 */
[----:B------:R-:W-:Y:S04]  /*0860*/  STL [R1+0x64], R3 ;  /* 0x0000640301007387 */ /* 0x000fe80000100800 */
[----:B------:R1:W-:Y:S02]  /*0870*/  STL [R1+0x74], R2 ;  /* 0x0000740201007387 */ /* 0x0003e40000100800 */
[----:B-1----:R-:W-:-:S05]  /*0880*/  IMAD.IADD R2, R0, 0x1, R250 ;  /* 0x0000000100027824 */ /* 0x002fca00078e02fa */
[----:B------:R1:W-:Y:S02]  /*0890*/  STL [R1], R2 ;  /* 0x0000000201007387 */ /* 0x0003e40000100800 */
.L_x_3308:
        /* <DEDUP_REMOVED lines=19> */
.L_x_3284:
[----:B------:R-:W-:-:S04]  /*09d0*/  MOV R0, c[0x0][0x554] ;  /* 0x0001550000007a02 */ /* 0x000fc80000000f00 */
[----:B------:R-:W-:Y:S02]  /*09e0*/  ISETP.NE.AND P0, PT, R0, 0x1, PT ;  /* 0x000000010000780c */ /* 0x000fe40003f05270 */
[----:B------:R-:W-:-:S11]  /*09f0*/  MOV R0, R2 ;  /* 0x0000000200007202 */ /* 0x000fd60000000f00 */
[----:B------:R-:W-:-:S05]  /*0a00*/  @P0 IMAD.HI.U32 R4, R2, c[0x0][0x558], RZ ;  /* 0x0001560002040a27 */ /* 0x000fca00078e00ff */
[----:B------:R-:W-:-:S05]  /*0a10*/  @P0 SHF.R.U32.HI R0, RZ, c[0x0][0x55c], R4 ;  /* 0x00015700ff000a19 */ /* 0x000fca0000011604 */
[----:B------:R-:W-:Y:S02]  /*0a20*/  IMAD R4, R0, c[0x0][0x554], RZ ;  /* 0x0001550000047a24 */ /* 0x000fe400078e02ff */
.L_x_3285:
[----:B------:R-:W-:Y:S05]  /*0a30*/  BSYNC B0 ;  /* 0x0000000000007941 */ /* 0x000fea0003800000 */
.L_x_3283:
        /* <DEDUP_REMOVED lines=74> */
.L_x_3287:
[----:B------:R-:W-:Y:S05]  /*0ee0*/  BSYNC B0 ;  /* 0x0000000000007941 */ /* 0x000fea0003800000 */
.L_x_3286:
        /* <DEDUP_REMOVED lines=82> */
[C-C-:B------:R-:W-:Y:S01]  /*1410*/  IMAD.WIDE.U32 R4, R32.reuse, c[0x0][0x1e0], R34.reuse ;  /* 0x0000780020047a25 */ /* 0x140fe200078e0022 */
        /* <DEDUP_REMOVED lines=10> */
[----:B------:R-:W-:Y:S01]  /*14c0*/  IMAD.WIDE.U32 R4, R14, c[0x0][0x1e8], R4 ;  /* 0x00007a000e047a25 */ /* 0x000fe200078e0004 */
[----:B------:R-:W-:Y:S02]  /*14d0*/  SHF.L.U32 R0, R0, 0x1, RZ ;  /* 0x0000000100007819 */ /* 0x000fe400000006ff */
[----:B------:R-:W-:Y:S01]  /*14e0*/  SEL R10, RZ, 0x4, P2 ;  /* 0x00000004ff0a7807 */ /* 0x000fe20001000000 */
[----:B------:R-:W-:Y:S01]  /*14f0*/  IMAD R6, R14, c[0x0][0x1ec], R6 ;  /* 0x00007b000e067a24 */ /* 0x000fe200078e0206 */
        /* <DEDUP_REMOVED lines=32> */
[----:B------:R-:W-:-:S03]  /*1700*/  P2R R18, PR, RZ, 0x10 ;  /* 0x00000010ff127803 */ /* 0x000fc60000000000 */
[----:B----4-:R-:W4:Y:S01]  /*1710*/  LDL R118, [R1+0x4] ;  /* 0x0000040001767983 */ /* 0x010f220000100800 */
[----:B------:R-:W-:Y:S02]  /*1720*/  IMAD R8, R8, c[0x0][0x1c0], RZ ;  /* 0x0000700008087a24 */ /* 0x000fe400078e02ff */
[----:B------:R-:W-:Y:S02]  /*1730*/  IMAD.IADD R3, R3, 0x1, R5 ;  /* 0x0000000103037824 */ /* 0x000fe400078e0205 */
[C---:B------:R-:W-:Y:S02]  /*1740*/  IMAD R8, R13.reuse, c[0x0][0x1c4], R8 ;  /* 0x000071000d087a24 */ /* 0x040fe400078e0208 */
[----:B------:R-:W-:-:S04]  /*1750*/  IMAD.WIDE.U32 R2, R13, c[0x0][0x1c0], R2 ;  /* 0x000070000d027a25 */ /* 0x000fc800078e0002 */
[----:B------:R-:W-:Y:S02]  /*1760*/  IMAD.IADD R3, R3, 0x1, R8 ;  /* 0x0000000103037824 */ /* 0x000fe400078e0208 */
[----:B------:R-:W-:Y:S02]  /*1770*/  IMAD R24, R24, c[0x0][0x168], RZ ;  /* 0x00005a0018187a24 */ /* 0x000fe400078e02ff */
[----:B------:R-:W-:Y:S01]  /*1780*/  IMAD.IADD R9, R32, 0x1, R208 ;  /* 0x0000000120097824 */ /* 0x000fe200078e02d0 */
[----:B------:R-:W-:Y:S02]  /*1790*/  ISETP.GE.AND P3, PT, R34, c[0x0][0x198], PT ;  /* 0x0000660022007a0c */ /* 0x000fe40003f66270 */
        /* <DEDUP_REMOVED lines=14> */
[----:B------:R-:W-:-:S03]  /*1880*/  SHF.R.S32.HI R5, RZ, 0x1f, R4 ;  /* 0x0000001fff057819 */ /* 0x000fc60000011404 */
[----:B------:R-:W-:Y:S02]  /*1890*/  IMAD.IADD R3, R3, 0x1, R6 ;  /* 0x0000000103037824 */ /* 0x000fe400078e0206 */
[----:B------:R-:W-:Y:S02]  /*18a0*/  IMAD R0, R5, c[0x0][0x1a8], RZ ;  /* 0x00006a0005007a24 */ /* 0x000fe400078e02ff */
[----:B------:R-:W-:-:S04]  /*18b0*/  IMAD.WIDE.U32 R2, R4, c[0x0][0x1a8], R2 ;  /* 0x00006a0004027a25 */ /* 0x000fc800078e0002 */
[----:B------:R-:W-:-:S04]  /*18c0*/  IMAD R0, R4, c[0x0][0x1ac], R0 ;  /* 0x00006b0004007a24 */ /* 0x000fc800078e0200 */
        /* <DEDUP_REMOVED lines=47> */
[----:B------:R-:W-:Y:S01]  /*1bc0*/  ISETP.GE.AND P6, PT, R34, c[0x0][0x198], PT ;  /* 0x0000660022007a0c */ /* 0x000fe20003fc6270 */
[----:B------:R-:W-:Y:S01]  /*1bd0*/  IMAD.MOV.U32 R112, RZ, RZ, -0x60 ;  /* 0xffffffa0ff707424 */ /* 0x000fe200078e00ff */
[----:B------:R-:W-:-:S03]  /*1be0*/  IADD3 R113, R165, -0x1, RZ ;  /* 0xffffffffa5717810 */ /* 0x000fc60007ffe0ff */
[----:B------:R-:W-:Y:S01]  /*1bf0*/  IMAD R112, R165, R112, 0x60 ;  /* 0x00000060a5707424 */ /* 0x000fe200078e0270 */
[----:B------:R-:W-:Y:S01]  /*1c00*/  SHF.R.S32.HI R12, RZ, 0x1f, R113 ;  /* 0x0000001fff0c7819 */ /* 0x000fe20000011471 */
[----:B-1----:R-:W-:-:S03]  /*1c10*/  @!P5 IMAD.WIDE R4, R34, 0x2, R2 ;  /* 0x000000022204d825 */ /* 0x002fc600078e0202 */
[----:B----4-:R-:W-:-:S03]  /*1c20*/  IADD3 R8, R112, c[0x0][0x1d0], -R32 ;  /* 0x0000740070087a10 */ /* 0x010fc60007ffe820 */
[----:B------:R1:W-:Y:S01]  /*1c30*/  @!P5 LDGSTS.E.BYPASS.LTC128B.128 [R118+0x3100], [R4.64], !P6 ;  /* 0x031000000476dfae */ /* 0x0003e2000f101d46 */
[----:B------:R-:W-:-:S03]  /*1c40*/  IMAD R0, R12, c[0x0][0x1e0], RZ ;  /* 0x000078000c007a24 */ /* 0x000fc600078e02ff */
[----:B------:R4:W-:Y:S01]  /*1c50*/  @!P5 LDGSTS.E.BYPASS.LTC128B.128 [R118+0x7100], [R10.64], !P0 ;  /* 0x071000000a76dfae */ /* 0x0009e2000c101d46 */
[----:B------:R-:W-:Y:S01]  /*1c60*/  ISETP.GE.AND P6, PT, R23, c[0x0][0x198], PT ;  /* 0x0000660017007a0c */ /* 0x000fe20003fc6270 */
[----:B------:R-:W-:Y:S02]  /*1c70*/  IMAD R0, R113, c[0x0][0x1e4], R0 ;  /* 0x0000790071007a24 */ /* 0x000fe400078e0200 */
[----:B------:R-:W-:Y:S02]  /*1c80*/  IMAD.MOV.U32 R114, RZ, RZ, R28 ;  /* 0x000000ffff727224 */ /* 0x000fe400078e001c */
[----:B------:R-:W-:Y:S01]  /*1c90*/  IMAD.MOV.U32 R115, RZ, RZ, R30 ;  /* 0x000000ffff737224 */ /* 0x000fe200078e001e */
[----:B------:R-:W-:Y:S02]  /*1ca0*/  ISETP.NE.AND P4, PT, R18, RZ, PT ;  /* 0x000000ff1200720c */ /* 0x000fe40003f85270 */
[----:B-1----:R-:W-:-:S04]  /*1cb0*/  @!P5 LEA R4, P0, R23, R2, 0x1 ;  /* 0x000000021704d211 */ /* 0x002fc800078008ff */
[----:B------:R-:W-:Y:S01]  /*1cc0*/  @!P5 LEA.HI.X R5, R23, R3, R31, 0x1, P0 ;  /* 0x000000031705d211 */ /* 0x000fe200000f0c1f */
[----:B------:R-:W-:Y:S01]  /*1cd0*/  IMAD.WIDE.U32 R2, R113, c[0x0][0x1e0], RZ ;  /* 0x0000780071027a25 */ /* 0x000fe200078e00ff */
[----:B------:R-:W-:-:S03]  /*1ce0*/  ISETP.GE.AND P0, PT, R8, 0x1, PT ;  /* 0x000000010800780c */ /* 0x000fc60003f06270 */
[----:B------:R-:W-:Y:S01]  /*1cf0*/  IMAD.IADD R0, R3, 0x1, R0 ;  /* 0x0000000103007824 */ /* 0x000fe200078e0200 */
[----:B------:R-:W-:Y:S01]  /*1d00*/  ISETP.NE.AND P3, PT, R22, RZ, PT ;  /* 0x000000ff1600720c */ /* 0x000fe20003f65270 */
[----:B------:R-:W-:Y:S01]  /*1d10*/  IMAD.WIDE.U32 R2, R2, 0x60, R114 ;  /* 0x0000006002027825 */ /* 0x000fe200078e0072 */
[----:B------:R-:W-:Y:S01]  /*1d20*/  ISETP.NE.AND P2, PT, R21, RZ, PT ;  /* 0x000000ff1500720c */ /* 0x000fe20003f45270 */
[----:B------:R1:W-:Y:S02]  /*1d30*/  @!P5 LDGSTS.E.BYPASS.LTC128B.128 [R118+0xb100], [R4.64], !P6 ;  /* 0x0b1000000476dfae */ /* 0x0003e4000f101d46 */
[----:B------:R-:W-:Y:S01]  /*1d40*/  IMAD R0, R0, 0x60, RZ ;  /* 0x0000006000007824 */ /* 0x000fe200078e02ff */
[----:B------:R-:W-:Y:S01]  /*1d50*/  ISETP.GE.AND P6, PT, R8, 0x21, PT ;  /* 0x000000210800780c */ /* 0x000fe20003fc6270 */
[----:B------:R-:W-:Y:S01]  /*1d60*/  IMAD.MOV.U32 R116, RZ, RZ, c[0x0][0x1e0] ;  /* 0x00007800ff747624 */ /* 0x000fe200078e00ff */
[----:B------:R-:W0:Y:S01]  /*1d70*/  LDGDEPBAR ;  /* 0x00000000000079af */ /* 0x000e220000000000 */
[----:B------:R-:W-:-:S02]  /*1d80*/  IMAD.IADD R0, R3, 0x1, R0 ;  /* 0x0000000103007824 */ /* 0x000fc400078e0200 */
[----:B------:R-:W-:Y:S02]  /*1d90*/  IMAD.MOV.U32 R117, RZ, RZ, c[0x0][0x1e4] ;  /* 0x00007900ff757624 */ /* 0x000fe400078e00ff */
[----:B---3--:R-:W-:Y:S01]  /*1da0*/  IMAD.WIDE.U32 R6, R116, 0x40, RZ ;  /* 0x0000004074067825 */ /* 0x008fe200078e00ff */
[----:B-1----:R-:W-:-:S04]  /*1db0*/  @P0 LEA R4, P5, R2, c[0x0][0x1c8], 0x1 ;  /* 0x0000720002040a11 */ /* 0x002fc800078a08ff */
[----:B------:R-:W-:Y:S02]  /*1dc0*/  @P0 LEA.HI.X R5, R2, c[0x0][0x1cc], R0, 0x1, P5 ;  /* 0x0000730002050a11 */ /* 0x000fe400028f0c00 */
[----:B------:R-:W-:-:S03]  /*1dd0*/  ISETP.GE.AND P5, PT, R8, 0x41, PT ;  /* 0x000000410800780c */ /* 0x000fc60003fa6270 */
[----:B------:R1:W-:Y:S04]  /*1de0*/  @P0 LDGSTS.E.BYPASS.LTC128B.128 [R118+0xc100], [R4.64], !P4 ;  /* 0x0c10000004760fae */ /* 0x0003e8000e101d46 */
[----:B------:R1:W-:Y:S04]  /*1df0*/  @P0 LDGSTS.E.BYPASS.LTC128B.128 [R118+0xf100], [R4.64+0x80], !P3 ;  /* 0x0f10008004760fae */ /* 0x0003e8000d901d46 */
[----:B------:R1:W-:Y:S01]  /*1e00*/  @P0 LDGSTS.E.BYPASS.LTC128B.128 [R118+0x12100], [R4.64+0x100], !P2 ;  /* 0x1210010004760fae */ /* 0x0003e2000d101d46 */
[----:B------:R-:W-:Y:S01]  /*1e10*/  @P6 LEA R3, P0, R116, R2, 0x5 ;  /* 0x0000000274036211 */ /* 0x000fe200078028ff */
[----:B------:R-:W-:-:S03]  /*1e20*/  IMAD.SHL.U32 R9, R117, 0x40, RZ ;  /* 0x0000004075097824 */ /* 0x000fc600078e00ff */
        /* <DEDUP_REMOVED lines=17> */
[----:B----4-:R-:W-:-:S04]  /*1f40*/  IMAD.WIDE.U32 R10, R113, c[0x0][0x208], RZ ;  /* 0x00008200710a7a25 */ /* 0x010fc800078e00ff */
[----:B------:R-:W-:Y:S02]  /*1f50*/  IMAD R12, R113, c[0x0][0x20c], R12 ;  /* 0x00008300710c7a24 */ /* 0x000fe400078e020c */
[----:B------:R-:W-:Y:S02]  /*1f60*/  IMAD.MOV.U32 R6, RZ, RZ, R26 ;  /* 0x000000ffff067224 */ /* 0x000fe400078e001a */
[----:B------:R-:W-:Y:S02]  /*1f70*/  IMAD.MOV.U32 R7, RZ, RZ, R25 ;  /* 0x000000ffff077224 */ /* 0x000fe400078e0019 */
[----:B------:R-:W-:Y:S01]  /*1f80*/  IMAD.IADD R0, R11, 0x1, R12 ;  /* 0x000000010b007824 */ /* 0x000fe200078e020c */
[----:B------:R-:W-:Y:S04]  /*1f90*/  LDSM.16.M88.4 R156, [R250] ;  /* 0x00000000fa9c783b */ /* 0x000fe80000000200 */
[----:B------:R-:W-:Y:S04]  /*1fa0*/  LDSM.16.M88.4 R160, [R251] ;  /* 0x00000000fba0783b */ /* 0x000fe80000000200 */
[----:B--2---:R-:W-:Y:S04]  /*1fb0*/  LDSM.16.M88.4 R168, [R13] ;  /* 0x000000000da8783b */ /* 0x004fe80000000200 */
        /* <DEDUP_REMOVED lines=10> */
[----:B------:R-:W-:-:S04]  /*2060*/  IMAD.WIDE.U32 R6, R10, 0x60, R6 ;  /* 0x000000600a067825 */ /* 0x000fc800078e0006 */
[----:B------:R-:W-:Y:S02]  /*2070*/  IMAD R0, R0, 0x60, RZ ;  /* 0x0000006000007824 */ /* 0x000fe400078e02ff */
[----:B-1----:R-:W-:Y:S02]  /*2080*/  IMAD.MOV.U32 R5, RZ, RZ, c[0x0][0x208] ;  /* 0x00008200ff057624 */ /* 0x002fe400078e00ff */
[----:B---3--:R-:W-:Y:S01]  /*2090*/  IMAD.MOV.U32 R3, RZ, RZ, 0x6 ;  /* 0x00000006ff037424 */ /* 0x008fe200078e00ff */
[C---:B------:R-:W-:Y:S01]  /*20a0*/  LEA R2, P0, R6.reuse, c[0x0][0x1f8], 0x1 ;  /* 0x00007e0006027a11 */ /* 0x040fe200078008ff */
[----:B------:R-:W-:Y:S02]  /*20b0*/  IMAD.IADD R0, R7, 0x1, R0 ;  /* 0x0000000107007824 */ /* 0x000fe400078e0200 */
[C---:B------:R-:W-:Y:S01]  /*20c0*/  IMAD.SHL.U32 R4, R5.reuse, 0x40, RZ ;  /* 0x0000004005047824 */ /* 0x040fe200078e00ff */
[----:B------:R-:W-:Y:S02]  /*20d0*/  SHF.L.U64.HI R5, R5, R3, c[0x0][0x20c] ;  /* 0x0000830005057619 */ /* 0x000fe40000010203 */
[----:B------:R-:W-:-:S02]  /*20e0*/  LEA.HI.X R3, R6, c[0x0][0x1fc], R0, 0x1, P0 ;  /* 0x00007f0006037a11 */ /* 0x000fc400000f0c00 */
[----:B------:R-:W-:Y:S01]  /*20f0*/  IADD3 R10, P5, P0, R4, 0x80, R2 ;  /* 0x00000080040a7810 */ /* 0x000fe200078be002 */
[----:B------:R-:W-:-:S04]  /*2100*/  DEPBAR.LE SB0, 0x0 ;  /* 0x000080000000791a */ /* 0x000fc80000000000 */
[----:B------:R-:W-:Y:S01]  /*2110*/  BAR.SYNC.DEFER_BLOCKING 0x0 ;  /* 0x0000000000007b1d */ /* 0x000fe20000010000 */
[C-C-:B------:R-:W-:Y:S02]  /*2120*/  IADD3.X R11, R5.reuse, RZ, R3.reuse, P5, P0 ;  /* 0x000000ff050b7210 */ /* 0x140fe40002fe0403 */
[----:B------:R-:W-:Y:S02]  /*2130*/  IADD3 R6, P5, P0, R4, 0x100, R2 ;  /* 0x0000010004067810 */ /* 0x000fe400078be002 */
[----:B------:R-:W-:Y:S02]  /*2140*/  LOP3.LUT R0, R20, 0x1, RZ, 0xc0, !PT ;  /* 0x0000000114007812 */ /* 0x000fe400078ec0ff */
[----:B------:R-:W-:Y:S02]  /*2150*/  IADD3.X R7, R5, RZ, R3, P5, P0 ;  /* 0x000000ff05077210 */ /* 0x000fe40002fe0403 */
[----:B------:R-:W-:-:S04]  /*2160*/  ISETP.NE.U32.AND P0, PT, R0, 0x1, PT ;  /* 0x000000010000780c */ /* 0x000fc80003f05070 */
[----:B------:R-:W-:Y:S02]  /*2170*/  ISETP.LT.OR P0, PT, R8, 0x1, P0 ;  /* 0x000000010800780c */ /* 0x000fe40000701670 */
[----:B------:R-:W-:Y:S01]  /*2180*/  LOP3.LUT P6, RZ, R20, 0x2, RZ, 0xc0, !PT ;  /* 0x0000000214ff7812 */ /* 0x000fe200078cc0ff */
[----:B-----5:R-:W1:Y:S04]  /*2190*/  LDSM.16.M88.4 R16, [R225] ;  /* 0x00000000e110783b */ /* 0x020e680000000200 */
[----:B------:R-:W-:Y:S04]  /*21a0*/  LDSM.16.M88.4 R12, [R225+0x800] ;  /* 0x00080000e10c783b */ /* 0x000fe80000000200 */
[----:B------:R-:W2:Y:S04]  /*21b0*/  LDSM.16.M88.4 R40, [R225+0x1000] ;  /* 0x00100000e128783b */ /* 0x000ea80000000200 */
[----:B------:R-:W3:Y:S04]  /*21c0*/  LDSM.16.M88.4 R44, [R225+0x1800] ;  /* 0x00180000e12c783b */ /* 0x000ee80000000200 */
[----:B------:R-:W-:Y:S04]  /*21d0*/  LDSM.16.M88.4 R60, [R225+0x2000] ;  /* 0x00200000e13c783b */ /* 0x000fe80000000200 */
[----:B------:R-:W-:Y:S04]  /*21e0*/  LDSM.16.M88.4 R68, [R225+0x2800] ;  /* 0x00280000e144783b */ /* 0x000fe80000000200 */
[----:B------:R-:W-:Y:S04]  /*21f0*/  LDSM.16.M88.4 R56, [R231] ;  /* 0x00000000e738783b */ /* 0x000fe80000000200 */
[----:B------:R-:W-:Y:S04]  /*2200*/  LDSM.16.M88.4 R52, [R248] ;  /* 0x00000000f834783b */ /* 0x000fe80000000200 */
[----:B------:R-:W4:Y:S04]  /*2210*/  LDSM.16.M88.4 R48, [R247] ;  /* 0x00000000f730783b */ /* 0x000f280000000200 */
[----:B------:R-:W5:Y:S04]  /*2220*/  LDSM.16.M88.4 R64, [R246] ;  /* 0x00000000f640783b */ /* 0x000f680000000200 */
[----:B------:R-:W1:Y:S04]  /*2230*/  LDSM.16.M88.4 R92, [R245] ;  /* 0x00000000f55c783b */ /* 0x000e680000000200 */
[----:B------:R-:W1:Y:S04]  /*2240*/  LDSM.16.M88.4 R104, [R244] ;  /* 0x00000000f468783b */ /* 0x000e680000000200 */
        /* <DEDUP_REMOVED lines=11> */
[----:B------:R-:W-:-:S05]  /*2300*/  IADD3 R4, P0, R2, R4, RZ ;  /* 0x0000000402047210 */ /* 0x000fca0007f1e0ff */
[----:B------:R-:W-:Y:S01]  /*2310*/  IMAD.X R5, R3, 0x1, R5, P0 ;  /* 0x0000000103057824 */ /* 0x000fe200000e0605 */
[----:B------:R-:W-:-:S04]  /*2320*/  ISETP.NE.U32.AND P0, PT, R0, 0x1, PT ;  /* 0x000000010000780c */ /* 0x000fc80003f05070 */
[----:B------:R-:W-:-:S13]  /*2330*/  ISETP.LT.OR P0, PT, R8, 0x21, P0 ;  /* 0x000000210800780c */ /* 0x000fda0000701670 */
[----:B------:R1:W-:Y:S01]  /*2340*/  LDGSTS.E.BYPASS.LTC128B.128 [R118+0x1100], [R2.64], !P0 ;  /* 0x0110000002767fae */ /* 0x0003e2000c101d46 */
[C---:B------:R-:W-:Y:S01]  /*2350*/  ISETP.LT.OR P0, PT, R8.reuse, 0x21, !P6 ;  /* 0x000000210800780c */ /* 0x040fe20007701670 */
[C---:B------:R-:W-:Y:S11]  /*2360*/  HMMA.16816.F32 R36, R156.reuse, R16, RZ ;  /* 0x000000109c24723c */ /* 0x040ff600000018ff */
[----:B------:R-:W-:Y:S01]  /*2370*/  @!UPT UIADD3 URZ, URZ, URZ, URZ ;  /* 0x0000003f3f3ff290 */ /* 0x000fe2000fffe03f */
[----:B------:R1:W-:Y:S01]  /*2380*/  LDGSTS.E.BYPASS.LTC128B.128 [R118+0x4100], [R10.64], !P0 ;  /* 0x041000000a767fae */ /* 0x0003e2000c101d46 */
[----:B------:R-:W-:Y:S01]  /*2390*/  ISETP.LT.OR P0, PT, R8, 0x21, !P5 ;  /* 0x000000210800780c */ /* 0x000fe20006f01670 */
[C---:B------:R-:W-:Y:S08]  /*23a0*/  HMMA.16816.F32 R32, R156.reuse, R18, RZ ;  /* 0x000000129c20723c */ /* 0x040ff000000018ff */
[----:B--2---:R-:W-:Y:S04]  /*23b0*/  HMMA.16816.F32 R16, R156, R42, RZ ;  /* 0x0000002a9c10723c */ /* 0x004fe800000018ff */
[----:B------:R2:W-:Y:S01]  /*23c0*/  LDGSTS.E.BYPASS.LTC128B.128 [R118+0x7100], [R6.64], !P0 ;  /* 0x0710000006767fae */ /* 0x0005e2000c101d46 */
[----:B------:R-:W-:-:S02]  /*23d0*/  ISETP.NE.U32.AND P0, PT, R0, 0x1, PT ;  /* 0x000000010000780c */ /* 0x000fc40003f05070 */
[C---:B------:R-:W-:Y:S02]  /*23e0*/  ISETP.LT.OR P6, PT, R8.reuse, 0x41, !P6 ;  /* 0x000000410800780c */ /* 0x040fe400077c1670 */
[C---:B------:R-:W-:Y:S02]  /*23f0*/  ISETP.LT.OR P0, PT, R8.reuse, 0x41, P0 ;  /* 0x000000410800780c */ /* 0x040fe40000701670 */
[----:B------:R-:W-:Y:S01]  /*2400*/  ISETP.LT.OR P5, PT, R8, 0x41, !P5 ;  /* 0x000000410800780c */ /* 0x000fe20006fa1670 */
[C---:B------:R-:W-:Y:S08]  /*2410*/  HMMA.16816.F32 R28, R156.reuse, R12, RZ ;  /* 0x0000000c9c1c723c */ /* 0x040ff000000018ff */
[C---:B------:R-:W-:Y:S02]  /*2420*/  HMMA.16816.F32 R24, R156.reuse, R14, RZ ;  /* 0x0000000e9c18723c */ /* 0x040fe400000018ff */
[----:B------:R2:W-:Y:S04]  /*2430*/  LDGSTS.E.BYPASS.LTC128B.128 [R118+0x2100], [R4.64], !P0 ;  /* 0x0210000004767fae */ /* 0x0005e8000c101d46 */
[----:B------:R2:W-:Y:S02]  /*2440*/  LDGSTS.E.BYPASS.LTC128B.128 [R118+0x5100], [R4.64+0x80], !P6 ;  /* 0x0510008004767fae */ /* 0x0005e4000f101d46 */
[C---:B------:R-:W-:Y:S02]  /*2450*/  HMMA.16816.F32 R20, R156.reuse, R40, RZ ;  /* 0x000000289c14723c */ /* 0x040fe400000018ff */
[----:B------:R2:W-:Y:S04]  /*2460*/  LDGSTS.E.BYPASS.LTC128B.128 [R118+0x8100], [R4.64+0x100], !P5 ;  /* 0x0810010004767fae */ /* 0x0005e8000e901d46 */
[----:B------:R-:W-:Y:S02]  /*2470*/  LDSM.16.M88.4 R108, [R226+0x5000] ;  /* 0x00500000e26c783b */ /* 0x000fe40000000200 */
[----:B---3--:R-:W-:Y:S02]  /*2480*/  HMMA.16816.F32 R12, R156, R44, RZ ;  /* 0x0000002c9c0c723c */ /* 0x008fe400000018ff */
[----:B------:R-:W0:Y:S06]  /*2490*/  LDGDEPBAR ;  /* 0x00000000000079af */ /* 0x000e2c0000000000 */
[C---:B----4-:R-:W-:Y:S08]  /*24a0*/  HMMA.16816.F32 R80, R160.reuse, R50, R16 ;  /* 0x00000032a050723c */ /* 0x050ff00000001810 */
[----:B------:R-:W-:Y:S01]  /*24b0*/  HMMA.16816.F32 R100, R160, R58, R32 ;  /* 0x0000003aa064723c */ /* 0x000fe20000001820 */
[----:B------:R-:W3:Y:S07]  /*24c0*/  LDSM.16.M88.4 R32, [R229] ;  /* 0x00000000e520783b */ /* 0x000eee0000000200 */
[----:B------:R-:W-:Y:S08]  /*24d0*/  HMMA.16816.F32 R16, R156, R62, RZ ;  /* 0x0000003e9c10723c */ /* 0x000ff000000018ff */
[C---:B------:R-:W-:Y:S01]  /*24e0*/  HMMA.16816.F32 R76, R160.reuse, R56, R36 ;  /* 0x00000038a04c723c */ /* 0x040fe20000001824 */
[----:B------:R-:W4:Y:S07]  /*24f0*/  LDSM.16.M88.4 R36, [R229+0x800] ;  /* 0x00080000e524783b */ /* 0x000f2e0000000200 */
[C---:B------:R-:W-:Y:S01]  /*2500*/  HMMA.16816.F32 R84, R160.reuse, R48, R20 ;  /* 0x00000030a054723c */ /* 0x040fe20000001814 */
[----:B------:R-:W3:Y:S07]  /*2510*/  LDSM.16.M88.4 R48, [R229+0x1000] ;  /* 0x00100000e530783b */ /* 0x000eee0000000200 */
[----:B-----5:R-:W-:Y:S08]  /*2520*/  HMMA.16816.F32 R56, R160, R64, R12 ;  /* 0x00000040a038723c */ /* 0x020ff0000000180c */
[C---:B-1----:R-:W-:Y:S01]  /*2530*/  HMMA.16816.F32 R8, R156.reuse, R46, RZ ;  /* 0x0000002e9c08723c */ /* 0x042fe200000018ff */
[----:B------:R-:W1:Y:S07]  /*2540*/  LDSM.16.M88.4 R44, [R229+0x2000] ;  /* 0x00200000e52c783b */ /* 0x000e6e0000000200 */
[C---:B------:R-:W-:Y:S01]  /*2550*/  HMMA.16816.F32 R20, R156.reuse, R60, RZ ;  /* 0x0000003c9c14723c */ /* 0x040fe200000018ff */
[----:B------:R-:W-:Y:S07]  /*2560*/  LDSM.16.M88.4 R60, [R229+0x1800] ;  /* 0x00180000e53c783b */ /* 0x000fee0000000200 */
[C---:B------:R-:W-:Y:S08]  /*2570*/  HMMA.16816.F32 R12, R156.reuse, R68, RZ ;  /* 0x000000449c0c723c */ /* 0x040ff000000018ff */
[----:B--2---:R-:W-:Y:S01]  /*2580*/  HMMA.16816.F32 R4, R156, R70, RZ ;  /* 0x000000469c04723c */ /* 0x004fe200000018ff */
[----:B------:R-:W-:Y:S07]  /*2590*/  LDSM.16.M88.4 R68, [R226+0x1000] ;  /* 0x00100000e244783b */ /* 0x000fee0000000200 */
[C---:B------:R-:W-:Y:S01]  /*25a0*/  HMMA.16816.F32 R96, R160.reuse, R52, R28 ;  /* 0x00000034a060723c */ /* 0x040fe2000000181c */
[----:B------:R-:W-:Y:S07]  /*25b0*/  LDSM.16.M88.4 R28, [R226+0x800] ;  /* 0x00080000e21c783b */ /* 0x000fee0000000200 */
[C---:B------:R-:W-:Y:S01]  /*25c0*/  HMMA.16816.F32 R88, R160.reuse, R54, R24 ;  /* 0x00000036a058723c */ /* 0x040fe20000001818 */
[----:B------:R-:W2:Y:S07]  /*25d0*/  LDSM.16.M88.4 R24, [R229+0x2800] ;  /* 0x00280000e518783b */ /* 0x000eae0000000200 */
[C---:B------:R-:W-:Y:S01]  /*25e0*/  HMMA.16816.F32 R52, R160.reuse, R94, R16 ;  /* 0x0000005ea034723c */ /* 0x040fe20000001810 */
[----:B------:R-:W5:Y:S07]  /*25f0*/  LDSM.16.M88.4 R16, [R226] ;  /* 0x00000000e210783b */ /* 0x000f6e0000000200 */
[C---:B------:R-:W-:Y:S08]  /*2600*/  HMMA.16816.F32 R72, R160.reuse, R66, R8 ;  /* 0x00000042a048723c */ /* 0x040ff00000001808 */
[C---:B------:R-:W-:Y:S01]  /*2610*/  HMMA.16816.F32 R64, R160.reuse, R92, R20 ;  /* 0x0000005ca040723c */ /* 0x040fe20000001814 */
[----:B------:R-:W-:Y:S07]  /*2620*/  LDSM.16.M88.4 R92, [R226+0x2800] ;  /* 0x00280000e25c783b */ /* 0x000fee0000000200 */
[C---:B------:R-:W-:Y:S08]  /*2630*/  HMMA.16816.F32 R40, R160.reuse, R104, R12 ;  /* 0x00000068a028723c */ /* 0x040ff0000000180c */
[----:B------:R-:W-:Y:S01]  /*2640*/  HMMA.16816.F32 R20, R160, R106, R4 ;  /* 0x0000006aa014723c */ /* 0x000fe20000001804 */
[----:B------:R-:W-:Y:S07]  /*2650*/  LDSM.16.M88.4 R104, [R225+0x7800] ;  /* 0x00780000e168783b */ /* 0x000fee0000000200 */
[C---:B---3--:R-:W-:Y:S08]  /*2660*/  HMMA.16816.F32 R12, R168.reuse, R32, R76 ;  /* 0x00000020a80c723c */ /* 0x048ff0000000184c */
[C---:B------:R-:W-:Y:S01]  /*2670*/  HMMA.16816.F32 R8, R168.reuse, R34, R100 ;  /* 0x00000022a808723c */ /* 0x040fe20000001864 */
[----:B------:R-:W3:Y:S07]  /*2680*/  LDSM.16.M88.4 R100, [R226+0x1800] ;  /* 0x00180000e264783b */ /* 0x000eee0000000200 */
[C---:B----4-:R-:W-:Y:S01]  /*2690*/  HMMA.16816.F32 R4, R168.reuse, R36, R96 ;  /* 0x00000024a804723c */ /* 0x050fe20000001860 */
[----:B------:R-:W-:Y:S07]  /*26a0*/  LDSM.16.M88.4 R96, [R242] ;  /* 0x00000000f260783b */ /* 0x000fee0000000200 */
[C---:B------:R-:W-:Y:S01]  /*26b0*/  HMMA.16816.F32 R32, R168.reuse, R38, R88 ;  /* 0x00000026a820723c */ /* 0x040fe20000001858 */
[----:B------:R-:W4:Y:S07]  /*26c0*/  LDSM.16.M88.4 R88, [R226+0x2000] ;  /* 0x00200000e258783b */ /* 0x000f2e0000000200 */
[C---:B------:R-:W-:Y:S08]  /*26d0*/  HMMA.16816.F32 R36, R168.reuse, R48, R84 ;  /* 0x00000030a824723c */ /* 0x040ff00000001854 */
[C---:B-1----:R-:W-:Y:S08]  /*26e0*/  HMMA.16816.F32 R84, R168.reuse, R46, R52 ;  /* 0x0000002ea854723c */ /* 0x042ff00000001834 */
[----:B--2---:R-:W-:Y:S08]  /*26f0*/  HMMA.16816.F32 R76, R168, R24, R40 ;  /* 0x00000018a84c723c */ /* 0x004ff00000001828 */
[C---:B-----5:R-:W-:Y:S08]  /*2700*/  HMMA.16816.F32 R52, R172.reuse, R16, R12 ;  /* 0x00000010ac34723c */ /* 0x060ff0000000180c */
[C---:B------:R-:W-:Y:S08]  /*2710*/  HMMA.16816.F32 R40, R172.reuse, R18, R8 ;  /* 0x00000012ac28723c */ /* 0x040ff00000001808 */
[C---:B------:R-:W-:Y:S08]  /*2720*/  HMMA.16816.F32 R16, R172.reuse, R28, R4 ;  /* 0x0000001cac10723c */ /* 0x040ff00000001804 */
[----:B------:R-:W-:Y:S01]  /*2730*/  HMMA.16816.F32 R12, R172, R30, R32 ;  /* 0x0000001eac0c723c */ /* 0x000fe20000001820 */
[----:B------:R-:W1:Y:S07]  /*2740*/  LDSM.16.M88.4 R28, [R225+0x3000] ;  /* 0x00300000e11c783b */ /* 0x000e6e0000000200 */
[C---:B------:R-:W-:Y:S08]  /*2750*/  HMMA.16816.F32 R48, R168.reuse, R50, R80 ;  /* 0x00000032a830723c */ /* 0x040ff00000001850 */
[C---:B------:R-:W-:Y:S01]  /*2760*/  HMMA.16816.F32 R80, R168.reuse, R26, R20 ;  /* 0x0000001aa850723c */ /* 0x040fe20000001814 */
[----:B------:R-:W2:Y:S04]  /*2770*/  LDSM.16.M88.4 R24, [R225+0x3800] ;  /* 0x00380000e118783b */ /* 0x000ea80000000200 */
[----:B------:R-:W5:Y:S03]  /*2780*/  LDSM.16.M88.4 R20, [R225+0x4000] ;  /* 0x00400000e114783b */ /* 0x000f660000000200 */
[C---:B------:R-:W-:Y:S08]  /*2790*/  HMMA.16816.F32 R56, R168.reuse, R60, R56 ;  /* 0x0000003ca838723c */ /* 0x040ff00000001838 */
[C---:B------:R-:W-:Y:S01]  /*27a0*/  HMMA.16816.F32 R72, R168.reuse, R62, R72 ;  /* 0x0000003ea848723c */ /* 0x040fe20000001848 */
[----:B------:R-:W-:Y:S07]  /*27b0*/  LDSM.16.M88.4 R60, [R225+0x5000] ;  /* 0x00500000e13c783b */ /* 0x000fee0000000200 */
[----:B------:R-:W-:Y:S08]  /*27c0*/  HMMA.16816.F32 R64, R168, R44, R64 ;  /* 0x0000002ca840723c */ /* 0x000ff00000001840 */
[C---:B------:R-:W-:Y:S01]  /*27d0*/  HMMA.16816.F32 R8, R172.reuse, R68, R36 ;  /* 0x00000044ac08723c */ /* 0x040fe20000001824 */
[----:B------:R-:W1:Y:S07]  /*27e0*/  LDSM.16.M88.4 R36, [R225+0x4800] ;  /* 0x00480000e124783b */ /* 0x000e6e0000000200 */
[C---:B---3--:R-:W-:Y:S08]  /*27f0*/  HMMA.16816.F32 R32, R172.reuse, R100, R56 ;  /* 0x00000064ac20723c */ /* 0x048ff00000001838 */
[C---:B------:R-:W-:Y:S08]  /*2800*/  HMMA.16816.F32 R4, R172.reuse, R70, R48 ;  /* 0x00000046ac04723c */ /* 0x040ff00000001830 */
[C---:B------:R-:W-:Y:S01]  /*2810*/  HMMA.16816.F32 R44, R172.reuse, R102, R72 ;  /* 0x00000066ac2c723c */ /* 0x040fe20000001848 */
[----:B------:R-:W-:Y:S07]  /*2820*/  LDSM.16.M88.4 R100, [R241] ;  /* 0x00000000f164783b */ /* 0x000fee0000000200 */
[C---:B----4-:R-:W-:Y:S08]  /*2830*/  HMMA.16816.F32 R56, R172.reuse, R88, R64 ;  /* 0x00000058ac38723c */ /* 0x050ff00000001840 */
[C---:B------:R-:W-:Y:S01]  /*2840*/  HMMA.16816.F32 R64, R172.reuse, R90, R84 ;  /* 0x0000005aac40723c */ /* 0x040fe20000001854 */
[----:B------:R-:W-:Y:S04]  /*2850*/  LDSM.16.M88.4 R84, [R243] ;  /* 0x00000000f354783b */ /* 0x000fe80000000200 */
[----:B------:R-:W-:Y:S03]  /*2860*/  LDSM.16.M88.4 R88, [R238] ;  /* 0x00000000ee58783b */ /* 0x000fe60000000200 */
[----:B------:R-:W-:Y:S01]  /*2870*/  HMMA.16816.F32 R72, R172, R92, R76 ;  /* 0x0000005cac48723c */ /* 0x000fe2000000184c */
[----:B------:R-:W3:Y:S07]  /*2880*/  LDSM.16.M88.4 R76, [R225+0x5800] ;  /* 0x00580000e14c783b */ /* 0x000eee0000000200 */
[----:B-1----:R-:W-:Y:S08]  /*2890*/  HMMA.16816.F32 R68, R176, R28, R52 ;  /* 0x0000001cb044723c */ /* 0x002ff00000001834 */
[----:B------:R-:W-:Y:S01]  /*28a0*/  HMMA.16816.F32 R80, R172, R94, R80 ;  /* 0x0000005eac50723c */ /* 0x000fe20000001850 */
[----:B------:R-:W1:Y:S07]  /*28b0*/  LDSM.16.M88.4 R92, [R240] ;  /* 0x00000000f05c783b */ /* 0x000e6e0000000200 */
[C---:B------:R-:W-:Y:S08]  /*28c0*/  HMMA.16816.F32 R52, R176.reuse, R30, R40 ;  /* 0x0000001eb034723c */ /* 0x040ff00000001828 */
[C---:B--2---:R-:W-:Y:S08]  /*28d0*/  HMMA.16816.F32 R48, R176.reuse, R24, R16 ;  /* 0x00000018b030723c */ /* 0x044ff00000001810 */
[C---:B------:R-:W-:Y:S01]  /*28e0*/  HMMA.16816.F32 R40, R176.reuse, R26, R12 ;  /* 0x0000001ab028723c */ /* 0x040fe2000000180c */
[----:B------:R-:W2:Y:S07]  /*28f0*/  LDSM.16.M88.4 R24, [R239] ;  /* 0x00000000ef18783b */ /* 0x000eae0000000200 */
[C---:B-----5:R-:W-:Y:S08]  /*2900*/  HMMA.16816.F32 R28, R176.reuse, R20, R8 ;  /* 0x00000014b01c723c */ /* 0x060ff00000001808 */
[C---:B------:R-:W-:Y:S08]  /*2910*/  HMMA.16816.F32 R20, R176.reuse, R22, R4 ;  /* 0x00000016b014723c */ /* 0x040ff00000001804 */
[C---:B------:R-:W-:Y:S08]  /*2920*/  HMMA.16816.F32 R12, R176.reuse, R38, R44 ;  /* 0x00000026b00c723c */ /* 0x040ff0000000182c */
[C---:B------:R-:W-:Y:S08]  /*2930*/  HMMA.16816.F32 R8, R176.reuse, R60, R56 ;  /* 0x0000003cb008723c */ /* 0x040ff00000001838 */
[C---:B------:R-:W-:Y:S08]  /*2940*/  HMMA.16816.F32 R4, R176.reuse, R62, R64 ;  /* 0x0000003eb004723c */ /* 0x040ff00000001840 */
[C---:B------:R-:W-:Y:S08]  /*2950*/  HMMA.16816.F32 R16, R176.reuse, R36, R32 ;  /* 0x00000024b010723c */ /* 0x040ff00000001820 */
[C---:B---3--:R-:W-:Y:S08]  /*2960*/  HMMA.16816.F32 R64, R176.reuse, R76, R72 ;  /* 0x0000004cb040723c */ /* 0x048ff00000001848 */
[----:B------:R-:W-:Y:S08]  /*2970*/  HMMA.16816.F32 R80, R176, R78, R80 ;  /* 0x0000004eb050723c */ /* 0x000ff00000001850 */
[C---:B------:R-:W-:Y:S08]  /*2980*/  HMMA.16816.F32 R76, R180.reuse, R84, R68 ;  /* 0x00000054b44c723c */ /* 0x040ff00000001844 */
[C---:B------:R-:W-:Y:S01]  /*2990*/  HMMA.16816.F32 R68, R180.reuse, R96, R48 ;  /* 0x00000060b444723c */ /* 0x040fe20000001830 */
[----:B------:R-:W3:Y:S07]  /*29a0*/  LDSM.16.M88.4 R48, [R229+0x3000] ;  /* 0x00300000e530783b */ /* 0x000eee0000000200 */
[C---:B------:R-:W-:Y:S01]  /*29b0*/  HMMA.16816.F32 R60, R180.reuse, R98, R40 ;  /* 0x00000062b43c723c */ /* 0x040fe20000001828 */
[----:B------:R-:W4:Y:S04]  /*29c0*/  LDSM.16.M88.4 R40, [R229+0x3800] ;  /* 0x00380000e528783b */ /* 0x000f280000000200 */
[----:B------:R-:W-:Y:S03]  /*29d0*/  LDSM.16.M88.4 R96, [R226+0x4000] ;  /* 0x00400000e260783b */ /* 0x000fe60000000200 */
[C---:B------:R-:W-:Y:S01]  /*29e0*/  HMMA.16816.F32 R56, R180.reuse, R100, R28 ;  /* 0x00000064b438723c */ /* 0x040fe2000000181c */
[----:B------:R-:W5:Y:S07]  /*29f0*/  LDSM.16.M88.4 R28, [R229+0x4000] ;  /* 0x00400000e51c783b */ /* 0x000f6e0000000200 */
[C---:B-1----:R-:W-:Y:S08]  /*2a00*/  HMMA.16816.F32 R36, R180.reuse, R94, R12 ;  /* 0x0000005eb424723c */ /* 0x042ff0000000180c */
[C---:B--2---:R-:W-:Y:S08]  /*2a10*/  HMMA.16816.F32 R32, R180.reuse, R24, R8 ;  /* 0x00000018b420723c */ /* 0x044ff00000001808 */
[C---:B------:R-:W-:Y:S01]  /*2a20*/  HMMA.16816.F32 R12, R180.reuse, R26, R4 ;  /* 0x0000001ab40c723c */ /* 0x040fe20000001804 */
[----:B------:R-:W1:Y:S07]  /*2a30*/  LDSM.16.M88.4 R24, [R229+0x4800] ;  /* 0x00480000e518783b */ /* 0x000e6e0000000200 */
[C---:B------:R-:W-:Y:S01]  /*2a40*/  HMMA.16816.F32 R72, R180.reuse, R86, R52 ;  /* 0x00000056b448723c */ /* 0x040fe20000001834 */
[----:B------:R-:W-:Y:S07]  /*2a50*/  LDSM.16.M88.4 R84, [R226+0x3800] ;  /* 0x00380000e254783b */ /* 0x000fee0000000200 */
[C---:B------:R-:W-:Y:S01]  /*2a60*/  HMMA.16816.F32 R52, R180.reuse, R102, R20 ;  /* 0x00000066b434723c */ /* 0x040fe20000001814 */
[----:B------:R-:W2:Y:S04]  /*2a70*/  LDSM.16.M88.4 R20, [R229+0x5000] ;  /* 0x00500000e514783b */ /* 0x000ea80000000200 */
[----:B------:R-:W-:Y:S03]  /*2a80*/  LDSM.16.M88.4 R100, [R226+0x4800] ;  /* 0x00480000e264783b */ /* 0x000fe60000000200 */
[C---:B------:R-:W-:Y:S01]  /*2a90*/  HMMA.16816.F32 R44, R180.reuse, R92, R16 ;  /* 0x0000005cb42c723c */ /* 0x040fe20000001810 */
[----:B------:R-:W1:Y:S04]  /*2aa0*/  LDSM.16.M88.4 R16, [R229+0x5800] ;  /* 0x00580000e510783b */ /* 0x000e680000000200 */
[----:B------:R-:W-:Y:S03]  /*2ab0*/  LDSM.16.M88.4 R92, [R225+0x7000] ;  /* 0x00700000e15c783b */ /* 0x000fe60000000200 */
[C---:B------:R-:W-:Y:S08]  /*2ac0*/  HMMA.16816.F32 R8, R180.reuse, R88, R64 ;  /* 0x00000058b408723c */ /* 0x040ff00000001840 */
[----:B------:R-:W-:Y:S01]  /*2ad0*/  HMMA.16816.F32 R4, R180, R90, R80 ;  /* 0x0000005ab404723c */ /* 0x000fe20000001850 */
[----:B------:R-:W1:Y:S07]  /*2ae0*/  LDSM.16.M88.4 R88, [R226+0x3000] ;  /* 0x00300000e258783b */ /* 0x000e6e0000000200 */
[C---:B---3--:R-:W-:Y:S08]  /*2af0*/  HMMA.16816.F32 R80, R184.reuse, R48, R76 ;  /* 0x00000030b850723c */ /* 0x048ff0000000184c */
[C---:B------:R-:W-:Y:S08]  /*2b00*/  HMMA.16816.F32 R76, R184.reuse, R50, R72 ;  /* 0x00000032b84c723c */ /* 0x040ff00000001848 */
[C---:B----4-:R-:W-:Y:S08]  /*2b10*/  HMMA.16816.F32 R72, R184.reuse, R40, R68 ;  /* 0x00000028b848723c */ /* 0x050ff00000001844 */
[C---:B------:R-:W-:Y:S08]  /*2b20*/  HMMA.16816.F32 R68, R184.reuse, R42, R60 ;  /* 0x0000002ab844723c */ /* 0x040ff0000000183c */
[C---:B-----5:R-:W-:Y:S08]  /*2b30*/  HMMA.16816.F32 R40, R184.reuse, R28, R56 ;  /* 0x0000001cb828723c */ /* 0x060ff00000001838 */
[C---:B-1----:R-:W-:Y:S08]  /*2b40*/  HMMA.16816.F32 R60, R184.reuse, R24, R44 ;  /* 0x00000018b83c723c */ /* 0x042ff0000000182c */
[C---:B------:R-:W-:Y:S01]  /*2b50*/  HMMA.16816.F32 R64, R184.reuse, R30, R52 ;  /* 0x0000001eb840723c */ /* 0x040fe20000001834 */
[----:B------:R-:W-:Y:S07]  /*2b60*/  LDSM.16.M88.4 R28, [R225+0x6800] ;  /* 0x00680000e11c783b */ /* 0x000fee0000000200 */
[C---:B------:R-:W-:Y:S01]  /*2b70*/  HMMA.16816.F32 R56, R184.reuse, R26, R36 ;  /* 0x0000001ab838723c */ /* 0x040fe20000001824 */
[----:B------:R-:W1:Y:S07]  /*2b80*/  LDSM.16.M88.4 R24, [R226+0x5800] ;  /* 0x00580000e218783b */ /* 0x000e6e0000000200 */
[C---:B--2---:R-:W-:Y:S08]  /*2b90*/  HMMA.16816.F32 R52, R184.reuse, R20, R32 ;  /* 0x00000014b834723c */ /* 0x044ff00000001820 */
[C---:B------:R-:W-:Y:S08]  /*2ba0*/  HMMA.16816.F32 R48, R184.reuse, R22, R12 ;  /* 0x00000016b830723c */ /* 0x040ff0000000180c */
[C---:B------:R-:W-:Y:S08]  /*2bb0*/  HMMA.16816.F32 R36, R184.reuse, R16, R8 ;  /* 0x00000010b824723c */ /* 0x040ff00000001808 */
[----:B------:R-:W-:Y:S01]  /*2bc0*/  HMMA.16816.F32 R20, R184, R18, R4 ;  /* 0x00000012b814723c */ /* 0x000fe20000001804 */
[----:B------:R-:W2:Y:S07]  /*2bd0*/  LDSM.16.M88.4 R16, [R225+0x6000] ;  /* 0x00600000e110783b */ /* 0x000eae0000000200 */
[C---:B------:R-:W-:Y:S01]  /*2be0*/  HMMA.16816.F32 R12, R188.reuse, R88, R80 ;  /* 0x00000058bc0c723c */ /* 0x040fe20000001850 */
[----:B------:R-:W3:Y:S07]  /*2bf0*/  LDSM.16.M88.4 R80, [R225+0x8000] ;  /* 0x00800000e150783b */ /* 0x000eee0000000200 */
[C---:B------:R-:W-:Y:S01]  /*2c00*/  HMMA.16816.F32 R8, R188.reuse, R90, R76 ;  /* 0x0000005abc08723c */ /* 0x040fe2000000184c */
[----:B------:R-:W-:Y:S07]  /*2c10*/  LDSM.16.M88.4 R88, [R237] ;  /* 0x00000000ed58783b */ /* 0x000fee0000000200 */
[C---:B------:R-:W-:Y:S08]  /*2c20*/  HMMA.16816.F32 R4, R188.reuse, R84, R72 ;  /* 0x00000054bc04723c */ /* 0x040ff00000001848 */
[C---:B------:R-:W-:Y:S01]  /*2c30*/  HMMA.16816.F32 R32, R188.reuse, R86, R68 ;  /* 0x00000056bc20723c */ /* 0x040fe20000001844 */
[----:B------:R-:W4:Y:S07]  /*2c40*/  LDSM.16.M88.4 R84, [R225+0x8800] ;  /* 0x00880000e154783b */ /* 0x000f2e0000000200 */
[C---:B------:R-:W-:Y:S08]  /*2c50*/  HMMA.16816.F32 R40, R188.reuse, R96, R40 ;  /* 0x00000060bc28723c */ /* 0x040ff00000001828 */
[C---:B------:R-:W-:Y:S08]  /*2c60*/  HMMA.16816.F32 R60, R188.reuse, R100, R60 ;  /* 0x00000064bc3c723c */ /* 0x040ff0000000183c */
[C---:B------:R-:W-:Y:S01]  /*2c70*/  HMMA.16816.F32 R44, R188.reuse, R98, R64 ;  /* 0x00000062bc2c723c */ /* 0x040fe20000001840 */
[----:B------:R-:W-:Y:S07]  /*2c80*/  LDSM.16.M88.4 R96, [R236] ;  /* 0x00000000ec60783b */ /* 0x000fee0000000200 */
[C---:B------:R-:W-:Y:S01]  /*2c90*/  HMMA.16816.F32 R76, R188.reuse, R102, R56 ;  /* 0x00000066bc4c723c */ /* 0x040fe20000001838 */
[----:B------:R-:W5:Y:S07]  /*2ca0*/  LDSM.16.M88.4 R100, [R235] ;  /* 0x00000000eb64783b */ /* 0x000f6e0000000200 */
[C---:B------:R-:W-:Y:S08]  /*2cb0*/  HMMA.16816.F32 R72, R188.reuse, R108, R52 ;  /* 0x0000006cbc48723c */ /* 0x040ff00000001834 */
[C---:B------:R-:W-:Y:S01]  /*2cc0*/  HMMA.16816.F32 R68, R188.reuse, R110, R48 ;  /* 0x0000006ebc44723c */ /* 0x040fe20000001830 */
[----:B------:R-:W-:Y:S07]  /*2cd0*/  LDSM.16.M88.4 R108, [R229+0x6000] ;  /* 0x00600000e56c783b */ /* 0x000fee0000000200 */
[C---:B-1----:R-:W-:Y:S08]  /*2ce0*/  HMMA.16816.F32 R64, R188.reuse, R24, R36 ;  /* 0x00000018bc40723c */ /* 0x042ff00000001824 */
[----:B------:R-:W-:Y:S08]  /*2cf0*/  HMMA.16816.F32 R52, R188, R26, R20 ;  /* 0x0000001abc34723c */ /* 0x000ff00000001814 */
[C---:B--2---:R-:W-:Y:S08]  /*2d00*/  HMMA.16816.F32 R56, R192.reuse, R16, R12 ;  /* 0x00000010c038723c */ /* 0x044ff0000000180c */
[C---:B------:R-:W-:Y:S08]  /*2d10*/  HMMA.16816.F32 R48, R192.reuse, R18, R8 ;  /* 0x00000012c030723c */ /* 0x040ff00000001808 */
[C---:B------:R-:W-:Y:S08]  /*2d20*/  HMMA.16816.F32 R24, R192.reuse, R28, R4 ;  /* 0x0000001cc018723c */ /* 0x040ff00000001804 */
[C---:B------:R-:W-:Y:S01]  /*2d30*/  HMMA.16816.F32 R20, R192.reuse, R30, R32 ;  /* 0x0000001ec014723c */ /* 0x040fe20000001820 */
[----:B------:R-:W1:Y:S07]  /*2d40*/  LDSM.16.M88.4 R28, [R234] ;  /* 0x00000000ea1c783b */ /* 0x000e6e0000000200 */
[C---:B------:R-:W-:Y:S08]  /*2d50*/  HMMA.16816.F32 R16, R192.reuse, R92, R40 ;  /* 0x0000005cc010723c */ /* 0x040ff00000001828 */
[C---:B------:R-:W-:Y:S01]  /*2d60*/  HMMA.16816.F32 R8, R192.reuse, R104, R60 ;  /* 0x00000068c008723c */ /* 0x040fe2000000183c */
[----:B------:R-:W2:Y:S07]  /*2d70*/  LDSM.16.M88.4 R60, [R233] ;  /* 0x00000000e93c783b */ /* 0x000eae0000000200 */
[C---:B------:R-:W-:Y:S01]  /*2d80*/  HMMA.16816.F32 R12, R192.reuse, R94, R44 ;  /* 0x0000005ec00c723c */ /* 0x040fe2000000182c */
[----:B------:R-:W1:Y:S07]  /*2d90*/  LDSM.16.M88.4 R92, [R232] ;  /* 0x00000000e85c783b */ /* 0x000e6e0000000200 */
[C---:B------:R-:W-:Y:S01]  /*2da0*/  HMMA.16816.F32 R4, R192.reuse, R106, R76 ;  /* 0x0000006ac004723c */ /* 0x040fe2000000184c */
[----:B------:R-:W-:Y:S07]  /*2db0*/  LDSM.16.M88.4 R104, [R229+0x8800] ;  /* 0x00880000e568783b */ /* 0x000fee0000000200 */
[C---:B---3--:R-:W-:Y:S08]  /*2dc0*/  HMMA.16816.F32 R32, R192.reuse, R80, R72 ;  /* 0x00000050c020723c */ /* 0x048ff00000001848 */
[C---:B------:R-:W-:Y:S01]  /*2dd0*/  HMMA.16816.F32 R36, R192.reuse, R82, R68 ;  /* 0x00000052c024723c */ /* 0x040fe20000001844 */
[----:B------:R-:W-:Y:S07]  /*2de0*/  LDSM.16.M88.4 R80, [R229+0x7000] ;  /* 0x00700000e550783b */ /* 0x000fee0000000200 */
[C---:B----4-:R-:W-:Y:S01]  /*2df0*/  HMMA.16816.F32 R40, R192.reuse, R84, R64 ;  /* 0x00000054c028723c */ /* 0x050fe20000001840 */
[----:B------:R-:W-:Y:S07]  /*2e00*/  LDSM.16.M88.4 R64, [R226+0x6000] ;  /* 0x00600000e240783b */ /* 0x000fee0000000200 */
[----:B------:R-:W-:Y:S01]  /*2e10*/  HMMA.16816.F32 R44, R192, R86, R52 ;  /* 0x00000056c02c723c */ /* 0x000fe20000001834 */
[----:B------:R-:W-:Y:S07]  /*2e20*/  LDSM.16.M88.4 R84, [R226+0x7000] ;  /* 0x00700000e254783b */ /* 0x000fee0000000200 */
[C---:B------:R-:W-:Y:S08]  /*2e30*/  HMMA.16816.F32 R56, R196.reuse, R88, R56 ;  /* 0x00000058c438723c */ /* 0x040ff00000001838 */
[C---:B------:R-:W-:Y:S01]  /*2e40*/  HMMA.16816.F32 R52, R196.reuse, R90, R48 ;  /* 0x0000005ac434723c */ /* 0x040fe20000001830 */
[----:B------:R-:W3:Y:S07]  /*2e50*/  LDSM.16.M88.4 R88, [R229+0x7800] ;  /* 0x00780000e558783b */ /* 0x000eee0000000200 */
[C---:B-----5:R-:W-:Y:S01]  /*2e60*/  HMMA.16816.F32 R72, R196.reuse, R100, R16 ;  /* 0x00000064c448723c */ /* 0x060fe20000001810 */
[----:B------:R-:W4:Y:S07]  /*2e70*/  LDSM.16.M88.4 R16, [R229+0x6800] ;  /* 0x00680000e510783b */ /* 0x000f2e0000000200 */
[C---:B------:R-:W-:Y:S08]  /*2e80*/  HMMA.16816.F32 R48, R196.reuse, R96, R24 ;  /* 0x00000060c430723c */ /* 0x040ff00000001818 */
[C---:B------:R-:W-:Y:S01]  /*2e90*/  HMMA.16816.F32 R76, R196.reuse, R98, R20 ;  /* 0x00000062c44c723c */ /* 0x040fe20000001814 */
[----:B------:R-:W5:Y:S07]  /*2ea0*/  LDSM.16.M88.4 R96, [R229+0x8000] ;  /* 0x00800000e560783b */ /* 0x000f6e0000000200 */
[C---:B------:R-:W-:Y:S01]  /*2eb0*/  HMMA.16816.F32 R68, R196.reuse, R102, R12 ;  /* 0x00000066c444723c */ /* 0x040fe2000000180c */
[----:B------:R-:W-:Y:S07]  /*2ec0*/  LDSM.16.M88.4 R100, [R226+0x8000] ;  /* 0x00800000e264783b */ /* 0x000fee0000000200 */
[C---:B-1----:R-:W-:Y:S08]  /*2ed0*/  HMMA.16816.F32 R24, R196.reuse, R28, R8 ;  /* 0x0000001cc418723c */ /* 0x042ff00000001808 */
[C---:B------:R-:W-:Y:S08]  /*2ee0*/  HMMA.16816.F32 R12, R196.reuse, R30, R4 ;  /* 0x0000001ec40c723c */ /* 0x040ff00000001804 */
[C---:B--2---:R-:W-:Y:S08]  /*2ef0*/  HMMA.16816.F32 R8, R196.reuse, R60, R32 ;  /* 0x0000003cc408723c */ /* 0x044ff00000001820 */
[C---:B------:R-:W-:Y:S01]  /*2f00*/  HMMA.16816.F32 R4, R196.reuse, R62, R36 ;  /* 0x0000003ec404723c */ /* 0x040fe20000001824 */
[----:B------:R-:W1:Y:S07]  /*2f10*/  LDSM.16.M88.4 R60, [R226+0x6800] ;  /* 0x00680000e23c783b */ /* 0x000e6e0000000200 */
[C---:B------:R-:W-:Y:S08]  /*2f20*/  HMMA.16816.F32 R20, R196.reuse, R92, R40 ;  /* 0x0000005cc414723c */ /* 0x040ff00000001828 */
[----:B------:R-:W-:Y:S01]  /*2f30*/  HMMA.16816.F32 R44, R196, R94, R44 ;  /* 0x0000005ec42c723c */ /* 0x000fe2000000182c */
[----:B------:R-:W2:Y:S07]  /*2f40*/  LDSM.16.M88.4 R92, [R226+0x7800] ;  /* 0x00780000e25c783b */ /* 0x000eae0000000200 */
[C---:B------:R-:W-:Y:S08]  /*2f50*/  HMMA.16816.F32 R56, R200.reuse, R108, R56 ;  /* 0x0000006cc838723c */ /* 0x040ff00000001838 */
[----:B------:R-:W-:Y:S01]  /*2f60*/  HMMA.16816.F32 R52, R200, R110, R52 ;  /* 0x0000006ec834723c */ /* 0x000fe20000001834 */
[----:B------:R-:W1:Y:S01]  /*2f70*/  LDSM.16.M88.4 R108, [R226+0x8800] ;  /* 0x00880000e26c783b */ /* 0x000e620000000200 */
[----:B------:R-:W-:Y:S01]  /*2f80*/  ISETP.GT.AND P0, PT, R113, R164, PT ;  /* 0x000000a47100720c */ /* 0x000fe20003f04270 */
[----:B------:R-:W-:-:S05]  /*2f90*/  DEPBAR.LE SB0, 0x0 ;  /* 0x000080000000791a */ /* 0x000fca0000000000 */
[C---:B---3--:R-:W-:Y:S08]  /*2fa0*/  HMMA.16816.F32 R28, R200.reuse, R88, R24 ;  /* 0x00000058c81c723c */ /* 0x048ff00000001818 */
[C---:B----4-:R-:W-:Y:S08]  /*2fb0*/  HMMA.16816.F32 R48, R200.reuse, R16, R48 ;  /* 0x00000010c830723c */ /* 0x050ff00000001830 */
[C---:B------:R-:W-:Y:S08]  /*2fc0*/  HMMA.16816.F32 R40, R200.reuse, R18, R76 ;  /* 0x00000012c828723c */ /* 0x040ff0000000184c */
[C---:B------:R-:W-:Y:S08]  /*2fd0*/  HMMA.16816.F32 R24, R200.reuse, R90, R12 ;  /* 0x0000005ac818723c */ /* 0x040ff0000000180c */
[C---:B-----5:R-:W-:Y:S08]  /*2fe0*/  HMMA.16816.F32 R16, R200.reuse, R96, R8 ;  /* 0x00000060c810723c */ /* 0x060ff00000001808 */
[C---:B------:R-:W-:Y:S08]  /*2ff0*/  HMMA.16816.F32 R12, R200.reuse, R98, R4 ;  /* 0x00000062c80c723c */ /* 0x040ff00000001804 */
[C---:B------:R-:W-:Y:S08]  /*3000*/  HMMA.16816.F32 R36, R200.reuse, R80, R72 ;  /* 0x00000050c824723c */ /* 0x040ff00000001848 */
[C---:B------:R-:W-:Y:S08]  /*3010*/  HMMA.16816.F32 R32, R200.reuse, R82, R68 ;  /* 0x00000052c820723c */ /* 0x040ff00000001844 */
[C---:B------:R-:W-:Y:S08]  /*3020*/  HMMA.16816.F32 R8, R200.reuse, R104, R20 ;  /* 0x00000068c808723c */ /* 0x040ff00000001814 */
[----:B------:R-:W-:Y:S01]  /*3030*/  HMMA.16816.F32 R4, R200, R106, R44 ;  /* 0x0000006ac804723c */ /* 0x000fe2000000182c */
[----:B------:R-:W-:Y:S07]  /*3040*/  BSSY B0, `(.L_x_3289) ;  /* 0x0000031000007945 */ /* 0x000fee0003800000 */
[C---:B------:R-:W-:Y:S08]  /*3050*/  HMMA.16816.F32 R20, R204.reuse, R64, R56 ;  /* 0x00000040cc14723c */ /* 0x040ff00000001838 */
[C---:B-1----:R-:W-:Y:S08]  /*3060*/  HMMA.16816.F32 R48, R204.reuse, R60, R48 ;  /* 0x0000003ccc30723c */ /* 0x042ff00000001830 */
        /* <DEDUP_REMOVED lines=9> */
[----:B------:R-:W-:Y:S01]  /*3100*/  HMMA.16816.F32 R60, R204, R110, R4 ;  /* 0x0000006ecc3c723c */ /* 0x000fe20000001804 */
[----:B------:R-:W-:Y:S06]  /*3110*/  BAR.SYNC.DEFER_BLOCKING 0x0 ;  /* 0x0000000000007b1d */ /* 0x000fec0000010000 */
[----:B------:R-:W-:Y:S01]  /*3120*/  @!UPT UIADD3 URZ, URZ, URZ, URZ ;  /* 0x0000003f3f3ff290 */ /* 0x000fe2000fffe03f */
[----:B------:R-:W-:Y:S11]  /*3130*/  @!P0 BRA `(.L_x_3290) ;  /* 0x0000021000008947 */ /* 0x000ff60003800000 */
[----:B------:R-:W-:Y:S01]  /*3140*/  IADD3 R0, R165, -0x2, RZ ;  /* 0xfffffffea5007810 */ /* 0x000fe20007ffe0ff */
[C---:B------:R-:W-:Y:S01]  /*3150*/  IMAD.SHL.U32 R6, R116.reuse, 0x40, RZ ;  /* 0x0000004074067824 */ /* 0x040fe200078e00ff */
[----:B------:R-:W-:-:S02]  /*3160*/  SHF.L.U64.HI R7, R116, 0x6, R117 ;  /* 0x0000000674077819 */ /* 0x000fc40000010275 */
[----:B------:R-:W-:-:S05]  /*3170*/  SHF.R.S32.HI R2, RZ, 0x1f, R0 ;  /* 0x0000001fff027819 */ /* 0x000fca0000011400 */
[----:B------:R-:W-:Y:S02]  /*3180*/  IMAD R4, R2, c[0x0][0x1e0], RZ ;  /* 0x0000780002047a24 */ /* 0x000fe400078e02ff */
[----:B------:R-:W-:-:S04]  /*3190*/  IMAD.WIDE.U32 R2, R0, c[0x0][0x1e0], RZ ;  /* 0x0000780000027a25 */ /* 0x000fc800078e00ff */
[----:B------:R-:W-:Y:S02]  /*31a0*/  IMAD R0, R0, c[0x0][0x1e4], R4 ;  /* 0x0000790000007a24 */ /* 0x000fe400078e0204 */
[----:B------:R-:W-:-:S04]  /*31b0*/  IMAD.WIDE.U32 R4, R2, 0x60, R114 ;  /* 0x0000006002047825 */ /* 0x000fc800078e0072 */
[----:B------:R-:W-:Y:S01]  /*31c0*/  IMAD.IADD R0, R3, 0x1, R0 ;  /* 0x0000000103007824 */ /* 0x000fe200078e0200 */
[----:B------:R-:W-:-:S03]  /*31d0*/  LEA R2, P0, R4, c[0x0][0x1c8], 0x1 ;  /* 0x0000720004027a11 */ /* 0x000fc600078008ff */
[----:B------:R-:W-:Y:S01]  /*31e0*/  IMAD R0, R0, 0x60, RZ ;  /* 0x0000006000007824 */ /* 0x000fe200078e02ff */
[----:B------:R-:W-:-:S03]  /*31f0*/  IADD3 R10, P6, P5, R6, 0x80, R2 ;  /* 0x00000080060a7810 */ /* 0x000fc60007dde002 */
[----:B------:R-:W-:-:S05]  /*3200*/  IMAD.IADD R0, R5, 0x1, R0 ;  /* 0x0000000105007824 */ /* 0x000fca00078e0200 */
        /* <DEDUP_REMOVED lines=20> */
.L_x_3290:
[----:B------:R-:W-:Y:S05]  /*3350*/  BSYNC B0 ;  /* 0x0000000000007941 */ /* 0x000fea0003800000 */
.L_x_3289:
[----:B------:R-:W2:Y:S04]  /*3360*/  LDL R0, [R1+0x78] ;  /* 0x0000780001007983 */ /* 0x000ea80000100800 */
[----:B-1----:R-:W3:Y:S04]  /*3370*/  LDL R5, [R1+0x20] ;  /* 0x0000200001057983 */ /* 0x002ee80000100800 */
[----:B------:R-:W0:Y:S01]  /*3380*/  LDGDEPBAR ;  /* 0x00000000000079af */ /* 0x000e220000000000 */
[----:B--2---:R-:W-:-:S04]  /*3390*/  IMAD.IADD R0, R0, 0x1, R208 ;  /* 0x0000000100007824 */ /* 0x004fc800078e02d0 */
[----:B------:R-:W-:Y:S01]  /*33a0*/  @P1 IMAD.HI.U32 R2, R0, c[0x0][0x2c8], RZ ;  /* 0x0000b20000021a27 */ /* 0x000fe200078e00ff */
[----:B------:R1:W-:Y:S04]  /*33b0*/  STL [R1+0x24], R0 ;  /* 0x0000240001007387 */ /* 0x0003e80000100800 */
[----:B-1----:R-:W-:-:S05]  /*33c0*/  @P1 SHF.R.U32.HI R0, RZ, c[0x0][0x2cc], R2 ;  /* 0x0000b300ff001a19 */ /* 0x002fca0000011602 */
[----:B------:R-:W-:Y:S04]  /*33d0*/  SHFL.IDX PT, R4, R0, RZ, 0x1c1f ;  /* 0x001c1fff00047589 */ /* 0x000fe800000e0000 */
[----:B------:R1:W2:Y:S02]  /*33e0*/  SHFL.IDX PT, R3, R0, 0x1, 0x1c1f ;  /* 0x003c1f0000037f89 */ /* 0x0002a400000e0000 */
[----:B-1----:R-:W-:-:S04]  /*33f0*/  IADD3 R0, R112, c[0x0][0x1d0], RZ ;  /* 0x0000740070007a10 */ /* 0x002fc80007ffe0ff */
[----:B---3--:R-:W-:Y:S01]  /*3400*/  IADD3 R2, -R5, 0x1, R0 ;  /* 0x0000000105027810 */ /* 0x008fe20007ffe100 */
[----:B------:R-:W-:-:S03]  /*3410*/  IMAD.IADD R0, R0, 0x1, -R5 ;  /* 0x0000000100007824 */ /* 0x000fc600078e0a05 */
[----:B------:R-:W-:-:S04]  /*3420*/  IADD3 R2, R2, -c[0x0][0x168], RZ ;  /* 0x80005a0002027a10 */ /* 0x000fc80007ffe0ff */
[C---:B--2---:R-:W-:Y:S01]  /*3430*/  IADD3 R3, R2.reuse, R3, RZ ;  /* 0x0000000302037210 */ /* 0x044fe20007ffe0ff */
[----:B------:R-:W-:-:S05]  /*3440*/  IMAD.IADD R4, R2, 0x1, R4 ;  /* 0x0000000102047824 */ /* 0x000fca00078e0204 */
[C---:B------:R-:W-:Y:S02]  /*3450*/  IMNMX R2, R0.reuse, R4, PT ;  /* 0x0000000400027217 */ /* 0x040fe40003800200 */
[----:B------:R-:W-:Y:S02]  /*3460*/  IMNMX R0, R0, R3, PT ;  /* 0x0000000300007217 */ /* 0x000fe40003800200 */
[C---:B------:R-:W-:Y:S02]  /*3470*/  ISETP.GT.AND P0, PT, R2.reuse, RZ, PT ;  /* 0x000000ff0200720c */ /* 0x040fe40003f04270 */
[----:B------:R-:W-:Y:S02]  /*3480*/  ISETP.GT.AND P6, PT, R2, 0x1, PT ;  /* 0x000000010200780c */ /* 0x000fe40003fc4270 */
[----:B------:R-:W-:Y:S02]  /*3490*/  FSEL R5, R20, -INF , P0 ;  /* 0xff80000014057808 */ /* 0x000fe40000000000 */
[----:B------:R-:W-:-:S02]  /*34a0*/  ISETP.GT.AND P0, PT, R0, 0x1, PT ;  /* 0x000000010000780c */ /* 0x000fc40003f04270 */
[----:B------:R-:W-:Y:S02]  /*34b0*/  ISETP.GT.AND P5, PT, R0, RZ, PT ;  /* 0x000000ff0000720c */ /* 0x000fe40003fa4270 */
[----:B------:R-:W-:Y:S02]  /*34c0*/  FSEL R6, R21, -INF , P6 ;  /* 0xff80000015067808 */ /* 0x000fe40003000000 */
[----:B------:R-:W-:Y:S02]  /*34d0*/  FSEL R11, R23, -INF , P0 ;  /* 0xff800000170b7808 */ /* 0x000fe40000000000 */
[----:B------:R-:W-:Y:S02]  /*34e0*/  ISETP.GT.AND P6, PT, R2, 0x8, PT ;  /* 0x000000080200780c */ /* 0x000fe40003fc4270 */
[----:B------:R-:W-:Y:S02]  /*34f0*/  ISETP.GT.AND P0, PT, R0, 0x8, PT ;  /* 0x000000080000780c */ /* 0x000fe40003f04270 */
[----:B------:R-:W-:-:S02]  /*3500*/  FSEL R10, R22, -INF , P5 ;  /* 0xff800000160a7808 */ /* 0x000fc40002800000 */
[----:B------:R-:W-:Y:S02]  /*3510*/  ISETP.GT.AND P5, PT, R2, 0x9, PT ;  /* 0x000000090200780c */ /* 0x000fe40003fa4270 */
[----:B------:R-:W-:Y:S02]  /*3520*/  FSEL R7, R52, -INF , P6 ;  /* 0xff80000034077808 */ /* 0x000fe40003000000 */
[----:B------:R-:W-:Y:S02]  /*3530*/  FSEL R16, R54, -INF , P0 ;  /* 0xff80000036107808 */ /* 0x000fe40000000000 */
[----:B------:R-:W-:Y:S02]  /*3540*/  FMNMX.FTZ R3, R5, R6, !PT ;  /* 0x0000000605037209 */ /* 0x000fe40007810000 */
[----:B------:R-:W-:Y:S02]  /*3550*/  ISETP.GT.AND P0, PT, R2, 0x11, PT ;  /* 0x000000110200780c */ /* 0x000fe40003f04270 */
[----:B------:R-:W-:-:S02]  /*3560*/  FSEL R8, R53, -INF , P5 ;  /* 0xff80000035087808 */ /* 0x000fc40002800000 */
[----:B------:R-:W-:Y:S02]  /*3570*/  ISETP.GT.AND P6, PT, R2, 0x10, PT ;  /* 0x000000100200780c */ /* 0x000fe40003fc4270 */
[----:B------:R-:W-:Y:S02]  /*3580*/  FMNMX.FTZ R3, R7, R3, !PT ;  /* 0x0000000307037209 */ /* 0x000fe40007810000 */
[----:B------:R-:W-:Y:S02]  /*3590*/  FSEL R18, R49, -INF , P0 ;  /* 0xff80000031127808 */ /* 0x000fe40000000000 */
[C---:B------:R-:W-:Y:S02]  /*35a0*/  ISETP.GT.AND P5, PT, R0.reuse, 0x9, PT ;  /* 0x000000090000780c */ /* 0x040fe40003fa4270 */
[----:B------:R-:W-:Y:S02]  /*35b0*/  ISETP.GT.AND P0, PT, R0, 0x11, PT ;  /* 0x000000110000780c */ /* 0x000fe40003f04270 */
[----:B------:R-:W-:-:S02]  /*35c0*/  FSEL R9, R48, -INF , P6 ;  /* 0xff80000030097808 */ /* 0x000fc40003000000 */
[----:B------:R-:W-:Y:S02]  /*35d0*/  FMNMX.FTZ R3, R8, R3, !PT ;  /* 0x0000000308037209 */ /* 0x000fe40007810000 */
[----:B------:R-:W-:Y:S02]  /*35e0*/  FSEL R17, R55, -INF , P5 ;  /* 0xff80000037117808 */ /* 0x000fe40002800000 */
[----:B------:R-:W-:Y:S01]  /*35f0*/  ISETP.GT.AND P6, PT, R2, 0x18, PT ;  /* 0x000000180200780c */ /* 0x000fe20003fc4270 */
[----:B------:R-:W-:Y:S01]  /*3600*/  LDSM.16.MT88.4 R52, [R228+0x3800] ;  /* 0x00380000e434783b */ /* 0x000fe20000004200 */
[----:B------:R-:W-:Y:S02]  /*3610*/  FSEL R22, R51, -INF , P0 ;  /* 0xff80000033167808 */ /* 0x000fe40000000000 */
[C---:B------:R-:W-:Y:S02]  /*3620*/  ISETP.GT.AND P5, PT, R0.reuse, 0x10, PT ;  /* 0x000000100000780c */ /* 0x040fe40003fa4270 */
[----:B------:R-:W-:-:S02]  /*3630*/  ISETP.GT.AND P0, PT, R0, 0x18, PT ;  /* 0x000000180000780c */ /* 0x000fc40003f04270 */
[----:B------:R-:W-:Y:S02]  /*3640*/  FMNMX.FTZ R3, R9, R3, !PT ;  /* 0x0000000309037209 */ /* 0x000fe40007810000 */
[----:B------:R-:W-:Y:S02]  /*3650*/  FSEL R19, R40, -INF , P6 ;  /* 0xff80000028137808 */ /* 0x000fe40003000000 */
[----:B------:R-:W-:Y:S02]  /*3660*/  FSEL R21, R50, -INF , P5 ;  /* 0xff80000032157808 */ /* 0x000fe40002800000 */
[----:B------:R-:W-:Y:S01]  /*3670*/  FSEL R40, R42, -INF , P0 ;  /* 0xff8000002a287808 */ /* 0x000fe20000000000 */
[----:B------:R-:W-:Y:S01]  /*3680*/  LDSM.16.MT88.4 R48, [R227] ;  /* 0x00000000e330783b */ /* 0x000fe20000004200 */
[C---:B------:R-:W-:Y:S02]  /*3690*/  ISETP.GT.AND P5, PT, R2.reuse, 0x19, PT ;  /* 0x000000190200780c */ /* 0x040fe40003fa4270 */
[----:B------:R-:W-:-:S02]  /*36a0*/  ISETP.GT.AND P0, PT, R2, 0x21, PT ;  /* 0x000000210200780c */ /* 0x000fc40003f04270 */
[----:B------:R-:W-:Y:S02]  /*36b0*/  FMNMX.FTZ R3, R18, R3, !PT ;  /* 0x0000000312037209 */ /* 0x000fe40007810000 */
[----:B------:R-:W-:Y:S02]  /*36c0*/  FSEL R20, R41, -INF , P5 ;  /* 0xff80000029147808 */ /* 0x000fe40002800000 */
[----:B------:R-:W-:Y:S02]  /*36d0*/  ISETP.GT.AND P6, PT, R2, 0x20, PT ;  /* 0x000000200200780c */ /* 0x000fe40003fc4270 */
[----:B------:R-:W-:Y:S02]  /*36e0*/  FSEL R76, R37, -INF , P0 ;  /* 0xff800000254c7808 */ /* 0x000fe40000000000 */
[----:B------:R-:W-:Y:S02]  /*36f0*/  FMNMX.FTZ R3, R19, R3, !PT ;  /* 0x0000000313037209 */ /* 0x000fe40007810000 */
[----:B------:R-:W-:-:S02]  /*3700*/  ISETP.GT.AND P0, PT, R0, 0x21, PT ;  /* 0x000000210000780c */ /* 0x000fc40003f04270 */
[----:B------:R-:W-:Y:S02]  /*3710*/  ISETP.GT.AND P5, PT, R0, 0x19, PT ;  /* 0x000000190000780c */ /* 0x000fe40003fa4270 */
[----:B------:R-:W-:Y:S02]  /*3720*/  FSEL R75, R36, -INF , P6 ;  /* 0xff800000244b7808 */ /* 0x000fe40003000000 */
[----:B------:R-:W-:Y:S02]  /*3730*/  FMNMX.FTZ R3, R20, R3, !PT ;  /* 0x0000000314037209 */ /* 0x000fe40007810000 */
[----:B------:R-:W-:Y:S02]  /*3740*/  FSEL R81, R39, -INF , P0 ;  /* 0xff80000027517808 */ /* 0x000fe40000000000 */
[----:B------:R-:W-:Y:S02]  /*3750*/  FMNMX.FTZ R4, R10, R11, !PT ;  /* 0x0000000b0a047209 */ /* 0x000fe40007810000 */
[----:B------:R-:W-:-:S02]  /*3760*/  FSEL R41, R43, -INF , P5 ;  /* 0xff8000002b297808 */ /* 0x000fc40002800000 */
[----:B------:R-:W-:Y:S02]  /*3770*/  ISETP.GT.AND P0, PT, R2, 0x29, PT ;  /* 0x000000290200780c */ /* 0x000fe40003f04270 */
[----:B------:R-:W-:Y:S02]  /*3780*/  ISETP.GT.AND P5, PT, R0, 0x20, PT ;  /* 0x000000200000780c */ /* 0x000fe40003fa4270 */
[----:B------:R-:W-:Y:S02]  /*3790*/  ISETP.GT.AND P6, PT, R2, 0x28, PT ;  /* 0x000000280200780c */ /* 0x000fe40003fc4270 */
[----:B------:R-:W-:Y:S02]  /*37a0*/  FMNMX.FTZ R3, R75, R3, !PT ;  /* 0x000000034b037209 */ /* 0x000fe40007810000 */
[----:B------:R-:W-:Y:S02]  /*37b0*/  FMNMX.FTZ R4, R16, R4, !PT ;  /* 0x0000000410047209 */ /* 0x000fe40007810000 */
[----:B------:R-:W-:-:S02]  /*37c0*/  FSEL R73, R33, -INF , P0 ;  /* 0xff80000021497808 */ /* 0x000fc40000000000 */
[----:B------:R-:W-:Y:S02]  /*37d0*/  FSEL R80, R38, -INF , P5 ;  /* 0xff80000026507808 */ /* 0x000fe40002800000 */
[----:B------:R-:W-:Y:S02]  /*37e0*/  ISETP.GT.AND P0, PT, R0, 0x29, PT ;  /* 0x000000290000780c */ /* 0x000fe40003f04270 */
[----:B------:R-:W-:Y:S02]  /*37f0*/  FSEL R74, R32, -INF , P6 ;  /* 0xff800000204a7808 */ /* 0x000fe40003000000 */
[----:B------:R-:W-:Y:S02]  /*3800*/  ISETP.GT.AND P5, PT, R0, 0x28, PT ;  /* 0x000000280000780c */ /* 0x000fe40003fa4270 */
[----:B------:R-:W-:Y:S02]  /*3810*/  FMNMX.FTZ R3, R76, R3, !PT ;  /* 0x000000034c037209 */ /* 0x000fe40007810000 */
[----:B------:R-:W-:-:S02]  /*3820*/  FMNMX.FTZ R4, R17, R4, !PT ;  /* 0x0000000411047209 */ /* 0x000fc40007810000 */
[----:B------:R-:W-:Y:S02]  /*3830*/  FSEL R79, R35, -INF , P0 ;  /* 0xff800000234f7808 */ /* 0x000fe40000000000 */
[----:B------:R-:W-:Y:S02]  /*3840*/  ISETP.GT.AND P6, PT, R2, 0x30, PT ;  /* 0x000000300200780c */ /* 0x000fe40003fc4270 */
[----:B------:R-:W-:Y:S02]  /*3850*/  FSEL R77, R34, -INF , P5 ;  /* 0xff800000224d7808 */ /* 0x000fe40002800000 */
[----:B------:R-:W-:Y:S02]  /*3860*/  ISETP.GT.AND P0, PT, R2, 0x31, PT ;  /* 0x000000310200780c */ /* 0x000fe40003f04270 */
[----:B------:R-:W-:Y:S02]  /*3870*/  FMNMX.FTZ R3, R74, R3, !PT ;  /* 0x000000034a037209 */ /* 0x000fe40007810000 */
[----:B------:R-:W-:-:S02]  /*3880*/  ISETP.GT.AND P5, PT, R0, 0x30, PT ;  /* 0x000000300000780c */ /* 0x000fc40003fa4270 */
[----:B------:R-:W-:Y:S02]  /*3890*/  FMNMX.FTZ R4, R21, R4, !PT ;  /* 0x0000000415047209 */ /* 0x000fe40007810000 */
[----:B------:R-:W-:Y:S02]  /*38a0*/  FSEL R102, R28, -INF , P6 ;  /* 0xff8000001c667808 */ /* 0x000fe40003000000 */
[----:B------:R-:W-:Y:S02]  /*38b0*/  FSEL R92, R29, -INF , P0 ;  /* 0xff8000001d5c7808 */ /* 0x000fe40000000000 */
[----:B------:R-:W-:Y:S02]  /*38c0*/  FMNMX.FTZ R3, R73, R3, !PT ;  /* 0x0000000349037209 */ /* 0x000fe40007810000 */
[----:B------:R-:W-:Y:S02]  /*38d0*/  ISETP.GT.AND P0, PT, R0, 0x31, PT ;  /* 0x000000310000780c */ /* 0x000fe40003f04270 */
[----:B------:R-:W-:-:S02]  /*38e0*/  FSEL R109, R30, -INF , P5 ;  /* 0xff8000001e6d7808 */ /* 0x000fc40002800000 */
[----:B------:R-:W-:Y:S02]  /*38f0*/  FMNMX.FTZ R4, R22, R4, !PT ;  /* 0x0000000416047209 */ /* 0x000fe40007810000 */
[----:B------:R-:W-:Y:S02]  /*3900*/  ISETP.GT.AND P5, PT, R2, 0x38, PT ;  /* 0x000000380200780c */ /* 0x000fe40003fa4270 */
[----:B------:R-:W-:Y:S02]  /*3910*/  FMNMX.FTZ R3, R102, R3, !PT ;  /* 0x0000000366037209 */ /* 0x000fe40007810000 */
[----:B------:R-:W-:Y:S02]  /*3920*/  FSEL R101, R31, -INF , P0 ;  /* 0xff8000001f657808 */ /* 0x000fe40000000000 */
[----:B------:R-:W-:Y:S01]  /*3930*/  FMNMX.FTZ R4, R40, R4, !PT ;  /* 0x0000000428047209 */ /* 0x000fe20007810000 */
[----:B------:R-:W-:Y:S01]  /*3940*/  LDSM.16.MT88.4 R28, [R224+0x800] ;  /* 0x00080000e01c783b */ /* 0x000fe20000004200 */
[----:B------:R-:W-:-:S02]  /*3950*/  ISETP.GT.AND P0, PT, R2, 0x39, PT ;  /* 0x000000390200780c */ /* 0x000fc40003f04270 */
[----:B------:R-:W-:Y:S02]  /*3960*/  FSEL R110, R24, -INF , P5 ;  /* 0xff800000186e7808 */ /* 0x000fe40002800000 */
[----:B------:R-:W-:Y:S02]  /*3970*/  ISETP.GT.AND P5, PT, R0, 0x38, PT ;  /* 0x000000380000780c */ /* 0x000fe40003fa4270 */
[----:B------:R-:W-:Y:S02]  /*3980*/  FMNMX.FTZ R3, R92, R3, !PT ;  /* 0x000000035c037209 */ /* 0x000fe40007810000 */
[----:B------:R-:W-:Y:S02]  /*3990*/  FMNMX.FTZ R4, R41, R4, !PT ;  /* 0x0000000429047209 */ /* 0x000fe40007810000 */
[----:B------:R-:W-:Y:S02]  /*39a0*/  FSEL R111, R25, -INF , P0 ;  /* 0xff800000196f7808 */ /* 0x000fe40000000000 */
[----:B------:R-:W-:-:S02]  /*39b0*/  ISETP.GT.AND P0, PT, R0, 0x39, PT ;  /* 0x000000390000780c */ /* 0x000fc40003f04270 */
        /* <DEDUP_REMOVED lines=17> */
[----:B------:R-:W-:Y:S02]  /*3ad0*/  ISETP.GT.AND P5, PT, R2, 0x50, PT ;  /* 0x000000500200780c */ /* 0x000fe40003fa4270 */
[----:B------:R-:W-:Y:S02]  /*3ae0*/  FMNMX.FTZ R4, R79, R4, !PT ;  /* 0x000000044f047209 */ /* 0x000fe40007810000 */
[----:B------:R-:W-:-:S02]  /*3af0*/  FSEL R105, R57, -INF , P0 ;  /* 0xff80000039697808 */ /* 0x000fc40000000000 */
[----:B------:R-:W-:Y:S02]  /*3b00*/  FMNMX.FTZ R3, R104, R3, !PT ;  /* 0x0000000368037209 */ /* 0x000fe40007810000 */
[----:B------:R-:W-:Y:S02]  /*3b10*/  FSEL R106, R12, -INF , P5 ;  /* 0xff8000000c6a7808 */ /* 0x000fe40002800000 */
[----:B------:R-:W-:Y:S02]  /*3b20*/  FMNMX.FTZ R4, R109, R4, !PT ;  /* 0x000000046d047209 */ /* 0x000fe40007810000 */
[----:B------:R-:W-:Y:S02]  /*3b30*/  ISETP.GT.AND P5, PT, R0, 0x40, PT ;  /* 0x000000400000780c */ /* 0x000fe40003fa4270 */
[----:B------:R-:W-:Y:S02]  /*3b40*/  ISETP.GT.AND P0, PT, R2, 0x51, PT ;  /* 0x000000510200780c */ /* 0x000fe40003f04270 */
[----:B------:R-:W-:-:S02]  /*3b50*/  FMNMX.FTZ R3, R105, R3, !PT ;  /* 0x0000000369037209 */ /* 0x000fc40007810000 */
[----:B------:R-:W-:Y:S02]  /*3b60*/  FMNMX.FTZ R4, R101, R4, !PT ;  /* 0x0000000465047209 */ /* 0x000fe40007810000 */
[----:B------:R-:W-:Y:S02]  /*3b70*/  FSEL R98, R46, -INF , P5 ;  /* 0xff8000002e627808 */ /* 0x000fe40002800000 */
[C---:B------:R-:W-:Y:S02]  /*3b80*/  ISETP.GT.AND P6, PT, R2.reuse, 0x58, PT ;  /* 0x000000580200780c */ /* 0x040fe40003fc4270 */
        /* <DEDUP_REMOVED lines=8> */
[----:B------:R-:W-:-:S02]  /*3c10*/  FSEL R99, R47, -INF , P0 ;  /* 0xff8000002f637808 */ /* 0x000fc40000000000 */
[----:B------:R-:W-:Y:S01]  /*3c20*/  FSEL R211, R61, -INF , P5 ;  /* 0xff8000003dd37808 */ /* 0x000fe20002800000 */
[----:B------:R-:W-:Y:S01]  /*3c30*/  LDSM.16.MT88.4 R44, [R249] ;  /* 0x00000000f92c783b */ /* 0x000fe20000004200 */
[----:B------:R-:W-:Y:S02]  /*3c40*/  FMNMX.FTZ R141, R108, R141, !PT ;  /* 0x0000008d6c8d7209 */ /* 0x000fe40007810000 */
[----:B------:R-:W-:Y:S02]  /*3c50*/  ISETP.GT.AND P0, PT, R0, 0x48, PT ;  /* 0x000000480000780c */ /* 0x000fe40003f04270 */
[----:B------:R-:W-:Y:S02]  /*3c60*/  FMNMX.FTZ R2, R98, R3, !PT ;  /* 0x0000000362027209 */ /* 0x000fe40007810000 */
[----:B------:R-:W-:Y:S02]  /*3c70*/  ISETP.GT.AND P5, PT, R0, 0x49, PT ;  /* 0x000000490000780c */ /* 0x000fe40003fa4270 */
[----:B------:R-:W-:-:S02]  /*3c80*/  FMNMX.FTZ R141, R211, R141, !PT ;  /* 0x0000008dd38d7209 */ /* 0x000fc40007810000 */
[----:B------:R-:W-:Y:S02]  /*3c90*/  FSEL R100, R58, -INF , P0 ;  /* 0xff8000003a647808 */ /* 0x000fe40000000000 */
[----:B------:R-:W-:Y:S01]  /*3ca0*/  FMNMX.FTZ R2, R99, R2, !PT ;  /* 0x0000000263027209 */ /* 0x000fe20007810000 */
[----:B------:R-:W1:Y:S01]  /*3cb0*/  SHFL.BFLY PT, R3, R141, 0x2, 0x1f ;  /* 0x0c401f008d037f89 */ /* 0x000e6200000e0000 */
[----:B------:R-:W-:Y:S02]  /*3cc0*/  FSEL R93, R59, -INF , P5 ;  /* 0xff8000003b5d7808 */ /* 0x000fe40002800000 */
[----:B------:R-:W-:Y:S01]  /*3cd0*/  ISETP.GT.AND P5, PT, R0, 0x50, PT ;  /* 0x000000500000780c */ /* 0x000fe20003fa4270 */
[----:B------:R-:W-:Y:S01]  /*3ce0*/  LDSM.16.MT88.4 R56, [R224+0x3000] ;  /* 0x00300000e038783b */ /* 0x000fe20000004200 */
[----:B------:R-:W-:Y:S02]  /*3cf0*/  FMNMX.FTZ R2, R100, R2, !PT ;  /* 0x0000000264027209 */ /* 0x000fe40007810000 */
[----:B------:R-:W-:-:S02]  /*3d00*/  ISETP.GT.AND P0, PT, R0, 0x51, PT ;  /* 0x000000510000780c */ /* 0x000fc40003f04270 */
[----:B------:R-:W-:Y:S02]  /*3d10*/  FSEL R94, R14, -INF , P5 ;  /* 0xff8000000e5e7808 */ /* 0x000fe40002800000 */
[----:B------:R-:W-:Y:S02]  /*3d20*/  FMNMX.FTZ R2, R93, R2, !PT ;  /* 0x000000025d027209 */ /* 0x000fe40007810000 */
[----:B------:R-:W-:Y:S02]  /*3d30*/  FSEL R95, R15, -INF , P0 ;  /* 0xff8000000f5f7808 */ /* 0x000fe40000000000 */
[----:B------:R-:W-:Y:S01]  /*3d40*/  ISETP.GT.AND P5, PT, R0, 0x58, PT ;  /* 0x000000580000780c */ /* 0x000fe20003fa4270 */
[----:B------:R-:W-:Y:S01]  /*3d50*/  LDSM.16.MT88.4 R12, [R224] ;  /* 0x00000000e00c783b */ /* 0x000fe20000004200 */
[----:B------:R-:W-:Y:S02]  /*3d60*/  FMNMX.FTZ R2, R94, R2, !PT ;  /* 0x000000025e027209 */ /* 0x000fe40007810000 */
[----:B------:R-:W-:-:S02]  /*3d70*/  ISETP.GT.AND P0, PT, R0, 0x59, PT ;  /* 0x000000590000780c */ /* 0x000fc40003f04270 */
[----:B------:R-:W-:Y:S02]  /*3d80*/  FSEL R96, R62, -INF , P5 ;  /* 0xff8000003e607808 */ /* 0x000fe40002800000 */
[----:B------:R-:W-:Y:S02]  /*3d90*/  FMNMX.FTZ R0, R95, R2, !PT ;  /* 0x000000025f007209 */ /* 0x000fe40007810000 */
[----:B------:R-:W-:Y:S02]  /*3da0*/  FSEL R97, R63, -INF , P0 ;  /* 0xff8000003f617808 */ /* 0x000fe40000000000 */
[----:B------:R-:W-:Y:S01]  /*3db0*/  FMNMX.FTZ R0, R96, R0, !PT ;  /* 0x0000000060007209 */ /* 0x000fe20007810000 */
[----:B------:R-:W-:Y:S01]  /*3dc0*/  LDSM.16.MT88.4 R60, [R227+0x800] ;  /* 0x00080000e33c783b */ /* 0x000fe20000004200 */
        /* <DEDUP_REMOVED lines=21> */
[----:B---3--:R-:W-:Y:S01]  /*3f20*/  F2FP.PACK_AB R8, R68, R71 ;  /* 0x000000474408723e */ /* 0x008fe200000000ff */
[----:B------:R-:W1:Y:S05]  /*3f30*/  LDSM.16.MT88.4 R4, [R228] ;  /* 0x00000000e404783b */ /* 0x000e6a0000004200 */
[----:B------:R2:W3:Y:S02]  /*3f40*/  MUFU.EX2 R70, R2 ;  /* 0x0000000200467308 */ /* 0x0004e40000000800 */
[----:B--2---:R-:W-:-:S05]  /*3f50*/  FMUL.FTZ R2, R140, c[0x0][0x2d0] ;  /* 0x0000b4008c027a20 */ /* 0x004fca0000410000 */
[----:B------:R-:W-:-:S05]  /*3f60*/  FSEL R2, R2, RZ, P0 ;  /* 0x000000ff02027208 */ /* 0x000fca0000000000 */
[----:B------:R-:W-:Y:S01]  /*3f70*/  FFMA.FTZ R3, R10, c[0x0][0x2d0], -R2 ;  /* 0x0000b4000a037a23 */ /* 0x000fe20000010802 */
[----:B---3--:R-:W-:-:S03]  /*3f80*/  F2FP.PACK_AB R10, R69, R70 ;  /* 0x00000046450a723e */ /* 0x008fc600000000ff */
        /* <DEDUP_REMOVED lines=14> */
[----:B------:R2:W-:Y:S03]  /*4070*/  MUFU.EX2 R155, R3 ;  /* 0x00000003009b7308 */ /* 0x0005e60000000800 */
[C---:B-1----:R-:W-:Y:S08]  /*4080*/  HMMA.16816.F32 R16, R8.reuse, R6, RZ ;  /* 0x000000060810723c */ /* 0x042ff000000018ff */
[----:B------:R-:W-:Y:S01]  /*4090*/  HMMA.16816.F32 R12, R8, R48, RZ ;  /* 0x00000030080c723c */ /* 0x000fe200000018ff */
[----:B--2---:R-:W-:-:S04]  /*40a0*/  FFMA.FTZ R3, R20, c[0x0][0x2d0], -R0 ;  /* 0x0000b40014037a23 */ /* 0x004fc80000010800 */
[----:B------:R1:W2:Y:S02]  /*40b0*/  MUFU.EX2 R210, R3 ;  /* 0x0000000300d27308 */ /* 0x0002a40000000800 */
[----:B-1----:R-:W-:Y:S01]  /*40c0*/  FFMA.FTZ R3, R21, c[0x0][0x2d0], -R2 ;  /* 0x0000b40015037a23 */ /* 0x002fe20000010802 */
[----:B--2---:R-:W-:-:S05]  /*40d0*/  F2FP.PACK_AB R6, R210, R155 ;  /* 0x0000009bd206723e */ /* 0x004fca00000000ff */
[----:B------:R1:W-:Y:S02]  /*40e0*/  MUFU.EX2 R143, R3 ;  /* 0x00000003008f7308 */ /* 0x0003e40000000800 */
[--C-:B-1----:R-:W-:Y:S02]  /*40f0*/  FFMA.FTZ R3, R22, c[0x0][0x2d0], -R2.reuse ;  /* 0x0000b40016037a23 */ /* 0x102fe40000010802 */
[----:B------:R-:W-:Y:S04]  /*4100*/  HMMA.16816.F32 R20, R8, R4, RZ ;  /* 0x000000040814723c */ /* 0x000fe800000018ff */
[----:B------:R1:W2:Y:S03]  /*4110*/  MUFU.EX2 R142, R3 ;  /* 0x00000003008e7308 */ /* 0x0002a60000000800 */
[----:B------:R-:W-:Y:S01]  /*4120*/  F2FP.PACK_AB R4, R154, R72 ;  /* 0x000000489a04723e */ /* 0x000fe200000000ff */
[----:B-1----:R-:W-:Y:S01]  /*4130*/  FFMA.FTZ R3, R40, c[0x0][0x2d0], -R2 ;  /* 0x0000b40028037a23 */ /* 0x002fe20000010802 */
[----:B--2---:R-:W-:-:S03]  /*4140*/  F2FP.PACK_AB R5, R142, R143 ;  /* 0x0000008f8e05723e */ /* 0x004fc600000000ff */
[----:B------:R1:W-:Y:S02]  /*4150*/  MUFU.EX2 R152, R3 ;  /* 0x0000000300987308 */ /* 0x0003e40000000800 */
[----:B-1----:R-:W-:Y:S02]  /*4160*/  FFMA.FTZ R3, R41, c[0x0][0x2d0], -R2 ;  /* 0x0000b40029037a23 */ /* 0x002fe40000010802 */
[----:B------:R-:W-:Y:S04]  /*4170*/  LDSM.16.MT88.4 R40, [R228+0x3000] ;  /* 0x00300000e428783b */ /* 0x000fe80000004200 */
[----:B------:R-:W1:Y:S02]  /*4180*/  MUFU.EX2 R153, R3 ;  /* 0x0000000300997308 */ /* 0x000e640000000800 */
[----:B-1----:R-:W-:Y:S01]  /*4190*/  F2FP.PACK_AB R7, R153, R152 ;  /* 0x000000989907723e */ /* 0x002fe200000000ff */
[----:B------:R-:W-:-:S04]  /*41a0*/  FADD.FTZ R3, R71, R68 ;  /* 0x0000004447037221 */ /* 0x000fc80000010000 */
[----:B------:R-:W-:Y:S02]  /*41b0*/  FADD.FTZ R3, R70, R3 ;  /* 0x0000000346037221 */ /* 0x000fe40000010000 */
[----:B------:R-:W-:Y:S01]  /*41c0*/  HMMA.16816.F32 R88, R4, R28, R36 ;  /* 0x0000001c0458723c */ /* 0x000fe20000001824 */
[----:B------:R-:W-:Y:S01]  /*41d0*/  LDSM.16.MT88.4 R36, [R224+0x3800] ;  /* 0x00380000e024783b */ /* 0x000fe20000004200 */
[----:B------:R-:W-:-:S06]  /*41e0*/  FADD.FTZ R3, R69, R3 ;  /* 0x0000000345037221 */ /* 0x000fcc0000010000 */
[C---:B------:R-:W-:Y:S08]  /*41f0*/  HMMA.16816.F32 R20, R4.reuse, R24, R20 ;  /* 0x000000180414723c */ /* 0x040ff00000001814 */
[----:B------:R-:W-:Y:S08]  /*4200*/  HMMA.16816.F32 R212, R4, R26, R16 ;  /* 0x0000001a04d4723c */ /* 0x000ff00000001810 */
[----:B------:R-:W-:Y:S01]  /*4210*/  IMAD.MOV.U32 R86, RZ, RZ, R88 ;  /* 0x000000ffff567224 */ /* 0x000fe200078e0058 */
[----:B------:R-:W-:Y:S01]  /*4220*/  MOV R78, R91 ;  /* 0x0000005b004e7202 */ /* 0x000fe20000000f00 */
[----:B------:R-:W-:Y:S01]  /*4230*/  IMAD.MOV.U32 R85, RZ, RZ, R89 ;  /* 0x000000ffff557224 */ /* 0x000fe200078e0059 */
[----:B------:R-:W-:Y:S01]  /*4240*/  HMMA.16816.F32 R16, R8, R50, RZ ;  /* 0x000000320810723c */ /* 0x000fe200000018ff */
[----:B------:R-:W-:Y:S01]  /*4250*/  IMAD.MOV.U32 R84, RZ, RZ, R90 ;  /* 0x000000ffff547224 */ /* 0x000fe200078e005a */
[----:B------:R-:W-:Y:S01]  /*4260*/  LDSM.16.MT88.4 R48, [R227+0x3000] ;  /* 0x00300000e330783b */ /* 0x000fe20000004200 */
[----:B------:R-:W-:Y:S01]  /*4270*/  IMAD.MOV.U32 R68, RZ, RZ, R86 ;  /* 0x000000ffff447224 */ /* 0x000fe200078e0056 */
[----:B------:R-:W-:Y:S01]  /*4280*/  MOV R71, R78 ;  /* 0x0000004e00477202 */ /* 0x000fe20000000f00 */
[----:B------:R-:W-:Y:S01]  /*4290*/  IMAD.MOV.U32 R91, RZ, RZ, R20 ;  /* 0x000000ffff5b7224 */ /* 0x000fe200078e0014 */
[----:B------:R-:W-:Y:S01]  /*42a0*/  MOV R88, R23 ;  /* 0x0000001700587202 */ /* 0x000fe20000000f00 */
[----:B------:R-:W-:Y:S01]  /*42b0*/  IMAD.MOV.U32 R90, RZ, RZ, R21 ;  /* 0x000000ffff5a7224 */ /* 0x000fe200078e0015 */
[----:B------:R-:W-:Y:S01]  /*42c0*/  HMMA.16816.F32 R216, R4, R30, R32 ;  /* 0x0000001e04d8723c */ /* 0x000fe20000001820 */
[----:B------:R-:W-:-:S02]  /*42d0*/  IMAD.MOV.U32 R89, RZ, RZ, R22 ;  /* 0x000000ffff597224 */ /* 0x000fc400078e0016 */
[----:B------:R-:W1:Y:S01]  /*42e0*/  LDSM.16.MT88.4 R20, [R230+0x800] ;  /* 0x00080000e614783b */ /* 0x000e620000004200 */
[----:B------:R-:W-:Y:S02]  /*42f0*/  IMAD.MOV.U32 R69, RZ, RZ, R85 ;  /* 0x000000ffff457224 */ /* 0x000fe400078e0055 */
[----:B------:R-:W-:Y:S02]  /*4300*/  IMAD.MOV.U32 R70, RZ, RZ, R84 ;  /* 0x000000ffff467224 */ /* 0x000fe400078e0054 */
[----:B------:R-:W-:Y:S07]  /*4310*/  HMMA.16816.F32 R220, R4, R60, R12 ;  /* 0x0000003c04dc723c */ /* 0x000fee000000180c */
[----:B------:R-:W-:Y:S01]  /*4320*/  IMAD.MOV.U32 R61, RZ, RZ, R111 ;  /* 0x000000ffff3d7224 */ /* 0x000fe200078e006f */
[----:B------:R-:W-:Y:S01]  /*4330*/  HMMA.16816.F32 R12, R8, R44, RZ ;  /* 0x0000002c080c723c */ /* 0x000fe200000018ff */
[----:B------:R-:W-:-:S07]  /*4340*/  IMAD.MOV.U32 R60, RZ, RZ, R110 ;  /* 0x000000ffff3c7224 */ /* 0x000fce00078e006e */
[C---:B------:R-:W-:Y:S01]  /*4350*/  HMMA.16816.F32 R32, R8.reuse, R46, RZ ;  /* 0x0000002e0820723c */ /* 0x040fe200000018ff */
[----:B------:R-:W-:Y:S07]  /*4360*/  LDSM.16.MT88.4 R44, [R227+0x3800] ;  /* 0x00380000e32c783b */ /* 0x000fee0000004200 */
[C---:B------:R-:W-:Y:S08]  /*4370*/  HMMA.16816.F32 R28, R8.reuse, R56, RZ ;  /* 0x00000038081c723c */ /* 0x040ff000000018ff */
[----:B------:R-:W-:Y:S01]  /*4380*/  HMMA.16816.F32 R24, R8, R58, RZ ;  /* 0x0000003a0818723c */ /* 0x000fe200000018ff */
[----:B------:R-:W2:Y:S07]  /*4390*/  LDSM.16.MT88.4 R56, [R230+0x3000] ;  /* 0x00300000e638783b */ /* 0x000eae0000004200 */
[C---:B------:R-:W-:Y:S07]  /*43a0*/  HMMA.16816.F32 R144, R4.reuse, R62, R16 ;  /* 0x0000003e0490723c */ /* 0x040fee0000001810 */
[----:B------:R-:W-:Y:S01]  /*43b0*/  IMAD.MOV.U32 R63, RZ, RZ, R165 ;  /* 0x000000ffff3f7224 */ /* 0x000fe200078e00a5 */
[----:B------:R-:W-:Y:S01]  /*43c0*/  MOV R62, R164 ;  /* 0x000000a4003e7202 */ /* 0x000fe20000000f00 */
[C---:B-1----:R-:W-:Y:S01]  /*43d0*/  HMMA.16816.F32 R128, R4.reuse, R22, R32 ;  /* 0x000000160480723c */ /* 0x042fe20000001820 */
[----:B------:R-:W1:Y:S07]  /*43e0*/  LDSM.16.MT88.4 R32, [R230+0x3800] ;  /* 0x00380000e620783b */ /* 0x000e6e0000004200 */
[C---:B------:R-:W-:Y:S08]  /*43f0*/  HMMA.16816.F32 R164, R4.reuse, R20, R12 ;  /* 0x0000001404a4723c */ /* 0x040ff0000000180c */
[C---:B------:R-:W-:Y:S08]  /*4400*/  HMMA.16816.F32 R136, R4.reuse, R36, R28 ;  /* 0x000000240488723c */ /* 0x040ff0000000181c */
[----:B------:R-:W-:Y:S01]  /*4410*/  HMMA.16816.F32 R124, R4, R38, R24 ;  /* 0x00000026047c723c */ /* 0x000fe20000001818 */
[----:B------:R-:W3:Y:S07]  /*4420*/  LDSM.16.MT88.4 R36, [R224+0x6000] ;  /* 0x00600000e024783b */ /* 0x000eee0000004200 */
[C---:B------:R-:W-:Y:S07]  /*4430*/  HMMA.16816.F32 R20, R8.reuse, R50, RZ ;  /* 0x000000320814723c */ /* 0x040fee00000018ff */
[----:B------:R-:W-:Y:S01]  /*4440*/  IMAD.MOV.U32 R51, RZ, RZ, R105 ;  /* 0x000000ffff337224 */ /* 0x000fe200078e0069 */
[C---:B------:R-:W-:Y:S07]  /*4450*/  HMMA.16816.F32 R12, R8.reuse, R40, RZ ;  /* 0x00000028080c723c */ /* 0x040fee00000018ff */
[----:B------:R-:W-:Y:S01]  /*4460*/  MOV R41, R87 ;  /* 0x0000005700297202 */ /* 0x000fe20000000f00 */
[C---:B--2---:R-:W-:Y:S07]  /*4470*/  HMMA.16816.F32 R16, R8.reuse, R56, RZ ;  /* 0x000000380810723c */ /* 0x044fee00000018ff */
[----:B------:R-:W-:Y:S01]  /*4480*/  IMAD.MOV.U32 R56, RZ, RZ, R103 ;  /* 0x000000ffff387224 */ /* 0x000fe200078e0067 */
[----:B------:R-:W-:Y:S01]  /*4490*/  HMMA.16816.F32 R24, R8, R48, RZ ;  /* 0x000000300818723c */ /* 0x000fe200000018ff */
[----:B------:R-:W-:-:S06]  /*44a0*/  IMAD.MOV.U32 R57, RZ, RZ, R104 ;  /* 0x000000ffff397224 */ /* 0x000fcc00078e0068 */
[----:B------:R-:W-:Y:S01]  /*44b0*/  IMAD.MOV.U32 R49, RZ, RZ, R107 ;  /* 0x000000ffff317224 */ /* 0x000fe200078e006b */
[----:B------:R-:W-:Y:S01]  /*44c0*/  HMMA.16816.F32 R112, R4, R46, R20 ;  /* 0x0000002e0470723c */ /* 0x000fe20000001814 */
[----:B------:R-:W2:Y:S01]  /*44d0*/  LDSM.16.MT88.4 R20, [R224+0x6800] ;  /* 0x00680000e014783b */ /* 0x000ea20000004200 */
[----:B------:R-:W-:-:S06]  /*44e0*/  MOV R48, R106 ;  /* 0x0000006a00307202 */ /* 0x000fcc0000000f00 */
[----:B------:R-:W-:Y:S08]  /*44f0*/  HMMA.16816.F32 R28, R8, R42, RZ ;  /* 0x0000002a081c723c */ /* 0x000ff000000018ff */
[----:B------:R-:W-:Y:S07]  /*4500*/  HMMA.16816.F32 R132, R4, R52, R12 ;  /* 0x000000340484723c */ /* 0x000fee000000180c */
[----:B------:R-:W-:Y:S01]  /*4510*/  IMAD.MOV.U32 R53, RZ, RZ, R109 ;  /* 0x000000ffff357224 */ /* 0x000fe200078e006d */
[----:B------:R-:W-:Y:S01]  /*4520*/  HMMA.16816.F32 R12, R8, R58, RZ ;  /* 0x0000003a080c723c */ /* 0x000fe200000018ff */
[----:B------:R-:W-:-:S06]  /*4530*/  IMAD.MOV.U32 R52, RZ, RZ, R108 ;  /* 0x000000ffff347224 */ /* 0x000fcc00078e006c */
[----:B------:R-:W-:Y:S01]  /*4540*/  MOV R59, R102 ;  /* 0x00000066003b7202 */ /* 0x000fe20000000f00 */
[----:B-1----:R-:W-:Y:S01]  /*4550*/  HMMA.16816.F32 R148, R4, R32, R16 ;  /* 0x000000200494723c */ /* 0x002fe20000001810 */
[----:B------:R-:W-:-:S06]  /*4560*/  IMAD.MOV.U32 R58, RZ, RZ, R101 ;  /* 0x000000ffff3a7224 */ /* 0x000fcc00078e0065 */
[----:B------:R-:W-:Y:S01]  /*4570*/  IMAD.MOV.U32 R33, RZ, RZ, R96 ;  /* 0x000000ffff217224 */ /* 0x000fe200078e0060 */
[----:B------:R-:W-:Y:S01]  /*4580*/  HMMA.16816.F32 R120, R4, R44, R24 ;  /* 0x0000002c0478723c */ /* 0x000fe20000001818 */
[----:B------:R-:W1:Y:S01]  /*4590*/  LDSM.16.MT88.4 R24, [R228+0x6000] ;  /* 0x00600000e418783b */ /* 0x000e620000004200 */
[----:B------:R-:W-:-:S06]  /*45a0*/  MOV R32, R95 ;  /* 0x0000005f00207202 */ /* 0x000fcc0000000f00 */
[----:B---3--:R-:W-:Y:S07]  /*45b0*/  HMMA.16816.F32 R16, R8, R36, RZ ;  /* 0x000000240810723c */ /* 0x008fee00000018ff */
[----:B------:R-:W-:Y:S01]  /*45c0*/  IMAD.MOV.U32 R37, RZ, RZ, R92 ;  /* 0x000000ffff257224 */ /* 0x000fe200078e005c */
[C---:B------:R-:W-:Y:S07]  /*45d0*/  HMMA.16816.F32 R116, R4.reuse, R54, R28 ;  /* 0x000000360474723c */ /* 0x040fee000000181c */
[----:B------:R-:W-:Y:S01]  /*45e0*/  IMAD.MOV.U32 R29, RZ, RZ, R100 ;  /* 0x000000ffff1d7224 */ /* 0x000fe200078e0064 */
[----:B------:R-:W-:Y:S01]  /*45f0*/  MOV R28, R99 ;  /* 0x00000063001c7202 */ /* 0x000fe20000000f00 */
[----:B------:R-:W-:Y:S01]  /*4600*/  HMMA.16816.F32 R100, R4, R34, R12 ;  /* 0x000000220464723c */ /* 0x000fe2000000180c */
[----:B------:R-:W-:-:S02]  /*4610*/  IMAD.MOV.U32 R55, RZ, RZ, R98 ;  /* 0x000000ffff377224 */ /* 0x000fc400078e0062 */
[----:B------:R-:W-:Y:S02]  /*4620*/  IMAD.MOV.U32 R54, RZ, RZ, R97 ;  /* 0x000000ffff367224 */ /* 0x000fe400078e0061 */
[----:B------:R-:W-:Y:S02]  /*4630*/  IMAD.MOV.U32 R30, RZ, RZ, R208 ;  /* 0x000000ffff1e7224 */ /* 0x000fe400078e00d0 */
[----:B------:R-:W-:Y:S01]  /*4640*/  IMAD.MOV.U32 R35, RZ, RZ, R94 ;  /* 0x000000ffff237224 */ /* 0x000fe200078e005e */
[----:B------:R-:W-:Y:S01]  /*4650*/  HMMA.16816.F32 R12, R8, R38, RZ ;  /* 0x00000026080c723c */ /* 0x000fe200000018ff */
[----:B------:R-:W-:Y:S02]  /*4660*/  IMAD.MOV.U32 R34, RZ, RZ, R93 ;  /* 0x000000ffff227224 */ /* 0x000fe400078e005d */
[----:B------:R-:W-:Y:S02]  /*4670*/  FADD.FTZ R208, R72, R3 ;  /* 0x0000000348d07221 */ /* 0x000fe40000010000 */
[----:B------:R-:W-:Y:S01]  /*4680*/  FFMA.FTZ R3, R75, c[0x0][0x2d0], -R0 ;  /* 0x0000b4004b037a23 */ /* 0x000fe20000010800 */
[----:B------:R-:W-:Y:S01]  /*4690*/  MOV R75, R55 ;  /* 0x00000037004b7202 */ /* 0x000fe20000000f00 */
[----:B------:R-:W-:Y:S01]  /*46a0*/  IMAD.MOV.U32 R31, RZ, RZ, R41 ;  /* 0x000000ffff1f7224 */ /* 0x000fe200078e0029 */
[----:B--2---:R-:W-:Y:S01]  /*46b0*/  HMMA.16816.F32 R108, R4, R20, R16 ;  /* 0x00000014046c723c */ /* 0x004fe20000001810 */
[----:B------:R-:W2:Y:S01]  /*46c0*/  LDSM.16.MT88.4 R16, [R228+0x6800] ;  /* 0x00680000e410783b */ /* 0x000ea20000004200 */
[----:B------:R-:W-:-:S02]  /*46d0*/  IMAD.MOV.U32 R55, RZ, RZ, R52 ;  /* 0x000000ffff377224 */ /* 0x000fc400078e0034 */
[----:B------:R-:W-:Y:S02]  /*46e0*/  IMAD.MOV.U32 R52, RZ, RZ, R62 ;  /* 0x000000ffff347224 */ /* 0x000fe400078e003e */
[----:B------:R-:W-:-:S10]  /*46f0*/  IMAD.MOV.U32 R72, RZ, RZ, R59 ;  /* 0x000000ffff487224 */ /* 0x000fd400078e003b */
[----:B------:R-:W-:Y:S01]  /*4700*/  HMMA.16816.F32 R104, R4, R22, R12 ;  /* 0x000000160468723c */ /* 0x000fe2000000180c */
[----:B------:R-:W3:Y:S07]  /*4710*/  LDSM.16.MT88.4 R20, [R227+0x6000] ;  /* 0x00600000e314783b */ /* 0x000eee0000004200 */
[----:B-1----:R-:W-:Y:S07]  /*4720*/  HMMA.16816.F32 R12, R8, R24, RZ ;  /* 0x00000018080c723c */ /* 0x002fee00000018ff */
[----:B------:R-:W-:Y:S01]  /*4730*/  MOV R24, R91 ;  /* 0x0000005b00187202 */ /* 0x000fe20000000f00 */
[----:B------:R-:W-:Y:S11]  /*4740*/  IMAD.MOV.U32 R25, RZ, RZ, R90 ;  /* 0x000000ffff197224 */ /* 0x000ff600078e005a */
[----:B------:R-:W-:Y:S05]  /*4750*/  @!UPT UIADD3 URZ, URZ, URZ, URZ ;  /* 0x0000003f3f3ff290 */ /* 0x000fea000fffe03f */
[----:B--2---:R-:W-:Y:S07]  /*4760*/  HMMA.16816.F32 R96, R4, R16, R12 ;  /* 0x000000100460723c */ /* 0x004fee000000180c */
[----:B------:R-:W-:-:S04]  /*4770*/  FADD.FTZ R12, R66, R65 ;  /* 0x00000041420c7221 */ /* 0x000fc80000010000 */
[----:B------:R-:W-:Y:S02]  /*4780*/  FADD.FTZ R16, R64, R12 ;  /* 0x0000000c40107221 */ /* 0x000fe40000010000 */
[----:B------:R-:W-:Y:S02]  /*4790*/  HMMA.16816.F32 R12, R8, R26, RZ ;  /* 0x0000001a080c723c */ /* 0x000fe400000018ff */
[----:B------:R-:W-:-:S05]  /*47a0*/  FADD.FTZ R209, R67, R16 ;  /* 0x0000001043d17221 */ /* 0x000fca0000010000 */
[----:B------:R-:W-:Y:S02]  /*47b0*/  IMAD.MOV.U32 R26, RZ, RZ, R89 ;  /* 0x000000ffff1a7224 */ /* 0x000fe400078e0059 */
[----:B------:R-:W-:Y:S11]  /*47c0*/  IMAD.MOV.U32 R27, RZ, RZ, R88 ;  /* 0x000000ffff1b7224 */ /* 0x000ff600078e0058 */
[----:B------:R-:W-:Y:S04]  /*47d0*/  @!UPT UIADD3 URZ, URZ, URZ, URZ ;  /* 0x0000003f3f3ff290 */ /* 0x000fe8000fffe03f */
[----:B------:R-:W-:Y:S01]  /*47e0*/  HMMA.16816.F32 R92, R4, R18, R12 ;  /* 0x00000012045c723c */ /* 0x000fe2000000180c */
[----:B------:R-:W1:Y:S07]  /*47f0*/  LDSM.16.MT88.4 R16, [R227+0x6800] ;  /* 0x00680000e310783b */ /* 0x000e6e0000004200 */
[----:B---3--:R-:W-:Y:S07]  /*4800*/  HMMA.16816.F32 R12, R8, R20, RZ ;  /* 0x00000014080c723c */ /* 0x008fee00000018ff */
[----:B------:R-:W-:Y:S01]  /*4810*/  MOV R21, R58 ;  /* 0x0000003a00157202 */ /* 0x000fe20000000f00 */
[----:B------:R-:W-:Y:S11]  /*4820*/  IMAD.MOV.U32 R20, RZ, RZ, R30 ;  /* 0x000000ffff147224 */ /* 0x000ff600078e001e */
[----:B------:R-:W-:Y:S05]  /*4830*/  @!UPT UIADD3 URZ, URZ, URZ, URZ ;  /* 0x0000003f3f3ff290 */ /* 0x000fea000fffe03f */
[----:B-1----:R-:W-:Y:S08]  /*4840*/  HMMA.16816.F32 R88, R4, R16, R12 ;  /* 0x000000100458723c */ /* 0x002ff0000000180c */
[----:B------:R-:W-:Y:S07]  /*4850*/  HMMA.16816.F32 R12, R8, R22, RZ ;  /* 0x00000016080c723c */ /* 0x000fee00000018ff */
[----:B------:R-:W-:-:S02]  /*4860*/  IMAD.MOV.U32 R22, RZ, RZ, R28 ;  /* 0x000000ffff167224 */ /* 0x000fc400078e001c */
[----:B------:R-:W-:Y:S11]  /*4870*/  IMAD.MOV.U32 R23, RZ, RZ, R29 ;  /* 0x000000ffff177224 */ /* 0x000ff600078e001d */
[----:B------:R-:W-:Y:S04]  /*4880*/  @!UPT UIADD3 URZ, URZ, URZ, URZ ;  /* 0x0000003f3f3ff290 */ /* 0x000fe8000fffe03f */
[----:B------:R-:W-:Y:S01]  /*4890*/  HMMA.16816.F32 R84, R4, R18, R12 ;  /* 0x000000120454723c */ /* 0x000fe2000000180c */
[----:B------:R-:W1:Y:S07]  /*48a0*/  LDSM.16.MT88.4 R12, [R230+0x6000] ;  /* 0x00600000e60c783b */ /* 0x000e6e0000004200 */
[C---:B-1----:R-:W-:Y:S08]  /*48b0*/  HMMA.16816.F32 R16, R8.reuse, R12, RZ ;  /* 0x0000000c0810723c */ /* 0x042ff000000018ff */
[----:B------:R-:W-:Y:S01]  /*48c0*/  HMMA.16816.F32 R8, R8, R14, RZ ;  /* 0x0000000e0808723c */ /* 0x000fe200000018ff */
[----:B------:R-:W1:Y:S11]  /*48d0*/  LDSM.16.MT88.4 R12, [R230+0x6800] ;  /* 0x00680000e60c783b */ /* 0x000e760000004200 */
[----:B------:R-:W-:Y:S04]  /*48e0*/  @!UPT UIADD3 URZ, URZ, URZ, URZ ;  /* 0x0000003f3f3ff290 */ /* 0x000fe8000fffe03f */
[C---:B-1----:R-:W-:Y:S08]  /*48f0*/  HMMA.16816.F32 R44, R4.reuse, R12, R16 ;  /* 0x0000000c042c723c */ /* 0x042ff00000001810 */
[----:B------:R-:W-:Y:S01]  /*4900*/  HMMA.16816.F32 R16, R4, R14, R8 ;  /* 0x0000000e0410723c */ /* 0x000fe20000001808 */
[----:B------:R1:W-:Y:S01]  /*4910*/  MUFU.EX2 R14, R3 ;  /* 0x00000003000e7308 */ /* 0x0003e20000000800 */
[----:B------:R-:W2:Y:S01]  /*4920*/  LDSM.16.MT88.4 R8, [R224+0x1000] ;  /* 0x00100000e008783b */ /* 0x000ea20000004200 */
[----:B-1----:R-:W-:-:S06]  /*4930*/  FFMA.FTZ R3, R76, c[0x0][0x2d0], -R0 ;  /* 0x0000b4004c037a23 */ /* 0x002fcc0000010800 */
[----:B------:R1:W3:Y:S02]  /*4940*/  MUFU.EX2 R15, R3 ;  /* 0x00000003000f7308 */ /* 0x0002e40000000800 */
[----:B-1----:R-:W-:Y:S01]  /*4950*/  FFMA.FTZ R3, R74, c[0x0][0x2d0], -R0 ;  /* 0x0000b4004a037a23 */ /* 0x002fe20000010800 */
[----:B---3--:R-:W-:Y:S01]  /*4960*/  F2FP.PACK_AB R4, R15, R14 ;  /* 0x0000000e0f04723e */ /* 0x008fe200000000ff */
[----:B------:R-:W-:-:S04]  /*4970*/  IMAD.MOV.U32 R74, RZ, RZ, R54 ;  /* 0x000000ffff4a7224 */ /* 0x000fc800078e0036 */
[----:B------:R1:W-:Y:S01]  /*4980*/  MUFU.EX2 R76, R3 ;  /* 0x00000003004c7308 */ /* 0x0003e20000000800 */
[----:B------:R-:W-:Y:S01]  /*4990*/  IMAD.MOV.U32 R54, RZ, RZ, R49 ;  /* 0x000000ffff367224 */ /* 0x000fe200078e0031 */
[----:B------:R-:W-:Y:S01]  /*49a0*/  MOV R49, R53 ;  /* 0x0000003500317202 */ /* 0x000fe20000000f00 */
[----:B------:R-:W-:Y:S02]  /*49b0*/  IMAD.MOV.U32 R53, RZ, RZ, R63 ;  /* 0x000000ffff357224 */ /* 0x000fe400078e003f */
[----:B-1----:R-:W-:Y:S02]  /*49c0*/  FFMA.FTZ R3, R73, c[0x0][0x2d0], -R0 ;  /* 0x0000b40049037a23 */ /* 0x002fe40000010800 */
[----:B------:R-:W-:Y:S02]  /*49d0*/  IMAD.MOV.U32 R73, RZ, RZ, R33 ;  /* 0x000000ffff497224 */ /* 0x000fe400078e0021 */
[----:B------:R1:W3:Y:S02]  /*49e0*/  MUFU.EX2 R78, R3 ;  /* 0x00000003004e7308 */ /* 0x0002e40000000800 */
[----:B-1----:R-:W-:Y:S01]  /*49f0*/  FFMA.FTZ R3, R80, c[0x0][0x2d0], -R2 ;  /* 0x0000b40050037a23 */ /* 0x002fe20000010802 */
[----:B---3--:R-:W-:Y:S01]  /*4a00*/  F2FP.PACK_AB R6, R78, R76 ;  /* 0x0000004c4e06723e */ /* 0x008fe200000000ff */
[----:B------:R-:W-:-:S04]  /*4a10*/  IMAD.MOV.U32 R80, RZ, RZ, R32 ;  /* 0x000000ffff507224 */ /* 0x000fc800078e0020 */
[----:B------:R1:W-:Y:S02]  /*4a20*/  MUFU.EX2 R12, R3 ;  /* 0x00000003000c7308 */ /* 0x0003e40000000800 */
[----:B-1----:R-:W-:Y:S01]  /*4a30*/  FFMA.FTZ R3, R81, c[0x0][0x2d0], -R2 ;  /* 0x0000b40051037a23 */ /* 0x002fe20000010802 */
[----:B------:R-:W-:-:S05]  /*4a40*/  MOV R81, R35 ;  /* 0x0000002300517202 */ /* 0x000fca0000000f00 */
[----:B------:R1:W3:Y:S02]  /*4a50*/  MUFU.EX2 R13, R3 ;  /* 0x00000003000d7308 */ /* 0x0002e40000000800 */
[----:B-1----:R-:W-:Y:S01]  /*4a60*/  FFMA.FTZ R3, R77, c[0x0][0x2d0], -R2 ;  /* 0x0000b4004d037a23 */ /* 0x002fe20000010802 */
[----:B---3--:R-:W-:-:S05]  /*4a70*/  F2FP.PACK_AB R5, R13, R12 ;  /* 0x0000000c0d05723e */ /* 0x008fca00000000ff */
[----:B------:R1:W-:Y:S02]  /*4a80*/  MUFU.EX2 R77, R3 ;  /* 0x00000003004d7308 */ /* 0x0003e40000000800 */
[----:B-1----:R-:W-:Y:S02]  /*4a90*/  FFMA.FTZ R3, R79, c[0x0][0x2d0], -R2 ;  /* 0x0000b4004f037a23 */ /* 0x002fe40000010802 */
[----:B------:R-:W-:-:S04]  /*4aa0*/  IMAD.MOV.U32 R79, RZ, RZ, R34 ;  /* 0x000000ffff4f7224 */ /* 0x000fc800078e0022 */
[----:B------:R-:W1:Y:S02]  /*4ab0*/  MUFU.EX2 R50, R3 ;  /* 0x0000000300327308 */ /* 0x000e640000000800 */
[----:B-1----:R-:W-:Y:S01]  /*4ac0*/  F2FP.PACK_AB R7, R50, R77 ;  /* 0x0000004d3207723e */ /* 0x002fe200000000ff */
[----:B------:R-:W-:-:S06]  /*4ad0*/  IMAD.MOV.U32 R3, RZ, RZ, R37 ;  /* 0x000000ffff037224 */ /* 0x000fcc00078e0025 */
[C---:B--2---:R-:W-:Y:S08]  /*4ae0*/  HMMA.16816.F32 R68, R4.reuse, R8, R68 ;  /* 0x000000080444723c */ /* 0x044ff00000001844 */
[C---:B------:R-:W-:Y:S01]  /*4af0*/  HMMA.16816.F32 R40, R4.reuse, R10, R216 ;  /* 0x0000000a0428723c */ /* 0x040fe200000018d8 */
[----:B------:R-:W1:Y:S06]  /*4b00*/  LDSM.16.MT88.4 R8, [R228+0x1000] ;  /* 0x00100000e408783b */ /* 0x000e6c0000004200 */
[----:B------:R-:W-:Y:S01]  /*4b10*/  MOV R219, R79 ;  /* 0x0000004f00db7202 */ /* 0x000fe20000000f00 */
[----:B------:R-:W-:Y:S01]  /*4b20*/  IMAD.MOV.U32 R218, RZ, RZ, R81 ;  /* 0x000000ffffda7224 */ /* 0x000fe200078e0051 */
[----:B------:R-:W-:Y:S01]  /*4b30*/  MOV R79, R21 ;  /* 0x00000015004f7202 */ /* 0x000fe20000000f00 */
[----:B------:R-:W-:Y:S01]  /*4b40*/  IMAD.MOV.U32 R217, RZ, RZ, R80 ;  /* 0x000000ffffd97224 */ /* 0x000fe200078e0050 */
[----:B------:R-:W-:Y:S01]  /*4b50*/  MOV R216, R73 ;  /* 0x0000004900d87202 */ /* 0x000fe20000000f00 */
[C---:B-1----:R-:W-:Y:S07]  /*4b60*/  HMMA.16816.F32 R64, R4.reuse, R8, R24 ;  /* 0x000000080440723c */ /* 0x042fee0000001818 */
[----:B------:R-:W-:Y:S01]  /*4b70*/  MOV R24, R51 ;  /* 0x0000003300187202 */ /* 0x000fe20000000f00 */
[----:B------:R-:W-:Y:S01]  /*4b80*/  HMMA.16816.F32 R36, R4, R10, R212 ;  /* 0x0000000a0424723c */ /* 0x000fe200000018d4 */
[----:B------:R-:W1:Y:S01]  /*4b90*/  LDSM.16.MT88.4 R8, [R227+0x1000] ;  /* 0x00100000e308783b */ /* 0x000e620000004200 */
[----:B------:R-:W-:Y:S01]  /*4ba0*/  IMAD.MOV.U32 R25, RZ, RZ, R48 ;  /* 0x000000ffff197224 */ /* 0x000fe200078e0030 */
[----:B------:R-:W-:Y:S01]  /*4bb0*/  MOV R51, R61 ;  /* 0x0000003d00337202 */ /* 0x000fe20000000f00 */
[----:B------:R-:W-:-:S02]  /*4bc0*/  IMAD.MOV.U32 R48, RZ, RZ, R60 ;  /* 0x000000ffff307224 */ /* 0x000fc400078e003c */
[----:B------:R-:W-:Y:S01]  /*4bd0*/  IMAD.MOV.U32 R26, RZ, RZ, R56 ;  /* 0x000000ffff1a7224 */ /* 0x000fe200078e0038 */
[----:B------:R-:W-:Y:S01]  /*4be0*/  MOV R214, R52 ;  /* 0x0000003400d67202 */ /* 0x000fe20000000f00 */
[----:B------:R-:W-:Y:S02]  /*4bf0*/  IMAD.MOV.U32 R27, RZ, RZ, R57 ;  /* 0x000000ffff1b7224 */ /* 0x000fe400078e0039 */
[----:B------:R-:W-:Y:S02]  /*4c00*/  IMAD.MOV.U32 R213, RZ, RZ, R53 ;  /* 0x000000ffffd57224 */ /* 0x000fe400078e0035 */
[----:B------:R-:W-:Y:S02]  /*4c10*/  IMAD.MOV.U32 R212, RZ, RZ, R20 ;  /* 0x000000ffffd47224 */ /* 0x000fe400078e0014 */
        /* <DEDUP_REMOVED lines=8> */
[C---:B-1----:R-:W-:Y:S07]  /*4ca0*/  HMMA.16816.F32 R56, R4.reuse, R8, R164 ;  /* 0x000000080438723c */ /* 0x042fee00000018a4 */
[----:B------:R-:W-:Y:S01]  /*4cb0*/  IMAD.MOV.U32 R166, RZ, RZ, R31 ;  /* 0x000000ffffa67224 */ /* 0x000fe200078e001f */
[----:B------:R-:W-:Y:S01]  /*4cc0*/  MOV R165, R54 ;  /* 0x0000003600a57202 */ /* 0x000fe20000000f00 */
[----:B------:R-:W-:Y:S01]  /*4cd0*/  HMMA.16816.F32 R28, R4, R10, R128 ;  /* 0x0000000a041c723c */ /* 0x000fe20000001880 */
[----:B------:R-:W1:Y:S01]  /*4ce0*/  LDSM.16.MT88.4 R8, [R224+0x4000] ;  /* 0x00400000e008783b */ /* 0x000e620000004200 */
[----:B------:R-:W-:-:S02]  /*4cf0*/  IMAD.MOV.U32 R164, RZ, RZ, R25 ;  /* 0x000000ffffa47224 */ /* 0x000fc400078e0019 */
[----:B------:R-:W-:-:S03]  /*4d00*/  IMAD.MOV.U32 R167, RZ, RZ, R55 ;  /* 0x000000ffffa77224 */ /* 0x000fc600078e0037 */
[----:B------:R-:W-:Y:S01]  /*4d10*/  IMAD.MOV.U32 R128, RZ, RZ, R26 ;  /* 0x000000ffff807224 */ /* 0x000fe200078e001a */
[----:B------:R-:W-:Y:S01]  /*4d20*/  MOV R129, R27 ;  /* 0x0000001b00817202 */ /* 0x000fe20000000f00 */
[----:B------:R-:W-:Y:S02]  /*4d30*/  IMAD.MOV.U32 R130, RZ, RZ, R24 ;  /* 0x000000ffff827224 */ /* 0x000fe400078e0018 */
[----:B------:R-:W-:Y:S02]  /*4d40*/  IMAD.MOV.U32 R131, RZ, RZ, R3 ;  /* 0x000000ffff837224 */ /* 0x000fe400078e0003 */
[----:B------:R-:W-:-:S04]  /*4d50*/  IMAD.MOV.U32 R3, RZ, RZ, R72 ;  /* 0x000000ffff037224 */ /* 0x000fc800078e0048 */
[----:B------:R-:W-:Y:S01]  /*4d60*/  FFMA.FTZ R3, R3, c[0x0][0x2d0], -R0 ;  /* 0x0000b40003037a23 */ /* 0x000fe20000010800 */
[C---:B-1----:R-:W-:Y:S07]  /*4d70*/  HMMA.16816.F32 R52, R4.reuse, R8, R136 ;  /* 0x000000080434723c */ /* 0x042fee0000001888 */
[----:B------:R-:W-:Y:S01]  /*4d80*/  IMAD.MOV.U32 R136, RZ, RZ, R51 ;  /* 0x000000ffff887224 */ /* 0x000fe200078e0033 */
[----:B------:R-:W-:Y:S01]  /*4d90*/  HMMA.16816.F32 R24, R4, R10, R124 ;  /* 0x0000000a0418723c */ /* 0x000fe2000000187c */
[----:B------:R-:W1:Y:S01]  /*4da0*/  LDSM.16.MT88.4 R8, [R228+0x4000] ;  /* 0x00400000e408783b */ /* 0x000e620000004200 */
[----:B------:R-:W-:Y:S01]  /*4db0*/  MOV R137, R48 ;  /* 0x0000003000897202 */ /* 0x000fe20000000f00 */
[----:B------:R-:W-:-:S02]  /*4dc0*/  IMAD.MOV.U32 R138, RZ, RZ, R49 ;  /* 0x000000ffff8a7224 */ /* 0x000fc400078e0031 */
[----:B------:R-:W-:-:S03]  /*4dd0*/  IMAD.MOV.U32 R139, RZ, RZ, R83 ;  /* 0x000000ffff8b7224 */ /* 0x000fc600078e0053 */
[C---:B-1----:R-:W-:Y:S07]  /*4de0*/  HMMA.16816.F32 R48, R4.reuse, R8, R132 ;  /* 0x000000080430723c */ /* 0x042fee0000001884 */
[----:B------:R-:W-:Y:S01]  /*4df0*/  MOV R135, R82 ;  /* 0x0000005200877202 */ /* 0x000fe20000000f00 */
[C---:B------:R-:W-:Y:S01]  /*4e00*/  HMMA.16816.F32 R20, R4.reuse, R10, R116 ;  /* 0x0000000a0414723c */ /* 0x040fe20000001874 */
[----:B------:R-:W1:Y:S07]  /*4e10*/  LDSM.16.MT88.4 R8, [R227+0x4000] ;  /* 0x00400000e308783b */ /* 0x000e6e0000004200 */
[C---:B-1----:R-:W-:Y:S08]  /*4e20*/  HMMA.16816.F32 R80, R4.reuse, R8, R120 ;  /* 0x000000080450723c */ /* 0x042ff00000001878 */
[----:B------:R-:W-:Y:S01]  /*4e30*/  HMMA.16816.F32 R72, R4, R10, R112 ;  /* 0x0000000a0448723c */ /* 0x000fe20000001870 */
[----:B------:R-:W1:Y:S06]  /*4e40*/  LDSM.16.MT88.4 R8, [R230+0x4000] ;  /* 0x00400000e608783b */ /* 0x000e6c0000004200 */
[----:B------:R-:W-:Y:S01]  /*4e50*/  IMAD.MOV.U32 R112, RZ, RZ, R139 ;  /* 0x000000ffff707224 */ /* 0x000fe200078e008b */
[----:B------:R-:W-:Y:S01]  /*4e60*/  MOV R113, R128 ;  /* 0x0000008000717202 */ /* 0x000fe20000000f00 */
[----:B------:R-:W-:-:S02]  /*4e70*/  IMAD.MOV.U32 R114, RZ, RZ, R129 ;  /* 0x000000ffff727224 */ /* 0x000fc400078e0081 */
[----:B------:R-:W-:Y:S01]  /*4e80*/  IMAD.MOV.U32 R115, RZ, RZ, R130 ;  /* 0x000000ffff737224 */ /* 0x000fe200078e0082 */
[C---:B-1----:R-:W-:Y:S08]  /*4e90*/  HMMA.16816.F32 R148, R4.reuse, R8, R148 ;  /* 0x000000080494723c */ /* 0x042ff00000001894 */
        /* <DEDUP_REMOVED lines=11> */
[C---:B------:R-:W-:Y:S01]  /*4f50*/  HMMA.16816.F32 R120, R4.reuse, R10, R92 ;  /* 0x0000000a0478723c */ /* 0x040fe2000000185c */
[----:B------:R-:W1:Y:S07]  /*4f60*/  LDSM.16.MT88.4 R8, [R227+0x7000] ;  /* 0x00700000e308783b */ /* 0x000e6e0000004200 */
[C---:B-1----:R-:W-:Y:S07]  /*4f70*/  HMMA.16816.F32 R132, R4.reuse, R8, R88 ;  /* 0x000000080484723c */ /* 0x042fee0000001858 */
[--C-:B------:R-:W-:Y:S01]  /*4f80*/  FFMA.FTZ R90, R115, c[0x0][0x2d0], -R0.reuse ;  /* 0x0000b400735a7a23 */ /* 0x100fe20000010800 */
[----:B------:R-:W-:Y:S01]  /*4f90*/  HMMA.16816.F32 R116, R4, R10, R84 ;  /* 0x0000000a0474723c */ /* 0x000fe20000001854 */
[----:B------:R-:W1:Y:S01]  /*4fa0*/  LDSM.16.MT88.4 R8, [R230+0x7000] ;  /* 0x00700000e608783b */ /* 0x000e620000004200 */
[----:B------:R2:W-:Y:S01]  /*4fb0*/  MUFU.EX2 R86, R3 ;  /* 0x0000000300567308 */ /* 0x0005e20000000800 */
[----:B------:R-:W-:Y:S01]  /*4fc0*/  MOV R115, R222 ;  /* 0x000000de00737202 */ /* 0x000fe20000000f00 */
[----:B--2---:R-:W-:-:S06]  /*4fd0*/  FFMA.FTZ R3, R99, c[0x0][0x2d0], -R0 ;  /* 0x0000b40063037a23 */ /* 0x004fcc0000010800 */
[----:B------:R2:W3:Y:S02]  /*4fe0*/  MUFU.EX2 R87, R3 ;  /* 0x0000000300577308 */ /* 0x0004e40000000800 */
[--C-:B--2---:R-:W-:Y:S01]  /*4ff0*/  FFMA.FTZ R3, R104, c[0x0][0x2d0], -R0.reuse ;  /* 0x0000b40068037a23 */ /* 0x104fe20000010800 */
[C---:B-1----:R-:W-:Y:S05]  /*5000*/  HMMA.16816.F32 R128, R4.reuse, R8, R44 ;  /* 0x000000080480723c */ /* 0x042fea000000182c */
[----:B------:R1:W-:Y:S02]  /*5010*/  MUFU.EX2 R89, R3 ;  /* 0x0000000300597308 */ /* 0x0003e40000000800 */
[--C-:B------:R-:W-:Y:S01]  /*5020*/  FFMA.FTZ R44, R167, c[0x0][0x2d0], -R0.reuse ;  /* 0x0000b400a72c7a23 */ /* 0x100fe20000010800 */
[----:B------:R-:W-:Y:S01]  /*5030*/  HMMA.16816.F32 R108, R4, R10, R16 ;  /* 0x0000000a046c723c */ /* 0x000fe20000001810 */
[----:B------:R-:W2:Y:S01]  /*5040*/  LDSM.16.MT88.4 R8, [R224+0x1800] ;  /* 0x00180000e008783b */ /* 0x000ea20000004200 */
[----:B------:R-:W-:-:S02]  /*5050*/  FFMA.FTZ R46, R164, c[0x0][0x2d0], -R0 ;  /* 0x0000b400a42e7a23 */ /* 0x000fc40000010800 */
[--C-:B------:R-:W-:Y:S02]  /*5060*/  FFMA.FTZ R45, R165, c[0x0][0x2d0], -R0.reuse ;  /* 0x0000b400a52d7a23 */ /* 0x100fe40000010800 */
[----:B------:R-:W-:Y:S02]  /*5070*/  FFMA.FTZ R167, R211, c[0x0][0x2d0], -R0 ;  /* 0x0000b400d3a77a23 */ /* 0x000fe40000010800 */
[----:B------:R-:W-:Y:S02]  /*5080*/  FFMA.FTZ R4, R106, c[0x0][0x2d0], -R2 ;  /* 0x0000b4006a047a23 */ /* 0x000fe40000010802 */
[----:B-1----:R-:W-:Y:S02]  /*5090*/  FFMA.FTZ R3, R105, c[0x0][0x2d0], -R0 ;  /* 0x0000b40069037a23 */ /* 0x002fe40000010800 */
[----:B------:R1:W-:Y:S01]  /*50a0*/  MUFU.EX2 R85, R4 ;  /* 0x0000000400557308 */ /* 0x0003e20000000800 */
[----:B------:R-:W-:Y:S02]  /*50b0*/  FADD.FTZ R5, R154, R208 ;  /* 0x000000d09a057221 */ /* 0x000fe40000010000 */
[----:B------:R-:W-:Y:S01]  /*50c0*/  FFMA.FTZ R16, R112, c[0x0][0x2d0], -R0 ;  /* 0x0000b40070107a23 */ /* 0x000fe20000010800 */
[----:B------:R-:W-:Y:S01]  /*50d0*/  MOV R112, R217 ;  /* 0x000000d900707202 */ /* 0x000fe20000000f00 */
[----:B------:R-:W-:-:S02]  /*50e0*/  FADD.FTZ R5, R155, R5 ;  /* 0x000000059b057221 */ /* 0x000fc40000010000 */
[--C-:B------:R-:W-:Y:S01]  /*50f0*/  FFMA.FTZ R17, R113, c[0x0][0x2d0], -R0.reuse ;  /* 0x0000b40071117a23 */ /* 0x100fe20000010800 */
[----:B------:R4:W-:Y:S01]  /*5100*/  MUFU.EX2 R88, R3 ;  /* 0x0000000300587308 */ /* 0x0009e20000000800 */
[----:B------:R-:W-:Y:S02]  /*5110*/  FADD.FTZ R19, R210, R5 ;  /* 0x00000005d2137221 */ /* 0x000fe40000010000 */
[----:B------:R-:W-:Y:S02]  /*5120*/  FFMA.FTZ R18, R114, c[0x0][0x2d0], -R0 ;  /* 0x0000b40072127a23 */ /* 0x000fe40000010800 */
[----:B------:R-:W-:Y:S02]  /*5130*/  IMAD.MOV.U32 R165, RZ, RZ, R220 ;  /* 0x000000ffffa57224 */ /* 0x000fe400078e00dc */
[----:B------:R-:W-:Y:S02]  /*5140*/  IMAD.MOV.U32 R164, RZ, RZ, R221 ;  /* 0x000000ffffa47224 */ /* 0x000fe400078e00dd */
[----:B-1----:R-:W-:-:S02]  /*5150*/  FFMA.FTZ R4, R166, c[0x0][0x2d0], -R2 ;  /* 0x0000b400a6047a23 */ /* 0x002fc40000010802 */
[----:B------:R-:W-:Y:S02]  /*5160*/  IMAD.MOV.U32 R106, RZ, RZ, R223 ;  /* 0x000000ffff6a7224 */ /* 0x000fe400078e00df */
[----:B------:R3:W-:Y:S01]  /*5170*/  MUFU.EX2 R166, R4 ;  /* 0x0000000400a67308 */ /* 0x0007e20000000800 */
[----:B------:R-:W-:Y:S02]  /*5180*/  IMAD.MOV.U32 R113, RZ, RZ, R218 ;  /* 0x000000ffff717224 */ /* 0x000fe400078e00da */
[----:B----4-:R-:W-:Y:S02]  /*5190*/  FADD.FTZ R3, R143, R209 ;  /* 0x000000d18f037221 */ /* 0x010fe40000010000 */
[----:B------:R-:W-:Y:S02]  /*51a0*/  IMAD.MOV.U32 R114, RZ, RZ, R219 ;  /* 0x000000ffff727224 */ /* 0x000fe400078e00db */
[----:B------:R-:W-:Y:S02]  /*51b0*/  FADD.FTZ R6, R142, R3 ;  /* 0x000000038e067221 */ /* 0x000fe40000010000 */
[----:B------:R-:W-:-:S02]  /*51c0*/  FFMA.FTZ R3, R79, c[0x0][0x2d0], -R2 ;  /* 0x0000b4004f037a23 */ /* 0x000fc40000010802 */
[----:B------:R-:W-:Y:S02]  /*51d0*/  IMAD.MOV.U32 R142, RZ, RZ, R214 ;  /* 0x000000ffff8e7224 */ /* 0x000fe400078e00d6 */
[----:B------:R1:W4:Y:S01]  /*51e0*/  MUFU.EX2 R79, R3 ;  /* 0x00000003004f7308 */ /* 0x0003220000000800 */
[----:B---3--:R-:W-:Y:S01]  /*51f0*/  F2FP.PACK_AB R4, R87, R86 ;  /* 0x000000565704723e */ /* 0x008fe200000000ff */
[----:B-1----:R-:W-:Y:S01]  /*5200*/  FFMA.FTZ R3, R107, c[0x0][0x2d0], -R2 ;  /* 0x0000b4006b037a23 */ /* 0x002fe20000010802 */
[----:B----4-:R-:W-:Y:S01]  /*5210*/  F2FP.PACK_AB R5, R79, R85 ;  /* 0x000000554f05723e */ /* 0x010fe200000000ff */
[----:B------:R-:W-:-:S04]  /*5220*/  IMAD.MOV.U32 R107, RZ, RZ, R216 ;  /* 0x000000ffff6b7224 */ /* 0x000fc800078e00d8 */
[----:B------:R1:W3:Y:S02]  /*5230*/  MUFU.EX2 R84, R3 ;  /* 0x0000000300547308 */ /* 0x0002e40000000800 */
[----:B-1----:R-:W-:Y:S01]  /*5240*/  FADD.FTZ R3, R152, R6 ;  /* 0x0000000698037221 */ /* 0x002fe20000010000 */
[----:B------:R-:W-:Y:S02]  /*5250*/  F2FP.PACK_AB R6, R88, R89 ;  /* 0x000000595806723e */ /* 0x000fe400000000ff */
[----:B---3--:R-:W-:Y:S01]  /*5260*/  F2FP.PACK_AB R7, R166, R84 ;  /* 0x00000054a607723e */ /* 0x008fe200000000ff */
[----:B------:R-:W-:-:S06]  /*5270*/  FADD.FTZ R91, R153, R3 ;  /* 0x00000003995b7221 */ /* 0x000fcc0000010000 */
[C---:B--2---:R-:W-:Y:S08]  /*5280*/  HMMA.16816.F32 R92, R4.reuse, R8, R68 ;  /* 0x00000008045c723c */ /* 0x044ff00000001844 */
[----:B------:R-:W-:Y:S11]  /*5290*/  HMMA.16816.F32 R8, R4, R10, R40 ;  /* 0x0000000a0408723c */ /* 0x000ff60000001828 */
[----:B------:R-:W-:Y:S05]  /*52a0*/  @!UPT UIADD3 URZ, URZ, URZ, URZ ;  /* 0x0000003f3f3ff290 */ /* 0x000fea000fffe03f */
[----:B------:R-:W-:Y:S01]  /*52b0*/  MOV R3, R94 ;  /* 0x0000005e00037202 */ /* 0x000fe20000000f00 */
[----:B------:R-:W-:Y:S01]  /*52c0*/  IMAD.MOV.U32 R0, RZ, RZ, R92 ;  /* 0x000000ffff007224 */ /* 0x000fe200078e005c */
[----:B------:R-:W-:Y:S01]  /*52d0*/  MOV R68, R93 ;  /* 0x0000005d00447202 */ /* 0x000fe20000000f00 */
[----:B------:R-:W-:-:S05]  /*52e0*/  IMAD.MOV.U32 R69, RZ, RZ, R95 ;  /* 0x000000ffff457224 */ /* 0x000fca00078e005f */
[----:B------:R-:W-:Y:S01]  /*52f0*/  IMAD.MOV.U32 R70, RZ, RZ, R9 ;  /* 0x000000ffff467224 */ /* 0x000fe200078e0009 */
[----:B------:R-:W-:Y:S01]  /*5300*/  MOV R43, R8 ;  /* 0x00000008002b7202 */ /* 0x000fe20000000f00 */
[----:B------:R-:W-:Y:S02]  /*5310*/  IMAD.MOV.U32 R47, RZ, RZ, R10 ;  /* 0x000000ffff2f7224 */ /* 0x000fe400078e000a */
[----:B------:R-:W-:Y:S02]  /*5320*/  IMAD.MOV.U32 R143, RZ, RZ, R11 ;  /* 0x000000ffff8f7224 */ /* 0x000fe400078e000b */
[----:B------:R-:W1:Y:S02]  /*5330*/  LDSM.16.MT88.4 R8, [R228+0x1800] ;  /* 0x00180000e408783b */ /* 0x000e640000004200 */
[C---:B-1----:R-:W-:Y:S07]  /*5340*/  HMMA.16816.F32 R92, R4.reuse, R8, R64 ;  /* 0x00000008045c723c */ /* 0x042fee0000001840 */
[----:B------:R-:W-:Y:S01]  /*5350*/  IMAD.MOV.U32 R65, RZ, RZ, R112 ;  /* 0x000000ffff417224 */ /* 0x000fe200078e0070 */
[----:B------:R-:W-:Y:S01]  /*5360*/  HMMA.16816.F32 R220, R4, R10, R36 ;  /* 0x0000000a04dc723c */ /* 0x000fe20000001824 */
[----:B------:R-:W1:Y:S01]  /*5370*/  LDSM.16.MT88.4 R8, [R227+0x1800] ;  /* 0x00180000e308783b */ /* 0x000e620000004200 */
[----:B------:R-:W-:Y:S01]  /*5380*/  IMAD.MOV.U32 R66, RZ, RZ, R113 ;  /* 0x000000ffff427224 */ /* 0x000fe200078e0071 */
[----:B------:R-:W-:-:S04]  /*5390*/  MOV R67, R114 ;  /* 0x0000007200437202 */ /* 0x000fc80000000f00 */
[----:B------:R-:W-:Y:S01]  /*53a0*/  MOV R36, R3 ;  /* 0x0000000300247202 */ /* 0x000fe20000000f00 */
[----:B------:R-:W-:Y:S01]  /*53b0*/  IMAD.MOV.U32 R3, RZ, RZ, R164 ;  /* 0x000000ffff037224 */ /* 0x000fe200078e00a4 */
[----:B------:R-:W-:Y:S01]  /*53c0*/  MOV R164, R212 ;  /* 0x000000d400a47202 */ /* 0x000fe20000000f00 */
[----:B------:R-:W-:Y:S01]  /*53d0*/  IMAD.MOV.U32 R37, RZ, RZ, R0 ;  /* 0x000000ffff257224 */ /* 0x000fe200078e0000 */
[----:B------:R-:W-:Y:S01]  /*53e0*/  MOV R39, R107 ;  /* 0x0000006b00277202 */ /* 0x000fe20000000f00 */
[----:B------:R-:W-:Y:S02]  /*53f0*/  IMAD.MOV.U32 R38, RZ, RZ, R106 ;  /* 0x000000ffff267224 */ /* 0x000fe400078e006a */
[----:B------:R-:W-:Y:S02]  /*5400*/  IMAD.MOV.U32 R0, RZ, RZ, R115 ;  /* 0x000000ffff007224 */ /* 0x000fe400078e0073 */
[----:B------:R-:W-:Y:S01]  /*5410*/  IMAD.MOV.U32 R64, RZ, RZ, R93 ;  /* 0x000000ffff407224 */ /* 0x000fe200078e005d */
[----:B------:R-:W-:Y:S01]  /*5420*/  MOV R42, R94 ;  /* 0x0000005e002a7202 */ /* 0x000fe20000000f00 */
[----:B------:R-:W-:-:S02]  /*5430*/  IMAD.MOV.U32 R41, RZ, RZ, R95 ;  /* 0x000000ffff297224 */ /* 0x000fc400078e005f */
[----:B------:R-:W-:Y:S02]  /*5440*/  IMAD.MOV.U32 R40, RZ, RZ, R92 ;  /* 0x000000ffff287224 */ /* 0x000fe400078e005c */
[--C-:B------:R-:W-:Y:S02]  /*5450*/  FFMA.FTZ R0, R0, c[0x0][0x2d0], -R2.reuse ;  /* 0x0000b40000007a23 */ /* 0x100fe40000010802 */
[----:B------:R-:W-:Y:S01]  /*5460*/  FFMA.FTZ R3, R3, c[0x0][0x2d0], -R2 ;  /* 0x0000b40003037a23 */ /* 0x000fe20000010802 */
[C---:B-1----:R-:W-:Y:S07]  /*5470*/  HMMA.16816.F32 R216, R4.reuse, R8, R60 ;  /* 0x0000000804d8723c */ /* 0x042fee000000183c */
[----:B------:R-:W-:Y:S01]  /*5480*/  IMAD.MOV.U32 R63, RZ, RZ, R47 ;  /* 0x000000ffff3f7224 */ /* 0x000fe200078e002f */
[----:B------:R-:W-:Y:S01]  /*5490*/  HMMA.16816.F32 R208, R4, R10, R32 ;  /* 0x0000000a04d0723c */ /* 0x000fe20000001820 */
[----:B------:R-:W1:Y:S01]  /*54a0*/  LDSM.16.MT88.4 R8, [R230+0x1800] ;  /* 0x00180000e608783b */ /* 0x000e620000004200 */
[----:B------:R-:W-:Y:S01]  /*54b0*/  IMAD.MOV.U32 R61, RZ, RZ, R43 ;  /* 0x000000ffff3d7224 */ /* 0x000fe200078e002b */
[----:B------:R-:W-:Y:S01]  /*54c0*/  MOV R43, R215 ;  /* 0x000000d7002b7202 */ /* 0x000fe20000000f00 */
[----:B------:R-:W-:Y:S01]  /*54d0*/  IMAD.MOV.U32 R47, RZ, RZ, R213 ;  /* 0x000000ffff2f7224 */ /* 0x000fe200078e00d5 */
[----:B------:R-:W-:Y:S01]  /*54e0*/  MOV R62, R70 ;  /* 0x00000046003e7202 */ /* 0x000fe20000000f00 */
[----:B------:R-:W-:-:S02]  /*54f0*/  IMAD.MOV.U32 R60, RZ, RZ, R69 ;  /* 0x000000ffff3c7224 */ /* 0x000fc400078e0045 */
[C---:B-1----:R-:W-:Y:S08]  /*5500*/  HMMA.16816.F32 R212, R4.reuse, R8, R56 ;  /* 0x0000000804d4723c */ /* 0x042ff00000001838 */
[C---:B------:R-:W-:Y:S01]  /*5510*/  HMMA.16816.F32 R152, R4.reuse, R10, R28 ;  /* 0x0000000a0498723c */ /* 0x040fe2000000181c */
[----:B------:R-:W1:Y:S06]  /*5520*/  LDSM.16.MT88.4 R8, [R224+0x4800] ;  /* 0x00480000e008783b */ /* 0x000e6c0000004200 */
        /* <DEDUP_REMOVED lines=9> */
[----:B------:R-:W-:Y:S01]  /*55c0*/  IMAD.MOV.U32 R22, RZ, RZ, R39 ;  /* 0x000000ffff167224 */ /* 0x000fe200078e0027 */
[----:B------:R-:W-:Y:S01]  /*55d0*/  MOV R23, R38 ;  /* 0x0000002600177202 */ /* 0x000fe20000000f00 */
[----:B------:R-:W-:-:S02]  /*55e0*/  FFMA.FTZ R20, R20, c[0x0][0x2d0], -R2 ;  /* 0x0000b40014147a23 */ /* 0x000fc40000010802 */
[--C-:B------:R-:W-:Y:S02]  /*55f0*/  FFMA.FTZ R21, R21, c[0x0][0x2d0], -R2.reuse ;  /* 0x0000b40015157a23 */ /* 0x100fe40000010802 */
[----:B------:R-:W-:Y:S01]  /*5600*/  FFMA.FTZ R23, R23, c[0x0][0x2d0], -R2 ;  /* 0x0000b40017177a23 */ /* 0x000fe20000010802 */
[C---:B-1----:R-:W-:Y:S08]  /*5610*/  HMMA.16816.F32 R92, R4.reuse, R8, R80 ;  /* 0x00000008045c723c */ /* 0x042ff00000001850 */
[----:B------:R-:W-:Y:S01]  /*5620*/  HMMA.16816.F32 R68, R4, R10, R72 ;  /* 0x0000000a0444723c */ /* 0x000fe20000001848 */
[----:B------:R-:W1:Y:S06]  /*5630*/  LDSM.16.MT88.4 R8, [R230+0x4800] ;  /* 0x00480000e608783b */ /* 0x000e6c0000004200 */
[----:B------:R-:W-:Y:S01]  /*5640*/  MOV R74, R42 ;  /* 0x0000002a004a7202 */ /* 0x000fe20000000f00 */
[----:B------:R-:W-:-:S02]  /*5650*/  IMAD.MOV.U32 R75, RZ, RZ, R41 ;  /* 0x000000ffff4b7224 */ /* 0x000fc400078e0029 */
        /* <DEDUP_REMOVED lines=11> */
[----:B------:R-:W-:Y:S01]  /*5710*/  MOV R103, R164 ;  /* 0x000000a400677202 */ /* 0x000fe20000000f00 */
[----:B------:R-:W-:Y:S01]  /*5720*/  IMAD.MOV.U32 R101, RZ, RZ, R142 ;  /* 0x000000ffff657224 */ /* 0x000fe200078e008e */
[----:B------:R-:W-:Y:S08]  /*5730*/  MUFU.EX2 R164, R18 ;  /* 0x0000001200a47308 */ /* 0x000ff00000000800 */
[----:B------:R-:W-:Y:S01]  /*5740*/  MUFU.EX2 R142, R16 ;  /* 0x00000010008e7308 */ /* 0x000fe20000000800 */
[C---:B-1----:R-:W-:Y:S07]  /*5750*/  HMMA.16816.F32 R40, R4.reuse, R8, R144 ;  /* 0x000000080428723c */ /* 0x042fee0000001890 */
[----:B------:R-:W-:Y:S01]  /*5760*/  MUFU.EX2 R147, R17 ;  /* 0x0000001100937308 */ /* 0x000fe20000000800 */
[----:B------:R-:W-:Y:S01]  /*5770*/  IMAD.MOV.U32 R144, RZ, RZ, R46 ;  /* 0x000000ffff907224 */ /* 0x000fe200078e002e */
[----:B------:R-:W-:Y:S01]  /*5780*/  HMMA.16816.F32 R28, R4, R10, R124 ;  /* 0x0000000a041c723c */ /* 0x000fe2000000187c */
[----:B------:R-:W1:Y:S01]  /*5790*/  LDSM.16.MT88.4 R8, [R228+0x7800] ;  /* 0x00780000e408783b */ /* 0x000e620000004200 */
[----:B------:R-:W-:Y:S01]  /*57a0*/  IMAD.MOV.U32 R145, RZ, RZ, R45 ;  /* 0x000000ffff917224 */ /* 0x000fe200078e002d */
[----:B------:R-:W-:-:S04]  /*57b0*/  MOV R146, R44 ;  /* 0x0000002c00927202 */ /* 0x000fc80000000f00 */
[----:B------:R-:W-:Y:S02]  /*57c0*/  IMAD.MOV.U32 R127, RZ, RZ, R165 ;  /* 0x000000ffff7f7224 */ /* 0x000fe400078e00a5 */
[----:B------:R-:W-:Y:S01]  /*57d0*/  IMAD.MOV.U32 R126, RZ, RZ, R145 ;  /* 0x000000ffff7e7224 */ /* 0x000fe200078e0091 */
[----:B------:R-:W-:Y:S01]  /*57e0*/  MUFU.EX2 R165, R90 ;  /* 0x0000005a00a57308 */ /* 0x000fe20000000800 */
[----:B------:R-:W-:Y:S01]  /*57f0*/  IMAD.MOV.U32 R125, RZ, RZ, R127 ;  /* 0x000000ffff7d7224 */ /* 0x000fe200078e007f */
[----:B------:R-:W-:Y:S01]  /*5800*/  MOV R127, R144 ;  /* 0x00000090007f7202 */ /* 0x000fe20000000f00 */
[----:B------:R-:W-:Y:S01]  /*5810*/  IMAD.MOV.U32 R144, RZ, RZ, R146 ;  /* 0x000000ffff907224 */ /* 0x000fe200078e0092 */
[----:B------:R-:W-:Y:S01]  /*5820*/  MOV R146, R100 ;  /* 0x0000006400927202 */ /* 0x000fe20000000f00 */
[----:B------:R-:W-:Y:S02]  /*5830*/  IMAD.MOV.U32 R100, RZ, RZ, R101 ;  /* 0x000000ffff647224 */ /* 0x000fe400078e0065 */
[----:B------:R-:W-:Y:S01]  /*5840*/  IMAD.MOV.U32 R101, RZ, RZ, R102 ;  /* 0x000000ffff657224 */ /* 0x000fe200078e0066 */
[----:B------:R-:W-:Y:S01]  /*5850*/  MOV R102, R103 ;  /* 0x0000006700667202 */ /* 0x000fe20000000f00 */
[----:B------:R-:W-:Y:S01]  /*5860*/  IMAD.MOV.U32 R103, RZ, RZ, R148 ;  /* 0x000000ffff677224 */ /* 0x000fe200078e0094 */
[----:B------:R2:W-:Y:S01]  /*5870*/  MUFU.EX2 R145, R0 ;  /* 0x0000000000917308 */ /* 0x0005e20000000800 */
        /* <DEDUP_REMOVED lines=9> */
[----:B------:R3:W4:Y:S01]  /*5910*/  MUFU.EX2 R143, R3 ;  /* 0x00000003008f7308 */ /* 0x0007220000000800 */
[----:B--2---:R-:W-:Y:S02]  /*5920*/  FADD.FTZ R0, R14, R19 ;  /* 0x000000130e007221 */ /* 0x004fe40000010000 */
[----:B------:R-:W-:Y:S01]  /*5930*/  LDSM.16.MT88.4 R16, [R224+0x2000] ;  /* 0x00200000e010783b */ /* 0x000fe20000004200 */
[----:B-1----:R-:W-:Y:S01]  /*5940*/  HMMA.16816.F32 R80, R4, R8, R136 ;  /* 0x000000080450723c */ /* 0x002fe20000001888 */
[----:B---3--:R-:W-:-:S07]  /*5950*/  FADD.FTZ R3, R15, R0 ;  /* 0x000000000f037221 */ /* 0x008fce0000010000 */
[----:B------:R-:W-:Y:S01]  /*5960*/  HMMA.16816.F32 R64, R4, R10, R120 ;  /* 0x0000000a0440723c */ /* 0x000fe20000001878 */
[----:B------:R-:W1:Y:S01]  /*5970*/  LDSM.16.MT88.4 R8, [R227+0x7800] ;  /* 0x00780000e308783b */ /* 0x000e620000004200 */
[----:B------:R-:W-:Y:S01]  /*5980*/  FFMA.FTZ R0, R125, c[0x0][0x2d0], -R2 ;  /* 0x0000b4007d007a23 */ /* 0x000fe20000010802 */
[----:B------:R-:W-:Y:S01]  /*5990*/  MOV R139, R100 ;  /* 0x00000064008b7202 */ /* 0x000fe20000000f00 */
[----:B------:R-:W-:Y:S02]  /*59a0*/  IMAD.MOV.U32 R125, RZ, RZ, R144 ;  /* 0x000000ffff7d7224 */ /* 0x000fe400078e0090 */
[----:B------:R2:W-:Y:S01]  /*59b0*/  MUFU.EX2 R144, R0 ;  /* 0x0000000000907308 */ /* 0x0005e20000000800 */
[----:B------:R-:W-:Y:S02]  /*59c0*/  IMAD.MOV.U32 R138, RZ, RZ, R101 ;  /* 0x000000ffff8a7224 */ /* 0x000fe400078e0065 */
[----:B------:R-:W-:Y:S02]  /*59d0*/  IMAD.MOV.U32 R137, RZ, RZ, R102 ;  /* 0x000000ffff897224 */ /* 0x000fe400078e0066 */
[----:B------:R-:W-:-:S02]  /*59e0*/  IMAD.MOV.U32 R136, RZ, RZ, R124 ;  /* 0x000000ffff887224 */ /* 0x000fc400078e007c */
[----:B------:R-:W-:Y:S02]  /*59f0*/  IMAD.MOV.U32 R90, RZ, RZ, R138 ;  /* 0x000000ffff5a7224 */ /* 0x000fe400078e008a */
[----:B--2---:R-:W-:-:S04]  /*5a00*/  FFMA.FTZ R0, R103, c[0x0][0x2d0], -R2 ;  /* 0x0000b40067007a23 */ /* 0x004fc80000010802 */
[----:B------:R2:W3:Y:S01]  /*5a10*/  MUFU.EX2 R146, R0 ;  /* 0x0000000000927308 */ /* 0x0004e20000000800 */
[----:B-1----:R-:W-:Y:S01]  /*5a20*/  HMMA.16816.F32 R52, R4, R8, R132 ;  /* 0x000000080434723c */ /* 0x002fe20000001884 */
[----:B--2---:R-:W-:Y:S02]  /*5a30*/  FADD.FTZ R0, R76, R3 ;  /* 0x000000034c007221 */ /* 0x004fe40000010000 */
[----:B------:R-:W-:Y:S02]  /*5a40*/  FFMA.FTZ R3, R22, c[0x0][0x2d0], -R2 ;  /* 0x0000b40016037a23 */ /* 0x000fe40000010802 */
[----:B------:R-:W-:-:S03]  /*5a50*/  FADD.FTZ R2, R78, R0 ;  /* 0x000000004e027221 */ /* 0x000fc60000010000 */
[C---:B------:R-:W-:Y:S01]  /*5a60*/  HMMA.16816.F32 R44, R4.reuse, R10, R116 ;  /* 0x0000000a042c723c */ /* 0x040fe20000001874 */
[----:B------:R-:W1:Y:S07]  /*5a70*/  LDSM.16.MT88.4 R8, [R230+0x7800] ;  /* 0x00780000e608783b */ /* 0x000e6e0000004200 */
[C---:B-1----:R-:W-:Y:S07]  /*5a80*/  HMMA.16816.F32 R36, R4.reuse, R8, R128 ;  /* 0x000000080424723c */ /* 0x042fee0000001880 */
[----:B------:R-:W-:Y:S01]  /*5a90*/  IMAD.MOV.U32 R131, RZ, RZ, R125 ;  /* 0x000000ffff837224 */ /* 0x000fe200078e007d */
[----:B------:R-:W-:Y:S01]  /*5aa0*/  HMMA.16816.F32 R24, R4, R10, R108 ;  /* 0x0000000a0418723c */ /* 0x000fe2000000186c */
[----:B------:R-:W1:Y:S01]  /*5ab0*/  LDSM.16.MT88.4 R8, [R227+0x2000] ;  /* 0x00200000e308783b */ /* 0x000e620000004200 */
[----:B------:R-:W-:Y:S01]  /*5ac0*/  MOV R130, R126 ;  /* 0x0000007e00827202 */ /* 0x000fe20000000f00 */
[----:B------:R-:W-:-:S04]  /*5ad0*/  IMAD.MOV.U32 R129, RZ, RZ, R127 ;  /* 0x000000ffff817224 */ /* 0x000fc800078e007f */
[----:B------:R-:W-:Y:S01]  /*5ae0*/  FADD.FTZ R4, R12, R91 ;  /* 0x0000005b0c047221 */ /* 0x000fe20000010000 */
[----:B----4-:R-:W-:Y:S02]  /*5af0*/  F2FP.PACK_AB R5, R143, R145 ;  /* 0x000000918f05723e */ /* 0x010fe400000000ff */
[----:B------:R-:W-:Y:S01]  /*5b00*/  F2FP.PACK_AB R6, R165, R164 ;  /* 0x000000a4a506723e */ /* 0x000fe200000000ff */
[----:B------:R-:W-:Y:S01]  /*5b10*/  FADD.FTZ R4, R13, R4 ;  /* 0x000000040d047221 */ /* 0x000fe20000010000 */
[----:B---3--:R-:W-:Y:S01]  /*5b20*/  F2FP.PACK_AB R7, R146, R144 ;  /* 0x000000909207723e */ /* 0x008fe200000000ff */
[----:B------:R-:W2:Y:S01]  /*5b30*/  LDSM.16.MT88.4 R12, [R228+0x2000] ;  /* 0x00200000e40c783b */ /* 0x000ea20000004200 */
[----:B------:R-:W-:Y:S01]  /*5b40*/  MOV R91, R139 ;  /* 0x0000008b005b7202 */ /* 0x000fe20000000f00 */
[----:B------:R-:W-:Y:S01]  /*5b50*/  FADD.FTZ R22, R77, R4 ;  /* 0x000000044d167221 */ /* 0x000fe20000010000 */
[----:B------:R-:W-:-:S03]  /*5b60*/  F2FP.PACK_AB R4, R147, R142 ;  /* 0x0000008e9304723e */ /* 0x000fc600000000ff */
[----:B------:R-:W-:-:S04]  /*5b70*/  FADD.FTZ R0, R136, R22 ;  /* 0x0000001688007221 */ /* 0x000fc80000010000 */
[----:B------:R-:W-:Y:S01]  /*5b80*/  HMMA.16816.F32 R148, R4, R16, R148 ;  /* 0x000000100494723c */ /* 0x000fe20000001894 */
[----:B------:R-:W-:-:S07]  /*5b90*/  FADD.FTZ R0, R85, R0 ;  /* 0x0000000055007221 */ /* 0x000fce0000010000 */
[C---:B------:R-:W-:Y:S08]  /*5ba0*/  HMMA.16816.F32 R60, R4.reuse, R18, R60 ;  /* 0x00000012043c723c */ /* 0x040ff0000000183c */
[C---:B-1----:R-:W-:Y:S08]  /*5bb0*/  HMMA.16816.F32 R16, R4.reuse, R10, R208 ;  /* 0x0000000a0410723c */ /* 0x042ff000000018d0 */
[C---:B------:R-:W-:Y:S01]  /*5bc0*/  HMMA.16816.F32 R108, R4.reuse, R8, R216 ;  /* 0x00000008046c723c */ /* 0x040fe200000018d8 */
[----:B------:R-:W1:Y:S07]  /*5bd0*/  LDSM.16.MT88.4 R8, [R228+0x5000] ;  /* 0x00500000e408783b */ /* 0x000e6e0000004200 */
[C---:B--2---:R-:W-:Y:S08]  /*5be0*/  HMMA.16816.F32 R100, R4.reuse, R12, R72 ;  /* 0x0000000c0464723c */ /* 0x044ff00000001848 */
[----:B------:R-:W-:Y:S01]  /*5bf0*/  HMMA.16816.F32 R72, R4, R14, R220 ;  /* 0x0000000e0448723c */ /* 0x000fe200000018dc */
[----:B------:R-:W2:Y:S01]  /*5c00*/  LDSM.16.MT88.4 R12, [R224+0x5000] ;  /* 0x00500000e00c783b */ /* 0x000ea20000004200 */
[----:B------:R-:W-:Y:S01]  /*5c10*/  MOV R123, R16 ;  /* 0x00000010007b7202 */ /* 0x000fe20000000f00 */
[----:B------:R-:W-:Y:S01]  /*5c20*/  IMAD.MOV.U32 R122, RZ, RZ, R17 ;  /* 0x000000ffff7a7224 */ /* 0x000fe200078e0011 */
[----:B------:R-:W-:Y:S01]  /*5c30*/  MOV R120, R19 ;  /* 0x0000001300787202 */ /* 0x000fe20000000f00 */
[----:B------:R-:W-:-:S02]  /*5c40*/  IMAD.MOV.U32 R121, RZ, RZ, R18 ;  /* 0x000000ffff797224 */ /* 0x000fc400078e0012 */
[----:B------:R-:W3:Y:S01]  /*5c50*/  LDSM.16.MT88.4 R16, [R230+0x2000] ;  /* 0x00200000e610783b */ /* 0x000ee20000004200 */
[C---:B-1----:R-:W-:Y:S08]  /*5c60*/  HMMA.16816.F32 R132, R4.reuse, R8, R96 ;  /* 0x000000080484723c */ /* 0x042ff00000001860 */
[C---:B------:R-:W-:Y:S01]  /*5c70*/  HMMA.16816.F32 R32, R4.reuse, R10, R32 ;  /* 0x0000000a0420723c */ /* 0x040fe20000001820 */
[----:B------:R-:W1:Y:S07]  /*5c80*/  LDSM.16.MT88.4 R8, [R224+0x8000] ;  /* 0x00800000e008783b */ /* 0x000e6e0000004200 */
[C---:B--2---:R-:W-:Y:S01]  /*5c90*/  HMMA.16816.F32 R124, R4.reuse, R12, R112 ;  /* 0x0000000c047c723c */ /* 0x044fe20000001870 */
[----:B------:R-:W-:Y:S07]  /*5ca0*/  LDSM.16.MT88.4 R112, [R227+0x2800] ;  /* 0x00280000e370783b */ /* 0x000fee0000004200 */
[C---:B------:R-:W-:Y:S01]  /*5cb0*/  HMMA.16816.F32 R208, R4.reuse, R14, R104 ;  /* 0x0000000e04d0723c */ /* 0x040fe20000001868 */
[----:B------:R-:W2:Y:S04]  /*5cc0*/  LDSM.16.MT88.4 R12, [R230+0x5000] ;  /* 0x00500000e60c783b */ /* 0x000ea80000004200 */
[----:B------:R-:W-:Y:S03]  /*5cd0*/  LDSM.16.MT88.4 R104, [R228+0x2800] ;  /* 0x00280000e468783b */ /* 0x000fe60000004200 */
[C---:B---3--:R-:W-:Y:S08]  /*5ce0*/  HMMA.16816.F32 R116, R4.reuse, R16, R212 ;  /* 0x000000100474723c */ /* 0x048ff000000018d4 */
[C---:B------:R-:W-:Y:S01]  /*5cf0*/  HMMA.16816.F32 R216, R4.reuse, R18, R152 ;  /* 0x0000001204d8723c */ /* 0x040fe20000001898 */
[----:B------:R-:W3:Y:S04]  /*5d00*/  LDSM.16.MT88.4 R16, [R227+0x5000] ;  /* 0x00500000e310783b */ /* 0x000ee80000004200 */
[----:B------:R-:W-:Y:S03]  /*5d10*/  LDSM.16.MT88.4 R152, [R224+0x2800] ;  /* 0x00280000e098783b */ /* 0x000fe60000004200 */
[C---:B-1----:R-:W-:Y:S08]  /*5d20*/  HMMA.16816.F32 R212, R4.reuse, R10, R28 ;  /* 0x0000000a04d4723c */ /* 0x042ff0000000181c */
[C---:B--2---:R-:W-:Y:S08]  /*5d30*/  HMMA.16816.F32 R220, R4.reuse, R12, R56 ;  /* 0x0000000c04dc723c */ /* 0x044ff00000001838 */
[C---:B------:R-:W-:Y:S08]  /*5d40*/  HMMA.16816.F32 R12, R4.reuse, R14, R48 ;  /* 0x0000000e040c723c */ /* 0x040ff00000001830 */
[C---:B---3--:R-:W-:Y:S08]  /*5d50*/  HMMA.16816.F32 R92, R4.reuse, R16, R92 ;  /* 0x00000010045c723c */ /* 0x048ff0000000185c */
[----:B------:R-:W-:Y:S01]  /*5d60*/  IMAD.MOV.U32 R59, RZ, RZ, R220 ;  /* 0x000000ffff3b7224 */ /* 0x000fe200078e00dc */
[----:B------:R-:W-:Y:S01]  /*5d70*/  MOV R58, R221 ;  /* 0x000000dd003a7202 */ /* 0x000fe20000000f00 */
[----:B------:R-:W-:Y:S01]  /*5d80*/  IMAD.MOV.U32 R57, RZ, RZ, R222 ;  /* 0x000000ffff397224 */ /* 0x000fe200078e00de */
[C---:B------:R-:W-:Y:S01]  /*5d90*/  HMMA.16816.F32 R68, R4.reuse, R18, R68 ;  /* 0x000000120444723c */ /* 0x040fe20000001844 */
[----:B------:R-:W-:Y:S01]  /*5da0*/  IMAD.MOV.U32 R56, RZ, RZ, R223 ;  /* 0x000000ffff387224 */ /* 0x000fe200078e00df */
[----:B------:R-:W1:Y:S03]  /*5db0*/  LDSM.16.MT88.4 R16, [R228+0x8000] ;  /* 0x00800000e410783b */ /* 0x000e660000004200 */
[----:B------:R-:W-:Y:S01]  /*5dc0*/  MOV R96, R12 ;  /* 0x0000000c00607202 */ /* 0x000fe20000000f00 */
[----:B------:R-:W-:Y:S01]  /*5dd0*/  IMAD.MOV.U32 R78, RZ, RZ, R13 ;  /* 0x000000ffff4e7224 */ /* 0x000fe200078e000d */
[----:B------:R-:W-:Y:S01]  /*5de0*/  MOV R76, R15 ;  /* 0x0000000f004c7202 */ /* 0x000fe20000000f00 */
[----:B------:R-:W-:Y:S01]  /*5df0*/  IMAD.MOV.U32 R77, RZ, RZ, R14 ;  /* 0x000000ffff4d7224 */ /* 0x000fe200078e000e */
[----:B------:R-:W-:Y:S01]  /*5e00*/  HMMA.16816.F32 R220, R4, R8, R40 ;  /* 0x0000000804dc723c */ /* 0x000fe20000001828 */
[----:B------:R-:W2:Y:S02]  /*5e10*/  LDSM.16.MT88.4 R12, [R227+0x8000] ;  /* 0x00800000e30c783b */ /* 0x000ea40000004200 */
[----:B------:R-:W-:-:S02]  /*5e20*/  IMAD.MOV.U32 R22, RZ, RZ, R77 ;  /* 0x000000ffff167224 */ /* 0x000fc400078e004d */
[----:B------:R-:W3:Y:S01]  /*5e30*/  LDSM.16.MT88.4 R8, [R230+0x8000] ;  /* 0x00800000e608783b */ /* 0x000ee20000004200 */
[----:B------:R-:W-:Y:S02]  /*5e40*/  IMAD.MOV.U32 R77, RZ, RZ, R58 ;  /* 0x000000ffff4d7224 */ /* 0x000fe400078e003a */
[C---:B-1----:R-:W-:Y:S07]  /*5e50*/  HMMA.16816.F32 R48, R4.reuse, R16, R80 ;  /* 0x000000100430723c */ /* 0x042fee0000001850 */
[----:B------:R-:W-:Y:S01]  /*5e60*/  IMAD.MOV.U32 R80, RZ, RZ, R123 ;  /* 0x000000ffff507224 */ /* 0x000fe200078e007b */
[C---:B------:R-:W-:Y:S01]  /*5e70*/  HMMA.16816.F32 R40, R4.reuse, R18, R64 ;  /* 0x000000120428723c */ /* 0x040fe20000001840 */
[----:B------:R-:W-:Y:S01]  /*5e80*/  IMAD.MOV.U32 R81, RZ, RZ, R122 ;  /* 0x000000ffff517224 */ /* 0x000fe200078e007a */
[----:B------:R-:W-:Y:S01]  /*5e90*/  MOV R82, R121 ;  /* 0x0000007900527202 */ /* 0x000fe20000000f00 */
[----:B------:R-:W-:Y:S01]  /*5ea0*/  IMAD.MOV.U32 R83, RZ, RZ, R120 ;  /* 0x000000ffff537224 */ /* 0x000fe200078e0078 */
[----:B------:R-:W-:Y:S04]  /*5eb0*/  LDSM.16.MT88.4 R64, [R230+0x5800] ;  /* 0x00580000e640783b */ /* 0x000fe80000004200 */
[C---:B--2---:R-:W-:Y:S01]  /*5ec0*/  HMMA.16816.F32 R28, R4.reuse, R12, R52 ;  /* 0x0000000c041c723c */ /* 0x044fe20000001834 */
[----:B------:R-:W-:Y:S04]  /*5ed0*/  LDSM.16.MT88.4 R120, [R230+0x2800] ;  /* 0x00280000e678783b */ /* 0x000fe80000004200 */
[----:B------:R-:W-:Y:S02]  /*5ee0*/  LDSM.16.MT88.4 R16, [R230+0x8800] ;  /* 0x00880000e610783b */ /* 0x000fe40000004200 */
[----:B------:R-:W-:Y:S01]  /*5ef0*/  IMAD.MOV.U32 R13, RZ, RZ, R137 ;  /* 0x000000ffff0d7224 */ /* 0x000fe200078e0089 */
[C---:B------:R-:W-:Y:S01]  /*5f00*/  HMMA.16816.F32 R44, R4.reuse, R14, R44 ;  /* 0x0000000e042c723c */ /* 0x040fe2000000182c */
[----:B------:R-:W-:Y:S06]  /*5f10*/  LDSM.16.MT88.4 R136, [R228+0x5800] ;  /* 0x00580000e488783b */ /* 0x000fec0000004200 */
[----:B------:R-:W-:Y:S01]  /*5f20*/  IMAD.MOV.U32 R15, RZ, RZ, R91 ;  /* 0x000000ffff0f7224 */ /* 0x000fe200078e005b */
[----:B---3--:R-:W-:Y:S01]  /*5f30*/  HMMA.16816.F32 R36, R4, R8, R36 ;  /* 0x000000080424723c */ /* 0x008fe20000001824 */
[----:B------:R-:W-:Y:S01]  /*5f40*/  MUFU.EX2 R8, R129 ;  /* 0x0000008100087308 */ /* 0x000fe20000000800 */
[----:B------:R-:W-:-:S05]  /*5f50*/  IMAD.MOV.U32 R14, RZ, RZ, R90 ;  /* 0x000000ffff0e7224 */ /* 0x000fca00078e005a */
[----:B------:R-:W-:Y:S01]  /*5f60*/  IADD3 R14, R14, -0x2, RZ ;  /* 0xfffffffe0e0e7810 */ /* 0x000fe20007ffe0ff */
[----:B------:R-:W-:Y:S01]  /*5f70*/  HMMA.16816.F32 R24, R4, R10, R24 ;  /* 0x0000000a0418723c */ /* 0x000fe20000001818 */
[----:B------:R1:W-:Y:S03]  /*5f80*/  MUFU.EX2 R4, R3 ;  /* 0x0000000300047308 */ /* 0x0003e60000000800 */
[----:B------:R-:W-:Y:S05]  /*5f90*/  STL [R1+0x8], R14 ;  /* 0x0000080e01007387 */ /* 0x000fea0000100800 */
[----:B------:R-:W-:Y:S01]  /*5fa0*/  MUFU.EX2 R11, R130 ;  /* 0x00000082000b7308 */ /* 0x000fe20000000800 */
[----:B-1----:R-:W-:-:S07]  /*5fb0*/  FADD.FTZ R3, R86, R2 ;  /* 0x0000000256037221 */ /* 0x002fce0000010000 */
[----:B------:R1:W-:Y:S01]  /*5fc0*/  MUFU.EX2 R10, R131 ;  /* 0x00000083000a7308 */ /* 0x0003e20000000800 */
[----:B------:R-:W-:Y:S01]  /*5fd0*/  FADD.FTZ R2, R79, R0 ;  /* 0x000000004f027221 */ /* 0x000fe20000010000 */
[----:B------:R-:W-:Y:S01]  /*5fe0*/  MOV R79, R56 ;  /* 0x00000038004f7202 */ /* 0x000fe20000000f00 */
[----:B------:R-:W-:Y:S02]  /*5ff0*/  FADD.FTZ R3, R87, R3 ;  /* 0x0000000357037221 */ /* 0x000fe40000010000 */
[----:B------:R-:W-:Y:S02]  /*6000*/  FADD.FTZ R12, R84, R2 ;  /* 0x00000002540c7221 */ /* 0x000fe40000010000 */
[----:B------:R-:W-:Y:S01]  /*6010*/  FADD.FTZ R0, R89, R3 ;  /* 0x0000000359007221 */ /* 0x000fe20000010000 */
[----:B------:R-:W2:Y:S01]  /*6020*/  MUFU.EX2 R9, R167 ;  /* 0x000000a700097308 */ /* 0x000ea20000000800 */
[----:B------:R-:W-:-:S04]  /*6030*/  @P1 IMAD.HI.U32 R2, R13, c[0x0][0x2c8], RZ ;  /* 0x0000b2000d021a27 */ /* 0x000fc800078e00ff */
[----:B------:R-:W-:Y:S01]  /*6040*/  FADD.FTZ R3, R88, R0 ;  /* 0x0000000058037221 */ /* 0x000fe20000010000 */
[----:B------:R-:W-:Y:S01]  /*6050*/  MOV R0, R13 ;  /* 0x0000000d00007202 */ /* 0x000fe20000000f00 */
[----:B------:R-:W-:Y:S01]  /*6060*/  IMAD.MOV.U32 R13, RZ, RZ, c[0x0][0x168] ;  /* 0x00005a00ff0d7624 */ /* 0x000fe200078e00ff */
[----:B------:R3:W-:Y:S01]  /*6070*/  MUFU.EX2 R7, R21 ;  /* 0x0000001500077308 */ /* 0x0007e20000000800 */
[----:B------:R-:W-:Y:S01]  /*6080*/  @P1 SHF.R.U32.HI R0, RZ, c[0x0][0x2cc], R2 ;  /* 0x0000b300ff001a19 */ /* 0x000fe20000011602 */
[----:B------:R-:W-:Y:S01]  /*6090*/  FADD.FTZ R2, R166, R12 ;  /* 0x0000000ca6027221 */ /* 0x000fe20000010000 */
[----:B-1----:R-:W-:Y:S01]  /*60a0*/  LDSM.16.MT88.4 R128, [R224+0x5800] ;  /* 0x00580000e080783b */ /* 0x002fe20000004200 */
[----:B------:R-:W-:Y:S01]  /*60b0*/  FADD.FTZ R12, R142, R3 ;  /* 0x000000038e0c7221 */ /* 0x000fe20000010000 */
[----:B------:R-:W-:Y:S01]  /*60c0*/  IADD3 R3, R0, c[0x0][0x1d0], -R13 ;  /* 0x0000740000037a10 */ /* 0x000fe20007ffe80d */
[----:B------:R-:W-:Y:S01]  /*60d0*/  FADD.FTZ R2, R145, R2 ;  /* 0x0000000291027221 */ /* 0x000fe20000010000 */
[----:B------:R-:W-:Y:S01]  /*60e0*/  LDSM.16.MT88.4 R88, [R227+0x8800] ;  /* 0x00880000e358783b */ /* 0x000fe20000004200 */
[----:B------:R-:W1:Y:S01]  /*60f0*/  MUFU.EX2 R6, R20 ;  /* 0x0000001400067308 */ /* 0x000e620000000800 */
[----:B--2---:R-:W-:Y:S01]  /*6100*/  F2FP.PACK_AB R98, R9, R10 ;  /* 0x0000000a0962723e */ /* 0x004fe200000000ff */
[----:B------:R-:W-:-:S02]  /*6110*/  FADD.FTZ R0, R147, R12 ;  /* 0x0000000c93007221 */ /* 0x000fc40000010000 */
[----:B------:R-:W-:Y:S02]  /*6120*/  FADD.FTZ R12, R143, R2 ;  /* 0x000000028f0c7221 */ /* 0x000fe40000010000 */
[----:B------:R-:W-:Y:S02]  /*6130*/  FADD.FTZ R2, R164, R0 ;  /* 0x00000000a4027221 */ /* 0x000fe40000010000 */
[----:B------:R-:W2:Y:S01]  /*6140*/  MUFU.EX2 R5, R23 ;  /* 0x0000001700057308 */ /* 0x000ea20000000800 */
[----:B---3--:R-:W-:Y:S01]  /*6150*/  MOV R21, R78 ;  /* 0x0000004e00157202 */ /* 0x008fe20000000f00 */
[----:B------:R-:W-:Y:S02]  /*6160*/  IMAD.MOV.U32 R78, RZ, RZ, R57 ;  /* 0x000000ffff4e7224 */ /* 0x000fe400078e0039 */
[----:B------:R-:W-:Y:S02]  /*6170*/  FADD.FTZ R0, R144, R12 ;  /* 0x0000000c90007221 */ /* 0x000fe40000010000 */
[----:B------:R-:W-:Y:S01]  /*6180*/  IMAD.HI R13, R3, 0x2aaaaaab, RZ ;  /* 0x2aaaaaab030d7827 */ /* 0x000fe200078e02ff */
[----:B-1----:R-:W-:-:S03]  /*6190*/  F2FP.PACK_AB R97, R6, R7 ;  /* 0x000000070661723e */ /* 0x002fc600000000ff */
[----:B------:R-:W-:Y:S01]  /*61a0*/  IMAD.MOV.U32 R20, RZ, RZ, R96 ;  /* 0x000000ffff147224 */ /* 0x000fe200078e0060 */
[----:B------:R-:W-:Y:S01]  /*61b0*/  F2FP.PACK_AB R96, R11, R8 ;  /* 0x000000080b60723e */ /* 0x000fe200000000ff */
[----:B------:R-:W-:Y:S01]  /*61c0*/  FADD.FTZ R0, R146, R0 ;  /* 0x0000000092007221 */ /* 0x000fe20000010000 */
[----:B------:R-:W-:Y:S01]  /*61d0*/  SHF.R.U32.HI R3, RZ, 0x1f, R13 ;  /* 0x0000001fff037819 */ /* 0x000fe2000001160d */
[----:B------:R-:W-:Y:S01]  /*61e0*/  FADD.FTZ R2, R165, R2 ;  /* 0x00000002a5027221 */ /* 0x000fe20000010000 */
[----:B--2---:R-:W-:Y:S01]  /*61f0*/  F2FP.PACK_AB R99, R5, R4 ;  /* 0x000000040563723e */ /* 0x004fe200000000ff */
[----:B------:R-:W-:Y:S01]  /*6200*/  IMAD.MOV.U32 R23, RZ, RZ, R76 ;  /* 0x000000ffff177224 */ /* 0x000fe200078e004c */
[----:B------:R-:W-:Y:S01]  /*6210*/  MOV R76, R59 ;  /* 0x0000003b004c7202 */ /* 0x000fe20000000f00 */
[----:B------:R-:W-:Y:S01]  /*6220*/  FADD.FTZ R7, R7, R0 ;  /* 0x0000000007077221 */ /* 0x000fe20000010000 */
[----:B------:R-:W1:Y:S01]  /*6230*/  LDSM.16.MT88.4 R56, [R227+0x5800] ;  /* 0x00580000e338783b */ /* 0x000e620000004200 */
[----:B------:R-:W-:Y:S01]  /*6240*/  FADD.FTZ R8, R8, R2 ;  /* 0x0000000208087221 */ /* 0x000fe20000010000 */
[----:B------:R-:W-:Y:S01]  /*6250*/  LEA.HI.SX32 R3, R13, R3, 0x1c ;  /* 0x000000030d037211 */ /* 0x000fe200078fe2ff */
[----:B------:R-:W-:Y:S01]  /*6260*/  HMMA.16816.F32 R100, R96, R104, R100 ;  /* 0x000000686064723c */ /* 0x000fe20000001864 */
[----:B------:R-:W-:-:S02]  /*6270*/  FADD.FTZ R6, R6, R7 ;  /* 0x0000000706067221 */ /* 0x000fc40000010000 */
[----:B------:R-:W-:Y:S01]  /*6280*/  FADD.FTZ R11, R11, R8 ;  /* 0x000000080b0b7221 */ /* 0x000fe20000010000 */
[----:B------:R-:W-:Y:S01]  /*6290*/  IMNMX R0, R15, R3, !PT ;  /* 0x000000030f007217 */ /* 0x000fe20007800200 */
[----:B------:R-:W-:Y:S02]  /*62a0*/  FADD.FTZ R4, R4, R6 ;  /* 0x0000000604047221 */ /* 0x000fe40000010000 */
[----:B------:R-:W-:Y:S01]  /*62b0*/  FADD.FTZ R10, R10, R11 ;  /* 0x0000000b0a0a7221 */ /* 0x000fe20000010000 */
[----:B------:R-:W-:Y:S01]  /*62c0*/  HMMA.16816.F32 R108, R96, R112, R108 ;  /* 0x00000070606c723c */ /* 0x000fe2000000186c */
[----:B------:R2:W-:Y:S01]  /*62d0*/  STL [R1+0x18], R0 ;  /* 0x0000180001007387 */ /* 0x0005e20000100800 */
[----:B------:R-:W-:Y:S01]  /*62e0*/  ISETP.GE.AND P0, PT, R14, R0, PT ;  /* 0x000000000e00720c */ /* 0x000fe20003f06270 */
[----:B------:R-:W-:-:S05]  /*62f0*/  FADD.FTZ R2, R9, R10 ;  /* 0x0000000a09027221 */ /* 0x000fca0000010000 */
[C---:B------:R-:W-:Y:S01]  /*6300*/  HMMA.16816.F32 R104, R96.reuse, R106, R72 ;  /* 0x0000006a6068723c */ /* 0x040fe20000001848 */
[----:B------:R-:W3:Y:S07]  /*6310*/  LDSM.16.MT88.4 R72, [R224+0x8800] ;  /* 0x00880000e048783b */ /* 0x000eee0000004200 */
[C---:B------:R-:W-:Y:S01]  /*6320*/  HMMA.16816.F32 R112, R96.reuse, R114, R80 ;  /* 0x000000726070723c */ /* 0x040fe20000001850 */
[----:B------:R-:W4:Y:S07]  /*6330*/  LDSM.16.MT88.4 R80, [R228+0x8800] ;  /* 0x00880000e450783b */ /* 0x000f2e0000004200 */
[----:B------:R-:W-:Y:S01]  /*6340*/  HMMA.16816.F32 R148, R96, R152, R148 ;  /* 0x000000986094723c */ /* 0x000fe20000001894 */
[----:B--2---:R-:W-:-:S05]  /*6350*/  FADD.FTZ R0, R5, R4 ;  /* 0x0000000405007221 */ /* 0x004fca0000010000 */
[----:B------:R2:W-:Y:S02]  /*6360*/  STL [R1+0x10], R0 ;  /* 0x0000100001007387 */ /* 0x0005e40000100800 */
[C---:B------:R-:W-:Y:S02]  /*6370*/  HMMA.16816.F32 R152, R96.reuse, R154, R60 ;  /* 0x0000009a6098723c */ /* 0x040fe4000000183c */
[----:B------:R2:W-:Y:S06]  /*6380*/  STL [R1+0xc], R2 ;  /* 0x00000c0201007387 */ /* 0x0005ec0000100800 */
[C---:B-1----:R-:W-:Y:S08]  /*6390*/  HMMA.16816.F32 R52, R96.reuse, R56, R92 ;  /* 0x000000386034723c */ /* 0x042ff0000000185c */
[C---:B------:R-:W-:Y:S08]  /*63a0*/  HMMA.16816.F32 R56, R96.reuse, R58, R68 ;  /* 0x0000003a6038723c */ /* 0x040ff00000001844 */
[C---:B------:R-:W-:Y:S08]  /*63b0*/  HMMA.16816.F32 R60, R96.reuse, R64, R76 ;  /* 0x00000040603c723c */ /* 0x040ff0000000184c */
[C---:B------:R-:W-:Y:S08]  /*63c0*/  HMMA.16816.F32 R116, R96.reuse, R120, R116 ;  /* 0x000000786074723c */ /* 0x040ff00000001874 */
[C---:B------:R-:W-:Y:S08]  /*63d0*/  HMMA.16816.F32 R124, R96.reuse, R128, R124 ;  /* 0x00000080607c723c */ /* 0x040ff0000000187c */
[C---:B------:R-:W-:Y:S08]  /*63e0*/  HMMA.16816.F32 R132, R96.reuse, R136, R132 ;  /* 0x000000886084723c */ /* 0x040ff00000001884 */
[C---:B---3--:R-:W-:Y:S08]  /*63f0*/  HMMA.16816.F32 R68, R96.reuse, R72, R220 ;  /* 0x000000486044723c */ /* 0x048ff000000018dc */
        /* <DEDUP_REMOVED lines=19> */
.L_x_3292:
[----:B------:R-:W-:Y:S04]  /*6530*/  DEPBAR.LE SB0, 0x0 ;  /* 0x000080000000791a */ /* 0x000fe80000000000 */
[----:B------:R-:W-:Y:S01]  /*6540*/  WARPSYNC 0xffffffff ;  /* 0xffffffff00007948 */ /* 0x000fe20003800000 */
[----:B------:R-:W-:Y:S08]  /*6550*/  BAR.SYNC.DEFER_BLOCKING 0x0 ;  /* 0x0000000000007b1d */ /* 0x000ff00000010000 */
[----:B------:R-:W2:Y:S08]  /*6560*/  LDSM.16.M88.4 R8, [R225] ;  /* 0x00000000e108783b */ /* 0x000eb00000000200 */
[----:B------:R-:W3:Y:S04]  /*6570*/  LDL R145, [R1+0x14] ;  /* 0x0000140001917983 */ /* 0x000ee80000100800 */
[----:B------:R-:W4:Y:S08]  /*6580*/  LDSM.16.M88.4 R16, [R225+0x800] ;  /* 0x00080000e110783b */ /* 0x000f300000000200 */
[----:B------:R-:W5:Y:S04]  /*6590*/  LDL R146, [R1+0x40] ;  /* 0x0000400001927983 */ /* 0x000f680000100800 */
[----:B------:R-:W5:Y:S06]  /*65a0*/  LDL.64 R2, [R1+0x38] ;  /* 0x0000380001027983 */ /* 0x000f6c0000100a00 */
[----:B------:R-:W1:Y:S08]  /*65b0*/  LDSM.16.M88.4 R24, [R225+0x1000] ;  /* 0x00100000e118783b */ /* 0x000e700000000200 */
[----:B------:R-:W5:Y:S01]  /*65c0*/  LDL R142, [R1+0x4] ;  /* 0x00000400018e7983 */ /* 0x000f620000100800 */
[C---:B--2---:R-:W-:Y:S03]  /*65d0*/  HMMA.16816.F32 R4, R156.reuse, R8, RZ ;  /* 0x000000089c04723c */ /* 0x044fe600000018ff */
        /* <DEDUP_REMOVED lines=8> */
[----:B------:R-:W5:Y:S04]  /*6660*/  LDL R209, [R1+0x1c] ;  /* 0x00001c0001d17983 */ /* 0x000f680000100800 */
[----:B------:R-:W5:Y:S01]  /*6670*/  LDL R208, [R1+0x20] ;  /* 0x0000200001d07983 */ /* 0x000f620000100800 */
        /* <DEDUP_REMOVED lines=24> */
[----:B-----5:R-:W-:Y:S02]  /*6800*/  @!P6 IMAD.MOV.U32 R3, RZ, RZ, R146 ;  /* 0x000000ffff03e224 */ /* 0x020fe400078e0092 */
[----:B------:R-:W-:Y:S01]  /*6810*/  @!P6 IMAD R0, R218, c[0x0][0x20c], R0 ;  /* 0x00008300da00ea24 */ /* 0x000fe200078e0200 */
[C---:B-1----:R-:W-:Y:S03]  /*6820*/  HMMA.16816.F32 R36, R160.reuse, R164, R36 ;  /* 0x000000a4a024723c */ /* 0x042fe60000001824 */
[----:B------:R-:W-:Y:S02]  /*6830*/  @!P6 IMAD.IADD R0, R141, 0x1, R0 ;  /* 0x000000018d00e824 */ /* 0x000fe400078e0200 */
        /* <DEDUP_REMOVED lines=27> */
[----:B--2---:R-:W-:Y:S05]  /*69f0*/  @!P6 IADD3 R2, P0, R2, R140, RZ ;  /* 0x0000008c0202e210 */ /* 0x004fea0007f1e0ff */
[----:B------:R-:W-:Y:S01]  /*6a00*/  @!P6 IMAD.X R3, R3, 0x1, R0, P0 ;  /* 0x000000010303e824 */ /* 0x000fe200000e0600 */
[----:B------:R-:W-:Y:S04]  /*6a10*/  @!P6 IADD3 R140, P0, R140, R2, RZ ;  /* 0x000000028c8ce210 */ /* 0x000fe80007f1e0ff */
[----:B------:R2:W-:Y:S01]  /*6a20*/  @!P6 LDGSTS.E.BYPASS.LTC128B.128 [R142+0x1100], [R2.64], !P4 ;  /* 0x01100000028eefae */ /* 0x0005e2000e101d46 */
[----:B------:R-:W-:Y:S07]  /*6a30*/  @!P6 IADD3.X R141, R0, R3, RZ, P0, !PT ;  /* 0x00000003008de210 */ /* 0x000fee00007fe4ff */
        /* <DEDUP_REMOVED lines=11> */
[----:B------:R4:W5:Y:S04]  /*6af0*/  LDL R2, [R1+0x24] ;  /* 0x0000240001027983 */ /* 0x0009680000100800 */
[----:B------:R-:W3:Y:S01]  /*6b00*/  LDL.LU R208, [R1+0xc] ;  /* 0x00000c0001d07983 */ /* 0x000ee20000300800 */
        /* <DEDUP_REMOVED lines=18> */
[----:B-----5:R-:W-:Y:S05]  /*6c30*/  @P1 IMAD.MOV.U32 R2, RZ, RZ, R209 ;  /* 0x000000ffff021224 */ /* 0x020fea00078e00d1 */
[----:B------:R-:W5:Y:S01]  /*6c40*/  SHFL.IDX PT, R0, R2, RZ, 0x1c1f ;  /* 0x001c1fff02007589 */ /* 0x000f6200000e0000 */
[C---:B--2---:R-:W-:Y:S08]  /*6c50*/  HMMA.16816.F32 R4, R172.reuse, R164, R4 ;  /* 0x000000a4ac04723c */ /* 0x044ff00000001804 */
[C---:B------:R-:W-:Y:S01]  /*6c60*/  HMMA.16816.F32 R8, R172.reuse, R166, R8 ;  /* 0x000000a6ac08723c */ /* 0x040fe20000001808 */
[----:B------:R-:W2:Y:S03]  /*6c70*/  LDSM.16.M88.4 R164, [R226+0x800] ;  /* 0x00080000e2a4783b */ /* 0x000ea60000000200 */
[----:B-----5:R-:W-:Y:S04]  /*6c80*/  IADD3 R0, R3, R0, RZ ;  /* 0x0000000003007210 */ /* 0x020fe80007ffe0ff */
[C---:B------:R-:W-:Y:S02]  /*6c90*/  ISETP.GT.AND P5, PT, R0.reuse, 0x1, PT ;  /* 0x000000010000780c */ /* 0x040fe40003fa4270 */
[C---:B------:R-:W-:Y:S02]  /*6ca0*/  ISETP.GT.AND P0, PT, R0.reuse, 0x8, PT ;  /* 0x000000080000780c */ /* 0x040fe40003f04270 */
[----:B------:R-:W-:Y:S01]  /*6cb0*/  ISETP.GT.AND P6, PT, R0, RZ, PT ;  /* 0x000000ff0000720c */ /* 0x000fe20003fc4270 */
        /* <DEDUP_REMOVED lines=32> */
[----:B------:R-:W2:Y:S07]  /*6ec0*/  LDSM.16.M88.4 R164, [R243] ;  /* 0x00000000f3a4783b */ /* 0x000eae0000000200 */
[C---:B--2---:R-:W-:Y:S08]  /*6ed0*/  HMMA.16816.F32 R4, R180.reuse, R164, R4 ;  /* 0x000000a4b404723c */ /* 0x044ff00000001804 */
[C---:B------:R-:W-:Y:S01]  /*6ee0*/  HMMA.16816.F32 R8, R180.reuse, R166, R8 ;  /* 0x000000a6b408723c */ /* 0x040fe20000001808 */
        /* <DEDUP_REMOVED lines=108> */
[----:B------:R-:W2:Y:S11]  /*75b0*/  LDSM.16.M88.4 R164, [R226+0x6800] ;  /* 0x00680000e2a4783b */ /* 0x000eb60000000200 */
[----:B------:R-:W-:Y:S04]  /*75c0*/  @!UPT UIADD3 URZ, URZ, URZ, URZ ;  /* 0x0000003f3f3ff290 */ /* 0x000fe8000fffe03f */
[----:B------:R-:W-:Y:S02]  /*75d0*/  FSEL R4, R4, -INF , P6 ;  /* 0xff80000004047808 */ /* 0x000fe40003000000 */
[C---:B------:R-:W-:Y:S01]  /*75e0*/  ISETP.GT.AND P6, PT, R0.reuse, 0x9, PT ;  /* 0x000000090000780c */ /* 0x040fe20003fc4270 */
        /* <DEDUP_REMOVED lines=11> */
[----:B------:R-:W2:Y:S01]  /*76a0*/  LDSM.16.M88.4 R164, [R226+0x8800] ;  /* 0x00880000e2a4783b */ /* 0x000ea20000000200 */
[----:B------:R-:W-:Y:S07]  /*76b0*/  DEPBAR.LE SB0, 0x0 ;  /* 0x000080000000791a */ /* 0x000fee0000000000 */
[----:B------:R-:W-:Y:S01]  /*76c0*/  BAR.SYNC.DEFER_BLOCKING 0x0 ;  /* 0x0000000000007b1d */ /* 0x000fe20000010000 */
[C---:B--2---:R-:W-:Y:S07]  /*76d0*/  HMMA.16816.F32 R44, R204.reuse, R164, R44 ;  /* 0x000000a4cc2c723c */ /* 0x044fee000000182c */
[----:B------:R-:W-:Y:S01]  /*76e0*/  FSEL R165, R5, -INF , P5 ;  /* 0xff80000005a57808 */ /* 0x000fe20002800000 */
[----:B------:R-:W-:Y:S01]  /*76f0*/  HMMA.16816.F32 R48, R204, R166, R48 ;  /* 0x000000a6cc30723c */ /* 0x000fe20000001830 */
[----:B------:R2:W5:Y:S02]  /*7700*/  SHFL.IDX PT, R5, R2, 0x1, 0x1c1f ;  /* 0x003c1f0002057f89 */ /* 0x00056400000e0000 */
[----:B------:R-:W-:Y:S04]  /*7710*/  ISETP.GT.AND P5, PT, R0, 0x10, PT ;  /* 0x000000100000780c */ /* 0x000fe80003fa4270 */
[----:B------:R-:W-:Y:S02]  /*7720*/  FSEL R166, R8, -INF , P0 ;  /* 0xff80000008a67808 */ /* 0x000fe40000000000 */
[C---:B------:R-:W-:Y:S03]  /*7730*/  ISETP.GT.AND P0, PT, R0.reuse, 0x11, PT ;  /* 0x000000110000780c */ /* 0x040fe60003f04270 */
[----:B------:R-:W-:Y:S02]  /*7740*/  FSEL R167, R9, -INF , P6 ;  /* 0xff80000009a77808 */ /* 0x000fe40003000000 */
[----:B------:R-:W-:Y:S02]  /*7750*/  ISETP.GT.AND P6, PT, R0, 0x18, PT ;  /* 0x000000180000780c */ /* 0x000fe40003fc4270 */
[----:B------:R-:W-:Y:S01]  /*7760*/  FSEL R213, R12, -INF , P5 ;  /* 0xff8000000cd57808 */ /* 0x000fe20002800000 */
[----:B------:R-:W-:Y:S01]  /*7770*/  IMAD.MOV.U32 R12, RZ, RZ, R145 ;  /* 0x000000ffff0c7224 */ /* 0x000fe200078e0091 */
[C---:B------:R-:W-:Y:S02]  /*7780*/  ISETP.GT.AND P5, PT, R0.reuse, 0x19, PT ;  /* 0x000000190000780c */ /* 0x040fe40003fa4270 */
[----:B------:R-:W-:Y:S02]  /*7790*/  FSEL R214, R13, -INF , P0 ;  /* 0xff8000000dd67808 */ /* 0x000fe40000000000 */
[----:B------:R-:W-:Y:S02]  /*77a0*/  ISETP.GT.AND P0, PT, R0, 0x20, PT ;  /* 0x000000200000780c */ /* 0x000fe40003f04270 */
[----:B------:R-:W-:Y:S02]  /*77b0*/  FSEL R215, R16, -INF , P6 ;  /* 0xff80000010d77808 */ /* 0x000fe40003000000 */
[----:B------:R-:W-:Y:S02]  /*77c0*/  FSEL R216, R17, -INF , P5 ;  /* 0xff80000011d87808 */ /* 0x000fe40002800000 */
[----:B------:R-:W-:Y:S02]  /*77d0*/  ISETP.GT.AND P6, PT, R0, 0x21, PT ;  /* 0x000000210000780c */ /* 0x000fe40003fc4270 */
[----:B------:R-:W-:Y:S02]  /*77e0*/  FSEL R222, R20, -INF , P0 ;  /* 0xff80000014de7808 */ /* 0x000fe40000000000 */
[C---:B------:R-:W-:Y:S02]  /*77f0*/  ISETP.GT.AND P0, PT, R0.reuse, 0x29, PT ;  /* 0x000000290000780c */ /* 0x040fe40003f04270 */
[----:B------:R-:W-:Y:S02]  /*7800*/  ISETP.GT.AND P5, PT, R0, 0x28, PT ;  /* 0x000000280000780c */ /* 0x000fe40003fa4270 */
[----:B------:R-:W-:Y:S02]  /*7810*/  FSEL R223, R21, -INF , P6 ;  /* 0xff80000015df7808 */ /* 0x000fe40003000000 */
[----:B------:R-:W-:Y:S02]  /*7820*/  FSEL R8, R25, -INF , P0 ;  /* 0xff80000019087808 */ /* 0x000fe40000000000 */
[----:B------:R-:W-:Y:S02]  /*7830*/  FSEL R9, R24, -INF , P5 ;  /* 0xff80000018097808 */ /* 0x000fe40002800000 */
[C---:B------:R-:W-:Y:S02]  /*7840*/  ISETP.GT.AND P6, PT, R0.reuse, 0x30, PT ;  /* 0x000000300000780c */ /* 0x040fe40003fc4270 */
        /* <DEDUP_REMOVED lines=20> */
[----:B------:R-:W-:Y:S02]  /*7990*/  FMNMX.FTZ R0, R4, R143, !PT ;  /* 0x0000008f04007209 */ /* 0x000fe40007810000 */
[----:B------:R-:W-:Y:S02]  /*79a0*/  FSEL R45, R45, -INF , P6 ;  /* 0xff8000002d2d7808 */ /* 0x000fe40003000000 */
[----:B------:R-:W-:Y:S02]  /*79b0*/  FMNMX.FTZ R0, R165, R0, !PT ;  /* 0x00000000a5007209 */ /* 0x000fe40007810000 */
[----:B------:R-:W-:Y:S02]  /*79c0*/  FSEL R48, R48, -INF , P5 ;  /* 0xff80000030307808 */ /* 0x000fe40002800000 */
[----:B------:R-:W-:Y:S02]  /*79d0*/  FMNMX.FTZ R0, R166, R0, !PT ;  /* 0x00000000a6007209 */ /* 0x000fe40007810000 */
[----:B------:R-:W-:Y:S02]  /*79e0*/  FSEL R49, R49, -INF , P0 ;  /* 0xff80000031317808 */ /* 0x000fe40000000000 */
[----:B------:R-:W-:Y:S02]  /*79f0*/  FMNMX.FTZ R0, R167, R0, !PT ;  /* 0x00000000a7007209 */ /* 0x000fe40007810000 */
[----:B------:R-:W-:Y:S02]  /*7a00*/  MOV R17, R142 ;  /* 0x0000008e00117202 */ /* 0x000fe40000000f00 */
        /* <DEDUP_REMOVED lines=14> */
[----:B--2---:R-:W-:Y:S01]  /*7af0*/  FMNMX.FTZ R2, R40, R0, !PT ;  /* 0x0000000028027209 */ /* 0x004fe20007810000 */
[----:B-----5:R-:W-:Y:S03]  /*7b00*/  IMAD.IADD R0, R3, 0x1, R5 ;  /* 0x0000000103007824 */ /* 0x020fe600078e0205 */
[----:B------:R-:W-:Y:S02]  /*7b10*/  FMNMX.FTZ R2, R41, R2, !PT ;  /* 0x0000000229027209 */ /* 0x000fe40007810000 */
[----:B------:R-:W-:Y:S02]  /*7b20*/  ISETP.GT.AND P5, PT, R0, RZ, PT ;  /* 0x000000ff0000720c */ /* 0x000fe40003fa4270 */
[----:B------:R-:W-:Y:S02]  /*7b30*/  FMNMX.FTZ R2, R44, R2, !PT ;  /* 0x000000022c027209 */ /* 0x000fe40007810000 */
[----:B------:R-:W-:Y:S02]  /*7b40*/  ISETP.GT.AND P0, PT, R0, 0x1, PT ;  /* 0x000000010000780c */ /* 0x000fe40003f04270 */
[----:B------:R-:W-:Y:S02]  /*7b50*/  FMNMX.FTZ R2, R45, R2, !PT ;  /* 0x000000022d027209 */ /* 0x000fe40007810000 */
[----:B------:R-:W-:Y:S02]  /*7b60*/  FSEL R6, R6, -INF , P5 ;  /* 0xff80000006067808 */ /* 0x000fe40002800000 */
[----:B------:R-:W-:Y:S02]  /*7b70*/  FMNMX.FTZ R2, R48, R2, !PT ;  /* 0x0000000230027209 */ /* 0x000fe40007810000 */
[----:B-1----:R-:W-:Y:S02]  /*7b80*/  FSEL R146, R7, -INF , P0 ;  /* 0xff80000007927808 */ /* 0x002fe40000000000 */
[----:B------:R-:W-:Y:S02]  /*7b90*/  FMNMX.FTZ R2, R49, R2, !PT ;  /* 0x0000000231027209 */ /* 0x000fe40007810000 */
[C---:B------:R-:W-:Y:S02]  /*7ba0*/  ISETP.GT.AND P5, PT, R0.reuse, 0x8, PT ;  /* 0x000000080000780c */ /* 0x040fe40003fa4270 */
[----:B------:R-:W-:Y:S01]  /*7bb0*/  ISETP.GT.AND P0, PT, R0, 0x9, PT ;  /* 0x000000090000780c */ /* 0x000fe20003f04270 */
[----:B------:R-:W1:Y:S01]  /*7bc0*/  SHFL.BFLY PT, R3, R2, 0x2, 0x1f ;  /* 0x0c401f0002037f89 */ /* 0x000e6200000e0000 */
[----:B------:R-:W-:Y:S02]  /*7bd0*/  FSEL R147, R10, -INF , P5 ;  /* 0xff8000000a937808 */ /* 0x000fe40002800000 */
[----:B------:R-:W-:Y:S01]  /*7be0*/  FSEL R164, R11, -INF , P0 ;  /* 0xff8000000ba47808 */ /* 0x000fe20000000000 */
[----:B------:R-:W-:Y:S01]  /*7bf0*/  IMAD.MOV.U32 R11, RZ, RZ, R49 ;  /* 0x000000ffff0b7224 */ /* 0x000fe200078e0031 */
[C---:B------:R-:W-:Y:S02]  /*7c00*/  ISETP.GT.AND P5, PT, R0.reuse, 0x10, PT ;  /* 0x000000100000780c */ /* 0x040fe40003fa4270 */
[----:B------:R-:W-:Y:S02]  /*7c10*/  ISETP.GT.AND P0, PT, R0, 0x11, PT ;  /* 0x000000110000780c */ /* 0x000fe40003f04270 */
[----:B------:R-:W-:Y:S01]  /*7c20*/  FSEL R210, R14, -INF , P5 ;  /* 0xff8000000ed27808 */ /* 0x000fe20002800000 */
[----:B------:R-:W-:Y:S01]  /*7c30*/  IMAD.MOV.U32 R14, RZ, RZ, R9 ;  /* 0x000000ffff0e7224 */ /* 0x000fe200078e0009 */
[----:B------:R-:W-:Y:S02]  /*7c40*/  FSEL R209, R15, -INF , P0 ;  /* 0xff8000000fd17808 */ /* 0x000fe40000000000 */
[C---:B------:R-:W-:Y:S02]  /*7c50*/  ISETP.GT.AND P5, PT, R0.reuse, 0x18, PT ;  /* 0x000000180000780c */ /* 0x040fe40003fa4270 */
[----:B------:R-:W-:Y:S02]  /*7c60*/  ISETP.GT.AND P0, PT, R0, 0x19, PT ;  /* 0x000000190000780c */ /* 0x000fe40003f04270 */
[----:B------:R-:W-:Y:S02]  /*7c70*/  FSEL R211, R18, -INF , P5 ;  /* 0xff80000012d37808 */ /* 0x000fe40002800000 */
[----:B------:R-:W-:Y:S01]  /*7c80*/  FSEL R212, R19, -INF , P0 ;  /* 0xff80000013d47808 */ /* 0x000fe20000000000 */
[----:B------:R-:W-:Y:S01]  /*7c90*/  IMAD.MOV.U32 R19, RZ, RZ, R32 ;  /* 0x000000ffff137224 */ /* 0x000fe200078e0020 */
[C---:B------:R-:W-:Y:S02]  /*7ca0*/  ISETP.GT.AND P5, PT, R0.reuse, 0x20, PT ;  /* 0x000000200000780c */ /* 0x040fe40003fa4270 */
[----:B------:R-:W-:Y:S02]  /*7cb0*/  ISETP.GT.AND P0, PT, R0, 0x21, PT ;  /* 0x000000210000780c */ /* 0x000fe40003f04270 */
[----:B-1----:R-:W-:Y:S02]  /*7cc0*/  FMNMX.FTZ R2, R2, R3, !PT ;  /* 0x0000000302027209 */ /* 0x002fe40007810000 */
[----:B------:R-:W-:Y:S02]  /*7cd0*/  FMNMX.FTZ R3, R6, R144, !PT ;  /* 0x0000009006037209 */ /* 0x000fe40007810000 */
[----:B------:R-:W-:Y:S01]  /*7ce0*/  FSEL R219, R22, -INF , P5 ;  /* 0xff80000016db7808 */ /* 0x000fe20002800000 */
[----:B---3--:R-:W1:Y:S01]  /*7cf0*/  SHFL.BFLY PT, R141, R2, 0x1, 0x1f ;  /* 0x0c201f00028d7f89 */ /* 0x008e6200000e0000 */
[----:B------:R-:W-:Y:S02]  /*7d00*/  FMNMX.FTZ R3, R146, R3, !PT ;  /* 0x0000000392037209 */ /* 0x000fe40007810000 */
[----:B------:R-:W-:Y:S02]  /*7d10*/  FSEL R217, R23, -INF , P0 ;  /* 0xff80000017d97808 */ /* 0x000fe40000000000 */
[----:B------:R-:W-:Y:S02]  /*7d20*/  FMNMX.FTZ R3, R147, R3, !PT ;  /* 0x0000000393037209 */ /* 0x000fe40007810000 */
[----:B------:R-:W-:Y:S02]  /*7d30*/  ISETP.GT.AND P5, PT, R0, 0x28, PT ;  /* 0x000000280000780c */ /* 0x000fe40003fa4270 */
[----:B------:R-:W-:Y:S02]  /*7d40*/  FMNMX.FTZ R3, R164, R3, !PT ;  /* 0x00000003a4037209 */ /* 0x000fe40007810000 */
[----:B------:R-:W-:Y:S01]  /*7d50*/  FSEL R220, R26, -INF , P5 ;  /* 0xff8000001adc7808 */ /* 0x000fe20002800000 */
[----:B------:R-:W-:Y:S01]  /*7d60*/  IMAD.MOV.U32 R26, RZ, RZ, R45 ;  /* 0x000000ffff1a7224 */ /* 0x000fe200078e002d */
[----:B------:R-:W-:Y:S02]  /*7d70*/  FMNMX.FTZ R3, R210, R3, !PT ;  /* 0x00000003d2037209 */ /* 0x000fe40007810000 */
[C---:B------:R-:W-:Y:S02]  /*7d80*/  ISETP.GT.AND P0, PT, R0.reuse, 0x29, PT ;  /* 0x000000290000780c */ /* 0x040fe40003f04270 */
[----:B------:R-:W-:Y:S02]  /*7d90*/  FMNMX.FTZ R3, R209, R3, !PT ;  /* 0x00000003d1037209 */ /* 0x000fe40007810000 */
[----:B------:R-:W-:Y:S02]  /*7da0*/  FSEL R221, R27, -INF , P0 ;  /* 0xff8000001bdd7808 */ /* 0x000fe40000000000 */
[----:B------:R-:W-:Y:S02]  /*7db0*/  FMNMX.FTZ R3, R211, R3, !PT ;  /* 0x00000003d3037209 */ /* 0x000fe40007810000 */
[----:B------:R-:W-:Y:S02]  /*7dc0*/  ISETP.GT.AND P5, PT, R0, 0x30, PT ;  /* 0x000000300000780c */ /* 0x000fe40003fa4270 */
[----:B------:R-:W-:Y:S02]  /*7dd0*/  FMNMX.FTZ R3, R212, R3, !PT ;  /* 0x00000003d4037209 */ /* 0x000fe40007810000 */
[----:B------:R-:W-:Y:S02]  /*7de0*/  ISETP.GT.AND P0, PT, R0, 0x31, PT ;  /* 0x000000310000780c */ /* 0x000fe40003f04270 */
[----:B------:R-:W-:Y:S02]  /*7df0*/  FMNMX.FTZ R3, R219, R3, !PT ;  /* 0x00000003db037209 */ /* 0x000fe40007810000 */
[----:B------:R-:W-:Y:S01]  /*7e00*/  FSEL R10, R30, -INF , P5 ;  /* 0xff8000001e0a7808 */ /* 0x000fe20002800000 */
[----:B------:R-:W-:Y:S01]  /*7e10*/  IMAD.MOV.U32 R30, RZ, RZ, R41 ;  /* 0x000000ffff1e7224 */ /* 0x000fe200078e0029 */
[----:B------:R-:W-:Y:S02]  /*7e20*/  FMNMX.FTZ R3, R217, R3, !PT ;  /* 0x00000003d9037209 */ /* 0x000fe40007810000 */
[----:B------:R-:W-:Y:S02]  /*7e30*/  FSEL R13, R31, -INF , P0 ;  /* 0xff8000001f0d7808 */ /* 0x000fe40000000000 */
[----:B------:R-:W-:Y:S02]  /*7e40*/  FMNMX.FTZ R3, R220, R3, !PT ;  /* 0x00000003dc037209 */ /* 0x000fe40007810000 */
[----:B------:R-:W-:Y:S02]  /*7e50*/  ISETP.GT.AND P5, PT, R0, 0x38, PT ;  /* 0x000000380000780c */ /* 0x000fe40003fa4270 */
        /* <DEDUP_REMOVED lines=9> */
[----:B------:R-:W-:Y:S02]  /*7ef0*/  ISETP.GT.AND P6, PT, R0, 0x41, PT ;  /* 0x000000410000780c */ /* 0x000fe40003fc4270 */
[----:B------:R-:W-:Y:S02]  /*7f00*/  FSEL R16, R38, -INF , P0 ;  /* 0xff80000026107808 */ /* 0x000fe40000000000 */
[----:B------:R-:W-:Y:S02]  /*7f10*/  FMNMX.FTZ R3, R7, R3, !PT ;  /* 0x0000000307037209 */ /* 0x000fe40007810000 */
[----:B------:R-:W-:Y:S02]  /*7f20*/  FSEL R39, R39, -INF , P6 ;  /* 0xff80000027277808 */ /* 0x000fe40003000000 */
[----:B------:R-:W-:Y:S02]  /*7f30*/  ISETP.GT.AND P0, PT, R0, 0x49, PT ;  /* 0x000000490000780c */ /* 0x000fe40003f04270 */
[----:B------:R-:W-:Y:S02]  /*7f40*/  FMNMX.FTZ R3, R16, R3, !PT ;  /* 0x0000000310037209 */ /* 0x000fe40007810000 */
[----:B------:R-:W-:Y:S02]  /*7f50*/  ISETP.GT.AND P5, PT, R0, 0x48, PT ;  /* 0x000000480000780c */ /* 0x000fe40003fa4270 */
[----:B------:R-:W-:Y:S02]  /*7f60*/  FSEL R43, R43, -INF , P0 ;  /* 0xff8000002b2b7808 */ /* 0x000fe40000000000 */
[----:B------:R-:W-:Y:S02]  /*7f70*/  FSEL R42, R42, -INF , P5 ;  /* 0xff8000002a2a7808 */ /* 0x000fe40002800000 */
[C---:B------:R-:W-:Y:S02]  /*7f80*/  ISETP.GT.AND P0, PT, R0.reuse, 0x50, PT ;  /* 0x000000500000780c */ /* 0x040fe40003f04270 */
[----:B------:R-:W-:Y:S02]  /*7f90*/  FMNMX.FTZ R3, R39, R3, !PT ;  /* 0x0000000327037209 */ /* 0x000fe40007810000 */
[----:B------:R-:W-:Y:S02]  /*7fa0*/  ISETP.GT.AND P6, PT, R0, 0x51, PT ;  /* 0x000000510000780c */ /* 0x000fe40003fc4270 */
[----:B------:R-:W-:Y:S02]  /*7fb0*/  FSEL R46, R46, -INF , P0 ;  /* 0xff8000002e2e7808 */ /* 0x000fe40000000000 */
[C---:B------:R-:W-:Y:S02]  /*7fc0*/  ISETP.GT.AND P5, PT, R0.reuse, 0x58, PT ;  /* 0x000000580000780c */ /* 0x040fe40003fa4270 */
[----:B------:R-:W-:Y:S02]  /*7fd0*/  ISETP.GT.AND P0, PT, R0, 0x59, PT ;  /* 0x000000590000780c */ /* 0x000fe40003f04270 */
[----:B------:R-:W-:Y:S02]  /*7fe0*/  FMNMX.FTZ R0, R42, R3, !PT ;  /* 0x000000032a007209 */ /* 0x000fe40007810000 */
[----:B------:R-:W-:Y:S02]  /*7ff0*/  FSEL R47, R47, -INF , P6 ;  /* 0xff8000002f2f7808 */ /* 0x000fe40003000000 */
[----:B------:R-:W-:Y:S02]  /*8000*/  FMNMX.FTZ R0, R43, R0, !PT ;  /* 0x000000002b007209 */ /* 0x000fe40007810000 */
[----:B------:R-:W-:Y:S02]  /*8010*/  FSEL R50, R50, -INF , P5 ;  /* 0xff80000032327808 */ /* 0x000fe40002800000 */
[----:B------:R-:W-:Y:S02]  /*8020*/  FMNMX.FTZ R0, R46, R0, !PT ;  /* 0x000000002e007209 */ /* 0x000fe40007810000 */
[----:B------:R-:W-:Y:S01]  /*8030*/  FSEL R142, R51, -INF , P0 ;  /* 0xff800000338e7808 */ /* 0x000fe20000000000 */
[----:B------:R-:W-:Y:S01]  /*8040*/  IMAD.MOV.U32 R51, RZ, RZ, R16 ;  /* 0x000000ffff337224 */ /* 0x000fe200078e0010 */
[----:B------:R-:W-:Y:S02]  /*8050*/  FMNMX.FTZ R0, R47, R0, !PT ;  /* 0x000000002f007209 */ /* 0x000fe40007810000 */
[----:B-1----:R-:W-:Y:S02]  /*8060*/  FMNMX.FTZ R141, R2, R141, !PT ;  /* 0x0000008d028d7209 */ /* 0x002fe40007810000 */
[----:B------:R-:W-:Y:S02]  /*8070*/  FMNMX.FTZ R0, R50, R0, !PT ;  /* 0x0000000032007209 */ /* 0x000fe40007810000 */
[C---:B------:R-:W-:Y:S02]  /*8080*/  FSETP.NEU.FTZ.AND P0, PT, R141.reuse, -INF , PT ;  /* 0xff8000008d00780b */ /* 0x040fe40003f1d000 */
[----:B------:R-:W-:Y:S02]  /*8090*/  FMNMX.FTZ R0, R142, R0, !PT ;  /* 0x000000008e007209 */ /* 0x000fe40007810000 */
[----:B------:R-:W-:Y:S02]  /*80a0*/  FSEL R3, R141, RZ, P0 ;  /* 0x000000ff8d037208 */ /* 0x000fe40000000000 */
[----:B------:R-:W-:Y:S01]  /*80b0*/  MOV R15, R8 ;  /* 0x00000008000f7202 */ /* 0x000fe20000000f00 */
[----:B------:R-:W1:Y:S01]  /*80c0*/  SHFL.BFLY PT, R2, R0, 0x2, 0x1f ;  /* 0x0c401f0000027f89 */ /* 0x000e6200000e0000 */
[----:B------:R-:W-:Y:S02]  /*80d0*/  MOV R18, R33 ;  /* 0x0000002100127202 */ /* 0x000fe40000000f00 */
[----:B------:R-:W-:Y:S02]  /*80e0*/  MOV R22, R17 ;  /* 0x0000001100167202 */ /* 0x000fe40000000f00 */
[----:B------:R-:W-:Y:S02]  /*80f0*/  MOV R23, R48 ;  /* 0x0000003000177202 */ /* 0x000fe40000000f00 */
[----:B------:R-:W-:Y:S02]  /*8100*/  MOV R27, R44 ;  /* 0x0000002c001b7202 */ /* 0x000fe40000000f00 */
[----:B------:R-:W-:Y:S02]  /*8110*/  MOV R31, R40 ;  /* 0x00000028001f7202 */ /* 0x000fe40000000f00 */
[----:B------:R-:W-:Y:S02]  /*8120*/  MOV R38, R36 ;  /* 0x0000002400267202 */ /* 0x000fe40000000f00 */
[----:B-1----:R-:W-:Y:S01]  /*8130*/  FMNMX.FTZ R0, R0, R2, !PT ;  /* 0x0000000200007209 */ /* 0x002fe20007810000 */
[----:B------:R-:W-:Y:S02]  /*8140*/  FADD.FTZ R2, -R3, R143 ;  /* 0x0000008f03027221 */ /* 0x000fe40000010100 */
[----:B------:R-:W-:Y:S02]  /*8150*/  FMUL.FTZ R143, R141, c[0x0][0x2d0] ;  /* 0x0000b4008d8f7a20 */ /* 0x000fe40000410000 */
[----:B------:R-:W1:Y:S03]  /*8160*/  SHFL.BFLY PT, R3, R0, 0x1, 0x1f ;  /* 0x0c201f0000037f89 */ /* 0x000e6600000e0000 */
[----:B------:R-:W-:Y:S05]  /*8170*/  FSEL R143, R143, RZ, P0 ;  /* 0x000000ff8f8f7208 */ /* 0x000fea0000000000 */
[----:B------:R-:W-:Y:S04]  /*8180*/  FFMA.FTZ R4, R4, c[0x0][0x2d0], -R143 ;  /* 0x0000b40004047a23 */ /* 0x000fe8000001088f */
[----:B------:R-:W-:Y:S01]  /*8190*/  MUFU.EX2 R145, R4 ;  /* 0x0000000400917308 */ /* 0x000fe20000000800 */
[----:B-1----:R-:W-:Y:S01]  /*81a0*/  FMNMX.FTZ R140, R0, R3, !PT ;  /* 0x00000003008c7209 */ /* 0x002fe20007810000 */
[----:B------:R-:W-:Y:S03]  /*81b0*/  FMUL.FTZ R0, R2, c[0x0][0x2d0] ;  /* 0x0000b40002007a20 */ /* 0x000fe60000410000 */
[C---:B------:R-:W-:Y:S05]  /*81c0*/  FSETP.NEU.FTZ.AND P0, PT, R140.reuse, -INF , PT ;  /* 0xff8000008c00780b */ /* 0x040fea0003f1d000 */
[----:B------:R1:W2:Y:S01]  /*81d0*/  MUFU.EX2 R2, R0 ;  /* 0x0000000000027308 */ /* 0x0002a20000000800 */
[----:B------:R-:W-:Y:S05]  /*81e0*/  FSEL R3, R140, RZ, P0 ;  /* 0x000000ff8c037208 */ /* 0x000fea0000000000 */
[----:B-1----:R-:W-:Y:S02]  /*81f0*/  FADD.FTZ R0, -R3, R144 ;  /* 0x0000009003007221 */ /* 0x002fe40000010100 */
[----:B--2---:R-:W-:Y:S02]  /*8200*/  FMUL.FTZ R8, R2, R152 ;  /* 0x0000009802087220 */ /* 0x004fe40000410000 */
[----:B------:R-:W-:Y:S01]  /*8210*/  FMUL.FTZ R0, R0, c[0x0][0x2d0] ;  /* 0x0000b40000007a20 */ /* 0x000fe20000410000 */
[----:B------:R-:W2:Y:S01]  /*8220*/  LDL.LU R152, [R1+0x10] ;  /* 0x0000100001987983 */ /* 0x000ea20000300800 */
[C---:B------:R-:W-:Y:S01]  /*8230*/  FMUL.FTZ R4, R2.reuse, R148 ;  /* 0x0000009402047220 */ /* 0x040fe20000410000 */
[----:B------:R-:W-:Y:S01]  /*8240*/  MOV R148, R13 ;  /* 0x0000000d00947202 */ /* 0x000fe20000000f00 */
[C---:B------:R-:W-:Y:S02]  /*8250*/  FMUL.FTZ R13, R2.reuse, R101 ;  /* 0x00000065020d7220 */ /* 0x040fe40000410000 */
[----:B------:R-:W1:Y:S01]  /*8260*/  MUFU.EX2 R0, R0 ;  /* 0x0000000000007308 */ /* 0x000e620000000800 */
[C---:B------:R-:W-:Y:S02]  /*8270*/  FMUL.FTZ R9, R2.reuse, R153 ;  /* 0x0000009902097220 */ /* 0x040fe40000410000 */
[----:B------:R-:W-:Y:S02]  /*8280*/  IMAD.MOV.U32 R153, RZ, RZ, R12 ;  /* 0x000000ffff997224 */ /* 0x000fe400078e000c */
[C---:B------:R-:W-:Y:S02]  /*8290*/  FMUL.FTZ R12, R2.reuse, R100 ;  /* 0x00000064020c7220 */ /* 0x040fe40000410000 */
[----:B------:R-:W-:Y:S01]  /*82a0*/  FMUL.FTZ R25, R2, R113 ;  /* 0x0000007102197220 */ /* 0x000fe20000410000 */
[----:B------:R-:W-:Y:S01]  /*82b0*/  MOV R113, R18 ;  /* 0x0000001200717202 */ /* 0x000fe20000000f00 */
[----:B------:R-:W3:Y:S01]  /*82c0*/  LDL.64 R100, [R1+0x30] ;  /* 0x0000300001647983 */ /* 0x000ee20000100a00 */
[----:B------:R-:W-:Y:S01]  /*82d0*/  FMUL.FTZ R3, R140, c[0x0][0x2d0] ;  /* 0x0000b4008c037a20 */ /* 0x000fe20000410000 */
[----:B------:R-:W-:Y:S01]  /*82e0*/  ISETP.GT.AND P6, PT, R218, R153, PT ;  /* 0x00000099da00720c */ /* 0x000fe20003fc4270 */
[C---:B------:R-:W-:Y:S01]  /*82f0*/  FMUL.FTZ R5, R2.reuse, R149 ;  /* 0x0000009502057220 */ /* 0x040fe20000410000 */
[----:B------:R-:W-:Y:S01]  /*8300*/  MOV R149, R28 ;  /* 0x0000001c00957202 */ /* 0x000fe20000000f00 */
[----:B------:R-:W-:Y:S01]  /*8310*/  FMUL.FTZ R28, R2, R116 ;  /* 0x00000074021c7220 */ /* 0x000fe20000410000 */
[----:B------:R-:W-:Y:S01]  /*8320*/  FSEL R3, R3, RZ, P0 ;  /* 0x000000ff03037208 */ /* 0x000fe20000000000 */
[----:B------:R-:W-:Y:S02]  /*8330*/  IMAD.MOV.U32 R116, RZ, RZ, R19 ;  /* 0x000000ffff747224 */ /* 0x000fe400078e0013 */
[----:B------:R-:W-:Y:S02]  /*8340*/  IMAD.MOV.U32 R153, RZ, RZ, R43 ;  /* 0x000000ffff997224 */ /* 0x000fe400078e002b */
[----:B------:R-:W-:Y:S02]  /*8350*/  FFMA.FTZ R6, R6, c[0x0][0x2d0], -R3 ;  /* 0x0000b40006067a23 */ /* 0x000fe40000010803 */
[----:B------:R-:W-:Y:S02]  /*8360*/  FMUL.FTZ R16, R2, R104 ;  /* 0x0000006802107220 */ /* 0x000fe40000410000 */
[C---:B-1----:R-:W-:Y:S01]  /*8370*/  FMUL.FTZ R18, R0.reuse, R106 ;  /* 0x0000006a00127220 */ /* 0x042fe20000410000 */
[----:B------:R1:W2:Y:S01]  /*8380*/  MUFU.EX2 R144, R6 ;  /* 0x0000000600907308 */ /* 0x0002a20000000800 */
[----:B------:R-:W3:Y:S01]  /*8390*/  LDL R106, [R1+0x28] ;  /* 0x00002800016a7983 */ /* 0x000ee20000100800 */
[----:B------:R-:W-:Y:S01]  /*83a0*/  FMUL.FTZ R19, R0, R107 ;  /* 0x0000006b00137220 */ /* 0x000fe20000410000 */
[----:B------:R-:W-:Y:S01]  /*83b0*/  IADD3 R107, R218, -0x1, RZ ;  /* 0xffffffffda6b7810 */ /* 0x000fe20007ffe0ff */
[C---:B------:R-:W-:Y:S02]  /*83c0*/  FMUL.FTZ R17, R2.reuse, R105 ;  /* 0x0000006902117220 */ /* 0x040fe40000410000 */
[----:B------:R-:W-:Y:S02]  /*83d0*/  IMAD.MOV.U32 R105, RZ, RZ, R14 ;  /* 0x000000ffff697224 */ /* 0x000fe400078e000e */
[C---:B------:R-:W-:Y:S01]  /*83e0*/  FMUL.FTZ R20, R2.reuse, R108 ;  /* 0x0000006c02147220 */ /* 0x040fe20000410000 */
[----:B------:R-:W-:Y:S01]  /*83f0*/  MOV R108, R149 ;  /* 0x00000095006c7202 */ /* 0x000fe20000000f00 */
[C---:B------:R-:W-:Y:S01]  /*8400*/  FMUL.FTZ R21, R2.reuse, R109 ;  /* 0x0000006d02157220 */ /* 0x040fe20000410000 */
[----:B------:R-:W-:Y:S01]  /*8410*/  MOV R109, R15 ;  /* 0x0000000f006d7202 */ /* 0x000fe20000000f00 */
[C---:B------:R-:W-:Y:S02]  /*8420*/  FMUL.FTZ R24, R2.reuse, R112 ;  /* 0x0000007002187220 */ /* 0x040fe40000410000 */
[C---:B------:R-:W-:Y:S01]  /*8430*/  FMUL.FTZ R32, R2.reuse, R120 ;  /* 0x0000007802207220 */ /* 0x040fe20000410000 */
[----:B------:R-:W-:Y:S01]  /*8440*/  MOV R120, R42 ;  /* 0x0000002a00787202 */ /* 0x000fe20000000f00 */
[C---:B------:R-:W-:Y:S02]  /*8450*/  FMUL.FTZ R33, R2.reuse, R121 ;  /* 0x0000007902217220 */ /* 0x040fe40000410000 */
[C---:B------:R-:W-:Y:S01]  /*8460*/  FMUL.FTZ R36, R2.reuse, R124 ;  /* 0x0000007c02247220 */ /* 0x040fe20000410000 */
[----:B------:R-:W-:Y:S01]  /*8470*/  MOV R124, R23 ;  /* 0x00000017007c7202 */ /* 0x000fe20000000f00 */
[C---:B------:R-:W-:Y:S02]  /*8480*/  FMUL.FTZ R37, R2.reuse, R125 ;  /* 0x0000007d02257220 */ /* 0x040fe40000410000 */
[C---:B------:R-:W-:Y:S02]  /*8490*/  FMUL.FTZ R40, R2.reuse, R128 ;  /* 0x0000008002287220 */ /* 0x040fe40000410000 */
[----:B-1----:R-:W-:Y:S02]  /*84a0*/  IMAD.MOV.U32 R6, RZ, RZ, R29 ;  /* 0x000000ffff067224 */ /* 0x002fe400078e001d */
[C---:B------:R-:W-:Y:S02]  /*84b0*/  FMUL.FTZ R29, R2.reuse, R117 ;  /* 0x00000075021d7220 */ /* 0x040fe40000410000 */
[C---:B------:R-:W-:Y:S01]  /*84c0*/  FMUL.FTZ R41, R2.reuse, R129 ;  /* 0x0000008102297220 */ /* 0x040fe20000410000 */
[----:B------:R-:W-:Y:S01]  /*84d0*/  MOV R129, R27 ;  /* 0x0000001b00817202 */ /* 0x000fe20000000f00 */
[C---:B------:R-:W-:Y:S02]  /*84e0*/  FMUL.FTZ R44, R2.reuse, R132 ;  /* 0x00000084022c7220 */ /* 0x040fe40000410000 */
[C---:B------:R-:W-:Y:S01]  /*84f0*/  FMUL.FTZ R45, R2.reuse, R133 ;  /* 0x00000085022d7220 */ /* 0x040fe20000410000 */
[----:B------:R-:W-:Y:S01]  /*8500*/  MOV R133, R10 ;  /* 0x0000000a00857202 */ /* 0x000fe20000000f00 */
        /* <DEDUP_REMOVED lines=27> */
[C---:B------:R-:W-:Y:S01]  /*86c0*/  FMUL.FTZ R10, R0.reuse, R154 ;  /* 0x0000009a000a7220 */ /* 0x040fe20000410000 */
[----:B------:R-:W-:Y:S01]  /*86d0*/  MOV R154, R148 ;  /* 0x00000094009a7202 */ /* 0x000fe20000000f00 */
[----:B------:R-:W-:Y:S01]  /*86e0*/  IMAD.MOV.U32 R121, RZ, RZ, R11 ;  /* 0x000000ffff797224 */ /* 0x000fe200078e000b */
[----:B------:R-:W-:Y:S01]  /*86f0*/  MOV R148, R50 ;  /* 0x0000003200947202 */ /* 0x000fe20000000f00 */
[----:B------:R-:W-:Y:S02]  /*8700*/  IMAD.MOV.U32 R149, RZ, RZ, R47 ;  /* 0x000000ffff957224 */ /* 0x000fe400078e002f */
[----:B------:R-:W-:Y:S02]  /*8710*/  IMAD.MOV.U32 R117, RZ, RZ, R39 ;  /* 0x000000ffff757224 */ /* 0x000fe400078e0027 */
        /* <DEDUP_REMOVED lines=38> */
[----:B------:R-:W-:Y:S02]  /*8980*/  FFMA.FTZ R208, R2, R208, R145 ;  /* 0x000000d002d07223 */ /* 0x000fe40000010091 */
[----:B------:R-:W-:Y:S02]  /*8990*/  IMAD.MOV.U32 R2, RZ, RZ, R7 ;  /* 0x000000ffff027224 */ /* 0x000fe400078e0007 */
[C---:B------:R-:W-:Y:S01]  /*89a0*/  FMUL.FTZ R7, R0.reuse, R151 ;  /* 0x0000009700077220 */ /* 0x040fe20000410000 */
[----:B------:R-:W-:Y:S01]  /*89b0*/  MOV R151, R38 ;  /* 0x0000002600977202 */ /* 0x000fe20000000f00 */
[C---:B------:R-:W-:Y:S02]  /*89c0*/  FMUL.FTZ R38, R0.reuse, R126 ;  /* 0x0000007e00267220 */ /* 0x040fe40000410000 */
[----:B------:R-:W-:Y:S02]  /*89d0*/  IMAD.MOV.U32 R128, RZ, RZ, R6 ;  /* 0x000000ffff807224 */ /* 0x000fe400078e0006 */
[C---:B------:R-:W-:Y:S02]  /*89e0*/  FMUL.FTZ R6, R0.reuse, R150 ;  /* 0x0000009600067220 */ /* 0x040fe40000410000 */
[----:B------:R-:W-:Y:S02]  /*89f0*/  IMAD.MOV.U32 R150, RZ, RZ, R51 ;  /* 0x000000ffff967224 */ /* 0x000fe400078e0033 */
[C---:B------:R-:W-:Y:S02]  /*8a00*/  FMUL.FTZ R51, R0.reuse, R139 ;  /* 0x0000008b00337220 */ /* 0x040fe40000410000 */
[----:B------:R-:W-:Y:S02]  /*8a10*/  IMAD.MOV.U32 R137, RZ, RZ, R35 ;  /* 0x000000ffff897224 */ /* 0x000fe400078e0023 */
[C---:B------:R-:W-:Y:S02]  /*8a20*/  FMUL.FTZ R35, R0.reuse, R123 ;  /* 0x0000007b00237220 */ /* 0x040fe40000410000 */
[----:B------:R-:W-:Y:S01]  /*8a30*/  IMAD.MOV.U32 R132, RZ, RZ, R30 ;  /* 0x000000ffff847224 */ /* 0x000fe200078e001e */
[----:B------:R-:W-:Y:S01]  /*8a40*/  MOV R138, R137 ;  /* 0x00000089008a7202 */ /* 0x000fe20000000f00 */
[C---:B------:R-:W-:Y:S01]  /*8a50*/  FMUL.FTZ R30, R0.reuse, R118 ;  /* 0x00000076001e7220 */ /* 0x040fe20000410000 */
[----:B------:R-:W-:Y:S01]  /*8a60*/  MOV R137, R121 ;  /* 0x0000007900897202 */ /* 0x000fe20000000f00 */
[----:B------:R-:W-:Y:S02]  /*8a70*/  IMAD.MOV.U32 R125, RZ, RZ, R26 ;  /* 0x000000ffff7d7224 */ /* 0x000fe400078e001a */
[C---:B------:R-:W-:Y:S02]  /*8a80*/  FMUL.FTZ R26, R0.reuse, R114 ;  /* 0x00000072001a7220 */ /* 0x040fe40000410000 */
[----:B------:R-:W-:Y:S01]  /*8a90*/  IMAD.MOV.U32 R112, RZ, RZ, R34 ;  /* 0x000000ffff707224 */ /* 0x000fe200078e0022 */
[----:B------:R-:W-:Y:S01]  /*8aa0*/  MOV R154, R125 ;  /* 0x0000007d009a7202 */ /* 0x000fe20000000f00 */
[C---:B------:R-:W-:Y:S02]  /*8ab0*/  FMUL.FTZ R34, R0.reuse, R122 ;  /* 0x0000007a00227220 */ /* 0x040fe40000410000 */
[C---:B------:R-:W-:Y:S04]  /*8ac0*/  @P6 IMAD.WIDE.U32 R102, R107.reuse, c[0x0][0x1e0], RZ ;  /* 0x000078006b666a25 */ /* 0x040fe800078e00ff */
[----:B------:R-:W-:Y:S02]  /*8ad0*/  IMAD.MOV.U32 R139, RZ, RZ, R116 ;  /* 0x000000ffff8b7224 */ /* 0x000fe400078e0074 */
[----:B------:R-:W-:Y:S02]  /*8ae0*/  IMAD.MOV.U32 R131, RZ, RZ, R151 ;  /* 0x000000ffff837224 */ /* 0x000fe400078e0097 */
[----:B------:R-:W-:Y:S02]  /*8af0*/  IMAD.MOV.U32 R151, RZ, RZ, R124 ;  /* 0x000000ffff977224 */ /* 0x000fe400078e007c */
[----:B------:R-:W-:Y:S02]  /*8b00*/  IMAD.MOV.U32 R135, RZ, RZ, R136 ;  /* 0x000000ffff877224 */ /* 0x000fe400078e0088 */
[----:B------:R-:W-:Y:S02]  /*8b10*/  IMAD.MOV.U32 R136, RZ, RZ, R120 ;  /* 0x000000ffff887224 */ /* 0x000fe400078e0078 */
[C---:B--2---:R-:W-:Y:S01]  /*8b20*/  FFMA.FTZ R104, R0.reuse, R152, R144 ;  /* 0x0000009800687223 */ /* 0x044fe20000010090 */
[----:B------:R-:W-:Y:S01]  /*8b30*/  MOV R152, R46 ;  /* 0x0000002e00987202 */ /* 0x000fe20000000f00 */
[----:B------:R-:W-:Y:S01]  /*8b40*/  FMUL.FTZ R46, R0, R134 ;  /* 0x00000086002e7220 */ /* 0x000fe20000410000 */
[----:B------:R-:W-:Y:S02]  /*8b50*/  @P6 SHF.R.S32.HI R0, RZ, 0x1f, R107 ;  /* 0x0000001fff006819 */ /* 0x000fe4000001146b */
[----:B------:R-:W-:Y:S02]  /*8b60*/  MOV R134, R132 ;  /* 0x0000008400867202 */ /* 0x000fe40000000f00 */
[----:B------:R-:W-:Y:S01]  /*8b70*/  MOV R132, R117 ;  /* 0x0000007500847202 */ /* 0x000fe20000000f00 */
[----:B------:R-:W-:Y:S04]  /*8b80*/  @P6 IMAD R0, R0, c[0x0][0x1e0], RZ ;  /* 0x0000780000006a24 */ /* 0x000fe800078e02ff */
[----:B------:R-:W-:Y:S01]  /*8b90*/  @P6 IMAD R0, R107, c[0x0][0x1e4], R0 ;  /* 0x000079006b006a24 */ /* 0x000fe200078e0200 */
[----:B------:R-:W-:Y:S01]  /*8ba0*/  MOV R107, R155 ;  /* 0x0000009b006b7202 */ /* 0x000fe20000000f00 */
[----:B------:R-:W-:Y:S03]  /*8bb0*/  IMAD.MOV.U32 R155, RZ, RZ, R2 ;  /* 0x000000ffff9b7224 */ /* 0x000fe600078e0002 */
[----:B------:R-:W-:Y:S01]  /*8bc0*/  @P6 IADD3 R0, R103, R0, RZ ;  /* 0x0000000067006210 */ /* 0x000fe20007ffe0ff */
[----:B------:R-:W-:Y:S02]  /*8bd0*/  IMAD.MOV.U32 R126, RZ, RZ, R155 ;  /* 0x000000ffff7e7224 */ /* 0x000fe400078e009b */
[----:B------:R-:W-:Y:S02]  /*8be0*/  IMAD.MOV.U32 R155, RZ, RZ, R129 ;  /* 0x000000ffff9b7224 */ /* 0x000fe400078e0081 */
[----:B------:R-:W-:Y:S02]  /*8bf0*/  @P6 IMAD R0, R0, 0x60, RZ ;  /* 0x0000006000006824 */ /* 0x000fe400078e02ff */
[----:B------:R-:W-:Y:S02]  /*8c00*/  IMAD.MOV.U32 R129, RZ, RZ, R105 ;  /* 0x000000ffff817224 */ /* 0x000fe400078e0069 */
[----:B---3--:R-:W-:Y:S01]  /*8c10*/  @P6 IMAD.MOV.U32 R101, RZ, RZ, R106 ;  /* 0x000000ffff656224 */ /* 0x008fe200078e006a */
[----:B------:R-:W-:Y:S01]  /*8c20*/  MOV R106, R133 ;  /* 0x00000085006a7202 */ /* 0x000fe20000000f00 */
[----:B------:R-:W-:Y:S01]  /*8c30*/  IMAD.MOV.U32 R133, RZ, RZ, R128 ;  /* 0x000000ffff857224 */ /* 0x000fe200078e0080 */
[----:B------:R-:W-:Y:S01]  /*8c40*/  MOV R128, R108 ;  /* 0x0000006c00807202 */ /* 0x000fe20000000f00 */
[----:B------:R-:W-:Y:S01]  /*8c50*/  @P6 IMAD.WIDE.U32 R100, R102, 0x60, R100 ;  /* 0x0000006066646825 */ /* 0x000fe200078e0064 */
[----:B------:R-:W-:Y:S03]  /*8c60*/  MOV R127, R106 ;  /* 0x0000006a007f7202 */ /* 0x000fe60000000f00 */
[----:B------:R-:W-:Y:S02]  /*8c70*/  @P6 IMAD.IADD R0, R101, 0x1, R0 ;  /* 0x0000000165006824 */ /* 0x000fe400078e0200 */
[--C-:B------:R-:W-:Y:S01]  /*8c80*/  FFMA.FTZ R108, R166, c[0x0][0x2d0], -R143.reuse ;  /* 0x0000b400a66c7a23 */ /* 0x100fe2000001088f */
[----:B------:R-:W-:Y:S02]  /*8c90*/  MOV R166, R109 ;  /* 0x0000006d00a67202 */ /* 0x000fe40000000f00 */
[C---:B------:R-:W-:Y:S02]  /*8ca0*/  @P6 SHF.L.U64.HI R2, R100.reuse, 0x1, R0 ;  /* 0x0000000164026819 */ /* 0x040fe40000010200 */
[----:B------:R-:W-:Y:S01]  /*8cb0*/  @P6 SHF.L.U32 R0, R100, 0x1, RZ ;  /* 0x0000000164006819 */ /* 0x000fe200000006ff */
[----:B------:R-:W-:Y:S03]  /*8cc0*/  MUFU.EX2 R108, R108 ;  /* 0x0000006c006c7308 */ /* 0x000fe60000000800 */
        /* <DEDUP_REMOVED lines=9> */
[----:B------:R-:W-:Y:S01]  /*8d60*/  FFMA.FTZ R0, R165, c[0x0][0x2d0], -R143 ;  /* 0x0000b400a5007a23 */ /* 0x000fe2000001088f */
[----:B------:R-:W-:Y:S02]  /*8d70*/  MOV R165, R113 ;  /* 0x0000007100a57202 */ /* 0x000fe40000000f00 */
[----:B------:R-:W-:Y:S01]  /*8d80*/  @P6 IADD3.X R103, RZ, c[0x0][0x1cc], R2, P0, P5 ;  /* 0x00007300ff676a10 */ /* 0x000fe200007ea402 */
[----:B------:R-:W-:Y:S02]  /*8d90*/  FFMA.FTZ R2, R146, c[0x0][0x2d0], -R3 ;  /* 0x0000b40092027a23 */ /* 0x000fe40000010803 */
[----:B------:R-:W-:Y:S01]  /*8da0*/  MUFU.EX2 R0, R0 ;  /* 0x0000000000007308 */ /* 0x000fe20000000800 */
[----:B------:R-:W-:Y:S01]  /*8db0*/  IMAD.MOV.U32 R146, RZ, RZ, R112 ;  /* 0x000000ffff927224 */ /* 0x000fe200078e0070 */
[----:B------:R2:W-:Y:S08]  /*8dc0*/  @P6 LDGSTS.E.BYPASS.LTC128B.128 [R107+0x12100], [R102.64], !P2 ;  /* 0x12100000666b6fae */ /* 0x0005f0000d101d46 */
[----:B------:R-:W3:Y:S01]  /*8dd0*/  MUFU.EX2 R2, R2 ;  /* 0x0000000200027308 */ /* 0x000ee20000000800 */
[----:B--2---:R-:W-:Y:S01]  /*8de0*/  @P6 IMAD.MOV.U32 R102, RZ, RZ, c[0x0][0x1e0] ;  /* 0x00007800ff666624 */ /* 0x004fe200078e00ff */
[----:B------:R-:W-:Y:S04]  /*8df0*/  @P6 MOV R103, 0x6 ;  /* 0x0000000600676802 */ /* 0x000fe80000000f00 */
[C---:B------:R-:W-:Y:S01]  /*8e00*/  @P6 SHF.L.U64.HI R103, R102.reuse, R103, c[0x0][0x1e4] ;  /* 0x0000790066676619 */ /* 0x040fe20000010267 */
[----:B------:R-:W-:Y:S02]  /*8e10*/  @P6 IMAD.SHL.U32 R102, R102, 0x40, RZ ;  /* 0x0000004066666824 */ /* 0x000fe400078e00ff */
[----:B---3--:R-:W-:Y:S03]  /*8e20*/  FADD.FTZ R118, R2, R104 ;  /* 0x0000006802767221 */ /* 0x008fe60000010000 */
[----:B-1----:R-:W-:Y:S04]  /*8e30*/  @P6 IADD3 R100, P0, R100, R102, RZ ;  /* 0x0000006664646210 */ /* 0x002fe80007f1e0ff */
[C---:B------:R-:W-:Y:S02]  /*8e40*/  @P6 IADD3.X R101, R103.reuse, R101, RZ, P0, !PT ;  /* 0x0000006567656210 */ /* 0x040fe400007fe4ff */
[----:B------:R-:W-:Y:S03]  /*8e50*/  @P6 IADD3 R102, P0, R102, R100, RZ ;  /* 0x0000006466666210 */ /* 0x000fe60007f1e0ff */
[----:B------:R1:W-:Y:S02]  /*8e60*/  @P6 LDGSTS.E.BYPASS.LTC128B.128 [R107+0xd100], [R100.64], !P4 ;  /* 0x0d100000646b6fae */ /* 0x0003e4000e101d46 */
[----:B------:R-:W-:Y:S06]  /*8e70*/  @P6 IMAD.X R103, R103, 0x1, R101, P0 ;  /* 0x0000000167676824 */ /* 0x000fec00000e0665 */
[----:B------:R1:W-:Y:S08]  /*8e80*/  @P6 LDGSTS.E.BYPASS.LTC128B.128 [R107+0x10100], [R100.64+0x80], !P3 ;  /* 0x10100080646b6fae */ /* 0x0003f0000d901d46 */
[----:B------:R1:W-:Y:S08]  /*8e90*/  @P6 LDGSTS.E.BYPASS.LTC128B.128 [R107+0x13100], [R100.64+0x100], !P2 ;  /* 0x13100100646b6fae */ /* 0x0003f0000d101d46 */
[----:B------:R2:W-:Y:S08]  /*8ea0*/  @P6 LDGSTS.E.BYPASS.LTC128B.128 [R107+0xe100], [R102.64], !P4 ;  /* 0x0e100000666b6fae */ /* 0x0005f0000e101d46 */
[----:B------:R2:W-:Y:S08]  /*8eb0*/  @P6 LDGSTS.E.BYPASS.LTC128B.128 [R107+0x11100], [R102.64+0x80], !P3 ;  /* 0x11100080666b6fae */ /* 0x0005f0000d901d46 */
[----:B------:R2:W-:Y:S01]  /*8ec0*/  @P6 LDGSTS.E.BYPASS.LTC128B.128 [R107+0x14100], [R102.64+0x100], !P2 ;  /* 0x14100100666b6fae */ /* 0x0005e2000d101d46 */
[--C-:B-1----:R-:W-:Y:S01]  /*8ed0*/  FFMA.FTZ R100, R167, c[0x0][0x2d0], -R143.reuse ;  /* 0x0000b400a7647a23 */ /* 0x102fe2000001088f */
[----:B------:R-:W-:Y:S01]  /*8ee0*/  F2FP.PACK_AB R101, R2, R144 ;  /* 0x000000900265723e */ /* 0x000fe200000000ff */
[----:B------:R-:W-:Y:S02]  /*8ef0*/  FFMA.FTZ R2, R214, c[0x0][0x2d0], -R143 ;  /* 0x0000b400d6027a23 */ /* 0x000fe4000001088f */
[----:B------:R1:W3:Y:S03]  /*8f00*/  MUFU.EX2 R111, R100 ;  /* 0x00000064006f7308 */ /* 0x0002e60000000800 */
[----:B------:R-:W0:Y:S01]  /*8f10*/  LDGDEPBAR ;  /* 0x00000000000079af */ /* 0x000e220000000000 */
[----:B------:R-:W-:Y:S01]  /*8f20*/  IMAD.MOV.U32 R167, RZ, RZ, R165 ;  /* 0x000000ffffa77224 */ /* 0x000fe200078e00a5 */
[----:B------:R-:W-:Y:S05]  /*8f30*/  MOV R165, R130 ;  /* 0x0000008200a57202 */ /* 0x000fea0000000f00 */
[----:B------:R5:W-:Y:S01]  /*8f40*/  MUFU.EX2 R116, R2 ;  /* 0x0000000200747308 */ /* 0x000be20000000800 */
[----:B--2---:R-:W2:Y:S01]  /*8f50*/  LDSM.16.MT88.4 R104, [R224] ;  /* 0x00000000e068783b */ /* 0x004ea20000004200 */
[--C-:B------:R-:W-:Y:S01]  /*8f60*/  FFMA.FTZ R102, R147, c[0x0][0x2d0], -R3.reuse ;  /* 0x0000b40093667a23 */ /* 0x100fe20000010803 */
[----:B------:R-:W-:Y:S01]  /*8f70*/  MOV R147, R139 ;  /* 0x0000008b00937202 */ /* 0x000fe20000000f00 */
[C---:B------:R-:W-:Y:S01]  /*8f80*/  FADD.FTZ R103, R0.reuse, R208 ;  /* 0x000000d000677221 */ /* 0x040fe20000010000 */
[----:B-1----:R-:W-:Y:S01]  /*8f90*/  F2FP.PACK_AB R100, R0, R145 ;  /* 0x000000910064723e */ /* 0x002fe200000000ff */
[----:B------:R-:W-:Y:S04]  /*8fa0*/  FFMA.FTZ R0, R164, c[0x0][0x2d0], -R3 ;  /* 0x0000b400a4007a23 */ /* 0x000fe80000010803 */
[----:B------:R3:W-:Y:S01]  /*8fb0*/  MUFU.EX2 R109, R102 ;  /* 0x00000066006d7308 */ /* 0x0007e20000000800 */
[----:B------:R-:W-:Y:S02]  /*8fc0*/  FADD.FTZ R112, R108, R103 ;  /* 0x000000676c707221 */ /* 0x000fe40000010000 */
[----:B------:R-:W-:Y:S02]  /*8fd0*/  IMAD.MOV.U32 R139, RZ, RZ, R131 ;  /* 0x000000ffff8b7224 */ /* 0x000fe400078e0083 */
[--C-:B-----5:R-:W-:Y:S05]  /*8fe0*/  FFMA.FTZ R2, R210, c[0x0][0x2d0], -R3.reuse ;  /* 0x0000b400d2027a23 */ /* 0x120fea0000010803 */
[----:B------:R-:W1:Y:S10]  /*8ff0*/  MUFU.EX2 R110, R0 ;  /* 0x00000000006e7308 */ /* 0x000e740000000800 */
[----:B------:R5:W-:Y:S01]  /*9000*/  MUFU.EX2 R113, R2 ;  /* 0x0000000200717308 */ /* 0x000be20000000800 */
[----:B---3--:R-:W-:Y:S01]  /*9010*/  F2FP.PACK_AB R102, R111, R108 ;  /* 0x0000006c6f66723e */ /* 0x008fe200000000ff */
[----:B------:R-:W-:Y:S08]  /*9020*/  FFMA.FTZ R108, R211, c[0x0][0x2d0], -R3 ;  /* 0x0000b400d36c7a23 */ /* 0x000ff00000010803 */
[----:B------:R-:W-:Y:S01]  /*9030*/  MUFU.EX2 R117, R108 ;  /* 0x0000006c00757308 */ /* 0x000fe20000000800 */
[----:B-1----:R-:W-:Y:S01]  /*9040*/  F2FP.PACK_AB R103, R110, R109 ;  /* 0x0000006d6e67723e */ /* 0x002fe200000000ff */
[----:B------:R-:W-:Y:S06]  /*9050*/  FFMA.FTZ R0, R213, c[0x0][0x2d0], -R143 ;  /* 0x0000b400d5007a23 */ /* 0x000fec000001088f */
[C---:B--2---:R-:W-:Y:S02]  /*9060*/  HMMA.16816.F32 R4, R100.reuse, R104, R4 ;  /* 0x000000686404723c */ /* 0x044fe40000001804 */
[----:B------:R-:W-:Y:S03]  /*9070*/  MUFU.EX2 R0, R0 ;  /* 0x0000000000007308 */ /* 0x000fe60000000800 */
[----:B-----5:R-:W-:Y:S03]  /*9080*/  FFMA.FTZ R2, R209, c[0x0][0x2d0], -R3 ;  /* 0x0000b400d1027a23 */ /* 0x020fe60000010803 */
[C---:B------:R-:W-:Y:S01]  /*9090*/  HMMA.16816.F32 R8, R100.reuse, R106, R8 ;  /* 0x0000006a6408723c */ /* 0x040fe20000001808 */
[----:B------:R-:W1:Y:S03]  /*90a0*/  LDSM.16.MT88.4 R104, [R228] ;  /* 0x00000000e468783b */ /* 0x000e660000004200 */
[----:B------:R2:W3:Y:S02]  /*90b0*/  MUFU.EX2 R115, R2 ;  /* 0x0000000200737308 */ /* 0x0004e40000000800 */
[--C-:B--2---:R-:W-:Y:S08]  /*90c0*/  FFMA.FTZ R2, R215, c[0x0][0x2d0], -R143.reuse ;  /* 0x0000b400d7027a23 */ /* 0x104ff0000001088f */
[----:B------:R2:W-:Y:S01]  /*90d0*/  MUFU.EX2 R114, R2 ;  /* 0x0000000200727308 */ /* 0x0005e20000000800 */
[C---:B-1----:R-:W-:Y:S08]  /*90e0*/  HMMA.16816.F32 R12, R100.reuse, R104, R12 ;  /* 0x00000068640c723c */ /* 0x042ff0000000180c */
[C---:B------:R-:W-:Y:S01]  /*90f0*/  HMMA.16816.F32 R16, R100.reuse, R106, R16 ;  /* 0x0000006a6410723c */ /* 0x040fe20000001810 */
[----:B------:R-:W1:Y:S03]  /*9100*/  LDSM.16.MT88.4 R104, [R227] ;  /* 0x00000000e368783b */ /* 0x000e660000004200 */
[----:B--2---:R-:W-:Y:S04]  /*9110*/  FFMA.FTZ R2, R216, c[0x0][0x2d0], -R143 ;  /* 0x0000b400d8027a23 */ /* 0x004fe8000001088f */
[----:B------:R2:W5:Y:S04]  /*9120*/  MUFU.EX2 R124, R2 ;  /* 0x00000002007c7308 */ /* 0x0005680000000800 */
[--C-:B--2---:R-:W-:Y:S06]  /*9130*/  FFMA.FTZ R2, R212, c[0x0][0x2d0], -R3.reuse ;  /* 0x0000b400d4027a23 */ /* 0x104fec0000010803 */
[----:B------:R2:W2:Y:S01]  /*9140*/  MUFU.EX2 R120, R2 ;  /* 0x0000000200787308 */ /* 0x0004a20000000800 */
[C---:B-1----:R-:W-:Y:S08]  /*9150*/  HMMA.16816.F32 R20, R100.reuse, R104, R20 ;  /* 0x000000686414723c */ /* 0x042ff00000001814 */
[C---:B------:R-:W-:Y:S01]  /*9160*/  HMMA.16816.F32 R24, R100.reuse, R106, R24 ;  /* 0x0000006a6418723c */ /* 0x040fe20000001818 */
[----:B------:R-:W1:Y:S03]  /*9170*/  LDSM.16.MT88.4 R104, [R249] ;  /* 0x00000000f968783b */ /* 0x000e660000004200 */
[----:B--2---:R-:W-:Y:S02]  /*9180*/  FADD.FTZ R2, R111, R112 ;  /* 0x000000706f027221 */ /* 0x004fe40000010000 */
[----:B------:R-:W-:Y:S02]  /*9190*/  FFMA.FTZ R112, R220, c[0x0][0x2d0], -R3 ;  /* 0x0000b400dc707a23 */ /* 0x000fe40000010803 */
        /* <DEDUP_REMOVED lines=27> */
[----:B------:R-:W-:Y:S01]  /*9350*/  FADD.FTZ R100, R109, R118 ;  /* 0x000000766d647221 */ /* 0x000fe20000010000 */
[----:B---3--:R-:W-:Y:S01]  /*9360*/  F2FP.PACK_AB R101, R115, R113 ;  /* 0x000000717365723e */ /* 0x008fe200000000ff */
[----:B------:R-:W-:Y:S03]  /*9370*/  FADD.FTZ R118, R0, R2 ;  /* 0x0000000200767221 */ /* 0x000fe60000010000 */
[----:B------:R-:W-:Y:S01]  /*9380*/  FADD.FTZ R119, R110, R100 ;  /* 0x000000646e777221 */ /* 0x000fe20000010000 */
[----:B-----5:R-:W-:Y:S01]  /*9390*/  F2FP.PACK_AB R102, R124, R114 ;  /* 0x000000727c66723e */ /* 0x020fe200000000ff */
[----:B------:R-:W-:Y:S01]  /*93a0*/  LDSM.16.MT88.4 R108, [R228+0x1000] ;  /* 0x00100000e46c783b */ /* 0x000fe20000004200 */
[----:B------:R-:W-:Y:S01]  /*93b0*/  F2FP.PACK_AB R100, R116, R0 ;  /* 0x000000007464723e */ /* 0x000fe200000000ff */
[----:B------:R-:W-:Y:S01]  /*93c0*/  FFMA.FTZ R0, R222, c[0x0][0x2d0], -R143 ;  /* 0x0000b400de007a23 */ /* 0x000fe2000001088f */
[C---:B------:R-:W-:Y:S01]  /*93d0*/  F2FP.PACK_AB R103, R120.reuse, R117 ;  /* 0x000000757867723e */ /* 0x040fe200000000ff */
[----:B------:R-:W-:Y:S02]  /*93e0*/  FADD.FTZ R2, R113, R119 ;  /* 0x0000007771027221 */ /* 0x000fe40000010000 */
[----:B------:R2:W3:Y:S02]  /*93f0*/  MUFU.EX2 R121, R0 ;  /* 0x0000000000797308 */ /* 0x0004e40000000800 */
[----:B------:R-:W-:Y:S04]  /*9400*/  FADD.FTZ R2, R115, R2 ;  /* 0x0000000273027221 */ /* 0x000fe80000010000 */
[----:B------:R-:W-:Y:S04]  /*9410*/  FADD.FTZ R2, R117, R2 ;  /* 0x0000000275027221 */ /* 0x000fe80000010000 */
[----:B------:R-:W-:Y:S01]  /*9420*/  FADD.FTZ R120, R120, R2 ;  /* 0x0000000278787221 */ /* 0x000fe20000010000 */
[C---:B-1----:R-:W-:Y:S03]  /*9430*/  HMMA.16816.F32 R4, R100.reuse, R104, R4 ;  /* 0x000000686404723c */ /* 0x042fe60000001804 */
[----:B--2---:R-:W-:Y:S01]  /*9440*/  FFMA.FTZ R0, R223, c[0x0][0x2d0], -R143 ;  /* 0x0000b400df007a23 */ /* 0x004fe2000001088f */
[----:B------:R-:W-:Y:S03]  /*9450*/  IADD3 R223, R218, -0x1, RZ ;  /* 0xffffffffdadf7810 */ /* 0x000fe60007ffe0ff */
[----:B------:R1:W2:Y:S01]  /*9460*/  MUFU.EX2 R125, R0 ;  /* 0x00000000007d7308 */ /* 0x0002a20000000800 */
[C---:B------:R-:W-:Y:S01]  /*9470*/  HMMA.16816.F32 R8, R100.reuse, R106, R8 ;  /* 0x0000006a6408723c */ /* 0x040fe20000001808 */
[----:B------:R-:W5:Y:S03]  /*9480*/  LDSM.16.MT88.4 R104, [R228+0x800] ;  /* 0x00080000e468783b */ /* 0x000f660000004200 */
[--C-:B-1----:R-:W-:Y:S05]  /*9490*/  FFMA.FTZ R0, R219, c[0x0][0x2d0], -R3.reuse ;  /* 0x0000b400db007a23 */ /* 0x102fea0000010803 */
[----:B------:R1:W-:Y:S01]  /*94a0*/  MUFU.EX2 R122, R0 ;  /* 0x00000000007a7308 */ /* 0x0003e20000000800 */
[C---:B-----5:R-:W-:Y:S08]  /*94b0*/  HMMA.16816.F32 R12, R100.reuse, R104, R12 ;  /* 0x00000068640c723c */ /* 0x060ff0000000180c */
[C---:B------:R-:W-:Y:S01]  /*94c0*/  HMMA.16816.F32 R16, R100.reuse, R106, R16 ;  /* 0x0000006a6410723c */ /* 0x040fe20000001810 */
[----:B------:R-:W5:Y:S03]  /*94d0*/  LDSM.16.MT88.4 R104, [R227+0x800] ;  /* 0x00080000e368783b */ /* 0x000f660000004200 */
[----:B-1----:R-:W-:Y:S04]  /*94e0*/  FFMA.FTZ R0, R217, c[0x0][0x2d0], -R3 ;  /* 0x0000b400d9007a23 */ /* 0x002fe80000010803 */
[----:B------:R1:W-:Y:S04]  /*94f0*/  MUFU.EX2 R123, R0 ;  /* 0x00000000007b7308 */ /* 0x0003e80000000800 */
[--C-:B-1----:R-:W-:Y:S06]  /*9500*/  FFMA.FTZ R0, R129, c[0x0][0x2d0], -R143.reuse ;  /* 0x0000b40081007a23 */ /* 0x102fec000001088f */
[----:B------:R1:W1:Y:S01]  /*9510*/  MUFU.EX2 R129, R0 ;  /* 0x0000000000817308 */ /* 0x0002620000000800 */
[C---:B-----5:R-:W-:Y:S08]  /*9520*/  HMMA.16816.F32 R20, R100.reuse, R104, R20 ;  /* 0x000000686414723c */ /* 0x060ff00000001814 */
[C---:B------:R-:W-:Y:S01]  /*9530*/  HMMA.16816.F32 R24, R100.reuse, R106, R24 ;  /* 0x0000006a6418723c */ /* 0x040fe20000001818 */
[----:B------:R-:W5:Y:S03]  /*9540*/  LDSM.16.MT88.4 R104, [R230+0x800] ;  /* 0x00080000e668783b */ /* 0x000f660000004200 */
[----:B-1----:R-:W-:Y:S01]  /*9550*/  FFMA.FTZ R0, R166, c[0x0][0x2d0], -R143 ;  /* 0x0000b400a6007a23 */ /* 0x002fe2000001088f */
[----:B------:R-:W-:Y:S01]  /*9560*/  MOV R166, R146 ;  /* 0x0000009200a67202 */ /* 0x000fe20000000f00 */
[----:B------:R-:W-:Y:S01]  /*9570*/  IMAD.MOV.U32 R146, RZ, RZ, R127 ;  /* 0x000000ffff927224 */ /* 0x000fe200078e007f */
[----:B------:R-:W-:Y:S01]  /*9580*/  MOV R127, R128 ;  /* 0x00000080007f7202 */ /* 0x000fe20000000f00 */
[----:B------:R1:W1:Y:S10]  /*9590*/  MUFU.EX2 R131, R0 ;  /* 0x0000000000837308 */ /* 0x0002740000000800 */
[----:B------:R-:W-:Y:S01]  /*95a0*/  MUFU.EX2 R128, R112 ;  /* 0x0000007000807308 */ /* 0x000fe20000000800 */
[----:B-1----:R-:W-:Y:S01]  /*95b0*/  FFMA.FTZ R0, R221, c[0x0][0x2d0], -R3 ;  /* 0x0000b400dd007a23 */ /* 0x002fe20000010803 */
[C---:B-----5:R-:W-:Y:S08]  /*95c0*/  HMMA.16816.F32 R28, R100.reuse, R104, R28 ;  /* 0x00000068641c723c */ /* 0x060ff0000000181c */
[----:B------:R1:W-:Y:S01]  /*95d0*/  MUFU.EX2 R130, R0 ;  /* 0x0000000000827308 */ /* 0x0003e20000000800 */
[C---:B------:R-:W-:Y:S01]  /*95e0*/  HMMA.16816.F32 R32, R100.reuse, R106, R32 ;  /* 0x0000006a6420723c */ /* 0x040fe20000001820 */
[----:B------:R-:W5:Y:S02]  /*95f0*/  LDSM.16.MT88.4 R104, [R224+0x3800] ;  /* 0x00380000e068783b */ /* 0x000f640000004200 */
[----:B-1----:R-:W-:Y:S04]  /*9600*/  FADD.FTZ R0, R116, R118 ;  /* 0x0000007674007221 */ /* 0x002fe80000010000 */
[----:B------:R-:W-:Y:S02]  /*9610*/  FADD.FTZ R119, R114, R0 ;  /* 0x0000000072777221 */ /* 0x000fe40000010000 */
[----:B------:R-:W-:Y:S03]  /*9620*/  LDSM.16.MT88.4 R112, [R228+0x1800] ;  /* 0x00180000e470783b */ /* 0x000fe60000004200 */
[----:B------:R-:W-:Y:S02]  /*9630*/  FFMA.FTZ R0, R127, c[0x0][0x2d0], -R143 ;  /* 0x0000b4007f007a23 */ /* 0x000fe4000001088f */
[----:B------:R-:W-:Y:S02]  /*9640*/  FADD.FTZ R119, R124, R119 ;  /* 0x000000777c777221 */ /* 0x000fe40000010000 */
[----:B------:R-:W-:Y:S01]  /*9650*/  FFMA.FTZ R124, R148, c[0x0][0x2d0], -R3 ;  /* 0x0000b400947c7a23 */ /* 0x000fe20000010803 */
[----:B------:R1:W1:Y:S01]  /*9660*/  MUFU.EX2 R127, R0 ;  /* 0x00000000007f7308 */ /* 0x0002620000000800 */
[----:B---3--:R-:W-:Y:S04]  /*9670*/  FADD.FTZ R2, R121, R119 ;  /* 0x0000007779027221 */ /* 0x008fe80000010000 */
[----:B--2---:R-:W-:Y:S04]  /*9680*/  FADD.FTZ R2, R125, R2 ;  /* 0x000000027d027221 */ /* 0x004fe80000010000 */
[----:B------:R-:W-:Y:S01]  /*9690*/  FADD.FTZ R2, R129, R2 ;  /* 0x0000000281027221 */ /* 0x000fe20000010000 */
[C---:B-----5:R-:W-:Y:S03]  /*96a0*/  HMMA.16816.F32 R36, R100.reuse, R104, R36 ;  /* 0x000000686424723c */ /* 0x060fe60000001824 */
[----:B------:R-:W-:Y:S05]  /*96b0*/  FADD.FTZ R2, R131, R2 ;  /* 0x0000000283027221 */ /* 0x000fea0000010000 */
[C---:B------:R-:W-:Y:S01]  /*96c0*/  HMMA.16816.F32 R40, R100.reuse, R106, R40 ;  /* 0x0000006a6428723c */ /* 0x040fe20000001828 */
[----:B------:R-:W2:Y:S03]  /*96d0*/  LDSM.16.MT88.4 R104, [R228+0x3800] ;  /* 0x00380000e468783b */ /* 0x000ea60000004200 */
[----:B-1----:R-:W-:Y:S02]  /*96e0*/  FFMA.FTZ R0, R133, c[0x0][0x2d0], -R143 ;  /* 0x0000b40085007a23 */ /* 0x002fe4000001088f */
[----:B------:R-:W-:Y:S02]  /*96f0*/  FADD.FTZ R2, R127, R2 ;  /* 0x000000027f027221 */ /* 0x000fe40000010000 */
[----:B------:R1:W3:Y:S04]  /*9700*/  MUFU.EX2 R133, R0 ;  /* 0x0000000000857308 */ /* 0x0002e80000000800 */
[--C-:B-1----:R-:W-:Y:S02]  /*9710*/  FFMA.FTZ R0, R146, c[0x0][0x2d0], -R3.reuse ;  /* 0x0000b40092007a23 */ /* 0x102fe40000010803 */
[----:B------:R-:W-:Y:S04]  /*9720*/  IMAD.MOV.U32 R146, RZ, RZ, R126 ;  /* 0x000000ffff927224 */ /* 0x000fe800078e007e */
[----:B------:R1:W-:Y:S01]  /*9730*/  MUFU.EX2 R126, R0 ;  /* 0x00000000007e7308 */ /* 0x0003e20000000800 */
[----:B---3--:R-:W-:Y:S01]  /*9740*/  FADD.FTZ R2, R133, R2 ;  /* 0x0000000285027221 */ /* 0x008fe20000010000 */
[C---:B--2---:R-:W-:Y:S08]  /*9750*/  HMMA.16816.F32 R44, R100.reuse, R104, R44 ;  /* 0x00000068642c723c */ /* 0x044ff0000000182c */
[C---:B------:R-:W-:Y:S01]  /*9760*/  HMMA.16816.F32 R48, R100.reuse, R106, R48 ;  /* 0x0000006a6430723c */ /* 0x040fe20000001830 */
[----:B------:R-:W2:Y:S03]  /*9770*/  LDSM.16.MT88.4 R104, [R227+0x3800] ;  /* 0x00380000e368783b */ /* 0x000ea60000004200 */
[----:B-1----:R-:W-:Y:S01]  /*9780*/  FFMA.FTZ R0, R165, c[0x0][0x2d0], -R3 ;  /* 0x0000b400a5007a23 */ /* 0x002fe20000010803 */
[----:B------:R-:W-:Y:S01]  /*9790*/  MOV R165, R139 ;  /* 0x0000008b00a57202 */ /* 0x000fe20000000f00 */
[----:B------:R-:W-:Y:S01]  /*97a0*/  IMAD.MOV.U32 R139, RZ, RZ, R138 ;  /* 0x000000ffff8b7224 */ /* 0x000fe200078e008a */
[----:B------:R-:W-:Y:S01]  /*97b0*/  MOV R138, R135 ;  /* 0x00000087008a7202 */ /* 0x000fe20000000f00 */
[----:B------:R-:W-:Y:S01]  /*97c0*/  IMAD.MOV.U32 R135, RZ, RZ, R134 ;  /* 0x000000ffff877224 */ /* 0x000fe200078e0086 */
[----:B------:R-:W-:Y:S03]  /*97d0*/  MOV R134, R155 ;  /* 0x0000009b00867202 */ /* 0x000fe60000000f00 */
[----:B------:R-:W-:Y:S01]  /*97e0*/  IMAD.MOV.U32 R155, RZ, RZ, R154 ;  /* 0x000000ffff9b7224 */ /* 0x000fe200078e009a */
[----:B------:R-:W-:Y:S01]  /*97f0*/  MOV R154, R151 ;  /* 0x00000097009a7202 */ /* 0x000fe20000000f00 */
[--C-:B------:R-:W-:Y:S02]  /*9800*/  FFMA.FTZ R116, R139, c[0x0][0x2d0], -R143.reuse ;  /* 0x0000b4008b747a23 */ /* 0x100fe4000001088f */
[--C-:B------:R-:W-:Y:S02]  /*9810*/  FFMA.FTZ R117, R138, c[0x0][0x2d0], -R143.reuse ;  /* 0x0000b4008a757a23 */ /* 0x100fe4000001088f */
[--C-:B------:R-:W-:Y:S01]  /*9820*/  FFMA.FTZ R118, R135, c[0x0][0x2d0], -R143.reuse ;  /* 0x0000b40087767a23 */ /* 0x100fe2000001088f */
[----:B------:R-:W-:Y:S01]  /*9830*/  MUFU.EX2 R216, R116 ;  /* 0x0000007400d87308 */ /* 0x000fe20000000800 */
[----:B------:R-:W-:Y:S02]  /*9840*/  FFMA.FTZ R209, R155, c[0x0][0x2d0], -R143 ;  /* 0x0000b4009bd17a23 */ /* 0x000fe4000001088f */
[----:B------:R-:W-:Y:S01]  /*9850*/  IMAD.MOV.U32 R151, RZ, RZ, R137 ;  /* 0x000000ffff977224 */ /* 0x000fe200078e0089 */
[----:B------:R-:W-:Y:S01]  /*9860*/  MOV R137, R132 ;  /* 0x0000008400897202 */ /* 0x000fe20000000f00 */
[--C-:B------:R-:W-:Y:S05]  /*9870*/  FFMA.FTZ R208, R134, c[0x0][0x2d0], -R143.reuse ;  /* 0x0000b40086d07a23 */ /* 0x100fea000001088f */
[----:B------:R-:W-:Y:S01]  /*9880*/  MUFU.EX2 R215, R117 ;  /* 0x0000007500d77308 */ /* 0x000fe20000000800 */
[C---:B--2---:R-:W-:Y:S09]  /*9890*/  HMMA.16816.F32 R52, R100.reuse, R104, R52 ;  /* 0x000000686434723c */ /* 0x044ff20000001834 */
[----:B------:R1:W-:Y:S01]  /*98a0*/  MUFU.EX2 R212, R118 ;  /* 0x0000007600d47308 */ /* 0x0003e20000000800 */
[C---:B------:R-:W-:Y:S01]  /*98b0*/  HMMA.16816.F32 R56, R100.reuse, R106, R56 ;  /* 0x0000006a6438723c */ /* 0x040fe20000001838 */
[----:B------:R-:W2:Y:S08]  /*98c0*/  LDSM.16.MT88.4 R104, [R230+0x3800] ;  /* 0x00380000e668783b */ /* 0x000eb00000004200 */
[----:B------:R3:W-:Y:S10]  /*98d0*/  MUFU.EX2 R132, R0 ;  /* 0x0000000000847308 */ /* 0x0007f40000000800 */
[----:B------:R-:W-:Y:S01]  /*98e0*/  MUFU.EX2 R208, R208 ;  /* 0x000000d000d07308 */ /* 0x000fe20000000800 */
[----:B-1----:R-:W-:Y:S09]  /*98f0*/  LDSM.16.MT88.4 R116, [R227+0x2000] ;  /* 0x00200000e374783b */ /* 0x002ff20000004200 */
[----:B------:R-:W1:Y:S01]  /*9900*/  MUFU.EX2 R209, R209 ;  /* 0x000000d100d17308 */ /* 0x000e620000000800 */
[--C-:B---3--:R-:W-:Y:S09]  /*9910*/  FFMA.FTZ R0, R147, c[0x0][0x2d0], -R143.reuse ;  /* 0x0000b40093007a23 */ /* 0x108ff2000001088f */
[----:B------:R3:W5:Y:S01]  /*9920*/  MUFU.EX2 R222, R0 ;  /* 0x0000000000de7308 */ /* 0x0007620000000800 */
[C---:B--2---:R-:W-:Y:S08]  /*9930*/  HMMA.16816.F32 R60, R100.reuse, R104, R60 ;  /* 0x00000068643c723c */ /* 0x044ff0000000183c */
[C---:B------:R-:W-:Y:S01]  /*9940*/  HMMA.16816.F32 R64, R100.reuse, R106, R64 ;  /* 0x0000006a6440723c */ /* 0x040fe20000001840 */
[----:B------:R-:W2:Y:S03]  /*9950*/  LDSM.16.MT88.4 R104, [R224+0x6800] ;  /* 0x00680000e068783b */ /* 0x000ea60000004200 */
[----:B-1----:R-:W-:Y:S01]  /*9960*/  F2FP.PACK_AB R144, R209, R208 ;  /* 0x000000d0d190723e */ /* 0x002fe200000000ff */
[----:B---3--:R-:W-:Y:S02]  /*9970*/  FFMA.FTZ R0, R167, c[0x0][0x2d0], -R143 ;  /* 0x0000b400a7007a23 */ /* 0x008fe4000001088f */
[--C-:B------:R-:W-:Y:S02]  /*9980*/  FFMA.FTZ R167, R149, c[0x0][0x2d0], -R3.reuse ;  /* 0x0000b40095a77a23 */ /* 0x100fe40000010803 */
[----:B------:R1:W3:Y:S03]  /*9990*/  MUFU.EX2 R221, R0 ;  /* 0x0000000000dd7308 */ /* 0x0002e60000000800 */
[----:B-----5:R-:W-:Y:S07]  /*99a0*/  FADD.FTZ R2, R222, R2 ;  /* 0x00000002de027221 */ /* 0x020fee0000010000 */
[----:B------:R-:W-:Y:S01]  /*99b0*/  MUFU.EX2 R167, R167 ;  /* 0x000000a700a77308 */ /* 0x000fe20000000800 */
[----:B-1----:R-:W-:Y:S01]  /*99c0*/  FFMA.FTZ R0, R166, c[0x0][0x2d0], -R3 ;  /* 0x0000b400a6007a23 */ /* 0x002fe20000010803 */
[C---:B--2---:R-:W-:Y:S03]  /*99d0*/  HMMA.16816.F32 R68, R100.reuse, R104, R68 ;  /* 0x000000686444723c */ /* 0x044fe60000001844 */
[----:B------:R-:W-:Y:S05]  /*99e0*/  FFMA.FTZ R166, R154, c[0x0][0x2d0], -R143 ;  /* 0x0000b4009aa67a23 */ /* 0x000fea000001088f */
[----:B------:R1:W-:Y:S01]  /*99f0*/  MUFU.EX2 R220, R0 ;  /* 0x0000000000dc7308 */ /* 0x0003e20000000800 */
[----:B---3--:R-:W-:Y:S01]  /*9a00*/  FADD.FTZ R2, R221, R2 ;  /* 0x00000002dd027221 */ /* 0x008fe20000010000 */
[C---:B------:R-:W-:Y:S01]  /*9a10*/  HMMA.16816.F32 R72, R100.reuse, R106, R72 ;  /* 0x0000006a6448723c */ /* 0x040fe20000001848 */
[----:B------:R-:W2:Y:S07]  /*9a20*/  LDSM.16.MT88.4 R104, [R228+0x6800] ;  /* 0x00680000e468783b */ /* 0x000eae0000004200 */
[----:B------:R-:W-:Y:S01]  /*9a30*/  MUFU.EX2 R166, R166 ;  /* 0x000000a600a67308 */ /* 0x000fe20000000800 */
[----:B-1----:R-:W-:Y:S09]  /*9a40*/  FFMA.FTZ R0, R146, c[0x0][0x2d0], -R3 ;  /* 0x0000b40092007a23 */ /* 0x002ff20000010803 */
[----:B------:R1:W-:Y:S01]  /*9a50*/  MUFU.EX2 R219, R0 ;  /* 0x0000000000db7308 */ /* 0x0003e20000000800 */
[C---:B--2---:R-:W-:Y:S03]  /*9a60*/  HMMA.16816.F32 R76, R100.reuse, R104, R76 ;  /* 0x00000068644c723c */ /* 0x044fe6000000184c */
[----:B-1----:R-:W-:Y:S05]  /*9a70*/  FFMA.FTZ R0, R165, c[0x0][0x2d0], -R143 ;  /* 0x0000b400a5007a23 */ /* 0x002fea000001088f */
[C---:B------:R-:W-:Y:S01]  /*9a80*/  HMMA.16816.F32 R80, R100.reuse, R106, R80 ;  /* 0x0000006a6450723c */ /* 0x040fe20000001850 */
[----:B------:R-:W1:Y:S01]  /*9a90*/  LDSM.16.MT88.4 R104, [R227+0x6800] ;  /* 0x00680000e368783b */ /* 0x000e620000004200 */
[----:B------:R2:W3:Y:S02]  /*9aa0*/  MUFU.EX2 R217, R0 ;  /* 0x0000000000d97308 */ /* 0x0004e40000000800 */
[----:B------:R-:W-:Y:S02]  /*9ab0*/  FFMA.FTZ R165, R152, c[0x0][0x2d0], -R3 ;  /* 0x0000b40098a57a23 */ /* 0x000fe40000010803 */
[----:B------:R-:W-:Y:S06]  /*9ac0*/  FFMA.FTZ R143, R151, c[0x0][0x2d0], -R143 ;  /* 0x0000b400978f7a23 */ /* 0x000fec000001088f */
[----:B------:R-:W5:Y:S10]  /*9ad0*/  MUFU.EX2 R164, R143 ;  /* 0x0000008f00a47308 */ /* 0x000f740000000800 */
[----:B------:R-:W4:Y:S01]  /*9ae0*/  MUFU.EX2 R165, R165 ;  /* 0x000000a500a57308 */ /* 0x000f220000000800 */
[--C-:B--2---:R-:W-:Y:S02]  /*9af0*/  FFMA.FTZ R0, R150, c[0x0][0x2d0], -R3.reuse ;  /* 0x0000b40096007a23 */ /* 0x104fe40000010803 */
[----:B---3--:R-:W-:Y:S07]  /*9b00*/  FADD.FTZ R2, R217, R2 ;  /* 0x00000002d9027221 */ /* 0x008fee0000010000 */
[----:B------:R2:W-:Y:S01]  /*9b10*/  MUFU.EX2 R213, R0 ;  /* 0x0000000000d57308 */ /* 0x0005e20000000800 */
[----:B------:R-:W-:Y:S01]  /*9b20*/  FADD.FTZ R2, R216, R2 ;  /* 0x00000002d8027221 */ /* 0x000fe20000010000 */
[----:B-----5:R-:W-:Y:S03]  /*9b30*/  F2FP.PACK_AB R146, R164, R166 ;  /* 0x000000a6a492723e */ /* 0x020fe600000000ff */
[----:B------:R-:W-:Y:S01]  /*9b40*/  FADD.FTZ R2, R215, R2 ;  /* 0x00000002d7027221 */ /* 0x000fe20000010000 */
[C---:B-1----:R-:W-:Y:S04]  /*9b50*/  HMMA.16816.F32 R84, R100.reuse, R104, R84 ;  /* 0x000000686454723c */ /* 0x042fe80000001854 */
[----:B------:R-:W-:Y:S01]  /*9b60*/  MUFU.EX2 R143, R124 ;  /* 0x0000007c008f7308 */ /* 0x000fe20000000800 */
[----:B------:R-:W-:Y:S01]  /*9b70*/  FADD.FTZ R2, R212, R2 ;  /* 0x00000002d4027221 */ /* 0x000fe20000010000 */
[----:B----4-:R-:W-:Y:S03]  /*9b80*/  F2FP.PACK_AB R145, R167, R165 ;  /* 0x000000a5a791723e */ /* 0x010fe600000000ff */
[----:B------:R-:W-:Y:S01]  /*9b90*/  FADD.FTZ R2, R208, R2 ;  /* 0x00000002d0027221 */ /* 0x000fe20000010000 */
[C---:B------:R-:W-:Y:S01]  /*9ba0*/  HMMA.16816.F32 R88, R100.reuse, R106, R88 ;  /* 0x0000006a6458723c */ /* 0x040fe20000001858 */
[----:B------:R-:W1:Y:S02]  /*9bb0*/  LDSM.16.MT88.4 R104, [R230+0x6800] ;  /* 0x00680000e668783b */ /* 0x000e640000004200 */
[--C-:B--2---:R-:W-:Y:S04]  /*9bc0*/  FFMA.FTZ R0, R137, c[0x0][0x2d0], -R3.reuse ;  /* 0x0000b40089007a23 */ /* 0x104fe80000010803 */
[----:B------:R2:W-:Y:S02]  /*9bd0*/  MUFU.EX2 R214, R0 ;  /* 0x0000000000d67308 */ /* 0x0005e40000000800 */
[--C-:B--2---:R-:W-:Y:S02]  /*9be0*/  FFMA.FTZ R0, R136, c[0x0][0x2d0], -R3.reuse ;  /* 0x0000b40088007a23 */ /* 0x104fe40000010803 */
[----:B------:R-:W-:Y:S06]  /*9bf0*/  LDSM.16.MT88.4 R136, [R228+0x5800] ;  /* 0x00580000e488783b */ /* 0x000fec0000004200 */
[----:B------:R2:W-:Y:S01]  /*9c00*/  MUFU.EX2 R211, R0 ;  /* 0x0000000000d37308 */ /* 0x0005e20000000800 */
[C---:B-1----:R-:W-:Y:S08]  /*9c10*/  HMMA.16816.F32 R92, R100.reuse, R104, R92 ;  /* 0x00000068645c723c */ /* 0x042ff0000000185c */
[----:B------:R-:W-:Y:S01]  /*9c20*/  HMMA.16816.F32 R96, R100, R106, R96 ;  /* 0x0000006a6460723c */ /* 0x000fe20000001860 */
[----:B------:R-:W1:Y:S06]  /*9c30*/  LDSM.16.MT88.4 R104, [R224+0x1000] ;  /* 0x00100000e068783b */ /* 0x000e6c0000004200 */
[----:B------:R-:W-:Y:S02]  /*9c40*/  F2FP.PACK_AB R100, R125, R121 ;  /* 0x000000797d64723e */ /* 0x000fe400000000ff */
[----:B------:R-:W-:Y:S03]  /*9c50*/  F2FP.PACK_AB R101, R123, R122 ;  /* 0x0000007a7b65723e */ /* 0x000fe600000000ff */
[----:B------:R-:W-:Y:S02]  /*9c60*/  F2FP.PACK_AB R102, R131, R129 ;  /* 0x000000818366723e */ /* 0x000fe400000000ff */
[----:B------:R-:W-:Y:S01]  /*9c70*/  F2FP.PACK_AB R103, R130, R128 ;  /* 0x000000808267723e */ /* 0x000fe200000000ff */
[--C-:B--2---:R-:W-:Y:S02]  /*9c80*/  FFMA.FTZ R0, R153, c[0x0][0x2d0], -R3.reuse ;  /* 0x0000b40099007a23 */ /* 0x104fe40000010803 */
[----:B------:R-:W-:Y:S01]  /*9c90*/  LDSM.16.MT88.4 R152, [R224+0x2800] ;  /* 0x00280000e098783b */ /* 0x000fe20000004200 */
[----:B------:R-:W-:Y:S01]  /*9ca0*/  FFMA.FTZ R3, R142, c[0x0][0x2d0], -R3 ;  /* 0x0000b4008e037a23 */ /* 0x000fe20000010803 */
[----:B------:R2:W-:Y:S10]  /*9cb0*/  MUFU.EX2 R210, R0 ;  /* 0x0000000000d27308 */ /* 0x0005f40000000800 */
[----:B------:R-:W3:Y:S01]  /*9cc0*/  MUFU.EX2 R142, R3 ;  /* 0x00000003008e7308 */ /* 0x000ee20000000800 */
[C---:B-1----:R-:W-:Y:S03]  /*9cd0*/  HMMA.16816.F32 R4, R100.reuse, R104, R4 ;  /* 0x000000686404723c */ /* 0x042fe60000001804 */
[----:B--2---:R-:W-:Y:S04]  /*9ce0*/  FADD.FTZ R0, R122, R120 ;  /* 0x000000787a007221 */ /* 0x004fe80000010000 */
[----:B------:R-:W-:Y:S01]  /*9cf0*/  FADD.FTZ R0, R123, R0 ;  /* 0x000000007b007221 */ /* 0x000fe20000010000 */
[C---:B------:R-:W-:Y:S01]  /*9d00*/  HMMA.16816.F32 R8, R100.reuse, R106, R8 ;  /* 0x0000006a6408723c */ /* 0x040fe20000001808 */
[----:B------:R-:W1:Y:S03]  /*9d10*/  LDSM.16.MT88.4 R104, [R227+0x1000] ;  /* 0x00100000e368783b */ /* 0x000e660000004200 */
[----:B------:R-:W-:Y:S01]  /*9d20*/  FADD.FTZ R0, R128, R0 ;  /* 0x0000000080007221 */ /* 0x000fe20000010000 */
[----:B---3--:R-:W-:Y:S03]  /*9d30*/  F2FP.PACK_AB R147, R142, R143 ;  /* 0x0000008f8e93723e */ /* 0x008fe600000000ff */
[C---:B------:R-:W-:Y:S01]  /*9d40*/  HMMA.16816.F32 R12, R100.reuse, R108, R12 ;  /* 0x0000006c640c723c */ /* 0x040fe2000000180c */
[----:B------:R-:W-:Y:S03]  /*9d50*/  LDSM.16.MT88.4 R120, [R228+0x5000] ;  /* 0x00500000e478783b */ /* 0x000fe60000004200 */
[----:B------:R-:W-:Y:S04]  /*9d60*/  FADD.FTZ R0, R130, R0 ;  /* 0x0000000082007221 */ /* 0x000fe80000010000 */
[C---:B------:R-:W-:Y:S01]  /*9d70*/  HMMA.16816.F32 R16, R100.reuse, R110, R16 ;  /* 0x0000006e6410723c */ /* 0x040fe20000001810 */
[----:B------:R-:W2:Y:S03]  /*9d80*/  LDSM.16.MT88.4 R108, [R230+0x1000] ;  /* 0x00100000e66c783b */ /* 0x000ea60000004200 */
[----:B------:R-:W-:Y:S04]  /*9d90*/  FADD.FTZ R0, R126, R0 ;  /* 0x000000007e007221 */ /* 0x000fe80000010000 */
[----:B------:R-:W-:Y:S01]  /*9da0*/  FADD.FTZ R0, R132, R0 ;  /* 0x0000000084007221 */ /* 0x000fe20000010000 */
[----:B------:R-:W-:Y:S03]  /*9db0*/  LDSM.16.MT88.4 R128, [R224+0x5800] ;  /* 0x00580000e080783b */ /* 0x000fe60000004200 */
[----:B------:R-:W-:Y:S04]  /*9dc0*/  FADD.FTZ R0, R220, R0 ;  /* 0x00000000dc007221 */ /* 0x000fe80000010000 */
[----:B------:R-:W-:Y:S04]  /*9dd0*/  FADD.FTZ R0, R219, R0 ;  /* 0x00000000db007221 */ /* 0x000fe80000010000 */
[----:B------:R-:W-:Y:S04]  /*9de0*/  FADD.FTZ R0, R213, R0 ;  /* 0x00000000d5007221 */ /* 0x000fe80000010000 */
[----:B------:R-:W-:Y:S01]  /*9df0*/  FADD.FTZ R0, R214, R0 ;  /* 0x00000000d6007221 */ /* 0x000fe20000010000 */
[C---:B-1----:R-:W-:Y:S03]  /*9e00*/  HMMA.16816.F32 R20, R100.reuse, R104, R20 ;  /* 0x000000686414723c */ /* 0x042fe60000001814 */
[----:B------:R-:W-:Y:S04]  /*9e10*/  FADD.FTZ R0, R211, R0 ;  /* 0x00000000d3007221 */ /* 0x000fe80000010000 */
[----:B------:R-:W-:Y:S01]  /*9e20*/  FADD.FTZ R0, R210, R0 ;  /* 0x00000000d2007221 */ /* 0x000fe20000010000 */
[C---:B------:R-:W-:Y:S01]  /*9e30*/  HMMA.16816.F32 R24, R100.reuse, R106, R24 ;  /* 0x0000006a6418723c */ /* 0x040fe20000001818 */
[----:B------:R-:W1:Y:S03]  /*9e40*/  LDSM.16.MT88.4 R104, [R224+0x4000] ;  /* 0x00400000e068783b */ /* 0x000e660000004200 */
        /* <DEDUP_REMOVED lines=9> */
[----:B------:R-:W-:Y:S04]  /*9ee0*/  IMAD.MOV.U32 R143, RZ, RZ, R141 ;  /* 0x000000ffff8f7224 */ /* 0x000fe800078e008d */
[----:B------:R-:W-:Y:S01]  /*9ef0*/  FADD.FTZ R0, R142, R0 ;  /* 0x000000008e007221 */ /* 0x000fe20000010000 */
        /* <DEDUP_REMOVED lines=100> */
[C---:B---3--:R-:W-:Y:S08]  /*a540*/  HMMA.16816.F32 R92, R100.reuse, R112, R92 ;  /* 0x00000070645c723c */ /* 0x048ff0000000185c */
[----:B------:R-:W-:Y:S08]  /*a550*/  HMMA.16816.F32 R96, R100, R114, R96 ;  /* 0x000000726460723c */ /* 0x000ff00000001860 */
[C---:B------:R-:W-:Y:S01]  /*a560*/  HMMA.16816.F32 R148, R144.reuse, R152, R4 ;  /* 0x000000989094723c */ /* 0x040fe20000001804 */
[----:B------:R-:W3:Y:S07]  /*a570*/  LDSM.16.MT88.4 R4, [R227+0x5800] ;  /* 0x00580000e304783b */ /* 0x000eee0000004200 */
[C---:B------:R-:W-:Y:S01]  /*a580*/  HMMA.16816.F32 R152, R144.reuse, R154, R8 ;  /* 0x0000009a9098723c */ /* 0x040fe20000001808 */
[----:B------:R-:W4:Y:S07]  /*a590*/  LDSM.16.MT88.4 R8, [R230+0x5800] ;  /* 0x00580000e608783b */ /* 0x000f2e0000004200 */
[C---:B-1----:R-:W-:Y:S01]  /*a5a0*/  HMMA.16816.F32 R100, R144.reuse, R104, R12 ;  /* 0x000000689064723c */ /* 0x042fe2000000180c */
[----:B------:R-:W1:Y:S07]  /*a5b0*/  LDSM.16.MT88.4 R12, [R224+0x8800] ;  /* 0x00880000e00c783b */ /* 0x000e6e0000004200 */
[C---:B------:R-:W-:Y:S01]  /*a5c0*/  HMMA.16816.F32 R104, R144.reuse, R106, R16 ;  /* 0x0000006a9068723c */ /* 0x040fe20000001810 */
[----:B------:R-:W5:Y:S07]  /*a5d0*/  LDSM.16.MT88.4 R16, [R228+0x8800] ;  /* 0x00880000e410783b */ /* 0x000f6e0000004200 */
[C---:B------:R-:W-:Y:S01]  /*a5e0*/  HMMA.16816.F32 R108, R144.reuse, R116, R20 ;  /* 0x00000074906c723c */ /* 0x040fe20000001814 */
[----:B------:R-:W1:Y:S07]  /*a5f0*/  LDSM.16.MT88.4 R20, [R227+0x8800] ;  /* 0x00880000e314783b */ /* 0x000e6e0000004200 */
[C---:B------:R-:W-:Y:S01]  /*a600*/  HMMA.16816.F32 R112, R144.reuse, R118, R24 ;  /* 0x000000769070723c */ /* 0x040fe20000001818 */
[----:B------:R-:W1:Y:S07]  /*a610*/  LDSM.16.MT88.4 R24, [R230+0x8800] ;  /* 0x00880000e618783b */ /* 0x000e6e0000004200 */
[C---:B--2---:R-:W-:Y:S01]  /*a620*/  HMMA.16816.F32 R116, R144.reuse, R120, R28 ;  /* 0x000000789074723c */ /* 0x044fe2000000181c */
[----:B------:R-:W2:Y:S04]  /*a630*/  LDL R31, [R1+0x18] ;  /* 0x00001800011f7983 */ /* 0x000ea80000100800 */
[----:B------:R1:W-:Y:S03]  /*a640*/  STL [R1+0xc], R2 ;  /* 0x00000c0201007387 */ /* 0x0003e60000100800 */
[C---:B------:R-:W-:Y:S01]  /*a650*/  HMMA.16816.F32 R120, R144.reuse, R122, R32 ;  /* 0x0000007a9078723c */ /* 0x040fe20000001820 */
[----:B------:R1:W-:Y:S04]  /*a660*/  STL [R1+0x8], R223 ;  /* 0x000008df01007387 */ /* 0x0003e80000100800 */
[----:B------:R1:W-:Y:S03]  /*a670*/  STL [R1+0x10], R0 ;  /* 0x0000100001007387 */ /* 0x0003e60000100800 */
[C---:B------:R-:W-:Y:S08]  /*a680*/  HMMA.16816.F32 R124, R144.reuse, R128, R36 ;  /* 0x00000080907c723c */ /* 0x040ff00000001824 */
[C---:B------:R-:W-:Y:S08]  /*a690*/  HMMA.16816.F32 R128, R144.reuse, R130, R40 ;  /* 0x000000829080723c */ /* 0x040ff00000001828 */
[C---:B------:R-:W-:Y:S08]  /*a6a0*/  HMMA.16816.F32 R132, R144.reuse, R136, R44 ;  /* 0x000000889084723c */ /* 0x040ff0000000182c */
[C---:B------:R-:W-:Y:S08]  /*a6b0*/  HMMA.16816.F32 R136, R144.reuse, R138, R48 ;  /* 0x0000008a9088723c */ /* 0x040ff00000001830 */
[C---:B---3--:R-:W-:Y:S08]  /*a6c0*/  HMMA.16816.F32 R52, R144.reuse, R4, R52 ;  /* 0x000000049034723c */ /* 0x048ff00000001834 */
[C---:B------:R-:W-:Y:S08]  /*a6d0*/  HMMA.16816.F32 R56, R144.reuse, R6, R56 ;  /* 0x000000069038723c */ /* 0x040ff00000001838 */
[C---:B----4-:R-:W-:Y:S08]  /*a6e0*/  HMMA.16816.F32 R60, R144.reuse, R8, R60 ;  /* 0x00000008903c723c */ /* 0x050ff0000000183c */
[C---:B------:R-:W-:Y:S08]  /*a6f0*/  HMMA.16816.F32 R64, R144.reuse, R10, R64 ;  /* 0x0000000a9040723c */ /* 0x040ff00000001840 */
[C---:B-1----:R-:W-:Y:S08]  /*a700*/  HMMA.16816.F32 R68, R144.reuse, R12, R68 ;  /* 0x0000000c9044723c */ /* 0x042ff00000001844 */
[C---:B------:R-:W-:Y:S08]  /*a710*/  HMMA.16816.F32 R72, R144.reuse, R14, R72 ;  /* 0x0000000e9048723c */ /* 0x040ff00000001848 */
[C---:B-----5:R-:W-:Y:S08]  /*a720*/  HMMA.16816.F32 R76, R144.reuse, R16, R76 ;  /* 0x00000010904c723c */ /* 0x060ff0000000184c */
[C---:B------:R-:W-:Y:S08]  /*a730*/  HMMA.16816.F32 R80, R144.reuse, R18, R80 ;  /* 0x000000129050723c */ /* 0x040ff00000001850 */
[C---:B------:R-:W-:Y:S08]  /*a740*/  HMMA.16816.F32 R84, R144.reuse, R20, R84 ;  /* 0x000000149054723c */ /* 0x040ff00000001854 */
[C---:B------:R-:W-:Y:S08]  /*a750*/  HMMA.16816.F32 R88, R144.reuse, R22, R88 ;  /* 0x000000169058723c */ /* 0x040ff00000001858 */
[C---:B------:R-:W-:Y:S08]  /*a760*/  HMMA.16816.F32 R92, R144.reuse, R24, R92 ;  /* 0x00000018905c723c */ /* 0x040ff0000000185c */
[----:B------:R-:W-:Y:S07]  /*a770*/  HMMA.16816.F32 R96, R144, R26, R96 ;  /* 0x0000001a9060723c */ /* 0x000fee0000001860 */
[----:B------:R-:W-:Y:S02]  /*a780*/  MOV R144, R140 ;  /* 0x0000008c00907202 */ /* 0x000fe40000000f00 */
[----:B--2---:R-:W-:Y:S03]  /*a790*/  ISETP.GT.AND P0, PT, R218, R31, PT ;  /* 0x0000001fda00720c */ /* 0x004fe60003f04270 */
[----:B------:R-:W-:Y:S10]  /*a7a0*/  IMAD.MOV.U32 R218, RZ, RZ, R223 ;  /* 0x000000ffffda7224 */ /* 0x000ff400078e00df */
[----:B------:R-:W-:-:S05]  /*a7b0*/  @P0 BRA `(.L_x_3292) ;  /* 0xffffbd7000000947 */ /* 0x000fca000383ffff */
.L_x_3291:
[----:B--2---:R-:W2:Y:S04]  /*a7c0*/  LDL R2, [R1+0x14] ;  /* 0x0000140001027983 */ /* 0x004ea80000100800 */
[----:B------:R-:W2:Y:S02]  /*a7d0*/  LDL R0, [R1+0x8] ;  /* 0x0000080001007983 */ /* 0x000ea40000100800 */
[----:B--2---:R-:W-:-:S13]  /*a7e0*/  ISETP.GE.AND P0, PT, R0, R2, PT ;  /* 0x000000020000720c */ /* 0x004fda0003f06270 */
[----:B------:R-:W-:Y:S05]  /*a7f0*/  @!P0 BRA `(.L_x_3293) ;  /* 0x000037d000008947 */ /* 0x000fea0003800000 */
[----:B------:R-:W-:Y:S02]  /*a800*/  MOV R143, R140 ;  /* 0x0000008c008f7202 */ /* 0x000fe40000000f00 */
[----:B------:R-:W-:Y:S02]  /*a810*/  MOV R142, R141 ;  /* 0x0000008d008e7202 */ /* 0x000fe40000000f00 */
.L_x_3294:
[----:B-1----:R-:W2:Y:S01]  /*a820*/  LDL.64 R2, [R1+0x38] ;  /* 0x0000380001027983 */ /* 0x002ea20000100a00 */
[----:B------:R-:W-:Y:S04]  /*a830*/  DEPBAR.LE SB0, 0x0 ;  /* 0x000080000000791a */ /* 0x000fe80000000000 */
[----:B------:R-:W-:Y:S01]  /*a840*/  WARPSYNC 0xffffffff ;  /* 0xffffffff00007948 */ /* 0x000fe20003800000 */
[----:B------:R-:W2:Y:S01]  /*a850*/  LDL R22, [R1+0x40] ;  /* 0x0000400001167983 */ /* 0x000ea20000100800 */
[----:B------:R-:W-:Y:S03]  /*a860*/  MOV R141, 0x6 ;  /* 0x00000006008d7802 */ /* 0x000fe60000000f00 */
[----:B-----5:R1:W-:Y:S04]  /*a870*/  STL [R1+0x8c], R251 ;  /* 0x00008cfb01007387 */ /* 0x0203e80000100800 */
[----:B------:R-:W-:Y:S08]  /*a880*/  BAR.SYNC.DEFER_BLOCKING 0x0 ;  /* 0x0000000000007b1d */ /* 0x000ff00000010000 */
[----:B------:R-:W3:Y:S08]  /*a890*/  LDSM.16.M88.4 R8, [R225] ;  /* 0x00000000e108783b */ /* 0x000ef00000000200 */
[----:B-1----:R-:W4:Y:S04]  /*a8a0*/  LDL.LU R251, [R1+0x8] ;  /* 0x0000080001fb7983 */ /* 0x002f280000300800 */
[----:B------:R1:W-:Y:S04]  /*a8b0*/  STL [R1+0x88], R250 ;  /* 0x000088fa01007387 */ /* 0x0003e80000100800 */
[----:B------:R-:W1:Y:S08]  /*a8c0*/  LDSM.16.M88.4 R16, [R225+0x800] ;  /* 0x00080000e110783b */ /* 0x000e700000000200 */
[----:B------:R-:W2:Y:S08]  /*a8d0*/  LDSM.16.M88.4 R24, [R225+0x1000] ;  /* 0x00100000e118783b */ /* 0x000eb00000000200 */
[----:B------:R-:W2:Y:S01]  /*a8e0*/  LDSM.16.M88.4 R32, [R225+0x1800] ;  /* 0x00180000e120783b */ /* 0x000ea20000000200 */
[C---:B---3--:R-:W-:Y:S07]  /*a8f0*/  HMMA.16816.F32 R4, R156.reuse, R8, RZ ;  /* 0x000000089c04723c */ /* 0x048fee00000018ff */
[----:B-1----:R-:W3:Y:S04]  /*a900*/  LDL R250, [R1+0x4] ;  /* 0x0000040001fa7983 */ /* 0x002ee80000100800 */
[----:B------:R-:W1:Y:S01]  /*a910*/  LDSM.16.M88.4 R40, [R225+0x2000] ;  /* 0x00200000e128783b */ /* 0x000e620000000200 */
[C---:B------:R-:W-:Y:S07]  /*a920*/  HMMA.16816.F32 R8, R156.reuse, R10, RZ ;  /* 0x0000000a9c08723c */ /* 0x040fee00000018ff */
        /* <DEDUP_REMOVED lines=8> */
[----:B------:R-:W1:Y:S01]  /*a9b0*/  LDSM.16.M88.4 R220, [R244] ;  /* 0x00000000f4dc783b */ /* 0x000e620000000200 */
[----:B--2---:R-:W-:Y:S02]  /*a9c0*/  MOV R3, R22 ;  /* 0x0000001600037202 */ /* 0x004fe40000000f00 */
[----:B----4-:R-:W-:Y:S01]  /*a9d0*/  SHF.R.S32.HI R0, RZ, 0x1f, R251 ;  /* 0x0000001fff007819 */ /* 0x010fe200000114fb */
[C---:B------:R-:W-:Y:S04]  /*a9e0*/  IMAD.WIDE.U32 R20, R251.reuse, c[0x0][0x208], RZ ;  /* 0x00008200fb147a25 */ /* 0x040fe800078e00ff */
        /* <DEDUP_REMOVED lines=10> */
[C---:B------:R-:W-:Y:S01]  /*aa90*/  HMMA.16816.F32 R28, R156.reuse, R32, RZ ;  /* 0x000000209c1c723c */ /* 0x040fe200000018ff */
        /* <DEDUP_REMOVED lines=18> */
[----:B--2---:R-:W-:Y:S04]  /*abc0*/  IADD3 R2, P1, R2, R140, RZ ;  /* 0x0000008c02027210 */ /* 0x004fe80007f3e0ff */
[----:B------:R-:W-:Y:S02]  /*abd0*/  IADD3.X R3, R3, R0, RZ, P1, !PT ;  /* 0x0000000003037210 */ /* 0x000fe40000ffe4ff */
[----:B------:R-:W-:Y:S01]  /*abe0*/  IADD3 R140, P0, R140, R2, RZ ;  /* 0x000000028c8c7210 */ /* 0x000fe20007f1e0ff */
[C---:B-1----:R-:W-:Y:S02]  /*abf0*/  HMMA.16816.F32 R36, R156.reuse, R40, RZ ;  /* 0x000000289c24723c */ /* 0x042fe400000018ff */
        /* <DEDUP_REMOVED lines=28> */
[----:B------:R-:W-:Y:S07]  /*adc0*/  LDSM.16.M88.4 R220, [R241] ;  /* 0x00000000f1dc783b */ /* 0x000fee0000000200 */
        /* <DEDUP_REMOVED lines=35> */
[----:B------:R-:W4:Y:S07]  /*b000*/  LDSM.16.M88.4 R164, [R225+0x5000] ;  /* 0x00500000e1a4783b */ /* 0x000f2e0000000200 */
[C---:B-1----:R-:W-:Y:S08]  /*b010*/  HMMA.16816.F32 R4, R176.reuse, R208, R4 ;  /* 0x000000d0b004723c */ /* 0x042ff00000001804 */
[C---:B------:R-:W-:Y:S01]  /*b020*/  HMMA.16816.F32 R8, R176.reuse, R210, R8 ;  /* 0x000000d2b008723c */ /* 0x040fe20000001808 */
[----:B------:R-:W1:Y:S07]  /*b030*/  LDSM.16.M88.4 R208, [R225+0x5800] ;  /* 0x00580000e1d0783b */ /* 0x000e6e0000000200 */
[C---:B------:R-:W-:Y:S08]  /*b040*/  HMMA.16816.F32 R12, R176.reuse, R212, R12 ;  /* 0x000000d4b00c723c */ /* 0x040ff0000000180c */
[C---:B------:R-:W-:Y:S01]  /*b050*/  HMMA.16816.F32 R16, R176.reuse, R214, R16 ;  /* 0x000000d6b010723c */ /* 0x040fe20000001810 */
[----:B------:R-:W1:Y:S07]  /*b060*/  LDSM.16.M88.4 R212, [R243] ;  /* 0x00000000f3d4783b */ /* 0x000e6e0000000200 */
[C---:B--2---:R-:W-:Y:S08]  /*b070*/  HMMA.16816.F32 R20, R176.reuse, R216, R20 ;  /* 0x000000d8b014723c */ /* 0x044ff00000001814 */
[C---:B------:R-:W-:Y:S01]  /*b080*/  HMMA.16816.F32 R24, R176.reuse, R218, R24 ;  /* 0x000000dab018723c */ /* 0x040fe20000001818 */
[----:B------:R-:W2:Y:S07]  /*b090*/  LDSM.16.M88.4 R216, [R242] ;  /* 0x00000000f2d8783b */ /* 0x000eae0000000200 */
[C---:B---3--:R-:W-:Y:S08]  /*b0a0*/  HMMA.16816.F32 R28, R176.reuse, R144, R28 ;  /* 0x00000090b01c723c */ /* 0x048ff0000000181c */
[C---:B------:R-:W-:Y:S01]  /*b0b0*/  HMMA.16816.F32 R32, R176.reuse, R146, R32 ;  /* 0x00000092b020723c */ /* 0x040fe20000001820 */
[----:B------:R-:W3:Y:S07]  /*b0c0*/  LDSM.16.M88.4 R144, [R240] ;  /* 0x00000000f090783b */ /* 0x000eee0000000200 */
[C---:B----4-:R-:W-:Y:S08]  /*b0d0*/  HMMA.16816.F32 R36, R176.reuse, R164, R36 ;  /* 0x000000a4b024723c */ /* 0x050ff00000001824 */
[C---:B------:R-:W-:Y:S01]  /*b0e0*/  HMMA.16816.F32 R40, R176.reuse, R166, R40 ;  /* 0x000000a6b028723c */ /* 0x040fe20000001828 */
[----:B------:R-:W4:Y:S07]  /*b0f0*/  LDSM.16.M88.4 R164, [R239] ;  /* 0x00000000efa4783b */ /* 0x000f2e0000000200 */
[C---:B-1----:R-:W-:Y:S08]  /*b100*/  HMMA.16816.F32 R44, R176.reuse, R208, R44 ;  /* 0x000000d0b02c723c */ /* 0x042ff0000000182c */
[----:B------:R-:W-:Y:S01]  /*b110*/  HMMA.16816.F32 R48, R176, R210, R48 ;  /* 0x000000d2b030723c */ /* 0x000fe20000001830 */
[----:B------:R-:W1:Y:S07]  /*b120*/  LDSM.16.M88.4 R208, [R238] ;  /* 0x00000000eed0783b */ /* 0x000e6e0000000200 */
[C---:B------:R-:W-:Y:S08]  /*b130*/  HMMA.16816.F32 R4, R180.reuse, R212, R4 ;  /* 0x000000d4b404723c */ /* 0x040ff00000001804 */
        /* <DEDUP_REMOVED lines=14> */
[C---:B-1----:R-:W-:Y:S08]  /*b220*/  HMMA.16816.F32 R44, R180.reuse, R208, R44 ;  /* 0x000000d0b42c723c */ /* 0x042ff0000000182c */
[----:B------:R-:W-:Y:S01]  /*b230*/  HMMA.16816.F32 R48, R180, R210, R48 ;  /* 0x000000d2b430723c */ /* 0x000fe20000001830 */
        /* <DEDUP_REMOVED lines=37> */
[C---:B------:R-:W-:Y:S08]  /*b490*/  HMMA.16816.F32 R4, R192.reuse, R220, R4 ;  /* 0x000000dcc004723c */ /* 0x040ff00000001804 */
[C---:B------:R-:W-:Y:S01]  /*b4a0*/  HMMA.16816.F32 R8, R192.reuse, R222, R8 ;  /* 0x000000dec008723c */ /* 0x040fe20000001808 */
[----:B------:R-:W-:Y:S07]  /*b4b0*/  LDSM.16.M88.4 R220, [R235] ;  /* 0x00000000ebdc783b */ /* 0x000fee0000000200 */
        /* <DEDUP_REMOVED lines=18> */
[C---:B---3--:R-:W-:Y:S08]  /*b5e0*/  HMMA.16816.F32 R12, R196.reuse, R144, R12 ;  /* 0x00000090c40c723c */ /* 0x048ff0000000180c */
        /* <DEDUP_REMOVED lines=11> */
[C---:B------:R-:W-:Y:S08]  /*b6a0*/  HMMA.16816.F32 R44, R196.reuse, R212, R44 ;  /* 0x000000d4c42c723c */ /* 0x040ff0000000182c */
[----:B------:R-:W-:Y:S01]  /*b6b0*/  HMMA.16816.F32 R48, R196, R214, R48 ;  /* 0x000000d6c430723c */ /* 0x000fe20000001830 */
[----:B------:R-:W4:Y:S07]  /*b6c0*/  LDSM.16.M88.4 R212, [R229+0x8000] ;  /* 0x00800000e5d4783b */ /* 0x000f2e0000000200 */
[C---:B--2---:R-:W-:Y:S08]  /*b6d0*/  HMMA.16816.F32 R4, R200.reuse, R144, R4 ;  /* 0x00000090c804723c */ /* 0x044ff00000001804 */
        /* <DEDUP_REMOVED lines=8> */
[C---:B-1----:R-:W-:Y:S08]  /*b760*/  HMMA.16816.F32 R28, R200.reuse, R208, R28 ;  /* 0x000000d0c81c723c */ /* 0x042ff0000000181c */
[C---:B------:R-:W-:Y:S01]  /*b770*/  HMMA.16816.F32 R32, R200.reuse, R210, R32 ;  /* 0x000000d2c820723c */ /* 0x040fe20000001820 */
[----:B------:R-:W-:Y:S07]  /*b780*/  LDSM.16.M88.4 R208, [R226+0x8000] ;  /* 0x00800000e2d0783b */ /* 0x000fee0000000200 */
[C---:B----4-:R-:W-:Y:S01]  /*b790*/  HMMA.16816.F32 R36, R200.reuse, R212, R36 ;  /* 0x000000d4c824723c */ /* 0x050fe20000001824 */
[----:B------:R-:W4:Y:S04]  /*b7a0*/  LDL R212, [R1+0x14] ;  /* 0x0000140001d47983 */ /* 0x000f280000100800 */
[----:B------:R-:W4:Y:S03]  /*b7b0*/  LDL R213, [R1+0x28] ;  /* 0x0000280001d57983 */ /* 0x000f260000100800 */
[C---:B------:R-:W-:Y:S08]  /*b7c0*/  HMMA.16816.F32 R40, R200.reuse, R214, R40 ;  /* 0x000000d6c828723c */ /* 0x040ff00000001828 */
[C---:B--2---:R-:W-:Y:S08]  /*b7d0*/  HMMA.16816.F32 R44, R200.reuse, R144, R44 ;  /* 0x00000090c82c723c */ /* 0x044ff0000000182c */
[----:B------:R-:W-:Y:S01]  /*b7e0*/  HMMA.16816.F32 R48, R200, R146, R48 ;  /* 0x00000092c830723c */ /* 0x000fe20000001830 */
[----:B------:R-:W1:Y:S07]  /*b7f0*/  LDSM.16.M88.4 R144, [R226+0x7800] ;  /* 0x00780000e290783b */ /* 0x000e6e0000000200 */
[C---:B------:R-:W-:Y:S01]  /*b800*/  HMMA.16816.F32 R4, R204.reuse, R220, R4 ;  /* 0x000000dccc04723c */ /* 0x040fe20000001804 */
[----:B------:R-:W2:Y:S07]  /*b810*/  LDL.64 R220, [R1+0x30] ;  /* 0x0000300001dc7983 */ /* 0x000eae0000100a00 */
[C---:B------:R-:W-:Y:S08]  /*b820*/  HMMA.16816.F32 R8, R204.reuse, R222, R8 ;  /* 0x000000decc08723c */ /* 0x040ff00000001808 */
[C---:B------:R-:W-:Y:S08]  /*b830*/  HMMA.16816.F32 R12, R204.reuse, R216, R12 ;  /* 0x000000d8cc0c723c */ /* 0x040ff0000000180c */
[C---:B------:R-:W-:Y:S04]  /*b840*/  HMMA.16816.F32 R16, R204.reuse, R218, R16 ;  /* 0x000000dacc10723c */ /* 0x040fe80000001810 */
[----:B------:R-:W-:Y:S02]  /*b850*/  FMNMX.FTZ R0, R4, R142, !PT ;  /* 0x0000008e04007209 */ /* 0x000fe40007810000 */
[----:B------:R-:W-:Y:S02]  /*b860*/  FMNMX.FTZ R2, R6, R143, !PT ;  /* 0x0000008f06027209 */ /* 0x000fe40007810000 */
[C---:B---3--:R-:W-:Y:S04]  /*b870*/  HMMA.16816.F32 R20, R204.reuse, R164, R20 ;  /* 0x000000a4cc14723c */ /* 0x048fe80000001814 */
[----:B------:R-:W-:Y:S02]  /*b880*/  FMNMX.FTZ R0, R5, R0, !PT ;  /* 0x0000000005007209 */ /* 0x000fe40007810000 */
[----:B------:R-:W-:Y:S02]  /*b890*/  FMNMX.FTZ R2, R7, R2, !PT ;  /* 0x0000000207027209 */ /* 0x000fe40007810000 */
[C---:B------:R-:W-:Y:S01]  /*b8a0*/  HMMA.16816.F32 R24, R204.reuse, R166, R24 ;  /* 0x000000a6cc18723c */ /* 0x040fe20000001818 */
[----:B------:R-:W3:Y:S01]  /*b8b0*/  LDSM.16.M88.4 R164, [R226+0x8800] ;  /* 0x00880000e2a4783b */ /* 0x000ee20000000200 */
[----:B------:R-:W-:Y:S04]  /*b8c0*/  DEPBAR.LE SB0, 0x0 ;  /* 0x000080000000791a */ /* 0x000fe80000000000 */
[----:B------:R-:W-:Y:S02]  /*b8d0*/  FMNMX.FTZ R0, R8, R0, !PT ;  /* 0x0000000008007209 */ /* 0x000fe40007810000 */
[C---:B-1----:R-:W-:Y:S01]  /*b8e0*/  HMMA.16816.F32 R28, R204.reuse, R144, R28 ;  /* 0x00000090cc1c723c */ /* 0x042fe2000000181c */
        /* <DEDUP_REMOVED lines=13> */
[C---:B---3--:R-:W-:Y:S03]  /*b9c0*/  HMMA.16816.F32 R44, R204.reuse, R164, R44 ;  /* 0x000000a4cc2c723c */ /* 0x048fe6000000182c */
        /* <DEDUP_REMOVED lines=36> */
[----:B------:R-:W3:Y:S01]  /*bc10*/  SHFL.BFLY PT, R2, R0, 0x2, 0x1f ;  /* 0x0c401f0000027f89 */ /* 0x000ee200000e0000 */
[----:B-1----:R-:W-:Y:S07]  /*bc20*/  FMNMX.FTZ R141, R141, R3, !PT ;  /* 0x000000038d8d7209 */ /* 0x002fee0007810000 */
[----:B------:R-:W1:Y:S01]  /*bc30*/  SHFL.BFLY PT, R140, R141, 0x1, 0x1f ;  /* 0x0c201f008d8c7f89 */ /* 0x000e6200000e0000 */
[----:B---3--:R-:W-:Y:S07]  /*bc40*/  FMNMX.FTZ R0, R0, R2, !PT ;  /* 0x0000000200007209 */ /* 0x008fee0007810000 */
[----:B------:R-:W3:Y:S01]  /*bc50*/  SHFL.BFLY PT, R3, R0, 0x1, 0x1f ;  /* 0x0c201f0000037f89 */ /* 0x000ee200000e0000 */
[----:B-1----:R-:W-:Y:S05]  /*bc60*/  FMNMX.FTZ R141, R141, R140, !PT ;  /* 0x0000008c8d8d7209 */ /* 0x002fea0007810000 */
[----:B------:R-:W-:Y:S01]  /*bc70*/  FADD.FTZ R2, -R141, R142 ;  /* 0x0000008e8d027221 */ /* 0x000fe20000010100 */
[----:B---3--:R-:W-:Y:S03]  /*bc80*/  FMNMX.FTZ R140, R0, R3, !PT ;  /* 0x00000003008c7209 */ /* 0x008fe60007810000 */
[----:B------:R-:W-:Y:S04]  /*bc90*/  FMUL.FTZ R0, R2, c[0x0][0x2d0] ;  /* 0x0000b40002007a20 */ /* 0x000fe80000410000 */
[----:B------:R1:W3:Y:S02]  /*bca0*/  MUFU.EX2 R2, R0 ;  /* 0x0000000000027308 */ /* 0x0002e40000000800 */
[----:B-1----:R-:W-:Y:S02]  /*bcb0*/  FADD.FTZ R0, -R140, R143 ;  /* 0x0000008f8c007221 */ /* 0x002fe40000010100 */
[----:B---3--:R-:W-:Y:S02]  /*bcc0*/  FMUL.FTZ R100, R2, R100 ;  /* 0x0000006402647220 */ /* 0x008fe40000410000 */
[----:B------:R-:W-:Y:S02]  /*bcd0*/  FMUL.FTZ R0, R0, c[0x0][0x2d0] ;  /* 0x0000b40000007a20 */ /* 0x000fe40000410000 */
[C---:B------:R-:W-:Y:S02]  /*bce0*/  FMUL.FTZ R101, R2.reuse, R101 ;  /* 0x0000006502657220 */ /* 0x040fe40000410000 */
[C---:B------:R-:W-:Y:S02]  /*bcf0*/  FMUL.FTZ R104, R2.reuse, R104 ;  /* 0x0000006802687220 */ /* 0x040fe40000410000 */
[----:B------:R-:W1:Y:S01]  /*bd00*/  MUFU.EX2 R0, R0 ;  /* 0x0000000000007308 */ /* 0x000e620000000800 */
[C---:B------:R-:W-:Y:S02]  /*bd10*/  FMUL.FTZ R105, R2.reuse, R105 ;  /* 0x0000006902697220 */ /* 0x040fe40000410000 */
[C---:B------:R-:W-:Y:S02]  /*bd20*/  FMUL.FTZ R108, R2.reuse, R108 ;  /* 0x0000006c026c7220 */ /* 0x040fe40000410000 */
[C---:B------:R-:W-:Y:S02]  /*bd30*/  FMUL.FTZ R109, R2.reuse, R109 ;  /* 0x0000006d026d7220 */ /* 0x040fe40000410000 */
[C---:B------:R-:W-:Y:S01]  /*bd40*/  FMUL.FTZ R112, R2.reuse, R112 ;  /* 0x0000007002707220 */ /* 0x040fe20000410000 */
[----:B----4-:R-:W-:Y:S01]  /*bd50*/  ISETP.GT.AND P0, PT, R251, R212, PT ;  /* 0x000000d4fb00720c */ /* 0x010fe20003f04270 */
[----:B------:R-:W-:Y:S01]  /*bd60*/  FMUL.FTZ R212, R141, c[0x0][0x2d0] ;  /* 0x0000b4008dd47a20 */ /* 0x000fe20000410000 */
[----:B------:R-:W-:Y:S01]  /*bd70*/  IADD3 R251, R251, -0x1, RZ ;  /* 0xfffffffffbfb7810 */ /* 0x000fe20007ffe0ff */
[----:B------:R-:W-:Y:S02]  /*bd80*/  FMUL.FTZ R113, R2, R113 ;  /* 0x0000007102717220 */ /* 0x000fe40000410000 */
[--C-:B------:R-:W-:Y:S02]  /*bd90*/  FFMA.FTZ R5, R5, c[0x0][0x2d0], -R212.reuse ;  /* 0x0000b40005057a23 */ /* 0x100fe400000108d4 */
[--C-:B------:R-:W-:Y:S01]  /*bda0*/  FFMA.FTZ R4, R4, c[0x0][0x2d0], -R212.reuse ;  /* 0x0000b40004047a23 */ /* 0x100fe200000108d4 */
[----:B------:R3:W-:Y:S01]  /*bdb0*/  STL [R1+0x8], R251 ;  /* 0x000008fb01007387 */ /* 0x0007e20000100800 */
[----:B------:R4:W-:Y:S01]  /*bdc0*/  MUFU.EX2 R219, R5 ;  /* 0x0000000500db7308 */ /* 0x0009e20000000800 */
[--C-:B------:R-:W-:Y:S02]  /*bdd0*/  FFMA.FTZ R9, R9, c[0x0][0x2d0], -R212.reuse ;  /* 0x0000b40009097a23 */ /* 0x100fe400000108d4 */
[----:B------:R-:W-:Y:S01]  /*bde0*/  FMUL.FTZ R116, R2, R116 ;  /* 0x0000007402747220 */ /* 0x000fe20000410000 */
[----:B------:R-:W-:Y:S01]  /*bdf0*/  @P0 SHF.R.S32.HI R3, RZ, 0x1f, R251 ;  /* 0x0000001fff030819 */ /* 0x000fe200000114fb */
[----:B------:R-:W-:Y:S01]  /*be00*/  @P0 IMAD.WIDE.U32 R144, R251, c[0x0][0x1e0], RZ ;  /* 0x00007800fb900a25 */ /* 0x000fe200078e00ff */
[----:B------:R-:W-:Y:S02]  /*be10*/  @P0 MOV R143, R213 ;  /* 0x000000d5008f0202 */ /* 0x000fe40000000f00 */
[----:B------:R-:W-:Y:S01]  /*be20*/  MOV R213, 0x6 ;  /* 0x0000000600d57802 */ /* 0x000fe20000000f00 */
[----:B------:R-:W-:Y:S01]  /*be30*/  @P0 IMAD R3, R3, c[0x0][0x1e0], RZ ;  /* 0x0000780003030a24 */ /* 0x000fe200078e02ff */
[----:B------:R3:W3:Y:S01]  /*be40*/  MUFU.EX2 R214, R4 ;  /* 0x0000000400d67308 */ /* 0x0006e20000000800 */
[C---:B-1----:R-:W-:Y:S02]  /*be50*/  FMUL.FTZ R102, R0.reuse, R102 ;  /* 0x0000006600667220 */ /* 0x042fe40000410000 */
[----:B------:R-:W-:Y:S02]  /*be60*/  @P0 IMAD R3, R251, c[0x0][0x1e4], R3 ;  /* 0x00007900fb030a24 */ /* 0x000fe400078e0203 */
[C---:B------:R-:W-:Y:S02]  /*be70*/  FMUL.FTZ R103, R0.reuse, R103 ;  /* 0x0000006700677220 */ /* 0x040fe40000410000 */
[C---:B------:R-:W-:Y:S01]  /*be80*/  FMUL.FTZ R106, R0.reuse, R106 ;  /* 0x0000006a006a7220 */ /* 0x040fe20000410000 */
[----:B------:R-:W-:Y:S01]  /*be90*/  @P0 IADD3 R3, R145, R3, RZ ;  /* 0x0000000391030210 */ /* 0x000fe20007ffe0ff */
[C---:B------:R-:W-:Y:S01]  /*bea0*/  FMUL.FTZ R107, R0.reuse, R107 ;  /* 0x0000006b006b7220 */ /* 0x040fe20000410000 */
[----:B------:R-:W-:Y:S01]  /*beb0*/  MUFU.EX2 R222, R9 ;  /* 0x0000000900de7308 */ /* 0x000fe20000000800 */
[----:B------:R-:W-:Y:S01]  /*bec0*/  FMUL.FTZ R110, R0, R110 ;  /* 0x0000006e006e7220 */ /* 0x000fe20000410000 */
[----:B--2---:R-:W-:Y:S01]  /*bed0*/  @P0 MOV R142, R220 ;  /* 0x000000dc008e0202 */ /* 0x004fe20000000f00 */
[----:B----4-:R-:W-:Y:S01]  /*bee0*/  FFMA.FTZ R5, R8, c[0x0][0x2d0], -R212 ;  /* 0x0000b40008057a23 */ /* 0x010fe200000108d4 */
[----:B------:R-:W-:Y:S01]  /*bef0*/  @P0 MOV R8, c[0x0][0x1e0] ;  /* 0x0000780000080a02 */ /* 0x000fe20000000f00 */
[----:B------:R-:W-:Y:S01]  /*bf00*/  @P0 IMAD R3, R3, 0x60, RZ ;  /* 0x0000006003030824 */ /* 0x000fe200078e02ff */
[----:B---3--:R1:W5:Y:S01]  /*bf10*/  LDL.LU R251, [R1+0x8c] ;  /* 0x00008c0001fb7983 */ /* 0x0083620000300800 */
[----:B------:R-:W-:Y:S01]  /*bf20*/  @P0 IMAD.WIDE.U32 R142, R144, 0x60, R142 ;  /* 0x00000060908e0825 */ /* 0x000fe200078e008e */
[----:B------:R-:W-:Y:S02]  /*bf30*/  @P0 SHF.L.U64.HI R146, R8, R213, c[0x0][0x1e4] ;  /* 0x0000790008920619 */ /* 0x000fe400000102d5 */
[----:B------:R2:W3:Y:S01]  /*bf40*/  MUFU.EX2 R223, R5 ;  /* 0x0000000500df7308 */ /* 0x0004e20000000800 */
[C---:B------:R-:W-:Y:S01]  /*bf50*/  FMUL.FTZ R111, R0.reuse, R111 ;  /* 0x0000006f006f7220 */ /* 0x040fe20000410000 */
[----:B------:R-:W-:Y:S01]  /*bf60*/  @P0 IADD3 R4, R143, R3, RZ ;  /* 0x000000038f040210 */ /* 0x000fe20007ffe0ff */
[----:B------:R-:W-:Y:S01]  /*bf70*/  FMUL.FTZ R114, R0, R114 ;  /* 0x0000007200727220 */ /* 0x000fe20000410000 */
[----:B------:R-:W-:Y:S01]  /*bf80*/  @P0 SHF.L.U32 R3, R142, 0x1, RZ ;  /* 0x000000018e030819 */ /* 0x000fe200000006ff */
[----:B------:R-:W-:Y:S01]  /*bf90*/  FMUL.FTZ R115, R0, R115 ;  /* 0x0000007300737220 */ /* 0x000fe20000410000 */
[----:B------:R-:W-:Y:S01]  /*bfa0*/  @P0 SHF.L.U64.HI R142, R142, 0x1, R4 ;  /* 0x000000018e8e0819 */ /* 0x000fe20000010204 */
[----:B------:R-:W-:Y:S01]  /*bfb0*/  FMUL.FTZ R117, R2, R117 ;  /* 0x0000007502757220 */ /* 0x000fe20000410000 */
[C---:B------:R-:W-:Y:S01]  /*bfc0*/  @P0 IADD3 R4, P6, R3.reuse, c[0x0][0x1c8], RZ ;  /* 0x0000720003040a10 */ /* 0x040fe20007fde0ff */
[C---:B------:R-:W-:Y:S01]  /*bfd0*/  FMUL.FTZ R118, R0.reuse, R118 ;  /* 0x0000007600767220 */ /* 0x040fe20000410000 */
[C---:B------:R-:W-:Y:S01]  /*bfe0*/  @P0 IADD3 R144, P5, R3.reuse, 0x80, RZ ;  /* 0x0000008003900810 */ /* 0x040fe20007fbe0ff */
[----:B------:R-:W-:Y:S01]  /*bff0*/  FMUL.FTZ R119, R0, R119 ;  /* 0x0000007700777220 */ /* 0x000fe20000410000 */
[----:B------:R-:W-:Y:S01]  /*c000*/  @P0 SHF.L.U32 R143, R8, 0x6, RZ ;  /* 0x00000006088f0819 */ /* 0x000fe200000006ff */
[----:B------:R-:W-:Y:S01]  /*c010*/  FMUL.FTZ R120, R2, R120 ;  /* 0x0000007802787220 */ /* 0x000fe20000410000 */
[----:B------:R-:W-:Y:S01]  /*c020*/  @P0 IADD3 R144, P1, R144, c[0x0][0x1c8], RZ ;  /* 0x0000720090900a10 */ /* 0x000fe20007f3e0ff */
[----:B------:R-:W-:Y:S02]  /*c030*/  FMUL.FTZ R121, R2, R121 ;  /* 0x0000007902797220 */ /* 0x000fe40000410000 */
[C---:B------:R-:W-:Y:S01]  /*c040*/  FMUL.FTZ R122, R0.reuse, R122 ;  /* 0x0000007a007a7220 */ /* 0x040fe20000410000 */
[--C-:B------:R-:W-:Y:S01]  /*c050*/  @P0 IADD3.X R145, RZ, c[0x0][0x1cc], R142.reuse, P1, P5 ;  /* 0x00007300ff910a10 */ /* 0x100fe20000fea48e */
[----:B------:R-:W-:Y:S02]  /*c060*/  FMUL.FTZ R123, R0, R123 ;  /* 0x0000007b007b7220 */ /* 0x000fe40000410000 */
[----:B------:R-:W-:Y:S01]  /*c070*/  FMUL.FTZ R124, R2, R124 ;  /* 0x0000007c027c7220 */ /* 0x000fe20000410000 */
[----:B--2---:R-:W-:Y:S01]  /*c080*/  @P0 IADD3.X R5, R142, c[0x0][0x1cc], RZ, P6, !PT ;  /* 0x000073008e050a10 */ /* 0x004fe200037fe4ff */
[----:B------:R-:W-:Y:S01]  /*c090*/  FMUL.FTZ R125, R2, R125 ;  /* 0x0000007d027d7220 */ /* 0x000fe20000410000 */
[----:B------:R-:W-:Y:S01]  /*c0a0*/  @P0 IADD3 R3, P6, R3, 0x100, RZ ;  /* 0x0000010003030810 */ /* 0x000fe20007fde0ff */
[----:B------:R-:W-:Y:S02]  /*c0b0*/  FMUL.FTZ R126, R0, R126 ;  /* 0x0000007e007e7220 */ /* 0x000fe40000410000 */
[----:B------:R2:W-:Y:S01]  /*c0c0*/  @P0 LDGSTS.E.BYPASS.LTC128B.128 [R250+0xc100], [R4.64], !P4 ;  /* 0x0c10000004fa0fae */ /* 0x0005e2000e101d46 */
[----:B------:R-:W-:Y:S01]  /*c0d0*/  @P0 IADD3 R8, P5, R3, c[0x0][0x1c8], RZ ;  /* 0x0000720003080a10 */ /* 0x000fe20007fbe0ff */
[----:B------:R-:W-:Y:S02]  /*c0e0*/  FMUL.FTZ R3, R140, c[0x0][0x2d0] ;  /* 0x0000b4008c037a20 */ /* 0x000fe40000410000 */
[----:B------:R-:W-:Y:S01]  /*c0f0*/  FMUL.FTZ R127, R0, R127 ;  /* 0x0000007f007f7220 */ /* 0x000fe20000410000 */
[----:B------:R-:W-:Y:S01]  /*c100*/  @P0 IADD3.X R9, RZ, c[0x0][0x1cc], R142, P5, P6 ;  /* 0x00007300ff090a10 */ /* 0x000fe20002fec48e */
[--C-:B------:R-:W-:Y:S02]  /*c110*/  FFMA.FTZ R6, R6, c[0x0][0x2d0], -R3.reuse ;  /* 0x0000b40006067a23 */ /* 0x100fe40000010803 */
[----:B------:R4:W-:Y:S01]  /*c120*/  @P0 LDGSTS.E.BYPASS.LTC128B.128 [R250+0xf100], [R144.64], !P3 ;  /* 0x0f10000090fa0fae */ /* 0x0009e2000d901d46 */
[--C-:B------:R-:W-:Y:S01]  /*c130*/  FFMA.FTZ R142, R7, c[0x0][0x2d0], -R3.reuse ;  /* 0x0000b400078e7a23 */ /* 0x100fe20000010803 */
[----:B------:R1:W-:Y:S01]  /*c140*/  MUFU.EX2 R218, R6 ;  /* 0x0000000600da7308 */ /* 0x0003e20000000800 */
[--C-:B------:R-:W-:Y:S02]  /*c150*/  FFMA.FTZ R10, R10, c[0x0][0x2d0], -R3.reuse ;  /* 0x0000b4000a0a7a23 */ /* 0x100fe40000010803 */
[--C-:B------:R-:W-:Y:S02]  /*c160*/  FFMA.FTZ R11, R11, c[0x0][0x2d0], -R3.reuse ;  /* 0x0000b4000b0b7a23 */ /* 0x100fe40000010803 */
[C---:B------:R-:W-:Y:S01]  /*c170*/  FMUL.FTZ R128, R2.reuse, R128 ;  /* 0x0000008002807220 */ /* 0x040fe20000410000 */
[----:B------:R3:W-:Y:S01]  /*c180*/  @P0 LDGSTS.E.BYPASS.LTC128B.128 [R250+0x12100], [R8.64], !P2 ;  /* 0x1210000008fa0fae */ /* 0x0007e2000d101d46 */
[----:B------:R-:W-:Y:S02]  /*c190*/  FMUL.FTZ R129, R2, R129 ;  /* 0x0000008102817220 */ /* 0x000fe40000410000 */
[C---:B------:R-:W-:Y:S01]  /*c1a0*/  FMUL.FTZ R130, R0.reuse, R130 ;  /* 0x0000008200827220 */ /* 0x040fe20000410000 */
[----:B------:R-:W3:Y:S01]  /*c1b0*/  MUFU.EX2 R217, R142 ;  /* 0x0000008e00d97308 */ /* 0x000ee20000000800 */
[----:B------:R-:W-:Y:S02]  /*c1c0*/  FMUL.FTZ R131, R0, R131 ;  /* 0x0000008300837220 */ /* 0x000fe40000410000 */
[C---:B------:R-:W-:Y:S02]  /*c1d0*/  FMUL.FTZ R132, R2.reuse, R132 ;  /* 0x0000008402847220 */ /* 0x040fe40000410000 */
[----:B------:R-:W-:Y:S01]  /*c1e0*/  FMUL.FTZ R133, R2, R133 ;  /* 0x0000008502857220 */ /* 0x000fe20000410000 */
[----:B--2---:R-:W-:Y:S01]  /*c1f0*/  @P0 IADD3 R4, P1, R4, R143, RZ ;  /* 0x0000008f04040210 */ /* 0x004fe20007f3e0ff */
[C---:B------:R-:W-:Y:S03]  /*c200*/  FMUL.FTZ R134, R0.reuse, R134 ;  /* 0x0000008600867220 */ /* 0x040fe60000410000 */
[----:B------:R2:W-:Y:S01]  /*c210*/  MUFU.EX2 R216, R10 ;  /* 0x0000000a00d87308 */ /* 0x0005e20000000800 */
[----:B------:R-:W-:Y:S01]  /*c220*/  @P0 IADD3.X R5, R5, R146, RZ, P1, !PT ;  /* 0x0000009205050210 */ /* 0x000fe20000ffe4ff */
[----:B------:R-:W-:Y:S01]  /*c230*/  FMUL.FTZ R135, R0, R135 ;  /* 0x0000008700877220 */ /* 0x000fe20000410000 */
[----:B-1----:R-:W-:Y:S01]  /*c240*/  @P0 IADD3 R6, P5, R143, R4, RZ ;  /* 0x000000048f060210 */ /* 0x002fe20007fbe0ff */
[C---:B------:R-:W-:Y:S02]  /*c250*/  FMUL.FTZ R136, R2.reuse, R136 ;  /* 0x0000008802887220 */ /* 0x040fe40000410000 */
[----:B------:R1:W-:Y:S01]  /*c260*/  @P0 LDGSTS.E.BYPASS.LTC128B.128 [R250+0xd100], [R4.64], !P4 ;  /* 0x0d10000004fa0fae */ /* 0x0003e2000e101d46 */
[----:B----4-:R-:W-:Y:S01]  /*c270*/  F2FP.PACK_AB R144, R219, R214 ;  /* 0x000000d6db90723e */ /* 0x010fe200000000ff */
[----:B------:R-:W-:Y:S01]  /*c280*/  FMUL.FTZ R137, R2, R137 ;  /* 0x0000008902897220 */ /* 0x000fe20000410000 */
[----:B------:R-:W-:Y:S01]  /*c290*/  @P0 IADD3.X R7, R146, R5, RZ, P5, !PT ;  /* 0x0000000592070210 */ /* 0x000fe20002ffe4ff */
[----:B------:R-:W4:Y:S01]  /*c2a0*/  MUFU.EX2 R215, R11 ;  /* 0x0000000b00d77308 */ /* 0x000f220000000800 */
[----:B---3--:R-:W-:Y:S01]  /*c2b0*/  F2FP.PACK_AB R146, R222, R223 ;  /* 0x000000dfde92723e */ /* 0x008fe200000000ff */
[----:B------:R-:W-:Y:S02]  /*c2c0*/  FMUL.FTZ R138, R0, R138 ;  /* 0x0000008a008a7220 */ /* 0x000fe40000410000 */
[----:B------:R1:W-:Y:S01]  /*c2d0*/  @P0 LDGSTS.E.BYPASS.LTC128B.128 [R250+0x10100], [R4.64+0x80], !P3 ;  /* 0x1010008004fa0fae */ /* 0x0003e2000d901d46 */
[----:B------:R-:W-:Y:S01]  /*c2e0*/  F2FP.PACK_AB R145, R217, R218 ;  /* 0x000000dad991723e */ /* 0x000fe200000000ff */
[C---:B------:R-:W-:Y:S02]  /*c2f0*/  FMUL.FTZ R8, R2.reuse, R152 ;  /* 0x0000009802087220 */ /* 0x040fe40000410000 */
[----:B------:R-:W-:Y:S02]  /*c300*/  FMUL.FTZ R9, R2, R153 ;  /* 0x0000009902097220 */ /* 0x000fe40000410000 */
[----:B------:R-:W-:Y:S02]  /*c310*/  FMUL.FTZ R139, R0, R139 ;  /* 0x0000008b008b7220 */ /* 0x000fe40000410000 */
[----:B------:R1:W-:Y:S01]  /*c320*/  @P0 LDGSTS.E.BYPASS.LTC128B.128 [R250+0x13100], [R4.64+0x100], !P2 ;  /* 0x1310010004fa0fae */ /* 0x0003e2000d101d46 */
[----:B------:R-:W-:Y:S02]  /*c330*/  FMUL.FTZ R52, R2, R52 ;  /* 0x0000003402347220 */ /* 0x000fe40000410000 */
[----:B--2---:R-:W-:Y:S02]  /*c340*/  FMUL.FTZ R10, R0, R154 ;  /* 0x0000009a000a7220 */ /* 0x004fe40000410000 */
[----:B------:R-:W-:Y:S02]  /*c350*/  FMUL.FTZ R53, R2, R53 ;  /* 0x0000003502357220 */ /* 0x000fe40000410000 */
[C---:B------:R-:W-:Y:S01]  /*c360*/  FMUL.FTZ R54, R0.reuse, R54 ;  /* 0x0000003600367220 */ /* 0x040fe20000410000 */
[----:B------:R2:W-:Y:S01]  /*c370*/  @P0 LDGSTS.E.BYPASS.LTC128B.128 [R250+0xe100], [R6.64], !P4 ;  /* 0x0e10000006fa0fae */ /* 0x0005e2000e101d46 */
[----:B------:R-:W-:Y:S02]  /*c380*/  FMUL.FTZ R55, R0, R55 ;  /* 0x0000003700377220 */ /* 0x000fe40000410000 */
[----:B------:R-:W-:Y:S01]  /*c390*/  FMUL.FTZ R56, R2, R56 ;  /* 0x0000003802387220 */ /* 0x000fe20000410000 */
[----:B----4-:R-:W-:Y:S01]  /*c3a0*/  F2FP.PACK_AB R147, R215, R216 ;  /* 0x000000d8d793723e */ /* 0x010fe200000000ff */
[----:B------:R-:W-:Y:S02]  /*c3b0*/  FMUL.FTZ R11, R0, R155 ;  /* 0x0000009b000b7220 */ /* 0x000fe40000410000 */
[----:B------:R-:W-:Y:S01]  /*c3c0*/  FMUL.FTZ R57, R2, R57 ;  /* 0x0000003902397220 */ /* 0x000fe20000410000 */
[----:B------:R2:W-:Y:S01]  /*c3d0*/  @P0 LDGSTS.E.BYPASS.LTC128B.128 [R250+0x11100], [R6.64+0x80], !P3 ;  /* 0x1110008006fa0fae */ /* 0x0005e2000d901d46 */
[C---:B------:R-:W-:Y:S02]  /*c3e0*/  FMUL.FTZ R58, R0.reuse, R58 ;  /* 0x0000003a003a7220 */ /* 0x040fe40000410000 */
[----:B------:R-:W-:Y:S02]  /*c3f0*/  FMUL.FTZ R59, R0, R59 ;  /* 0x0000003b003b7220 */ /* 0x000fe40000410000 */
[C---:B------:R-:W-:Y:S02]  /*c400*/  FMUL.FTZ R60, R2.reuse, R60 ;  /* 0x0000003c023c7220 */ /* 0x040fe40000410000 */
[----:B------:R-:W-:Y:S01]  /*c410*/  FMUL.FTZ R61, R2, R61 ;  /* 0x0000003d023d7220 */ /* 0x000fe20000410000 */
[----:B------:R2:W-:Y:S01]  /*c420*/  @P0 LDGSTS.E.BYPASS.LTC128B.128 [R250+0x14100], [R6.64+0x100], !P2 ;  /* 0x1410010006fa0fae */ /* 0x0005e2000d101d46 */
[----:B------:R-:W-:Y:S02]  /*c430*/  FMUL.FTZ R62, R0, R62 ;  /* 0x0000003e003e7220 */ /* 0x000fe40000410000 */
[C---:B-1----:R-:W-:Y:S02]  /*c440*/  FMUL.FTZ R4, R2.reuse, R148 ;  /* 0x0000009402047220 */ /* 0x042fe40000410000 */
[----:B------:R-:W-:Y:S02]  /*c450*/  FMUL.FTZ R5, R2, R149 ;  /* 0x0000009502057220 */ /* 0x000fe40000410000 */
[----:B------:R-:W-:Y:S01]  /*c460*/  FMUL.FTZ R63, R0, R63 ;  /* 0x0000003f003f7220 */ /* 0x000fe20000410000 */
[----:B------:R-:W1:Y:S01]  /*c470*/  LDSM.16.MT88.4 R164, [R224] ;  /* 0x00000000e0a4783b */ /* 0x000e620000004200 */
[--C-:B------:R-:W-:Y:S02]  /*c480*/  FFMA.FTZ R12, R12, c[0x0][0x2d0], -R212.reuse ;  /* 0x0000b4000c0c7a23 */ /* 0x100fe400000108d4 */
[--C-:B------:R-:W-:Y:S02]  /*c490*/  FFMA.FTZ R13, R13, c[0x0][0x2d0], -R212.reuse ;  /* 0x0000b4000d0d7a23 */ /* 0x100fe400000108d4 */
[--C-:B------:R-:W-:Y:S01]  /*c4a0*/  FFMA.FTZ R14, R14, c[0x0][0x2d0], -R3.reuse ;  /* 0x0000b4000e0e7a23 */ /* 0x100fe20000010803 */
[----:B------:R-:W-:Y:S01]  /*c4b0*/  MUFU.EX2 R143, R12 ;  /* 0x0000000c008f7308 */ /* 0x000fe20000000800 */
[--C-:B------:R-:W-:Y:S01]  /*c4c0*/  FFMA.FTZ R15, R15, c[0x0][0x2d0], -R3.reuse ;  /* 0x0000b4000f0f7a23 */ /* 0x100fe20000010803 */
[----:B------:R-:W3:Y:S01]  /*c4d0*/  LDSM.16.MT88.4 R208, [R228] ;  /* 0x00000000e4d0783b */ /* 0x000ee20000004200 */
[C---:B------:R-:W-:Y:S02]  /*c4e0*/  FMUL.FTZ R64, R2.reuse, R64 ;  /* 0x0000004002407220 */ /* 0x040fe40000410000 */
[----:B------:R-:W-:Y:S02]  /*c4f0*/  FMUL.FTZ R65, R2, R65 ;  /* 0x0000004102417220 */ /* 0x000fe40000410000 */
[C---:B------:R-:W-:Y:S02]  /*c500*/  FMUL.FTZ R66, R0.reuse, R66 ;  /* 0x0000004200427220 */ /* 0x040fe40000410000 */
[----:B------:R-:W-:Y:S01]  /*c510*/  FMUL.FTZ R67, R0, R67 ;  /* 0x0000004300437220 */ /* 0x000fe20000410000 */
[----:B------:R-:W-:Y:S01]  /*c520*/  LDSM.16.MT88.4 R152, [R249] ;  /* 0x00000000f998783b */ /* 0x000fe20000004200 */
[----:B------:R-:W-:Y:S01]  /*c530*/  MUFU.EX2 R213, R14 ;  /* 0x0000000e00d57308 */ /* 0x000fe20000000800 */
[----:B------:R-:W-:Y:S02]  /*c540*/  FMUL.FTZ R68, R2, R68 ;  /* 0x0000004402447220 */ /* 0x000fe40000410000 */
[C---:B--2---:R-:W-:Y:S02]  /*c550*/  FMUL.FTZ R6, R0.reuse, R150 ;  /* 0x0000009600067220 */ /* 0x044fe40000410000 */
[----:B------:R-:W-:Y:S02]  /*c560*/  FMUL.FTZ R7, R0, R151 ;  /* 0x0000009700077220 */ /* 0x000fe40000410000 */
[----:B------:R-:W2:Y:S01]  /*c570*/  LDSM.16.MT88.4 R148, [R227] ;  /* 0x00000000e394783b */ /* 0x000ea20000004200 */
[--C-:B------:R-:W-:Y:S02]  /*c580*/  FFMA.FTZ R16, R16, c[0x0][0x2d0], -R212.reuse ;  /* 0x0000b40010107a23 */ /* 0x100fe400000108d4 */
[--C-:B------:R-:W-:Y:S02]  /*c590*/  FFMA.FTZ R17, R17, c[0x0][0x2d0], -R212.reuse ;  /* 0x0000b40011117a23 */ /* 0x100fe400000108d4 */
[--C-:B------:R-:W-:Y:S01]  /*c5a0*/  FFMA.FTZ R18, R18, c[0x0][0x2d0], -R3.reuse ;  /* 0x0000b40012127a23 */ /* 0x100fe20000010803 */
[----:B------:R-:W-:Y:S01]  /*c5b0*/  MUFU.EX2 R221, R16 ;  /* 0x0000001000dd7308 */ /* 0x000fe20000000800 */
[--C-:B------:R-:W-:Y:S01]  /*c5c0*/  FFMA.FTZ R142, R19, c[0x0][0x2d0], -R3.reuse ;  /* 0x0000b400138e7a23 */ /* 0x100fe20000010803 */
[----:B------:R-:W0:Y:S01]  /*c5d0*/  LDGDEPBAR ;  /* 0x00000000000079af */ /* 0x000e220000000000 */
[--C-:B------:R-:W-:Y:S02]  /*c5e0*/  FFMA.FTZ R20, R20, c[0x0][0x2d0], -R212.reuse ;  /* 0x0000b40014147a23 */ /* 0x100fe400000108d4 */
[--C-:B------:R-:W-:Y:S02]  /*c5f0*/  FFMA.FTZ R21, R21, c[0x0][0x2d0], -R212.reuse ;  /* 0x0000b40015157a23 */ /* 0x100fe400000108d4 */
[--C-:B------:R-:W-:Y:S02]  /*c600*/  FFMA.FTZ R22, R22, c[0x0][0x2d0], -R3.reuse ;  /* 0x0000b40016167a23 */ /* 0x100fe40000010803 */
[--C-:B------:R-:W-:Y:S01]  /*c610*/  FFMA.FTZ R23, R23, c[0x0][0x2d0], -R3.reuse ;  /* 0x0000b40017177a23 */ /* 0x100fe20000010803 */
[C---:B-1----:R-:W-:Y:S01]  /*c620*/  HMMA.16816.F32 R4, R144.reuse, R164, R4 ;  /* 0x000000a49004723c */ /* 0x042fe20000001804 */
[----:B------:R1:W5:Y:S01]  /*c630*/  LDL.LU R250, [R1+0x88] ;  /* 0x0000880001fa7983 */ /* 0x0003620000300800 */
[----:B------:R-:W-:Y:S03]  /*c640*/  MUFU.EX2 R220, R17 ;  /* 0x0000001100dc7308 */ /* 0x000fe60000000800 */
[--C-:B------:R-:W-:Y:S02]  /*c650*/  FFMA.FTZ R24, R24, c[0x0][0x2d0], -R212.reuse ;  /* 0x0000b40018187a23 */ /* 0x100fe400000108d4 */
[--C-:B------:R-:W-:Y:S01]  /*c660*/  FFMA.FTZ R25, R25, c[0x0][0x2d0], -R212.reuse ;  /* 0x0000b40019197a23 */ /* 0x100fe200000108d4 */
[C---:B------:R-:W-:Y:S01]  /*c670*/  HMMA.16816.F32 R8, R144.reuse, R166, R8 ;  /* 0x000000a69008723c */ /* 0x040fe20000001808 */
[----:B------:R-:W4:Y:S03]  /*c680*/  LDSM.16.MT88.4 R164, [R224+0x3000] ;  /* 0x00300000e0a4783b */ /* 0x000f260000004200 */
[--C-:B------:R-:W-:Y:S02]  /*c690*/  FFMA.FTZ R26, R26, c[0x0][0x2d0], -R3.reuse ;  /* 0x0000b4001a1a7a23 */ /* 0x100fe40000010803 */
[--C-:B------:R-:W-:Y:S02]  /*c6a0*/  FFMA.FTZ R27, R27, c[0x0][0x2d0], -R3.reuse ;  /* 0x0000b4001b1b7a23 */ /* 0x100fe40000010803 */
[C---:B---3--:R-:W-:Y:S01]  /*c6b0*/  HMMA.16816.F32 R100, R144.reuse, R208, R100 ;  /* 0x000000d09064723c */ /* 0x048fe20000001864 */
[----:B------:R-:W3:Y:S03]  /*c6c0*/  MUFU.EX2 R208, R13 ;  /* 0x0000000d00d07308 */ /* 0x000ee60000000800 */
[--C-:B------:R-:W-:Y:S02]  /*c6d0*/  FFMA.FTZ R34, R34, c[0x0][0x2d0], -R3.reuse ;  /* 0x0000b40022227a23 */ /* 0x100fe40000010803 */
[--C-:B------:R-:W-:Y:S02]  /*c6e0*/  FFMA.FTZ R28, R28, c[0x0][0x2d0], -R212.reuse ;  /* 0x0000b4001c1c7a23 */ /* 0x100fe400000108d4 */
[C---:B------:R-:W-:Y:S03]  /*c6f0*/  HMMA.16816.F32 R104, R144.reuse, R210, R104 ;  /* 0x000000d29068723c */ /* 0x040fe60000001868 */
[----:B------:R1:W1:Y:S01]  /*c700*/  MUFU.EX2 R211, R15 ;  /* 0x0000000f00d37308 */ /* 0x0002620000000800 */
[--C-:B------:R-:W-:Y:S02]  /*c710*/  FFMA.FTZ R29, R29, c[0x0][0x2d0], -R212.reuse ;  /* 0x0000b4001d1d7a23 */ /* 0x100fe400000108d4 */
[--C-:B------:R-:W-:Y:S02]  /*c720*/  FFMA.FTZ R30, R30, c[0x0][0x2d0], -R3.reuse ;  /* 0x0000b4001e1e7a23 */ /* 0x100fe40000010803 */
[C---:B--2---:R-:W-:Y:S04]  /*c730*/  HMMA.16816.F32 R108, R144.reuse, R148, R108 ;  /* 0x00000094906c723c */ /* 0x044fe8000000186c */
[--C-:B------:R-:W-:Y:S01]  /*c740*/  FFMA.FTZ R31, R31, c[0x0][0x2d0], -R3.reuse ;  /* 0x0000b4001f1f7a23 */ /* 0x100fe20000010803 */
[----:B------:R2:W-:Y:S01]  /*c750*/  MUFU.EX2 R210, R18 ;  /* 0x0000001200d27308 */ /* 0x0005e20000000800 */
[----:B------:R-:W-:Y:S02]  /*c760*/  FMUL.FTZ R69, R2, R69 ;  /* 0x0000004502457220 */ /* 0x000fe40000410000 */
[C---:B------:R-:W-:Y:S01]  /*c770*/  HMMA.16816.F32 R112, R144.reuse, R150, R112 ;  /* 0x000000969070723c */ /* 0x040fe20000001870 */
[----:B------:R-:W3:Y:S03]  /*c780*/  LDSM.16.MT88.4 R148, [R228+0x3000] ;  /* 0x00300000e494783b */ /* 0x000ee60000004200 */
[C---:B------:R-:W-:Y:S02]  /*c790*/  FMUL.FTZ R70, R0.reuse, R70 ;  /* 0x0000004600467220 */ /* 0x040fe40000410000 */
[----:B------:R-:W-:Y:S01]  /*c7a0*/  FMUL.FTZ R71, R0, R71 ;  /* 0x0000004700477220 */ /* 0x000fe20000410000 */
[----:B------:R3:W3:Y:S01]  /*c7b0*/  MUFU.EX2 R209, R142 ;  /* 0x0000008e00d17308 */ /* 0x0006e20000000800 */
[C---:B------:R-:W-:Y:S01]  /*c7c0*/  HMMA.16816.F32 R116, R144.reuse, R152, R116 ;  /* 0x000000989074723c */ /* 0x040fe20000001874 */
[----:B-1----:R-:W-:Y:S03]  /*c7d0*/  LDSM.16.MT88.4 R12, [R230+0x6000] ;  /* 0x00600000e60c783b */ /* 0x002fe60000004200 */
[C---:B------:R-:W-:Y:S02]  /*c7e0*/  FMUL.FTZ R72, R2.reuse, R72 ;  /* 0x0000004802487220 */ /* 0x040fe40000410000 */
[----:B------:R-:W-:Y:S02]  /*c7f0*/  FMUL.FTZ R73, R2, R73 ;  /* 0x0000004902497220 */ /* 0x000fe40000410000 */
[C---:B------:R-:W-:Y:S01]  /*c800*/  HMMA.16816.F32 R120, R144.reuse, R154, R120 ;  /* 0x0000009a9078723c */ /* 0x040fe20000001878 */
[----:B------:R-:W1:Y:S03]  /*c810*/  LDSM.16.MT88.4 R152, [R227+0x3000] ;  /* 0x00300000e398783b */ /* 0x000e660000004200 */
[C---:B------:R-:W-:Y:S02]  /*c820*/  FMUL.FTZ R74, R0.reuse, R74 ;  /* 0x0000004a004a7220 */ /* 0x040fe40000410000 */
[----:B------:R-:W-:Y:S02]  /*c830*/  FMUL.FTZ R75, R0, R75 ;  /* 0x0000004b004b7220 */ /* 0x000fe40000410000 */
[C---:B----4-:R-:W-:Y:S01]  /*c840*/  HMMA.16816.F32 R124, R144.reuse, R164, R124 ;  /* 0x000000a4907c723c */ /* 0x050fe2000000187c */
[----:B--2---:R-:W-:Y:S03]  /*c850*/  LDSM.16.MT88.4 R16, [R228+0x800] ;  /* 0x00080000e410783b */ /* 0x004fe60000004200 */
[C---:B------:R-:W-:Y:S02]  /*c860*/  FMUL.FTZ R76, R2.reuse, R76 ;  /* 0x0000004c024c7220 */ /* 0x040fe40000410000 */
[----:B------:R-:W-:Y:S01]  /*c870*/  FMUL.FTZ R77, R2, R77 ;  /* 0x0000004d024d7220 */ /* 0x000fe20000410000 */
[----:B---3--:R-:W-:Y:S01]  /*c880*/  MOV R142, R208 ;  /* 0x000000d0008e7202 */ /* 0x008fe20000000f00 */
[C---:B------:R-:W-:Y:S01]  /*c890*/  HMMA.16816.F32 R128, R144.reuse, R166, R128 ;  /* 0x000000a69080723c */ /* 0x040fe20000001880 */
[----:B------:R-:W-:Y:S01]  /*c8a0*/  MUFU.EX2 R208, R22 ;  /* 0x0000001600d07308 */ /* 0x000fe20000000800 */
[----:B------:R-:W2:Y:S02]  /*c8b0*/  LDSM.16.MT88.4 R164, [R230+0x3000] ;  /* 0x00300000e6a4783b */ /* 0x000ea40000004200 */
[C---:B------:R-:W-:Y:S02]  /*c8c0*/  FMUL.FTZ R78, R0.reuse, R78 ;  /* 0x0000004e004e7220 */ /* 0x040fe40000410000 */
[----:B------:R-:W-:Y:S02]  /*c8d0*/  FMUL.FTZ R79, R0, R79 ;  /* 0x0000004f004f7220 */ /* 0x000fe40000410000 */
[C---:B------:R-:W-:Y:S01]  /*c8e0*/  FMUL.FTZ R80, R2.reuse, R80 ;  /* 0x0000005002507220 */ /* 0x040fe20000410000 */
[C---:B------:R-:W-:Y:S03]  /*c8f0*/  HMMA.16816.F32 R132, R144.reuse, R148, R132 ;  /* 0x000000949084723c */ /* 0x040fe60000001884 */
[----:B------:R-:W-:Y:S02]  /*c900*/  FMUL.FTZ R81, R2, R81 ;  /* 0x0000005102517220 */ /* 0x000fe40000410000 */
[C---:B------:R-:W-:Y:S02]  /*c910*/  FMUL.FTZ R82, R0.reuse, R82 ;  /* 0x0000005200527220 */ /* 0x040fe40000410000 */
[----:B------:R-:W-:Y:S01]  /*c920*/  FMUL.FTZ R83, R0, R83 ;  /* 0x0000005300537220 */ /* 0x000fe20000410000 */
        /* <DEDUP_REMOVED lines=27> */
[--C-:B------:R-:W-:Y:S01]  /*cae0*/  FFMA.FTZ R32, R32, c[0x0][0x2d0], -R212.reuse ;  /* 0x0000b40020207a23 */ /* 0x100fe200000108d4 */
[C---:B-1----:R-:W-:Y:S03]  /*caf0*/  HMMA.16816.F32 R76, R144.reuse, R152, R76 ;  /* 0x00000098904c723c */ /* 0x042fe6000000184c */
[--C-:B------:R-:W-:Y:S02]  /*cb00*/  FFMA.FTZ R33, R33, c[0x0][0x2d0], -R212.reuse ;  /* 0x0000b40021217a23 */ /* 0x100fe400000108d4 */
[--C-:B------:R-:W-:Y:S02]  /*cb10*/  FFMA.FTZ R35, R35, c[0x0][0x2d0], -R3.reuse ;  /* 0x0000b40023237a23 */ /* 0x100fe40000010803 */
[--C-:B------:R-:W-:Y:S01]  /*cb20*/  FFMA.FTZ R40, R40, c[0x0][0x2d0], -R212.reuse ;  /* 0x0000b40028287a23 */ /* 0x100fe200000108d4 */
[C---:B------:R-:W-:Y:S01]  /*cb30*/  HMMA.16816.F32 R80, R144.reuse, R154, R80 ;  /* 0x0000009a9050723c */ /* 0x040fe20000001850 */
[----:B------:R-:W1:Y:S03]  /*cb40*/  LDSM.16.MT88.4 R152, [R227+0x800] ;  /* 0x00080000e398783b */ /* 0x000e660000004200 */
[--C-:B------:R-:W-:Y:S01]  /*cb50*/  FFMA.FTZ R41, R41, c[0x0][0x2d0], -R212.reuse ;  /* 0x0000b40029297a23 */ /* 0x100fe200000108d4 */
[----:B------:R-:W-:Y:S01]  /*cb60*/  MUFU.EX2 R40, R40 ;  /* 0x0000002800287308 */ /* 0x000fe20000000800 */
[--C-:B------:R-:W-:Y:S02]  /*cb70*/  FFMA.FTZ R42, R42, c[0x0][0x2d0], -R3.reuse ;  /* 0x0000b4002a2a7a23 */ /* 0x100fe40000010803 */
[C---:B--2---:R-:W-:Y:S04]  /*cb80*/  HMMA.16816.F32 R84, R144.reuse, R164, R84 ;  /* 0x000000a49054723c */ /* 0x044fe80000001854 */
[--C-:B------:R-:W-:Y:S02]  /*cb90*/  FFMA.FTZ R43, R43, c[0x0][0x2d0], -R3.reuse ;  /* 0x0000b4002b2b7a23 */ /* 0x100fe40000010803 */
[--C-:B------:R-:W-:Y:S01]  /*cba0*/  FFMA.FTZ R36, R36, c[0x0][0x2d0], -R212.reuse ;  /* 0x0000b40024247a23 */ /* 0x100fe200000108d4 */
[----:B------:R-:W-:Y:S01]  /*cbb0*/  MOV R164, R219 ;  /* 0x000000db00a47202 */ /* 0x000fe20000000f00 */
[C---:B------:R-:W-:Y:S01]  /*cbc0*/  HMMA.16816.F32 R88, R144.reuse, R166, R88 ;  /* 0x000000a69058723c */ /* 0x040fe20000001858 */
[----:B------:R-:W2:Y:S03]  /*cbd0*/  MUFU.EX2 R166, R20 ;  /* 0x0000001400a67308 */ /* 0x000ea60000000800 */
[----:B------:R-:W-:Y:S01]  /*cbe0*/  MOV R165, R223 ;  /* 0x000000df00a57202 */ /* 0x000fe20000000f00 */
[--C-:B------:R-:W-:Y:S02]  /*cbf0*/  FFMA.FTZ R37, R37, c[0x0][0x2d0], -R212.reuse ;  /* 0x0000b40025257a23 */ /* 0x100fe400000108d4 */
[--C-:B------:R-:W-:Y:S01]  /*cc00*/  FFMA.FTZ R38, R38, c[0x0][0x2d0], -R3.reuse ;  /* 0x0000b40026267a23 */ /* 0x100fe20000010803 */
[C---:B------:R-:W-:Y:S03]  /*cc10*/  HMMA.16816.F32 R92, R144.reuse, R12, R92 ;  /* 0x0000000c905c723c */ /* 0x040fe6000000185c */
[----:B------:R-:W-:Y:S01]  /*cc20*/  MUFU.EX2 R219, R21 ;  /* 0x0000001500db7308 */ /* 0x000fe20000000800 */
[--C-:B------:R-:W-:Y:S02]  /*cc30*/  FFMA.FTZ R39, R39, c[0x0][0x2d0], -R3.reuse ;  /* 0x0000b40027277a23 */ /* 0x100fe40000010803 */
[--C-:B------:R-:W-:Y:S01]  /*cc40*/  FFMA.FTZ R44, R44, c[0x0][0x2d0], -R212.reuse ;  /* 0x0000b4002c2c7a23 */ /* 0x100fe200000108d4 */
[----:B------:R-:W-:Y:S01]  /*cc50*/  F2FP.PACK_AB R12, R142, R143 ;  /* 0x0000008f8e0c723e */ /* 0x000fe200000000ff */
[----:B------:R-:W-:Y:S01]  /*cc60*/  HMMA.16816.F32 R96, R144, R14, R96 ;  /* 0x0000000e9060723c */ /* 0x000fe20000001860 */
[----:B------:R-:W4:Y:S03]  /*cc70*/  LDSM.16.MT88.4 R144, [R230+0x800] ;  /* 0x00080000e690783b */ /* 0x000f260000004200 */
[----:B------:R-:W-:Y:S01]  /*cc80*/  F2FP.PACK_AB R13, R211, R213 ;  /* 0x000000d5d30d723e */ /* 0x000fe200000000ff */
[----:B------:R1:W-:Y:S01]  /*cc90*/  MUFU.EX2 R167, R23 ;  /* 0x0000001700a77308 */ /* 0x0003e20000000800 */
[--C-:B------:R-:W-:Y:S01]  /*cca0*/  FFMA.FTZ R45, R45, c[0x0][0x2d0], -R212.reuse ;  /* 0x0000b4002d2d7a23 */ /* 0x100fe200000108d4 */
[-C--:B------:R-:W-:Y:S01]  /*ccb0*/  F2FP.PACK_AB R14, R220, R221.reuse ;  /* 0x000000dddc0e723e */ /* 0x080fe200000000ff */
[--C-:B------:R-:W-:Y:S01]  /*ccc0*/  FFMA.FTZ R48, R48, c[0x0][0x2d0], -R212.reuse ;  /* 0x0000b40030307a23 */ /* 0x100fe200000108d4 */
[----:B------:R-:W-:Y:S03]  /*ccd0*/  F2FP.PACK_AB R15, R209, R210 ;  /* 0x000000d2d10f723e */ /* 0x000fe600000000ff */
[----:B------:R-:W-:Y:S03]  /*cce0*/  FFMA.FTZ R212, R49, c[0x0][0x2d0], -R212 ;  /* 0x0000b40031d47a23 */ /* 0x000fe600000108d4 */
[----:B------:R-:W-:Y:S01]  /*ccf0*/  MUFU.EX2 R223, R25 ;  /* 0x0000001900df7308 */ /* 0x000fe20000000800 */
[C---:B---3--:R-:W-:Y:S08]  /*cd00*/  HMMA.16816.F32 R4, R12.reuse, R148, R4 ;  /* 0x000000940c04723c */ /* 0x048ff00000001804 */
[C---:B------:R-:W-:Y:S01]  /*cd10*/  HMMA.16816.F32 R8, R12.reuse, R150, R8 ;  /* 0x000000960c08723c */ /* 0x040fe20000001808 */
[----:B------:R-:W3:Y:S01]  /*cd20*/  LDSM.16.MT88.4 R148, [R224+0x3800] ;  /* 0x00380000e094783b */ /* 0x000ee20000004200 */
[----:B------:R-:W-:Y:S06]  /*cd30*/  MUFU.EX2 R212, R212 ;  /* 0x000000d400d47308 */ /* 0x000fec0000000800 */
[C---:B------:R-:W-:Y:S01]  /*cd40*/  HMMA.16816.F32 R100, R12.reuse, R16, R100 ;  /* 0x000000100c64723c */ /* 0x040fe20000001864 */
[----:B-1----:R-:W-:Y:S03]  /*cd50*/  LDSM.16.MT88.4 R20, [R228+0x1000] ;  /* 0x00100000e414783b */ /* 0x002fe60000004200 */
[----:B------:R-:W-:Y:S04]  /*cd60*/  MUFU.EX2 R41, R41 ;  /* 0x0000002900297308 */ /* 0x000fe80000000800 */
[C---:B------:R-:W-:Y:S01]  /*cd70*/  HMMA.16816.F32 R104, R12.reuse, R18, R104 ;  /* 0x000000120c68723c */ /* 0x040fe20000001868 */
[----:B------:R-:W1:Y:S05]  /*cd80*/  LDSM.16.MT88.4 R16, [R228+0x3800] ;  /* 0x00380000e410783b */ /* 0x000e6a0000004200 */
[----:B------:R-:W-:Y:S02]  /*cd90*/  MUFU.EX2 R42, R42 ;  /* 0x0000002a002a7308 */ /* 0x000fe40000000800 */
[C---:B------:R-:W-:Y:S08]  /*cda0*/  HMMA.16816.F32 R108, R12.reuse, R152, R108 ;  /* 0x000000980c6c723c */ /* 0x040ff0000000186c */
[C---:B------:R-:W-:Y:S01]  /*cdb0*/  HMMA.16816.F32 R112, R12.reuse, R154, R112 ;  /* 0x0000009a0c70723c */ /* 0x040fe20000001870 */
[----:B------:R-:W2:Y:S01]  /*cdc0*/  LDSM.16.MT88.4 R152, [R227+0x3800] ;  /* 0x00380000e398783b */ /* 0x000ea20000004200 */
[----:B------:R-:W-:Y:S06]  /*cdd0*/  MUFU.EX2 R43, R43 ;  /* 0x0000002b002b7308 */ /* 0x000fec0000000800 */
[C---:B----4-:R-:W-:Y:S04]  /*cde0*/  HMMA.16816.F32 R116, R12.reuse, R144, R116 ;  /* 0x000000900c74723c */ /* 0x050fe80000001874 */
[----:B------:R-:W-:Y:S04]  /*cdf0*/  MUFU.EX2 R44, R44 ;  /* 0x0000002c002c7308 */ /* 0x000fe80000000800 */
[C---:B------:R-:W-:Y:S01]  /*ce00*/  HMMA.16816.F32 R120, R12.reuse, R146, R120 ;  /* 0x000000920c78723c */ /* 0x040fe20000001878 */
[----:B------:R-:W4:Y:S05]  /*ce10*/  LDSM.16.MT88.4 R144, [R230+0x3800] ;  /* 0x00380000e690783b */ /* 0x000f2a0000004200 */
[----:B------:R-:W-:Y:S02]  /*ce20*/  MUFU.EX2 R45, R45 ;  /* 0x0000002d002d7308 */ /* 0x000fe40000000800 */
[C---:B---3--:R-:W-:Y:S08]  /*ce30*/  HMMA.16816.F32 R124, R12.reuse, R148, R124 ;  /* 0x000000940c7c723c */ /* 0x048ff0000000187c */
[C---:B------:R-:W-:Y:S01]  /*ce40*/  HMMA.16816.F32 R128, R12.reuse, R150, R128 ;  /* 0x000000960c80723c */ /* 0x040fe20000001880 */
[----:B------:R-:W3:Y:S01]  /*ce50*/  LDSM.16.MT88.4 R148, [R224+0x6800] ;  /* 0x00680000e094783b */ /* 0x000ee20000004200 */
[----:B------:R-:W-:Y:S06]  /*ce60*/  MUFU.EX2 R48, R48 ;  /* 0x0000003000307308 */ /* 0x000fec0000000800 */
[C---:B-1----:R-:W-:Y:S08]  /*ce70*/  HMMA.16816.F32 R132, R12.reuse, R16, R132 ;  /* 0x000000100c84723c */ /* 0x042ff00000001884 */
[C---:B------:R-:W-:Y:S01]  /*ce80*/  HMMA.16816.F32 R136, R12.reuse, R18, R136 ;  /* 0x000000120c88723c */ /* 0x040fe20000001888 */
[----:B------:R-:W1:Y:S07]  /*ce90*/  LDSM.16.MT88.4 R16, [R228+0x6800] ;  /* 0x00680000e410783b */ /* 0x000e6e0000004200 */
[C---:B--2---:R-:W-:Y:S08]  /*cea0*/  HMMA.16816.F32 R52, R12.reuse, R152, R52 ;  /* 0x000000980c34723c */ /* 0x044ff00000001834 */
[C---:B------:R-:W-:Y:S01]  /*ceb0*/  HMMA.16816.F32 R56, R12.reuse, R154, R56 ;  /* 0x0000009a0c38723c */ /* 0x040fe20000001838 */
[----:B------:R-:W2:Y:S07]  /*cec0*/  LDSM.16.MT88.4 R152, [R227+0x6800] ;  /* 0x00680000e398783b */ /* 0x000eae0000004200 */
[C---:B----4-:R-:W-:Y:S08]  /*ced0*/  HMMA.16816.F32 R60, R12.reuse, R144, R60 ;  /* 0x000000900c3c723c */ /* 0x050ff0000000183c */
[C---:B------:R-:W-:Y:S01]  /*cee0*/  HMMA.16816.F32 R64, R12.reuse, R146, R64 ;  /* 0x000000920c40723c */ /* 0x040fe20000001840 */
[----:B------:R-:W4:Y:S07]  /*cef0*/  LDSM.16.MT88.4 R144, [R230+0x6800] ;  /* 0x00680000e690783b */ /* 0x000f2e0000004200 */
[C---:B---3--:R-:W-:Y:S01]  /*cf00*/  HMMA.16816.F32 R68, R12.reuse, R148, R68 ;  /* 0x000000940c44723c */ /* 0x048fe20000001844 */
[----:B------:R-:W3:Y:S06]  /*cf10*/  MUFU.EX2 R148, R24 ;  /* 0x0000001800947308 */ /* 0x000eec0000000800 */
[----:B------:R-:W-:Y:S01]  /*cf20*/  MOV R149, R221 ;  /* 0x000000dd00957202 */ /* 0x000fe20000000f00 */
[C---:B------:R-:W-:Y:S03]  /*cf30*/  HMMA.16816.F32 R72, R12.reuse, R150, R72 ;  /* 0x000000960c48723c */ /* 0x040fe60000001848 */
[----:B------:R-:W-:Y:S04]  /*cf40*/  MUFU.EX2 R221, R29 ;  /* 0x0000001d00dd7308 */ /* 0x000fe80000000800 */
[----:B------:R-:W-:Y:S01]  /*cf50*/  MOV R151, R166 ;  /* 0x000000a600977202 */ /* 0x000fe20000000f00 */
[C---:B-1----:R-:W-:Y:S05]  /*cf60*/  HMMA.16816.F32 R76, R12.reuse, R16, R76 ;  /* 0x000000100c4c723c */ /* 0x042fea000000184c */
[----:B------:R-:W-:Y:S03]  /*cf70*/  MUFU.EX2 R166, R26 ;  /* 0x0000001a00a67308 */ /* 0x000fe60000000800 */
[C---:B------:R-:W-:Y:S01]  /*cf80*/  HMMA.16816.F32 R80, R12.reuse, R18, R80 ;  /* 0x000000120c50723c */ /* 0x040fe20000001850 */
[----:B------:R-:W1:Y:S07]  /*cf90*/  LDSM.16.MT88.4 R16, [R224+0x1000] ;  /* 0x00100000e010783b */ /* 0x000e6e0000004200 */
[C---:B--2---:R-:W-:Y:S07]  /*cfa0*/  HMMA.16816.F32 R84, R12.reuse, R152, R84 ;  /* 0x000000980c54723c */ /* 0x044fee0000001854 */
[----:B------:R-:W-:Y:S01]  /*cfb0*/  MOV R152, R165 ;  /* 0x000000a500987202 */ /* 0x000fe20000000f00 */
[C---:B------:R-:W-:Y:S01]  /*cfc0*/  HMMA.16816.F32 R88, R12.reuse, R154, R88 ;  /* 0x0000009a0c58723c */ /* 0x040fe20000001858 */
[----:B------:R2:W1:Y:S03]  /*cfd0*/  MUFU.EX2 R165, R27 ;  /* 0x0000001b00a57308 */ /* 0x0004660000000800 */
[----:B------:R-:W-:Y:S03]  /*cfe0*/  MOV R153, R164 ;  /* 0x000000a400997202 */ /* 0x000fe60000000f00 */
[----:B---3--:R-:W-:Y:S01]  /*cff0*/  MOV R154, R148 ;  /* 0x00000094009a7202 */ /* 0x008fe20000000f00 */
[C---:B----4-:R-:W-:Y:S03]  /*d000*/  HMMA.16816.F32 R92, R12.reuse, R144, R92 ;  /* 0x000000900c5c723c */ /* 0x050fe6000000185c */
[----:B------:R-:W-:Y:S01]  /*d010*/  MUFU.EX2 R164, R30 ;  /* 0x0000001e00a47308 */ /* 0x000fe20000000800 */
[----:B------:R-:W-:Y:S02]  /*d020*/  MOV R155, R222 ;  /* 0x000000de009b7202 */ /* 0x000fe40000000f00 */
[----:B------:R-:W-:Y:S02]  /*d030*/  MOV R49, R154 ;  /* 0x0000009a00317202 */ /* 0x000fe40000000f00 */
[----:B------:R-:W-:Y:S01]  /*d040*/  HMMA.16816.F32 R96, R12, R146, R96 ;  /* 0x000000920c60723c */ /* 0x000fe20000001860 */
[----:B------:R-:W-:Y:S03]  /*d050*/  LDSM.16.MT88.4 R144, [R230+0x1000] ;  /* 0x00100000e690783b */ /* 0x000fe60000004200 */
[----:B------:R-:W-:Y:S01]  /*d060*/  MOV R148, R220 ;  /* 0x000000dc00947202 */ /* 0x000fe20000000f00 */
[----:B------:R-:W3:Y:S02]  /*d070*/  MUFU.EX2 R222, R28 ;  /* 0x0000001c00de7308 */ /* 0x000ee40000000800 */
[----:B------:R-:W-:Y:S02]  /*d080*/  F2FP.PACK_AB R14, R223, R154 ;  /* 0x0000009adf0e723e */ /* 0x000fe400000000ff */
[----:B--2---:R-:W2:Y:S03]  /*d090*/  LDSM.16.MT88.4 R24, [R227+0x1000] ;  /* 0x00100000e318783b */ /* 0x004ea60000004200 */
[----:B------:R-:W-:Y:S02]  /*d0a0*/  F2FP.PACK_AB R12, R219, R151 ;  /* 0x00000097db0c723e */ /* 0x000fe400000000ff */
[----:B------:R-:W-:Y:S01]  /*d0b0*/  F2FP.PACK_AB R13, R167, R208 ;  /* 0x000000d0a70d723e */ /* 0x000fe200000000ff */
[----:B------:R4:W-:Y:S01]  /*d0c0*/  MUFU.EX2 R220, R32 ;  /* 0x0000002000dc7308 */ /* 0x0009e20000000800 */
[----:B-1----:R-:W-:Y:S02]  /*d0d0*/  F2FP.PACK_AB R15, R165, R166 ;  /* 0x000000a6a50f723e */ /* 0x002fe400000000ff */
[----:B------:R-:W-:Y:S02]  /*d0e0*/  MOV R150, R148 ;  /* 0x0000009400967202 */ /* 0x000fe40000000f00 */
[----:B------:R-:W-:Y:S03]  /*d0f0*/  MOV R148, R142 ;  /* 0x0000008e00947202 */ /* 0x000fe60000000f00 */
[C---:B------:R-:W-:Y:S02]  /*d100*/  HMMA.16816.F32 R4, R12.reuse, R16, R4 ;  /* 0x000000100c04723c */ /* 0x040fe40000001804 */
[----:B------:R1:W-:Y:S06]  /*d110*/  MUFU.EX2 R142, R39 ;  /* 0x00000027008e7308 */ /* 0x0003ec0000000800 */
[C---:B------:R-:W-:Y:S01]  /*d120*/  HMMA.16816.F32 R8, R12.reuse, R18, R8 ;  /* 0x000000120c08723c */ /* 0x040fe20000001808 */
[----:B------:R-:W3:Y:S07]  /*d130*/  LDSM.16.MT88.4 R16, [R224+0x4000] ;  /* 0x00400000e010783b */ /* 0x000eee0000004200 */
[C---:B------:R-:W-:Y:S04]  /*d140*/  HMMA.16816.F32 R100, R12.reuse, R20, R100 ;  /* 0x000000140c64723c */ /* 0x040fe80000001864 */
[----:B----4-:R-:W-:Y:S02]  /*d150*/  MOV R32, R219 ;  /* 0x000000db00207202 */ /* 0x010fe40000000f00 */
[----:B------:R4:W-:Y:S02]  /*d160*/  MUFU.EX2 R219, R33 ;  /* 0x0000002100db7308 */ /* 0x0009e40000000800 */
[C---:B------:R-:W-:Y:S01]  /*d170*/  HMMA.16816.F32 R104, R12.reuse, R22, R104 ;  /* 0x000000160c68723c */ /* 0x040fe20000001868 */
[----:B------:R-:W3:Y:S03]  /*d180*/  LDSM.16.MT88.4 R20, [R228+0x4000] ;  /* 0x00400000e414783b */ /* 0x000ee60000004200 */
[--C-:B-1----:R-:W-:Y:S04]  /*d190*/  FFMA.FTZ R39, R47, c[0x0][0x2d0], -R3.reuse ;  /* 0x0000b4002f277a23 */ /* 0x102fe80000010803 */
[C---:B--2---:R-:W-:Y:S02]  /*d1a0*/  HMMA.16816.F32 R108, R12.reuse, R24, R108 ;  /* 0x000000180c6c723c */ /* 0x044fe4000000186c */
[----:B------:R-:W-:Y:S06]  /*d1b0*/  MUFU.EX2 R39, R39 ;  /* 0x0000002700277308 */ /* 0x000fec0000000800 */
[C---:B------:R-:W-:Y:S01]  /*d1c0*/  HMMA.16816.F32 R112, R12.reuse, R26, R112 ;  /* 0x0000001a0c70723c */ /* 0x040fe20000001870 */
[----:B------:R-:W1:Y:S03]  /*d1d0*/  LDSM.16.MT88.4 R24, [R227+0x4000] ;  /* 0x00400000e318783b */ /* 0x000e660000004200 */
[----:B----4-:R-:W-:Y:S04]  /*d1e0*/  MOV R33, R151 ;  /* 0x0000009700217202 */ /* 0x010fe80000000f00 */
[C---:B------:R-:W-:Y:S04]  /*d1f0*/  HMMA.16816.F32 R116, R12.reuse, R144, R116 ;  /* 0x000000900c74723c */ /* 0x040fe80000001874 */
[----:B------:R-:W-:Y:S02]  /*d200*/  MOV R47, R33 ;  /* 0x00000021002f7202 */ /* 0x000fe40000000f00 */
[----:B------:R-:W-:Y:S02]  /*d210*/  MOV R151, R149 ;  /* 0x0000009500977202 */ /* 0x000fe40000000f00 */
[C---:B------:R-:W-:Y:S01]  /*d220*/  HMMA.16816.F32 R120, R12.reuse, R146, R120 ;  /* 0x000000920c78723c */ /* 0x040fe20000001878 */
[----:B------:R-:W2:Y:S03]  /*d230*/  LDSM.16.MT88.4 R144, [R230+0x4000] ;  /* 0x00400000e690783b */ /* 0x000ea60000004200 */
[----:B------:R-:W-:Y:S02]  /*d240*/  MOV R149, R143 ;  /* 0x0000008f00957202 */ /* 0x000fe40000000f00 */
[----:B------:R4:W-:Y:S02]  /*d250*/  MUFU.EX2 R143, R38 ;  /* 0x00000026008f7308 */ /* 0x0009e40000000800 */
[C---:B---3--:R-:W-:Y:S08]  /*d260*/  HMMA.16816.F32 R124, R12.reuse, R16, R124 ;  /* 0x000000100c7c723c */ /* 0x048ff0000000187c */
[C---:B------:R-:W-:Y:S01]  /*d270*/  HMMA.16816.F32 R128, R12.reuse, R18, R128 ;  /* 0x000000120c80723c */ /* 0x040fe20000001880 */
[----:B------:R-:W3:Y:S07]  /*d280*/  LDSM.16.MT88.4 R16, [R224+0x7000] ;  /* 0x00700000e010783b */ /* 0x000eee0000004200 */
[C---:B------:R-:W-:Y:S04]  /*d290*/  HMMA.16816.F32 R132, R12.reuse, R20, R132 ;  /* 0x000000140c84723c */ /* 0x040fe80000001884 */
[--C-:B----4-:R-:W-:Y:S01]  /*d2a0*/  FFMA.FTZ R38, R46, c[0x0][0x2d0], -R3.reuse ;  /* 0x0000b4002e267a23 */ /* 0x110fe20000010803 */
[----:B------:R-:W-:Y:S03]  /*d2b0*/  MOV R46, R32 ;  /* 0x00000020002e7202 */ /* 0x000fe60000000f00 */
[C---:B------:R-:W-:Y:S01]  /*d2c0*/  HMMA.16816.F32 R136, R12.reuse, R22, R136 ;  /* 0x000000160c88723c */ /* 0x040fe20000001888 */
[----:B------:R-:W4:Y:S01]  /*d2d0*/  LDSM.16.MT88.4 R20, [R228+0x7000] ;  /* 0x00700000e414783b */ /* 0x000f220000004200 */
[----:B------:R-:W-:Y:S06]  /*d2e0*/  MUFU.EX2 R38, R38 ;  /* 0x0000002600267308 */ /* 0x000fec0000000800 */
[C---:B-1----:R-:W-:Y:S08]  /*d2f0*/  HMMA.16816.F32 R52, R12.reuse, R24, R52 ;  /* 0x000000180c34723c */ /* 0x042ff00000001834 */
[C---:B------:R-:W-:Y:S01]  /*d300*/  HMMA.16816.F32 R56, R12.reuse, R26, R56 ;  /* 0x0000001a0c38723c */ /* 0x040fe20000001838 */
[----:B------:R-:W1:Y:S07]  /*d310*/  LDSM.16.MT88.4 R24, [R227+0x7000] ;  /* 0x00700000e318783b */ /* 0x000e6e0000004200 */
[C---:B--2---:R-:W-:Y:S01]  /*d320*/  HMMA.16816.F32 R60, R12.reuse, R144, R60 ;  /* 0x000000900c3c723c */ /* 0x044fe2000000183c */
[----:B------:R2:W-:Y:S07]  /*d330*/  MUFU.EX2 R145, R34 ;  /* 0x0000002200917308 */ /* 0x0005ee0000000800 */
[C---:B------:R-:W-:Y:S03]  /*d340*/  HMMA.16816.F32 R64, R12.reuse, R146, R64 ;  /* 0x000000920c40723c */ /* 0x040fe60000001840 */
[----:B------:R1:W1:Y:S05]  /*d350*/  MUFU.EX2 R146, R31 ;  /* 0x0000001f00927308 */ /* 0x00026a0000000800 */
[C---:B---3--:R-:W-:Y:S05]  /*d360*/  HMMA.16816.F32 R68, R12.reuse, R16, R68 ;  /* 0x000000100c44723c */ /* 0x048fea0000001844 */
[----:B------:R3:W3:Y:S03]  /*d370*/  MUFU.EX2 R144, R35 ;  /* 0x0000002300907308 */ /* 0x0006e60000000800 */
[C---:B------:R-:W-:Y:S01]  /*d380*/  HMMA.16816.F32 R72, R12.reuse, R18, R72 ;  /* 0x000000120c48723c */ /* 0x040fe20000001848 */
[----:B--2---:R-:W2:Y:S04]  /*d390*/  LDL.LU R34, [R1+0xc] ;  /* 0x00000c0001227983 */ /* 0x004ea80000300800 */
[----:B------:R-:W-:Y:S02]  /*d3a0*/  LDSM.16.MT88.4 R16, [R224+0x1800] ;  /* 0x00180000e010783b */ /* 0x000fe40000004200 */
[----:B------:R3:W-:Y:S01]  /*d3b0*/  MUFU.EX2 R147, R37 ;  /* 0x0000002500937308 */ /* 0x0007e20000000800 */
[C---:B----4-:R-:W-:Y:S05]  /*d3c0*/  HMMA.16816.F32 R76, R12.reuse, R20, R76 ;  /* 0x000000140c4c723c */ /* 0x050fea000000184c */
[----:B-1----:R-:W1:Y:S03]  /*d3d0*/  LDSM.16.MT88.4 R28, [R230+0x7000] ;  /* 0x00700000e61c783b */ /* 0x002e660000004200 */
[C---:B------:R-:W-:Y:S05]  /*d3e0*/  HMMA.16816.F32 R80, R12.reuse, R22, R80 ;  /* 0x000000160c50723c */ /* 0x040fea0000001850 */
[----:B------:R-:W4:Y:S01]  /*d3f0*/  LDSM.16.MT88.4 R20, [R228+0x1800] ;  /* 0x00180000e414783b */ /* 0x000f220000004200 */
[----:B---3--:R-:W-:Y:S02]  /*d400*/  MOV R35, R214 ;  /* 0x000000d600237202 */ /* 0x008fe40000000f00 */
[C---:B------:R-:W-:Y:S01]  /*d410*/  HMMA.16816.F32 R84, R12.reuse, R24, R84 ;  /* 0x000000180c54723c */ /* 0x040fe20000001854 */
[----:B------:R-:W3:Y:S03]  /*d420*/  MUFU.EX2 R214, R36 ;  /* 0x0000002400d67308 */ /* 0x000ee60000000800 */
[--C-:B------:R-:W-:Y:S04]  /*d430*/  FFMA.FTZ R37, R50, c[0x0][0x2d0], -R3.reuse ;  /* 0x0000b40032257a23 */ /* 0x100fe80000010803 */
[C---:B------:R-:W-:Y:S01]  /*d440*/  HMMA.16816.F32 R88, R12.reuse, R26, R88 ;  /* 0x0000001a0c58723c */ /* 0x040fe20000001858 */
[----:B------:R-:W3:Y:S03]  /*d450*/  LDSM.16.MT88.4 R24, [R227+0x1800] ;  /* 0x00180000e318783b */ /* 0x000ee60000004200 */
[----:B------:R-:W-:Y:S01]  /*d460*/  MOV R50, R155 ;  /* 0x0000009b00327202 */ /* 0x000fe20000000f00 */
[----:B------:R-:W-:Y:S01]  /*d470*/  FFMA.FTZ R3, R51, c[0x0][0x2d0], -R3 ;  /* 0x0000b40033037a23 */ /* 0x000fe20000010803 */
[----:B------:R-:W-:Y:S01]  /*d480*/  MOV R51, R152 ;  /* 0x0000009800337202 */ /* 0x000fe20000000f00 */
[----:B------:R-:W-:Y:S10]  /*d490*/  MUFU.EX2 R37, R37 ;  /* 0x0000002500257308 */ /* 0x000ff40000000800 */
[----:B------:R3:W2:Y:S01]  /*d4a0*/  MUFU.EX2 R36, R3 ;  /* 0x0000000300247308 */ /* 0x0006a20000000800 */
[C---:B-1----:R-:W-:Y:S08]  /*d4b0*/  HMMA.16816.F32 R92, R12.reuse, R28, R92 ;  /* 0x0000001c0c5c723c */ /* 0x042ff0000000185c */
[----:B------:R-:W-:Y:S01]  /*d4c0*/  HMMA.16816.F32 R96, R12, R30, R96 ;  /* 0x0000001e0c60723c */ /* 0x000fe20000001860 */
[----:B------:R-:W1:Y:S06]  /*d4d0*/  LDSM.16.MT88.4 R28, [R230+0x1800] ;  /* 0x00180000e61c783b */ /* 0x000e6c0000004200 */
[----:B------:R-:W-:Y:S02]  /*d4e0*/  F2FP.PACK_AB R12, R221, R222 ;  /* 0x000000dedd0c723e */ /* 0x000fe400000000ff */
[----:B------:R-:W-:Y:S03]  /*d4f0*/  F2FP.PACK_AB R13, R146, R164 ;  /* 0x000000a4920d723e */ /* 0x000fe600000000ff */
[----:B------:R-:W-:Y:S02]  /*d500*/  F2FP.PACK_AB R14, R219, R220 ;  /* 0x000000dcdb0e723e */ /* 0x000fe400000000ff */
[----:B------:R-:W-:Y:S02]  /*d510*/  F2FP.PACK_AB R15, R144, R145 ;  /* 0x00000091900f723e */ /* 0x000fe400000000ff */
[----:B---3--:R-:W-:Y:S05]  /*d520*/  MOV R3, R148 ;  /* 0x0000009400037202 */ /* 0x008fea0000000f00 */
[C---:B------:R-:W-:Y:S08]  /*d530*/  HMMA.16816.F32 R4, R12.reuse, R16, R4 ;  /* 0x000000100c04723c */ /* 0x040ff00000001804 */
[C---:B------:R-:W-:Y:S01]  /*d540*/  HMMA.16816.F32 R8, R12.reuse, R18, R8 ;  /* 0x000000120c08723c */ /* 0x040fe20000001808 */
[----:B------:R-:W3:Y:S07]  /*d550*/  LDSM.16.MT88.4 R16, [R224+0x4800] ;  /* 0x00480000e010783b */ /* 0x000eee0000004200 */
[C---:B----4-:R-:W-:Y:S08]  /*d560*/  HMMA.16816.F32 R100, R12.reuse, R20, R100 ;  /* 0x000000140c64723c */ /* 0x050ff00000001864 */
[C---:B------:R-:W-:Y:S01]  /*d570*/  HMMA.16816.F32 R104, R12.reuse, R22, R104 ;  /* 0x000000160c68723c */ /* 0x040fe20000001868 */
[----:B------:R-:W4:Y:S07]  /*d580*/  LDSM.16.MT88.4 R20, [R228+0x4800] ;  /* 0x00480000e414783b */ /* 0x000f2e0000004200 */
        /* <DEDUP_REMOVED lines=26> */
[----:B------:R-:W2:Y:S07]  /*d730*/  LDSM.16.MT88.4 R24, [R227+0x2000] ;  /* 0x00200000e318783b */ /* 0x000eae0000004200 */
[C---:B-1----:R-:W-:Y:S08]  /*d740*/  HMMA.16816.F32 R92, R12.reuse, R28, R92 ;  /* 0x0000001c0c5c723c */ /* 0x042ff0000000185c */
[----:B------:R-:W-:Y:S01]  /*d750*/  HMMA.16816.F32 R96, R12, R30, R96 ;  /* 0x0000001e0c60723c */ /* 0x000fe20000001860 */
[----:B------:R-:W1:Y:S06]  /*d760*/  LDSM.16.MT88.4 R28, [R230+0x2000] ;  /* 0x00200000e61c783b */ /* 0x000e6c0000004200 */
[----:B------:R-:W-:Y:S02]  /*d770*/  F2FP.PACK_AB R12, R147, R214 ;  /* 0x000000d6930c723e */ /* 0x000fe400000000ff */
[----:B------:R-:W-:Y:S03]  /*d780*/  F2FP.PACK_AB R13, R142, R143 ;  /* 0x0000008f8e0d723e */ /* 0x000fe600000000ff */
[----:B------:R-:W-:Y:S02]  /*d790*/  F2FP.PACK_AB R14, R41, R40 ;  /* 0x00000028290e723e */ /* 0x000fe400000000ff */
[----:B------:R-:W-:Y:S07]  /*d7a0*/  F2FP.PACK_AB R15, R43, R42 ;  /* 0x0000002a2b0f723e */ /* 0x000fee00000000ff */
[C---:B---3--:R-:W-:Y:S08]  /*d7b0*/  HMMA.16816.F32 R4, R12.reuse, R16, R4 ;  /* 0x000000100c04723c */ /* 0x048ff00000001804 */
[C---:B------:R-:W-:Y:S01]  /*d7c0*/  HMMA.16816.F32 R8, R12.reuse, R18, R8 ;  /* 0x000000120c08723c */ /* 0x040fe20000001808 */
[----:B------:R-:W3:Y:S03]  /*d7d0*/  LDSM.16.MT88.4 R16, [R224+0x5000] ;  /* 0x00500000e010783b */ /* 0x000ee60000004200 */
[----:B--2---:R-:W-:Y:S04]  /*d7e0*/  FFMA.FTZ R2, R2, R34, R35 ;  /* 0x0000002202027223 */ /* 0x004fe80000010023 */
[C---:B----4-:R-:W-:Y:S01]  /*d7f0*/  HMMA.16816.F32 R100, R12.reuse, R20, R100 ;  /* 0x000000140c64723c */ /* 0x050fe20000001864 */
[----:B------:R-:W2:Y:S07]  /*d800*/  LDSM.16.MT88.4 R32, [R228+0x5000] ;  /* 0x00500000e420783b */ /* 0x000eae0000004200 */
[C---:B------:R-:W-:Y:S01]  /*d810*/  HMMA.16816.F32 R104, R12.reuse, R22, R104 ;  /* 0x000000160c68723c */ /* 0x040fe20000001868 */
[----:B------:R-:W4:Y:S07]  /*d820*/  LDSM.16.MT88.4 R20, [R227+0x5000] ;  /* 0x00500000e314783b */ /* 0x000f2e0000004200 */
[C---:B------:R-:W-:Y:S08]  /*d830*/  HMMA.16816.F32 R108, R12.reuse, R24, R108 ;  /* 0x000000180c6c723c */ /* 0x040ff0000000186c */
[C---:B------:R-:W-:Y:S01]  /*d840*/  HMMA.16816.F32 R112, R12.reuse, R26, R112 ;  /* 0x0000001a0c70723c */ /* 0x040fe20000001870 */
[----:B------:R-:W4:Y:S07]  /*d850*/  LDSM.16.MT88.4 R24, [R230+0x5000] ;  /* 0x00500000e618783b */ /* 0x000f2e0000004200 */
[C---:B-1----:R-:W-:Y:S08]  /*d860*/  HMMA.16816.F32 R116, R12.reuse, R28, R116 ;  /* 0x0000001c0c74723c */ /* 0x042ff00000001874 */
[C---:B------:R-:W-:Y:S01]  /*d870*/  HMMA.16816.F32 R120, R12.reuse, R30, R120 ;  /* 0x0000001e0c78723c */ /* 0x040fe20000001878 */
[----:B------:R-:W-:Y:S07]  /*d880*/  LDSM.16.MT88.4 R28, [R228+0x8000] ;  /* 0x00800000e41c783b */ /* 0x000fee0000004200 */
[C---:B---3--:R-:W-:Y:S08]  /*d890*/  HMMA.16816.F32 R124, R12.reuse, R16, R124 ;  /* 0x000000100c7c723c */ /* 0x048ff0000000187c */
[C---:B------:R-:W-:Y:S01]  /*d8a0*/  HMMA.16816.F32 R128, R12.reuse, R18, R128 ;  /* 0x000000120c80723c */ /* 0x040fe20000001880 */
[----:B------:R-:W1:Y:S07]  /*d8b0*/  LDSM.16.MT88.4 R16, [R224+0x8000] ;  /* 0x00800000e010783b */ /* 0x000e6e0000004200 */
[C---:B--2---:R-:W-:Y:S08]  /*d8c0*/  HMMA.16816.F32 R132, R12.reuse, R32, R132 ;  /* 0x000000200c84723c */ /* 0x044ff00000001884 */
[C---:B------:R-:W-:Y:S01]  /*d8d0*/  HMMA.16816.F32 R136, R12.reuse, R34, R136 ;  /* 0x000000220c88723c */ /* 0x040fe20000001888 */
[----:B------:R-:W2:Y:S07]  /*d8e0*/  LDSM.16.MT88.4 R32, [R227+0x8000] ;  /* 0x00800000e320783b */ /* 0x000eae0000004200 */
[C---:B----4-:R-:W-:Y:S08]  /*d8f0*/  HMMA.16816.F32 R52, R12.reuse, R20, R52 ;  /* 0x000000140c34723c */ /* 0x050ff00000001834 */
[C---:B------:R-:W-:Y:S01]  /*d900*/  HMMA.16816.F32 R56, R12.reuse, R22, R56 ;  /* 0x000000160c38723c */ /* 0x040fe20000001838 */
[----:B------:R-:W3:Y:S07]  /*d910*/  LDSM.16.MT88.4 R20, [R230+0x8000] ;  /* 0x00800000e614783b */ /* 0x000eee0000004200 */
[C---:B------:R-:W-:Y:S01]  /*d920*/  HMMA.16816.F32 R60, R12.reuse, R24, R60 ;  /* 0x000000180c3c723c */ /* 0x040fe2000000183c */
[----:B------:R-:W4:Y:S07]  /*d930*/  LDL.LU R25, [R1+0x10] ;  /* 0x0000100001197983 */ /* 0x000f2e0000300800 */
[C---:B------:R-:W-:Y:S08]  /*d940*/  HMMA.16816.F32 R64, R12.reuse, R26, R64 ;  /* 0x0000001a0c40723c */ /* 0x040ff00000001840 */
[C---:B-1----:R-:W-:Y:S08]  /*d950*/  HMMA.16816.F32 R68, R12.reuse, R16, R68 ;  /* 0x000000100c44723c */ /* 0x042ff00000001844 */
[C---:B------:R-:W-:Y:S01]  /*d960*/  HMMA.16816.F32 R72, R12.reuse, R18, R72 ;  /* 0x000000120c48723c */ /* 0x040fe20000001848 */
[----:B------:R-:W-:Y:S07]  /*d970*/  LDSM.16.MT88.4 R16, [R228+0x2800] ;  /* 0x00280000e410783b */ /* 0x000fee0000004200 */
[C---:B------:R-:W-:Y:S07]  /*d980*/  HMMA.16816.F32 R76, R12.reuse, R28, R76 ;  /* 0x0000001c0c4c723c */ /* 0x040fee000000184c */
[----:B------:R-:W-:Y:S01]  /*d990*/  MOV R29, R153 ;  /* 0x00000099001d7202 */ /* 0x000fe20000000f00 */
[C---:B------:R-:W-:Y:S01]  /*d9a0*/  HMMA.16816.F32 R80, R12.reuse, R30, R80 ;  /* 0x0000001e0c50723c */ /* 0x040fe20000001850 */
[----:B------:R-:W1:Y:S03]  /*d9b0*/  LDSM.16.MT88.4 R152, [R224+0x2800] ;  /* 0x00280000e098783b */ /* 0x000e660000004200 */
[----:B------:R-:W-:Y:S04]  /*d9c0*/  FADD.FTZ R2, R29, R2 ;  /* 0x000000021d027221 */ /* 0x000fe80000010000 */
[C---:B--2---:R-:W-:Y:S01]  /*d9d0*/  HMMA.16816.F32 R84, R12.reuse, R32, R84 ;  /* 0x000000200c54723c */ /* 0x044fe20000001854 */
[----:B------:R-:W-:Y:S03]  /*d9e0*/  LDSM.16.MT88.4 R28, [R227+0x5800] ;  /* 0x00580000e31c783b */ /* 0x000fe60000004200 */
[----:B------:R-:W-:Y:S01]  /*d9f0*/  FADD.FTZ R2, R51, R2 ;  /* 0x0000000233027221 */ /* 0x000fe20000010000 */
[----:B------:R-:W-:Y:S03]  /*da00*/  MOV R51, R151 ;  /* 0x0000009700337202 */ /* 0x000fe60000000f00 */
[C---:B------:R-:W-:Y:S01]  /*da10*/  HMMA.16816.F32 R88, R12.reuse, R34, R88 ;  /* 0x000000220c58723c */ /* 0x040fe20000001858 */
[----:B------:R-:W-:Y:S03]  /*da20*/  LDSM.16.MT88.4 R32, [R230+0x5800] ;  /* 0x00580000e620783b */ /* 0x000fe60000004200 */
[----:B------:R-:W-:Y:S01]  /*da30*/  FADD.FTZ R2, R50, R2 ;  /* 0x0000000232027221 */ /* 0x000fe20000010000 */
[----:B------:R-:W-:Y:S03]  /*da40*/  MOV R50, R150 ;  /* 0x0000009600327202 */ /* 0x000fe60000000f00 */
[C---:B---3--:R-:W-:Y:S08]  /*da50*/  HMMA.16816.F32 R92, R12.reuse, R20, R92 ;  /* 0x000000140c5c723c */ /* 0x048ff0000000185c */
[----:B------:R-:W-:Y:S01]  /*da60*/  HMMA.16816.F32 R96, R12, R22, R96 ;  /* 0x000000160c60723c */ /* 0x000fe20000001860 */
[----:B------:R-:W-:Y:S06]  /*da70*/  LDSM.16.MT88.4 R20, [R230+0x2800] ;  /* 0x00280000e614783b */ /* 0x000fec0000004200 */
[----:B------:R-:W-:Y:S02]  /*da80*/  F2FP.PACK_AB R12, R45, R44 ;  /* 0x0000002c2d0c723e */ /* 0x000fe400000000ff */
[----:B------:R-:W-:Y:S03]  /*da90*/  F2FP.PACK_AB R13, R39, R38 ;  /* 0x00000026270d723e */ /* 0x000fe600000000ff */
[----:B------:R-:W-:Y:S02]  /*daa0*/  F2FP.PACK_AB R14, R212, R48 ;  /* 0x00000030d40e723e */ /* 0x000fe400000000ff */
[----:B------:R-:W-:Y:S01]  /*dab0*/  F2FP.PACK_AB R15, R36, R37 ;  /* 0x00000025240f723e */ /* 0x000fe200000000ff */
[----:B----4-:R-:W-:Y:S01]  /*dac0*/  FFMA.FTZ R0, R0, R25, R218 ;  /* 0x0000001900007223 */ /* 0x010fe200000100da */
[----:B------:R-:W-:Y:S01]  /*dad0*/  MOV R218, R149 ;  /* 0x0000009500da7202 */ /* 0x000fe20000000f00 */
[----:B------:R-:W2:Y:S04]  /*dae0*/  LDSM.16.MT88.4 R24, [R227+0x2800] ;  /* 0x00280000e318783b */ /* 0x000ea80000004200 */
[C---:B-1----:R-:W-:Y:S03]  /*daf0*/  HMMA.16816.F32 R148, R12.reuse, R152, R4 ;  /* 0x000000980c94723c */ /* 0x042fe60000001804 */
[----:B------:R-:W-:Y:S02]  /*db00*/  FADD.FTZ R2, R218, R2 ;  /* 0x00000002da027221 */ /* 0x000fe40000010000 */
[----:B------:R-:W-:Y:S01]  /*db10*/  FADD.FTZ R0, R217, R0 ;  /* 0x00000000d9007221 */ /* 0x000fe20000010000 */
[----:B------:R-:W1:Y:S02]  /*db20*/  LDSM.16.MT88.4 R4, [R224+0x5800] ;  /* 0x00580000e004783b */ /* 0x000e640000004200 */
[C---:B------:R-:W-:Y:S04]  /*db30*/  HMMA.16816.F32 R152, R12.reuse, R154, R8 ;  /* 0x0000009a0c98723c */ /* 0x040fe80000001808 */
[----:B------:R-:W-:Y:S02]  /*db40*/  FADD.FTZ R2, R3, R2 ;  /* 0x0000000203027221 */ /* 0x000fe40000010000 */
[----:B------:R-:W-:Y:S01]  /*db50*/  FADD.FTZ R0, R216, R0 ;  /* 0x00000000d8007221 */ /* 0x000fe20000010000 */
[----:B------:R-:W3:Y:S01]  /*db60*/  LDSM.16.MT88.4 R8, [R228+0x5800] ;  /* 0x00580000e408783b */ /* 0x000ee20000004200 */
[C---:B------:R-:W-:Y:S04]  /*db70*/  HMMA.16816.F32 R100, R12.reuse, R16, R100 ;  /* 0x000000100c64723c */ /* 0x040fe80000001864 */
[----:B------:R-:W-:Y:S02]  /*db80*/  FADD.FTZ R2, R51, R2 ;  /* 0x0000000233027221 */ /* 0x000fe40000010000 */
[----:B------:R-:W-:Y:S02]  /*db90*/  FADD.FTZ R0, R215, R0 ;  /* 0x00000000d7007221 */ /* 0x000fe40000010000 */
[C---:B------:R-:W-:Y:S01]  /*dba0*/  HMMA.16816.F32 R104, R12.reuse, R18, R104 ;  /* 0x000000120c68723c */ /* 0x040fe20000001868 */
[----:B------:R-:W4:Y:S03]  /*dbb0*/  LDSM.16.MT88.4 R16, [R224+0x8800] ;  /* 0x00880000e010783b */ /* 0x000f260000004200 */
[----:B------:R-:W-:Y:S02]  /*dbc0*/  FADD.FTZ R2, R50, R2 ;  /* 0x0000000232027221 */ /* 0x000fe40000010000 */
[----:B------:R-:W-:Y:S02]  /*dbd0*/  FADD.FTZ R0, R213, R0 ;  /* 0x00000000d5007221 */ /* 0x000fe40000010000 */
[----:B------:R-:W-:Y:S04]  /*dbe0*/  FADD.FTZ R2, R47, R2 ;  /* 0x000000022f027221 */ /* 0x000fe80000010000 */
[----:B------:R-:W-:Y:S02]  /*dbf0*/  FADD.FTZ R2, R46, R2 ;  /* 0x000000022e027221 */ /* 0x000fe40000010000 */
[----:B------:R-:W-:Y:S01]  /*dc00*/  FADD.FTZ R0, R211, R0 ;  /* 0x00000000d3007221 */ /* 0x000fe20000010000 */
[C---:B--2---:R-:W-:Y:S03]  /*dc10*/  HMMA.16816.F32 R108, R12.reuse, R24, R108 ;  /* 0x000000180c6c723c */ /* 0x044fe6000000186c */
[----:B------:R-:W-:Y:S02]  /*dc20*/  FADD.FTZ R2, R49, R2 ;  /* 0x0000000231027221 */ /* 0x000fe40000010000 */
[----:B------:R-:W-:Y:S02]  /*dc30*/  FADD.FTZ R0, R210, R0 ;  /* 0x00000000d2007221 */ /* 0x000fe40000010000 */
[----:B------:R-:W-:Y:S01]  /*dc40*/  FADD.FTZ R2, R223, R2 ;  /* 0x00000002df027221 */ /* 0x000fe20000010000 */
[C---:B------:R-:W-:Y:S04]  /*dc50*/  HMMA.16816.F32 R112, R12.reuse, R26, R112 ;  /* 0x0000001a0c70723c */ /* 0x040fe80000001870 */
        /* <DEDUP_REMOVED lines=14> */
[----:B------:R-:W-:Y:S02]  /*dd40*/  FADD.FTZ R2, R214, R2 ;  /* 0x00000002d6027221 */ /* 0x000fe40000010000 */
[----:B------:R-:W-:Y:S02]  /*dd50*/  FADD.FTZ R0, R165, R0 ;  /* 0x00000000a5007221 */ /* 0x000fe40000010000 */
[C---:B---3--:R-:W-:Y:S04]  /*dd60*/  HMMA.16816.F32 R132, R12.reuse, R8, R132 ;  /* 0x000000080c84723c */ /* 0x048fe80000001884 */
[----:B------:R-:W-:Y:S02]  /*dd70*/  FADD.FTZ R2, R147, R2 ;  /* 0x0000000293027221 */ /* 0x000fe40000010000 */
[----:B------:R-:W-:Y:S02]  /*dd80*/  FADD.FTZ R0, R164, R0 ;  /* 0x00000000a4007221 */ /* 0x000fe40000010000 */
[C---:B------:R-:W-:Y:S01]  /*dd90*/  HMMA.16816.F32 R136, R12.reuse, R10, R136 ;  /* 0x0000000a0c88723c */ /* 0x040fe20000001888 */
[----:B------:R-:W3:Y:S03]  /*dda0*/  LDSM.16.MT88.4 R8, [R230+0x8800] ;  /* 0x00880000e608783b */ /* 0x000ee60000004200 */
[----:B------:R-:W-:Y:S02]  /*ddb0*/  FADD.FTZ R2, R40, R2 ;  /* 0x0000000228027221 */ /* 0x000fe40000010000 */
[----:B------:R-:W-:Y:S02]  /*ddc0*/  FADD.FTZ R0, R146, R0 ;  /* 0x0000000092007221 */ /* 0x000fe40000010000 */
[C---:B------:R-:W-:Y:S04]  /*ddd0*/  HMMA.16816.F32 R52, R12.reuse, R28, R52 ;  /* 0x0000001c0c34723c */ /* 0x040fe80000001834 */
[----:B------:R-:W-:Y:S02]  /*dde0*/  FADD.FTZ R2, R41, R2 ;  /* 0x0000000229027221 */ /* 0x000fe40000010000 */
[----:B------:R-:W-:Y:S02]  /*ddf0*/  FADD.FTZ R0, R145, R0 ;  /* 0x0000000091007221 */ /* 0x000fe40000010000 */
[C---:B------:R-:W-:Y:S04]  /*de00*/  HMMA.16816.F32 R56, R12.reuse, R30, R56 ;  /* 0x0000001e0c38723c */ /* 0x040fe80000001838 */
[----:B------:R-:W-:Y:S04]  /*de10*/  FADD.FTZ R0, R144, R0 ;  /* 0x0000000090007221 */ /* 0x000fe80000010000 */
[C---:B------:R-:W-:Y:S04]  /*de20*/  HMMA.16816.F32 R60, R12.reuse, R32, R60 ;  /* 0x000000200c3c723c */ /* 0x040fe8000000183c */
[----:B------:R-:W-:Y:S01]  /*de30*/  FADD.FTZ R0, R143, R0 ;  /* 0x000000008f007221 */ /* 0x000fe20000010000 */
[----:B------:R-:W-:Y:S03]  /*de40*/  MOV R143, R140 ;  /* 0x0000008c008f7202 */ /* 0x000fe60000000f00 */
[C---:B------:R-:W-:Y:S04]  /*de50*/  HMMA.16816.F32 R64, R12.reuse, R34, R64 ;  /* 0x000000220c40723c */ /* 0x040fe80000001840 */
[----:B------:R-:W-:Y:S01]  /*de60*/  FADD.FTZ R0, R142, R0 ;  /* 0x000000008e007221 */ /* 0x000fe20000010000 */
[----:B------:R-:W-:Y:S03]  /*de70*/  MOV R142, R141 ;  /* 0x0000008d008e7202 */ /* 0x000fe60000000f00 */
[C---:B----4-:R-:W-:Y:S04]  /*de80*/  HMMA.16816.F32 R68, R12.reuse, R16, R68 ;  /* 0x000000100c44723c */ /* 0x050fe80000001844 */
[----:B------:R-:W-:Y:S04]  /*de90*/  FADD.FTZ R0, R42, R0 ;  /* 0x000000002a007221 */ /* 0x000fe80000010000 */
[C---:B------:R-:W-:Y:S04]  /*dea0*/  HMMA.16816.F32 R72, R12.reuse, R18, R72 ;  /* 0x000000120c48723c */ /* 0x040fe80000001848 */
        /* <DEDUP_REMOVED lines=8> */
[C---:B-1----:R-:W-:Y:S04]  /*df30*/  HMMA.16816.F32 R84, R12.reuse, R4, R84 ;  /* 0x000000040c54723c */ /* 0x042fe80000001854 */
[----:B------:R-:W-:Y:S02]  /*df40*/  FADD.FTZ R2, R212, R2 ;  /* 0x00000002d4027221 */ /* 0x000fe40000010000 */
[----:B------:R-:W-:Y:S02]  /*df50*/  FADD.FTZ R0, R37, R3 ;  /* 0x0000000325007221 */ /* 0x000fe40000010000 */
[C---:B------:R-:W-:Y:S01]  /*df60*/  HMMA.16816.F32 R88, R12.reuse, R6, R88 ;  /* 0x000000060c58723c */ /* 0x040fe20000001858 */
[----:B------:R1:W-:Y:S03]  /*df70*/  STL [R1+0xc], R2 ;  /* 0x00000c0201007387 */ /* 0x0003e60000100800 */
[----:B------:R-:W-:Y:S04]  /*df80*/  FADD.FTZ R0, R36, R0 ;  /* 0x0000000024007221 */ /* 0x000fe80000010000 */
[C---:B---3--:R-:W-:Y:S01]  /*df90*/  HMMA.16816.F32 R92, R12.reuse, R8, R92 ;  /* 0x000000080c5c723c */ /* 0x048fe2000000185c */
[----:B------:R1:W-:Y:S07]  /*dfa0*/  STL [R1+0x10], R0 ;  /* 0x0000100001007387 */ /* 0x0003ee0000100800 */
[----:B------:R-:W-:Y:S01]  /*dfb0*/  HMMA.16816.F32 R96, R12, R10, R96 ;  /* 0x0000000a0c60723c */ /* 0x000fe20000001860 */
[----:B------:R-:W-:-:S07]  /*dfc0*/  @P0 BRA `(.L_x_3294) ;  /* 0xffffc85000000947 */ /* 0x000fce000383ffff */
.L_x_3293:
[----:B------:R-:W-:Y:S07]  /*dfd0*/  @!UPT UIADD3 URZ, URZ, URZ, URZ ;  /* 0x0000003f3f3ff290 */ /* 0x000fee000fffe03f */
[----:B------:R-:W-:Y:S02]  /*dfe0*/  MOV R7, 0x1f ;  /* 0x0000001f00077802 */ /* 0x000fe40000000f00 */
[----:B------:R-:W-:Y:S01]  /*dff0*/  MOV R6, 0xffffffff ;  /* 0xffffffff00067802 */ /* 0x000fe20000000f00 */
[----:B------:R-:W-:Y:S06]  /*e000*/  BRA.DIV ~URZ, `(.L_x_3295) ;  /* 0x000023427f007947 */ /* 0x000fec000b800000 */
[----:B-1----:R-:W2:Y:S04]  /*e010*/  LDL R2, [R1+0xc] ;  /* 0x00000c0001027983 */ /* 0x002ea80000100800 */
[----:B--2---:R1:W2:Y:S02]  /*e020*/  SHFL.BFLY PT, R0, R2, 0x2, 0x1f ;  /* 0x0c401f0002007f89 */ /* 0x0042a400000e0000 */
.L_x_3309:
        /* <DEDUP_REMOVED lines=9> */
.L_x_3310:
        /* <DEDUP_REMOVED lines=117> */
.L_x_3288:
        /* <DEDUP_REMOVED lines=19> */
.L_x_3298:
[----:B--2---:R-:W-:Y:S05]  /*e940*/  BSYNC B0 ;  /* 0x0000000000007941 */ /* 0x004fea0003800000 */
.L_x_3297:
        /* <DEDUP_REMOVED lines=15> */
[----:B-1----:R-:W-:Y:S05]  /*ea40*/  CALL.REL.NOINC `($__internal_69_$__cuda_sm70_shflsync_idx_p) ;  /* 0x00001b0000007944 */ /* 0x002fea0003c00000 */
.L_x_3301:
        /* <DEDUP_REMOVED lines=20> */
[----:B------:R-:W-:Y:S02]  /*eb90*/  IMAD R4, R0, c[0x0][0x438], RZ ;  /* 0x00010e0000047a24 */ /* 0x000fe400078e02ff */
[----:B------:R-:W-:Y:S01]  /*eba0*/  IMAD R3, R5, c[0x0][0x4d4], R2 ;  /* 0x0001350005037a24 */ /* 0x000fe200078e0202 */
[----:B--2---:R-:W-:Y:S01]  /*ebb0*/  SHF.R.S32.HI R2, RZ, 0x1f, R11 ;  /* 0x0000001fff027819 */ /* 0x004fe2000001140b */
        /* <DEDUP_REMOVED lines=11> */
[----:B------:R-:W-:Y:S01]  /*ec70*/  SHF.R.S32.HI R9, RZ, 0x1f, R17 ;  /* 0x0000001fff097819 */ /* 0x000fe20000011411 */
        /* <DEDUP_REMOVED lines=104> */
[----:B--2-4-:R-:W-:Y:S02]  /*f300*/  ISETP.GE.AND P5, PT, R147, c[0x0][0x3c8], PT ;  /* 0x0000f20093007a0c */ /* 0x014fe40003fa6270 */
[----:B------:R-:W-:Y:S02]  /*f310*/  ISETP.GE.AND P1, PT, R23, c[0x0][0x3c8], PT ;  /* 0x0000f20017007a0c */ /* 0x000fe40003f26270 */
        /* <DEDUP_REMOVED lines=74> */
[CC--:B--2---:R-:W-:Y:S02]  /*f7c0*/  @!P2 LEA R24, P1, R5.reuse, R2.reuse, 0x2 ;  /* 0x000000020518a211 */ /* 0x0c4fe400078210ff */
        /* <DEDUP_REMOVED lines=18> */
.L_x_3303:
[----:B--2-4-:R-:W-:Y:S05]  /*f8f0*/  BSYNC B0 ;  /* 0x0000000000007941 */ /* 0x014fea0003800000 */
.L_x_3302:
[----:B---3--:R1:W2:Y:S04]  /*f900*/  SHFL.IDX PT, R3, R30, 0x1, 0x1c1f ;  /* 0x003c1f001e037f89 */ /* 0x0082a800000e0000 */
[----:B------:R1:W3:Y:S01]  /*f910*/  SHFL.IDX PT, R2, R35, 0x1, 0x1c1f ;  /* 0x003c1f0023027f89 */ /* 0x0002e200000e0000 */
[----:B------:R-:W-:Y:S05]  /*f920*/  @P0 BRA `(.L_x_3304) ;  /* 0x000008d000000947 */ /* 0x000fea0003800000 */
[----:B------:R-:W-:Y:S02]  /*f930*/  ISETP.GE.AND P4, PT, R23, c[0x0][0x3c8], PT ;  /* 0x0000f20017007a0c */ /* 0x000fe40003f86270 */
[----:B------:R-:W-:Y:S02]  /*f940*/  ISETP.GE.AND P0, PT, R147, c[0x0][0x3c8], PT ;  /* 0x0000f20093007a0c */ /* 0x000fe40003f06270 */
[----:B------:R-:W-:Y:S02]  /*f950*/  ISETP.GE.AND P3, PT, R22, c[0x0][0x3c8], PT ;  /* 0x0000f20016007a0c */ /* 0x000fe40003f66270 */
[----:B------:R-:W-:-:S07]  /*f960*/  ISETP.GE.AND P2, PT, R21, c[0x0][0x3c8], PT ;  /* 0x0000f20015007a0c */ /* 0x000fce0003f46270 */
[-C--:B---3--:R-:W-:Y:S02]  /*f970*/  @!P4 LEA R24, P1, R23, R2.reuse, 0x2 ;  /* 0x000000021718c211 */ /* 0x088fe400078210ff */
        /* <DEDUP_REMOVED lines=16> */
[CC--:B------:R-:W-:Y:S02]  /*fa80*/  @!P0 LEA R20, P5, R19.reuse, R2.reuse, 0x2 ;  /* 0x0000000213148211 */ /* 0x0c0fe400078a10ff */
[----:B------:R-:W-:Y:S01]  /*fa90*/  ISETP.GE.AND P2, PT, R16, c[0x0][0x3c8], PT ;  /* 0x0000f20010007a0c */ /* 0x000fe20003f46270 */
[----:B------:R-:W-:Y:S01]  /*faa0*/  @!P1 ST.E.64 [R24.64], R110 ;  /* 0x0000006e18009985 */ /* 0x000fe2000c101b06 */
[-C--:B------:R-:W-:Y:S02]  /*fab0*/  @!P0 LEA.HI.X R21, R19, R3.reuse, R36, 0x2, P5 ;  /* 0x0000000313158211 */ /* 0x080fe400028f1424 */
[C---:B------:R-:W-:Y:S02]  /*fac0*/  @!P4 LEA R22, P5, R18.reuse, R2, 0x2 ;  /* 0x000000021216c211 */ /* 0x040fe400078a10ff */
[----:B------:R-:W-:Y:S01]  /*fad0*/  ISETP.GE.AND P1, PT, R15, c[0x0][0x3c8], PT ;  /* 0x0000f2000f007a0c */ /* 0x000fe20003f26270 */
[----:B------:R2:W-:Y:S01]  /*fae0*/  @!P0 ST.E.64 [R20.64], R114 ;  /* 0x0000007214008985 */ /* 0x0005e2000c101b06 */
[----:B------:R-:W-:-:S02]  /*faf0*/  @!P4 LEA.HI.X R23, R18, R3, R37, 0x2, P5 ;  /* 0x000000031217c211 */ /* 0x000fc400028f1425 */
        /* <DEDUP_REMOVED lines=19> */
[----:B------:R-:W-:Y:S01]  /*fc30*/  @!P0 ST.E.64 [R22.64], R134 ;  /* 0x0000008616008985 */ /* 0x000fe2000c101b06 */
[----:B------:R-:W-:-:S03]  /*fc40*/  ISETP.GE.AND P0, PT, R9, c[0x0][0x3c8], PT ;  /* 0x0000f20009007a0c */ /* 0x000fc60003f06270 */
[----:B------:R-:W-:Y:S01]  /*fc50*/  @!P4 ST.E.64 [R18.64], R138 ;  /* 0x0000008a1200c985 */ /* 0x000fe2000c101b06 */
[----:B------:R-:W-:Y:S02]  /*fc60*/  ISETP.GE.AND P4, PT, R8, c[0x0][0x3c8], PT ;  /* 0x0000f20008007a0c */ /* 0x000fe40003f86270 */
[----:B------:R-:W-:-:S04]  /*fc70*/  @!P3 LEA R16, P5, R12, R2, 0x2 ;  /* 0x000000020c10b211 */ /* 0x000fc800078a10ff */
[----:B------:R-:W-:Y:S02]  /*fc80*/  @!P3 LEA.HI.X R17, R12, R3, R43, 0x2, P5 ;  /* 0x000000030c11b211 */ /* 0x000fe400028f142b */
[----:B------:R-:W-:-:S03]  /*fc90*/  @!P2 LEA R14, P5, R11, R2, 0x2 ;  /* 0x000000020b0ea211 */ /* 0x000fc600078a10ff */
[----:B------:R-:W-:Y:S01]  /*fca0*/  @!P3 ST.E.64 [R16.64], R54 ;  /* 0x000000361000b985 */ /* 0x000fe2000c101b06 */
[-C--:B------:R-:W-:Y:S02]  /*fcb0*/  @!P2 LEA.HI.X R15, R11, R3.reuse, R44, 0x2, P5 ;  /* 0x000000030b0fa211 */ /* 0x080fe400028f142c */
[CC--:B------:R-:W-:Y:S02]  /*fcc0*/  @!P1 LEA R12, P5, R10.reuse, R2.reuse, 0x2 ;  /* 0x000000020a0c9211 */ /* 0x0c0fe400078a10ff */
        /* <DEDUP_REMOVED lines=8> */
[----:B------:R4:W-:Y:S01]  /*fd50*/  @!P0 ST.E.64 [R10.64], R66 ;  /* 0x000000420a008985 */ /* 0x0009e2000c101b06 */
[----:B--2---:R-:W-:-:S04]  /*fd60*/  @!P4 LEA R14, P5, R8, R2, 0x2 ;  /* 0x00000002080ec211 */ /* 0x004fc800078a10ff */
[----:B------:R-:W-:Y:S02]  /*fd70*/  @!P4 LEA.HI.X R15, R8, R3, R47, 0x2, P5 ;  /* 0x00000003080fc211 */ /* 0x000fe400028f142f */
[----:B---3--:R-:W-:-:S03]  /*fd80*/  @!P2 LEA R12, P5, R6, R2, 0x2 ;  /* 0x00000002060ca211 */ /* 0x008fc600078a10ff */
[----:B------:R-:W-:Y:S01]  /*fd90*/  @!P4 ST.E.64 [R14.64], R70 ;  /* 0x000000460e00c985 */ /* 0x000fe2000c101b06 */
[----:B------:R-:W-:Y:S02]  /*fda0*/  ISETP.GE.AND P4, PT, R0, c[0x0][0x3c8], PT ;  /* 0x0000f20000007a0c */ /* 0x000fe40003f86270 */
[C---:B----4-:R-:W-:Y:S02]  /*fdb0*/  @!P3 LEA R10, P0, R7.reuse, R2, 0x2 ;  /* 0x00000002070ab211 */ /* 0x050fe400078010ff */
[-C--:B------:R-:W-:Y:S02]  /*fdc0*/  @!P2 LEA.HI.X R13, R6, R3.reuse, R48, 0x2, P5 ;  /* 0x00000003060da211 */ /* 0x080fe400028f1430 */
[----:B------:R-:W-:Y:S02]  /*fdd0*/  @!P3 LEA.HI.X R11, R7, R3, R49, 0x2, P0 ;  /* 0x00000003070bb211 */ /* 0x000fe400000f1431 */
[----:B------:R-:W-:-:S03]  /*fde0*/  ISETP.GE.AND P0, PT, R4, c[0x0][0x3c8], PT ;  /* 0x0000f20004007a0c */ /* 0x000fc60003f06270 */
[----:B------:R2:W-:Y:S01]  /*fdf0*/  @!P3 ST.E.64 [R10.64], R74 ;  /* 0x0000004a0a00b985 */ /* 0x0005e2000c101b06 */
[----:B------:R-:W-:-:S03]  /*fe00*/  ISETP.GE.AND P3, PT, R146, c[0x0][0x3c8], PT ;  /* 0x0000f20092007a0c */ /* 0x000fc60003f66270 */
[----:B------:R3:W-:Y:S01]  /*fe10*/  @!P2 ST.E.64 [R12.64], R78 ;  /* 0x0000004e0c00a985 */ /* 0x0007e2000c101b06 */
[----:B--2---:R-:W-:-:S04]  /*fe20*/  @!P1 LEA R10, P5, R5, R2, 0x2 ;  /* 0x00000002050a9211 */ /* 0x004fc800078a10ff */
[----:B------:R-:W-:Y:S02]  /*fe30*/  @!P1 LEA.HI.X R11, R5, R3, R50, 0x2, P5 ;  /* 0x00000003050b9211 */ /* 0x000fe400028f1432 */
[----:B------:R-:W-:-:S03]  /*fe40*/  @!P0 LEA R8, P5, R4, R2, 0x2 ;  /* 0x0000000204088211 */ /* 0x000fc600078a10ff */
[----:B------:R3:W-:Y:S01]  /*fe50*/  @!P1 ST.E.64 [R10.64], R82 ;  /* 0x000000520a009985 */ /* 0x0007e2000c101b06 */
[-C--:B------:R-:W-:Y:S02]  /*fe60*/  @!P0 LEA.HI.X R9, R4, R3.reuse, R51, 0x2, P5 ;  /* 0x0000000304098211 */ /* 0x080fe400028f1433 */
[-C--:B------:R-:W-:Y:S02]  /*fe70*/  @!P4 LEA R6, P5, R0, R2.reuse, 0x2 ;  /* 0x000000020006c211 */ /* 0x080fe400078a10ff */
[----:B------:R-:W-:Y:S01]  /*fe80*/  @!P3 LEA R4, P2, R146, R2, 0x2 ;  /* 0x000000029204b211 */ /* 0x000fe200078410ff */
[----:B------:R3:W-:Y:S01]  /*fe90*/  @!P0 ST.E.64 [R8.64], R86 ;  /* 0x0000005608008985 */ /* 0x0007e2000c101b06 */
[-C--:B------:R-:W-:Y:S02]  /*fea0*/  @!P4 LEA.HI.X R7, R0, R3.reuse, R53, 0x2, P5 ;  /* 0x000000030007c211 */ /* 0x080fe400028f1435 */
[----:B------:R-:W-:Y:S02]  /*feb0*/  @!P3 LEA.HI.X R5, R146, R3, R52, 0x2, P2 ;  /* 0x000000039205b211 */ /* 0x000fe400010f1434 */
[----:B-----5:R-:W-:Y:S01]  /*fec0*/  ISETP.GE.AND P0, PT, R144, c[0x0][0x3c8], PT ;  /* 0x0000f20090007a0c */ /* 0x020fe20003f06270 */
[----:B------:R3:W-:Y:S04]  /*fed0*/  @!P4 ST.E.64 [R6.64], R90 ;  /* 0x0000005a0600c985 */ /* 0x0007e8000c101b06 */
[----:B------:R3:W-:Y:S08]  /*fee0*/  @!P3 ST.E.64 [R4.64], R94 ;  /* 0x0000005e0400b985 */ /* 0x0007f0000c101b06 */
[----:B------:R-:W-:Y:S05]  /*fef0*/  @P0 BRA `(.L_x_3304) ;  /* 0x0000030000000947 */ /* 0x000fea0003800000 */
[----:B------:R-:W-:-:S04]  /*ff00*/  LEA R2, P0, R144, R2, 0x2 ;  /* 0x0000000290027211 */ /* 0x000fc800078010ff */
[----:B------:R-:W-:-:S05]  /*ff10*/  LEA.HI.X R3, R144, R3, R145, 0x2, P0 ;  /* 0x0000000390037211 */ /* 0x000fca00000f1491 */
[----:B------:R2:W-:Y:S01]  /*ff20*/  ST.E.64 [R2.64], R98 ;  /* 0x0000006202007985 */ /* 0x0005e2000c101b06 */
[----:B------:R-:W-:Y:S05]  /*ff30*/  BRA `(.L_x_3304) ;  /* 0x000002c000007947 */ /* 0x000fea0003800000 */
.L_x_3300:
        /* <DEDUP_REMOVED lines=44> */
.L_x_3304:
[----:B------:R-:W-:Y:S05]  /*10200*/  BSYNC B1 ;  /* 0x0000000000017941 */ /* 0x000fea0003800000 */
.L_x_3299:
        /* <DEDUP_REMOVED lines=9> */
[----:B--2---:R2:W4:Y:S02]  /*102a0*/  SHFL.IDX PT, R0, R140, RZ, 0x1f ;  /* 0x00001fff8c007589 */ /* 0x00452400000e0000 */
.L_x_3311:
[----:B------:R-:W-:Y:S01]  /*102b0*/  WARPSYNC 0xffffffff ;  /* 0xffffffff00007948 */ /* 0x000fe20003800000 */
[----:B------:R-:W-:Y:S06]  /*102c0*/  BAR.SYNC.DEFER_BLOCKING 0x4, 0x100 ;  /* 0x0104000000007b1d */ /* 0x000fec0000010000 */
[----:B----4-:R4:W-:Y:S04]  /*102d0*/  STL [R1+0x60], R0 ;  /* 0x0000600001007387 */ /* 0x0109e80000100800 */
[----:B------:R4:W-:Y:S04]  /*102e0*/  @!P6 STS [0x15100], R140 ;  /* 0x0151008cff00e388 */ /* 0x0009e80000000800 */
[----:B------:R-:W-:Y:S06]  /*102f0*/  BAR.ARV 0x5, 0x100 ;  /* 0x0144000000007b1d */ /* 0x000fec0000002000 */
.L_x_3305:
[----:B--2-4-:R-:W2:Y:S02]  /*10300*/  LDL R0, [R1+0x60] ;  /* 0x0000600001007983 */ /* 0x014ea40000100800 */
[----:B--2---:R-:W-:-:S13]  /*10310*/  ISETP.GE.AND P0, PT, R0, c[0x0][0x538], PT ;  /* 0x00014e0000007a0c */ /* 0x004fda0003f06270 */
[----:B-1-3-5:R-:W-:Y:S01]  /*10320*/  @P0 CALL.REL.NOINC `(.L_x_3307) ;  /* 0x0000001000000944 */ /* 0x02afe20003c00000 */
[----:B------:R-:W-:Y:S05]  /*10330*/  BRA `(.L_x_3308) ;  /* 0xffff056000007947 */ /* 0x000fea000383ffff */
.L_x_3307:
[----:B------:R-:W-:Y:S05]  /*10340*/  EXIT ;  /* 0x000000000000794d */ /* 0x000fea0003800000 */
.L_x_3295:
[----:B-1----:R1:W5:Y:S01]  /*10350*/  LDL R2, [R1+0xc] ;  /* 0x00000c0001027983 */ /* 0x0023620000100800 */
[----:B------:R-:W-:Y:S02]  /*10360*/  MOV R5, 0x2 ;  /* 0x0000000200057802 */ /* 0x000fe40000000f00 */
[----:B------:R-:W-:Y:S02]  /*10370*/  MOV R3, 0x10390 ;  /* 0x0001039000037802 */ /* 0x000fe40000000f00 */
[----:B-1---5:R-:W-:Y:S05]  /*10380*/  CALL.REL.NOINC `($__internal_68_$__cuda_sm70_shflsync_bfly_p) ;  /* 0x0000017000007944 */ /* 0x022fea0003c00000 */
[----:B------:R-:W-:Y:S01]  /*10390*/  MOV R0, R5 ;  /* 0x0000000500007202 */ /* 0x000fe20000000f00 */
[----:B------:R-:W-:Y:S05]  /*103a0*/  BRA `(.L_x_3309) ;  /* 0xffffdc8000007947 */ /* 0x000fea000383ffff */
.L_x_3296:
[----:B------:R-:W-:Y:S01]  /*103b0*/  IMAD.MOV.U32 R2, RZ, RZ, R0 ;  /* 0x000000ffff027224 */ /* 0x000fe200078e0000 */
[----:B------:R-:W-:Y:S02]  /*103c0*/  MOV R5, 0x1 ;  /* 0x0000000100057802 */ /* 0x000fe40000000f00 */
[----:B------:R-:W-:Y:S02]  /*103d0*/  MOV R3, 0x103f0 ;  /* 0x000103f000037802 */ /* 0x000fe40000000f00 */
[----:B-----5:R-:W-:Y:S05]  /*103e0*/  CALL.REL.NOINC `($__internal_68_$__cuda_sm70_shflsync_bfly_p) ;  /* 0x0000011000007944 */ /* 0x020fea0003c00000 */
[----:B------:R1:W5:Y:S01]  /*103f0*/  LDL R2, [R1+0x10] ;  /* 0x0000100001027983 */ /* 0x0003620000100800 */
[----:B------:R-:W-:Y:S01]  /*10400*/  FADD.FTZ R0, R0, R5 ;  /* 0x0000000500007221 */ /* 0x000fe20000010000 */
[----:B------:R-:W-:Y:S02]  /*10410*/  MOV R5, 0x2 ;  /* 0x0000000200057802 */ /* 0x000fe40000000f00 */
[----:B------:R-:W-:-:S02]  /*10420*/  MOV R3, 0x10440 ;  /* 0x0001044000037802 */ /* 0x000fc40000000f00 */
[----:B-1---5:R-:W-:Y:S05]  /*10430*/  CALL.REL.NOINC `($__internal_68_$__cuda_sm70_shflsync_bfly_p) ;  /* 0x000000c000007944 */ /* 0x022fea0003c00000 */
[----:B------:R-:W2:Y:S01]  /*10440*/  LDL.LU R2, [R1+0x10] ;  /* 0x0000100001027983 */ /* 0x000ea20000300800 */
[----:B------:R-:W-:Y:S01]  /*10450*/  MOV R3, 0x104a0 ;  /* 0x000104a000037802 */ /* 0x000fe20000000f00 */
[----:B--2---:R-:W-:Y:S01]  /*10460*/  FADD.FTZ R4, R2, R5 ;  /* 0x0000000502047221 */ /* 0x004fe20000010000 */
[----:B------:R-:W-:-:S04]  /*10470*/  MOV R5, 0x1 ;  /* 0x0000000100057802 */ /* 0x000fc80000000f00 */
[----:B------:R-:W-:Y:S02]  /*10480*/  MOV R2, R4 ;  /* 0x0000000400027202 */ /* 0x000fe40000000f00 */
[----:B------:R-:W-:Y:S05]  /*10490*/  CALL.REL.NOINC `($__internal_68_$__cuda_sm70_shflsync_bfly_p) ;  /* 0x0000006000007944 */ /* 0x000fea0003c00000 */
[----:B------:R-:W-:Y:S01]  /*104a0*/  MOV R3, R5 ;  /* 0x0000000500037202 */ /* 0x000fe20000000f00 */
[----:B------:R-:W-:Y:S05]  /*104b0*/  BRA `(.L_x_3310) ;  /* 0xffffdc0000007947 */ /* 0x000fea000383ffff */
.L_x_3306:
[----:B--2---:R-:W-:Y:S02]  /*104c0*/  MOV R0, R140 ;  /* 0x0000008c00007202 */ /* 0x004fe40000000f00 */
[----:B---3--:R-:W-:Y:S02]  /*104d0*/  MOV R2, 0x104f0 ;  /* 0x000104f000027802 */ /* 0x008fe40000000f00 */
[----:B-1---5:R-:W-:Y:S05]  /*104e0*/  CALL.REL.NOINC `($__internal_69_$__cuda_sm70_shflsync_idx_p) ;  /* 0x0000006000007944 */ /* 0x022fea0003c00000 */
[----:B-12---:R-:W-:Y:S05]  /*104f0*/  BRA `(.L_x_3311) ;  /* 0xfffffdb000007947 */ /* 0x006fea000383ffff */
        .weak           $__internal_68_$__cuda_sm70_shflsync_bfly_p
        .type           $__internal_68_$__cuda_sm70_shflsync_bfly_p,@function
        .size           $__internal_68_$__cuda_sm70_shflsync_bfly_p,($__internal_69_$__cuda_sm70_shflsync_idx_p - $__internal_68_$__cuda_sm70_shflsync_bfly_p)
$__internal_68_$__cuda_sm70_shflsync_bfly_p:
[----:B------:R-:W-:Y:S04]  /*10500*/  WARPSYNC R6 ;  /* 0x0000000600007348 */ /* 0x000fe80003800000 */
[----:B------:R1:W2:Y:S02]  /*10510*/  SHFL.BFLY PT, R5, R2, R5, R7 ;  /* 0x0c00000502057389 */ /* 0x0002a400000e0007 */
[----:B-1----:R-:W-:Y:S02]  /*10520*/  MOV R2, R3 ;  /* 0x0000000300027202 */ /* 0x002fe40000000f00 */
[----:B------:R-:W-:-:S04]  /*10530*/  MOV R3, 0x0 ;  /* 0x0000000000037802 */ /* 0x000fc80000000f00 */
[----:B--2---:R-:W-:Y:S05]  /*10540*/  RET.REL.NODEC R2 `(_ZN7cutlass13device_kernelIN5flash19enable_sm80_to_sm89INS1_16FlashAttnFwdSm80INS1_25CollectiveMainloopFwdSm80ILi8ELi1ELb1EN4cute5tupleIJNS5_1CILi128EEENS7_ILi96EEENS7_ILi192EEEEEELi192ENS_6half_tEfNS_4arch4Sm80ELb1ELb0ELb0ELb0ELb0ELb0ELb1ELb1EEENS1_21CollectiveEpilogueFwdINS6_IJS8_SA_S9_EEENS6_IJNS7_ILi1EEESI_SI_EEESC_SE_Li256ELb0ELb1ELb1ELb0EEENS1_30DynamicPersistentTileSchedulerILi256ELi256ELb1ELb1ELb0EEEEEEEEEvNT_6ParamsE) ;  /* 0xfffefab002007950 */ /* 0x004fea0003c3ffff */
        .weak           $__internal_69_$__cuda_sm70_shflsync_idx_p
        .type           $__internal_69_$__cuda_sm70_shflsync_idx_p,@function
        .size           $__internal_69_$__cuda_sm70_shflsync_idx_p,(.L_x_4996 - $__internal_69_$__cuda_sm70_shflsync_idx_p)
$__internal_69_$__cuda_sm70_shflsync_idx_p:
[----:B------:R-:W-:Y:S01]  /*10550*/  MOV R3, 0x0 ;  /* 0x0000000000037802 */ /* 0x000fe20000000f00 */
[----:B------:R-:W-:Y:S04]  /*10560*/  WARPSYNC R141 ;  /* 0x0000008d00007348 */ /* 0x000fe80003800000 */
[----:B------:R1:W2:Y:S01]  /*10570*/  SHFL.IDX PT, R0, R0, R143, R142 ;  /* 0x0000008f00007389 */ /* 0x0002a200000e008e */
[----:B------:R-:W-:Y:S05]  /*10580*/  RET.REL.NODEC R2 `(_ZN7cutlass13device_kernelIN5flash19enable_sm80_to_sm89INS1_16FlashAttnFwdSm80INS1_25CollectiveMainloopFwdSm80ILi8ELi1ELb1EN4cute5tupleIJNS5_1CILi128EEENS7_ILi96EEENS7_ILi192EEEEEELi192ENS_6half_tEfNS_4arch4Sm80ELb1ELb0ELb0ELb0ELb0ELb0ELb1ELb1EEENS1_21CollectiveEpilogueFwdINS6_IJS8_SA_S9_EEENS6_IJNS7_ILi1EEESI_SI_EEESC_SE_Li256ELb0ELb1ELb1ELb0EEENS1_30DynamicPersistentTileSchedulerILi256ELi256ELb1ELb1ELb0EEEEEEEEEvNT_6ParamsE) ;  /* 0xfffefa7002007950 */ /* 0x000fea0003c3ffff */
.L_x_3312:
        /* <DEDUP_REMOVED lines=15> */
.L_x_4996:


//--------------------- .text._ZN7cutlass13device_kernelIN5flash19enable_sm80_to_sm89INS1_16FlashAttnFwdSm80INS1_25CollectiveMainloopFwdSm80ILi8ELi1ELb0EN4cute5tupleIJNS5_1CILi128EEENS7_ILi64EEENS7_ILi192EEEEEELi192ENS_6half_tEfNS_4arch4Sm80ELb1ELb0ELb0ELb1ELb0ELb0ELb1ELb1EEENS1_21CollectiveEpilogueFwdINS6_IJS8_SA_S9_EEENS6_IJNS7_ILi1EEESI_SI_EEESC_SE_Li256ELb1ELb1ELb1ELb0EEENS1_36VarlenDynamicPersistentTileSchedulerILi128ELi64ELi256ELi256ELb1ELb1ELb0ELb1ELb1ELb1EEEEEEEEEvNT_6ParamsE --------------------------
	.section	.text._ZN7cutlass13device_kernelIN5flash19enable_sm80_to_sm89INS1_16FlashAttnFwdSm80INS1_25CollectiveMainloopFwdSm80ILi8ELi1ELb0EN4cute5tupleIJNS5_1CILi128EEENS7_ILi64EEENS7_ILi192EEEEEELi192ENS_6half_tEfNS_4arch4Sm80ELb1ELb0ELb0ELb1ELb0ELb0ELb1ELb1EEENS1_21CollectiveEpilogueFwdINS6_IJS8_SA_S9_EEENS6_IJNS7_ILi1EEESI_SI_EEESC_SE_Li256ELb1ELb1ELb1ELb0EEENS1_36VarlenDynamicPersistentTileSchedulerILi128ELi64ELi256ELi256ELb1ELb1ELb0ELb1ELb1ELb1EEEEEEEEEvNT_6ParamsE,"ax",@progbits
	.sectioninfo	@"SHI_REGISTERS=255"
	.align	128
.text._ZN7cutlass13device_kernelIN5flash19enable_sm80_to_sm89INS1_16FlashAttnFwdSm80INS1_25CollectiveMainloopFwdSm80ILi8ELi1ELb0EN4cute5tupleIJNS5_1CILi128EEENS7_ILi64EEENS7_ILi192EEEEEELi192ENS_6half_tEfNS_4arch4Sm80ELb1ELb0ELb0ELb1ELb0ELb0ELb1ELb1EEENS1_21CollectiveEpilogueFwdINS6_IJS8_SA_S9_EEENS6_IJNS7_ILi1EEESI_SI_EEESC_SE_Li256ELb1ELb1ELb1ELb0EEENS1_36VarlenDynamicPersistentTileSchedulerILi128ELi64ELi256ELi256ELb1ELb1ELb0ELb1ELb1ELb1EEEEEEEEEvNT_6ParamsE:
        .type           _ZN7cutlass13device_kernelIN5flash19enable_sm80_to_sm89INS1_16FlashAttnFwdSm80INS1_25CollectiveMainloopFwdSm80ILi8ELi1ELb0EN4cute5tupleIJNS5_1CILi128EEENS7_ILi64EEENS7_ILi192EEEEEELi192ENS_6half_tEfNS_4arch4Sm80ELb1ELb0ELb0ELb1ELb0ELb0ELb1ELb1EEENS1_21CollectiveEpilogueFwdINS6_IJS8_SA_S9_EEENS6_IJNS7_ILi1EEESI_SI_EEESC_SE_Li256ELb1ELb1ELb1ELb0EEENS1_36VarlenDynamicPersistentTileSchedulerILi128ELi64ELi256ELi256ELb1ELb1ELb0ELb1ELb1ELb1EEEEEEEEEvNT_6ParamsE,@function
        .size           _ZN7cutlass13device_kernelIN5flash19enable_sm80_to_sm89INS1_16FlashAttnFwdSm80INS1_25CollectiveMainloopFwdSm80ILi8ELi1ELb0EN4cute5tupleIJNS5_1CILi128EEENS7_ILi64EEENS7_ILi192EEEEEELi192ENS_6half_tEfNS_4arch4Sm80ELb1ELb0ELb0ELb1ELb0ELb0ELb1ELb1EEENS1_21CollectiveEpilogueFwdINS6_IJS8_SA_S9_EEENS6_IJNS7_ILi1EEESI_SI_EEESC_SE_Li256ELb1ELb1ELb1ELb0EEENS1_36VarlenDynamicPersistentTileSchedulerILi128ELi64ELi256ELi256ELb1ELb1ELb0ELb1ELb1ELb1EEEEEEEEEvNT_6ParamsE,(.L_x_4999 - _ZN7cutlass13device_kernelIN5flash19enable_sm80_to_sm89INS1_16FlashAttnFwdSm80INS1_25CollectiveMainloopFwdSm80ILi8ELi1ELb0EN4cute5tupleIJNS5_1CILi128EEENS7_ILi64EEENS7_ILi192EEEEEELi192ENS_6half_tEfNS_4arch4Sm80ELb1ELb0ELb0ELb1ELb0ELb0ELb1ELb1EEENS1_21CollectiveEpilogueFwdINS6_IJS8_SA_S9_EEENS6_IJNS7_ILi1EEESI_SI_EEESC_SE_Li256ELb1ELb1ELb1ELb0EEENS1_36VarlenDynamicPersistentTileSchedulerILi128ELi64ELi256ELi256ELb1ELb1ELb0ELb1ELb1ELb1EEEEEEEEEvNT_6ParamsE)
        .other          _ZN7cutlass13device_kernelIN5flash19enable_sm80_to_sm89INS1_16FlashAttnFwdSm80INS1_25CollectiveMainloopFwdSm80ILi8ELi1ELb0EN4cute5tupleIJNS5_1CILi128EEENS7_ILi64EEENS7_ILi192EEEEEELi192ENS_6half_tEfNS_4arch4Sm80ELb1ELb0ELb0ELb1ELb0ELb0ELb1ELb1EEENS1_21CollectiveEpilogueFwdINS6_IJS8_SA_S9_EEENS6_IJNS7_ILi1EEESI_SI_EEESC_SE_Li256ELb1ELb1ELb1ELb0EEENS1_36VarlenDynamicPersistentTileSchedulerILi128ELi64ELi256ELi256ELb1ELb1ELb0ELb1ELb1ELb1EEEEEEEEEvNT_6ParamsE,@"STO_CUDA_ENTRY STV_DEFAULT"
_ZN7cutlass13device_kernelIN5flash19enable_sm80_to_sm89INS1_16FlashAttnFwdSm80INS1_25CollectiveMainloopFwdSm80ILi8ELi1ELb0EN4cute5tupleIJNS5_1CILi128EEENS7_ILi64EEENS7_ILi192EEEEEELi192ENS_6half_tEfNS_4arch4Sm80ELb1ELb0ELb0ELb1ELb0ELb0ELb1ELb1EEENS1_21CollectiveEpilogueFwdINS6_IJS8_SA_S9_EEENS6_IJNS7_ILi1EEESI_SI_EEESC_SE_Li256ELb1ELb1ELb1ELb0EEENS1_36VarlenDynamicPersistentTileSchedulerILi128ELi64ELi256ELi256ELb1ELb1ELb0ELb1ELb1ELb1EEEEEEEEEvNT_6ParamsE:
        /* <DEDUP_REMOVED lines=52> */
.L_x_3318:
        /* <DEDUP_REMOVED lines=16> */
.L_x_3415:
        /* <DEDUP_REMOVED lines=16> */
.L_x_3416:
[----:B---3--:R-:W-:-:S05]  /*0540*/  IMAD R0, R0, c[0x0][0x538], RZ ;  /* 0x00014e0000007a24 */ /* 0x008fca00078e02ff */
[----:B------:R-:W-:-:S04]  /*0550*/  IADD3 R7, R0, R7, RZ ;  /* 0x0000000700077210 */ /* 0x000fc80007ffe0ff */
[----:B------:R-:W-:-:S13]  /*0560*/  ISETP.GT.AND P0, PT, R7, UR4, PT ;  /* 0x0000000407007c0c */ /* 0x000fda000bf04270 */
[----:B-12---:R-:W-:Y:S05]  /*0570*/  @!P0 BRA `(.L_x_3318) ;  /* 0xfffffdc000008947 */ /* 0x006fea000383ffff */
.L_x_3314:
[----:B--2---:R-:W-:-:S05]  /*0580*/  IADD3 R236, -R0, R7, RZ ;  /* 0x0000000700ec7210 */ /* 0x004fca0007ffe1ff */
[----:B------:R-:W-:-:S05]  /*0590*/  IMAD R0, R4, c[0x0][0x538], R236 ;  /* 0x00014e0004007a24 */ /* 0x000fca00078e02ec */
[----:B------:R-:W-:Y:S01]  /*05a0*/  ISETP.GT.AND P0, PT, R0, UR4, PT ;  /* 0x0000000400007c0c */ /* 0x000fe2000bf04270 */
[----:B------:R-:W-:-:S12]  /*05b0*/  BRA.DIV ~URZ, `(.L_x_3319) ;  /* 0x0000fbc27f007947 */ /* 0x000fd8000b800000 */
[----:B------:R-:W-:-:S04]  /*05c0*/  VOTE.ANY R10, PT, !P0 ;  /* 0x00000000000a7806 */ /* 0x000fc800040e0100 */
.L_x_3417:
[----:B------:R-:W1:Y:S02]  /*05d0*/  POPC R7, R10 ;  /* 0x0000000a00077309 */ /* 0x000e640000000000 */
[----:B-1----:R-:W-:Y:S01]  /*05e0*/  IADD3 R239, R7, R6, RZ ;  /* 0x0000000607ef7210 */ /* 0x002fe20007ffe0ff */
[----:B------:R-:W-:Y:S05]  /*05f0*/  BRA.DIV ~URZ, `(.L_x_3320) ;  /* 0x0000fbd27f007947 */ /* 0x000fea000b800000 */
[----:B------:R1:W2:Y:S01]  /*0600*/  SHFL.IDX PT, R237, R9, R7, 0x1f ;  /* 0x00001f0709ed7589 */ /* 0x0002a200000e0000 */
[----:B------:R-:W-:-:S03]  /*0610*/  MOV R6, RZ ;  /* 0x000000ff00067202 */ /* 0x000fc60000000f00 */
[----:B------:R1:W3:Y:S04]  /*0620*/  SHFL.IDX PT, R9, R8, R7, 0x1f ;  /* 0x00001f0708097589 */ /* 0x0002e800000e0000 */
.L_x_3418:
[----:B------:R-:W-:Y:S01]  /*0630*/  ISETP.NE.AND P0, PT, R10, RZ, PT ;  /* 0x000000ff0a00720c */ /* 0x000fe20003f05270 */
[----:B------:R-:W-:-:S12]  /*0640*/  BSSY B0, `(.L_x_3321) ;  /* 0x0000005000007945 */ /* 0x000fd80003800000 */
[----:B------:R-:W-:Y:S05]  /*0650*/  @!P0 BRA `(.L_x_3322) ;  /* 0x0000003000008947 */ /* 0x000fea0003800000 */
[----:B------:R-:W-:Y:S01]  /*0660*/  IADD3 R3, R7, -0x1, RZ ;  /* 0xffffffff07037810 */ /* 0x000fe20007ffe0ff */
[----:B------:R-:W-:Y:S05]  /*0670*/  BRA.DIV ~URZ, `(.L_x_3323) ;  /* 0x0000fc327f007947 */ /* 0x000fea000b800000 */
[----:B------:R4:W1:Y:S02]  /*0680*/  SHFL.IDX PT, R6, R4, R3, 0x1f ;  /* 0x00001f0304067589 */ /* 0x00086400000e0000 */
.L_x_3322:
[----:B------:R-:W-:Y:S05]  /*0690*/  BSYNC B0 ;  /* 0x0000000000007941 */ /* 0x000fea0003800000 */
.L_x_3321:
        /* <DEDUP_REMOVED lines=67> */
.L_x_3325:
        /* <DEDUP_REMOVED lines=68> */
.L_x_3326:
[----:B------:R-:W-:Y:S05]  /*0f10*/  BSYNC B0 ;  /* 0x0000000000007941 */ /* 0x000fea0003800000 */
.L_x_3324:
[----:B------:R-:W-:-:S04]  /*0f20*/  LOP3.LUT R0, RZ, R0, RZ, 0x33, !PT ;  /* 0x00000000ff007212 */ /* 0x000fc800078e33ff */
[----:B------:R-:W-:Y:S01]  /*0f30*/  IADD3 R237, R0, R237, RZ ;  /* 0x000000ed00ed7210 */ /* 0x000fe20007ffe0ff */
[----:B------:R-:W-:Y:S05]  /*0f40*/  BRA `(.L_x_3327) ;  /* 0x0000004000007947 */ /* 0x000fea0003800000 */
.L_x_3315:
[----:B--2---:R-:W-:Y:S01]  /*0f50*/  IMAD.MOV.U32 R237, RZ, RZ, RZ ;  /* 0x000000ffffed7224 */ /* 0x004fe200078e00ff */
[----:B------:R-:W-:Y:S01]  /*0f60*/  MOV R238, RZ ;  /* 0x000000ff00ee7202 */ /* 0x000fe20000000f00 */
[----:B------:R-:W-:Y:S01]  /*0f70*/  IMAD.U32 R236, RZ, RZ, UR4 ;  /* 0x00000004ffec7e24 */ /* 0x000fe2000f8e00ff */
[----:B------:R-:W-:Y:S02]  /*0f80*/  MOV R239, c[0x0][0x53c] ;  /* 0x00014f0000ef7a02 */ /* 0x000fe40000000f00 */
.L_x_3327:
[----:B------:R-:W-:Y:S01]  /*0f90*/  ISETP.NE.AND P0, PT, R12, RZ, PT ;  /* 0x000000ff0c00720c */ /* 0x000fe20003f05270 */
[----:B------:R-:W-:-:S12]  /*0fa0*/  WARPSYNC 0xffffffff ;  /* 0xffffffff00007948 */ /* 0x000fd80003800000 */
[----:B------:R1:W-:Y:S04]  /*0fb0*/  @!P0 STS.128 [0x18100], R236 ;  /* 0x018100ecff008388 */ /* 0x0003e80000000c00 */
[----:B------:R-:W-:Y:S06]  /*0fc0*/  BAR.ARV 0x5, 0x100 ;  /* 0x0144000000007b1d */ /* 0x000fec0000002000 */
.L_x_3313:
        /* <DEDUP_REMOVED lines=149> */
.L_x_3414:
        /* <DEDUP_REMOVED lines=36> */
.L_x_3328:
[----:B------:R-:W-:-:S04]  /*1b60*/  ISETP.NE.U32.AND P2, PT, RZ, c[0x0][0x368], PT ;  /* 0x0000da00ff007a0c */ /* 0x000fc80003f45070 */
[----:B------:R-:W-:-:S13]  /*1b70*/  ISETP.NE.AND.EX P2, PT, RZ, c[0x0][0x36c], PT, P2 ;  /* 0x0000db00ff007a0c */ /* 0x000fda0003f45320 */
[----:B------:R-:W-:Y:S05]  /*1b80*/  @!P2 BRA `(.L_x_3329) ;  /* 0x000000400000a947 */ /* 0x000fea0003800000 */
[----:B-1----:R-:W-:-:S04]  /*1b90*/  LEA R2, P2, R247, c[0x0][0x368], 0x2 ;  /* 0x0000da00f7027a11 */ /* 0x002fc800078410ff */
[----:B------:R-:W-:-:S05]  /*1ba0*/  LEA.HI.X R3, R247, c[0x0][0x36c], R18, 0x2, P2 ;  /* 0x0000db00f7037a11 */ /* 0x000fca00010f1412 */
[----:B------:R1:W5:Y:S01]  /*1bb0*/  LDG.E R0, [R2.64] ;  /* 0x0000000602007981 */ /* 0x000362000c1e1900 */
[----:B------:R-:W-:Y:S05]  /*1bc0*/  BRA `(.L_x_3330) ;  /* 0x0000005000007947 */ /* 0x000fea0003800000 */
.L_x_3329:
[----:B------:R-:W-:Y:S01]  /*1bd0*/  MOV R0, c[0x0][0x1d0] ;  /* 0x0000740000007a02 */ /* 0x000fe20000000f00 */
[----:B------:R-:W-:Y:S05]  /*1be0*/  @!P0 BRA `(.L_x_3330) ;  /* 0x0000003000008947 */ /* 0x000fea0003800000 */
[----:B-1----:R-:W2:Y:S04]  /*1bf0*/  LDG.E R4, [R2.64] ;  /* 0x0000000602047981 */ /* 0x002ea8000c1e1900 */
[----:B------:R-:W2:Y:S02]  /*1c00*/  LDG.E R0, [R2.64+0x4] ;  /* 0x0000040602007981 */ /* 0x000ea4000c1e1900 */
[----:B--2---:R-:W-:Y:S02]  /*1c10*/  IADD3 R0, -R4, R0, RZ ;  /* 0x0000000004007210 */ /* 0x004fe40007ffe1ff */
.L_x_3330:
        /* <DEDUP_REMOVED lines=61> */
.L_x_3332:
[----:B------:R-:W-:Y:S05]  /*1ff0*/  BSYNC B0 ;  /* 0x0000000000007941 */ /* 0x000fea0003800000 */
.L_x_3331:
        /* <DEDUP_REMOVED lines=145> */
.L_x_3419:
[----:B------:R-:W-:Y:S05]  /*2910*/  BRA.DIV ~URZ, `(.L_x_3335) ;  /* 0x0000da627f007947 */ /* 0x000fea000b800000 */
[----:B------:R3:W4:Y:S02]  /*2920*/  SHFL.IDX PT, R0, R14, RZ, 0x181f ;  /* 0x00181fff0e007589 */ /* 0x00072400000e0000 */
.L_x_3420:
        /* <DEDUP_REMOVED lines=20> */
.L_x_3337:
[----:B------:R-:W-:Y:S05]  /*2a70*/  BSYNC B0 ;  /* 0x0000000000007941 */ /* 0x000fea0003800000 */
.L_x_3336:
[----:B------:R-:W-:Y:S05]  /*2a80*/  BRA.DIV ~URZ, `(.L_x_3338) ;  /* 0x0000d9527f007947 */ /* 0x000fea000b800000 */
[----:B--2---:R2:W1:Y:S04]  /*2a90*/  SHFL.IDX PT, R8, R11, 0x1, 0x181f ;  /* 0x00381f000b087f89 */ /* 0x00446800000e0000 */
[----:B----4-:R2:W4:Y:S02]  /*2aa0*/  SHFL.IDX PT, R0, R14, 0x1, 0x181f ;  /* 0x00381f000e007f89 */ /* 0x01052400000e0000 */
.L_x_3421:
        /* <DEDUP_REMOVED lines=20> */
.L_x_3340:
[----:B------:R-:W-:Y:S05]  /*2bf0*/  BSYNC B0 ;  /* 0x0000000000007941 */ /* 0x000fea0003800000 */
.L_x_3339:
[----:B------:R-:W-:Y:S05]  /*2c00*/  BRA.DIV ~URZ, `(.L_x_3341) ;  /* 0x0000d8927f007947 */ /* 0x000fea000b800000 */
[----:B-1----:R1:W2:Y:S02]  /*2c10*/  SHFL.IDX PT, R8, R11, 0x2, 0x181f ;  /* 0x00581f000b087f89 */ /* 0x0022a400000e0000 */
.L_x_3422:
[----:B------:R-:W-:Y:S05]  /*2c20*/  BRA.DIV ~URZ, `(.L_x_3342) ;  /* 0x0000d8e27f007947 */ /* 0x000fea000b800000 */
[----:B----4-:R4:W1:Y:S02]  /*2c30*/  SHFL.IDX PT, R0, R14, 0x2, 0x181f ;  /* 0x00581f000e007f89 */ /* 0x01086400000e0000 */
.L_x_3423:
        /* <DEDUP_REMOVED lines=20> */
.L_x_3344:
[----:B------:R-:W-:Y:S05]  /*2d80*/  BSYNC B0 ;  /* 0x0000000000007941 */ /* 0x000fea0003800000 */
.L_x_3343:
[----:B------:R-:W-:Y:S05]  /*2d90*/  BRA.DIV ~URZ, `(.L_x_3345) ;  /* 0x0000d7d27f007947 */ /* 0x000fea000b800000 */
[----:B-1----:R1:W3:Y:S04]  /*2da0*/  SHFL.IDX PT, R6, R11, 0x3, 0x181f ;  /* 0x00781f000b067f89 */ /* 0x0022e800000e0000 */
[----:B------:R1:W4:Y:S02]  /*2db0*/  SHFL.IDX PT, R0, R14, 0x3, 0x181f ;  /* 0x00781f000e007f89 */ /* 0x00032400000e0000 */
.L_x_3424:
        /* <DEDUP_REMOVED lines=37> */
[----:B-1----:R-:W-:-:S02]  /*3010*/  IMAD.IADD R2, R5, 0x1, R6 ;  /* 0x0000000105027824 */ /* 0x002fc400078e0206 */
[----:B------:R-:W-:-:S03]  /*3020*/  IMAD.MOV.U32 R3, RZ, RZ, 0x20 ;  /* 0x00000020ff037424 */ /* 0x000fc600078e00ff */
        /* <DEDUP_REMOVED lines=22> */
[----:B------:R-:W-:Y:S01]  /*3190*/  LEA R0, P1, R4, R226, 0x6 ;  /* 0x000000e204007211 */ /* 0x000fe200078230ff */
[----:B--2---:R-:W-:Y:S01]  /*31a0*/  IMAD.IADD R3, R5, 0x1, R6 ;  /* 0x0000000105037824 */ /* 0x004fe200078e0206 */
[----:B------:R-:W-:-:S04]  /*31b0*/  DEPBAR.LE SB0, 0x1 ;  /* 0x000080400000791a */ /* 0x000fc80000000000 */
[----:B------:R-:W-:-:S04]  /*31c0*/  DEPBAR.LE SB0, 0x0 ;  /* 0x000080000000791a */ /* 0x000fc80000000000 */
[----:B------:R-:W-:Y:S01]  /*31d0*/  BAR.SYNC.DEFER_BLOCKING 0x0 ;  /* 0x0000000000007b1d */ /* 0x000fe20000010000 */
[----:B------:R-:W-:Y:S01]  /*31e0*/  LEA R2, P0, R0, c[0x0][0x1f8], 0x1 ;  /* 0x00007e0000027a11 */ /* 0x000fe200078008ff */
[----:B------:R-:W-:Y:S01]  /*31f0*/  IMAD.MOV.U32 R5, RZ, RZ, c[0x0][0x208] ;  /* 0x00008200ff057624 */ /* 0x000fe200078e00ff */
[----:B------:R-:W-:Y:S01]  /*3200*/  LEA.HI.X R3, R4, R228, R3, 0x6, P1 ;  /* 0x000000e404037211 */ /* 0x000fe200008f3403 */
[----:B------:R-:W-:Y:S01]  /*3210*/  IMAD.MOV.U32 R6, RZ, RZ, c[0x0][0x20c] ;  /* 0x00008300ff067624 */ /* 0x000fe200078e00ff */
[----:B------:R-:W-:Y:S02]  /*3220*/  LOP3.LUT R4, R15, 0x1, RZ, 0xc0, !PT ;  /* 0x000000010f047812 */ /* 0x000fe400078ec0ff */
[----:B------:R-:W-:Y:S01]  /*3230*/  LEA.HI.X R3, R0, c[0x0][0x1fc], R3, 0x1, P0 ;  /* 0x00007f0000037a11 */ /* 0x000fe200000f0c03 */
[----:B------:R-:W-:Y:S01]  /*3240*/  IMAD.IADD R0, R61, 0x1, -R11 ;  /* 0x000000013d007824 */ /* 0x000fe200078e0a0b */
[----:B------:R-:W-:Y:S02]  /*3250*/  LEA R12, P0, R5, R2, 0x6 ;  /* 0x00000002050c7211 */ /* 0x000fe400078030ff */
[----:B------:R-:W-:-:S02]  /*3260*/  ISETP.NE.U32.AND P6, PT, R4, 0x1, PT ;  /* 0x000000010400780c */ /* 0x000fc40003fc5070 */
[----:B------:R-:W-:Y:S02]  /*3270*/  LEA.HI.X R13, R5, R3, R6, 0x6, P0 ;  /* 0x00000003050d7211 */ /* 0x000fe400000f3406 */
[----:B------:R-:W-:Y:S01]  /*3280*/  ISETP.LT.OR P0, PT, R0, 0x1, P6 ;  /* 0x000000010000780c */ /* 0x000fe20003701670 */
[----:B------:R-:W-:Y:S04]  /*3290*/  LDSM.16.M88.4 R4, [R183] ;  /* 0x00000000b704783b */ /* 0x000fe80000000200 */
[----:B------:R-:W1:Y:S04]  /*32a0*/  LDSM.16.M88.4 R28, [R176] ;  /* 0x00000000b01c783b */ /* 0x000e680000000200 */
[----:B------:R-:W2:Y:S04]  /*32b0*/  LDSM.16.M88.4 R24, [R176+0x800] ;  /* 0x00080000b018783b */ /* 0x000ea80000000200 */
[----:B------:R-:W4:Y:S01]  /*32c0*/  LDSM.16.M88.4 R20, [R176+0x1000] ;  /* 0x00100000b014783b */ /* 0x000f220000000200 */
[----:B------:R-:W-:-:S03]  /*32d0*/  LOP3.LUT P1, RZ, R15, 0x2, RZ, 0xc0, !PT ;  /* 0x000000020fff7812 */ /* 0x000fc6000782c0ff */
        /* <DEDUP_REMOVED lines=30> */
[C---:B------:R-:W-:Y:S08]  /*34c0*/  HMMA.16816.F32 R52, R4.reuse, R22, RZ ;  /* 0x000000160434723c */ /* 0x040ff000000018ff */
[C---:B------:R-:W-:Y:S01]  /*34d0*/  HMMA.16816.F32 R56, R4.reuse, R16, RZ ;  /* 0x000000100438723c */ /* 0x040fe200000018ff */
[----:B------:R-:W-:Y:S01]  /*34e0*/  ISETP.NE.AND P2, PT, R14, RZ, PT ;  /* 0x000000ff0e00720c */ /* 0x000fe20003f45270 */
[----:B------:R-:W-:Y:S04]  /*34f0*/  LDSM.16.M88.4 R88, [R179+0x1800] ;  /* 0x00180000b358783b */ /* 0x000fe80000000200 */
[----:B------:R-:W0:Y:S02]  /*3500*/  LDGDEPBAR ;  /* 0x00000000000079af */ /* 0x000e240000000000 */
[----:B------:R-:W-:Y:S02]  /*3510*/  HMMA.16816.F32 R16, R4, R18, RZ ;  /* 0x000000120410723c */ /* 0x000fe400000018ff */
[----:B------:R-:W2:Y:S06]  /*3520*/  LDSM.16.M88.4 R4, [R186] ;  /* 0x00000000ba04783b */ /* 0x000eac0000000200 */
        /* <DEDUP_REMOVED lines=12> */
[----:B-1----:R-:W-:Y:S01]  /*35f0*/  HMMA.16816.F32 R12, R8, R78, R16 ;  /* 0x0000004e080c723c */ /* 0x002fe20000001810 */
[----:B------:R-:W1:Y:S04]  /*3600*/  LDSM.16.M88.4 R8, [R185] ;  /* 0x00000000b908783b */ /* 0x000e680000000200 */
[----:B------:R-:W-:Y:S03]  /*3610*/  LDSM.16.M88.4 R76, [R176+0x3000] ;  /* 0x00300000b04c783b */ /* 0x000fe60000000200 */
        /* <DEDUP_REMOVED lines=23> */
[----:B------:R-:W1:Y:S04]  /*3790*/  LDSM.16.M88.4 R8, [R184+0x4000] ;  /* 0x00400000b808783b */ /* 0x000e680000000200 */
        /* <DEDUP_REMOVED lines=26> */
[----:B------:R-:W1:Y:S03]  /*3940*/  LDSM.16.M88.4 R80, [R179+0x3800] ;  /* 0x00380000b350783b */ /* 0x000e660000000200 */
[C---:B--2---:R-:W-:Y:S08]  /*3950*/  HMMA.16816.F32 R32, R4.reuse, R52, R28 ;  /* 0x000000340420723c */ /* 0x044ff0000000181c */
        /* <DEDUP_REMOVED lines=10> */
[----:B------:R-:W2:Y:S04]  /*3a00*/  LDSM.16.M88.4 R4, [R183+0x8000] ;  /* 0x00800000b704783b */ /* 0x000ea80000000200 */
[----:B------:R-:W4:Y:S03]  /*3a10*/  LDSM.16.M88.4 R84, [R176+0x5800] ;  /* 0x00580000b054783b */ /* 0x000f260000000200 */
[C---:B-1----:R-:W-:Y:S08]  /*3a20*/  HMMA.16816.F32 R36, R8.reuse, R48, R32 ;  /* 0x000000300824723c */ /* 0x042ff00000001820 */
[C---:B------:R-:W-:Y:S08]  /*3a30*/  HMMA.16816.F32 R32, R8.reuse, R50, R28 ;  /* 0x000000320820723c */ /* 0x040ff0000000181c */
        /* <DEDUP_REMOVED lines=8> */
[----:B------:R-:W1:Y:S04]  /*3ac0*/  LDSM.16.M88.4 R12, [R184+0x8000] ;  /* 0x00800000b80c783b */ /* 0x000e680000000200 */
[----:B------:R-:W1:Y:S03]  /*3ad0*/  LDSM.16.M88.4 R80, [R188] ;  /* 0x00000000bc50783b */ /* 0x000e660000000200 */
[C---:B--2---:R-:W-:Y:S08]  /*3ae0*/  HMMA.16816.F32 R40, R4.reuse, R56, R36 ;  /* 0x000000380428723c */ /* 0x044ff00000001824 */
[C---:B------:R-:W-:Y:S08]  /*3af0*/  HMMA.16816.F32 R36, R4.reuse, R58, R32 ;  /* 0x0000003a0424723c */ /* 0x040ff00000001820 */
        /* <DEDUP_REMOVED lines=8> */
[----:B------:R-:W-:Y:S04]  /*3b80*/  LDSM.16.M88.4 R8, [R186+0x8000] ;  /* 0x00800000ba08783b */ /* 0x000fe80000000200 */
[----:B------:R-:W2:Y:S03]  /*3b90*/  LDSM.16.M88.4 R84, [R182+0x5000] ;  /* 0x00500000b654783b */ /* 0x000ea60000000200 */
[C---:B-1----:R-:W-:Y:S08]  /*3ba0*/  HMMA.16816.F32 R24, R12.reuse, R72, R24 ;  /* 0x000000480c18723c */ /* 0x042ff00000001818 */
[C---:B------:R-:W-:Y:S01]  /*3bb0*/  HMMA.16816.F32 R56, R12.reuse, R52, R40 ;  /* 0x000000340c38723c */ /* 0x040fe20000001828 */
[----:B------:R-:W-:Y:S07]  /*3bc0*/  LDSM.16.M88.4 R40, [R179+0x4000] ;  /* 0x00400000b328783b */ /* 0x000fee0000000200 */
[C---:B------:R-:W-:Y:S01]  /*3bd0*/  HMMA.16816.F32 R20, R12.reuse, R74, R20 ;  /* 0x0000004a0c14723c */ /* 0x040fe20000001814 */
[----:B------:R-:W-:Y:S07]  /*3be0*/  LDSM.16.M88.4 R72, [R179+0x5000] ;  /* 0x00500000b348783b */ /* 0x000fee0000000200 */
[C---:B------:R-:W-:Y:S08]  /*3bf0*/  HMMA.16816.F32 R52, R12.reuse, R54, R36 ;  /* 0x000000360c34723c */ /* 0x040ff00000001824 */
[C---:B------:R-:W-:Y:S08]  /*3c00*/  HMMA.16816.F32 R48, R12.reuse, R64, R32 ;  /* 0x000000400c30723c */ /* 0x040ff00000001820 */
[C---:B------:R-:W-:Y:S01]  /*3c10*/  HMMA.16816.F32 R44, R12.reuse, R66, R28 ;  /* 0x000000420c2c723c */ /* 0x040fe2000000181c */
[----:B------:R-:W-:Y:S07]  /*3c20*/  LDSM.16.M88.4 R64, [R179+0x4800] ;  /* 0x00480000b340783b */ /* 0x000fee0000000200 */
[C---:B------:R-:W-:Y:S08]  /*3c30*/  HMMA.16816.F32 R16, R12.reuse, R80, R16 ;  /* 0x000000500c10723c */ /* 0x040ff00000001810 */
[----:B------:R-:W-:Y:S01]  /*3c40*/  HMMA.16816.F32 R12, R12, R82, R4 ;  /* 0x000000520c0c723c */ /* 0x000fe20000001804 */
[----:B------:R-:W1:Y:S04]  /*3c50*/  LDSM.16.M88.4 R4, [R185+0x8000] ;  /* 0x00800000b904783b */ /* 0x000e680000000200 */
[----:B------:R-:W4:Y:S01]  /*3c60*/  LDSM.16.M88.4 R80, [R179+0x5800] ;  /* 0x00580000b350783b */ /* 0x000f220000000200 */
[----:B------:R-:W-:Y:S01]  /*3c70*/  ISETP.GT.AND P0, PT, R60, R229, PT ;  /* 0x000000e53c00720c */ /* 0x000fe20003f04270 */
[----:B------:R-:W-:-:S04]  /*3c80*/  DEPBAR.LE SB0, 0x0 ;  /* 0x000080000000791a */ /* 0x000fc80000000000 */
        /* <DEDUP_REMOVED lines=8> */
[----:B------:R-:W-:Y:S07]  /*3d10*/  BSSY B0, `(.L_x_3346) ;  /* 0x0000023000007945 */ /* 0x000fee0003800000 */
[C---:B-1----:R-:W-:Y:S08]  /*3d20*/  HMMA.16816.F32 R48, R4.reuse, R72, R24 ;  /* 0x000000480430723c */ /* 0x042ff00000001818 */
[C---:B------:R-:W-:Y:S08]  /*3d30*/  HMMA.16816.F32 R24, R4.reuse, R74, R20 ;  /* 0x0000004a0418723c */ /* 0x040ff00000001814 */
[C---:B----4-:R-:W-:Y:S08]  /*3d40*/  HMMA.16816.F32 R20, R4.reuse, R80, R16 ;  /* 0x000000500414723c */ /* 0x050ff00000001810 */
        /* <DEDUP_REMOVED lines=8> */
[----:B---3-5:R-:W-:Y:S01]  /*3dd0*/  IADD3 R0, R207, -0x2, RZ ;  /* 0xfffffffecf007810 */ /* 0x028fe20007ffe0ff */
        /* <DEDUP_REMOVED lines=22> */
.L_x_3347:
[----:B---3--:R-:W-:Y:S05]  /*3f40*/  BSYNC B0 ;  /* 0x0000000000007941 */ /* 0x008fea0003800000 */
.L_x_3346:
[----:B------:R-:W2:Y:S01]  /*3f50*/  LDL R0, [R1+0x4] ;  /* 0x0000040001007983 */ /* 0x000ea20000100800 */
[----:B-1----:R-:W-:-:S03]  /*3f60*/  IMAD.IADD R3, R61, 0x1, -R233 ;  /* 0x000000013d037824 */ /* 0x002fc600078e0ae9 */
        /* <DEDUP_REMOVED lines=18> */
[----:B------:R-:W-:Y:S02]  /*4090*/  FSEL R7, R37, -INF , P1 ;  /* 0xff80000025077808 */ /* 0x000fe40000800000 */
[----:B------:R-:W-:Y:S02]  /*40a0*/  ISETP.GT.AND P6, PT, R2, 0x9, PT ;  /* 0x000000090200780c */ /* 0x000fe40003fc4270 */
[----:B------:R-:W-:Y:S02]  /*40b0*/  FSEL R8, R32, -INF , P0 ;  /* 0xff80000020087808 */ /* 0x000fe40000000000 */
[----:B------:R-:W-:Y:S02]  /*40c0*/  ISETP.GT.AND P0, PT, R0, 0x1, PT ;  /* 0x000000010000780c */ /* 0x000fe40003f04270 */
[----:B------:R-:W-:Y:S02]  /*40d0*/  FMNMX.FTZ R3, R6, R7, !PT ;  /* 0x0000000706037209 */ /* 0x000fe40007810000 */
[----:B------:R-:W-:-:S02]  /*40e0*/  ISETP.GT.AND P1, PT, R0, RZ, PT ;  /* 0x000000ff0000720c */ /* 0x000fc40003f24270 */
[----:B------:R-:W-:Y:S02]  /*40f0*/  FSEL R9, R33, -INF , P6 ;  /* 0xff80000021097808 */ /* 0x000fe40003000000 */
[----:B------:R-:W-:Y:S02]  /*4100*/  ISETP.GT.AND P6, PT, R2, 0x10, PT ;  /* 0x000000100200780c */ /* 0x000fe40003fc4270 */
[----:B------:R-:W-:Y:S02]  /*4110*/  FSEL R11, R39, -INF , P0 ;  /* 0xff800000270b7808 */ /* 0x000fe40000000000 */
[----:B------:R-:W-:Y:S02]  /*4120*/  ISETP.GT.AND P0, PT, R0, 0x8, PT ;  /* 0x000000080000780c */ /* 0x000fe40003f04270 */
[----:B------:R-:W-:Y:S02]  /*4130*/  FMNMX.FTZ R3, R8, R3, !PT ;  /* 0x0000000308037209 */ /* 0x000fe40007810000 */
[----:B------:R-:W-:-:S02]  /*4140*/  FSEL R10, R38, -INF , P1 ;  /* 0xff800000260a7808 */ /* 0x000fc40000800000 */
[----:B------:R-:W-:Y:S02]  /*4150*/  FSEL R38, R28, -INF , P6 ;  /* 0xff8000001c267808 */ /* 0x000fe40003000000 */
[----:B------:R-:W-:Y:S02]  /*4160*/  ISETP.GT.AND P6, PT, R0, 0x9, PT ;  /* 0x000000090000780c */ /* 0x000fe40003fc4270 */
[----:B------:R-:W-:Y:S02]  /*4170*/  ISETP.GT.AND P1, PT, R2, 0x11, PT ;  /* 0x000000110200780c */ /* 0x000fe40003f24270 */
[----:B------:R-:W-:Y:S02]  /*4180*/  FSEL R12, R34, -INF , P0 ;  /* 0xff800000220c7808 */ /* 0x000fe40000000000 */
[----:B------:R-:W-:Y:S02]  /*4190*/  FMNMX.FTZ R3, R9, R3, !PT ;  /* 0x0000000309037209 */ /* 0x000fe40007810000 */
[----:B------:R-:W-:-:S02]  /*41a0*/  ISETP.GT.AND P0, PT, R0, 0x11, PT ;  /* 0x000000110000780c */ /* 0x000fc40003f04270 */
[----:B------:R-:W-:Y:S02]  /*41b0*/  FSEL R13, R35, -INF , P6 ;  /* 0xff800000230d7808 */ /* 0x000fe40003000000 */
[----:B------:R-:W-:Y:S01]  /*41c0*/  FSEL R37, R29, -INF , P1 ;  /* 0xff8000001d257808 */ /* 0x000fe20000800000 */
[----:B------:R-:W-:Y:S01]  /*41d0*/  LDSM.16.MT88.4 R32, [R181+0x2000] ;  /* 0x00200000b520783b */ /* 0x000fe20000004200 */
[----:B------:R-:W-:Y:S02]  /*41e0*/  ISETP.GT.AND P6, PT, R2, 0x18, PT ;  /* 0x000000180200780c */ /* 0x000fe40003fc4270 */
[----:B------:R-:W-:Y:S02]  /*41f0*/  FMNMX.FTZ R3, R38, R3, !PT ;  /* 0x0000000326037209 */ /* 0x000fe40007810000 */
[----:B------:R-:W-:Y:S02]  /*4200*/  FSEL R43, R31, -INF , P0 ;  /* 0xff8000001f2b7808 */ /* 0x000fe40000000000 */
[----:B------:R-:W-:-:S02]  /*4210*/  ISETP.GT.AND P1, PT, R0, 0x10, PT ;  /* 0x000000100000780c */ /* 0x000fc40003f24270 */
[----:B------:R-:W-:Y:S02]  /*4220*/  ISETP.GT.AND P0, PT, R2, 0x19, PT ;  /* 0x000000190200780c */ /* 0x000fe40003f04270 */
[----:B------:R-:W-:Y:S02]  /*4230*/  FSEL R36, R44, -INF , P6 ;  /* 0xff8000002c247808 */ /* 0x000fe40003000000 */
[----:B------:R-:W-:Y:S02]  /*4240*/  FMNMX.FTZ R3, R37, R3, !PT ;  /* 0x0000000325037209 */ /* 0x000fe40007810000 */
[----:B------:R-:W-:Y:S02]  /*4250*/  FSEL R41, R30, -INF , P1 ;  /* 0xff8000001e297808 */ /* 0x000fe40000800000 */
[----:B------:R-:W-:Y:S01]  /*4260*/  FSEL R39, R45, -INF , P0 ;  /* 0xff8000002d277808 */ /* 0x000fe20000000000 */
[----:B------:R-:W-:Y:S01]  /*4270*/  LDSM.16.MT88.4 R28, [R177] ;  /* 0x00000000b11c783b */ /* 0x000fe20000004200 */
[----:B------:R-:W-:-:S02]  /*4280*/  ISETP.GT.AND P1, PT, R0, 0x18, PT ;  /* 0x000000180000780c */ /* 0x000fc40003f24270 */
[----:B------:R-:W-:Y:S02]  /*4290*/  ISETP.GT.AND P0, PT, R0, 0x19, PT ;  /* 0x000000190000780c */ /* 0x000fe40003f04270 */
[----:B------:R-:W-:Y:S02]  /*42a0*/  ISETP.GT.AND P6, PT, R2, 0x20, PT ;  /* 0x000000200200780c */ /* 0x000fe40003fc4270 */
[----:B------:R-:W-:Y:S02]  /*42b0*/  FMNMX.FTZ R4, R10, R11, !PT ;  /* 0x0000000b0a047209 */ /* 0x000fe40007810000 */
[----:B------:R-:W-:Y:S02]  /*42c0*/  FMNMX.FTZ R3, R36, R3, !PT ;  /* 0x0000000324037209 */ /* 0x000fe40007810000 */
[----:B------:R-:W-:Y:S02]  /*42d0*/  FSEL R40, R46, -INF , P1 ;  /* 0xff8000002e287808 */ /* 0x000fe40000800000 */
[----:B------:R-:W-:-:S02]  /*42e0*/  FSEL R42, R47, -INF , P0 ;  /* 0xff8000002f2a7808 */ /* 0x000fc40000000000 */
[----:B------:R-:W-:Y:S02]  /*42f0*/  ISETP.GT.AND P0, PT, R2, 0x21, PT ;  /* 0x000000210200780c */ /* 0x000fe40003f04270 */
[----:B------:R-:W-:Y:S02]  /*4300*/  FSEL R100, R48, -INF , P6 ;  /* 0xff80000030647808 */ /* 0x000fe40003000000 */
[----:B------:R-:W-:Y:S02]  /*4310*/  ISETP.GT.AND P1, PT, R2, 0x28, PT ;  /* 0x000000280200780c */ /* 0x000fe40003f24270 */
[----:B------:R-:W-:Y:S02]  /*4320*/  FMNMX.FTZ R4, R12, R4, !PT ;  /* 0x000000040c047209 */ /* 0x000fe40007810000 */
[----:B------:R-:W-:Y:S02]  /*4330*/  FMNMX.FTZ R3, R39, R3, !PT ;  /* 0x0000000327037209 */ /* 0x000fe40007810000 */
[----:B------:R-:W-:-:S02]  /*4340*/  FSEL R101, R49, -INF , P0 ;  /* 0xff80000031657808 */ /* 0x000fc40000000000 */
[----:B------:R-:W-:Y:S02]  /*4350*/  FSEL R102, R24, -INF , P1 ;  /* 0xff80000018667808 */ /* 0x000fe40000800000 */
[----:B------:R-:W-:Y:S02]  /*4360*/  FMNMX.FTZ R4, R13, R4, !PT ;  /* 0x000000040d047209 */ /* 0x000fe40007810000 */
[----:B------:R-:W-:Y:S02]  /*4370*/  FMNMX.FTZ R3, R100, R3, !PT ;  /* 0x0000000364037209 */ /* 0x000fe40007810000 */
[C---:B------:R-:W-:Y:S02]  /*4380*/  ISETP.GT.AND P1, PT, R2.reuse, 0x30, PT ;  /* 0x000000300200780c */ /* 0x040fe40003f24270 */
[----:B------:R-:W-:Y:S02]  /*4390*/  ISETP.GT.AND P0, PT, R2, 0x29, PT ;  /* 0x000000290200780c */ /* 0x000fe40003f04270 */
[----:B------:R-:W-:-:S02]  /*43a0*/  FMNMX.FTZ R4, R41, R4, !PT ;  /* 0x0000000429047209 */ /* 0x000fc40007810000 */
        /* <DEDUP_REMOVED lines=8> */
[C---:B------:R-:W-:Y:S02]  /*4430*/  ISETP.GT.AND P6, PT, R2.reuse, 0x38, PT ;  /* 0x000000380200780c */ /* 0x040fe40003fc4270 */
[----:B------:R-:W-:Y:S02]  /*4440*/  ISETP.GT.AND P1, PT, R2, 0x39, PT ;  /* 0x000000390200780c */ /* 0x000fe40003f24270 */
[----:B------:R-:W-:Y:S02]  /*4450*/  FMNMX.FTZ R2, R40, R4, !PT ;  /* 0x0000000428027209 */ /* 0x000fe40007810000 */
[----:B------:R-:W-:-:S02]  /*4460*/  FMNMX.FTZ R3, R115, R3, !PT ;  /* 0x0000000373037209 */ /* 0x000fc40007810000 */
[----:B------:R-:W-:Y:S02]  /*4470*/  FSEL R221, R21, -INF , P0 ;  /* 0xff80000015dd7808 */ /* 0x000fe40000000000 */
[----:B------:R-:W-:Y:S02]  /*4480*/  ISETP.GT.AND P0, PT, R0, 0x21, PT ;  /* 0x000000210000780c */ /* 0x000fe40003f04270 */
[----:B------:R-:W-:Y:S02]  /*4490*/  FMNMX.FTZ R2, R42, R2, !PT ;  /* 0x000000022a027209 */ /* 0x000fe40007810000 */
[----:B------:R-:W-:Y:S02]  /*44a0*/  FMNMX.FTZ R3, R126, R3, !PT ;  /* 0x000000037e037209 */ /* 0x000fe40007810000 */
[----:B------:R-:W-:Y:S02]  /*44b0*/  FSEL R114, R51, -INF , P0 ;  /* 0xff80000033727808 */ /* 0x000fe40000000000 */
[----:B------:R-:W-:-:S02]  /*44c0*/  FSEL R219, R16, -INF , P6 ;  /* 0xff80000010db7808 */ /* 0x000fc40003000000 */
[C---:B------:R-:W-:Y:S02]  /*44d0*/  ISETP.GT.AND P0, PT, R0.reuse, 0x28, PT ;  /* 0x000000280000780c */ /* 0x040fe40003f04270 */
        /* <DEDUP_REMOVED lines=8> */
[----:B------:R-:W-:Y:S01]  /*4560*/  ISETP.GT.AND P1, PT, R0, 0x30, PT ;  /* 0x000000300000780c */ /* 0x000fe20003f24270 */
[----:B------:R-:W-:Y:S01]  /*4570*/  LDSM.16.MT88.4 R24, [R178] ;  /* 0x00000000b218783b */ /* 0x000fe20000004200 */
[----:B------:R-:W-:Y:S02]  /*4580*/  FMNMX.FTZ R2, R113, R2, !PT ;  /* 0x0000000271027209 */ /* 0x000fe40007810000 */
[----:B------:R-:W-:-:S02]  /*4590*/  FMNMX.FTZ R3, R230, R3, !PT ;  /* 0x00000003e6037209 */ /* 0x000fc40007810000 */
[----:B------:R-:W-:Y:S02]  /*45a0*/  ISETP.GT.AND P0, PT, R0, 0x31, PT ;  /* 0x000000310000780c */ /* 0x000fe40003f04270 */
[----:B------:R-:W-:Y:S01]  /*45b0*/  FSEL R231, R22, -INF , P1 ;  /* 0xff80000016e77808 */ /* 0x000fe20000800000 */
[----:B------:R-:W1:Y:S01]  /*45c0*/  SHFL.BFLY PT, R5, R3, 0x2, 0x1f ;  /* 0x0c401f0003057f89 */ /* 0x000e6200000e0000 */
[----:B------:R-:W-:Y:S02]  /*45d0*/  FMNMX.FTZ R2, R112, R2, !PT ;  /* 0x0000000270027209 */ /* 0x000fe40007810000 */
[----:B------:R-:W-:Y:S02]  /*45e0*/  FSEL R245, R23, -INF , P0 ;  /* 0xff80000017f57808 */ /* 0x000fe40000000000 */
[----:B------:R-:W-:Y:S01]  /*45f0*/  ISETP.GT.AND P1, PT, R0, 0x38, PT ;  /* 0x000000380000780c */ /* 0x000fe20003f24270 */
[----:B------:R-:W-:Y:S01]  /*4600*/  LDSM.16.MT88.4 R20, [R181] ;  /* 0x00000000b514783b */ /* 0x000fe20000004200 */
[----:B------:R-:W-:-:S02]  /*4610*/  FMNMX.FTZ R2, R231, R2, !PT ;  /* 0x00000002e7027209 */ /* 0x000fc40007810000 */
[----:B------:R-:W-:Y:S02]  /*4620*/  ISETP.GT.AND P0, PT, R0, 0x39, PT ;  /* 0x000000390000780c */ /* 0x000fe40003f04270 */
[----:B------:R-:W-:Y:S02]  /*4630*/  FSEL R244, R18, -INF , P1 ;  /* 0xff80000012f47808 */ /* 0x000fe40000800000 */
[----:B------:R-:W-:Y:S02]  /*4640*/  FMNMX.FTZ R2, R245, R2, !PT ;  /* 0x00000002f5027209 */ /* 0x000fe40007810000 */
[----:B------:R-:W-:Y:S02]  /*4650*/  FSEL R246, R19, -INF , P0 ;  /* 0xff80000013f67808 */ /* 0x000fe40000000000 */
[----:B------:R-:W-:Y:S01]  /*4660*/  FMNMX.FTZ R2, R244, R2, !PT ;  /* 0x00000002f4027209 */ /* 0x000fe20007810000 */
[----:B------:R-:W-:Y:S03]  /*4670*/  LDSM.16.MT88.4 R16, [R180] ;  /* 0x00000000b410783b */ /* 0x000fe60000004200 */
[----:B------:R-:W-:-:S02]  /*4680*/  FMNMX.FTZ R2, R246, R2, !PT ;  /* 0x00000002f6027209 */ /* 0x000fc40007810000 */
        /* <DEDUP_REMOVED lines=25> */
[--C-:B-1----:R-:W-:Y:S02]  /*4820*/  FFMA.FTZ R3, R11, c[0x0][0x2d0], -R0.reuse ;  /* 0x0000b4000b037a23 */ /* 0x102fe40000010800 */
[----:B------:R-:W-:Y:S04]  /*4830*/  LDSM.16.MT88.4 R8, [R178+0x2000] ;  /* 0x00200000b208783b */ /* 0x000fe80000004200 */
        /* <DEDUP_REMOVED lines=51> */
[C---:B--2---:R-:W-:Y:S08]  /*4b70*/  HMMA.16816.F32 R120, R4.reuse, R16, RZ ;  /* 0x000000100478723c */ /* 0x044ff000000018ff */
        /* <DEDUP_REMOVED lines=9> */
[----:B------:R1:W1:Y:S07]  /*4c10*/  MUFU.EX2 R232, R3 ;  /* 0x0000000300e87308 */ /* 0x00026e0000000800 */
[----:B------:R-:W-:Y:S01]  /*4c20*/  HMMA.16816.F32 R136, R4, R10, RZ ;  /* 0x0000000a0488723c */ /* 0x000fe200000018ff */
[----:B------:R-:W2:Y:S06]  /*4c30*/  LDSM.16.MT88.4 R8, [R181+0x2800] ;  /* 0x00280000b508783b */ /* 0x000eac0000004200 */
        /* <DEDUP_REMOVED lines=9> */
[----:B-1----:R-:W-:-:S02]  /*4cd0*/  FFMA.FTZ R3, R115, c[0x0][0x2d0], -R2 ;  /* 0x0000b40073037a23 */ /* 0x002fc40000010802 */
[----:B------:R-:W-:Y:S02]  /*4ce0*/  IMAD.MOV.U32 R115, RZ, RZ, R204 ;  /* 0x000000ffff737224 */ /* 0x000fe400078e00cc */
[----:B------:R1:W-:Y:S02]  /*4cf0*/  MUFU.EX2 R220, R3 ;  /* 0x0000000300dc7308 */ /* 0x0003e40000000800 */
[C---:B------:R-:W-:Y:S08]  /*4d00*/  HMMA.16816.F32 R168, R4.reuse, R24, R104 ;  /* 0x0000001804a8723c */ /* 0x040ff00000001868 */
[----:B------:R-:W-:Y:S01]  /*4d10*/  HMMA.16816.F32 R160, R4, R26, R88 ;  /* 0x0000001a04a0723c */ /* 0x000fe20000001858 */
[----:B------:R-:W2:Y:S01]  /*4d20*/  LDSM.16.MT88.4 R24, [R177+0x4800] ;  /* 0x00480000b118783b */ /* 0x000ea20000004200 */
[----:B-1----:R-:W-:-:S06]  /*4d30*/  FFMA.FTZ R3, R103, c[0x0][0x2d0], -R0 ;  /* 0x0000b40067037a23 */ /* 0x002fcc0000010800 */
[C---:B----4-:R-:W-:Y:S01]  /*4d40*/  HMMA.16816.F32 R92, R4.reuse, R12, R60 ;  /* 0x0000000c045c723c */ /* 0x050fe2000000183c */
[----:B------:R1:W-:Y:S07]  /*4d50*/  MUFU.EX2 R218, R3 ;  /* 0x0000000300da7308 */ /* 0x0003ee0000000800 */
[C---:B------:R-:W-:Y:S01]  /*4d60*/  HMMA.16816.F32 R88, R4.reuse, R14, R52 ;  /* 0x0000000e0458723c */ /* 0x040fe20000001834 */
[----:B------:R-:W4:Y:S07]  /*4d70*/  LDSM.16.MT88.4 R12, [R181+0x4800] ;  /* 0x00480000b50c783b */ /* 0x000f2e0000004200 */
[----:B---3--:R-:W-:Y:S01]  /*4d80*/  HMMA.16816.F32 R164, R4, R34, R96 ;  /* 0x0000002204a4723c */ /* 0x008fe20000001860 */
[----:B-1----:R-:W-:-:S02]  /*4d90*/  FFMA.FTZ R3, R114, c[0x0][0x2d0], -R0 ;  /* 0x0000b40072037a23 */ /* 0x002fc40000010800 */
[----:B------:R-:W-:Y:S02]  /*4da0*/  IMAD.MOV.U32 R114, RZ, RZ, R210 ;  /* 0x000000ffff727224 */ /* 0x000fe400078e00d2 */
[----:B------:R1:W3:Y:S03]  /*4db0*/  MUFU.EX2 R217, R3 ;  /* 0x0000000300d97308 */ /* 0x0002e60000000800 */
[C---:B--2---:R-:W-:Y:S08]  /*4dc0*/  HMMA.16816.F32 R104, R4.reuse, R16, R68 ;  /* 0x000000100468723c */ /* 0x044ff00000001844 */
[----:B------:R-:W-:Y:S01]  /*4dd0*/  HMMA.16816.F32 R96, R4, R18, R64 ;  /* 0x000000120460723c */ /* 0x000fe20000001840 */
[----:B------:R-:W2:Y:S01]  /*4de0*/  LDSM.16.MT88.4 R16, [R178+0x4800] ;  /* 0x00480000b210783b */ /* 0x000ea20000004200 */
[----:B-1----:R-:W-:-:S06]  /*4df0*/  FFMA.FTZ R3, R113, c[0x0][0x2d0], -R0 ;  /* 0x0000b40071037a23 */ /* 0x002fcc0000010800 */
[----:B------:R-:W-:Y:S01]  /*4e00*/  HMMA.16816.F32 R152, R4, R32, R80 ;  /* 0x000000200498723c */ /* 0x000fe20000001850 */
[----:B------:R-:W-:Y:S01]  /*4e10*/  LDSM.16.MT88.4 R32, [R178+0x1000] ;  /* 0x00100000b220783b */ /* 0x000fe20000004200 */
[----:B------:R1:W-:Y:S01]  /*4e20*/  MUFU.EX2 R216, R3 ;  /* 0x0000000300d87308 */ /* 0x0003e20000000800 */
[----:B------:R-:W-:-:S05]  /*4e30*/  IMAD.MOV.U32 R113, RZ, RZ, R209 ;  /* 0x000000ffff717224 */ /* 0x000fca00078e00d1 */
[C---:B------:R-:W-:Y:S08]  /*4e40*/  HMMA.16816.F32 R148, R4.reuse, R22, R84 ;  /* 0x000000160494723c */ /* 0x040ff00000001854 */
[----:B------:R-:W-:Y:S01]  /*4e50*/  HMMA.16816.F32 R84, R4, R8, R56 ;  /* 0x000000080454723c */ /* 0x000fe20000001838 */
[----:B-1----:R-:W-:Y:S02]  /*4e60*/  FFMA.FTZ R3, R112, c[0x0][0x2d0], -R0 ;  /* 0x0000b40070037a23 */ /* 0x002fe40000010800 */
[----:B------:R-:W-:-:S05]  /*4e70*/  IMAD.MOV.U32 R112, RZ, RZ, R208 ;  /* 0x000000ffff707224 */ /* 0x000fca00078e00d0 */
[C---:B------:R-:W-:Y:S01]  /*4e80*/  HMMA.16816.F32 R80, R4.reuse, R10, R48 ;  /* 0x0000000a0450723c */ /* 0x040fe20000001830 */
[----:B------:R-:W1:Y:S07]  /*4e90*/  LDSM.16.MT88.4 R8, [R180+0x4800] ;  /* 0x00480000b408783b */ /* 0x000e6e0000004200 */
[C---:B------:R-:W-:Y:S08]  /*4ea0*/  HMMA.16816.F32 R56, R4.reuse, R28, R44 ;  /* 0x0000001c0438723c */ /* 0x040ff0000000182c */
[C---:B------:R-:W-:Y:S08]  /*4eb0*/  HMMA.16816.F32 R52, R4.reuse, R24, R108 ;  /* 0x000000180434723c */ /* 0x040ff0000000186c */
[C---:B------:R-:W-:Y:S01]  /*4ec0*/  HMMA.16816.F32 R44, R4.reuse, R26, R116 ;  /* 0x0000001a042c723c */ /* 0x040fe20000001874 */
[----:B------:R-:W1:Y:S07]  /*4ed0*/  LDSM.16.MT88.4 R24, [R177+0x1000] ;  /* 0x00100000b118783b */ /* 0x000e6e0000004200 */
[C---:B------:R-:W-:Y:S01]  /*4ee0*/  HMMA.16816.F32 R156, R4.reuse, R20, R72 ;  /* 0x00000014049c723c */ /* 0x040fe20000001848 */
[----:B------:R-:W1:Y:S07]  /*4ef0*/  LDSM.16.MT88.4 R20, [R181+0x1000] ;  /* 0x00100000b514783b */ /* 0x000e6e0000004200 */
[C---:B----4-:R-:W-:Y:S07]  /*4f00*/  HMMA.16816.F32 R76, R4.reuse, R12, R132 ;  /* 0x0000000c044c723c */ /* 0x050fee0000001884 */
[----:B------:R-:W-:Y:S01]  /*4f10*/  IMAD.MOV.U32 R132, RZ, RZ, R127 ;  /* 0x000000ffff847224 */ /* 0x000fe200078e007f */
[----:B--2---:R-:W-:Y:S01]  /*4f20*/  HMMA.16816.F32 R68, R4, R16, R120 ;  /* 0x000000100444723c */ /* 0x004fe20000001878 */
[----:B------:R2:W4:Y:S01]  /*4f30*/  MUFU.EX2 R127, R3 ;  /* 0x00000003007f7308 */ /* 0x0005220000000800 */
[----:B-----5:R-:W-:-:S02]  /*4f40*/  IMAD.MOV.U32 R135, RZ, RZ, R207 ;  /* 0x000000ffff877224 */ /* 0x020fc400078e00cf */
[----:B------:R-:W-:Y:S02]  /*4f50*/  IMAD.MOV.U32 R134, RZ, RZ, R206 ;  /* 0x000000ffff867224 */ /* 0x000fe400078e00ce */
[----:B------:R-:W-:Y:S02]  /*4f60*/  IMAD.MOV.U32 R133, RZ, RZ, R205 ;  /* 0x000000ffff857224 */ /* 0x000fe400078e00cd */
[----:B------:R-:W-:Y:S01]  /*4f70*/  HMMA.16816.F32 R72, R4, R18, R128 ;  /* 0x000000120448723c */ /* 0x000fe20000001880 */
[----:B------:R-:W3:Y:S01]  /*4f80*/  LDSM.16.MT88.4 R16, [R180+0x1000] ;  /* 0x00100000b410783b */ /* 0x000ee20000004200 */
[----:B------:R-:W-:Y:S02]  /*4f90*/  IMAD.MOV.U32 R123, RZ, RZ, R214 ;  /* 0x000000ffff7b7224 */ /* 0x000fe400078e00d6 */
[----:B------:R-:W-:Y:S02]  /*4fa0*/  IMAD.MOV.U32 R122, RZ, RZ, R213 ;  /* 0x000000ffff7a7224 */ /* 0x000fe400078e00d5 */
[----:B------:R-:W-:-:S02]  /*4fb0*/  IMAD.MOV.U32 R121, RZ, RZ, R212 ;  /* 0x000000ffff797224 */ /* 0x000fc400078e00d4 */
[----:B------:R-:W-:Y:S01]  /*4fc0*/  HMMA.16816.F32 R40, R4, R30, R36 ;  /* 0x0000001e0428723c */ /* 0x000fe20000001824 */
[----:B------:R-:W-:Y:S01]  /*4fd0*/  IMAD.MOV.U32 R120, RZ, RZ, R211 ;  /* 0x000000ffff787224 */ /* 0x000fe200078e00d3 */
[----:B------:R-:W-:Y:S01]  /*4fe0*/  LDSM.16.MT88.4 R28, [R180+0x3000] ;  /* 0x00300000b41c783b */ /* 0x000fe20000004200 */
[----:B--2---:R-:W-:-:S04]  /*4ff0*/  FFMA.FTZ R3, R126, c[0x0][0x2d0], -R2 ;  /* 0x0000b4007e037a23 */ /* 0x004fc80000010802 */
[----:B------:R2:W-:Y:S01]  /*5000*/  MUFU.EX2 R126, R3 ;  /* 0x00000003007e7308 */ /* 0x0005e20000000800 */
[C---:B------:R-:W-:Y:S01]  /*5010*/  HMMA.16816.F32 R64, R4.reuse, R14, R140 ;  /* 0x0000000e0440723c */ /* 0x040fe2000000188c */
[----:B------:R-:W-:Y:S07]  /*5020*/  LDSM.16.MT88.4 R12, [R177+0x3000] ;  /* 0x00300000b10c783b */ /* 0x000fee0000004200 */
[----:B-1----:R-:W-:Y:S01]  /*5030*/  HMMA.16816.F32 R48, R4, R8, R144 ;  /* 0x000000080430723c */ /* 0x002fe20000001890 */
[----:B--2---:R-:W-:-:S07]  /*5040*/  FFMA.FTZ R3, R221, c[0x0][0x2d0], -R2 ;  /* 0x0000b400dd037a23 */ /* 0x004fce0000010802 */
[----:B------:R-:W-:Y:S01]  /*5050*/  HMMA.16816.F32 R36, R4, R10, R136 ;  /* 0x0000000a0424723c */ /* 0x000fe20000001888 */
[----:B------:R-:W-:Y:S01]  /*5060*/  LDSM.16.MT88.4 R8, [R178+0x3000] ;  /* 0x00300000b208783b */ /* 0x000fe20000004200 */
[----:B------:R-:W-:-:S05]  /*5070*/  IMAD.MOV.U32 R221, RZ, RZ, R132 ;  /* 0x000000ffffdd7224 */ /* 0x000fca00078e0084 */
[----:B------:R-:W-:Y:S02]  /*5080*/  F2FP.PACK_AB R4, R232, R238 ;  /* 0x000000eee804723e */ /* 0x000fe400000000ff */
[----:B---3--:R-:W-:Y:S02]  /*5090*/  F2FP.PACK_AB R5, R217, R218 ;  /* 0x000000dad905723e */ /* 0x008fe400000000ff */
[----:B------:R-:W-:Y:S02]  /*50a0*/  F2FP.PACK_AB R6, R220, R222 ;  /* 0x000000dedc06723e */ /* 0x000fe400000000ff */
[----:B----4-:R-:W-:-:S07]  /*50b0*/  F2FP.PACK_AB R7, R127, R216 ;  /* 0x000000d87f07723e */ /* 0x010fce00000000ff */
[C---:B------:R-:W-:Y:S08]  /*50c0*/  HMMA.16816.F32 R128, R4.reuse, R24, R152 ;  /* 0x000000180480723c */ /* 0x040ff00000001898 */
        /* <DEDUP_REMOVED lines=9> */
[C---:B-1----:R-:W-:Y:S01]  /*5160*/  HMMA.16816.F32 R160, R4.reuse, R26, R80 ;  /* 0x0000001a04a0723c */ /* 0x042fe20000001850 */
[----:B------:R1:W4:Y:S01]  /*5170*/  MUFU.EX2 R26, R3 ;  /* 0x00000003001a7308 */ /* 0x0003220000000800 */
[----:B------:R-:W-:Y:S05]  /*5180*/  LDSM.16.MT88.4 R80, [R178+0x5800] ;  /* 0x00580000b250783b */ /* 0x000fea0000004200 */
[----:B------:R-:W-:Y:S01]  /*5190*/  IMAD.MOV.U32 R27, RZ, RZ, R135 ;  /* 0x000000ffff1b7224 */ /* 0x000fe200078e0087 */
[C---:B------:R-:W-:Y:S08]  /*51a0*/  HMMA.16816.F32 R32, R4.reuse, R34, R200 ;  /* 0x000000220420723c */ /* 0x040ff000000018c8 */
[----:B------:R-:W-:Y:S01]  /*51b0*/  HMMA.16816.F32 R200, R4, R12, R104 ;  /* 0x0000000c04c8723c */ /* 0x000fe20000001868 */
[--C-:B-1----:R-:W-:Y:S01]  /*51c0*/  FFMA.FTZ R3, R219, c[0x0][0x2d0], -R2.reuse ;  /* 0x0000b400db037a23 */ /* 0x102fe20000010802 */
[----:B------:R-:W-:Y:S01]  /*51d0*/  LDSM.16.MT88.4 R104, [R178+0x1800] ;  /* 0x00180000b268783b */ /* 0x000fe20000004200 */
[----:B------:R-:W-:-:S02]  /*51e0*/  FFMA.FTZ R2, R230, c[0x0][0x2d0], -R2 ;  /* 0x0000b400e6027a23 */ /* 0x000fc40000010802 */
[----:B------:R-:W-:Y:S02]  /*51f0*/  IMAD.MOV.U32 R230, RZ, RZ, R112 ;  /* 0x000000ffffe67224 */ /* 0x000fe400078e0070 */
[----:B------:R-:W-:Y:S01]  /*5200*/  IMAD.MOV.U32 R219, RZ, RZ, R133 ;  /* 0x000000ffffdb7224 */ /* 0x000fe200078e0085 */
[C---:B------:R-:W-:Y:S01]  /*5210*/  HMMA.16816.F32 R204, R4.reuse, R14, R96 ;  /* 0x0000000e04cc723c */ /* 0x040fe20000001860 */
[----:B------:R-:W1:Y:S06]  /*5220*/  LDSM.16.MT88.4 R12, [R181+0x5000] ;  /* 0x00500000b50c783b */ /* 0x000e6c0000004200 */
[----:B----4-:R-:W-:Y:S01]  /*5230*/  F2FP.PACK_AB R96, R26, R126 ;  /* 0x0000007e1a60723e */ /* 0x010fe200000000ff */
[C---:B------:R-:W-:Y:S08]  /*5240*/  HMMA.16816.F32 R172, R4.reuse, R8, R92 ;  /* 0x0000000804ac723c */ /* 0x040ff0000000185c */
[C---:B------:R-:W-:Y:S01]  /*5250*/  HMMA.16816.F32 R168, R4.reuse, R10, R88 ;  /* 0x0000000a04a8723c */ /* 0x040fe20000001858 */
[----:B------:R-:W4:Y:S04]  /*5260*/  LDSM.16.MT88.4 R8, [R180+0x5000] ;  /* 0x00500000b408783b */ /* 0x000f280000004200 */
[----:B------:R-:W-:Y:S03]  /*5270*/  LDSM.16.MT88.4 R88, [R181+0x5800] ;  /* 0x00580000b558783b */ /* 0x000fe60000004200 */
[C---:B------:R-:W-:Y:S01]  /*5280*/  HMMA.16816.F32 R164, R4.reuse, R24, R84 ;  /* 0x0000001804a4723c */ /* 0x040fe20000001854 */
[----:B------:R1:W-:Y:S07]  /*5290*/  MUFU.EX2 R24, R2 ;  /* 0x0000000200187308 */ /* 0x0003ee0000000800 */
[C---:B--2---:R-:W-:Y:S01]  /*52a0*/  HMMA.16816.F32 R140, R4.reuse, R20, R52 ;  /* 0x00000014048c723c */ /* 0x044fe20000001834 */
[----:B------:R2:W2:Y:S07]  /*52b0*/  MUFU.EX2 R25, R3 ;  /* 0x0000000300197308 */ /* 0x0004ae0000000800 */
[----:B---3--:R-:W-:Y:S01]  /*52c0*/  HMMA.16816.F32 R92, R4, R16, R68 ;  /* 0x00000010045c723c */ /* 0x008fe20000001844 */
[----:B-1----:R-:W-:-:S02]  /*52d0*/  FFMA.FTZ R2, R231, c[0x0][0x2d0], -R0 ;  /* 0x0000b400e7027a23 */ /* 0x002fc40000010800 */
[----:B------:R-:W-:Y:S02]  /*52e0*/  IMAD.MOV.U32 R231, RZ, RZ, R113 ;  /* 0x000000ffffe77224 */ /* 0x000fe400078e0071 */
[----:B------:R1:W-:Y:S03]  /*52f0*/  MUFU.EX2 R21, R2 ;  /* 0x0000000200157308 */ /* 0x0003e60000000800 */
[----:B------:R-:W-:Y:S01]  /*5300*/  HMMA.16816.F32 R156, R4, R28, R56 ;  /* 0x0000001c049c723c */ /* 0x000fe20000001838 */
[----:B--2---:R-:W-:Y:S01]  /*5310*/  IMAD.MOV.U32 R3, RZ, RZ, R134 ;  /* 0x000000ffff037224 */ /* 0x004fe200078e0086 */
[----:B------:R-:W-:Y:S01]  /*5320*/  LDSM.16.MT88.4 R56, [R181+0x3800] ;  /* 0x00380000b538783b */ /* 0x000fe20000004200 */
[----:B------:R-:W-:-:S03]  /*5330*/  F2FP.PACK_AB R98, R24, R25 ;  /* 0x000000191862723e */ /* 0x000fc600000000ff */
[----:B------:R-:W-:Y:S02]  /*5340*/  LDSM.16.MT88.4 R132, [R177+0x1800] ;  /* 0x00180000b184783b */ /* 0x000fe40000004200 */
[----:B------:R-:W-:Y:S02]  /*5350*/  HMMA.16816.F32 R144, R4, R30, R40 ;  /* 0x0000001e0490723c */ /* 0x000fe40000001828 */
[----:B------:R-:W2:Y:S01]  /*5360*/  LDSM.16.MT88.4 R40, [R177+0x3800] ;  /* 0x00380000b128783b */ /* 0x000ea20000004200 */
[----:B-1----:R-:W-:Y:S02]  /*5370*/  FFMA.FTZ R2, R245, c[0x0][0x2d0], -R0 ;  /* 0x0000b400f5027a23 */ /* 0x002fe40000010800 */
[----:B------:R-:W-:-:S03]  /*5380*/  IMAD.MOV.U32 R245, RZ, RZ, R121 ;  /* 0x000000fffff57224 */ /* 0x000fc600078e0079 */
[C---:B------:R-:W-:Y:S01]  /*5390*/  HMMA.16816.F32 R28, R4.reuse, R22, R44 ;  /* 0x00000016041c723c */ /* 0x040fe2000000182c */
[----:B------:R1:W3:Y:S06]  /*53a0*/  MUFU.EX2 R20, R2 ;  /* 0x0000000200147308 */ /* 0x0002ec0000000800 */
[----:B------:R-:W-:Y:S01]  /*53b0*/  IMAD.MOV.U32 R22, RZ, RZ, R120 ;  /* 0x000000ffff167224 */ /* 0x000fe200078e0078 */
[----:B------:R-:W-:Y:S01]  /*53c0*/  HMMA.16816.F32 R136, R4, R12, R76 ;  /* 0x0000000c0488723c */ /* 0x000fe2000000184c */
[----:B------:R-:W-:-:S07]  /*53d0*/  IMAD.MOV.U32 R23, RZ, RZ, R114 ;  /* 0x000000ffff177224 */ /* 0x000fce00078e0072 */
[C---:B------:R-:W-:Y:S01]  /*53e0*/  HMMA.16816.F32 R84, R4.reuse, R18, R72 ;  /* 0x000000120454723c */ /* 0x040fe20000001848 */
[--C-:B-1----:R-:W-:Y:S01]  /*53f0*/  FFMA.FTZ R2, R244, c[0x0][0x2d0], -R0.reuse ;  /* 0x0000b400f4027a23 */ /* 0x102fe20000010800 */
[----:B------:R-:W-:Y:S01]  /*5400*/  LDSM.16.MT88.4 R72, [R177+0x5800] ;  /* 0x00580000b148783b */ /* 0x000fe20000004200 */
[----:B------:R-:W-:Y:S01]  /*5410*/  FFMA.FTZ R0, R246, c[0x0][0x2d0], -R0 ;  /* 0x0000b400f6007a23 */ /* 0x000fe20000010800 */
[----:B---3--:R-:W-:Y:S01]  /*5420*/  F2FP.PACK_AB R97, R20, R21 ;  /* 0x000000151461723e */ /* 0x008fe200000000ff */
[----:B------:R1:W-:Y:S01]  /*5430*/  MUFU.EX2 R17, R2 ;  /* 0x0000000200117308 */ /* 0x0003e20000000800 */
[----:B------:R-:W-:Y:S02]  /*5440*/  IMAD.MOV.U32 R246, RZ, RZ, R115 ;  /* 0x000000fffff67224 */ /* 0x000fe400078e0073 */
[----:B------:R-:W-:Y:S01]  /*5450*/  IMAD.MOV.U32 R244, RZ, RZ, R122 ;  /* 0x000000fffff47224 */ /* 0x000fe200078e007a */
[----:B------:R-:W3:Y:S01]  /*5460*/  LDSM.16.MT88.4 R112, [R181+0x1800] ;  /* 0x00180000b570783b */ /* 0x000ee20000004200 */
[C---:B------:R-:W-:Y:S03]  /*5470*/  HMMA.16816.F32 R12, R4.reuse, R14, R64 ;  /* 0x0000000e040c723c */ /* 0x040fe60000001840 */
[----:B------:R2:W2:Y:S01]  /*5480*/  MUFU.EX2 R16, R0 ;  /* 0x0000000000107308 */ /* 0x0004a20000000800 */
[----:B------:R-:W-:Y:S04]  /*5490*/  LDSM.16.MT88.4 R64, [R180+0x3800] ;  /* 0x00380000b440783b */ /* 0x000fe80000004200 */
[----:B----4-:R-:W-:Y:S01]  /*54a0*/  HMMA.16816.F32 R152, R4, R8, R48 ;  /* 0x000000080498723c */ /* 0x010fe20000001830 */
[----:B------:R-:W-:Y:S01]  /*54b0*/  LDSM.16.MT88.4 R48, [R178+0x3800] ;  /* 0x00380000b230783b */ /* 0x000fe20000004200 */
[----:B-1----:R-:W-:-:S03]  /*54c0*/  IMAD.MOV.U32 R2, RZ, RZ, R123 ;  /* 0x000000ffff027224 */ /* 0x002fc600078e007b */
[----:B------:R-:W1:Y:S01]  /*54d0*/  LDSM.16.MT88.4 R120, [R180+0x1800] ;  /* 0x00180000b478783b */ /* 0x000e620000004200 */
[----:B------:R-:W-:Y:S02]  /*54e0*/  FADD.FTZ R2, R2, R246 ;  /* 0x000000f602027221 */ /* 0x000fe40000010000 */
[----:B------:R-:W-:Y:S01]  /*54f0*/  HMMA.16816.F32 R148, R4, R10, R36 ;  /* 0x0000000a0494723c */ /* 0x000fe20000001824 */
[----:B------:R-:W4:Y:S01]  /*5500*/  LDSM.16.MT88.4 R8, [R180+0x5800] ;  /* 0x00580000b408783b */ /* 0x000f220000004200 */
        /* <DEDUP_REMOVED lines=11> */
[----:B------:R-:W-:Y:S01]  /*55c0*/  IADD3 R201, R27, -0x2, RZ ;  /* 0xfffffffe1bc97810 */ /* 0x000fe20007ffe0ff */
[----:B------:R-:W-:Y:S01]  /*55d0*/  FADD.FTZ R3, R252, R3 ;  /* 0x00000003fc037221 */ /* 0x000fe20000010000 */
[----:B------:R-:W-:Y:S01]  /*55e0*/  HMMA.16816.F32 R128, R96, R132, R128 ;  /* 0x000000846080723c */ /* 0x000fe20000001880 */
[----:B------:R-:W-:-:S04]  /*55f0*/  @P2 IMAD.HI.U32 R4, R237, c[0x0][0x2c8], RZ ;  /* 0x0000b200ed042a27 */ /* 0x000fc800078e00ff */
[----:B------:R-:W-:Y:S02]  /*5600*/  FADD.FTZ R2, R249, R2 ;  /* 0x00000002f9027221 */ /* 0x000fe40000010000 */
[----:B------:R-:W-:Y:S01]  /*5610*/  IMAD.MOV.U32 R0, RZ, RZ, R237 ;  /* 0x000000ffff007224 */ /* 0x000fe200078e00ed */
[----:B------:R-:W-:Y:S01]  /*5620*/  @P2 SHF.R.U32.HI R0, RZ, c[0x0][0x2cc], R4 ;  /* 0x0000b300ff002a19 */ /* 0x000fe20000011604 */
[----:B------:R-:W-:Y:S01]  /*5630*/  FADD.FTZ R3, R221, R3 ;  /* 0x00000003dd037221 */ /* 0x000fe20000010000 */
[C---:B---3--:R-:W-:Y:S01]  /*5640*/  HMMA.16816.F32 R108, R96.reuse, R112, R108 ;  /* 0x00000070606c723c */ /* 0x048fe2000000186c */
[----:B------:R-:W-:Y:S01]  /*5650*/  FADD.FTZ R2, R251, R2 ;  /* 0x00000002fb027221 */ /* 0x000fe20000010000 */
[----:B------:R-:W-:Y:S01]  /*5660*/  IADD3 R0, R0, R234, -R235 ;  /* 0x000000ea00007210 */ /* 0x000fe20007ffe8eb */
[----:B------:R-:W-:Y:S02]  /*5670*/  FADD.FTZ R3, R238, R3 ;  /* 0x00000003ee037221 */ /* 0x000fe40000010000 */
[----:B------:R-:W-:Y:S01]  /*5680*/  FADD.FTZ R2, R218, R2 ;  /* 0x00000002da027221 */ /* 0x000fe20000010000 */
[----:B------:R-:W-:Y:S01]  /*5690*/  SHF.R.S32.HI R4, RZ, 0x1f, R0 ;  /* 0x0000001fff047819 */ /* 0x000fe20000011400 */
[----:B------:R-:W-:Y:S01]  /*56a0*/  FADD.FTZ R3, R232, R3 ;  /* 0x00000003e8037221 */ /* 0x000fe20000010000 */
[----:B------:R-:W-:Y:S01]  /*56b0*/  HMMA.16816.F32 R76, R96, R80, R92 ;  /* 0x00000050604c723c */ /* 0x000fe2000000185c */
[----:B------:R-:W-:Y:S01]  /*56c0*/  FADD.FTZ R2, R217, R2 ;  /* 0x00000002d9027221 */ /* 0x000fe20000010000 */
[----:B------:R-:W-:Y:S01]  /*56d0*/  LEA.HI R4, R4, R0, RZ, 0x6 ;  /* 0x0000000004047211 */ /* 0x000fe200078f30ff */
[----:B------:R-:W-:-:S02]  /*56e0*/  FADD.FTZ R3, R222, R3 ;  /* 0x00000003de037221 */ /* 0x000fc40000010000 */
[----:B------:R-:W-:Y:S02]  /*56f0*/  FADD.FTZ R0, R216, R2 ;  /* 0x00000002d8007221 */ /* 0x000fe40000010000 */
[----:B------:R-:W-:Y:S01]  /*5700*/  FADD.FTZ R2, R220, R3 ;  /* 0x00000003dc027221 */ /* 0x000fe20000010000 */
[----:B------:R-:W-:Y:S01]  /*5710*/  SHF.R.S32.HI R3, RZ, 0x6, R4 ;  /* 0x00000006ff037819 */ /* 0x000fe20000011404 */
[----:B------:R-:W-:Y:S01]  /*5720*/  FADD.FTZ R0, R127, R0 ;  /* 0x000000007f007221 */ /* 0x000fe20000010000 */
[C---:B------:R-:W-:Y:S01]  /*5730*/  HMMA.16816.F32 R132, R96.reuse, R134, R60 ;  /* 0x000000866084723c */ /* 0x040fe2000000183c */
[----:B------:R-:W-:Y:S01]  /*5740*/  FADD.FTZ R2, R126, R2 ;  /* 0x000000027e027221 */ /* 0x000fe20000010000 */
[----:B------:R-:W-:Y:S01]  /*5750*/  IMNMX R232, R229, R3, !PT ;  /* 0x00000003e5e87217 */ /* 0x000fe20007800200 */
[----:B------:R-:W-:Y:S02]  /*5760*/  FADD.FTZ R0, R21, R0 ;  /* 0x0000000015007221 */ /* 0x000fe40000010000 */
[----:B------:R-:W-:Y:S01]  /*5770*/  FADD.FTZ R2, R26, R2 ;  /* 0x000000021a027221 */ /* 0x000fe20000010000 */
[----:B------:R-:W-:Y:S01]  /*5780*/  ISETP.GE.AND P0, PT, R201, R232, PT ;  /* 0x000000e8c900720c */ /* 0x000fe20003f06270 */
[----:B------:R-:W-:Y:S01]  /*5790*/  FADD.FTZ R0, R20, R0 ;  /* 0x0000000014007221 */ /* 0x000fe20000010000 */
[----:B------:R-:W-:Y:S01]  /*57a0*/  HMMA.16816.F32 R112, R96, R114, R116 ;  /* 0x000000726070723c */ /* 0x000fe20000001874 */
[----:B------:R-:W-:-:S02]  /*57b0*/  FADD.FTZ R2, R25, R2 ;  /* 0x0000000219027221 */ /* 0x000fc40000010000 */
[----:B------:R-:W-:Y:S02]  /*57c0*/  FADD.FTZ R0, R17, R0 ;  /* 0x0000000011007221 */ /* 0x000fe40000010000 */
[----:B------:R-:W-:Y:S02]  /*57d0*/  FADD.FTZ R230, R24, R2 ;  /* 0x0000000218e67221 */ /* 0x000fe40000010000 */
[----:B------:R-:W-:Y:S01]  /*57e0*/  FADD.FTZ R231, R16, R0 ;  /* 0x0000000010e77221 */ /* 0x000fe20000010000 */
[C---:B------:R-:W-:Y:S08]  /*57f0*/  HMMA.16816.F32 R80, R96.reuse, R82, R84 ;  /* 0x000000526050723c */ /* 0x040ff00000001854 */
[C---:B------:R-:W-:Y:S08]  /*5800*/  HMMA.16816.F32 R100, R96.reuse, R104, R100 ;  /* 0x000000686064723c */ /* 0x040ff00000001864 */
        /* <DEDUP_REMOVED lines=15> */
[----:B------:R-:W-:Y:S01]  /*5900*/  HMMA.16816.F32 R96, R96, R10, R148 ;  /* 0x0000000a6060723c */ /* 0x000fe20000001894 */
[----:B------:R-:W-:Y:S01]  /*5910*/  @!UPT UIADD3 URZ, URZ, URZ, URZ ;  /* 0x0000003f3f3ff290 */ /* 0x000fe2000fffe03f */
[----:B------:R-:W-:Y:S11]  /*5920*/  @!P0 BRA `(.L_x_3348) ;  /* 0x00002ed000008947 */ /* 0x000ff60003800000 */
[----:B------:R-:W-:Y:S02]  /*5930*/  MOV R126, R124 ;  /* 0x0000007c007e7202 */ /* 0x000fe40000000f00 */
[----:B------:R-:W-:-:S02]  /*5940*/  MOV R3, R125 ;  /* 0x0000007d00037202 */ /* 0x000fc40000000f00 */
[----:B------:R-:W-:-:S07]  /*5950*/  MOV R200, R201 ;  /* 0x000000c900c87202 */ /* 0x000fce0000000f00 */
.L_x_3349:
[----:B------:R-:W-:Y:S01]  /*5960*/  ISETP.GT.AND P6, PT, R229, R200, PT ;  /* 0x000000c8e500720c */ /* 0x000fe20003fc4270 */
[----:B------:R-:W-:Y:S04]  /*5970*/  DEPBAR.LE SB0, 0x0 ;  /* 0x000080000000791a */ /* 0x000fe80000000000 */
[----:B------:R-:W-:Y:S01]  /*5980*/  WARPSYNC 0xffffffff ;  /* 0xffffffff00007948 */ /* 0x000fe20003800000 */
[----:B------:R-:W-:Y:S01]  /*5990*/  BAR.SYNC.DEFER_BLOCKING 0x0 ;  /* 0x0000000000007b1d */ /* 0x000fe20000010000 */
[C---:B------:R-:W-:Y:S06]  /*59a0*/  IADD3 R201, R200.reuse, -0x1, RZ ;  /* 0xffffffffc8c97810 */ /* 0x040fec0007ffe0ff */
[----:B------:R-:W-:Y:S01]  /*59b0*/  @!P6 SHF.R.S32.HI R0, RZ, 0x1f, R200 ;  /* 0x0000001fff00e819 */ /* 0x000fe200000114c8 */
[----:B------:R-:W-:Y:S04]  /*59c0*/  @!P6 IMAD.WIDE.U32 R4, R200, c[0x0][0x208], RZ ;  /* 0x00008200c804ea25 */ /* 0x000fe800078e00ff */
[----:B------:R-:W-:Y:S02]  /*59d0*/  @!P6 IMAD R0, R0, c[0x0][0x208], RZ ;  /* 0x000082000000ea24 */ /* 0x000fe400078e02ff */
[----:B------:R-:W-:Y:S02]  /*59e0*/  @!P6 IMAD.MOV.U32 R6, RZ, RZ, c[0x0][0x20c] ;  /* 0x00008300ff06e624 */ /* 0x000fe400078e00ff */
[----:B------:R-:W-:Y:S04]  /*59f0*/  @!P6 IMAD R0, R200, c[0x0][0x20c], R0 ;  /* 0x00008300c800ea24 */ /* 0x000fe800078e0200 */
[----:B------:R-:W-:Y:S01]  /*5a00*/  @!P6 IMAD.IADD R2, R5, 0x1, R0 ;  /* 0x000000010502e824 */ /* 0x000fe200078e0200 */
[C---:B------:R-:W-:Y:S01]  /*5a10*/  @!P6 SHF.L.U32 R0, R4.reuse, 0x6, RZ ;  /* 0x000000060400e819 */ /* 0x040fe200000006ff */
[----:B------:R-:W-:Y:S01]  /*5a20*/  @!P6 IMAD.MOV.U32 R5, RZ, RZ, c[0x0][0x208] ;  /* 0x00008200ff05e624 */ /* 0x000fe200078e00ff */
[----:B------:R-:W-:Y:S02]  /*5a30*/  LDSM.16.M88.4 R32, [R183] ;  /* 0x00000000b720783b */ /* 0x000fe40000000200 */
[----:B------:R-:W-:Y:S02]  /*5a40*/  @!P6 SHF.L.U64.HI R2, R4, 0x6, R2 ;  /* 0x000000060402e819 */ /* 0x000fe40000010202 */
[C---:B------:R-:W-:Y:S02]  /*5a50*/  @!P6 LEA R12, P0, R5.reuse, R0, 0x5 ;  /* 0x00000000050ce211 */ /* 0x040fe400078028ff */
[----:B------:R-:W-:Y:S02]  /*5a60*/  @!P6 IADD3 R4, P1, R0, R226, RZ ;  /* 0x000000e20004e210 */ /* 0x000fe40007f3e0ff */
[----:B------:R-:W-:Y:S01]  /*5a70*/  @!P6 LEA.HI.X R13, R5, R2, R6, 0x5, P0 ;  /* 0x00000002050de211 */ /* 0x000fe200000f2c06 */
[----:B------:R-:W1:Y:S01]  /*5a80*/  LDSM.16.M88.4 R8, [R176] ;  /* 0x00000000b008783b */ /* 0x000e620000000200 */
[----:B------:R-:W-:Y:S02]  /*5a90*/  @!P6 IADD3 R14, P0, R226, 0x40, RZ ;  /* 0x00000040e20ee810 */ /* 0x000fe40007f1e0ff */
[----:B------:R-:W-:Y:S02]  /*5aa0*/  @!P6 IADD3.X R6, R2, R228, RZ, P1, !PT ;  /* 0x000000e40206e210 */ /* 0x000fe40000ffe4ff */
[----:B------:R-:W-:Y:S01]  /*5ab0*/  @!P6 LEA R162, P1, R4, c[0x0][0x1f8], 0x1 ;  /* 0x00007e0004a2ea11 */ /* 0x000fe200078208ff */
[----:B------:R-:W-:Y:S01]  /*5ac0*/  @!P6 IMAD.X R20, RZ, RZ, R228, P0 ;  /* 0x000000ffff14e224 */ /* 0x000fe200000e06e4 */
[----:B------:R-:W-:Y:S01]  /*5ad0*/  @!P6 IADD3 R5, P0, R0, R14, RZ ;  /* 0x0000000e0005e210 */ /* 0x000fe20007f1e0ff */
[----:B------:R-:W2:Y:S01]  /*5ae0*/  LDSM.16.M88.4 R16, [R176+0x800] ;  /* 0x00080000b010783b */ /* 0x000ea20000000200 */
[----:B------:R-:W-:Y:S02]  /*5af0*/  @!P6 LEA.HI.X R163, R4, c[0x0][0x1fc], R6, 0x1, P1 ;  /* 0x00007f0004a3ea11 */ /* 0x000fe400008f0c06 */
[----:B------:R-:W-:Y:S02]  /*5b00*/  @!P6 IADD3.X R4, R2, R20, RZ, P0, !PT ;  /* 0x000000140204e210 */ /* 0x000fe400007fe4ff */
[----:B------:R-:W-:Y:S02]  /*5b10*/  @!P6 IADD3 R15, P0, R226, 0x80, RZ ;  /* 0x00000080e20fe810 */ /* 0x000fe40007f1e0ff */
[C---:B------:R-:W-:Y:S01]  /*5b20*/  @!P6 LEA R160, P1, R5.reuse, c[0x0][0x1f8], 0x1 ;  /* 0x00007e0005a0ea11 */ /* 0x040fe200078208ff */
[----:B------:R-:W3:Y:S02]  /*5b30*/  LDSM.16.M88.4 R24, [R176+0x1000] ;  /* 0x00100000b018783b */ /* 0x000ee40000000200 */
[----:B------:R-:W-:Y:S01]  /*5b40*/  @!P6 IMAD.X R21, RZ, RZ, R228, P0 ;  /* 0x000000ffff15e224 */ /* 0x000fe200000e06e4 */
[----:B------:R-:W-:Y:S02]  /*5b50*/  @!P6 IADD3 R22, P0, R0, R15, RZ ;  /* 0x0000000f0016e210 */ /* 0x000fe40007f1e0ff */
[----:B------:R-:W-:Y:S02]  /*5b60*/  @!P6 LEA.HI.X R161, R5, c[0x0][0x1fc], R4, 0x1, P1 ;  /* 0x00007f0005a1ea11 */ /* 0x000fe400008f0c04 */
[----:B------:R-:W-:Y:S01]  /*5b70*/  @!P6 IADD3 R23, P1, R12, R14, RZ ;  /* 0x0000000e0c17e210 */ /* 0x000fe20007f3e0ff */
[----:B------:R-:W4:Y:S01]  /*5b80*/  LDSM.16.M88.4 R136, [R176+0x1800] ;  /* 0x00180000b088783b */ /* 0x000f220000000200 */
[----:B------:R-:W-:Y:S02]  /*5b90*/  @!P6 IADD3.X R14, R2, R21, RZ, P0, !PT ;  /* 0x00000015020ee210 */ /* 0x000fe400007fe4ff */
[C---:B------:R-:W-:Y:S01]  /*5ba0*/  @!P6 IADD3 R2, P0, R12.reuse, R15, RZ ;  /* 0x0000000f0c02e210 */ /* 0x040fe20007f1e0ff */
[C---:B------:R-:W-:Y:S01]  /*5bb0*/  @!P6 IMAD.X R31, R13.reuse, 0x1, R20, P1 ;  /* 0x000000010d1fe824 */ /* 0x040fe200008e0614 */
[----:B------:R-:W-:Y:S02]  /*5bc0*/  @!P6 IADD3 R0, P1, R12, R226, RZ ;  /* 0x000000e20c00e210 */ /* 0x000fe40007f3e0ff */
[C---:B------:R-:W-:Y:S01]  /*5bd0*/  @!P6 IADD3.X R29, R13.reuse, R21, RZ, P0, !PT ;  /* 0x000000150d1de210 */ /* 0x040fe200007fe4ff */
[----:B------:R-:W-:Y:S01]  /*5be0*/  LDSM.16.M88.4 R140, [R184] ;  /* 0x00000000b88c783b */ /* 0x000fe20000000200 */
[----:B------:R-:W-:Y:S01]  /*5bf0*/  @!P6 LEA R20, P0, R22, c[0x0][0x1f8], 0x1 ;  /* 0x00007e001614ea11 */ /* 0x000fe200078008ff */
[----:B------:R-:W-:Y:S01]  /*5c00*/  @!P6 IMAD.X R13, R13, 0x1, R228, P1 ;  /* 0x000000010d0de824 */ /* 0x000fe200008e06e4 */
[----:B------:R-:W-:Y:S02]  /*5c10*/  @!P6 LEA R124, P1, R0, c[0x0][0x1f8], 0x1 ;  /* 0x00007e00007cea11 */ /* 0x000fe400078208ff */
[----:B------:R-:W-:Y:S02]  /*5c20*/  @!P6 LEA.HI.X R21, R22, c[0x0][0x1fc], R14, 0x1, P0 ;  /* 0x00007f001615ea11 */ /* 0x000fe400000f0c0e */
[----:B------:R-:W-:Y:S01]  /*5c30*/  @!P6 LEA.HI.X R125, R0, c[0x0][0x1fc], R13, 0x1, P1 ;  /* 0x00007f00007dea11 */ /* 0x000fe200008f0c0d */
[C---:B-1----:R-:W-:Y:S01]  /*5c40*/  HMMA.16816.F32 R4, R32.reuse, R8, RZ ;  /* 0x000000082004723c */ /* 0x042fe200000018ff */
[----:B------:R-:W1:Y:S02]  /*5c50*/  LDSM.16.M88.4 R144, [R187] ;  /* 0x00000000bb90783b */ /* 0x000e640000000200 */
[C---:B------:R-:W-:Y:S02]  /*5c60*/  @!P6 LEA R30, P1, R23.reuse, c[0x0][0x1f8], 0x1 ;  /* 0x00007e00171eea11 */ /* 0x040fe400078208ff */
[C---:B------:R-:W-:Y:S02]  /*5c70*/  @!P6 LEA R28, P0, R2.reuse, c[0x0][0x1f8], 0x1 ;  /* 0x00007e00021cea11 */ /* 0x040fe400078008ff */
[----:B------:R-:W-:Y:S01]  /*5c80*/  @!P6 LEA.HI.X R31, R23, c[0x0][0x1fc], R31, 0x1, P1 ;  /* 0x00007f00171fea11 */ /* 0x000fe200008f0c1f */
[C---:B------:R-:W-:Y:S01]  /*5c90*/  HMMA.16816.F32 R8, R32.reuse, R10, RZ ;  /* 0x0000000a2008723c */ /* 0x040fe200000018ff */
[----:B------:R-:W5:Y:S03]  /*5ca0*/  LDSM.16.M88.4 R148, [R198] ;  /* 0x00000000c694783b */ /* 0x000f660000000200 */
[----:B------:R-:W-:Y:S04]  /*5cb0*/  @!P6 LEA.HI.X R29, R2, c[0x0][0x1fc], R29, 0x1, P0 ;  /* 0x00007f00021dea11 */ /* 0x000fe800000f0c1d */
[C---:B--2---:R-:W-:Y:S01]  /*5cc0*/  HMMA.16816.F32 R12, R32.reuse, R16, RZ ;  /* 0x00000010200c723c */ /* 0x044fe200000018ff */
[----:B------:R-:W2:Y:S07]  /*5cd0*/  LDSM.16.M88.4 R152, [R197] ;  /* 0x00000000c598783b */ /* 0x000eae0000000200 */
[C---:B------:R-:W-:Y:S01]  /*5ce0*/  HMMA.16816.F32 R16, R32.reuse, R18, RZ ;  /* 0x000000122010723c */ /* 0x040fe200000018ff */
[----:B------:R-:W1:Y:S08]  /*5cf0*/  LDSM.16.M88.4 R156, [R196] ;  /* 0x00000000c49c783b */ /* 0x000e700000000200 */
[----:B------:R-:W-:Y:S01]  /*5d00*/  @!PT LDS RZ, [RZ] ;  /* 0x00000000fffff984 */ /* 0x000fe20000000800 */
[----:B------:R-:W-:Y:S01]  /*5d10*/  @!PT LDS RZ, [RZ] ;  /* 0x00000000fffff984 */ /* 0x000fe20000000800 */
[----:B------:R-:W-:Y:S01]  /*5d20*/  @!PT LDS RZ, [RZ] ;  /* 0x00000000fffff984 */ /* 0x000fe20000000800 */
[----:B------:R1:W-:Y:S08]  /*5d30*/  @!P6 LDGSTS.E.BYPASS.LTC128B.128 [R199+0x100], [R162.64], !P5 ;  /* 0x00100000a2c7efae */ /* 0x0003f0000e901d46 */
[----:B------:R1:W-:Y:S08]  /*5d40*/  @!P6 LDGSTS.E.BYPASS.LTC128B.128 [R199+0x2100], [R160.64], !P4 ;  /* 0x02100000a0c7efae */ /* 0x0003f0000e101d46 */
[----:B------:R3:W-:Y:S08]  /*5d50*/  @!P6 LDGSTS.E.BYPASS.LTC128B.128 [R199+0x4100], [R20.64], !P3 ;  /* 0x0410000014c7efae */ /* 0x0007f0000d901d46 */
[----:B------:R2:W-:Y:S08]  /*5d60*/  @!P6 LDGSTS.E.BYPASS.LTC128B.128 [R199+0x1100], [R124.64], !P5 ;  /* 0x011000007cc7efae */ /* 0x0005f0000e901d46 */
[----:B------:R4:W-:Y:S08]  /*5d70*/  @!P6 LDGSTS.E.BYPASS.LTC128B.128 [R199+0x3100], [R30.64], !P4 ;  /* 0x031000001ec7efae */ /* 0x0009f0000e101d46 */
[----:B------:R4:W-:Y:S01]  /*5d80*/  @!P6 LDGSTS.E.BYPASS.LTC128B.128 [R199+0x5100], [R28.64], !P3 ;  /* 0x051000001cc7efae */ /* 0x0009e2000d901d46 */
[C---:B---3--:R-:W-:Y:S07]  /*5d90*/  HMMA.16816.F32 R20, R32.reuse, R24, RZ ;  /* 0x000000182014723c */ /* 0x048fee00000018ff */
[----:B-1----:R-:W-:Y:S01]  /*5da0*/  LDSM.16.M88.4 R160, [R186] ;  /* 0x00000000baa0783b */ /* 0x002fe20000000200 */
[C---:B------:R-:W-:Y:S07]  /*5db0*/  HMMA.16816.F32 R24, R32.reuse, R26, RZ ;  /* 0x0000001a2018723c */ /* 0x040fee00000018ff */
[----:B------:R-:W0:Y:S08]  /*5dc0*/  LDGDEPBAR ;  /* 0x00000000000079af */ /* 0x000e300000000000 */
[----:B------:R-:W1:Y:S01]  /*5dd0*/  LDSM.16.M88.4 R164, [R182] ;  /* 0x00000000b6a4783b */ /* 0x000e620000000200 */
[C---:B----4-:R-:W-:Y:S07]  /*5de0*/  HMMA.16816.F32 R28, R32.reuse, R136, RZ ;  /* 0x00000088201c723c */ /* 0x050fee00000018ff */
[----:B------:R-:W3:Y:S01]  /*5df0*/  LDSM.16.M88.4 R168, [R182+0x800] ;  /* 0x00080000b6a8783b */ /* 0x000ee20000000200 */
[----:B------:R-:W-:Y:S07]  /*5e00*/  HMMA.16816.F32 R32, R32, R138, RZ ;  /* 0x0000008a2020723c */ /* 0x000fee00000018ff */
[----:B------:R-:W4:Y:S01]  /*5e10*/  LDSM.16.M88.4 R136, [R182+0x1000] ;  /* 0x00100000b688783b */ /* 0x000f220000000200 */
[C---:B------:R-:W-:Y:S07]  /*5e20*/  HMMA.16816.F32 R4, R140.reuse, R144, R4 ;  /* 0x000000908c04723c */ /* 0x040fee0000001804 */
[----:B------:R-:W-:Y:S01]  /*5e30*/  LDSM.16.M88.4 R172, [R179] ;  /* 0x00000000b3ac783b */ /* 0x000fe20000000200 */
[C---:B------:R-:W-:Y:S07]  /*5e40*/  HMMA.16816.F32 R8, R140.reuse, R146, R8 ;  /* 0x000000928c08723c */ /* 0x040fee0000001808 */
[----:B------:R-:W1:Y:S01]  /*5e50*/  LDSM.16.M88.4 R144, [R182+0x1800] ;  /* 0x00180000b690783b */ /* 0x000e620000000200 */
[C---:B-----5:R-:W-:Y:S07]  /*5e60*/  HMMA.16816.F32 R12, R140.reuse, R148, R12 ;  /* 0x000000948c0c723c */ /* 0x060fee000000180c */
[----:B------:R-:W5:Y:S01]  /*5e70*/  LDL R127, [R1+0x4] ;  /* 0x00000400017f7983 */ /* 0x000f620000100800 */
[C---:B------:R-:W-:Y:S03]  /*5e80*/  HMMA.16816.F32 R16, R140.reuse, R150, R16 ;  /* 0x000000968c10723c */ /* 0x040fe60000001810 */
[----:B------:R-:W3:Y:S05]  /*5e90*/  LDSM.16.M88.4 R148, [R185] ;  /* 0x00000000b994783b */ /* 0x000eea0000000200 */
[C---:B--2---:R-:W-:Y:S08]  /*5ea0*/  HMMA.16816.F32 R20, R140.reuse, R152, R20 ;  /* 0x000000988c14723c */ /* 0x044ff00000001814 */
[C---:B------:R-:W-:Y:S01]  /*5eb0*/  HMMA.16816.F32 R24, R140.reuse, R154, R24 ;  /* 0x0000009a8c18723c */ /* 0x040fe20000001818 */
[----:B------:R-:W-:Y:S07]  /*5ec0*/  LDSM.16.M88.4 R152, [R179+0x1000] ;  /* 0x00100000b398783b */ /* 0x000fee0000000200 */
        /* <DEDUP_REMOVED lines=16> */
[C---:B------:R-:W-:Y:S01]  /*5fd0*/  HMMA.16816.F32 R4, R148.reuse, R172, R4 ;  /* 0x000000ac9404723c */ /* 0x040fe20000001804 */
[----:B------:R-:W1:Y:S07]  /*5fe0*/  LDSM.16.M88.4 R160, [R176+0x3000] ;  /* 0x00300000b0a0783b */ /* 0x000e6e0000000200 */
[C---:B------:R-:W-:Y:S01]  /*5ff0*/  HMMA.16816.F32 R8, R148.reuse, R174, R8 ;  /* 0x000000ae9408723c */ /* 0x040fe20000001808 */
[----:B------:R-:W-:Y:S07]  /*6000*/  LDSM.16.M88.4 R172, [R190] ;  /* 0x00000000beac783b */ /* 0x000fee0000000200 */
[C---:B--2---:R-:W-:Y:S08]  /*6010*/  HMMA.16816.F32 R12, R148.reuse, R140, R12 ;  /* 0x0000008c940c723c */ /* 0x044ff0000000180c */
[C---:B------:R-:W-:Y:S01]  /*6020*/  HMMA.16816.F32 R16, R148.reuse, R142, R16 ;  /* 0x0000008e9410723c */ /* 0x040fe20000001810 */
[----:B------:R-:W-:Y:S07]  /*6030*/  LDSM.16.M88.4 R140, [R184+0x4000] ;  /* 0x00400000b88c783b */ /* 0x000fee0000000200 */
[C---:B------:R-:W-:Y:S08]  /*6040*/  HMMA.16816.F32 R20, R148.reuse, R152, R20 ;  /* 0x000000989414723c */ /* 0x040ff00000001814 */
[C---:B------:R-:W-:Y:S01]  /*6050*/  HMMA.16816.F32 R24, R148.reuse, R154, R24 ;  /* 0x0000009a9418723c */ /* 0x040fe20000001818 */
[----:B------:R-:W2:Y:S07]  /*6060*/  LDSM.16.M88.4 R152, [R195] ;  /* 0x00000000c398783b */ /* 0x000eae0000000200 */
[C---:B-1----:R-:W-:Y:S08]  /*6070*/  HMMA.16816.F32 R28, R148.reuse, R156, R28 ;  /* 0x0000009c941c723c */ /* 0x042ff0000000181c */
[----:B------:R-:W-:Y:S01]  /*6080*/  HMMA.16816.F32 R32, R148, R158, R32 ;  /* 0x0000009e9420723c */ /* 0x000fe20000001820 */
[----:B------:R-:W1:Y:S07]  /*6090*/  LDSM.16.M88.4 R148, [R194] ;  /* 0x00000000c294783b */ /* 0x000e6e0000000200 */
[C---:B---3--:R-:W-:Y:S01]  /*60a0*/  HMMA.16816.F32 R4, R136.reuse, R164, R4 ;  /* 0x000000a48804723c */ /* 0x048fe20000001804 */
[----:B------:R-:W3:Y:S07]  /*60b0*/  LDSM.16.M88.4 R156, [R193] ;  /* 0x00000000c19c783b */ /* 0x000eee0000000200 */
[C---:B------:R-:W-:Y:S01]  /*60c0*/  HMMA.16816.F32 R8, R136.reuse, R166, R8 ;  /* 0x000000a68808723c */ /* 0x040fe20000001808 */
[----:B------:R-:W-:Y:S07]  /*60d0*/  LDSM.16.M88.4 R164, [R182+0x2800] ;  /* 0x00280000b6a4783b */ /* 0x000fee0000000200 */
[C---:B----4-:R-:W-:Y:S08]  /*60e0*/  HMMA.16816.F32 R12, R136.reuse, R144, R12 ;  /* 0x00000090880c723c */ /* 0x050ff0000000180c */
[C---:B------:R-:W-:Y:S01]  /*60f0*/  HMMA.16816.F32 R16, R136.reuse, R146, R16 ;  /* 0x000000928810723c */ /* 0x040fe20000001810 */
[----:B------:R-:W4:Y:S07]  /*6100*/  LDSM.16.M88.4 R144, [R192] ;  /* 0x00000000c090783b */ /* 0x000f2e0000000200 */
[C---:B------:R-:W-:Y:S08]  /*6110*/  HMMA.16816.F32 R20, R136.reuse, R160, R20 ;  /* 0x000000a08814723c */ /* 0x040ff00000001814 */
[C---:B------:R-:W-:Y:S01]  /*6120*/  HMMA.16816.F32 R24, R136.reuse, R162, R24 ;  /* 0x000000a28818723c */ /* 0x040fe20000001818 */
[----:B------:R-:W-:Y:S07]  /*6130*/  LDSM.16.M88.4 R160, [R182+0x2000] ;  /* 0x00200000b6a0783b */ /* 0x000fee0000000200 */
[C---:B------:R-:W-:Y:S08]  /*6140*/  HMMA.16816.F32 R28, R136.reuse, R168, R28 ;  /* 0x000000a8881c723c */ /* 0x040ff0000000181c */
[----:B------:R-:W-:Y:S01]  /*6150*/  HMMA.16816.F32 R32, R136, R170, R32 ;  /* 0x000000aa8820723c */ /* 0x000fe20000001820 */
[----:B------:R-:W4:Y:S07]  /*6160*/  LDSM.16.M88.4 R136, [R186+0x4000] ;  /* 0x00400000ba88783b */ /* 0x000f2e0000000200 */
[C---:B--2---:R-:W-:Y:S01]  /*6170*/  HMMA.16816.F32 R4, R140.reuse, R152, R4 ;  /* 0x000000988c04723c */ /* 0x044fe20000001804 */
[----:B------:R-:W-:Y:S07]  /*6180*/  LDSM.16.M88.4 R168, [R179+0x2000] ;  /* 0x00200000b3a8783b */ /* 0x000fee0000000200 */
[C---:B------:R-:W-:Y:S01]  /*6190*/  HMMA.16816.F32 R8, R140.reuse, R154, R8 ;  /* 0x0000009a8c08723c */ /* 0x040fe20000001808 */
[----:B------:R-:W-:Y:S07]  /*61a0*/  LDSM.16.M88.4 R152, [R182+0x3800] ;  /* 0x00380000b698783b */ /* 0x000fee0000000200 */
[C---:B-1----:R-:W-:Y:S08]  /*61b0*/  HMMA.16816.F32 R12, R140.reuse, R148, R12 ;  /* 0x000000948c0c723c */ /* 0x042ff0000000180c */
[C---:B------:R-:W-:Y:S01]  /*61c0*/  HMMA.16816.F32 R16, R140.reuse, R150, R16 ;  /* 0x000000968c10723c */ /* 0x040fe20000001810 */
[----:B------:R-:W1:Y:S07]  /*61d0*/  LDSM.16.M88.4 R148, [R182+0x3000] ;  /* 0x00300000b694783b */ /* 0x000e6e0000000200 */
[C---:B---3--:R-:W-:Y:S08]  /*61e0*/  HMMA.16816.F32 R20, R140.reuse, R156, R20 ;  /* 0x0000009c8c14723c */ /* 0x048ff00000001814 */
[C---:B------:R-:W-:Y:S01]  /*61f0*/  HMMA.16816.F32 R24, R140.reuse, R158, R24 ;  /* 0x0000009e8c18723c */ /* 0x040fe20000001818 */
[----:B------:R-:W2:Y:S07]  /*6200*/  LDSM.16.M88.4 R156, [R185+0x4000] ;  /* 0x00400000b99c783b */ /* 0x000eae0000000200 */
[C---:B----4-:R-:W-:Y:S08]  /*6210*/  HMMA.16816.F32 R28, R140.reuse, R144, R28 ;  /* 0x000000908c1c723c */ /* 0x050ff0000000181c */
[----:B------:R-:W-:Y:S01]  /*6220*/  HMMA.16816.F32 R32, R140, R146, R32 ;  /* 0x000000928c20723c */ /* 0x000fe20000001820 */
[----:B------:R-:W3:Y:S07]  /*6230*/  LDSM.16.M88.4 R140, [R179+0x2800] ;  /* 0x00280000b38c783b */ /* 0x000eee0000000200 */
[C---:B------:R-:W-:Y:S01]  /*6240*/  HMMA.16816.F32 R4, R136.reuse, R160, R4 ;  /* 0x000000a08804723c */ /* 0x040fe20000001804 */
[----:B------:R-:W4:Y:S04]  /*6250*/  LDSM.16.M88.4 R144, [R179+0x3000] ;  /* 0x00300000b390783b */ /* 0x000f280000000200 */
[----:B-----5:R-:W-:Y:S03]  /*6260*/  IADD3 R0, R127, R237, RZ ;  /* 0x000000ed7f007210 */ /* 0x020fe60007ffe0ff */
[C---:B------:R-:W-:Y:S01]  /*6270*/  HMMA.16816.F32 R8, R136.reuse, R162, R8 ;  /* 0x000000a28808723c */ /* 0x040fe20000001808 */
[----:B------:R-:W-:Y:S03]  /*6280*/  LDSM.16.M88.4 R160, [R176+0x4800] ;  /* 0x00480000b0a0783b */ /* 0x000fe60000000200 */
[----:B------:R-:W-:Y:S04]  /*6290*/  @P2 IMAD.HI.U32 R2, R0, c[0x0][0x2c8], RZ ;  /* 0x0000b20000022a27 */ /* 0x000fe800078e00ff */
[C---:B------:R-:W-:Y:S04]  /*62a0*/  HMMA.16816.F32 R12, R136.reuse, R164, R12 ;  /* 0x000000a4880c723c */ /* 0x040fe8000000180c */
[----:B------:R-:W-:Y:S04]  /*62b0*/  @P2 SHF.R.U32.HI R0, RZ, c[0x0][0x2cc], R2 ;  /* 0x0000b300ff002a19 */ /* 0x000fe80000011602 */
[C---:B------:R-:W-:Y:S01]  /*62c0*/  HMMA.16816.F32 R16, R136.reuse, R166, R16 ;  /* 0x000000a68810723c */ /* 0x040fe20000001810 */
[----:B------:R-:W-:Y:S07]  /*62d0*/  LDSM.16.M88.4 R164, [R176+0x5800] ;  /* 0x00580000b0a4783b */ /* 0x000fee0000000200 */
[C---:B-1----:R-:W-:Y:S01]  /*62e0*/  HMMA.16816.F32 R20, R136.reuse, R148, R20 ;  /* 0x000000948814723c */ /* 0x042fe20000001814 */
[----:B------:R-:W1:Y:S07]  /*62f0*/  SHFL.IDX PT, R2, R0, RZ, 0x1c1f ;  /* 0x001c1fff00027589 */ /* 0x000e6e00000e0000 */
[C---:B------:R-:W-:Y:S01]  /*6300*/  HMMA.16816.F32 R24, R136.reuse, R150, R24 ;  /* 0x000000968818723c */ /* 0x040fe20000001818 */
[----:B------:R-:W-:Y:S07]  /*6310*/  LDSM.16.M88.4 R148, [R183+0x8000] ;  /* 0x00800000b794783b */ /* 0x000fee0000000200 */
[C---:B------:R-:W-:Y:S01]  /*6320*/  HMMA.16816.F32 R28, R136.reuse, R152, R28 ;  /* 0x00000098881c723c */ /* 0x040fe2000000181c */
[----:B------:R5:W1:Y:S07]  /*6330*/  SHFL.IDX PT, R124, R0, 0x1, 0x1c1f ;  /* 0x003c1f00007c7f89 */ /* 0x000a6e00000e0000 */
[----:B------:R-:W-:Y:S01]  /*6340*/  HMMA.16816.F32 R32, R136, R154, R32 ;  /* 0x0000009a8820723c */ /* 0x000fe20000001820 */
[----:B------:R-:W1:Y:S07]  /*6350*/  LDSM.16.M88.4 R136, [R179+0x3800] ;  /* 0x00380000b388783b */ /* 0x000e6e0000000200 */
[C---:B--2---:R-:W-:Y:S01]  /*6360*/  HMMA.16816.F32 R4, R156.reuse, R168, R4 ;  /* 0x000000a89c04723c */ /* 0x044fe20000001804 */
[----:B------:R-:W2:Y:S07]  /*6370*/  LDSM.16.M88.4 R152, [R176+0x4000] ;  /* 0x00400000b098783b */ /* 0x000eae0000000200 */
[C---:B------:R-:W-:Y:S01]  /*6380*/  HMMA.16816.F32 R8, R156.reuse, R170, R8 ;  /* 0x000000aa9c08723c */ /* 0x040fe20000001808 */
[----:B------:R-:W-:Y:S03]  /*6390*/  LDSM.16.M88.4 R168, [R191] ;  /* 0x00000000bfa8783b */ /* 0x000fe60000000200 */
[----:B-----5:R-:W-:Y:S04]  /*63a0*/  IMAD.MOV.U32 R0, RZ, RZ, -0x40 ;  /* 0xffffffc0ff007424 */ /* 0x020fe800078e00ff */
[C---:B---3--:R-:W-:Y:S04]  /*63b0*/  HMMA.16816.F32 R12, R156.reuse, R140, R12 ;  /* 0x0000008c9c0c723c */ /* 0x048fe8000000180c */
[----:B------:R-:W-:Y:S04]  /*63c0*/  IMAD R0, R200, R0, 0x1 ;  /* 0x00000001c8007424 */ /* 0x000fe800078e0200 */
[C---:B------:R-:W-:Y:S01]  /*63d0*/  HMMA.16816.F32 R16, R156.reuse, R142, R16 ;  /* 0x0000008e9c10723c */ /* 0x040fe20000001810 */
[----:B------:R-:W3:Y:S03]  /*63e0*/  LDSM.16.M88.4 R140, [R176+0x5000] ;  /* 0x00500000b08c783b */ /* 0x000ee60000000200 */
[----:B------:R-:W-:Y:S04]  /*63f0*/  IADD3 R0, R234, R0, -R233 ;  /* 0x00000000ea007210 */ /* 0x000fe80007ffe8e9 */
[C---:B----4-:R-:W-:Y:S04]  /*6400*/  HMMA.16816.F32 R20, R156.reuse, R144, R20 ;  /* 0x000000909c14723c */ /* 0x050fe80000001814 */
[----:B------:R-:W-:Y:S04]  /*6410*/  IADD3 R0, R0, -R235, RZ ;  /* 0x800000eb00007210 */ /* 0x000fe80007ffe0ff */
[C---:B------:R-:W-:Y:S01]  /*6420*/  HMMA.16816.F32 R24, R156.reuse, R146, R24 ;  /* 0x000000929c18723c */ /* 0x040fe20000001818 */
[----:B------:R-:W4:Y:S03]  /*6430*/  LDSM.16.M88.4 R144, [R184+0x8000] ;  /* 0x00800000b890783b */ /* 0x000f260000000200 */
[C---:B-1----:R-:W-:Y:S01]  /*6440*/  IMAD.IADD R2, R0.reuse, 0x1, R2 ;  /* 0x0000000100027824 */ /* 0x042fe200078e0202 */
[----:B------:R-:W-:Y:S03]  /*6450*/  IADD3 R0, R0, R124, RZ ;  /* 0x0000007c00007210 */ /* 0x000fe60007ffe0ff */
[C---:B------:R-:W-:Y:S03]  /*6460*/  HMMA.16816.F32 R28, R156.reuse, R136, R28 ;  /* 0x000000889c1c723c */ /* 0x040fe6000000181c */
[----:B------:R-:W-:Y:S02]  /*6470*/  ISETP.GT.AND P6, PT, R2, 0x1, PT ;  /* 0x000000010200780c */ /* 0x000fe40003fc4270 */
[----:B------:R-:W-:Y:S02]  /*6480*/  ISETP.GT.AND P1, PT, R0, RZ, PT ;  /* 0x000000ff0000720c */ /* 0x000fe40003f24270 */
[----:B------:R-:W-:Y:S01]  /*6490*/  ISETP.GT.AND P0, PT, R2, RZ, PT ;  /* 0x000000ff0200720c */ /* 0x000fe20003f04270 */
[----:B------:R-:W-:Y:S01]  /*64a0*/  HMMA.16816.F32 R32, R156, R138, R32 ;  /* 0x0000008a9c20723c */ /* 0x000fe20000001820 */
[----:B------:R-:W1:Y:S07]  /*64b0*/  LDSM.16.M88.4 R136, [R189] ;  /* 0x00000000bd88783b */ /* 0x000e6e0000000200 */
[C---:B--2---:R-:W-:Y:S01]  /*64c0*/  HMMA.16816.F32 R4, R148.reuse, R152, R4 ;  /* 0x000000989404723c */ /* 0x044fe20000001804 */
[----:B------:R-:W-:Y:S07]  /*64d0*/  LDSM.16.M88.4 R156, [R182+0x4800] ;  /* 0x00480000b69c783b */ /* 0x000fee0000000200 */
[C---:B------:R-:W-:Y:S01]  /*64e0*/  HMMA.16816.F32 R8, R148.reuse, R154, R8 ;  /* 0x0000009a9408723c */ /* 0x040fe20000001808 */
[----:B------:R-:W-:Y:S07]  /*64f0*/  LDSM.16.M88.4 R152, [R182+0x4000] ;  /* 0x00400000b698783b */ /* 0x000fee0000000200 */
[C---:B------:R-:W-:Y:S08]  /*6500*/  HMMA.16816.F32 R12, R148.reuse, R160, R12 ;  /* 0x000000a0940c723c */ /* 0x040ff0000000180c */
[C---:B------:R-:W-:Y:S01]  /*6510*/  HMMA.16816.F32 R16, R148.reuse, R162, R16 ;  /* 0x000000a29410723c */ /* 0x040fe20000001810 */
[----:B------:R-:W-:Y:S07]  /*6520*/  LDSM.16.M88.4 R160, [R182+0x5000] ;  /* 0x00500000b6a0783b */ /* 0x000fee0000000200 */
[C---:B---3--:R-:W-:Y:S08]  /*6530*/  HMMA.16816.F32 R20, R148.reuse, R140, R20 ;  /* 0x0000008c9414723c */ /* 0x048ff00000001814 */
[C---:B------:R-:W-:Y:S01]  /*6540*/  HMMA.16816.F32 R24, R148.reuse, R142, R24 ;  /* 0x0000008e9418723c */ /* 0x040fe20000001818 */
[----:B------:R-:W2:Y:S07]  /*6550*/  LDSM.16.M88.4 R140, [R188] ;  /* 0x00000000bc8c783b */ /* 0x000eae0000000200 */
[C---:B------:R-:W-:Y:S08]  /*6560*/  HMMA.16816.F32 R28, R148.reuse, R164, R28 ;  /* 0x000000a4941c723c */ /* 0x040ff0000000181c */
[----:B------:R-:W-:Y:S01]  /*6570*/  HMMA.16816.F32 R32, R148, R166, R32 ;  /* 0x000000a69420723c */ /* 0x000fe20000001820 */
[----:B------:R-:W3:Y:S07]  /*6580*/  LDSM.16.M88.4 R148, [R186+0x8000] ;  /* 0x00800000ba94783b */ /* 0x000eee0000000200 */
[C---:B----4-:R-:W-:Y:S01]  /*6590*/  HMMA.16816.F32 R4, R144.reuse, R168, R4 ;  /* 0x000000a89004723c */ /* 0x050fe20000001804 */
[----:B------:R-:W4:Y:S07]  /*65a0*/  LDSM.16.M88.4 R164, [R182+0x5800] ;  /* 0x00580000b6a4783b */ /* 0x000f2e0000000200 */
[C---:B------:R-:W-:Y:S01]  /*65b0*/  HMMA.16816.F32 R8, R144.reuse, R170, R8 ;  /* 0x000000aa9008723c */ /* 0x040fe20000001808 */
[----:B------:R-:W-:Y:S07]  /*65c0*/  LDSM.16.M88.4 R168, [R179+0x4000] ;  /* 0x00400000b3a8783b */ /* 0x000fee0000000200 */
[C---:B------:R-:W-:Y:S08]  /*65d0*/  HMMA.16816.F32 R12, R144.reuse, R172, R12 ;  /* 0x000000ac900c723c */ /* 0x040ff0000000180c */
[C---:B------:R-:W-:Y:S08]  /*65e0*/  HMMA.16816.F32 R16, R144.reuse, R174, R16 ;  /* 0x000000ae9010723c */ /* 0x040ff00000001810 */
        /* <DEDUP_REMOVED lines=8> */
[C---:B------:R-:W-:Y:S08]  /*6670*/  HMMA.16816.F32 R8, R148.reuse, R154, R8 ;  /* 0x0000009a9408723c */ /* 0x040ff00000001808 */
[C---:B------:R-:W-:Y:S08]  /*6680*/  HMMA.16816.F32 R12, R148.reuse, R156, R12 ;  /* 0x0000009c940c723c */ /* 0x040ff0000000180c */
[C---:B------:R-:W-:Y:S08]  /*6690*/  HMMA.16816.F32 R16, R148.reuse, R158, R16 ;  /* 0x0000009e9410723c */ /* 0x040ff00000001810 */
[C---:B------:R-:W-:Y:S08]  /*66a0*/  HMMA.16816.F32 R20, R148.reuse, R160, R20 ;  /* 0x000000a09414723c */ /* 0x040ff00000001814 */
[C---:B------:R-:W-:Y:S08]  /*66b0*/  HMMA.16816.F32 R24, R148.reuse, R162, R24 ;  /* 0x000000a29418723c */ /* 0x040ff00000001818 */
[C---:B----4-:R-:W-:Y:S08]  /*66c0*/  HMMA.16816.F32 R28, R148.reuse, R164, R28 ;  /* 0x000000a4941c723c */ /* 0x050ff0000000181c */
[----:B------:R-:W-:Y:S01]  /*66d0*/  HMMA.16816.F32 R32, R148, R166, R32 ;  /* 0x000000a69420723c */ /* 0x000fe20000001820 */
[----:B------:R-:W4:Y:S01]  /*66e0*/  LDSM.16.M88.4 R148, [R179+0x5800] ;  /* 0x00580000b394783b */ /* 0x000f220000000200 */
[----:B------:R-:W-:Y:S06]  /*66f0*/  DEPBAR.LE SB0, 0x0 ;  /* 0x000080000000791a */ /* 0x000fec0000000000 */
[C---:B-1----:R-:W-:Y:S01]  /*6700*/  HMMA.16816.F32 R4, R136.reuse, R168, R4 ;  /* 0x000000a88804723c */ /* 0x042fe20000001804 */
[----:B------:R-:W-:Y:S07]  /*6710*/  BAR.SYNC.DEFER_BLOCKING 0x0 ;  /* 0x0000000000007b1d */ /* 0x000fee0000010000 */
[C---:B------:R-:W-:Y:S08]  /*6720*/  HMMA.16816.F32 R8, R136.reuse, R170, R8 ;  /* 0x000000aa8808723c */ /* 0x040ff00000001808 */
[C---:B--2---:R-:W-:Y:S08]  /*6730*/  HMMA.16816.F32 R12, R136.reuse, R140, R12 ;  /* 0x0000008c880c723c */ /* 0x044ff0000000180c */
[C---:B------:R-:W-:Y:S04]  /*6740*/  HMMA.16816.F32 R16, R136.reuse, R142, R16 ;  /* 0x0000008e8810723c */ /* 0x040fe80000001810 */
[----:B------:R-:W-:Y:S02]  /*6750*/  FSEL R124, R4, -INF , P0 ;  /* 0xff800000047c7808 */ /* 0x000fe40000000000 */
[----:B------:R-:W-:Y:S02]  /*6760*/  ISETP.GT.AND P0, PT, R0, 0x1, PT ;  /* 0x000000010000780c */ /* 0x000fe40003f04270 */
[C---:B---3--:R-:W-:Y:S04]  /*6770*/  HMMA.16816.F32 R20, R136.reuse, R144, R20 ;  /* 0x000000908814723c */ /* 0x048fe80000001814 */
[----:B------:R-:W-:Y:S02]  /*6780*/  FSEL R142, R5, -INF , P6 ;  /* 0xff800000058e7808 */ /* 0x000fe40003000000 */
[----:B------:R-:W-:Y:S02]  /*6790*/  FSEL R153, R7, -INF , P0 ;  /* 0xff80000007997808 */ /* 0x000fe40000000000 */
[C---:B------:R-:W-:Y:S03]  /*67a0*/  HMMA.16816.F32 R24, R136.reuse, R146, R24 ;  /* 0x000000928818723c */ /* 0x040fe60000001818 */
[----:B------:R-:W-:Y:S02]  /*67b0*/  ISETP.GT.AND P0, PT, R2, 0x8, PT ;  /* 0x000000080200780c */ /* 0x000fe40003f04270 */
[----:B------:R-:W-:Y:S02]  /*67c0*/  FMNMX.FTZ R4, R124, R3, !PT ;  /* 0x000000037c047209 */ /* 0x000fe40007810000 */
[----:B------:R-:W-:Y:S01]  /*67d0*/  FSEL R140, R8, -INF , P0 ;  /* 0xff800000088c7808 */ /* 0x000fe20000000000 */
[C---:B----4-:R-:W-:Y:S03]  /*67e0*/  HMMA.16816.F32 R28, R136.reuse, R148, R28 ;  /* 0x00000094881c723c */ /* 0x050fe6000000181c */
[----:B------:R-:W-:Y:S02]  /*67f0*/  ISETP.GT.AND P6, PT, R2, 0x9, PT ;  /* 0x000000090200780c */ /* 0x000fe40003fc4270 */
[----:B------:R-:W-:Y:S02]  /*6800*/  FMNMX.FTZ R4, R142, R4, !PT ;  /* 0x000000048e047209 */ /* 0x000fe40007810000 */
[----:B------:R-:W-:Y:S01]  /*6810*/  ISETP.GT.AND P0, PT, R0, 0x9, PT ;  /* 0x000000090000780c */ /* 0x000fe20003f04270 */
[----:B------:R-:W-:Y:S04]  /*6820*/  HMMA.16816.F32 R32, R136, R150, R32 ;  /* 0x000000968820723c */ /* 0x000fe80000001820 */
[----:B------:R-:W-:Y:S02]  /*6830*/  FSEL R141, R9, -INF , P6 ;  /* 0xff800000098d7808 */ /* 0x000fe40003000000 */
[----:B------:R-:W-:Y:S02]  /*6840*/  FSEL R152, R11, -INF , P0 ;  /* 0xff8000000b987808 */ /* 0x000fe40000000000 */
[----:B------:R-:W-:Y:S02]  /*6850*/  FMNMX.FTZ R4, R140, R4, !PT ;  /* 0x000000048c047209 */ /* 0x000fe40007810000 */
[----:B------:R-:W-:Y:S02]  /*6860*/  ISETP.GT.AND P0, PT, R2, 0x10, PT ;  /* 0x000000100200780c */ /* 0x000fe40003f04270 */
[----:B------:R-:W-:Y:S02]  /*6870*/  FMNMX.FTZ R4, R141, R4, !PT ;  /* 0x000000048d047209 */ /* 0x000fe40007810000 */
[----:B------:R-:W-:Y:S02]  /*6880*/  FSEL R146, R12, -INF , P0 ;  /* 0xff8000000c927808 */ /* 0x000fe40000000000 */
[----:B------:R-:W-:Y:S02]  /*6890*/  ISETP.GT.AND P6, PT, R2, 0x11, PT ;  /* 0x000000110200780c */ /* 0x000fe40003fc4270 */
[----:B------:R-:W-:Y:S02]  /*68a0*/  ISETP.GT.AND P0, PT, R0, 0x11, PT ;  /* 0x000000110000780c */ /* 0x000fe40003f04270 */
[----:B------:R-:W-:Y:S02]  /*68b0*/  FSEL R155, R13, -INF , P6 ;  /* 0xff8000000d9b7808 */ /* 0x000fe40003000000 */
[----:B------:R-:W-:Y:S02]  /*68c0*/  FSEL R157, R15, -INF , P0 ;  /* 0xff8000000f9d7808 */ /* 0x000fe40000000000 */
[----:B------:R-:W-:Y:S02]  /*68d0*/  FMNMX.FTZ R4, R146, R4, !PT ;  /* 0x0000000492047209 */ /* 0x000fe40007810000 */
[----:B------:R-:W-:Y:S02]  /*68e0*/  ISETP.GT.AND P0, PT, R2, 0x18, PT ;  /* 0x000000180200780c */ /* 0x000fe40003f04270 */
[----:B------:R-:W-:Y:S02]  /*68f0*/  FSEL R154, R6, -INF , P1 ;  /* 0xff800000069a7808 */ /* 0x000fe40000800000 */
[----:B------:R-:W-:Y:S02]  /*6900*/  FSEL R147, R16, -INF , P0 ;  /* 0xff80000010937808 */ /* 0x000fe40000000000 */
[----:B------:R-:W-:Y:S02]  /*6910*/  FMNMX.FTZ R4, R155, R4, !PT ;  /* 0x000000049b047209 */ /* 0x000fe40007810000 */
[----:B------:R-:W-:Y:S02]  /*6920*/  ISETP.GT.AND P1, PT, R0, 0x8, PT ;  /* 0x000000080000780c */ /* 0x000fe40003f24270 */
[----:B------:R-:W-:Y:S02]  /*6930*/  ISETP.GT.AND P6, PT, R2, 0x19, PT ;  /* 0x000000190200780c */ /* 0x000fe40003fc4270 */
[----:B------:R-:W-:Y:S02]  /*6940*/  ISETP.GT.AND P0, PT, R0, 0x19, PT ;  /* 0x000000190000780c */ /* 0x000fe40003f04270 */
[----:B------:R-:W-:Y:S02]  /*6950*/  FSEL R143, R10, -INF , P1 ;  /* 0xff8000000a8f7808 */ /* 0x000fe40000800000 */
[----:B------:R-:W-:Y:S02]  /*6960*/  FSEL R148, R17, -INF , P6 ;  /* 0xff80000011947808 */ /* 0x000fe40003000000 */
[----:B------:R-:W-:Y:S02]  /*6970*/  FSEL R158, R19, -INF , P0 ;  /* 0xff800000139e7808 */ /* 0x000fe40000000000 */
[----:B------:R-:W-:Y:S02]  /*6980*/  FMNMX.FTZ R4, R147, R4, !PT ;  /* 0x0000000493047209 */ /* 0x000fe40007810000 */
[----:B------:R-:W-:Y:S02]  /*6990*/  ISETP.GT.AND P1, PT, R0, 0x10, PT ;  /* 0x000000100000780c */ /* 0x000fe40003f24270 */
[----:B------:R-:W-:Y:S02]  /*69a0*/  ISETP.GT.AND P0, PT, R2, 0x20, PT ;  /* 0x000000200200780c */ /* 0x000fe40003f04270 */
[----:B------:R-:W-:Y:S02]  /*69b0*/  FSEL R156, R14, -INF , P1 ;  /* 0xff8000000e9c7808 */ /* 0x000fe40000800000 */
[----:B------:R-:W-:Y:S02]  /*69c0*/  FSEL R150, R20, -INF , P0 ;  /* 0xff80000014967808 */ /* 0x000fe40000000000 */
[----:B------:R-:W-:Y:S02]  /*69d0*/  FMNMX.FTZ R4, R148, R4, !PT ;  /* 0x0000000494047209 */ /* 0x000fe40007810000 */
[----:B------:R-:W-:Y:S02]  /*69e0*/  ISETP.GT.AND P1, PT, R0, 0x18, PT ;  /* 0x000000180000780c */ /* 0x000fe40003f24270 */
[----:B------:R-:W-:Y:S02]  /*69f0*/  ISETP.GT.AND P6, PT, R2, 0x21, PT ;  /* 0x000000210200780c */ /* 0x000fe40003fc4270 */
[----:B------:R-:W-:Y:S02]  /*6a00*/  FMNMX.FTZ R5, R154, R126, !PT ;  /* 0x0000007e9a057209 */ /* 0x000fe40007810000 */
[----:B------:R-:W-:Y:S02]  /*6a10*/  FSEL R149, R18, -INF , P1 ;  /* 0xff80000012957808 */ /* 0x000fe40000800000 */
[----:B------:R-:W-:Y:S02]  /*6a20*/  FSEL R151, R21, -INF , P6 ;  /* 0xff80000015977808 */ /* 0x000fe40003000000 */
[----:B------:R-:W-:Y:S02]  /*6a30*/  FMNMX.FTZ R4, R150, R4, !PT ;  /* 0x0000000496047209 */ /* 0x000fe40007810000 */
[----:B------:R-:W-:Y:S02]  /*6a40*/  ISETP.GT.AND P1, PT, R2, 0x28, PT ;  /* 0x000000280200780c */ /* 0x000fe40003f24270 */
[----:B------:R-:W-:Y:S02]  /*6a50*/  FMNMX.FTZ R5, R153, R5, !PT ;  /* 0x0000000599057209 */ /* 0x000fe40007810000 */
[----:B------:R-:W-:Y:S02]  /*6a60*/  FSEL R159, R24, -INF , P1 ;  /* 0xff800000189f7808 */ /* 0x000fe40000800000 */
[----:B------:R-:W-:Y:S02]  /*6a70*/  FMNMX.FTZ R4, R151, R4, !PT ;  /* 0x0000000497047209 */ /* 0x000fe40007810000 */
[C---:B------:R-:W-:Y:S02]  /*6a80*/  ISETP.GT.AND P0, PT, R2.reuse, 0x29, PT ;  /* 0x000000290200780c */ /* 0x040fe40003f04270 */
[----:B------:R-:W-:Y:S02]  /*6a90*/  FMNMX.FTZ R5, R143, R5, !PT ;  /* 0x000000058f057209 */ /* 0x000fe40007810000 */
[----:B------:R-:W-:Y:S02]  /*6aa0*/  FMNMX.FTZ R4, R159, R4, !PT ;  /* 0x000000049f047209 */ /* 0x000fe40007810000 */
[----:B------:R-:W-:Y:S02]  /*6ab0*/  ISETP.GT.AND P6, PT, R2, 0x30, PT ;  /* 0x000000300200780c */ /* 0x000fe40003fc4270 */
[----:B------:R-:W-:Y:S02]  /*6ac0*/  FSEL R162, R25, -INF , P0 ;  /* 0xff80000019a27808 */ /* 0x000fe40000000000 */
[----:B------:R-:W-:Y:S02]  /*6ad0*/  FMNMX.FTZ R5, R152, R5, !PT ;  /* 0x0000000598057209 */ /* 0x000fe40007810000 */
[----:B------:R-:W-:Y:S02]  /*6ae0*/  FSEL R165, R28, -INF , P6 ;  /* 0xff8000001ca57808 */ /* 0x000fe40003000000 */
[----:B------:R-:W-:Y:S02]  /*6af0*/  ISETP.GT.AND P1, PT, R2, 0x31, PT ;  /* 0x000000310200780c */ /* 0x000fe40003f24270 */
[----:B------:R-:W-:Y:S02]  /*6b00*/  FMNMX.FTZ R4, R162, R4, !PT ;  /* 0x00000004a2047209 */ /* 0x000fe40007810000 */
[----:B------:R-:W-:Y:S02]  /*6b10*/  FMNMX.FTZ R5, R156, R5, !PT ;  /* 0x000000059c057209 */ /* 0x000fe40007810000 */
[----:B------:R-:W-:Y:S02]  /*6b20*/  FSEL R209, R29, -INF , P1 ;  /* 0xff8000001dd17808 */ /* 0x000fe40000800000 */
[C---:B------:R-:W-:Y:S02]  /*6b30*/  ISETP.GT.AND P6, PT, R2.reuse, 0x39, PT ;  /* 0x000000390200780c */ /* 0x040fe40003fc4270 */
[----:B------:R-:W-:Y:S02]  /*6b40*/  ISETP.GT.AND P0, PT, R2, 0x38, PT ;  /* 0x000000380200780c */ /* 0x000fe40003f04270 */
[----:B------:R-:W-:Y:S02]  /*6b50*/  FMNMX.FTZ R2, R165, R4, !PT ;  /* 0x00000004a5027209 */ /* 0x000fe40007810000 */
[----:B------:R-:W-:Y:S02]  /*6b60*/  FMNMX.FTZ R4, R157, R5, !PT ;  /* 0x000000059d047209 */ /* 0x000fe40007810000 */
[----:B------:R-:W-:Y:S02]  /*6b70*/  FSEL R210, R32, -INF , P0 ;  /* 0xff80000020d27808 */ /* 0x000fe40000000000 */
[----:B------:R-:W-:Y:S02]  /*6b80*/  FMNMX.FTZ R2, R209, R2, !PT ;  /* 0x00000002d1027209 */ /* 0x000fe40007810000 */
[----:B------:R-:W-:Y:S02]  /*6b90*/  FMNMX.FTZ R4, R149, R4, !PT ;  /* 0x0000000495047209 */ /* 0x000fe40007810000 */
[----:B------:R-:W-:Y:S02]  /*6ba0*/  ISETP.GT.AND P1, PT, R0, 0x20, PT ;  /* 0x000000200000780c */ /* 0x000fe40003f24270 */
[----:B------:R-:W-:Y:S02]  /*6bb0*/  FSEL R212, R33, -INF , P6 ;  /* 0xff80000021d47808 */ /* 0x000fe40003000000 */
[----:B------:R-:W-:Y:S02]  /*6bc0*/  FMNMX.FTZ R2, R210, R2, !PT ;  /* 0x00000002d2027209 */ /* 0x000fe40007810000 */
[----:B------:R-:W-:Y:S02]  /*6bd0*/  FSEL R160, R22, -INF , P1 ;  /* 0xff80000016a07808 */ /* 0x000fe40000800000 */
[----:B------:R-:W-:Y:S02]  /*6be0*/  FMNMX.FTZ R4, R158, R4, !PT ;  /* 0x000000049e047209 */ /* 0x000fe40007810000 */
[----:B------:R-:W-:Y:S02]  /*6bf0*/  ISETP.GT.AND P0, PT, R0, 0x21, PT ;  /* 0x000000210000780c */ /* 0x000fe40003f04270 */
[----:B------:R-:W-:Y:S02]  /*6c00*/  FMNMX.FTZ R2, R212, R2, !PT ;  /* 0x00000002d4027209 */ /* 0x000fe40007810000 */
[----:B------:R-:W-:Y:S02]  /*6c10*/  FSEL R161, R23, -INF , P0 ;  /* 0xff80000017a17808 */ /* 0x000fe40000000000 */
[----:B------:R-:W-:Y:S01]  /*6c20*/  ISETP.GT.AND P6, PT, R200, R229, PT ;  /* 0x000000e5c800720c */ /* 0x000fe20003fc4270 */
[----:B------:R-:W1:Y:S01]  /*6c30*/  SHFL.BFLY PT, R7, R2, 0x2, 0x1f ;  /* 0x0c401f0002077f89 */ /* 0x000e6200000e0000 */
[----:B------:R-:W-:Y:S02]  /*6c40*/  ISETP.GT.AND P1, PT, R0, 0x28, PT ;  /* 0x000000280000780c */ /* 0x000fe40003f24270 */
[----:B------:R-:W-:Y:S02]  /*6c50*/  FMNMX.FTZ R4, R160, R4, !PT ;  /* 0x00000004a0047209 */ /* 0x000fe40007810000 */
[----:B------:R-:W-:Y:S02]  /*6c60*/  FSEL R163, R26, -INF , P1 ;  /* 0xff8000001aa37808 */ /* 0x000fe40000800000 */
[C---:B------:R-:W-:Y:S02]  /*6c70*/  ISETP.GT.AND P0, PT, R0.reuse, 0x29, PT ;  /* 0x000000290000780c */ /* 0x040fe40003f04270 */
        /* <DEDUP_REMOVED lines=8> */
[----:B------:R-:W-:Y:S02]  /*6d00*/  FSEL R213, R31, -INF , P0 ;  /* 0xff8000001fd57808 */ /* 0x000fe40000000000 */
[----:B------:R-:W-:Y:S01]  /*6d10*/  ISETP.GT.AND P1, PT, R0, 0x38, PT ;  /* 0x000000380000780c */ /* 0x000fe20003f24270 */
[----:B------:R-:W-:Y:S01]  /*6d20*/  @P6 IMAD R6, R6, c[0x0][0x1e0], RZ ;  /* 0x0000780006066a24 */ /* 0x000fe200078e02ff */
[----:B------:R-:W-:Y:S02]  /*6d30*/  ISETP.GT.AND P0, PT, R0, 0x39, PT ;  /* 0x000000390000780c */ /* 0x000fe40003f04270 */
[----:B------:R-:W-:Y:S01]  /*6d40*/  FMNMX.FTZ R0, R211, R4, !PT ;  /* 0x00000004d3007209 */ /* 0x000fe20007810000 */
[----:B------:R-:W-:Y:S01]  /*6d50*/  @P6 IMAD.WIDE.U32 R4, R201, c[0x0][0x1e0], RZ ;  /* 0x00007800c9046a25 */ /* 0x000fe200078e00ff */
[----:B------:R-:W-:Y:S02]  /*6d60*/  FSEL R214, R34, -INF , P1 ;  /* 0xff80000022d67808 */ /* 0x000fe40000800000 */
[----:B------:R-:W-:Y:S01]  /*6d70*/  FMNMX.FTZ R0, R213, R0, !PT ;  /* 0x00000000d5007209 */ /* 0x000fe20007810000 */
[----:B------:R-:W-:Y:S01]  /*6d80*/  @P6 IMAD R6, R201, c[0x0][0x1e4], R6 ;  /* 0x00007900c9066a24 */ /* 0x000fe200078e0206 */
[----:B------:R-:W-:Y:S02]  /*6d90*/  FSEL R127, R35, -INF , P0 ;  /* 0xff800000237f7808 */ /* 0x000fe40000000000 */
[----:B------:R-:W-:Y:S02]  /*6da0*/  FMNMX.FTZ R0, R214, R0, !PT ;  /* 0x00000000d6007209 */ /* 0x000fe40007810000 */
[----:B-1----:R-:W-:Y:S01]  /*6db0*/  FMNMX.FTZ R9, R2, R7, !PT ;  /* 0x0000000702097209 */ /* 0x002fe20007810000 */
[----:B------:R-:W-:Y:S01]  /*6dc0*/  @P6 IMAD.IADD R2, R5, 0x1, R6 ;  /* 0x0000000105026824 */ /* 0x000fe200078e0206 */
[----:B------:R-:W-:Y:S01]  /*6dd0*/  FMNMX.FTZ R0, R127, R0, !PT ;  /* 0x000000007f007209 */ /* 0x000fe20007810000 */
[----:B------:R-:W-:Y:S01]  /*6de0*/  @P6 IMAD.MOV.U32 R6, RZ, RZ, c[0x0][0x1e0] ;  /* 0x00007800ff066624 */ /* 0x000fe200078e00ff */
[C---:B------:R-:W-:Y:S01]  /*6df0*/  @P6 SHF.L.U32 R5, R4.reuse, 0x6, RZ ;  /* 0x0000000604056819 */ /* 0x040fe200000006ff */
[----:B------:R-:W-:Y:S01]  /*6e00*/  SHFL.BFLY PT, R17, R9, 0x1, 0x1f ;  /* 0x0c201f0009117f89 */ /* 0x000fe200000e0000 */
[----:B------:R-:W-:Y:S02]  /*6e10*/  @P6 SHF.L.U64.HI R4, R4, 0x6, R2 ;  /* 0x0000000604046819 */ /* 0x000fe40000010202 */
[C---:B------:R-:W-:Y:S02]  /*6e20*/  @P6 IADD3 R8, P1, R5.reuse, R224, RZ ;  /* 0x000000e005086210 */ /* 0x040fe40007f3e0ff */
[----:B------:R-:W-:Y:S02]  /*6e30*/  @P6 MOV R10, c[0x0][0x1e4] ;  /* 0x00007900000a6a02 */ /* 0x000fe40000000f00 */
[----:B------:R-:W-:Y:S01]  /*6e40*/  @P6 LEA R7, P0, R6, R5, 0x5 ;  /* 0x0000000506076211 */ /* 0x000fe200078028ff */
[----:B------:R-:W1:Y:S01]  /*6e50*/  SHFL.BFLY PT, R2, R0, 0x2, 0x1f ;  /* 0x0c401f0000027f89 */ /* 0x000e6200000e0000 */
[----:B------:R-:W-:Y:S01]  /*6e60*/  @P6 IMAD.X R11, R4, 0x1, R223, P1 ;  /* 0x00000001040b6824 */ /* 0x000fe200008e06df */
[----:B------:R-:W-:Y:S02]  /*6e70*/  @P6 LEA R18, P1, R8, c[0x0][0x1c8], 0x1 ;  /* 0x0000720008126a11 */ /* 0x000fe400078208ff */
[----:B------:R-:W-:Y:S02]  /*6e80*/  @P6 LEA.HI.X R6, R6, R4, R10, 0x5, P0 ;  /* 0x0000000406066211 */ /* 0x000fe400000f2c0a */
[----:B------:R-:W-:Y:S02]  /*6e90*/  @P6 LEA.HI.X R19, R8, c[0x0][0x1cc], R11, 0x1, P1 ;  /* 0x0000730008136a11 */ /* 0x000fe400008f0c0b */
[C---:B------:R-:W-:Y:S02]  /*6ea0*/  @P6 IADD3 R11, P1, R224.reuse, 0x80, RZ ;  /* 0x00000080e00b6810 */ /* 0x040fe40007f3e0ff */
[----:B------:R-:W-:Y:S01]  /*6eb0*/  @P6 IADD3 R10, P0, R224, 0x40, RZ ;  /* 0x00000040e00a6810 */ /* 0x000fe20007f1e0ff */
[----:B------:R2:W-:Y:S02]  /*6ec0*/  @P6 LDGSTS.E.BYPASS.LTC128B.128 [R199+0x6100], [R18.64], !P5 ;  /* 0x0610000012c76fae */ /* 0x0005e4000e901d46 */
[----:B------:R-:W-:Y:S01]  /*6ed0*/  @P6 IMAD.X R13, RZ, RZ, R223, P1 ;  /* 0x000000ffff0d6224 */ /* 0x000fe200008e06df */
[----:B------:R-:W-:Y:S02]  /*6ee0*/  @P6 IADD3.X R12, RZ, R223, RZ, P0, !PT ;  /* 0x000000dfff0c6210 */ /* 0x000fe400007fe4ff */
[C---:B------:R-:W-:Y:S02]  /*6ef0*/  @P6 IADD3 R8, P0, R5.reuse, R10, RZ ;  /* 0x0000000a05086210 */ /* 0x040fe40007f1e0ff */
[----:B------:R-:W-:Y:S02]  /*6f00*/  @P6 IADD3 R5, P1, R5, R11, RZ ;  /* 0x0000000b05056210 */ /* 0x000fe40007f3e0ff */
[----:B------:R-:W-:Y:S02]  /*6f10*/  @P6 IADD3.X R15, R4, R12, RZ, P0, !PT ;  /* 0x0000000c040f6210 */ /* 0x000fe400007fe4ff */
[----:B------:R-:W-:Y:S01]  /*6f20*/  @P6 LEA R16, P0, R8, c[0x0][0x1c8], 0x1 ;  /* 0x0000720008106a11 */ /* 0x000fe200078008ff */
[----:B------:R-:W-:Y:S01]  /*6f30*/  @P6 IMAD.X R4, R4, 0x1, R13, P1 ;  /* 0x0000000104046824 */ /* 0x000fe200008e060d */
[----:B-1----:R-:W-:Y:S02]  /*6f40*/  FMNMX.FTZ R0, R0, R2, !PT ;  /* 0x0000000200007209 */ /* 0x002fe40007810000 */
[----:B------:R-:W-:Y:S02]  /*6f50*/  @P6 LEA R14, P1, R5, c[0x0][0x1c8], 0x1 ;  /* 0x00007200050e6a11 */ /* 0x000fe400078208ff */
[----:B------:R-:W-:Y:S01]  /*6f60*/  FMNMX.FTZ R125, R9, R17, !PT ;  /* 0x00000011097d7209 */ /* 0x000fe20007810000 */
[----:B------:R-:W1:Y:S01]  /*6f70*/  SHFL.BFLY PT, R2, R0, 0x1, 0x1f ;  /* 0x0c201f0000027f89 */ /* 0x000e6200000e0000 */
[----:B------:R-:W-:Y:S02]  /*6f80*/  @P6 LEA.HI.X R17, R8, c[0x0][0x1cc], R15, 0x1, P0 ;  /* 0x0000730008116a11 */ /* 0x000fe400000f0c0f */
[----:B------:R-:W-:Y:S01]  /*6f90*/  @P6 LEA.HI.X R15, R5, c[0x0][0x1cc], R4, 0x1, P1 ;  /* 0x00007300050f6a11 */ /* 0x000fe200008f0c04 */
[----:B------:R-:W-:Y:S01]  /*6fa0*/  FMUL.FTZ R8, R125, c[0x0][0x2d0] ;  /* 0x0000b4007d087a20 */ /* 0x000fe20000410000 */
[----:B------:R-:W-:Y:S02]  /*6fb0*/  @P6 IADD3 R4, P0, R7, R10, RZ ;  /* 0x0000000a07046210 */ /* 0x000fe40007f1e0ff */
[----:B------:R-:W-:Y:S01]  /*6fc0*/  FSETP.NEU.FTZ.AND P1, PT, R125, -INF , PT ;  /* 0xff8000007d00780b */ /* 0x000fe20003f3d000 */
[----:B------:R3:W-:Y:S01]  /*6fd0*/  @P6 LDGSTS.E.BYPASS.LTC128B.128 [R199+0x8100], [R16.64], !P4 ;  /* 0x0810000010c76fae */ /* 0x0007e2000e101d46 */
[----:B------:R-:W-:Y:S02]  /*6fe0*/  @P6 IADD3.X R10, R6, R12, RZ, P0, !PT ;  /* 0x0000000c060a6210 */ /* 0x000fe400007fe4ff */
[C---:B------:R-:W-:Y:S02]  /*6ff0*/  @P6 IADD3 R5, P0, R7.reuse, R11, RZ ;  /* 0x0000000b07056210 */ /* 0x040fe40007f1e0ff */
[----:B------:R-:W-:Y:S03]  /*7000*/  FSEL R144, R8, RZ, P1 ;  /* 0x000000ff08907208 */ /* 0x000fe60000800000 */
[----:B------:R-:W-:Y:S01]  /*7010*/  @P6 IMAD.X R11, R6, 0x1, R13, P0 ;  /* 0x00000001060b6824 */ /* 0x000fe200000e060d */
[----:B------:R-:W-:Y:S01]  /*7020*/  @P6 IADD3 R7, P0, R7, R224, RZ ;  /* 0x000000e007076210 */ /* 0x000fe20007f1e0ff */
[--C-:B------:R-:W-:Y:S01]  /*7030*/  FFMA.FTZ R8, R124, c[0x0][0x2d0], -R144.reuse ;  /* 0x0000b4007c087a23 */ /* 0x100fe20000010890 */
[----:B------:R4:W-:Y:S02]  /*7040*/  @P6 LDGSTS.E.BYPASS.LTC128B.128 [R199+0xa100], [R14.64], !P3 ;  /* 0x0a1000000ec76fae */ /* 0x0009e4000d901d46 */
[----:B------:R-:W-:Y:S01]  /*7050*/  @P6 IADD3.X R9, R6, R223, RZ, P0, !PT ;  /* 0x000000df06096210 */ /* 0x000fe200007fe4ff */
[----:B------:R5:W-:Y:S01]  /*7060*/  MUFU.EX2 R221, R8 ;  /* 0x0000000800dd7308 */ /* 0x000be20000000800 */
[C---:B------:R-:W-:Y:S02]  /*7070*/  @P6 LEA R6, P0, R7.reuse, c[0x0][0x1c8], 0x1 ;  /* 0x0000720007066a11 */ /* 0x040fe400078008ff */
[----:B-1----:R-:W-:Y:S01]  /*7080*/  FMNMX.FTZ R124, R0, R2, !PT ;  /* 0x00000002007c7209 */ /* 0x002fe20007810000 */
[--C-:B------:R-:W-:Y:S01]  /*7090*/  FFMA.FTZ R0, R140, c[0x0][0x2d0], -R144.reuse ;  /* 0x0000b4008c007a23 */ /* 0x100fe20000010890 */
[----:B------:R-:W-:Y:S01]  /*70a0*/  @P6 LEA.HI.X R7, R7, c[0x0][0x1cc], R9, 0x1, P0 ;  /* 0x0000730007076a11 */ /* 0x000fe200000f0c09 */
[--C-:B------:R-:W-:Y:S02]  /*70b0*/  FFMA.FTZ R9, R142, c[0x0][0x2d0], -R144.reuse ;  /* 0x0000b4008e097a23 */ /* 0x100fe40000010890 */
[----:B------:R-:W-:Y:S02]  /*70c0*/  FFMA.FTZ R2, R141, c[0x0][0x2d0], -R144 ;  /* 0x0000b4008d027a23 */ /* 0x000fe40000010890 */
[----:B------:R1:W1:Y:S01]  /*70d0*/  MUFU.EX2 R222, R9 ;  /* 0x0000000900de7308 */ /* 0x0002620000000800 */
[----:B------:R2:W-:Y:S09]  /*70e0*/  @P6 LDGSTS.E.BYPASS.LTC128B.128 [R199+0x7100], [R6.64], !P5 ;  /* 0x0710000006c76fae */ /* 0x0005f2000e901d46 */
[----:B------:R2:W-:Y:S01]  /*70f0*/  MUFU.EX2 R220, R0 ;  /* 0x0000000000dc7308 */ /* 0x0005e20000000800 */
[C---:B-----5:R-:W-:Y:S09]  /*7100*/  @P6 LEA R8, P0, R4.reuse, c[0x0][0x1c8], 0x1 ;  /* 0x0000720004086a11 */ /* 0x060ff200078008ff */
[----:B------:R5:W3:Y:S01]  /*7110*/  MUFU.EX2 R219, R2 ;  /* 0x0000000200db7308 */ /* 0x000ae20000000800 */
[----:B-1----:R-:W-:Y:S02]  /*7120*/  @P6 LEA.HI.X R9, R4, c[0x0][0x1cc], R10, 0x1, P0 ;  /* 0x0000730004096a11 */ /* 0x002fe400000f0c0a */
[C---:B------:R-:W-:Y:S02]  /*7130*/  @P6 LEA R4, P0, R5.reuse, c[0x0][0x1c8], 0x1 ;  /* 0x0000720005046a11 */ /* 0x040fe400078008ff */
[----:B------:R-:W-:Y:S01]  /*7140*/  F2FP.PACK_AB R136, R222, R221 ;  /* 0x000000ddde88723e */ /* 0x000fe200000000ff */
[----:B------:R1:W-:Y:S01]  /*7150*/  @P6 LDGSTS.E.BYPASS.LTC128B.128 [R199+0x9100], [R8.64], !P4 ;  /* 0x0910000008c76fae */ /* 0x0003e2000e101d46 */
[----:B------:R-:W-:Y:S02]  /*7160*/  @P6 LEA.HI.X R5, R5, c[0x0][0x1cc], R11, 0x1, P0 ;  /* 0x0000730005056a11 */ /* 0x000fe400000f0c0b */
[C---:B------:R-:W-:Y:S01]  /*7170*/  FSETP.NEU.FTZ.AND P0, PT, R124.reuse, -INF , PT ;  /* 0xff8000007c00780b */ /* 0x040fe20003f1d000 */
[----:B--2---:R-:W-:Y:S04]  /*7180*/  FMUL.FTZ R0, R124, c[0x0][0x2d0] ;  /* 0x0000b4007c007a20 */ /* 0x004fe80000410000 */
[----:B------:R2:W-:Y:S01]  /*7190*/  @P6 LDGSTS.E.BYPASS.LTC128B.128 [R199+0xb100], [R4.64], !P3 ;  /* 0x0b10000004c76fae */ /* 0x0005e2000d901d46 */
[----:B------:R-:W-:Y:S05]  /*71a0*/  FSEL R145, R0, RZ, P0 ;  /* 0x000000ff00917208 */ /* 0x000fea0000000000 */
[--C-:B------:R-:W-:Y:S02]  /*71b0*/  FFMA.FTZ R0, R154, c[0x0][0x2d0], -R145.reuse ;  /* 0x0000b4009a007a23 */ /* 0x100fe40000010891 */
[----:B----4-:R-:W4:Y:S01]  /*71c0*/  LDSM.16.MT88.4 R12, [R177] ;  /* 0x00000000b10c783b */ /* 0x010f220000004200 */
[--C-:B-----5:R-:W-:Y:S01]  /*71d0*/  FFMA.FTZ R2, R152, c[0x0][0x2d0], -R145.reuse ;  /* 0x0000b40098027a23 */ /* 0x120fe20000010891 */
[----:B---3--:R-:W-:Y:S01]  /*71e0*/  F2FP.PACK_AB R138, R219, R220 ;  /* 0x000000dcdb8a723e */ /* 0x008fe200000000ff */
[----:B------:R3:W-:Y:S05]  /*71f0*/  MUFU.EX2 R216, R0 ;  /* 0x0000000000d87308 */ /* 0x0007ea0000000800 */
[----:B------:R-:W5:Y:S05]  /*7200*/  LDSM.16.MT88.4 R20, [R178] ;  /* 0x00000000b214783b */ /* 0x000f6a0000004200 */
[----:B------:R1:W-:Y:S03]  /*7210*/  MUFU.EX2 R215, R2 ;  /* 0x0000000200d77308 */ /* 0x0003e60000000800 */
[----:B------:R-:W2:Y:S08]  /*7220*/  LDSM.16.MT88.4 R28, [R181] ;  /* 0x00000000b51c783b */ /* 0x000eb00000004200 */
[----:B------:R-:W0:Y:S01]  /*7230*/  LDGDEPBAR ;  /* 0x00000000000079af */ /* 0x000e220000000000 */
[----:B---3--:R-:W-:Y:S04]  /*7240*/  FFMA.FTZ R0, R153, c[0x0][0x2d0], -R145 ;  /* 0x0000b40099007a23 */ /* 0x008fe80000010891 */
[----:B------:R3:W2:Y:S01]  /*7250*/  MUFU.EX2 R218, R0 ;  /* 0x0000000000da7308 */ /* 0x0006a20000000800 */
[----:B-1----:R-:W-:Y:S02]  /*7260*/  FSEL R2, R124, RZ, P0 ;  /* 0x000000ff7c027208 */ /* 0x002fe40000000000 */
[----:B------:R-:W-:Y:S01]  /*7270*/  ISETP.GT.AND P0, PT, R200, R232, PT ;  /* 0x000000e8c800720c */ /* 0x000fe20003f04270 */
[----:B------:R-:W-:Y:S02]  /*7280*/  IMAD.MOV.U32 R200, RZ, RZ, R201 ;  /* 0x000000ffffc87224 */ /* 0x000fe400078e00c9 */
[----:B---3--:R-:W-:Y:S01]  /*7290*/  FFMA.FTZ R0, R143, c[0x0][0x2d0], -R145 ;  /* 0x0000b4008f007a23 */ /* 0x008fe20000010891 */
[----:B--2---:R-:W-:Y:S01]  /*72a0*/  F2FP.PACK_AB R137, R218, R216 ;  /* 0x000000d8da89723e */ /* 0x004fe200000000ff */
[----:B------:R-:W-:Y:S02]  /*72b0*/  LDSM.16.MT88.4 R140, [R181+0x2800] ;  /* 0x00280000b58c783b */ /* 0x000fe40000004200 */
[----:B------:R1:W2:Y:S02]  /*72c0*/  MUFU.EX2 R217, R0 ;  /* 0x0000000000d97308 */ /* 0x0002a40000000800 */
[----:B-1----:R-:W-:Y:S02]  /*72d0*/  FSEL R0, R125, RZ, P1 ;  /* 0x000000ff7d007208 */ /* 0x002fe40000800000 */
[----:B--2---:R-:W-:Y:S03]  /*72e0*/  F2FP.PACK_AB R139, R215, R217 ;  /* 0x000000d9d78b723e */ /* 0x004fe600000000ff */
[----:B------:R-:W-:Y:S04]  /*72f0*/  FADD.FTZ R0, -R0, R3 ;  /* 0x0000000300007221 */ /* 0x000fe80000010100 */
        /* <DEDUP_REMOVED lines=20> */
[----:B------:R-:W-:Y:S01]  /*7440*/  LDSM.16.MT88.4 R152, [R180+0x3800] ;  /* 0x00380000b498783b */ /* 0x000fe20000004200 */
[C---:B------:R-:W-:Y:S01]  /*7450*/  FMUL.FTZ R40, R3.reuse, R40 ;  /* 0x0000002803287220 */ /* 0x040fe20000410000 */
[----:B------:R1:W3:Y:S01]  /*7460*/  MUFU.EX2 R207, R2 ;  /* 0x0000000200cf7308 */ /* 0x0002e20000000800 */
[C---:B------:R-:W-:Y:S02]  /*7470*/  FMUL.FTZ R41, R3.reuse, R41 ;  /* 0x0000002903297220 */ /* 0x040fe40000410000 */
[----:B------:R-:W-:Y:S02]  /*7480*/  FMUL.FTZ R44, R3, R44 ;  /* 0x0000002c032c7220 */ /* 0x000fe40000410000 */
[C---:B--2---:R-:W-:Y:S02]  /*7490*/  FMUL.FTZ R6, R0.reuse, R130 ;  /* 0x0000008200067220 */ /* 0x044fe40000410000 */
[C---:B------:R-:W-:Y:S02]  /*74a0*/  FMUL.FTZ R7, R0.reuse, R131 ;  /* 0x0000008300077220 */ /* 0x040fe40000410000 */
[----:B------:R-:W-:Y:S01]  /*74b0*/  LDSM.16.MT88.4 R128, [R177+0x2800] ;  /* 0x00280000b180783b */ /* 0x000fe20000004200 */
[C---:B------:R-:W-:Y:S02]  /*74c0*/  FMUL.FTZ R10, R0.reuse, R134 ;  /* 0x00000086000a7220 */ /* 0x040fe40000410000 */
[C---:B------:R-:W-:Y:S02]  /*74d0*/  FMUL.FTZ R11, R0.reuse, R135 ;  /* 0x00000087000b7220 */ /* 0x040fe40000410000 */
[C---:B----4-:R-:W-:Y:S03]  /*74e0*/  HMMA.16816.F32 R4, R136.reuse, R12, R4 ;  /* 0x0000000c8804723c */ /* 0x050fe60000001804 */
[----:B------:R-:W-:Y:S01]  /*74f0*/  LDSM.16.MT88.4 R132, [R178+0x2800] ;  /* 0x00280000b284783b */ /* 0x000fe20000004200 */
[C---:B------:R-:W-:Y:S02]  /*7500*/  FMUL.FTZ R18, R0.reuse, R106 ;  /* 0x0000006a00127220 */ /* 0x040fe40000410000 */
[C---:B------:R-:W-:Y:S02]  /*7510*/  FMUL.FTZ R19, R0.reuse, R107 ;  /* 0x0000006b00137220 */ /* 0x040fe40000410000 */
[C---:B------:R-:W-:Y:S03]  /*7520*/  HMMA.16816.F32 R8, R136.reuse, R14, R8 ;  /* 0x0000000e8808723c */ /* 0x040fe60000001808 */
[----:B------:R-:W-:Y:S01]  /*7530*/  LDSM.16.MT88.4 R104, [R177+0x2000] ;  /* 0x00200000b168783b */ /* 0x000fe20000004200 */
[--C-:B-1----:R-:W-:Y:S02]  /*7540*/  FFMA.FTZ R2, R147, c[0x0][0x2d0], -R144.reuse ;  /* 0x0000b40093027a23 */ /* 0x102fe40000010890 */
[C---:B------:R-:W-:Y:S02]  /*7550*/  FMUL.FTZ R12, R3.reuse, R100 ;  /* 0x00000064030c7220 */ /* 0x040fe40000410000 */
[----:B------:R1:W-:Y:S01]  /*7560*/  MUFU.EX2 R206, R2 ;  /* 0x0000000200ce7308 */ /* 0x0003e20000000800 */
[C---:B------:R-:W-:Y:S03]  /*7570*/  FMUL.FTZ R13, R3.reuse, R101 ;  /* 0x00000065030d7220 */ /* 0x040fe60000410000 */
[C---:B------:R-:W-:Y:S02]  /*7580*/  FMUL.FTZ R14, R0.reuse, R102 ;  /* 0x00000066000e7220 */ /* 0x040fe40000410000 */
[C---:B------:R-:W-:Y:S02]  /*7590*/  FMUL.FTZ R15, R0.reuse, R103 ;  /* 0x00000067000f7220 */ /* 0x040fe40000410000 */
[----:B------:R-:W2:Y:S01]  /*75a0*/  LDSM.16.MT88.4 R100, [R180] ;  /* 0x00000000b464783b */ /* 0x000ea20000004200 */
        /* <DEDUP_REMOVED lines=9> */
[C---:B------:R-:W-:Y:S02]  /*7640*/  FMUL.FTZ R21, R3.reuse, R109 ;  /* 0x0000006d03157220 */ /* 0x040fe40000410000 */
[C---:B------:R-:W-:Y:S04]  /*7650*/  FMUL.FTZ R22, R0.reuse, R110 ;  /* 0x0000006e00167220 */ /* 0x040fe80000410000 */
[----:B------:R-:W-:Y:S02]  /*7660*/  FMUL.FTZ R23, R0, R111 ;  /* 0x0000006f00177220 */ /* 0x000fe40000410000 */
[--C-:B-1----:R-:W-:Y:S01]  /*7670*/  FFMA.FTZ R2, R148, c[0x0][0x2d0], -R144.reuse ;  /* 0x0000b40094027a23 */ /* 0x102fe20000010890 */
[----:B------:R-:W1:Y:S01]  /*7680*/  LDSM.16.MT88.4 R108, [R178+0x2000] ;  /* 0x00200000b26c783b */ /* 0x000e620000004200 */
[C---:B------:R-:W-:Y:S02]  /*7690*/  FMUL.FTZ R38, R0.reuse, R38 ;  /* 0x0000002600267220 */ /* 0x040fe40000410000 */
[----:B------:R4:W-:Y:S01]  /*76a0*/  MUFU.EX2 R205, R2 ;  /* 0x0000000200cd7308 */ /* 0x0009e20000000800 */
[C---:B------:R-:W-:Y:S03]  /*76b0*/  HMMA.16816.F32 R20, R136.reuse, R28, R20 ;  /* 0x0000001c8814723c */ /* 0x040fe60000001814 */
[C---:B------:R-:W-:Y:S02]  /*76c0*/  FMUL.FTZ R39, R0.reuse, R39 ;  /* 0x0000002700277220 */ /* 0x040fe40000410000 */
[C---:B------:R-:W-:Y:S02]  /*76d0*/  FMUL.FTZ R42, R0.reuse, R42 ;  /* 0x0000002a002a7220 */ /* 0x040fe40000410000 */
[C---:B------:R-:W-:Y:S01]  /*76e0*/  FMUL.FTZ R28, R3.reuse, R116 ;  /* 0x00000074031c7220 */ /* 0x040fe20000410000 */
[C---:B------:R-:W-:Y:S04]  /*76f0*/  HMMA.16816.F32 R24, R136.reuse, R30, R24 ;  /* 0x0000001e8818723c */ /* 0x040fe80000001818 */
[C---:B------:R-:W-:Y:S02]  /*7700*/  FMUL.FTZ R29, R3.reuse, R117 ;  /* 0x00000075031d7220 */ /* 0x040fe40000410000 */
[C---:B------:R-:W-:Y:S02]  /*7710*/  FMUL.FTZ R43, R0.reuse, R43 ;  /* 0x0000002b002b7220 */ /* 0x040fe40000410000 */
[C---:B------:R-:W-:Y:S04]  /*7720*/  FMUL.FTZ R30, R0.reuse, R118 ;  /* 0x00000076001e7220 */ /* 0x040fe80000410000 */
[----:B------:R-:W-:Y:S02]  /*7730*/  FMUL.FTZ R31, R0, R119 ;  /* 0x00000077001f7220 */ /* 0x000fe40000410000 */
[----:B------:R-:W-:Y:S01]  /*7740*/  LDSM.16.MT88.4 R116, [R178+0x800] ;  /* 0x00080000b274783b */ /* 0x000fe20000004200 */
[--C-:B----4-:R-:W-:Y:S02]  /*7750*/  FFMA.FTZ R2, R156, c[0x0][0x2d0], -R145.reuse ;  /* 0x0000b4009c027a23 */ /* 0x110fe40000010891 */
[C---:B------:R-:W-:Y:S02]  /*7760*/  FMUL.FTZ R45, R3.reuse, R45 ;  /* 0x0000002d032d7220 */ /* 0x040fe40000410000 */
[C---:B--2---:R-:W-:Y:S01]  /*7770*/  HMMA.16816.F32 R28, R136.reuse, R100, R28 ;  /* 0x00000064881c723c */ /* 0x044fe2000000181c */
[----:B------:R2:W-:Y:S02]  /*7780*/  MUFU.EX2 R204, R2 ;  /* 0x0000000200cc7308 */ /* 0x0005e40000000800 */
[C---:B------:R-:W-:Y:S02]  /*7790*/  FMUL.FTZ R46, R0.reuse, R46 ;  /* 0x0000002e002e7220 */ /* 0x040fe40000410000 */
[C---:B------:R-:W-:Y:S02]  /*77a0*/  FMUL.FTZ R47, R0.reuse, R47 ;  /* 0x0000002f002f7220 */ /* 0x040fe40000410000 */
[C---:B------:R-:W-:Y:S01]  /*77b0*/  FMUL.FTZ R48, R3.reuse, R48 ;  /* 0x0000003003307220 */ /* 0x040fe20000410000 */
[C---:B------:R-:W-:Y:S01]  /*77c0*/  HMMA.16816.F32 R32, R136.reuse, R102, R32 ;  /* 0x000000668820723c */ /* 0x040fe20000001820 */
[----:B------:R-:W4:Y:S03]  /*77d0*/  LDSM.16.MT88.4 R100, [R181+0x2000] ;  /* 0x00200000b564783b */ /* 0x000f260000004200 */
[C---:B------:R-:W-:Y:S02]  /*77e0*/  FMUL.FTZ R49, R3.reuse, R49 ;  /* 0x0000003103317220 */ /* 0x040fe40000410000 */
[C---:B------:R-:W-:Y:S02]  /*77f0*/  FMUL.FTZ R50, R0.reuse, R50 ;  /* 0x0000003200327220 */ /* 0x040fe40000410000 */
[C---:B------:R-:W-:Y:S04]  /*7800*/  HMMA.16816.F32 R36, R136.reuse, R104, R36 ;  /* 0x000000688824723c */ /* 0x040fe80000001824 */
[C---:B------:R-:W-:Y:S02]  /*7810*/  FMUL.FTZ R51, R0.reuse, R51 ;  /* 0x0000003300337220 */ /* 0x040fe40000410000 */
[----:B------:R-:W-:Y:S02]  /*7820*/  FMUL.FTZ R52, R3, R52 ;  /* 0x0000003403347220 */ /* 0x000fe40000410000 */
[C---:B------:R-:W-:Y:S01]  /*7830*/  HMMA.16816.F32 R40, R136.reuse, R106, R40 ;  /* 0x0000006a8828723c */ /* 0x040fe20000001828 */
[----:B------:R-:W5:Y:S03]  /*7840*/  LDSM.16.MT88.4 R104, [R180+0x2000] ;  /* 0x00200000b468783b */ /* 0x000f660000004200 */
[--C-:B--2---:R-:W-:Y:S02]  /*7850*/  FFMA.FTZ R2, R157, c[0x0][0x2d0], -R145.reuse ;  /* 0x0000b4009d027a23 */ /* 0x104fe40000010891 */
[C---:B------:R-:W-:Y:S02]  /*7860*/  FMUL.FTZ R53, R3.reuse, R53 ;  /* 0x0000003503357220 */ /* 0x040fe40000410000 */
[C---:B-1----:R-:W-:Y:S01]  /*7870*/  HMMA.16816.F32 R44, R136.reuse, R108, R44 ;  /* 0x0000006c882c723c */ /* 0x042fe2000000182c */
[----:B------:R1:W2:Y:S03]  /*7880*/  MUFU.EX2 R203, R2 ;  /* 0x0000000200cb7308 */ /* 0x0002a60000000800 */
[C---:B------:R-:W-:Y:S02]  /*7890*/  FMUL.FTZ R54, R0.reuse, R54 ;  /* 0x0000003600367220 */ /* 0x040fe40000410000 */
[C---:B------:R-:W-:Y:S02]  /*78a0*/  FMUL.FTZ R55, R0.reuse, R55 ;  /* 0x0000003700377220 */ /* 0x040fe40000410000 */
[C---:B------:R-:W-:Y:S01]  /*78b0*/  HMMA.16816.F32 R48, R136.reuse, R110, R48 ;  /* 0x0000006e8830723c */ /* 0x040fe20000001830 */
[----:B------:R-:W2:Y:S03]  /*78c0*/  LDSM.16.MT88.4 R108, [R177+0x4000] ;  /* 0x00400000b16c783b */ /* 0x000ea60000004200 */
[C---:B------:R-:W-:Y:S02]  /*78d0*/  FMUL.FTZ R56, R3.reuse, R56 ;  /* 0x0000003803387220 */ /* 0x040fe40000410000 */
[C---:B------:R-:W-:Y:S02]  /*78e0*/  FMUL.FTZ R57, R3.reuse, R57 ;  /* 0x0000003903397220 */ /* 0x040fe40000410000 */
[C---:B------:R-:W-:Y:S01]  /*78f0*/  FMUL.FTZ R58, R0.reuse, R58 ;  /* 0x0000003a003a7220 */ /* 0x040fe20000410000 */
[C---:B----4-:R-:W-:Y:S03]  /*7900*/  HMMA.16816.F32 R52, R136.reuse, R100, R52 ;  /* 0x000000648834723c */ /* 0x050fe60000001834 */
[C---:B------:R-:W-:Y:S02]  /*7910*/  FMUL.FTZ R59, R0.reuse, R59 ;  /* 0x0000003b003b7220 */ /* 0x040fe40000410000 */
[C---:B------:R-:W-:Y:S02]  /*7920*/  FMUL.FTZ R60, R3.reuse, R60 ;  /* 0x0000003c033c7220 */ /* 0x040fe40000410000 */
[----:B------:R-:W-:Y:S02]  /*7930*/  FMUL.FTZ R61, R3, R61 ;  /* 0x0000003d033d7220 */ /* 0x000fe40000410000 */
[--C-:B-1----:R-:W-:Y:S01]  /*7940*/  FFMA.FTZ R2, R149, c[0x0][0x2d0], -R145.reuse ;  /* 0x0000b40095027a23 */ /* 0x102fe20000010891 */
[C---:B------:R-:W-:Y:S01]  /*7950*/  HMMA.16816.F32 R56, R136.reuse, R102, R56 ;  /* 0x000000668838723c */ /* 0x040fe20000001838 */
[----:B------:R-:W1:Y:S02]  /*7960*/  LDSM.16.MT88.4 R100, [R178+0x4000] ;  /* 0x00400000b264783b */ /* 0x000e640000004200 */
[C---:B------:R-:W-:Y:S01]  /*7970*/  FMUL.FTZ R62, R0.reuse, R62 ;  /* 0x0000003e003e7220 */ /* 0x040fe20000410000 */
[----:B------:R4:W-:Y:S01]  /*7980*/  MUFU.EX2 R202, R2 ;  /* 0x0000000200ca7308 */ /* 0x0009e20000000800 */
[C---:B------:R-:W-:Y:S02]  /*7990*/  FMUL.FTZ R63, R0.reuse, R63 ;  /* 0x0000003f003f7220 */ /* 0x040fe40000410000 */
[C---:B------:R-:W-:Y:S02]  /*79a0*/  FMUL.FTZ R64, R3.reuse, R64 ;  /* 0x0000004003407220 */ /* 0x040fe40000410000 */
[C---:B------:R-:W-:Y:S03]  /*79b0*/  FMUL.FTZ R65, R3.reuse, R65 ;  /* 0x0000004103417220 */ /* 0x040fe60000410000 */
[C---:B-----5:R-:W-:Y:S03]  /*79c0*/  HMMA.16816.F32 R60, R136.reuse, R104, R60 ;  /* 0x00000068883c723c */ /* 0x060fe6000000183c */
[C---:B------:R-:W-:Y:S02]  /*79d0*/  FMUL.FTZ R66, R0.reuse, R66 ;  /* 0x0000004200427220 */ /* 0x040fe40000410000 */
[C---:B------:R-:W-:Y:S02]  /*79e0*/  FMUL.FTZ R67, R0.reuse, R67 ;  /* 0x0000004300437220 */ /* 0x040fe40000410000 */
[C---:B------:R-:W-:Y:S02]  /*79f0*/  FMUL.FTZ R68, R3.reuse, R68 ;  /* 0x0000004403447220 */ /* 0x040fe40000410000 */
[C---:B------:R-:W-:Y:S03]  /*7a00*/  FMUL.FTZ R69, R3.reuse, R69 ;  /* 0x0000004503457220 */ /* 0x040fe60000410000 */
[C---:B------:R-:W-:Y:S01]  /*7a10*/  HMMA.16816.F32 R64, R136.reuse, R106, R64 ;  /* 0x0000006a8840723c */ /* 0x040fe20000001840 */
[----:B------:R-:W5:Y:S02]  /*7a20*/  LDSM.16.MT88.4 R104, [R181+0x4000] ;  /* 0x00400000b568783b */ /* 0x000f640000004200 */
[C---:B------:R-:W-:Y:S02]  /*7a30*/  FMUL.FTZ R70, R0.reuse, R70 ;  /* 0x0000004600467220 */ /* 0x040fe40000410000 */
[----:B------:R-:W-:Y:S02]  /*7a40*/  FMUL.FTZ R71, R0, R71 ;  /* 0x0000004700477220 */ /* 0x000fe40000410000 */
[--C-:B----4-:R-:W-:Y:S02]  /*7a50*/  FFMA.FTZ R2, R158, c[0x0][0x2d0], -R145.reuse ;  /* 0x0000b4009e027a23 */ /* 0x110fe40000010891 */
[C---:B------:R-:W-:Y:S02]  /*7a60*/  FMUL.FTZ R72, R3.reuse, R72 ;  /* 0x0000004803487220 */ /* 0x040fe40000410000 */
[----:B------:R4:W1:Y:S01]  /*7a70*/  MUFU.EX2 R175, R2 ;  /* 0x0000000200af7308 */ /* 0x0008620000000800 */
[C---:B--2---:R-:W-:Y:S03]  /*7a80*/  HMMA.16816.F32 R68, R136.reuse, R108, R68 ;  /* 0x0000006c8844723c */ /* 0x044fe60000001844 */
[C---:B------:R-:W-:Y:S02]  /*7a90*/  FMUL.FTZ R73, R3.reuse, R73 ;  /* 0x0000004903497220 */ /* 0x040fe40000410000 */
[C---:B------:R-:W-:Y:S02]  /*7aa0*/  FMUL.FTZ R74, R0.reuse, R74 ;  /* 0x0000004a004a7220 */ /* 0x040fe40000410000 */
[C---:B------:R-:W-:Y:S02]  /*7ab0*/  FMUL.FTZ R75, R0.reuse, R75 ;  /* 0x0000004b004b7220 */ /* 0x040fe40000410000 */
[C---:B------:R-:W-:Y:S03]  /*7ac0*/  FMUL.FTZ R76, R3.reuse, R76 ;  /* 0x0000004c034c7220 */ /* 0x040fe60000410000 */
[C---:B------:R-:W-:Y:S02]  /*7ad0*/  FMUL.FTZ R77, R3.reuse, R77 ;  /* 0x0000004d034d7220 */ /* 0x040fe40000410000 */
[C---:B------:R-:W-:Y:S01]  /*7ae0*/  HMMA.16816.F32 R72, R136.reuse, R110, R72 ;  /* 0x0000006e8848723c */ /* 0x040fe20000001848 */
[----:B------:R-:W2:Y:S02]  /*7af0*/  LDSM.16.MT88.4 R108, [R180+0x4000] ;  /* 0x00400000b46c783b */ /* 0x000ea40000004200 */
[C---:B------:R-:W-:Y:S02]  /*7b00*/  FMUL.FTZ R78, R0.reuse, R78 ;  /* 0x0000004e004e7220 */ /* 0x040fe40000410000 */
[----:B------:R-:W-:Y:S02]  /*7b10*/  FMUL.FTZ R79, R0, R79 ;  /* 0x0000004f004f7220 */ /* 0x000fe40000410000 */
[C---:B------:R-:W-:Y:S02]  /*7b20*/  FMUL.FTZ R80, R3.reuse, R80 ;  /* 0x0000005003507220 */ /* 0x040fe40000410000 */
[--C-:B----4-:R-:W-:Y:S03]  /*7b30*/  FFMA.FTZ R2, R150, c[0x0][0x2d0], -R144.reuse ;  /* 0x0000b40096027a23 */ /* 0x110fe60000010890 */
[C---:B-1----:R-:W-:Y:S01]  /*7b40*/  HMMA.16816.F32 R76, R136.reuse, R100, R76 ;  /* 0x00000064884c723c */ /* 0x042fe2000000184c */
[----:B------:R1:W-:Y:S02]  /*7b50*/  MUFU.EX2 R174, R2 ;  /* 0x0000000200ae7308 */ /* 0x0003e40000000800 */
[----:B------:R-:W-:Y:S02]  /*7b60*/  FMUL.FTZ R81, R3, R81 ;  /* 0x0000005103517220 */ /* 0x000fe40000410000 */
[C---:B------:R-:W-:Y:S02]  /*7b70*/  FMUL.FTZ R82, R0.reuse, R82 ;  /* 0x0000005200527220 */ /* 0x040fe40000410000 */
[C---:B------:R-:W-:Y:S01]  /*7b80*/  FMUL.FTZ R83, R0.reuse, R83 ;  /* 0x0000005300537220 */ /* 0x040fe20000410000 */
[----:B---3--:R-:W-:Y:S01]  /*7b90*/  F2FP.PACK_AB R100, R207, R208 ;  /* 0x000000d0cf64723e */ /* 0x008fe200000000ff */
[C---:B------:R-:W-:Y:S03]  /*7ba0*/  FMUL.FTZ R84, R3.reuse, R84 ;  /* 0x0000005403547220 */ /* 0x040fe60000410000 */
[----:B------:R-:W-:Y:S01]  /*7bb0*/  FMUL.FTZ R85, R3, R85 ;  /* 0x0000005503557220 */ /* 0x000fe20000410000 */
[----:B------:R-:W-:Y:S01]  /*7bc0*/  F2FP.PACK_AB R101, R203, R204 ;  /* 0x000000cccb65723e */ /* 0x000fe200000000ff */
[C---:B------:R-:W-:Y:S03]  /*7bd0*/  HMMA.16816.F32 R80, R136.reuse, R102, R80 ;  /* 0x000000668850723c */ /* 0x040fe60000001850 */
[C---:B------:R-:W-:Y:S02]  /*7be0*/  FMUL.FTZ R86, R0.reuse, R86 ;  /* 0x0000005600567220 */ /* 0x040fe40000410000 */
[C---:B------:R-:W-:Y:S02]  /*7bf0*/  FMUL.FTZ R87, R0.reuse, R87 ;  /* 0x0000005700577220 */ /* 0x040fe40000410000 */
[----:B------:R-:W-:Y:S01]  /*7c00*/  FMUL.FTZ R88, R3, R88 ;  /* 0x0000005803587220 */ /* 0x000fe20000410000 */
[----:B------:R-:W-:Y:S01]  /*7c10*/  F2FP.PACK_AB R102, R205, R206 ;  /* 0x000000cecd66723e */ /* 0x000fe200000000ff */
[----:B------:R-:W-:Y:S03]  /*7c20*/  FMUL.FTZ R89, R3, R89 ;  /* 0x0000005903597220 */ /* 0x000fe60000410000 */
[C---:B-----5:R-:W-:Y:S03]  /*7c30*/  HMMA.16816.F32 R84, R136.reuse, R104, R84 ;  /* 0x000000688854723c */ /* 0x060fe60000001854 */
[C---:B------:R-:W-:Y:S01]  /*7c40*/  FMUL.FTZ R90, R0.reuse, R90 ;  /* 0x0000005a005a7220 */ /* 0x040fe20000410000 */
[----:B------:R-:W-:Y:S01]  /*7c50*/  F2FP.PACK_AB R103, R175, R202 ;  /* 0x000000caaf67723e */ /* 0x000fe200000000ff */
[C---:B------:R-:W-:Y:S02]  /*7c60*/  FMUL.FTZ R91, R0.reuse, R91 ;  /* 0x0000005b005b7220 */ /* 0x040fe40000410000 */
[--C-:B-1----:R-:W-:Y:S02]  /*7c70*/  FFMA.FTZ R2, R151, c[0x0][0x2d0], -R144.reuse ;  /* 0x0000b40097027a23 */ /* 0x102fe40000010890 */
[----:B------:R-:W-:Y:S02]  /*7c80*/  LDSM.16.MT88.4 R148, [R181+0x3800] ;  /* 0x00380000b594783b */ /* 0x000fe40000004200 */
[----:B------:R1:W-:Y:S01]  /*7c90*/  MUFU.EX2 R173, R2 ;  /* 0x0000000200ad7308 */ /* 0x0003e20000000800 */
[C---:B------:R-:W-:Y:S03]  /*7ca0*/  HMMA.16816.F32 R88, R136.reuse, R106, R88 ;  /* 0x0000006a8858723c */ /* 0x040fe60000001858 */
[C---:B------:R-:W-:Y:S02]  /*7cb0*/  FMUL.FTZ R92, R3.reuse, R92 ;  /* 0x0000005c035c7220 */ /* 0x040fe40000410000 */
[C---:B------:R-:W-:Y:S01]  /*7cc0*/  FMUL.FTZ R93, R3.reuse, R93 ;  /* 0x0000005d035d7220 */ /* 0x040fe20000410000 */
[----:B------:R-:W3:Y:S01]  /*7cd0*/  LDSM.16.MT88.4 R104, [R181+0x800] ;  /* 0x00080000b568783b */ /* 0x000ee20000004200 */
[C---:B------:R-:W-:Y:S02]  /*7ce0*/  FMUL.FTZ R94, R0.reuse, R94 ;  /* 0x0000005e005e7220 */ /* 0x040fe40000410000 */
[C---:B------:R-:W-:Y:S03]  /*7cf0*/  FMUL.FTZ R95, R0.reuse, R95 ;  /* 0x0000005f005f7220 */ /* 0x040fe60000410000 */
[C---:B------:R-:W-:Y:S02]  /*7d00*/  FMUL.FTZ R96, R3.reuse, R96 ;  /* 0x0000006003607220 */ /* 0x040fe40000410000 */
[----:B------:R-:W-:Y:S02]  /*7d10*/  FMUL.FTZ R97, R3, R97 ;  /* 0x0000006103617220 */ /* 0x000fe40000410000 */
[C---:B--2---:R-:W-:Y:S03]  /*7d20*/  HMMA.16816.F32 R92, R136.reuse, R108, R92 ;  /* 0x0000006c885c723c */ /* 0x044fe6000000185c */
[C---:B------:R-:W-:Y:S02]  /*7d30*/  FMUL.FTZ R98, R0.reuse, R98 ;  /* 0x0000006200627220 */ /* 0x040fe40000410000 */
[C---:B------:R-:W-:Y:S02]  /*7d40*/  FMUL.FTZ R99, R0.reuse, R99 ;  /* 0x0000006300637220 */ /* 0x040fe40000410000 */
[----:B-1----:R-:W-:Y:S02]  /*7d50*/  FFMA.FTZ R2, R159, c[0x0][0x2d0], -R144 ;  /* 0x0000b4009f027a23 */ /* 0x002fe40000010890 */
[----:B------:R-:W-:Y:S02]  /*7d60*/  LDSM.16.MT88.4 R156, [R177+0x5800] ;  /* 0x00580000b19c783b */ /* 0x000fe40000004200 */
[----:B------:R1:W-:Y:S01]  /*7d70*/  MUFU.EX2 R172, R2 ;  /* 0x0000000200ac7308 */ /* 0x0003e20000000800 */
[----:B------:R-:W-:Y:S03]  /*7d80*/  HMMA.16816.F32 R96, R136, R110, R96 ;  /* 0x0000006e8860723c */ /* 0x000fe60000001860 */
[----:B------:R-:W-:Y:S02]  /*7d90*/  FFMA.FTZ R0, R0, R231, R216 ;  /* 0x000000e700007223 */ /* 0x000fe400000100d8 */
[----:B------:R-:W2:Y:S02]  /*7da0*/  LDSM.16.MT88.4 R108, [R180+0x2800] ;  /* 0x00280000b46c783b */ /* 0x000ea40000004200 */
[----:B------:R-:W-:Y:S01]  /*7db0*/  FADD.FTZ R0, R218, R0 ;  /* 0x00000000da007221 */ /* 0x000fe20000010000 */
[C---:B------:R-:W-:Y:S05]  /*7dc0*/  HMMA.16816.F32 R4, R100.reuse, R112, R4 ;  /* 0x000000706404723c */ /* 0x040fea0000001804 */
[----:B------:R-:W-:Y:S01]  /*7dd0*/  LDSM.16.MT88.4 R136, [R181+0x3000] ;  /* 0x00300000b588783b */ /* 0x000fe20000004200 */
[----:B------:R-:W-:Y:S02]  /*7de0*/  FADD.FTZ R0, R217, R0 ;  /* 0x00000000d9007221 */ /* 0x000fe40000010000 */
[C---:B------:R-:W-:Y:S04]  /*7df0*/  HMMA.16816.F32 R8, R100.reuse, R114, R8 ;  /* 0x000000726408723c */ /* 0x040fe80000001808 */
[----:B------:R-:W-:Y:S01]  /*7e00*/  FADD.FTZ R0, R215, R0 ;  /* 0x00000000d7007221 */ /* 0x000fe20000010000 */
[----:B------:R-:W-:Y:S01]  /*7e10*/  LDSM.16.MT88.4 R112, [R178+0x4800] ;  /* 0x00480000b270783b */ /* 0x000fe20000004200 */
[----:B-1----:R-:W-:Y:S02]  /*7e20*/  FFMA.FTZ R2, R162, c[0x0][0x2d0], -R144 ;  /* 0x0000b400a2027a23 */ /* 0x002fe40000010890 */
[C---:B------:R-:W-:Y:S02]  /*7e30*/  HMMA.16816.F32 R12, R100.reuse, R116, R12 ;  /* 0x00000074640c723c */ /* 0x040fe4000000180c */
[----:B------:R1:W-:Y:S02]  /*7e40*/  MUFU.EX2 R171, R2 ;  /* 0x0000000200ab7308 */ /* 0x0003e40000000800 */
[----:B------:R-:W-:Y:S04]  /*7e50*/  FADD.FTZ R0, R204, R0 ;  /* 0x00000000cc007221 */ /* 0x000fe80000010000 */
[C---:B------:R-:W-:Y:S01]  /*7e60*/  HMMA.16816.F32 R16, R100.reuse, R118, R16 ;  /* 0x000000766410723c */ /* 0x040fe20000001810 */
[----:B------:R-:W-:Y:S03]  /*7e70*/  LDSM.16.MT88.4 R116, [R181+0x4800] ;  /* 0x00480000b574783b */ /* 0x000fe60000004200 */
[----:B------:R-:W-:Y:S04]  /*7e80*/  FADD.FTZ R0, R203, R0 ;  /* 0x00000000cb007221 */ /* 0x000fe80000010000 */
[C---:B---3--:R-:W-:Y:S04]  /*7e90*/  HMMA.16816.F32 R20, R100.reuse, R104, R20 ;  /* 0x000000686414723c */ /* 0x048fe80000001814 */
[----:B------:R-:W-:Y:S04]  /*7ea0*/  FADD.FTZ R0, R202, R0 ;  /* 0x00000000ca007221 */ /* 0x000fe80000010000 */
[C---:B------:R-:W-:Y:S01]  /*7eb0*/  HMMA.16816.F32 R24, R100.reuse, R106, R24 ;  /* 0x0000006a6418723c */ /* 0x040fe20000001818 */
[----:B------:R-:W3:Y:S03]  /*7ec0*/  LDSM.16.MT88.4 R104, [R177+0x4800] ;  /* 0x00480000b168783b */ /* 0x000ee60000004200 */
[--C-:B-1----:R-:W-:Y:S02]  /*7ed0*/  FFMA.FTZ R2, R160, c[0x0][0x2d0], -R145.reuse ;  /* 0x0000b400a0027a23 */ /* 0x102fe40000010891 */
[----:B------:R-:W-:Y:S02]  /*7ee0*/  FADD.FTZ R0, R175, R0 ;  /* 0x00000000af007221 */ /* 0x000fe40000010000 */
        /* <DEDUP_REMOVED lines=18> */
[C---:B--2---:R-:W-:Y:S01]  /*8010*/  HMMA.16816.F32 R60, R100.reuse, R108, R60 ;  /* 0x0000006c643c723c */ /* 0x044fe2000000183c */
[----:B------:R1:W2:Y:S07]  /*8020*/  MUFU.EX2 R168, R2 ;  /* 0x0000000200a87308 */ /* 0x0002ae0000000800 */
[C---:B------:R-:W-:Y:S01]  /*8030*/  HMMA.16816.F32 R64, R100.reuse, R110, R64 ;  /* 0x0000006e6440723c */ /* 0x040fe20000001840 */
[----:B------:R-:W4:Y:S07]  /*8040*/  LDSM.16.MT88.4 R108, [R180+0x4800] ;  /* 0x00480000b46c783b */ /* 0x000f2e0000004200 */
[C---:B---3--:R-:W-:Y:S08]  /*8050*/  HMMA.16816.F32 R68, R100.reuse, R104, R68 ;  /* 0x000000686444723c */ /* 0x048ff00000001844 */
[C---:B------:R-:W-:Y:S01]  /*8060*/  HMMA.16816.F32 R72, R100.reuse, R106, R72 ;  /* 0x0000006a6448723c */ /* 0x040fe20000001848 */
[----:B------:R-:W3:Y:S03]  /*8070*/  LDSM.16.MT88.4 R104, [R177+0x1000] ;  /* 0x00100000b168783b */ /* 0x000ee60000004200 */
[--C-:B-1----:R-:W-:Y:S02]  /*8080*/  FFMA.FTZ R2, R164, c[0x0][0x2d0], -R145.reuse ;  /* 0x0000b400a4027a23 */ /* 0x102fe40000010891 */
[----:B--2---:R-:W-:Y:S02]  /*8090*/  FADD.FTZ R0, R168, R0 ;  /* 0x00000000a8007221 */ /* 0x004fe40000010000 */
[C---:B------:R-:W-:Y:S01]  /*80a0*/  HMMA.16816.F32 R76, R100.reuse, R112, R76 ;  /* 0x00000070644c723c */ /* 0x040fe2000000184c */
[----:B------:R1:W2:Y:S07]  /*80b0*/  MUFU.EX2 R167, R2 ;  /* 0x0000000200a77308 */ /* 0x0002ae0000000800 */
[C---:B------:R-:W-:Y:S01]  /*80c0*/  HMMA.16816.F32 R80, R100.reuse, R114, R80 ;  /* 0x000000726450723c */ /* 0x040fe20000001850 */
[----:B------:R-:W5:Y:S07]  /*80d0*/  LDSM.16.MT88.4 R112, [R181+0x1000] ;  /* 0x00100000b570783b */ /* 0x000f6e0000004200 */
[C---:B------:R-:W-:Y:S08]  /*80e0*/  HMMA.16816.F32 R84, R100.reuse, R116, R84 ;  /* 0x000000746454723c */ /* 0x040ff00000001854 */
[C---:B------:R-:W-:Y:S01]  /*80f0*/  HMMA.16816.F32 R88, R100.reuse, R118, R88 ;  /* 0x000000766458723c */ /* 0x040fe20000001858 */
[----:B------:R-:W5:Y:S03]  /*8100*/  LDSM.16.MT88.4 R116, [R177+0x3000] ;  /* 0x00300000b174783b */ /* 0x000f660000004200 */
[----:B-1----:R-:W-:Y:S02]  /*8110*/  FFMA.FTZ R2, R165, c[0x0][0x2d0], -R144 ;  /* 0x0000b400a5027a23 */ /* 0x002fe40000010890 */
[----:B--2---:R-:W-:Y:S02]  /*8120*/  FADD.FTZ R0, R167, R0 ;  /* 0x00000000a7007221 */ /* 0x004fe40000010000 */
        /* <DEDUP_REMOVED lines=9> */
[C---:B---3--:R-:W-:Y:S01]  /*81c0*/  HMMA.16816.F32 R4, R100.reuse, R104, R4 ;  /* 0x000000686404723c */ /* 0x048fe20000001804 */
        /* <DEDUP_REMOVED lines=15> */
[--C-:B-1----:R-:W-:Y:S04]  /*82c0*/  FFMA.FTZ R2, R211, c[0x0][0x2d0], -R145.reuse ;  /* 0x0000b400d3027a23 */ /* 0x102fe80000010891 */
        /* <DEDUP_REMOVED lines=40> */
[C---:B------:R-:W-:Y:S01]  /*8550*/  HMMA.16816.F32 R128, R136.reuse, R132, R4 ;  /* 0x000000848880723c */ /* 0x040fe20000001804 */
[----:B------:R-:W2:Y:S04]  /*8560*/  LDSM.16.MT88.4 R4, [R178+0x5800] ;  /* 0x00580000b204783b */ /* 0x000ea80000004200 */
[----:B------:R-:W-:Y:S03]  /*8570*/  FADD.FTZ R2, R207, R2 ;  /* 0x00000002cf027221 */ /* 0x000fe60000010000 */
[C---:B------:R-:W-:Y:S01]  /*8580*/  HMMA.16816.F32 R132, R136.reuse, R134, R8 ;  /* 0x000000868884723c */ /* 0x040fe20000001808 */
[----:B------:R-:W5:Y:S03]  /*8590*/  LDSM.16.MT88.4 R8, [R181+0x5800] ;  /* 0x00580000b508783b */ /* 0x000f660000004200 */
[----:B------:R-:W-:Y:S04]  /*85a0*/  FADD.FTZ R2, R206, R2 ;  /* 0x00000002ce027221 */ /* 0x000fe80000010000 */
[C---:B---3--:R-:W-:Y:S01]  /*85b0*/  HMMA.16816.F32 R100, R136.reuse, R108, R12 ;  /* 0x0000006c8864723c */ /* 0x048fe2000000180c */
[----:B------:R-:W3:Y:S03]  /*85c0*/  LDSM.16.MT88.4 R12, [R180+0x5800] ;  /* 0x00580000b40c783b */ /* 0x000ee60000004200 */
[----:B------:R-:W-:Y:S04]  /*85d0*/  FADD.FTZ R2, R205, R2 ;  /* 0x00000002cd027221 */ /* 0x000fe80000010000 */
[C---:B------:R-:W-:Y:S04]  /*85e0*/  HMMA.16816.F32 R104, R136.reuse, R110, R16 ;  /* 0x0000006e8868723c */ /* 0x040fe80000001810 */
[----:B------:R-:W-:Y:S04]  /*85f0*/  FADD.FTZ R2, R174, R2 ;  /* 0x00000002ae027221 */ /* 0x000fe80000010000 */
[C---:B----4-:R-:W-:Y:S04]  /*8600*/  HMMA.16816.F32 R108, R136.reuse, R112, R20 ;  /* 0x00000070886c723c */ /* 0x050fe80000001814 */
        /* <DEDUP_REMOVED lines=11> */
[----:B------:R-:W-:Y:S02]  /*86c0*/  FADD.FTZ R0, R160, R3 ;  /* 0x00000003a0007221 */ /* 0x000fe40000010000 */
[C---:B-1----:R-:W-:Y:S04]  /*86d0*/  HMMA.16816.F32 R44, R136.reuse, R144, R44 ;  /* 0x00000090882c723c */ /* 0x042fe8000000182c */
[----:B------:R-:W-:Y:S02]  /*86e0*/  FADD.FTZ R230, R163, R2 ;  /* 0x00000002a3e67221 */ /* 0x000fe40000010000 */
[----:B------:R-:W-:Y:S01]  /*86f0*/  FADD.FTZ R231, R126, R0 ;  /* 0x000000007ee77221 */ /* 0x000fe20000010000 */
[----:B------:R-:W-:Y:S01]  /*8700*/  MOV R126, R124 ;  /* 0x0000007c007e7202 */ /* 0x000fe20000000f00 */
[C---:B------:R-:W-:Y:S04]  /*8710*/  HMMA.16816.F32 R48, R136.reuse, R146, R48 ;  /* 0x000000928830723c */ /* 0x040fe80000001830 */
[----:B------:R-:W-:Y:S04]  /*8720*/  IMAD.MOV.U32 R3, RZ, RZ, R125 ;  /* 0x000000ffff037224 */ /* 0x000fe800078e007d */
        /* <DEDUP_REMOVED lines=8> */
[C---:B-----5:R-:W-:Y:S08]  /*87b0*/  HMMA.16816.F32 R84, R136.reuse, R8, R84 ;  /* 0x000000088854723c */ /* 0x060ff00000001854 */
[C---:B------:R-:W-:Y:S08]  /*87c0*/  HMMA.16816.F32 R88, R136.reuse, R10, R88 ;  /* 0x0000000a8858723c */ /* 0x040ff00000001858 */
[C---:B---3--:R-:W-:Y:S08]  /*87d0*/  HMMA.16816.F32 R92, R136.reuse, R12, R92 ;  /* 0x0000000c885c723c */ /* 0x048ff0000000185c */
[----:B------:R-:W-:Y:S01]  /*87e0*/  HMMA.16816.F32 R96, R136, R14, R96 ;  /* 0x0000000e8860723c */ /* 0x000fe20000001860 */
[----:B------:R-:W-:-:S07]  /*87f0*/  @P0 BRA `(.L_x_3349) ;  /* 0xffffd16000000947 */ /* 0x000fce000383ffff */
.L_x_3348:
[----:B------:R-:W-:-:S13]  /*8800*/  ISETP.GE.AND P0, PT, R201, R229, PT ;  /* 0x000000e5c900720c */ /* 0x000fda0003f06270 */
[----:B------:R-:W-:Y:S05]  /*8810*/  @!P0 BRA `(.L_x_3350) ;  /* 0x0000297000008947 */ /* 0x000fea0003800000 */
[----:B------:R-:W-:Y:S02]  /*8820*/  MOV R127, R124 ;  /* 0x0000007c007f7202 */ /* 0x000fe40000000f00 */
[----:B------:R-:W-:Y:S02]  /*8830*/  MOV R126, R125 ;  /* 0x0000007d007e7202 */ /* 0x000fe40000000f00 */
.L_x_3351:
        /* <DEDUP_REMOVED lines=8> */
[----:B------:R-:W-:Y:S02]  /*88c0*/  SHF.L.U32 R28, R2, 0x6, RZ ;  /* 0x00000006021c7819 */ /* 0x000fe400000006ff */
[----:B------:R-:W-:Y:S01]  /*88d0*/  IADD3.X R125, RZ, R228, RZ, P0, !PT ;  /* 0x000000e4ff7d7210 */ /* 0x000fe200007fe4ff */
[----:B------:R-:W-:Y:S01]  /*88e0*/  IMAD R0, R201, c[0x0][0x20c], R0 ;  /* 0x00008300c9007a24 */ /* 0x000fe200078e0200 */
[----:B------:R-:W-:Y:S04]  /*88f0*/  IADD3 R31, P6, R28, R226, RZ ;  /* 0x000000e21c1f7210 */ /* 0x000fe80007fde0ff */
[----:B------:R-:W-:Y:S02]  /*8900*/  IADD3 R0, R3, R0, RZ ;  /* 0x0000000003007210 */ /* 0x000fe40007ffe0ff */
[----:B------:R-:W-:Y:S02]  /*8910*/  MOV R3, c[0x0][0x208] ;  /* 0x0000820000037a02 */ /* 0x000fe40000000f00 */
[----:B------:R-:W-:Y:S02]  /*8920*/  SHF.L.U64.HI R0, R2, 0x6, R0 ;  /* 0x0000000602007819 */ /* 0x000fe40000010200 */
[----:B------:R-:W-:Y:S02]  /*8930*/  LEA R2, P1, R3, R28, 0x5 ;  /* 0x0000001c03027211 */ /* 0x000fe400078228ff */
[----:B------:R-:W-:Y:S01]  /*8940*/  LEA R166, P2, R31, c[0x0][0x1f8], 0x1 ;  /* 0x00007e001fa67a11 */ /* 0x000fe200078408ff */
[----:B------:R-:W-:Y:S01]  /*8950*/  LDSM.16.M88.4 R32, [R183] ;  /* 0x00000000b720783b */ /* 0x000fe20000000200 */
[----:B------:R-:W-:Y:S02]  /*8960*/  LEA.HI.X R3, R3, R0, R20, 0x5, P1 ;  /* 0x0000000003037211 */ /* 0x000fe400008f2c14 */
[----:B------:R-:W-:Y:S02]  /*8970*/  IADD3 R124, P1, R28, R30, RZ ;  /* 0x0000001e1c7c7210 */ /* 0x000fe40007f3e0ff */
[----:B------:R-:W-:Y:S02]  /*8980*/  IADD3.X R148, R0, R228, RZ, P6, !PT ;  /* 0x000000e400947210 */ /* 0x000fe400037fe4ff */
[----:B------:R-:W-:Y:S01]  /*8990*/  LEA R164, P0, R124, c[0x0][0x1f8], 0x1 ;  /* 0x00007e007ca47a11 */ /* 0x000fe200078008ff */
[----:B------:R-:W1:Y:S01]  /*89a0*/  LDSM.16.M88.4 R8, [R176] ;  /* 0x00000000b008783b */ /* 0x000e620000000200 */
[----:B------:R-:W-:Y:S02]  /*89b0*/  IADD3.X R149, R0, R125, RZ, P1, !PT ;  /* 0x0000007d00957210 */ /* 0x000fe40000ffe4ff */
[----:B------:R-:W-:Y:S02]  /*89c0*/  LEA.HI.X R167, R31, c[0x0][0x1fc], R148, 0x1, P2 ;  /* 0x00007f001fa77a11 */ /* 0x000fe400010f0c94 */
[----:B------:R-:W-:Y:S02]  /*89d0*/  LEA.HI.X R165, R124, c[0x0][0x1fc], R149, 0x1, P0 ;  /* 0x00007f007ca57a11 */ /* 0x000fe400000f0c95 */
[----:B------:R-:W-:Y:S01]  /*89e0*/  IADD3 R29, P1, R226, 0x80, RZ ;  /* 0x00000080e21d7810 */ /* 0x000fe20007f3e0ff */
[----:B------:R-:W2:Y:S01]  /*89f0*/  LDSM.16.M88.4 R16, [R176+0x800] ;  /* 0x00080000b010783b */ /* 0x000ea20000000200 */
[C---:B------:R-:W-:Y:S02]  /*8a00*/  IADD3 R157, P2, R2.reuse, R30, RZ ;  /* 0x0000001e029d7210 */ /* 0x040fe40007f5e0ff */
[-C--:B------:R-:W-:Y:S02]  /*8a10*/  IADD3 R162, P0, R2, R29.reuse, RZ ;  /* 0x0000001d02a27210 */ /* 0x080fe40007f1e0ff */
[----:B------:R-:W-:Y:S02]  /*8a20*/  IADD3 R159, P6, R28, R29, RZ ;  /* 0x0000001d1c9f7210 */ /* 0x000fe40007fde0ff */
[----:B------:R-:W-:Y:S01]  /*8a30*/  IADD3.X R31, RZ, R228, RZ, P1, !PT ;  /* 0x000000e4ff1f7210 */ /* 0x000fe20000ffe4ff */
[----:B------:R-:W3:Y:S01]  /*8a40*/  LDSM.16.M88.4 R24, [R176+0x1000] ;  /* 0x00100000b018783b */ /* 0x000ee20000000200 */
[----:B------:R-:W-:Y:S02]  /*8a50*/  IADD3 R2, P1, R2, R226, RZ ;  /* 0x000000e202027210 */ /* 0x000fe40007f3e0ff */
[-C--:B------:R-:W-:Y:S02]  /*8a60*/  IADD3.X R161, R0, R31.reuse, RZ, P6, !PT ;  /* 0x0000001f00a17210 */ /* 0x080fe400037fe4ff */
[----:B------:R-:W-:Y:S02]  /*8a70*/  LEA R160, P6, R159, c[0x0][0x1f8], 0x1 ;  /* 0x00007e009fa07a11 */ /* 0x000fe400078c08ff */
[----:B------:R-:W-:Y:S01]  /*8a80*/  IADD3.X R0, R3, R31, RZ, P0, !PT ;  /* 0x0000001f03007210 */ /* 0x000fe200007fe4ff */
[----:B------:R-:W4:Y:S01]  /*8a90*/  LDSM.16.M88.4 R136, [R176+0x1800] ;  /* 0x00180000b088783b */ /* 0x000f220000000200 */
[----:B------:R-:W-:Y:S02]  /*8aa0*/  LEA.HI.X R161, R159, c[0x0][0x1fc], R161, 0x1, P6 ;  /* 0x00007f009fa17a11 */ /* 0x000fe400030f0ca1 */
[----:B------:R-:W-:Y:S02]  /*8ab0*/  LEA R124, P0, R162, c[0x0][0x1f8], 0x1 ;  /* 0x00007e00a27c7a11 */ /* 0x000fe400078008ff */
[C---:B------:R-:W-:Y:S02]  /*8ac0*/  IADD3.X R125, R3.reuse, R125, RZ, P2, !PT ;  /* 0x0000007d037d7210 */ /* 0x040fe400017fe4ff */
[C---:B------:R-:W-:Y:S01]  /*8ad0*/  LEA R158, P2, R2.reuse, c[0x0][0x1f8], 0x1 ;  /* 0x00007e00029e7a11 */ /* 0x040fe200078408ff */
[----:B------:R-:W-:Y:S01]  /*8ae0*/  LDSM.16.M88.4 R140, [R184] ;  /* 0x00000000b88c783b */ /* 0x000fe20000000200 */
[----:B------:R-:W-:Y:S02]  /*8af0*/  IADD3.X R3, R3, R228, RZ, P1, !PT ;  /* 0x000000e403037210 */ /* 0x000fe40000ffe4ff */
[C---:B------:R-:W-:Y:S02]  /*8b00*/  LEA R156, P1, R157.reuse, c[0x0][0x1f8], 0x1 ;  /* 0x00007e009d9c7a11 */ /* 0x040fe400078208ff */
[----:B------:R-:W-:Y:S02]  /*8b10*/  LEA.HI.X R159, R2, c[0x0][0x1fc], R3, 0x1, P2 ;  /* 0x00007f00029f7a11 */ /* 0x000fe400010f0c03 */
[----:B------:R-:W-:Y:S01]  /*8b20*/  LEA.HI.X R157, R157, c[0x0][0x1fc], R125, 0x1, P1 ;  /* 0x00007f009d9d7a11 */ /* 0x000fe200008f0c7d */
[C---:B-1----:R-:W-:Y:S01]  /*8b30*/  HMMA.16816.F32 R4, R32.reuse, R8, RZ ;  /* 0x000000082004723c */ /* 0x042fe200000018ff */
[----:B------:R-:W1:Y:S02]  /*8b40*/  LDSM.16.M88.4 R144, [R187] ;  /* 0x00000000bb90783b */ /* 0x000e640000000200 */
[----:B------:R-:W-:Y:S02]  /*8b50*/  LEA.HI.X R125, R162, c[0x0][0x1fc], R0, 0x1, P0 ;  /* 0x00007f00a27d7a11 */ /* 0x000fe400000f0c00 */
[C---:B------:R-:W-:Y:S02]  /*8b60*/  ISETP.GT.AND P0, PT, R201.reuse, R229, PT ;  /* 0x000000e5c900720c */ /* 0x040fe40003f04270 */
[----:B------:R-:W-:Y:S01]  /*8b70*/  IADD3 R201, R201, -0x1, RZ ;  /* 0xffffffffc9c97810 */ /* 0x000fe20007ffe0ff */
[C---:B------:R-:W-:Y:S01]  /*8b80*/  HMMA.16816.F32 R8, R32.reuse, R10, RZ ;  /* 0x0000000a2008723c */ /* 0x040fe200000018ff */
[----:B------:R-:W5:Y:S07]  /*8b90*/  LDSM.16.M88.4 R148, [R198] ;  /* 0x00000000c694783b */ /* 0x000f6e0000000200 */
[C---:B--2---:R-:W-:Y:S01]  /*8ba0*/  HMMA.16816.F32 R12, R32.reuse, R16, RZ ;  /* 0x00000010200c723c */ /* 0x044fe200000018ff */
[----:B------:R-:W2:Y:S07]  /*8bb0*/  LDSM.16.M88.4 R152, [R197] ;  /* 0x00000000c598783b */ /* 0x000eae0000000200 */
[C---:B------:R-:W-:Y:S08]  /*8bc0*/  HMMA.16816.F32 R16, R32.reuse, R18, RZ ;  /* 0x000000122010723c */ /* 0x040ff000000018ff */
[C---:B---3--:R-:W-:Y:S08]  /*8bd0*/  HMMA.16816.F32 R20, R32.reuse, R24, RZ ;  /* 0x000000182014723c */ /* 0x048ff000000018ff */
[C---:B------:R-:W-:Y:S08]  /*8be0*/  HMMA.16816.F32 R24, R32.reuse, R26, RZ ;  /* 0x0000001a2018723c */ /* 0x040ff000000018ff */
[C---:B----4-:R-:W-:Y:S08]  /*8bf0*/  HMMA.16816.F32 R28, R32.reuse, R136, RZ ;  /* 0x00000088201c723c */ /* 0x050ff000000018ff */
[----:B------:R-:W-:Y:S01]  /*8c00*/  HMMA.16816.F32 R32, R32, R138, RZ ;  /* 0x0000008a2020723c */ /* 0x000fe200000018ff */
[----:B------:R-:W3:Y:S07]  /*8c10*/  LDSM.16.M88.4 R136, [R196] ;  /* 0x00000000c488783b */ /* 0x000eee0000000200 */
[C---:B-1----:R-:W-:Y:S01]  /*8c20*/  HMMA.16816.F32 R4, R140.reuse, R144, R4 ;  /* 0x000000908c04723c */ /* 0x042fe20000001804 */
[----:B------:R-:W-:Y:S01]  /*8c30*/  @!PT LDS RZ, [RZ] ;  /* 0x00000000fffff984 */ /* 0x000fe20000000800 */
[----:B------:R-:W-:Y:S01]  /*8c40*/  @!PT LDS RZ, [RZ] ;  /* 0x00000000fffff984 */ /* 0x000fe20000000800 */
[----:B------:R-:W-:Y:S01]  /*8c50*/  @!PT LDS RZ, [RZ] ;  /* 0x00000000fffff984 */ /* 0x000fe20000000800 */
[----:B------:R1:W-:Y:S07]  /*8c60*/  LDGSTS.E.BYPASS.LTC128B.128 [R199+0x100], [R166.64], !P5 ;  /* 0x00100000a6c77fae */ /* 0x0003ee000e901d46 */
[C---:B------:R-:W-:Y:S01]  /*8c70*/  HMMA.16816.F32 R8, R140.reuse, R146, R8 ;  /* 0x000000928c08723c */ /* 0x040fe20000001808 */
[----:B------:R1:W-:Y:S07]  /*8c80*/  LDGSTS.E.BYPASS.LTC128B.128 [R199+0x2100], [R164.64], !P4 ;  /* 0x02100000a4c77fae */ /* 0x0003ee000e101d46 */
[C---:B-----5:R-:W-:Y:S01]  /*8c90*/  HMMA.16816.F32 R12, R140.reuse, R148, R12 ;  /* 0x000000948c0c723c */ /* 0x060fe2000000180c */
[----:B------:R4:W-:Y:S07]  /*8ca0*/  LDGSTS.E.BYPASS.LTC128B.128 [R199+0x4100], [R160.64], !P3 ;  /* 0x04100000a0c77fae */ /* 0x0009ee000d901d46 */
[C---:B------:R-:W-:Y:S01]  /*8cb0*/  HMMA.16816.F32 R16, R140.reuse, R150, R16 ;  /* 0x000000968c10723c */ /* 0x040fe20000001810 */
[----:B------:R5:W-:Y:S07]  /*8cc0*/  LDGSTS.E.BYPASS.LTC128B.128 [R199+0x1100], [R158.64], !P5 ;  /* 0x011000009ec77fae */ /* 0x000bee000e901d46 */
[C---:B--2---:R-:W-:Y:S01]  /*8cd0*/  HMMA.16816.F32 R20, R140.reuse, R152, R20 ;  /* 0x000000988c14723c */ /* 0x044fe20000001814 */
[----:B------:R5:W-:Y:S07]  /*8ce0*/  LDGSTS.E.BYPASS.LTC128B.128 [R199+0x3100], [R156.64], !P4 ;  /* 0x031000009cc77fae */ /* 0x000bee000e101d46 */
[C---:B------:R-:W-:Y:S01]  /*8cf0*/  HMMA.16816.F32 R24, R140.reuse, R154, R24 ;  /* 0x0000009a8c18723c */ /* 0x040fe20000001818 */
[----:B------:R2:W-:Y:S07]  /*8d00*/  LDGSTS.E.BYPASS.LTC128B.128 [R199+0x5100], [R124.64], !P3 ;  /* 0x051000007cc77fae */ /* 0x0005ee000d901d46 */
[C---:B---3--:R-:W-:Y:S01]  /*8d10*/  HMMA.16816.F32 R28, R140.reuse, R136, R28 ;  /* 0x000000888c1c723c */ /* 0x048fe2000000181c */
[----:B----4-:R-:W-:Y:S07]  /*8d20*/  LDSM.16.M88.4 R160, [R182] ;  /* 0x00000000b6a0783b */ /* 0x010fee0000000200 */
[----:B------:R-:W-:Y:S01]  /*8d30*/  HMMA.16816.F32 R32, R140, R138, R32 ;  /* 0x0000008a8c20723c */ /* 0x000fe20000001820 */
[----:B------:R-:W-:Y:S08]  /*8d40*/  LDSM.16.M88.4 R144, [R182+0x800] ;  /* 0x00080000b690783b */ /* 0x000ff00000000200 */
[----:B-----5:R-:W3:Y:S08]  /*8d50*/  LDSM.16.M88.4 R156, [R186] ;  /* 0x00000000ba9c783b */ /* 0x020ef00000000200 */
[----:B-1----:R-:W1:Y:S08]  /*8d60*/  LDSM.16.M88.4 R164, [R182+0x1000] ;  /* 0x00100000b6a4783b */ /* 0x002e700000000200 */
[----:B------:R-:W0:Y:S08]  /*8d70*/  LDGDEPBAR ;  /* 0x00000000000079af */ /* 0x000e300000000000 */
[----:B------:R-:W4:Y:S08]  /*8d80*/  LDSM.16.M88.4 R148, [R182+0x1800] ;  /* 0x00180000b694783b */ /* 0x000f300000000200 */
[----:B------:R-:W-:Y:S01]  /*8d90*/  LDSM.16.M88.4 R152, [R185] ;  /* 0x00000000b998783b */ /* 0x000fe20000000200 */
[C---:B---3--:R-:W-:Y:S07]  /*8da0*/  HMMA.16816.F32 R4, R156.reuse, R160, R4 ;  /* 0x000000a09c04723c */ /* 0x048fee0000001804 */
[----:B------:R-:W3:Y:S01]  /*8db0*/  LDSM.16.M88.4 R168, [R179] ;  /* 0x00000000b3a8783b */ /* 0x000ee20000000200 */
[C---:B------:R-:W-:Y:S07]  /*8dc0*/  HMMA.16816.F32 R8, R156.reuse, R162, R8 ;  /* 0x000000a29c08723c */ /* 0x040fee0000001808 */
[----:B------:R-:W5:Y:S01]  /*8dd0*/  LDSM.16.M88.4 R136, [R179+0x800] ;  /* 0x00080000b388783b */ /* 0x000f620000000200 */
[C---:B------:R-:W-:Y:S07]  /*8de0*/  HMMA.16816.F32 R12, R156.reuse, R144, R12 ;  /* 0x000000909c0c723c */ /* 0x040fee000000180c */
[----:B------:R-:W2:Y:S01]  /*8df0*/  LDSM.16.M88.4 R140, [R179+0x1000] ;  /* 0x00100000b38c783b */ /* 0x000ea20000000200 */
[C---:B------:R-:W-:Y:S07]  /*8e00*/  HMMA.16816.F32 R16, R156.reuse, R146, R16 ;  /* 0x000000929c10723c */ /* 0x040fee0000001810 */
[----:B------:R-:W2:Y:S01]  /*8e10*/  LDSM.16.M88.4 R144, [R179+0x1800] ;  /* 0x00180000b390783b */ /* 0x000ea20000000200 */
[C---:B-1----:R-:W-:Y:S07]  /*8e20*/  HMMA.16816.F32 R20, R156.reuse, R164, R20 ;  /* 0x000000a49c14723c */ /* 0x042fee0000001814 */
[----:B------:R-:W-:Y:S01]  /*8e30*/  LDSM.16.M88.4 R160, [R176+0x2800] ;  /* 0x00280000b0a0783b */ /* 0x000fe20000000200 */
[C---:B------:R-:W-:Y:S07]  /*8e40*/  HMMA.16816.F32 R24, R156.reuse, R166, R24 ;  /* 0x000000a69c18723c */ /* 0x040fee0000001818 */
[----:B------:R-:W-:Y:S01]  /*8e50*/  LDSM.16.M88.4 R164, [R184+0x4000] ;  /* 0x00400000b8a4783b */ /* 0x000fe20000000200 */
[C---:B----4-:R-:W-:Y:S07]  /*8e60*/  HMMA.16816.F32 R28, R156.reuse, R148, R28 ;  /* 0x000000949c1c723c */ /* 0x050fee000000181c */
[----:B------:R-:W-:Y:S01]  /*8e70*/  LDSM.16.M88.4 R172, [R179+0x4000] ;  /* 0x00400000b3ac783b */ /* 0x000fe20000000200 */
[----:B------:R-:W-:Y:S07]  /*8e80*/  HMMA.16816.F32 R32, R156, R150, R32 ;  /* 0x000000969c20723c */ /* 0x000fee0000001820 */
[----:B------:R-:W-:Y:S01]  /*8e90*/  LDSM.16.M88.4 R148, [R183+0x4000] ;  /* 0x00400000b794783b */ /* 0x000fe20000000200 */
[C---:B---3--:R-:W-:Y:S07]  /*8ea0*/  HMMA.16816.F32 R4, R152.reuse, R168, R4 ;  /* 0x000000a89804723c */ /* 0x048fee0000001804 */
[----:B------:R-:W1:Y:S01]  /*8eb0*/  LDSM.16.M88.4 R156, [R176+0x2000] ;  /* 0x00200000b09c783b */ /* 0x000e620000000200 */
[C---:B------:R-:W-:Y:S07]  /*8ec0*/  HMMA.16816.F32 R8, R152.reuse, R170, R8 ;  /* 0x000000aa9808723c */ /* 0x040fee0000001808 */
[----:B------:R-:W-:Y:S01]  /*8ed0*/  LDSM.16.M88.4 R168, [R195] ;  /* 0x00000000c3a8783b */ /* 0x000fe20000000200 */
[C---:B-----5:R-:W-:Y:S08]  /*8ee0*/  HMMA.16816.F32 R12, R152.reuse, R136, R12 ;  /* 0x00000088980c723c */ /* 0x060ff0000000180c */
[C---:B------:R-:W-:Y:S01]  /*8ef0*/  HMMA.16816.F32 R16, R152.reuse, R138, R16 ;  /* 0x0000008a9810723c */ /* 0x040fe20000001810 */
[----:B------:R-:W3:Y:S07]  /*8f00*/  LDSM.16.M88.4 R136, [R176+0x3000] ;  /* 0x00300000b088783b */ /* 0x000eee0000000200 */
[C---:B--2---:R-:W-:Y:S08]  /*8f10*/  HMMA.16816.F32 R20, R152.reuse, R140, R20 ;  /* 0x0000008c9814723c */ /* 0x044ff00000001814 */
[C---:B------:R-:W-:Y:S01]  /*8f20*/  HMMA.16816.F32 R24, R152.reuse, R142, R24 ;  /* 0x0000008e9818723c */ /* 0x040fe20000001818 */
[----:B------:R-:W2:Y:S07]  /*8f30*/  LDSM.16.M88.4 R140, [R176+0x3800] ;  /* 0x00380000b08c783b */ /* 0x000eae0000000200 */
[C---:B------:R-:W-:Y:S08]  /*8f40*/  HMMA.16816.F32 R28, R152.reuse, R144, R28 ;  /* 0x00000090981c723c */ /* 0x040ff0000000181c */
[----:B------:R-:W-:Y:S01]  /*8f50*/  HMMA.16816.F32 R32, R152, R146, R32 ;  /* 0x000000929820723c */ /* 0x000fe20000001820 */
[----:B------:R-:W4:Y:S07]  /*8f60*/  LDSM.16.M88.4 R144, [R194] ;  /* 0x00000000c290783b */ /* 0x000f2e0000000200 */
[C---:B-1----:R-:W-:Y:S01]  /*8f70*/  HMMA.16816.F32 R4, R148.reuse, R156, R4 ;  /* 0x0000009c9404723c */ /* 0x042fe20000001804 */
[----:B------:R-:W1:Y:S07]  /*8f80*/  LDSM.16.M88.4 R152, [R193] ;  /* 0x00000000c198783b */ /* 0x000e6e0000000200 */
[C---:B------:R-:W-:Y:S01]  /*8f90*/  HMMA.16816.F32 R8, R148.reuse, R158, R8 ;  /* 0x0000009e9408723c */ /* 0x040fe20000001808 */
[----:B------:R-:W5:Y:S07]  /*8fa0*/  LDSM.16.M88.4 R156, [R192] ;  /* 0x00000000c09c783b */ /* 0x000f6e0000000200 */
        /* <DEDUP_REMOVED lines=22> */
[C---:B---3--:R-:W-:Y:S01]  /*9110*/  HMMA.16816.F32 R4, R136.reuse, R160, R4 ;  /* 0x000000a08804723c */ /* 0x048fe20000001804 */
[----:B------:R-:W-:Y:S07]  /*9120*/  LDSM.16.M88.4 R164, [R176+0x5000] ;  /* 0x00500000b0a4783b */ /* 0x000fee0000000200 */
[C---:B------:R-:W-:Y:S01]  /*9130*/  HMMA.16816.F32 R8, R136.reuse, R162, R8 ;  /* 0x000000a28808723c */ /* 0x040fe20000001808 */
[----:B------:R-:W-:Y:S07]  /*9140*/  LDSM.16.M88.4 R160, [R176+0x4800] ;  /* 0x00480000b0a0783b */ /* 0x000fee0000000200 */
[C---:B--2---:R-:W-:Y:S08]  /*9150*/  HMMA.16816.F32 R12, R136.reuse, R140, R12 ;  /* 0x0000008c880c723c */ /* 0x044ff0000000180c */
        /* <DEDUP_REMOVED lines=65> */
[----:B------:R-:W-:Y:S02]  /*9570*/  FMNMX.FTZ R0, R5, R0, !PT ;  /* 0x0000000005007209 */ /* 0x000fe40007810000 */
[----:B------:R-:W-:Y:S01]  /*9580*/  FMNMX.FTZ R2, R7, R2, !PT ;  /* 0x0000000207027209 */ /* 0x000fe20007810000 */
[----:B------:R-:W-:Y:S01]  /*9590*/  @P0 IMAD.WIDE.U32 R136, R201, c[0x0][0x1e0], RZ ;  /* 0x00007800c9880a25 */ /* 0x000fe200078e00ff */
        /* <DEDUP_REMOVED lines=38> */
[C---:B------:R-:W-:Y:S01]  /*9800*/  FADD.FTZ R2, -R125.reuse, R126 ;  /* 0x0000007e7d027221 */ /* 0x040fe20000010100 */
[----:B------:R-:W-:Y:S01]  /*9810*/  @P0 SHF.R.S32.HI R126, RZ, 0x1f, R201 ;  /* 0x0000001fff7e0819 */ /* 0x000fe200000114c9 */
[----:B------:R-:W-:Y:S01]  /*9820*/  FMUL.FTZ R160, R125, c[0x0][0x2d0] ;  /* 0x0000b4007da07a20 */ /* 0x000fe20000410000 */
[----:B--2---:R-:W-:Y:S01]  /*9830*/  FMNMX.FTZ R124, R0, R3, !PT ;  /* 0x00000003007c7209 */ /* 0x004fe20007810000 */
[----:B------:R-:W-:Y:S02]  /*9840*/  FMUL.FTZ R0, R2, c[0x0][0x2d0] ;  /* 0x0000b40002007a20 */ /* 0x000fe40000410000 */
[--C-:B------:R-:W-:Y:S01]  /*9850*/  FFMA.FTZ R138, R4, c[0x0][0x2d0], -R160.reuse ;  /* 0x0000b400048a7a23 */ /* 0x100fe200000108a0 */
[----:B------:R-:W-:Y:S01]  /*9860*/  @P0 MOV R4, c[0x0][0x1e4] ;  /* 0x0000790000040a02 */ /* 0x000fe20000000f00 */
[----:B------:R1:W2:Y:S01]  /*9870*/  MUFU.EX2 R2, R0 ;  /* 0x0000000000027308 */ /* 0x0002a20000000800 */
[----:B------:R-:W-:Y:S01]  /*9880*/  @P0 IMAD R3, R126, c[0x0][0x1e0], RZ ;  /* 0x000078007e030a24 */ /* 0x000fe200078e02ff */
[----:B------:R-:W-:Y:S01]  /*9890*/  @P0 SHF.L.U32 R126, R136, 0x6, RZ ;  /* 0x00000006887e0819 */ /* 0x000fe200000006ff */
[--C-:B------:R-:W-:Y:S02]  /*98a0*/  FFMA.FTZ R5, R5, c[0x0][0x2d0], -R160.reuse ;  /* 0x0000b40005057a23 */ /* 0x100fe400000108a0 */
[----:B------:R-:W-:Y:S02]  /*98b0*/  @P0 IMAD R3, R201, c[0x0][0x1e4], R3 ;  /* 0x00007900c9030a24 */ /* 0x000fe400078e0203 */
[--C-:B------:R-:W-:Y:S02]  /*98c0*/  FFMA.FTZ R8, R8, c[0x0][0x2d0], -R160.reuse ;  /* 0x0000b40008087a23 */ /* 0x100fe400000108a0 */
[--C-:B------:R-:W-:Y:S01]  /*98d0*/  FFMA.FTZ R12, R12, c[0x0][0x2d0], -R160.reuse ;  /* 0x0000b4000c0c7a23 */ /* 0x100fe200000108a0 */
[----:B------:R3:W-:Y:S01]  /*98e0*/  MUFU.EX2 R203, R138 ;  /* 0x0000008a00cb7308 */ /* 0x0007e20000000800 */
[----:B------:R-:W-:Y:S01]  /*98f0*/  @P0 IADD3 R3, R137, R3, RZ ;  /* 0x0000000389030210 */ /* 0x000fe20007ffe0ff */
[--C-:B------:R-:W-:Y:S01]  /*9900*/  FFMA.FTZ R13, R13, c[0x0][0x2d0], -R160.reuse ;  /* 0x0000b4000d0d7a23 */ /* 0x100fe200000108a0 */
[----:B------:R-:W-:Y:S01]  /*9910*/  @P0 IADD3 R137, P6, R126, R224, RZ ;  /* 0x000000e07e890210 */ /* 0x000fe20007fde0ff */
[--C-:B------:R-:W-:Y:S01]  /*9920*/  FFMA.FTZ R17, R17, c[0x0][0x2d0], -R160.reuse ;  /* 0x0000b40011117a23 */ /* 0x100fe200000108a0 */
[----:B------:R-:W-:Y:S01]  /*9930*/  @P0 SHF.L.U64.HI R3, R136, 0x6, R3 ;  /* 0x0000000688030819 */ /* 0x000fe20000010203 */
[--C-:B------:R-:W-:Y:S01]  /*9940*/  FFMA.FTZ R20, R20, c[0x0][0x2d0], -R160.reuse ;  /* 0x0000b40014147a23 */ /* 0x100fe200000108a0 */
[----:B------:R-:W-:Y:S01]  /*9950*/  @P0 MOV R136, c[0x0][0x1e0] ;  /* 0x0000780000880a02 */ /* 0x000fe20000000f00 */
[--C-:B------:R-:W-:Y:S01]  /*9960*/  FFMA.FTZ R21, R21, c[0x0][0x2d0], -R160.reuse ;  /* 0x0000b40015157a23 */ /* 0x100fe200000108a0 */
[----:B------:R-:W-:Y:S01]  /*9970*/  @P0 LEA R146, P2, R137, c[0x0][0x1c8], 0x1 ;  /* 0x0000720089920a11 */ /* 0x000fe200078408ff */
[----:B------:R4:W-:Y:S01]  /*9980*/  MUFU.EX2 R202, R5 ;  /* 0x0000000500ca7308 */ /* 0x0009e20000000800 */
[--C-:B------:R-:W-:Y:S02]  /*9990*/  FFMA.FTZ R24, R24, c[0x0][0x2d0], -R160.reuse ;  /* 0x0000b40018187a23 */ /* 0x100fe400000108a0 */
[----:B------:R-:W-:Y:S02]  /*99a0*/  FFMA.FTZ R29, R29, c[0x0][0x2d0], -R160 ;  /* 0x0000b4001d1d7a23 */ /* 0x000fe400000108a0 */
[----:B-1----:R-:W-:Y:S01]  /*99b0*/  FADD.FTZ R0, -R124, R127 ;  /* 0x0000007f7c007221 */ /* 0x002fe20000010100 */
[----:B------:R-:W-:Y:S01]  /*99c0*/  @P0 LEA R127, P1, R136, R126, 0x5 ;  /* 0x0000007e887f0211 */ /* 0x000fe200078228ff */
[----:B--2---:R-:W-:Y:S02]  /*99d0*/  FMUL.FTZ R100, R2, R100 ;  /* 0x0000006402647220 */ /* 0x004fe40000410000 */
[----:B------:R-:W-:Y:S01]  /*99e0*/  FMUL.FTZ R0, R0, c[0x0][0x2d0] ;  /* 0x0000b40000007a20 */ /* 0x000fe20000410000 */
[----:B------:R-:W-:Y:S01]  /*99f0*/  @P0 LEA.HI.X R4, R136, R3, R4, 0x5, P1 ;  /* 0x0000000388040211 */ /* 0x000fe200008f2c04 */
[----:B------:R-:W-:Y:S01]  /*9a00*/  MUFU.EX2 R200, R8 ;  /* 0x0000000800c87308 */ /* 0x000fe20000000800 */
[----:B------:R-:W-:Y:S01]  /*9a10*/  @P0 IADD3 R139, P1, R224, 0x40, RZ ;  /* 0x00000040e08b0810 */ /* 0x000fe20007f3e0ff */
[C---:B------:R-:W-:Y:S01]  /*9a20*/  FMUL.FTZ R101, R2.reuse, R101 ;  /* 0x0000006502657220 */ /* 0x040fe20000410000 */
[-C--:B---3--:R-:W-:Y:S01]  /*9a30*/  @P0 IADD3.X R138, R3, R223.reuse, RZ, P6, !PT ;  /* 0x000000df038a0210 */ /* 0x088fe200037fe4ff */
[C---:B------:R-:W-:Y:S01]  /*9a40*/  FMUL.FTZ R104, R2.reuse, R104 ;  /* 0x0000006802687220 */ /* 0x040fe20000410000 */
[----:B------:R-:W-:Y:S01]  /*9a50*/  @P0 IADD3.X R136, RZ, R223, RZ, P1, !PT ;  /* 0x000000dfff880210 */ /* 0x000fe20000ffe4ff */
[C---:B------:R-:W-:Y:S01]  /*9a60*/  FMUL.FTZ R105, R2.reuse, R105 ;  /* 0x0000006902697220 */ /* 0x040fe20000410000 */
[----:B------:R-:W-:Y:S01]  /*9a70*/  @P0 LEA.HI.X R147, R137, c[0x0][0x1cc], R138, 0x1, P2 ;  /* 0x0000730089930a11 */ /* 0x000fe200010f0c8a */
[----:B------:R-:W-:Y:S01]  /*9a80*/  FMUL.FTZ R108, R2, R108 ;  /* 0x0000006c026c7220 */ /* 0x000fe20000410000 */
[----:B------:R-:W-:Y:S01]  /*9a90*/  @P0 IADD3 R137, P2, R224, 0x80, RZ ;  /* 0x00000080e0890810 */ /* 0x000fe20007f5e0ff */
[----:B------:R-:W1:Y:S01]  /*9aa0*/  MUFU.EX2 R0, R0 ;  /* 0x0000000000007308 */ /* 0x000e620000000800 */
[----:B------:R-:W-:Y:S01]  /*9ab0*/  @P0 IADD3 R138, P6, R126, R139, RZ ;  /* 0x0000008b7e8a0210 */ /* 0x000fe20007fde0ff */
[----:B------:R2:W-:Y:S01]  /*9ac0*/  @P0 LDGSTS.E.BYPASS.LTC128B.128 [R199+0x6100], [R146.64], !P5 ;  /* 0x0610000092c70fae */ /* 0x0005e2000e901d46 */
[----:B------:R-:W-:Y:S01]  /*9ad0*/  @P0 IADD3.X R144, RZ, R223, RZ, P2, !PT ;  /* 0x000000dfff900210 */ /* 0x000fe200017fe4ff */
[----:B------:R-:W-:Y:S01]  /*9ae0*/  FMUL.FTZ R109, R2, R109 ;  /* 0x0000006d026d7220 */ /* 0x000fe20000410000 */
[----:B------:R-:W-:Y:S01]  /*9af0*/  @P0 LEA R142, P2, R138, c[0x0][0x1c8], 0x1 ;  /* 0x000072008a8e0a11 */ /* 0x000fe200078408ff */
[----:B------:R-:W-:Y:S01]  /*9b00*/  FMUL.FTZ R112, R2, R112 ;  /* 0x0000007002707220 */ /* 0x000fe20000410000 */
[----:B----4-:R-:W-:Y:S01]  /*9b10*/  @P0 IADD3 R5, P1, R126, R137, RZ ;  /* 0x000000897e050210 */ /* 0x010fe20007f3e0ff */
[C---:B------:R-:W-:Y:S01]  /*9b20*/  FMUL.FTZ R113, R2.reuse, R113 ;  /* 0x0000007102717220 */ /* 0x040fe20000410000 */
[C---:B------:R-:W-:Y:S01]  /*9b30*/  @P0 IADD3.X R126, R3.reuse, R136, RZ, P6, !PT ;  /* 0x00000088037e0210 */ /* 0x040fe200037fe4ff */
[C---:B------:R-:W-:Y:S01]  /*9b40*/  FMUL.FTZ R116, R2.reuse, R116 ;  /* 0x0000007402747220 */ /* 0x040fe20000410000 */
[----:B------:R-:W-:Y:S01]  /*9b50*/  @P0 IADD3.X R3, R3, R144, RZ, P1, !PT ;  /* 0x0000009003030210 */ /* 0x000fe20000ffe4ff */
[C---:B------:R-:W-:Y:S01]  /*9b60*/  FMUL.FTZ R117, R2.reuse, R117 ;  /* 0x0000007502757220 */ /* 0x040fe20000410000 */
[C---:B------:R-:W-:Y:S01]  /*9b70*/  @P0 LEA R140, P6, R5.reuse, c[0x0][0x1c8], 0x1 ;  /* 0x00007200058c0a11 */ /* 0x040fe200078c08ff */
[----:B------:R-:W-:Y:S01]  /*9b80*/  FMUL.FTZ R120, R2, R120 ;  /* 0x0000007802787220 */ /* 0x000fe20000410000 */
[----:B------:R-:W-:Y:S01]  /*9b90*/  @P0 LEA.HI.X R143, R138, c[0x0][0x1cc], R126, 0x1, P2 ;  /* 0x000073008a8f0a11 */ /* 0x000fe200010f0c7e */
[----:B------:R-:W-:Y:S01]  /*9ba0*/  FMUL.FTZ R121, R2, R121 ;  /* 0x0000007902797220 */ /* 0x000fe20000410000 */
[----:B------:R-:W-:Y:S01]  /*9bb0*/  @P0 LEA.HI.X R141, R5, c[0x0][0x1cc], R3, 0x1, P6 ;  /* 0x00007300058d0a11 */ /* 0x000fe200030f0c03 */
[----:B------:R-:W-:Y:S01]  /*9bc0*/  FFMA.FTZ R3, R9, c[0x0][0x2d0], -R160 ;  /* 0x0000b40009037a23 */ /* 0x000fe200000108a0 */
[C---:B------:R-:W-:Y:S01]  /*9bd0*/  @P0 IADD3 R139, P6, R127.reuse, R139, RZ ;  /* 0x0000008b7f8b0210 */ /* 0x040fe20007fde0ff */
[----:B------:R3:W-:Y:S01]  /*9be0*/  @P0 LDGSTS.E.BYPASS.LTC128B.128 [R199+0x8100], [R142.64], !P4 ;  /* 0x081000008ec70fae */ /* 0x0007e2000e101d46 */
[C---:B------:R-:W-:Y:S01]  /*9bf0*/  @P0 IADD3 R138, P2, R127.reuse, R224, RZ ;  /* 0x000000e07f8a0210 */ /* 0x040fe20007f5e0ff */
[----:B------:R4:W-:Y:S01]  /*9c00*/  MUFU.EX2 R175, R3 ;  /* 0x0000000300af7308 */ /* 0x0009e20000000800 */
[----:B------:R-:W-:Y:S01]  /*9c10*/  @P0 IADD3 R5, P1, R127, R137, RZ ;  /* 0x000000897f050210 */ /* 0x000fe20007f3e0ff */
[----:B-1----:R-:W-:Y:S01]  /*9c20*/  FMUL.FTZ R102, R0, R102 ;  /* 0x0000006600667220 */ /* 0x002fe20000410000 */
[----:B------:R-:W-:Y:S01]  /*9c30*/  @P0 IADD3.X R137, R4, R136, RZ, P6, !PT ;  /* 0x0000008804890210 */ /* 0x000fe200037fe4ff */
[----:B------:R-:W-:Y:S01]  /*9c40*/  FMUL.FTZ R103, R0, R103 ;  /* 0x0000006700677220 */ /* 0x000fe20000410000 */
[----:B------:R-:W-:Y:S01]  /*9c50*/  @P0 LEA R126, P6, R138, c[0x0][0x1c8], 0x1 ;  /* 0x000072008a7e0a11 */ /* 0x000fe200078c08ff */
[----:B------:R3:W-:Y:S01]  /*9c60*/  @P0 LDGSTS.E.BYPASS.LTC128B.128 [R199+0xa100], [R140.64], !P3 ;  /* 0x0a1000008cc70fae */ /* 0x0007e2000d901d46 */
[----:B------:R-:W-:Y:S01]  /*9c70*/  @P0 IADD3.X R9, R4, R223, RZ, P2, !PT ;  /* 0x000000df04090210 */ /* 0x000fe200017fe4ff */
[C---:B------:R-:W-:Y:S01]  /*9c80*/  FMUL.FTZ R106, R0.reuse, R106 ;  /* 0x0000006a006a7220 */ /* 0x040fe20000410000 */
[C---:B------:R-:W-:Y:S01]  /*9c90*/  @P0 LEA R8, P2, R139.reuse, c[0x0][0x1c8], 0x1 ;  /* 0x000072008b080a11 */ /* 0x040fe200078408ff */
[----:B------:R-:W-:Y:S01]  /*9ca0*/  FMUL.FTZ R107, R0, R107 ;  /* 0x0000006b006b7220 */ /* 0x000fe20000410000 */
[----:B------:R-:W-:Y:S01]  /*9cb0*/  @P0 LEA.HI.X R127, R138, c[0x0][0x1cc], R9, 0x1, P6 ;  /* 0x000073008a7f0a11 */ /* 0x000fe200030f0c09 */
[C---:B------:R-:W-:Y:S01]  /*9cc0*/  FMUL.FTZ R110, R0.reuse, R110 ;  /* 0x0000006e006e7220 */ /* 0x040fe20000410000 */
[----:B------:R-:W-:Y:S01]  /*9cd0*/  @P0 LEA.HI.X R9, R139, c[0x0][0x1cc], R137, 0x1, P2 ;  /* 0x000073008b090a11 */ /* 0x000fe200010f0c89 */
[----:B------:R-:W-:Y:S01]  /*9ce0*/  FMUL.FTZ R111, R0, R111 ;  /* 0x0000006f006f7220 */ /* 0x000fe20000410000 */
[----:B------:R-:W-:Y:S01]  /*9cf0*/  @P0 IADD3.X R136, R4, R144, RZ, P1, !PT ;  /* 0x0000009004880210 */ /* 0x000fe20000ffe4ff */
[----:B------:R1:W-:Y:S01]  /*9d00*/  @P0 LDGSTS.E.BYPASS.LTC128B.128 [R199+0x7100], [R126.64], !P5 ;  /* 0x071000007ec70fae */ /* 0x0003e2000e901d46 */
[C---:B------:R-:W-:Y:S01]  /*9d10*/  @P0 LEA R4, P1, R5.reuse, c[0x0][0x1c8], 0x1 ;  /* 0x0000720005040a11 */ /* 0x040fe200078208ff */
[C---:B------:R-:W-:Y:S01]  /*9d20*/  FMUL.FTZ R114, R0.reuse, R114 ;  /* 0x0000007200727220 */ /* 0x040fe20000410000 */
[----:B------:R-:W-:Y:S01]  /*9d30*/  MUFU.EX2 R174, R12 ;  /* 0x0000000c00ae7308 */ /* 0x000fe20000000800 */
[C---:B------:R-:W-:Y:S01]  /*9d40*/  FMUL.FTZ R115, R0.reuse, R115 ;  /* 0x0000007300737220 */ /* 0x040fe20000410000 */
[----:B------:R-:W-:Y:S01]  /*9d50*/  @P0 LEA.HI.X R5, R5, c[0x0][0x1cc], R136, 0x1, P1 ;  /* 0x0000730005050a11 */ /* 0x000fe200008f0c88 */
[----:B------:R-:W-:Y:S02]  /*9d60*/  FMUL.FTZ R118, R0, R118 ;  /* 0x0000007600767220 */ /* 0x000fe40000410000 */
[----:B------:R5:W-:Y:S01]  /*9d70*/  @P0 LDGSTS.E.BYPASS.LTC128B.128 [R199+0x9100], [R8.64], !P4 ;  /* 0x0910000008c70fae */ /* 0x000be2000e101d46 */
[----:B----4-:R-:W-:Y:S02]  /*9d80*/  FMUL.FTZ R3, R124, c[0x0][0x2d0] ;  /* 0x0000b4007c037a20 */ /* 0x010fe40000410000 */
[----:B------:R-:W-:Y:S02]  /*9d90*/  FMUL.FTZ R119, R0, R119 ;  /* 0x0000007700777220 */ /* 0x000fe40000410000 */
[--C-:B------:R-:W-:Y:S01]  /*9da0*/  FFMA.FTZ R6, R6, c[0x0][0x2d0], -R3.reuse ;  /* 0x0000b40006067a23 */ /* 0x100fe20000010803 */
[----:B------:R-:W-:Y:S01]  /*9db0*/  MUFU.EX2 R173, R13 ;  /* 0x0000000d00ad7308 */ /* 0x000fe20000000800 */
[--C-:B------:R-:W-:Y:S01]  /*9dc0*/  FFMA.FTZ R7, R7, c[0x0][0x2d0], -R3.reuse ;  /* 0x0000b40007077a23 */ /* 0x100fe20000010803 */
[----:B------:R4:W-:Y:S01]  /*9dd0*/  @P0 LDGSTS.E.BYPASS.LTC128B.128 [R199+0xb100], [R4.64], !P3 ;  /* 0x0b10000004c70fae */ /* 0x0009e2000d901d46 */
[C---:B------:R-:W-:Y:S02]  /*9de0*/  FMUL.FTZ R122, R0.reuse, R122 ;  /* 0x0000007a007a7220 */ /* 0x040fe40000410000 */
[----:B------:R-:W-:Y:S02]  /*9df0*/  FMUL.FTZ R123, R0, R123 ;  /* 0x0000007b007b7220 */ /* 0x000fe40000410000 */
[C---:B------:R-:W-:Y:S02]  /*9e00*/  FMUL.FTZ R36, R2.reuse, R36 ;  /* 0x0000002402247220 */ /* 0x040fe40000410000 */
[----:B------:R-:W-:Y:S01]  /*9e10*/  FMUL.FTZ R37, R2, R37 ;  /* 0x0000002502257220 */ /* 0x000fe20000410000 */
[----:B------:R1:W-:Y:S01]  /*9e20*/  MUFU.EX2 R166, R6 ;  /* 0x0000000600a67308 */ /* 0x0003e20000000800 */
[----:B------:R-:W1:Y:S01]  /*9e30*/  LDSM.16.MT88.4 R136, [R177] ;  /* 0x00000000b188783b */ /* 0x000e620000004200 */
[C---:B------:R-:W-:Y:S02]  /*9e40*/  FMUL.FTZ R38, R0.reuse, R38 ;  /* 0x0000002600267220 */ /* 0x040fe40000410000 */
[----:B------:R-:W-:Y:S02]  /*9e50*/  FMUL.FTZ R39, R0, R39 ;  /* 0x0000002700277220 */ /* 0x000fe40000410000 */
[C---:B------:R-:W-:Y:S02]  /*9e60*/  FMUL.FTZ R40, R2.reuse, R40 ;  /* 0x0000002802287220 */ /* 0x040fe40000410000 */
[C---:B------:R-:W-:Y:S01]  /*9e70*/  FMUL.FTZ R41, R2.reuse, R41 ;  /* 0x0000002902297220 */ /* 0x040fe20000410000 */
[----:B---3--:R-:W3:Y:S01]  /*9e80*/  LDSM.16.MT88.4 R140, [R178] ;  /* 0x00000000b28c783b */ /* 0x008ee20000004200 */
[----:B------:R-:W1:Y:S01]  /*9e90*/  MUFU.EX2 R165, R7 ;  /* 0x0000000700a57308 */ /* 0x000e620000000800 */
[C---:B-----5:R-:W-:Y:S02]  /*9ea0*/  FMUL.FTZ R8, R2.reuse, R132 ;  /* 0x0000008402087220 */ /* 0x060fe40000410000 */
[----:B------:R-:W-:Y:S02]  /*9eb0*/  FMUL.FTZ R9, R2, R133 ;  /* 0x0000008502097220 */ /* 0x000fe40000410000 */
[C---:B------:R-:W-:Y:S02]  /*9ec0*/  FMUL.FTZ R42, R0.reuse, R42 ;  /* 0x0000002a002a7220 */ /* 0x040fe40000410000 */
[----:B--2---:R-:W2:Y:S01]  /*9ed0*/  LDSM.16.MT88.4 R144, [R181] ;  /* 0x00000000b590783b */ /* 0x004ea20000004200 */
[----:B------:R-:W-:Y:S02]  /*9ee0*/  FMUL.FTZ R43, R0, R43 ;  /* 0x0000002b002b7220 */ /* 0x000fe40000410000 */
[--C-:B----4-:R-:W-:Y:S01]  /*9ef0*/  FFMA.FTZ R4, R11, c[0x0][0x2d0], -R3.reuse ;  /* 0x0000b4000b047a23 */ /* 0x110fe20000010803 */
[----:B------:R-:W-:Y:S01]  /*9f00*/  MUFU.EX2 R171, R17 ;  /* 0x0000001100ab7308 */ /* 0x000fe20000000800 */
[----:B------:R-:W-:Y:S02]  /*9f10*/  FMUL.FTZ R5, R2, R129 ;  /* 0x0000008102057220 */ /* 0x000fe40000410000 */
[--C-:B-1----:R-:W-:Y:S01]  /*9f20*/  FFMA.FTZ R6, R10, c[0x0][0x2d0], -R3.reuse ;  /* 0x0000b4000a067a23 */ /* 0x102fe20000010803 */
[----:B------:R-:W-:Y:S01]  /*9f30*/  LDSM.16.MT88.4 R148, [R178+0x2800] ;  /* 0x00280000b294783b */ /* 0x000fe20000004200 */
[C---:B------:R-:W-:Y:S02]  /*9f40*/  FMUL.FTZ R10, R0.reuse, R134 ;  /* 0x00000086000a7220 */ /* 0x040fe40000410000 */
[----:B------:R-:W-:Y:S02]  /*9f50*/  FMUL.FTZ R11, R0, R135 ;  /* 0x00000087000b7220 */ /* 0x000fe40000410000 */
[C---:B------:R-:W-:Y:S01]  /*9f60*/  FMUL.FTZ R44, R2.reuse, R44 ;  /* 0x0000002c022c7220 */ /* 0x040fe20000410000 */
[----:B------:R1:W-:Y:S01]  /*9f70*/  MUFU.EX2 R164, R6 ;  /* 0x0000000600a47308 */ /* 0x0003e20000000800 */
[----:B------:R-:W-:Y:S01]  /*9f80*/  FMUL.FTZ R45, R2, R45 ;  /* 0x0000002d022d7220 */ /* 0x000fe20000410000 */
[----:B------:R-:W4:Y:S01]  /*9f90*/  LDSM.16.MT88.4 R132, [R180] ;  /* 0x00000000b484783b */ /* 0x000f220000004200 */
[----:B------:R-:W-:Y:S01]  /*9fa0*/  F2FP.PACK_AB R129, R165, R166 ;  /* 0x000000a6a581723e */ /* 0x000fe200000000ff */
[C---:B------:R-:W-:Y:S02]  /*9fb0*/  FMUL.FTZ R7, R0.reuse, R131 ;  /* 0x0000008300077220 */ /* 0x040fe40000410000 */
[C---:B------:R-:W-:Y:S02]  /*9fc0*/  FMUL.FTZ R46, R0.reuse, R46 ;  /* 0x0000002e002e7220 */ /* 0x040fe40000410000 */
[----:B------:R-:W-:Y:S02]  /*9fd0*/  FMUL.FTZ R47, R0, R47 ;  /* 0x0000002f002f7220 */ /* 0x000fe40000410000 */
[----:B------:R-:W5:Y:S01]  /*9fe0*/  MUFU.EX2 R163, R4 ;  /* 0x0000000400a37308 */ /* 0x000f620000000800 */
[C---:B------:R-:W-:Y:S01]  /*9ff0*/  FMUL.FTZ R48, R2.reuse, R48 ;  /* 0x0000003002307220 */ /* 0x040fe20000410000 */
[----:B------:R-:W-:Y:S01]  /*a000*/  LDSM.16.MT88.4 R152, [R181+0x2800] ;  /* 0x00280000b598783b */ /* 0x000fe20000004200 */
[----:B------:R-:W-:Y:S02]  /*a010*/  FMUL.FTZ R49, R2, R49 ;  /* 0x0000003102317220 */ /* 0x000fe40000410000 */
[C---:B------:R-:W-:Y:S02]  /*a020*/  FMUL.FTZ R50, R0.reuse, R50 ;  /* 0x0000003200327220 */ /* 0x040fe40000410000 */
[----:B------:R-:W-:Y:S02]  /*a030*/  FMUL.FTZ R51, R0, R51 ;  /* 0x0000003300337220 */ /* 0x000fe40000410000 */
[C---:B------:R-:W-:Y:S01]  /*a040*/  FMUL.FTZ R52, R2.reuse, R52 ;  /* 0x0000003402347220 */ /* 0x040fe20000410000 */
[----:B------:R-:W0:Y:S01]  /*a050*/  LDGDEPBAR ;  /* 0x00000000000079af */ /* 0x000e220000000000 */
[----:B------:R-:W-:Y:S01]  /*a060*/  FMUL.FTZ R53, R2, R53 ;  /* 0x0000003502357220 */ /* 0x000fe20000410000 */
[----:B------:R-:W-:Y:S01]  /*a070*/  MUFU.EX2 R170, R20 ;  /* 0x0000001400aa7308 */ /* 0x000fe20000000800 */
[C---:B------:R-:W-:Y:S02]  /*a080*/  FMUL.FTZ R54, R0.reuse, R54 ;  /* 0x0000003600367220 */ /* 0x040fe40000410000 */
[C---:B-1----:R-:W-:Y:S01]  /*a090*/  FMUL.FTZ R6, R0.reuse, R130 ;  /* 0x0000008200067220 */ /* 0x042fe20000410000 */
[----:B------:R-:W-:Y:S01]  /*a0a0*/  F2FP.PACK_AB R130, R175, R200 ;  /* 0x000000c8af82723e */ /* 0x000fe200000000ff */
[----:B------:R-:W-:Y:S02]  /*a0b0*/  FMUL.FTZ R55, R0, R55 ;  /* 0x0000003700377220 */ /* 0x000fe40000410000 */
[C---:B------:R-:W-:Y:S02]  /*a0c0*/  FMUL.FTZ R56, R2.reuse, R56 ;  /* 0x0000003802387220 */ /* 0x040fe40000410000 */
[----:B------:R-:W-:Y:S01]  /*a0d0*/  FMUL.FTZ R57, R2, R57 ;  /* 0x0000003902397220 */ /* 0x000fe20000410000 */
[----:B------:R-:W-:Y:S01]  /*a0e0*/  MUFU.EX2 R169, R21 ;  /* 0x0000001500a97308 */ /* 0x000fe20000000800 */
[----:B------:R-:W-:Y:S01]  /*a0f0*/  FMUL.FTZ R58, R0, R58 ;  /* 0x0000003a003a7220 */ /* 0x000fe20000410000 */
[----:B-----5:R-:W-:Y:S01]  /*a100*/  F2FP.PACK_AB R131, R163, R164 ;  /* 0x000000a4a383723e */ /* 0x020fe200000000ff */
[----:B------:R-:W-:Y:S01]  /*a110*/  FMUL.FTZ R4, R2, R128 ;  /* 0x0000008002047220 */ /* 0x000fe20000410000 */
[----:B------:R-:W-:Y:S01]  /*a120*/  F2FP.PACK_AB R128, R202, R203 ;  /* 0x000000cbca80723e */ /* 0x000fe200000000ff */
[--C-:B------:R-:W-:Y:S02]  /*a130*/  FFMA.FTZ R14, R14, c[0x0][0x2d0], -R3.reuse ;  /* 0x0000b4000e0e7a23 */ /* 0x100fe40000010803 */
[--C-:B------:R-:W-:Y:S02]  /*a140*/  FFMA.FTZ R15, R15, c[0x0][0x2d0], -R3.reuse ;  /* 0x0000b4000f0f7a23 */ /* 0x100fe40000010803 */
[----:B------:R-:W-:Y:S01]  /*a150*/  FFMA.FTZ R12, R16, c[0x0][0x2d0], -R160 ;  /* 0x0000b400100c7a23 */ /* 0x000fe200000108a0 */
[----:B------:R-:W-:Y:S01]  /*a160*/  MUFU.EX2 R159, R14 ;  /* 0x0000000e009f7308 */ /* 0x000fe20000000800 */
[C---:B------:R-:W-:Y:S05]  /*a170*/  HMMA.16816.F32 R4, R128.reuse, R136, R4 ;  /* 0x000000888004723c */ /* 0x040fea0000001804 */
[--C-:B------:R-:W-:Y:S02]  /*a180*/  FFMA.FTZ R18, R18, c[0x0][0x2d0], -R3.reuse ;  /* 0x0000b40012127a23 */ /* 0x100fe40000010803 */
[--C-:B------:R-:W-:Y:S01]  /*a190*/  FFMA.FTZ R126, R19, c[0x0][0x2d0], -R3.reuse ;  /* 0x0000b400137e7a23 */ /* 0x100fe20000010803 */
[C---:B------:R-:W-:Y:S01]  /*a1a0*/  HMMA.16816.F32 R8, R128.reuse, R138, R8 ;  /* 0x0000008a8008723c */ /* 0x040fe20000001808 */
[----:B------:R-:W1:Y:S01]  /*a1b0*/  LDSM.16.MT88.4 R136, [R177+0x2000] ;  /* 0x00200000b188783b */ /* 0x000e620000004200 */
[----:B------:R-:W5:Y:S02]  /*a1c0*/  MUFU.EX2 R158, R15 ;  /* 0x0000000f009e7308 */ /* 0x000f640000000800 */
[--C-:B------:R-:W-:Y:S02]  /*a1d0*/  FFMA.FTZ R22, R22, c[0x0][0x2d0], -R3.reuse ;  /* 0x0000b40016167a23 */ /* 0x100fe40000010803 */
[--C-:B------:R-:W-:Y:S02]  /*a1e0*/  FFMA.FTZ R23, R23, c[0x0][0x2d0], -R3.reuse ;  /* 0x0000b40017177a23 */ /* 0x100fe40000010803 */
[C---:B---3--:R-:W-:Y:S04]  /*a1f0*/  HMMA.16816.F32 R100, R128.reuse, R140, R100 ;  /* 0x0000008c8064723c */ /* 0x048fe80000001864 */
[----:B------:R3:W1:Y:S01]  /*a200*/  MUFU.EX2 R172, R12 ;  /* 0x0000000c00ac7308 */ /* 0x0006620000000800 */
[----:B------:R-:W-:Y:S02]  /*a210*/  FFMA.FTZ R27, R27, c[0x0][0x2d0], -R3 ;  /* 0x0000b4001b1b7a23 */ /* 0x000fe40000010803 */
[----:B------:R-:W-:Y:S01]  /*a220*/  FMUL.FTZ R59, R0, R59 ;  /* 0x0000003b003b7220 */ /* 0x000fe20000410000 */
[C---:B------:R-:W-:Y:S01]  /*a230*/  HMMA.16816.F32 R104, R128.reuse, R142, R104 ;  /* 0x0000008e8068723c */ /* 0x040fe20000001868 */
[----:B------:R-:W5:Y:S03]  /*a240*/  LDSM.16.MT88.4 R140, [R178+0x2000] ;  /* 0x00200000b28c783b */ /* 0x000f660000004200 */
[C---:B------:R-:W-:Y:S02]  /*a250*/  FMUL.FTZ R60, R2.reuse, R60 ;  /* 0x0000003c023c7220 */ /* 0x040fe40000410000 */
[----:B------:R1:W-:Y:S01]  /*a260*/  MUFU.EX2 R157, R18 ;  /* 0x00000012009d7308 */ /* 0x0003e20000000800 */
[----:B------:R-:W-:Y:S01]  /*a270*/  FMUL.FTZ R61, R2, R61 ;  /* 0x0000003d023d7220 */ /* 0x000fe20000410000 */
[C---:B--2---:R-:W-:Y:S04]  /*a280*/  HMMA.16816.F32 R108, R128.reuse, R144, R108 ;  /* 0x00000090806c723c */ /* 0x044fe8000000186c */
[C---:B------:R-:W-:Y:S02]  /*a290*/  FMUL.FTZ R62, R0.reuse, R62 ;  /* 0x0000003e003e7220 */ /* 0x040fe40000410000 */
[----:B------:R-:W-:Y:S02]  /*a2a0*/  FMUL.FTZ R63, R0, R63 ;  /* 0x0000003f003f7220 */ /* 0x000fe40000410000 */
[C---:B------:R-:W-:Y:S01]  /*a2b0*/  HMMA.16816.F32 R112, R128.reuse, R146, R112 ;  /* 0x000000928070723c */ /* 0x040fe20000001870 */
[----:B------:R-:W-:Y:S01]  /*a2c0*/  LDSM.16.MT88.4 R144, [R177+0x2800] ;  /* 0x00280000b190783b */ /* 0x000fe20000004200 */
[----:B------:R-:W-:Y:S02]  /*a2d0*/  MUFU.EX2 R168, R24 ;  /* 0x0000001800a87308 */ /* 0x000fe40000000800 */
[C---:B------:R-:W-:Y:S02]  /*a2e0*/  FMUL.FTZ R64, R2.reuse, R64 ;  /* 0x0000004002407220 */ /* 0x040fe40000410000 */
[----:B------:R-:W-:Y:S02]  /*a2f0*/  FMUL.FTZ R65, R2, R65 ;  /* 0x0000004102417220 */ /* 0x000fe40000410000 */
[C---:B----4-:R-:W-:Y:S01]  /*a300*/  HMMA.16816.F32 R116, R128.reuse, R132, R116 ;  /* 0x000000848074723c */ /* 0x050fe20000001874 */
[----:B---3--:R-:W-:Y:S03]  /*a310*/  LDSM.16.MT88.4 R12, [R180+0x4000] ;  /* 0x00400000b40c783b */ /* 0x008fe60000004200 */
[----:B------:R-:W-:Y:S01]  /*a320*/  MUFU.EX2 R161, R29 ;  /* 0x0000001d00a17308 */ /* 0x000fe20000000800 */
[C---:B------:R-:W-:Y:S02]  /*a330*/  FMUL.FTZ R66, R0.reuse, R66 ;  /* 0x0000004200427220 */ /* 0x040fe40000410000 */
[----:B------:R-:W-:Y:S01]  /*a340*/  FMUL.FTZ R67, R0, R67 ;  /* 0x0000004300437220 */ /* 0x000fe20000410000 */
[C---:B------:R-:W-:Y:S01]  /*a350*/  HMMA.16816.F32 R120, R128.reuse, R134, R120 ;  /* 0x000000868078723c */ /* 0x040fe20000001878 */
[----:B------:R-:W2:Y:S03]  /*a360*/  LDSM.16.MT88.4 R132, [R181+0x2000] ;  /* 0x00200000b584783b */ /* 0x000ea60000004200 */
[C---:B------:R-:W-:Y:S02]  /*a370*/  FMUL.FTZ R68, R2.reuse, R68 ;  /* 0x0000004402447220 */ /* 0x040fe40000410000 */
[----:B------:R-:W-:Y:S01]  /*a380*/  FMUL.FTZ R69, R2, R69 ;  /* 0x0000004502457220 */ /* 0x000fe20000410000 */
[----:B------:R-:W3:Y:S01]  /*a390*/  MUFU.EX2 R156, R126 ;  /* 0x0000007e009c7308 */ /* 0x000ee20000000800 */
[C---:B-1----:R-:W-:Y:S01]  /*a3a0*/  HMMA.16816.F32 R36, R128.reuse, R136, R36 ;  /* 0x000000888024723c */ /* 0x042fe20000001824 */
[----:B------:R-:W-:Y:S03]  /*a3b0*/  LDSM.16.MT88.4 R16, [R178+0x800] ;  /* 0x00080000b210783b */ /* 0x000fe60000004200 */
[C---:B------:R-:W-:Y:S02]  /*a3c0*/  FMUL.FTZ R70, R0.reuse, R70 ;  /* 0x0000004600467220 */ /* 0x040fe40000410000 */
[----:B------:R-:W-:Y:S02]  /*a3d0*/  FMUL.FTZ R71, R0, R71 ;  /* 0x0000004700477220 */ /* 0x000fe40000410000 */
[C---:B------:R-:W-:Y:S01]  /*a3e0*/  HMMA.16816.F32 R40, R128.reuse, R138, R40 ;  /* 0x0000008a8028723c */ /* 0x040fe20000001828 */
[----:B------:R-:W1:Y:S03]  /*a3f0*/  LDSM.16.MT88.4 R136, [R180+0x2000] ;  /* 0x00200000b488783b */ /* 0x000e660000004200 */
[C---:B------:R-:W-:Y:S02]  /*a400*/  FMUL.FTZ R72, R2.reuse, R72 ;  /* 0x0000004802487220 */ /* 0x040fe40000410000 */
[----:B------:R-:W-:Y:S02]  /*a410*/  FMUL.FTZ R73, R2, R73 ;  /* 0x0000004902497220 */ /* 0x000fe40000410000 */
[C---:B-----5:R-:W-:Y:S04]  /*a420*/  HMMA.16816.F32 R44, R128.reuse, R140, R44 ;  /* 0x0000008c802c723c */ /* 0x060fe8000000182c */
[C---:B------:R-:W-:Y:S02]  /*a430*/  FMUL.FTZ R74, R0.reuse, R74 ;  /* 0x0000004a004a7220 */ /* 0x040fe40000410000 */
[----:B------:R-:W-:Y:S02]  /*a440*/  FMUL.FTZ R75, R0, R75 ;  /* 0x0000004b004b7220 */ /* 0x000fe40000410000 */
[C---:B------:R-:W-:Y:S01]  /*a450*/  HMMA.16816.F32 R48, R128.reuse, R142, R48 ;  /* 0x0000008e8030723c */ /* 0x040fe20000001830 */
[----:B------:R-:W4:Y:S03]  /*a460*/  LDSM.16.MT88.4 R140, [R177+0x4000] ;  /* 0x00400000b18c783b */ /* 0x000f260000004200 */
        /* <DEDUP_REMOVED lines=9> */
[C---:B------:R-:W-:Y:S02]  /*a500*/  FMUL.FTZ R82, R0.reuse, R82 ;  /* 0x0000005200527220 */ /* 0x040fe40000410000 */
[----:B------:R-:W-:Y:S02]  /*a510*/  FMUL.FTZ R83, R0, R83 ;  /* 0x0000005300537220 */ /* 0x000fe40000410000 */
[C---:B-1----:R-:W-:Y:S04]  /*a520*/  HMMA.16816.F32 R60, R128.reuse, R136, R60 ;  /* 0x00000088803c723c */ /* 0x042fe8000000183c */
[C---:B------:R-:W-:Y:S02]  /*a530*/  FMUL.FTZ R84, R2.reuse, R84 ;  /* 0x0000005402547220 */ /* 0x040fe40000410000 */
[----:B------:R-:W-:Y:S02]  /*a540*/  FMUL.FTZ R85, R2, R85 ;  /* 0x0000005502557220 */ /* 0x000fe40000410000 */
[C---:B------:R-:W-:Y:S01]  /*a550*/  HMMA.16816.F32 R64, R128.reuse, R138, R64 ;  /* 0x0000008a8040723c */ /* 0x040fe20000001840 */
[----:B------:R-:W1:Y:S03]  /*a560*/  LDSM.16.MT88.4 R136, [R181+0x4000] ;  /* 0x00400000b588783b */ /* 0x000e660000004200 */
[C---:B------:R-:W-:Y:S02]  /*a570*/  FMUL.FTZ R86, R0.reuse, R86 ;  /* 0x0000005600567220 */ /* 0x040fe40000410000 */
[----:B------:R-:W-:Y:S02]  /*a580*/  FMUL.FTZ R87, R0, R87 ;  /* 0x0000005700577220 */ /* 0x000fe40000410000 */
[C---:B----4-:R-:W-:Y:S04]  /*a590*/  HMMA.16816.F32 R68, R128.reuse, R140, R68 ;  /* 0x0000008c8044723c */ /* 0x050fe80000001844 */
[C---:B------:R-:W-:Y:S02]  /*a5a0*/  FMUL.FTZ R88, R2.reuse, R88 ;  /* 0x0000005802587220 */ /* 0x040fe40000410000 */
[----:B------:R-:W-:Y:S02]  /*a5b0*/  FMUL.FTZ R89, R2, R89 ;  /* 0x0000005902597220 */ /* 0x000fe40000410000 */
[C---:B------:R-:W-:Y:S01]  /*a5c0*/  HMMA.16816.F32 R72, R128.reuse, R142, R72 ;  /* 0x0000008e8048723c */ /* 0x040fe20000001848 */
[----:B------:R-:W-:Y:S03]  /*a5d0*/  LDSM.16.MT88.4 R140, [R180+0x800] ;  /* 0x00080000b48c783b */ /* 0x000fe60000004200 */
        /* <DEDUP_REMOVED lines=16> */
[----:B------:R-:W-:Y:S02]  /*a6e0*/  FFMA.FTZ R2, R2, R230, R203 ;  /* 0x000000e602027223 */ /* 0x000fe400000100cb */
[----:B------:R-:W-:Y:S02]  /*a6f0*/  FFMA.FTZ R0, R0, R231, R166 ;  /* 0x000000e700007223 */ /* 0x000fe400000100a6 */
[C---:B------:R-:W-:Y:S04]  /*a700*/  HMMA.16816.F32 R92, R128.reuse, R12, R92 ;  /* 0x0000000c805c723c */ /* 0x040fe8000000185c */
[----:B------:R-:W-:Y:S02]  /*a710*/  FADD.FTZ R2, R202, R2 ;  /* 0x00000002ca027221 */ /* 0x000fe40000010000 */
[----:B------:R-:W-:Y:S01]  /*a720*/  FADD.FTZ R0, R165, R0 ;  /* 0x00000000a5007221 */ /* 0x000fe20000010000 */
[----:B------:R-:W-:Y:S01]  /*a730*/  F2FP.PACK_AB R12, R173, R174 ;  /* 0x000000aead0c723e */ /* 0x000fe200000000ff */
[----:B------:R-:W-:Y:S01]  /*a740*/  HMMA.16816.F32 R96, R128, R14, R96 ;  /* 0x0000000e8060723c */ /* 0x000fe20000001860 */
[----:B------:R-:W4:Y:S03]  /*a750*/  LDSM.16.MT88.4 R128, [R180+0x2800] ;  /* 0x00280000b480783b */ /* 0x000f260000004200 */
[----:B------:R-:W-:Y:S01]  /*a760*/  F2FP.PACK_AB R13, R158, R159 ;  /* 0x0000009f9e0d723e */ /* 0x000fe200000000ff */
[----:B------:R-:W-:Y:S02]  /*a770*/  FADD.FTZ R2, R200, R2 ;  /* 0x00000002c8027221 */ /* 0x000fe40000010000 */
[----:B------:R-:W-:Y:S01]  /*a780*/  F2FP.PACK_AB R14, R171, R172 ;  /* 0x000000acab0e723e */ /* 0x000fe200000000ff */
[----:B------:R-:W-:Y:S01]  /*a790*/  FADD.FTZ R0, R164, R0 ;  /* 0x00000000a4007221 */ /* 0x000fe20000010000 */
[----:B---3--:R-:W-:Y:S03]  /*a7a0*/  F2FP.PACK_AB R15, R156, R157 ;  /* 0x0000009d9c0f723e */ /* 0x008fe600000000ff */
[----:B------:R-:W-:Y:S02]  /*a7b0*/  FADD.FTZ R2, R175, R2 ;  /* 0x00000002af027221 */ /* 0x000fe40000010000 */
[----:B------:R-:W-:Y:S02]  /*a7c0*/  FADD.FTZ R0, R163, R0 ;  /* 0x00000000a3007221 */ /* 0x000fe40000010000 */
        /* <DEDUP_REMOVED lines=15> */
[----:B------:R-:W-:Y:S04]  /*a8c0*/  FADD.FTZ R2, R170, R2 ;  /* 0x00000002aa027221 */ /* 0x000fe80000010000 */
[C---:B------:R-:W-:Y:S01]  /*a8d0*/  HMMA.16816.F32 R112, R12.reuse, R138, R112 ;  /* 0x0000008a0c70723c */ /* 0x040fe20000001870 */
[----:B------:R-:W1:Y:S03]  /*a8e0*/  LDSM.16.MT88.4 R136, [R181+0x4800] ;  /* 0x00480000b588783b */ /* 0x000e660000004200 */
        /* <DEDUP_REMOVED lines=10> */
[----:B------:R-:W-:Y:S07]  /*a990*/  MUFU.EX2 R150, R27 ;  /* 0x0000001b00967308 */ /* 0x000fee0000000800 */
[C---:B------:R-:W-:Y:S03]  /*a9a0*/  HMMA.16816.F32 R52, R12.reuse, R152, R52 ;  /* 0x000000980c34723c */ /* 0x040fe60000001834 */
[----:B------:R-:W3:Y:S05]  /*a9b0*/  MUFU.EX2 R153, R22 ;  /* 0x0000001600997308 */ /* 0x000eea0000000800 */
[C---:B------:R-:W-:Y:S05]  /*a9c0*/  HMMA.16816.F32 R56, R12.reuse, R154, R56 ;  /* 0x0000009a0c38723c */ /* 0x040fea0000001838 */
[----:B------:R5:W1:Y:S03]  /*a9d0*/  MUFU.EX2 R152, R23 ;  /* 0x0000001700987308 */ /* 0x000a660000000800 */
[C---:B----4-:R-:W-:Y:S08]  /*a9e0*/  HMMA.16816.F32 R60, R12.reuse, R128, R60 ;  /* 0x000000800c3c723c */ /* 0x050ff0000000183c */
[C---:B------:R-:W-:Y:S01]  /*a9f0*/  HMMA.16816.F32 R64, R12.reuse, R130, R64 ;  /* 0x000000820c40723c */ /* 0x040fe20000001840 */
[----:B------:R-:W-:Y:S03]  /*aa00*/  LDSM.16.MT88.4 R128, [R178+0x1000] ;  /* 0x00100000b280783b */ /* 0x000fe60000004200 */
[----:B---3--:R-:W-:Y:S04]  /*aa10*/  FADD.FTZ R0, R153, R0 ;  /* 0x0000000099007221 */ /* 0x008fe80000010000 */
[C---:B--2---:R-:W-:Y:S01]  /*aa20*/  HMMA.16816.F32 R68, R12.reuse, R16, R68 ;  /* 0x000000100c44723c */ /* 0x044fe20000001844 */
[----:B-----5:R-:W2:Y:S03]  /*aa30*/  LDSM.16.MT88.4 R20, [R180+0x4800] ;  /* 0x00480000b414783b */ /* 0x020ea60000004200 */
[----:B-1----:R-:W-:Y:S04]  /*aa40*/  FADD.FTZ R0, R152, R0 ;  /* 0x0000000098007221 */ /* 0x002fe80000010000 */
[C---:B------:R-:W-:Y:S04]  /*aa50*/  HMMA.16816.F32 R72, R12.reuse, R18, R72 ;  /* 0x000000120c48723c */ /* 0x040fe80000001848 */
[----:B------:R-:W-:Y:S04]  /*aa60*/  FFMA.FTZ R16, R25, c[0x0][0x2d0], -R160 ;  /* 0x0000b40019107a23 */ /* 0x000fe800000108a0 */
[C---:B------:R-:W-:Y:S01]  /*aa70*/  HMMA.16816.F32 R76, R12.reuse, R132, R76 ;  /* 0x000000840c4c723c */ /* 0x040fe2000000184c */
[----:B------:R1:W3:Y:S07]  /*aa80*/  MUFU.EX2 R167, R16 ;  /* 0x0000001000a77308 */ /* 0x0002ee0000000800 */
[C---:B------:R-:W-:Y:S01]  /*aa90*/  HMMA.16816.F32 R80, R12.reuse, R134, R80 ;  /* 0x000000860c50723c */ /* 0x040fe20000001850 */
[----:B------:R-:W-:Y:S07]  /*aaa0*/  LDSM.16.MT88.4 R132, [R177+0x3000] ;  /* 0x00300000b184783b */ /* 0x000fee0000004200 */
[C---:B------:R-:W-:Y:S08]  /*aab0*/  HMMA.16816.F32 R84, R12.reuse, R136, R84 ;  /* 0x000000880c54723c */ /* 0x040ff00000001854 */
[C---:B------:R-:W-:Y:S01]  /*aac0*/  HMMA.16816.F32 R88, R12.reuse, R138, R88 ;  /* 0x0000008a0c58723c */ /* 0x040fe20000001858 */
[----:B------:R-:W-:Y:S03]  /*aad0*/  LDSM.16.MT88.4 R136, [R181+0x3800] ;  /* 0x00380000b588783b */ /* 0x000fe60000004200 */
[--C-:B-1----:R-:W-:Y:S02]  /*aae0*/  FFMA.FTZ R16, R26, c[0x0][0x2d0], -R3.reuse ;  /* 0x0000b4001a107a23 */ /* 0x102fe40000010803 */
[----:B---3--:R-:W-:Y:S02]  /*aaf0*/  FADD.FTZ R2, R167, R2 ;  /* 0x00000002a7027221 */ /* 0x008fe40000010000 */
[C---:B--2---:R-:W-:Y:S01]  /*ab00*/  HMMA.16816.F32 R92, R12.reuse, R20, R92 ;  /* 0x000000140c5c723c */ /* 0x044fe2000000185c */
        /* <DEDUP_REMOVED lines=8> */
[----:B--2---:R-:W-:Y:S01]  /*ab90*/  F2FP.PACK_AB R15, R150, R151 ;  /* 0x00000097960f723e */ /* 0x004fe200000000ff */
[----:B------:R-:W-:Y:S06]  /*aba0*/  FADD.FTZ R0, R151, R0 ;  /* 0x0000000097007221 */ /* 0x000fec0000010000 */
[C---:B-1----:R-:W-:Y:S08]  /*abb0*/  HMMA.16816.F32 R4, R12.reuse, R16, R4 ;  /* 0x000000100c04723c */ /* 0x042ff00000001804 */
        /* <DEDUP_REMOVED lines=10> */
[----:B------:R-:W2:Y:S07]  /*ac60*/  LDSM.16.MT88.4 R24, [R180+0x3000] ;  /* 0x00300000b418783b */ /* 0x000eae0000004200 */
[C---:B------:R-:W-:Y:S08]  /*ac70*/  HMMA.16816.F32 R36, R12.reuse, R132, R36 ;  /* 0x000000840c24723c */ /* 0x040ff00000001824 */
[C---:B------:R-:W-:Y:S01]  /*ac80*/  HMMA.16816.F32 R40, R12.reuse, R134, R40 ;  /* 0x000000860c28723c */ /* 0x040fe20000001828 */
[----:B------:R-:W-:Y:S07]  /*ac90*/  LDSM.16.MT88.4 R132, [R177+0x1800] ;  /* 0x00180000b184783b */ /* 0x000fee0000004200 */
[C---:B------:R-:W-:Y:S07]  /*aca0*/  HMMA.16816.F32 R44, R12.reuse, R20, R44 ;  /* 0x000000140c2c723c */ /* 0x040fee000000182c */
[--C-:B------:R-:W-:Y:S01]  /*acb0*/  FFMA.FTZ R20, R28, c[0x0][0x2d0], -R160.reuse ;  /* 0x0000b4001c147a23 */ /* 0x100fe200000108a0 */
[C---:B------:R-:W-:Y:S03]  /*acc0*/  HMMA.16816.F32 R48, R12.reuse, R22, R48 ;  /* 0x000000160c30723c */ /* 0x040fe60000001830 */
[----:B------:R3:W4:Y:S01]  /*acd0*/  MUFU.EX2 R162, R20 ;  /* 0x0000001400a27308 */ /* 0x0007220000000800 */
[--C-:B------:R-:W-:Y:S04]  /*ace0*/  FFMA.FTZ R28, R33, c[0x0][0x2d0], -R160.reuse ;  /* 0x0000b400211c7a23 */ /* 0x100fe800000108a0 */
[C---:B-1----:R-:W-:Y:S05]  /*acf0*/  HMMA.16816.F32 R52, R12.reuse, R16, R52 ;  /* 0x000000100c34723c */ /* 0x042fea0000001834 */
[----:B------:R1:W-:Y:S02]  /*ad00*/  MUFU.EX2 R154, R28 ;  /* 0x0000001c009a7308 */ /* 0x0003e40000000800 */
[--C-:B------:R-:W-:Y:S01]  /*ad10*/  FFMA.FTZ R16, R30, c[0x0][0x2d0], -R3.reuse ;  /* 0x0000b4001e107a23 */ /* 0x100fe20000010803 */
[C---:B------:R-:W-:Y:S07]  /*ad20*/  HMMA.16816.F32 R56, R12.reuse, R18, R56 ;  /* 0x000000120c38723c */ /* 0x040fee0000001838 */
[----:B------:R5:W4:Y:S01]  /*ad30*/  MUFU.EX2 R149, R16 ;  /* 0x0000001000957308 */ /* 0x000b220000000800 */
[C---:B--2---:R-:W-:Y:S01]  /*ad40*/  HMMA.16816.F32 R60, R12.reuse, R24, R60 ;  /* 0x000000180c3c723c */ /* 0x044fe2000000183c */
[----:B---3--:R-:W2:Y:S06]  /*ad50*/  LDSM.16.MT88.4 R20, [R178+0x5000] ;  /* 0x00500000b214783b */ /* 0x008eac0000004200 */
[--C-:B------:R-:W-:Y:S01]  /*ad60*/  FFMA.FTZ R24, R31, c[0x0][0x2d0], -R3.reuse ;  /* 0x0000b4001f187a23 */ /* 0x100fe20000010803 */
[C---:B------:R-:W-:Y:S03]  /*ad70*/  HMMA.16816.F32 R64, R12.reuse, R26, R64 ;  /* 0x0000001a0c40723c */ /* 0x040fe60000001840 */
[----:B------:R3:W2:Y:S01]  /*ad80*/  MUFU.EX2 R148, R24 ;  /* 0x0000001800947308 */ /* 0x0006a20000000800 */
[----:B-1----:R-:W-:Y:S04]  /*ad90*/  LDSM.16.MT88.4 R28, [R181+0x1800] ;  /* 0x00180000b51c783b */ /* 0x002fe80000004200 */
[C---:B------:R-:W-:Y:S04]  /*ada0*/  HMMA.16816.F32 R68, R12.reuse, R128, R68 ;  /* 0x000000800c44723c */ /* 0x040fe80000001844 */
[----:B-----5:R-:W1:Y:S04]  /*adb0*/  LDSM.16.MT88.4 R16, [R181+0x5000] ;  /* 0x00500000b510783b */ /* 0x020e680000004200 */
[C---:B------:R-:W-:Y:S04]  /*adc0*/  HMMA.16816.F32 R72, R12.reuse, R130, R72 ;  /* 0x000000820c48723c */ /* 0x040fe80000001848 */
[----:B---3--:R-:W-:Y:S04]  /*add0*/  FFMA.FTZ R24, R32, c[0x0][0x2d0], -R160 ;  /* 0x0000b40020187a23 */ /* 0x008fe800000108a0 */
[----:B------:R3:W5:Y:S01]  /*ade0*/  MUFU.EX2 R155, R24 ;  /* 0x00000018009b7308 */ /* 0x0007620000000800 */
[C---:B--2---:R-:W-:Y:S07]  /*adf0*/  HMMA.16816.F32 R76, R12.reuse, R20, R76 ;  /* 0x000000140c4c723c */ /* 0x044fee000000184c */
[--C-:B------:R-:W-:Y:S01]  /*ae00*/  FFMA.FTZ R20, R34, c[0x0][0x2d0], -R3.reuse ;  /* 0x0000b40022147a23 */ /* 0x100fe20000010803 */
[C---:B------:R-:W-:Y:S03]  /*ae10*/  HMMA.16816.F32 R80, R12.reuse, R22, R80 ;  /* 0x000000160c50723c */ /* 0x040fe60000001850 */
[----:B------:R2:W2:Y:S01]  /*ae20*/  MUFU.EX2 R127, R20 ;  /* 0x00000014007f7308 */ /* 0x0004a20000000800 */
[----:B------:R-:W-:Y:S02]  /*ae30*/  FFMA.FTZ R3, R35, c[0x0][0x2d0], -R3 ;  /* 0x0000b40023037a23 */ /* 0x000fe40000010803 */
[----:B------:R-:W-:Y:S02]  /*ae40*/  LDSM.16.MT88.4 R32, [R180+0x1800] ;  /* 0x00180000b420783b */ /* 0x000fe40000004200 */
[C---:B-1----:R-:W-:Y:S05]  /*ae50*/  HMMA.16816.F32 R84, R12.reuse, R16, R84 ;  /* 0x000000100c54723c */ /* 0x042fea0000001854 */
[----:B------:R1:W1:Y:S01]  /*ae60*/  MUFU.EX2 R126, R3 ;  /* 0x00000003007e7308 */ /* 0x0002620000000800 */
[----:B---3--:R-:W3:Y:S02]  /*ae70*/  LDSM.16.MT88.4 R24, [R180+0x5000] ;  /* 0x00500000b418783b */ /* 0x008ee40000004200 */
[C---:B------:R-:W-:Y:S06]  /*ae80*/  HMMA.16816.F32 R88, R12.reuse, R18, R88 ;  /* 0x000000120c58723c */ /* 0x040fec0000001858 */
[----:B------:R-:W-:Y:S08]  /*ae90*/  LDSM.16.MT88.4 R16, [R177+0x3800] ;  /* 0x00380000b110783b */ /* 0x000ff00000004200 */
[----:B--2---:R-:W2:Y:S01]  /*aea0*/  LDSM.16.MT88.4 R20, [R178+0x1800] ;  /* 0x00180000b214783b */ /* 0x004ea20000004200 */
[----:B-1----:R-:W-:Y:S02]  /*aeb0*/  FADD.FTZ R3, R150, R0 ;  /* 0x0000000096037221 */ /* 0x002fe40000010000 */
[----:B----4-:R-:W-:Y:S02]  /*aec0*/  FADD.FTZ R0, R162, R2 ;  /* 0x00000002a2007221 */ /* 0x010fe40000010000 */
[----:B------:R-:W-:Y:S02]  /*aed0*/  FADD.FTZ R3, R149, R3 ;  /* 0x0000000395037221 */ /* 0x000fe40000010000 */
[----:B------:R-:W-:Y:S02]  /*aee0*/  FADD.FTZ R0, R161, R0 ;  /* 0x00000000a1007221 */ /* 0x000fe40000010000 */
[----:B------:R-:W-:Y:S02]  /*aef0*/  FADD.FTZ R3, R148, R3 ;  /* 0x0000000394037221 */ /* 0x000fe40000010000 */
[----:B-----5:R-:W-:Y:S02]  /*af00*/  FADD.FTZ R2, R155, R0 ;  /* 0x000000009b027221 */ /* 0x020fe40000010000 */
[----:B------:R-:W-:Y:S02]  /*af10*/  FADD.FTZ R0, R127, R3 ;  /* 0x000000037f007221 */ /* 0x000fe40000010000 */
[----:B------:R-:W-:Y:S02]  /*af20*/  FADD.FTZ R230, R154, R2 ;  /* 0x000000029ae67221 */ /* 0x000fe40000010000 */
[----:B------:R-:W-:Y:S01]  /*af30*/  FADD.FTZ R231, R126, R0 ;  /* 0x000000007ee77221 */ /* 0x000fe20000010000 */
[C---:B---3--:R-:W-:Y:S08]  /*af40*/  HMMA.16816.F32 R92, R12.reuse, R24, R92 ;  /* 0x000000180c5c723c */ /* 0x048ff0000000185c */
[----:B------:R-:W-:Y:S01]  /*af50*/  HMMA.16816.F32 R96, R12, R26, R96 ;  /* 0x0000001a0c60723c */ /* 0x000fe20000001860 */
[----:B------:R-:W1:Y:S06]  /*af60*/  LDSM.16.MT88.4 R24, [R178+0x3800] ;  /* 0x00380000b218783b */ /* 0x000e6c0000004200 */
[----:B------:R-:W-:Y:S02]  /*af70*/  F2FP.PACK_AB R12, R161, R162 ;  /* 0x000000a2a10c723e */ /* 0x000fe400000000ff */
[----:B------:R-:W-:Y:S03]  /*af80*/  F2FP.PACK_AB R13, R148, R149 ;  /* 0x00000095940d723e */ /* 0x000fe600000000ff */
[----:B------:R-:W-:Y:S02]  /*af90*/  F2FP.PACK_AB R14, R154, R155 ;  /* 0x0000009b9a0e723e */ /* 0x000fe400000000ff */
[----:B------:R-:W-:Y:S02]  /*afa0*/  F2FP.PACK_AB R15, R126, R127 ;  /* 0x0000007f7e0f723e */ /* 0x000fe400000000ff */
[----:B------:R-:W-:Y:S02]  /*afb0*/  MOV R127, R124 ;  /* 0x0000007c007f7202 */ /* 0x000fe40000000f00 */
[----:B------:R-:W-:Y:S03]  /*afc0*/  MOV R126, R125 ;  /* 0x0000007d007e7202 */ /* 0x000fe60000000f00 */
[C---:B------:R-:W-:Y:S01]  /*afd0*/  HMMA.16816.F32 R128, R12.reuse, R132, R4 ;  /* 0x000000840c80723c */ /* 0x040fe20000001804 */
[----:B------:R-:W3:Y:S07]  /*afe0*/  LDSM.16.MT88.4 R4, [R178+0x5800] ;  /* 0x00580000b204783b */ /* 0x000eee0000004200 */
[C---:B------:R-:W-:Y:S01]  /*aff0*/  HMMA.16816.F32 R132, R12.reuse, R134, R8 ;  /* 0x000000860c84723c */ /* 0x040fe20000001808 */
[----:B------:R-:W4:Y:S07]  /*b000*/  LDSM.16.MT88.4 R8, [R181+0x5800] ;  /* 0x00580000b508783b */ /* 0x000f2e0000004200 */
[C---:B--2---:R-:W-:Y:S08]  /*b010*/  HMMA.16816.F32 R100, R12.reuse, R20, R100 ;  /* 0x000000140c64723c */ /* 0x044ff00000001864 */
[C---:B------:R-:W-:Y:S08]  /*b020*/  HMMA.16816.F32 R104, R12.reuse, R22, R104 ;  /* 0x000000160c68723c */ /* 0x040ff00000001868 */
[C---:B------:R-:W-:Y:S08]  /*b030*/  HMMA.16816.F32 R108, R12.reuse, R28, R108 ;  /* 0x0000001c0c6c723c */ /* 0x040ff0000000186c */
[C---:B------:R-:W-:Y:S08]  /*b040*/  HMMA.16816.F32 R112, R12.reuse, R30, R112 ;  /* 0x0000001e0c70723c */ /* 0x040ff00000001870 */
[C---:B------:R-:W-:Y:S08]  /*b050*/  HMMA.16816.F32 R116, R12.reuse, R32, R116 ;  /* 0x000000200c74723c */ /* 0x040ff00000001874 */
[C---:B------:R-:W-:Y:S08]  /*b060*/  HMMA.16816.F32 R120, R12.reuse, R34, R120 ;  /* 0x000000220c78723c */ /* 0x040ff00000001878 */
[C---:B------:R-:W-:Y:S08]  /*b070*/  HMMA.16816.F32 R36, R12.reuse, R16, R36 ;  /* 0x000000100c24723c */ /* 0x040ff00000001824 */
[C---:B------:R-:W-:Y:S01]  /*b080*/  HMMA.16816.F32 R40, R12.reuse, R18, R40 ;  /* 0x000000120c28723c */ /* 0x040fe20000001828 */
[----:B------:R-:W2:Y:S07]  /*b090*/  LDSM.16.MT88.4 R16, [R180+0x5800] ;  /* 0x00580000b410783b */ /* 0x000eae0000004200 */
        /* <DEDUP_REMOVED lines=12> */
[C---:B--2---:R-:W-:Y:S08]  /*b160*/  HMMA.16816.F32 R92, R12.reuse, R16, R92 ;  /* 0x000000100c5c723c */ /* 0x044ff0000000185c */
[----:B------:R-:W-:Y:S01]  /*b170*/  HMMA.16816.F32 R96, R12, R18, R96 ;  /* 0x000000120c60723c */ /* 0x000fe20000001860 */
[----:B------:R-:W-:-:S07]  /*b180*/  @P0 BRA `(.L_x_3351) ;  /* 0xffffd6b000000947 */ /* 0x000fce000383ffff */
.L_x_3350:
[----:B------:R-:W-:Y:S07]  /*b190*/  @!UPT UIADD3 URZ, URZ, URZ, URZ ;  /* 0x0000003f3f3ff290 */ /* 0x000fee000fffe03f */
[----:B------:R-:W-:Y:S02]  /*b1a0*/  MOV R7, 0x1f ;  /* 0x0000001f00077802 */ /* 0x000fe40000000f00 */
[----:B------:R-:W-:Y:S01]  /*b1b0*/  MOV R6, 0xffffffff ;  /* 0xffffffff00067802 */ /* 0x000fe20000000f00 */
[----:B------:R-:W-:Y:S06]  /*b1c0*/  BRA.DIV ~URZ, `(.L_x_3352) ;  /* 0x000054627f007947 */ /* 0x000fec000b800000 */
[----:B------:R1:W2:Y:S02]  /*b1d0*/  SHFL.BFLY PT, R0, R230, 0x2, 0x1f ;  /* 0x0c401f00e6007f89 */ /* 0x0002a400000e0000 */
.L_x_3425:
[----:B--2---:R-:W-:Y:S01]  /*b1e0*/  FADD.FTZ R0, R0, R230 ;  /* 0x000000e600007221 */ /* 0x004fe20000010000 */
[----:B------:R-:W-:Y:S05]  /*b1f0*/  BRA.DIV ~URZ, `(.L_x_3353) ;  /* 0x000054927f007947 */ /* 0x000fea000b800000 */
[----:B------:R-:W2:Y:S04]  /*b200*/  SHFL.BFLY PT, R2, R231, 0x2, 0x1f ;  /* 0x0c401f00e7027f89 */ /* 0x000ea800000e0000 */
[----:B------:R-:W3:Y:S01]  /*b210*/  SHFL.BFLY PT, R5, R0, 0x1, 0x1f ;  /* 0x0c201f0000057f89 */ /* 0x000ee200000e0000 */
[----:B--2---:R-:W-:-:S02]  /*b220*/  FADD.FTZ R4, R2, R231 ;  /* 0x000000e702047221 */ /* 0x004fc40000010000 */
[----:B---3--:R-:W-:-:S03]  /*b230*/  FADD.FTZ R0, R0, R5 ;  /* 0x0000000500007221 */ /* 0x008fc60000010000 */
[----:B------:R2:W3:Y:S04]  /*b240*/  SHFL.BFLY PT, R3, R4, 0x1, 0x1f ;  /* 0x0c201f0004037f89 */ /* 0x0004e800000e0000 */
.L_x_3426:
        /* <DEDUP_REMOVED lines=62> */
[C---:B--2---:R-:W-:Y:S02]  /*b630*/  FMUL.FTZ R154, R0.reuse, R134 ;  /* 0x00000086009a7220 */ /* 0x044fe40000410000 */
[----:B------:R-:W-:Y:S02]  /*b640*/  FMUL.FTZ R155, R0, R135 ;  /* 0x00000087009b7220 */ /* 0x000fe40000410000 */
[----:B------:R-:W-:Y:S01]  /*b650*/  @P1 FFMA.FTZ R21, R4, R125, R5 ;  /* 0x0000007d04151223 */ /* 0x000fe20000010005 */
[----:B------:R-:W-:Y:S01]  /*b660*/  MOV R4, 0x1 ;  /* 0x0000000100047802 */ /* 0x000fe20000000f00 */
        /* <DEDUP_REMOVED lines=51> */
.L_x_3333:
        /* <DEDUP_REMOVED lines=17> */
.L_x_3355:
[----:B------:R-:W-:Y:S05]  /*bab0*/  BSYNC B0 ;  /* 0x0000000000007941 */ /* 0x000fea0003800000 */
.L_x_3354:
        /* <DEDUP_REMOVED lines=133> */
.L_x_3358:
        /* <DEDUP_REMOVED lines=121> */
.L_x_3427:
[----:B------:R-:W-:Y:S05]  /*caa0*/  BRA.DIV ~URZ, `(.L_x_3361) ;  /* 0x00003d527f007947 */ /* 0x000fea000b800000 */
[----:B------:R3:W4:Y:S02]  /*cab0*/  SHFL.IDX PT, R0, R13, RZ, 0x181f ;  /* 0x00181fff0d007589 */ /* 0x00072400000e0000 */
.L_x_3428:
        /* <DEDUP_REMOVED lines=17> */
.L_x_3363:
[----:B------:R-:W-:Y:S05]  /*cbd0*/  BSYNC B0 ;  /* 0x0000000000007941 */ /* 0x000fea0003800000 */
.L_x_3362:
[----:B------:R-:W-:Y:S05]  /*cbe0*/  BRA.DIV ~URZ, `(.L_x_3364) ;  /* 0x00003c727f007947 */ /* 0x000fea000b800000 */
[----:B--2---:R2:W1:Y:S04]  /*cbf0*/  SHFL.IDX PT, R10, R12, 0x1, 0x181f ;  /* 0x00381f000c0a7f89 */ /* 0x00446800000e0000 */
[----:B----4-:R2:W4:Y:S02]  /*cc00*/  SHFL.IDX PT, R0, R13, 0x1, 0x181f ;  /* 0x00381f000d007f89 */ /* 0x01052400000e0000 */
.L_x_3429:
        /* <DEDUP_REMOVED lines=18> */
.L_x_3366:
[----:B------:R-:W-:Y:S05]  /*cd30*/  BSYNC B0 ;  /* 0x0000000000007941 */ /* 0x000fea0003800000 */
.L_x_3365:
[----:B------:R-:W-:Y:S05]  /*cd40*/  BRA.DIV ~URZ, `(.L_x_3367) ;  /* 0x00003bd27f007947 */ /* 0x000fea000b800000 */
[----:B-1----:R1:W2:Y:S02]  /*cd50*/  SHFL.IDX PT, R10, R12, 0x2, 0x181f ;  /* 0x00581f000c0a7f89 */ /* 0x0022a400000e0000 */
.L_x_3430:
[----:B------:R-:W-:Y:S05]  /*cd60*/  BRA.DIV ~URZ, `(.L_x_3368) ;  /* 0x00003c227f007947 */ /* 0x000fea000b800000 */
[----:B----4-:R4:W1:Y:S02]  /*cd70*/  SHFL.IDX PT, R0, R13, 0x2, 0x181f ;  /* 0x00581f000d007f89 */ /* 0x01086400000e0000 */
.L_x_3431:
        /* <DEDUP_REMOVED lines=18> */
.L_x_3370:
[----:B------:R-:W-:Y:S05]  /*cea0*/  BSYNC B0 ;  /* 0x0000000000007941 */ /* 0x000fea0003800000 */
.L_x_3369:
[----:B------:R-:W-:Y:S05]  /*ceb0*/  BRA.DIV ~URZ, `(.L_x_3371) ;  /* 0x00003b327f007947 */ /* 0x000fea000b800000 */
[----:B-1----:R1:W3:Y:S04]  /*cec0*/  SHFL.IDX PT, R6, R12, 0x3, 0x181f ;  /* 0x00781f000c067f89 */ /* 0x0022e800000e0000 */
[----:B------:R1:W4:Y:S02]  /*ced0*/  SHFL.IDX PT, R0, R13, 0x3, 0x181f ;  /* 0x00781f000d007f89 */ /* 0x00032400000e0000 */
.L_x_3432:
        /* <DEDUP_REMOVED lines=19> */
.L_x_3359:
        /* <DEDUP_REMOVED lines=34> */
.L_x_3433:
[----:B------:R-:W-:Y:S05]  /*d230*/  BRA.DIV ~URZ, `(.L_x_3374) ;  /* 0x000038e27f007947 */ /* 0x000fea000b800000 */
[----:B------:R3:W4:Y:S02]  /*d240*/  SHFL.IDX PT, R0, R33, RZ, 0x1c1f ;  /* 0x001c1fff21007589 */ /* 0x00072400000e0000 */
.L_x_3434:
        /* <DEDUP_REMOVED lines=147> */
.L_x_3376:
[----:B------:R-:W-:Y:S05]  /*db80*/  BSYNC B0 ;  /* 0x0000000000007941 */ /* 0x000fea0003800000 */
.L_x_3375:
[----:B------:R-:W-:Y:S05]  /*db90*/  BRA.DIV ~URZ, `(.L_x_3377) ;  /* 0x00002fe27f007947 */ /* 0x000fea000b800000 */
[----:B--2---:R2:W1:Y:S04]  /*dba0*/  SHFL.IDX PT, R4, R12, 0x1, 0x1c1f ;  /* 0x003c1f000c047f89 */ /* 0x00446800000e0000 */
[----:B----4-:R2:W4:Y:S02]  /*dbb0*/  SHFL.IDX PT, R0, R33, 0x1, 0x1c1f ;  /* 0x003c1f0021007f89 */ /* 0x01052400000e0000 */
.L_x_3435:
        /* <DEDUP_REMOVED lines=107> */
.L_x_3357:
        /* <DEDUP_REMOVED lines=21> */
.L_x_3378:
        /* <DEDUP_REMOVED lines=56> */
.L_x_3380:
[----:B------:R-:W-:Y:S05]  /*e740*/  BSYNC B0 ;  /* 0x0000000000007941 */ /* 0x000fea0003800000 */
.L_x_3379:
        /* <DEDUP_REMOVED lines=42> */
.L_x_3436:
[----:B------:R-:W-:Y:S05]  /*e9f0*/  BRA.DIV ~URZ, `(.L_x_3382) ;  /* 0x000022b27f007947 */ /* 0x000fea000b800000 */
[----:B------:R3:W4:Y:S02]  /*ea00*/  SHFL.IDX PT, R0, R12, RZ, 0x181f ;  /* 0x00181fff0c007589 */ /* 0x00072400000e0000 */
.L_x_3437:
        /* <DEDUP_REMOVED lines=18> */
.L_x_3384:
[----:B------:R-:W-:Y:S05]  /*eb30*/  BSYNC B0 ;  /* 0x0000000000007941 */ /* 0x000fea0003800000 */
.L_x_3383:
[----:B------:R-:W-:Y:S05]  /*eb40*/  BRA.DIV ~URZ, `(.L_x_3385) ;  /* 0x000021c27f007947 */ /* 0x000fea000b800000 */
[----:B--2---:R2:W1:Y:S04]  /*eb50*/  SHFL.IDX PT, R8, R9, 0x1, 0x181f ;  /* 0x00381f0009087f89 */ /* 0x00446800000e0000 */
[----:B----4-:R2:W4:Y:S02]  /*eb60*/  SHFL.IDX PT, R0, R12, 0x1, 0x181f ;  /* 0x00381f000c007f89 */ /* 0x01052400000e0000 */
.L_x_3438:
        /* <DEDUP_REMOVED lines=18> */
.L_x_3387:
[----:B------:R-:W-:Y:S05]  /*ec90*/  BSYNC B0 ;  /* 0x0000000000007941 */ /* 0x000fea0003800000 */
.L_x_3386:
[----:B------:R-:W-:Y:S05]  /*eca0*/  BRA.DIV ~URZ, `(.L_x_3388) ;  /* 0x000021227f007947 */ /* 0x000fea000b800000 */
[----:B-1----:R1:W2:Y:S02]  /*ecb0*/  SHFL.IDX PT, R8, R9, 0x2, 0x181f ;  /* 0x00581f0009087f89 */ /* 0x0022a400000e0000 */
.L_x_3439:
[----:B------:R-:W-:Y:S05]  /*ecc0*/  BRA.DIV ~URZ, `(.L_x_3389) ;  /* 0x000021727f007947 */ /* 0x000fea000b800000 */
[----:B----4-:R4:W1:Y:S02]  /*ecd0*/  SHFL.IDX PT, R0, R12, 0x2, 0x181f ;  /* 0x00581f000c007f89 */ /* 0x01086400000e0000 */
.L_x_3440:
        /* <DEDUP_REMOVED lines=18> */
.L_x_3391:
[----:B------:R-:W-:Y:S05]  /*ee00*/  BSYNC B0 ;  /* 0x0000000000007941 */ /* 0x000fea0003800000 */
.L_x_3390:
[----:B------:R-:W-:Y:S05]  /*ee10*/  BRA.DIV ~URZ, `(.L_x_3392) ;  /* 0x000020827f007947 */ /* 0x000fea000b800000 */
[----:B--2---:R2:W3:Y:S04]  /*ee20*/  SHFL.IDX PT, R8, R9, 0x3, 0x181f ;  /* 0x00781f0009087f89 */ /* 0x0044e800000e0000 */
[----:B-1----:R2:W1:Y:S02]  /*ee30*/  SHFL.IDX PT, R0, R12, 0x3, 0x181f ;  /* 0x00781f000c007f89 */ /* 0x00246400000e0000 */
.L_x_3441:
        /* <DEDUP_REMOVED lines=17> */
.L_x_3372:
[----:B------:R-:W-:Y:S05]  /*ef50*/  BSYNC B1 ;  /* 0x0000000000017941 */ /* 0x000fea0003800000 */
.L_x_3356:
        /* <DEDUP_REMOVED lines=13> */
.L_x_3442:
[----:B------:R-:W-:Y:S05]  /*f030*/  BRA.DIV ~URZ, `(.L_x_3395) ;  /* 0x00001f927f007947 */ /* 0x000fea000b800000 */
[----:B---3--:R3:W2:Y:S02]  /*f040*/  SHFL.IDX PT, R8, R86, 0x1, 0x1f ;  /* 0x00201f0056087f89 */ /* 0x0086a400000e0000 */
.L_x_3443:
        /* <DEDUP_REMOVED lines=18> */
.L_x_3444:
        /* <DEDUP_REMOVED lines=16> */
.L_x_3445:
[----:B---3--:R-:W-:Y:S01]  /*f270*/  IMAD R0, R0, c[0x0][0x538], RZ ;  /* 0x00014e0000007a24 */ /* 0x008fe200078e02ff */
[----:B------:R-:W-:Y:S04]  /*f280*/  BSSY B1, `(.L_x_3398) ;  /* 0x00000c5000017945 */ /* 0x000fe80003800000 */
[----:B--2---:R-:W-:-:S04]  /*f290*/  IADD3 R8, R0, R8, RZ ;  /* 0x0000000800087210 */ /* 0x004fc80007ffe0ff */
[----:B----4-:R-:W-:-:S13]  /*f2a0*/  ISETP.GT.AND P6, PT, R8, R9, PT ;  /* 0x000000090800720c */ /* 0x010fda0003fc4270 */
[----:B------:R-:W-:Y:S05]  /*f2b0*/  @P6 BRA `(.L_x_3399) ;  /* 0x0000024000006947 */ /* 0x000fea0003800000 */
.L_x_3403:
        /* <DEDUP_REMOVED lines=16> */
.L_x_3446:
        /* <DEDUP_REMOVED lines=16> */
.L_x_3447:
[----:B--2---:R-:W-:-:S05]  /*f4c0*/  IMAD R0, R0, c[0x0][0x538], RZ ;  /* 0x00014e0000007a24 */ /* 0x004fca00078e02ff */
[----:B------:R-:W-:-:S04]  /*f4d0*/  IADD3 R8, R0, R8, RZ ;  /* 0x0000000800087210 */ /* 0x000fc80007ffe0ff */
[----:B------:R-:W-:-:S13]  /*f4e0*/  ISETP.GT.AND P6, PT, R8, R9, PT ;  /* 0x000000090800720c */ /* 0x000fda0003fc4270 */
[----:B-1----:R-:W-:Y:S05]  /*f4f0*/  @!P6 BRA `(.L_x_3403) ;  /* 0xfffffdc00000e947 */ /* 0x002fea000383ffff */
.L_x_3399:
[----:B------:R-:W-:-:S05]  /*f500*/  IADD3 R11, -R0, R8, RZ ;  /* 0x00000008000b7210 */ /* 0x000fca0007ffe1ff */
[----:B------:R-:W-:-:S05]  /*f510*/  IMAD R0, R4, c[0x0][0x538], R11 ;  /* 0x00014e0004007a24 */ /* 0x000fca00078e020b */
[----:B------:R-:W-:Y:S01]  /*f520*/  ISETP.GT.AND P0, PT, R0, R9, PT ;  /* 0x000000090000720c */ /* 0x000fe20003f04270 */
[----:B------:R-:W-:-:S12]  /*f530*/  BRA.DIV ~URZ, `(.L_x_3404) ;  /* 0x00001ed27f007947 */ /* 0x000fd8000b800000 */
[----:B------:R-:W-:-:S04]  /*f540*/  VOTE.ANY R12, PT, !P0 ;  /* 0x00000000000c7806 */ /* 0x000fc800040e0100 */
.L_x_3448:
[----:B------:R-:W2:Y:S02]  /*f550*/  POPC R8, R12 ;  /* 0x0000000c00087309 */ /* 0x000ea40000000000 */
[----:B--2---:R-:W-:Y:S01]  /*f560*/  IADD3 R239, R8, R239, RZ ;  /* 0x000000ef08ef7210 */ /* 0x004fe20007ffe0ff */
[----:B------:R-:W-:Y:S05]  /*f570*/  BRA.DIV ~URZ, `(.L_x_3405) ;  /* 0x00001ee27f007947 */ /* 0x000fea000b800000 */
[----:B------:R2:W3:Y:S04]  /*f580*/  SHFL.IDX PT, R10, R6, R8, 0x1f ;  /* 0x00001f08060a7589 */ /* 0x0004e800000e0000 */
[----:B------:R2:W4:Y:S02]  /*f590*/  SHFL.IDX PT, R7, R7, R8, 0x1f ;  /* 0x00001f0807077589 */ /* 0x00052400000e0000 */
.L_x_3449:
[----:B------:R-:W-:Y:S01]  /*f5a0*/  ISETP.NE.AND P0, PT, R12, RZ, PT ;  /* 0x000000ff0c00720c */ /* 0x000fe20003f05270 */
[----:B------:R-:W-:-:S12]  /*f5b0*/  BSSY B0, `(.L_x_3406) ;  /* 0x0000005000007945 */ /* 0x000fd80003800000 */
[----:B------:R-:W-:Y:S05]  /*f5c0*/  @!P0 BRA `(.L_x_3407) ;  /* 0x0000003000008947 */ /* 0x000fea0003800000 */
[----:B------:R-:W-:Y:S01]  /*f5d0*/  IADD3 R3, R8, -0x1, RZ ;  /* 0xffffffff08037810 */ /* 0x000fe20007ffe0ff */
[----:B------:R-:W-:Y:S05]  /*f5e0*/  BRA.DIV ~URZ, `(.L_x_3408) ;  /* 0x00001f427f007947 */ /* 0x000fea000b800000 */
[----:B------:R1:W2:Y:S02]  /*f5f0*/  SHFL.IDX PT, R13, R4, R3, 0x1f ;  /* 0x00001f03040d7589 */ /* 0x0002a400000e0000 */
.L_x_3407:
[----:B------:R-:W-:Y:S05]  /*f600*/  BSYNC B0 ;  /* 0x0000000000007941 */ /* 0x000fea0003800000 */
.L_x_3406:
        /* <DEDUP_REMOVED lines=66> */
.L_x_3410:
        /* <DEDUP_REMOVED lines=66> */
.L_x_3411:
[----:B------:R-:W-:Y:S05]  /*fe50*/  BSYNC B0 ;  /* 0x0000000000007941 */ /* 0x000fea0003800000 */
.L_x_3409:
[----:B------:R-:W-:-:S04]  /*fe60*/  LOP3.LUT R2, RZ, R2, RZ, 0x33, !PT ;  /* 0x00000002ff027212 */ /* 0x000fc800078e33ff */
[----:B------:R-:W-:Y:S01]  /*fe70*/  IADD3 R237, R2, R10, RZ ;  /* 0x0000000a02ed7210 */ /* 0x000fe20007ffe0ff */
[----:B------:R-:W-:Y:S05]  /*fe80*/  BRA `(.L_x_3412) ;  /* 0x0000004000007947 */ /* 0x000fea0003800000 */
.L_x_3400:
[----:B------:R-:W-:Y:S01]  /*fe90*/  IMAD.MOV.U32 R236, RZ, RZ, R9 ;  /* 0x000000ffffec7224 */ /* 0x000fe200078e0009 */
[----:B------:R-:W-:Y:S01]  /*fea0*/  MOV R238, RZ ;  /* 0x000000ff00ee7202 */ /* 0x000fe20000000f00 */
[----:B------:R-:W-:Y:S01]  /*feb0*/  IMAD.MOV.U32 R237, RZ, RZ, RZ ;  /* 0x000000ffffed7224 */ /* 0x000fe200078e00ff */
[----:B------:R-:W-:Y:S02]  /*fec0*/  MOV R239, c[0x0][0x53c] ;  /* 0x00014f0000ef7a02 */ /* 0x000fe40000000f00 */
.L_x_3412:
[----:B------:R-:W-:Y:S05]  /*fed0*/  BSYNC B1 ;  /* 0x0000000000017941 */ /* 0x000fea0003800000 */
.L_x_3398:
[----:B------:R-:W-:Y:S01]  /*fee0*/  WARPSYNC 0xffffffff ;  /* 0xffffffff00007948 */ /* 0x000fe20003800000 */
[----:B------:R-:W-:Y:S01]  /*fef0*/  BAR.SYNC.DEFER_BLOCKING 0x4, 0x100 ;  /* 0x0104000000007b1d */ /* 0x000fe20000010000 */
[----:B------:R-:W-:-:S13]  /*ff00*/  ISETP.NE.AND P0, PT, R14, RZ, PT ;  /* 0x000000ff0e00720c */ /* 0x000fda0003f05270 */
[----:B------:R2:W-:Y:S04]  /*ff10*/  @!P0 STS.128 [0x18100], R236 ;  /* 0x018100ecff008388 */ /* 0x0005e80000000c00 */
[----:B------:R-:W-:Y:S06]  /*ff20*/  BAR.ARV 0x5, 0x100 ;  /* 0x0144000000007b1d */ /* 0x000fec0000002000 */
.L_x_3393:
[----:B-1----:R-:W-:-:S13]  /*ff30*/  ISETP.GE.AND P0, PT, R239, c[0x0][0x53c], PT ;  /* 0x00014f00ef007a0c */ /* 0x002fda0003f06270 */
[----:B--23--:R-:W-:Y:S01]  /*ff40*/  @P0 CALL.REL.NOINC `(.L_x_3413) ;  /* 0x0000001000000944 */ /* 0x00cfe20003c00000 */
[----:B------:R-:W-:Y:S05]  /*ff50*/  BRA `(.L_x_3414) ;  /* 0xffff19c000007947 */ /* 0x000fea000383ffff */
.L_x_3413:
[----:B------:R-:W-:Y:S05]  /*ff60*/  EXIT ;  /* 0x000000000000794d */ /* 0x000fea0003800000 */
.L_x_3316:
[----:B------:R-:W-:Y:S01]  /*ff70*/  IMAD.MOV.U32 R0, RZ, RZ, R5 ;  /* 0x000000ffff007224 */ /* 0x000fe200078e0005 */
[----:B------:R-:W-:Y:S02]  /*ff80*/  MOV R2, 0x1 ;  /* 0x0000000100027802 */ /* 0x000fe40000000f00 */
[----:B------:R-:W-:Y:S02]  /*ff90*/  MOV R3, 0xffb0 ;  /* 0x0000ffb000037802 */ /* 0x000fe40000000f00 */
[----:B--2---:R-:W-:Y:S05]  /*ffa0*/  CALL.REL.NOINC `($__internal_72_$__cuda_sm70_shflsync_up_p) ;  /* 0x0000168000007944 */ /* 0x004fea0003c00000 */
[----:B------:R-:W-:Y:S01]  /*ffb0*/  MOV R0, R4 ;  /* 0x0000000400007202 */ /* 0x000fe20000000f00 */
[----:B------:R-:W-:Y:S05]  /*ffc0*/  BRA `(.L_x_3415) ;  /* 0xffff047000007947 */ /* 0x000fea000383ffff */
.L_x_3317:
[----:B------:R-:W-:Y:S01]  /*ffd0*/  IMAD.MOV.U32 R0, RZ, RZ, R5 ;  /* 0x000000ffff007224 */ /* 0x000fe200078e0005 */
[----:B------:R-:W-:Y:S02]  /*ffe0*/  MOV R2, 0x2 ;  /* 0x0000000200027802 */ /* 0x000fe40000000f00 */
[----:B------:R-:W-:Y:S02]  /*fff0*/  MOV R3, 0x10010 ;  /* 0x0001001000037802 */ /* 0x000fe40000000f00 */
[----:B--2---:R-:W-:Y:S05]  /*10000*/  CALL.REL.NOINC `($__internal_72_$__cuda_sm70_shflsync_up_p) ;  /* 0x0000162000007944 */ /* 0x004fea0003c00000 */
[----:B------:R-:W-:Y:S01]  /*10010*/  SEL R0, R4, RZ, P4 ;  /* 0x000000ff04007207 */ /* 0x000fe20002000000 */
[----:B------:R-:W-:Y:S01]  /*10020*/  IMAD.MOV.U32 R2, RZ, RZ, 0x4 ;  /* 0x00000004ff027424 */ /* 0x000fe200078e00ff */
[----:B------:R-:W-:-:S03]  /*10030*/  MOV R3, 0x10060 ;  /* 0x0001006000037802 */ /* 0x000fc60000000f00 */
[----:B------:R-:W-:Y:S02]  /*10040*/  IMAD.IADD R0, R5, 0x1, R0 ;  /* 0x0000000105007824 */ /* 0x000fe400078e0200 */
[----:B------:R-:W-:Y:S05]  /*10050*/  CALL.REL.NOINC `($__internal_72_$__cuda_sm70_shflsync_up_p) ;  /* 0x000015d000007944 */ /* 0x000fea0003c00000 */
        /* <DEDUP_REMOVED lines=13> */
[----:B------:R-:W-:Y:S01]  /*10130*/  IMAD.IADD R4, R0, 0x1, R4 ;  /* 0x0000000100047824 */ /* 0x000fe200078e0204 */
[----:B------:R-:W-:-:S03]  /*10140*/  MOV R0, 0x1f ;  /* 0x0000001f00007802 */ /* 0x000fc60000000f00 */
[----:B------:R-:W-:Y:S02]  /*10150*/  IMAD.MOV.U32 R5, RZ, RZ, R4 ;  /* 0x000000ffff057224 */ /* 0x000fe400078e0004 */
[----:B------:R-:W-:Y:S05]  /*10160*/  CALL.REL.NOINC `($__internal_71_$__cuda_sm70_shflsync_idx_p) ;  /* 0x0000147000007944 */ /* 0x000fea0003c00000 */
[----:B------:R-:W-:Y:S05]  /*10170*/  BRA `(.L_x_3416) ;  /* 0xffff03c000007947 */ /* 0x000fea000383ffff */
.L_x_3319:
[----:B------:R-:W-:Y:S02]  /*10180*/  SEL R0, RZ, 0x1, P0 ;  /* 0x00000001ff007807 */ /* 0x000fe40000000000 */
[----:B------:R-:W-:Y:S02]  /*10190*/  MOV R2, 0x101b0 ;  /* 0x000101b000027802 */ /* 0x000fe40000000f00 */
[----:B------:R-:W-:Y:S05]  /*101a0*/  CALL.REL.NOINC `($__internal_73_$__cuda_sm70_votesync_ballot) ;  /* 0x000014f000007944 */ /* 0x000fea0003c00000 */
[----:B------:R-:W-:Y:S01]  /*101b0*/  MOV R10, R0 ;  /* 0x00000000000a7202 */ /* 0x000fe20000000f00 */
[----:B------:R-:W-:Y:S05]  /*101c0*/  BRA `(.L_x_3417) ;  /* 0xffff040000007947 */ /* 0x000fea000383ffff */
.L_x_3320:
[----:B------:R-:W-:Y:S01]  /*101d0*/  IMAD.MOV.U32 R5, RZ, RZ, R9 ;  /* 0x000000ffff057224 */ /* 0x000fe200078e0009 */
[----:B------:R-:W-:Y:S01]  /*101e0*/  MOV R3, R7 ;  /* 0x0000000700037202 */ /* 0x000fe20000000f00 */
[----:B------:R-:W-:Y:S01]  /*101f0*/  IMAD.MOV.U32 R0, RZ, RZ, 0x1f ;  /* 0x0000001fff007424 */ /* 0x000fe200078e00ff */
[----:B------:R-:W-:Y:S02]  /*10200*/  MOV R2, 0x10220 ;  /* 0x0001022000027802 */ /* 0x000fe40000000f00 */
[----:B------:R-:W-:Y:S05]  /*10210*/  CALL.REL.NOINC `($__internal_71_$__cuda_sm70_shflsync_idx_p) ;  /* 0x000013c000007944 */ /* 0x000fea0003c00000 */
[----:B------:R-:W-:Y:S01]  /*10220*/  IMAD.MOV.U32 R237, RZ, RZ, R0 ;  /* 0x000000ffffed7224 */ /* 0x000fe200078e0000 */
[----:B------:R-:W-:Y:S01]  /*10230*/  MOV R5, R8 ;  /* 0x0000000800057202 */ /* 0x000fe20000000f00 */
[----:B------:R-:W-:Y:S01]  /*10240*/  IMAD.MOV.U32 R6, RZ, RZ, RZ ;  /* 0x000000ffff067224 */ /* 0x000fe200078e00ff */
[----:B------:R-:W-:Y:S01]  /*10250*/  MOV R3, R7 ;  /* 0x0000000700037202 */ /* 0x000fe20000000f00 */
[----:B------:R-:W-:Y:S01]  /*10260*/  IMAD.MOV.U32 R0, RZ, RZ, 0x1f ;  /* 0x0000001fff007424 */ /* 0x000fe200078e00ff */
[----:B------:R-:W-:-:S02]  /*10270*/  MOV R2, 0x10290 ;  /* 0x0001029000027802 */ /* 0x000fc40000000f00 */
[----:B------:R-:W-:Y:S05]  /*10280*/  CALL.REL.NOINC `($__internal_71_$__cuda_sm70_shflsync_idx_p) ;  /* 0x0000135000007944 */ /* 0x000fea0003c00000 */
[----:B------:R-:W-:Y:S01]  /*10290*/  MOV R9, R0 ;  /* 0x0000000000097202 */ /* 0x000fe20000000f00 */
[----:B------:R-:W-:Y:S05]  /*102a0*/  BRA `(.L_x_3418) ;  /* 0xffff038000007947 */ /* 0x000fea000383ffff */
.L_x_3323:
[----:B------:R-:W-:Y:S01]  /*102b0*/  IMAD.MOV.U32 R5, RZ, RZ, R4 ;  /* 0x000000ffff057224 */ /* 0x000fe200078e0004 */
[----:B------:R-:W-:-:S02]  /*102c0*/  MOV R0, 0x1f ;  /* 0x0000001f00007802 */ /* 0x000fc40000000f00 */
[----:B------:R-:W-:Y:S02]  /*102d0*/  MOV R2, 0x102f0 ;  /* 0x000102f000027802 */ /* 0x000fe40000000f00 */
[----:B-123--:R-:W-:Y:S05]  /*102e0*/  CALL.REL.NOINC `($__internal_71_$__cuda_sm70_shflsync_idx_p) ;  /* 0x000012f000007944 */ /* 0x00efea0003c00000 */
[----:B------:R-:W-:Y:S01]  /*102f0*/  MOV R6, R0 ;  /* 0x0000000000067202 */ /* 0x000fe20000000f00 */
[----:B------:R-:W-:Y:S05]  /*10300*/  BRA `(.L_x_3322) ;  /* 0xffff038000007947 */ /* 0x000fea000383ffff */
.L_x_3334:
[----:B------:R-:W-:Y:S01]  /*10310*/  IMAD.MOV.U32 R5, RZ, RZ, R11 ;  /* 0x000000ffff057224 */ /* 0x000fe200078e000b */
[----:B------:R-:W-:Y:S01]  /*10320*/  MOV R3, RZ ;  /* 0x000000ff00037202 */ /* 0x000fe20000000f00 */
[----:B------:R-:W-:Y:S01]  /*10330*/  IMAD.MOV.U32 R0, RZ, RZ, 0x181f ;  /* 0x0000181fff007424 */ /* 0x000fe200078e00ff */
[----:B------:R-:W-:Y:S02]  /*10340*/  MOV R2, 0x10360 ;  /* 0x0001036000027802 */ /* 0x000fe40000000f00 */
[----:B------:R-:W-:Y:S05]  /*10350*/  CALL.REL.NOINC `($__internal_71_$__cuda_sm70_shflsync_idx_p) ;  /* 0x0000128000007944 */ /* 0x000fea0003c00000 */
[----:B------:R-:W-:Y:S01]  /*10360*/  MOV R8, R0 ;  /* 0x0000000000087202 */ /* 0x000fe20000000f00 */
[----:B------:R-:W-:Y:S05]  /*10370*/  BRA `(.L_x_3419) ;  /* 0xffff259000007947 */ /* 0x000fea000383ffff */
.L_x_3335:
[----:B------:R-:W-:Y:S01]  /*10380*/  IMAD.MOV.U32 R5, RZ, RZ, R14 ;  /* 0x000000ffff057224 */ /* 0x000fe200078e000e */
[----:B------:R-:W-:Y:S01]  /*10390*/  MOV R3, RZ ;  /* 0x000000ff00037202 */ /* 0x000fe20000000f00 */
[----:B------:R-:W-:Y:S01]  /*103a0*/  IMAD.MOV.U32 R0, RZ, RZ, 0x181f ;  /* 0x0000181fff007424 */ /* 0x000fe200078e00ff */
[----:B------:R-:W-:Y:S02]  /*103b0*/  MOV R2, 0x103d0 ;  /* 0x000103d000027802 */ /* 0x000fe40000000f00 */
[----:B-12---:R-:W-:Y:S05]  /*103c0*/  CALL.REL.NOINC `($__internal_71_$__cuda_sm70_shflsync_idx_p) ;  /* 0x0000121000007944 */ /* 0x006fea0003c00000 */
[----:B------:R-:W-:Y:S05]  /*103d0*/  BRA `(.L_x_3420) ;  /* 0xffff255000007947 */ /* 0x000fea000383ffff */
.L_x_3338:
[----:B--2---:R-:W-:Y:S01]  /*103e0*/  IMAD.MOV.U32 R5, RZ, RZ, R11 ;  /* 0x000000ffff057224 */ /* 0x004fe200078e000b */
[----:B------:R-:W-:Y:S01]  /*103f0*/  MOV R3, 0x1 ;  /* 0x0000000100037802 */ /* 0x000fe20000000f00 */
[----:B----4-:R-:W-:Y:S01]  /*10400*/  IMAD.MOV.U32 R0, RZ, RZ, 0x181f ;  /* 0x0000181fff007424 */ /* 0x010fe200078e00ff */
[----:B------:R-:W-:-:S02]  /*10410*/  MOV R2, 0x10430 ;  /* 0x0001043000027802 */ /* 0x000fc40000000f00 */
[----:B-1-3--:R-:W-:Y:S05]  /*10420*/  CALL.REL.NOINC `($__internal_71_$__cuda_sm70_shflsync_idx_p) ;  /* 0x000011b000007944 */ /* 0x00afea0003c00000 */
[----:B------:R-:W-:Y:S01]  /*10430*/  IMAD.MOV.U32 R8, RZ, RZ, R0 ;  /* 0x000000ffff087224 */ /* 0x000fe200078e0000 */
[----:B------:R-:W-:Y:S01]  /*10440*/  MOV R3, 0x1 ;  /* 0x0000000100037802 */ /* 0x000fe20000000f00 */
[----:B------:R-:W-:Y:S01]  /*10450*/  IMAD.MOV.U32 R5, RZ, RZ, R14 ;  /* 0x000000ffff057224 */ /* 0x000fe200078e000e */
[----:B------:R-:W-:-:S02]  /*10460*/  MOV R0, 0x181f ;  /* 0x0000181f00007802 */ /* 0x000fc40000000f00 */
[----:B------:R-:W-:Y:S02]  /*10470*/  MOV R2, 0x10490 ;  /* 0x0001049000027802 */ /* 0x000fe40000000f00 */
[----:B------:R-:W-:Y:S05]  /*10480*/  CALL.REL.NOINC `($__internal_71_$__cuda_sm70_shflsync_idx_p) ;  /* 0x0000115000007944 */ /* 0x000fea0003c00000 */
[----:B------:R-:W-:Y:S05]  /*10490*/  BRA `(.L_x_3421) ;  /* 0xffff261000007947 */ /* 0x000fea000383ffff */
.L_x_3341:
[----:B-1----:R-:W-:Y:S01]  /*104a0*/  IMAD.MOV.U32 R5, RZ, RZ, R11 ;  /* 0x000000ffff057224 */ /* 0x002fe200078e000b */
[----:B------:R-:W-:Y:S01]  /*104b0*/  MOV R3, 0x2 ;  /* 0x0000000200037802 */ /* 0x000fe20000000f00 */
[----:B----4-:R-:W-:Y:S01]  /*104c0*/  IMAD.MOV.U32 R0, RZ, RZ, 0x181f ;  /* 0x0000181fff007424 */ /* 0x010fe200078e00ff */
[----:B------:R-:W-:Y:S02]  /*104d0*/  MOV R2, 0x104f0 ;  /* 0x000104f000027802 */ /* 0x000fe40000000f00 */
[----:B--23--:R-:W-:Y:S05]  /*104e0*/  CALL.REL.NOINC `($__internal_71_$__cuda_sm70_shflsync_idx_p) ;  /* 0x000010f000007944 */ /* 0x00cfea0003c00000 */
[----:B------:R-:W-:Y:S01]  /*104f0*/  MOV R8, R0 ;  /* 0x0000000000087202 */ /* 0x000fe20000000f00 */
[----:B------:R-:W-:Y:S05]  /*10500*/  BRA `(.L_x_3422) ;  /* 0xffff271000007947 */ /* 0x000fea000383ffff */
.L_x_3342:
[----:B------:R-:W-:Y:S01]  /*10510*/  IMAD.MOV.U32 R5, RZ, RZ, R14 ;  /* 0x000000ffff057224 */ /* 0x000fe200078e000e */
[----:B------:R-:W-:Y:S01]  /*10520*/  MOV R3, 0x2 ;  /* 0x0000000200037802 */ /* 0x000fe20000000f00 */
[----:B----4-:R-:W-:Y:S01]  /*10530*/  IMAD.MOV.U32 R0, RZ, RZ, 0x181f ;  /* 0x0000181fff007424 */ /* 0x010fe200078e00ff */
[----:B------:R-:W-:Y:S02]  /*10540*/  MOV R2, 0x10560 ;  /* 0x0001056000027802 */ /* 0x000fe40000000f00 */
[----:B-123--:R-:W-:Y:S05]  /*10550*/  CALL.REL.NOINC `($__internal_71_$__cuda_sm70_shflsync_idx_p) ;  /* 0x0000108000007944 */ /* 0x00efea0003c00000 */
[----:B------:R-:W-:Y:S05]  /*10560*/  BRA `(.L_x_3423) ;  /* 0xffff26d000007947 */ /* 0x000fea000383ffff */
.L_x_3345:
[----:B-1----:R-:W-:Y:S01]  /*10570*/  IMAD.MOV.U32 R5, RZ, RZ, R11 ;  /* 0x000000ffff057224 */ /* 0x002fe200078e000b */
[----:B------:R-:W-:Y:S01]  /*10580*/  MOV R3, 0x3 ;  /* 0x0000000300037802 */ /* 0x000fe20000000f00 */
[----:B------:R-:W-:Y:S01]  /*10590*/  IMAD.MOV.U32 R0, RZ, RZ, 0x181f ;  /* 0x0000181fff007424 */ /* 0x000fe200078e00ff */
[----:B------:R-:W-:-:S02]  /*105a0*/  MOV R2, 0x105c0 ;  /* 0x000105c000027802 */ /* 0x000fc40000000f00 */
[----:B--234-:R-:W-:Y:S05]  /*105b0*/  CALL.REL.NOINC `($__internal_71_$__cuda_sm70_shflsync_idx_p) ;  /* 0x0000102000007944 */ /* 0x01cfea0003c00000 */
[----:B------:R-:W-:Y:S01]  /*105c0*/  IMAD.MOV.U32 R6, RZ, RZ, R0 ;  /* 0x000000ffff067224 */ /* 0x000fe200078e0000 */
[----:B------:R-:W-:Y:S01]  /*105d0*/  MOV R3, 0x3 ;  /* 0x0000000300037802 */ /* 0x000fe20000000f00 */
[----:B------:R-:W-:Y:S01]  /*105e0*/  IMAD.MOV.U32 R5, RZ, RZ, R14 ;  /* 0x000000ffff057224 */ /* 0x000fe200078e000e */
[----:B------:R-:W-:-:S02]  /*105f0*/  MOV R0, 0x181f ;  /* 0x0000181f00007802 */ /* 0x000fc40000000f00 */
[----:B------:R-:W-:Y:S02]  /*10600*/  MOV R2, 0x10620 ;  /* 0x0001062000027802 */ /* 0x000fe40000000f00 */
[----:B------:R-:W-:Y:S05]  /*10610*/  CALL.REL.NOINC `($__internal_71_$__cuda_sm70_shflsync_idx_p) ;  /* 0x00000fc000007944 */ /* 0x000fea0003c00000 */
[----:B------:R-:W-:Y:S05]  /*10620*/  BRA `(.L_x_3424) ;  /* 0xffff279000007947 */ /* 0x000fea000383ffff */
.L_x_3352:
[----:B------:R-:W-:Y:S01]  /*10630*/  IMAD.MOV.U32 R2, RZ, RZ, R230 ;  /* 0x000000ffff027224 */ /* 0x000fe200078e00e6 */
[----:B------:R-:W-:Y:S02]  /*10640*/  MOV R5, 0x2 ;  /* 0x0000000200057802 */ /* 0x000fe40000000f00 */
[----:B------:R-:W-:Y:S02]  /*10650*/  MOV R3, 0x10670 ;  /* 0x0001067000037802 */ /* 0x000fe40000000f00 */
[----:B------:R-:W-:Y:S05]  /*10660*/  CALL.REL.NOINC `($__internal_70_$__cuda_sm70_shflsync_bfly_p) ;  /* 0x00000f2000007944 */ /* 0x000fea0003c00000 */
[----:B------:R-:W-:Y:S01]  /*10670*/  MOV R0, R5 ;  /* 0x0000000500007202 */ /* 0x000fe20000000f00 */
[----:B------:R-:W-:Y:S05]  /*10680*/  BRA `(.L_x_3425) ;  /* 0xffffab5000007947 */ /* 0x000fea000383ffff */
.L_x_3353:
[----:B------:R-:W-:Y:S01]  /*10690*/  IMAD.MOV.U32 R2, RZ, RZ, R0 ;  /* 0x000000ffff027224 */ /* 0x000fe200078e0000 */
[----:B------:R-:W-:Y:S02]  /*106a0*/  MOV R5, 0x1 ;  /* 0x0000000100057802 */ /* 0x000fe40000000f00 */
[----:B------:R-:W-:Y:S02]  /*106b0*/  MOV R3, 0x106d0 ;  /* 0x000106d000037802 */ /* 0x000fe40000000f00 */
[----:B-1----:R-:W-:Y:S05]  /*106c0*/  CALL.REL.NOINC `($__internal_70_$__cuda_sm70_shflsync_bfly_p) ;  /* 0x00000ec000007944 */ /* 0x002fea0003c00000 */
[----:B------:R-:W-:Y:S01]  /*106d0*/  FADD.FTZ R0, R0, R5 ;  /* 0x0000000500007221 */ /* 0x000fe20000010000 */
[----:B------:R-:W-:Y:S02]  /*106e0*/  MOV R2, R231 ;  /* 0x000000e700027202 */ /* 0x000fe40000000f00 */
[----:B------:R-:W-:-:S02]  /*106f0*/  MOV R5, 0x2 ;  /* 0x0000000200057802 */ /* 0x000fc40000000f00 */
[----:B------:R-:W-:Y:S02]  /*10700*/  MOV R3, 0x10720 ;  /* 0x0001072000037802 */ /* 0x000fe40000000f00 */
[----:B------:R-:W-:Y:S05]  /*10710*/  CALL.REL.NOINC `($__internal_70_$__cuda_sm70_shflsync_bfly_p) ;  /* 0x00000e7000007944 */ /* 0x000fea0003c00000 */
[----:B------:R-:W-:Y:S01]  /*10720*/  FADD.FTZ R4, R231, R5 ;  /* 0x00000005e7047221 */ /* 0x000fe20000010000 */
[----:B------:R-:W-:Y:S02]  /*10730*/  MOV R5, 0x1 ;  /* 0x0000000100057802 */ /* 0x000fe40000000f00 */
[----:B------:R-:W-:Y:S02]  /*10740*/  MOV R3, 0x10770 ;  /* 0x0001077000037802 */ /* 0x000fe40000000f00 */
[----:B------:R-:W-:Y:S02]  /*10750*/  MOV R2, R4 ;  /* 0x0000000400027202 */ /* 0x000fe40000000f00 */
[----:B------:R-:W-:Y:S05]  /*10760*/  CALL.REL.NOINC `($__internal_70_$__cuda_sm70_shflsync_bfly_p) ;  /* 0x00000e2000007944 */ /* 0x000fea0003c00000 */
[----:B------:R-:W-:Y:S01]  /*10770*/  MOV R3, R5 ;  /* 0x0000000500037202 */ /* 0x000fe20000000f00 */
[----:B------:R-:W-:Y:S05]  /*10780*/  BRA `(.L_x_3426) ;  /* 0xffffaac000007947 */ /* 0x000fea000383ffff */
.L_x_3360:
[----:B-1-34-:R-:W-:Y:S01]  /*10790*/  IMAD.MOV.U32 R5, RZ, RZ, R12 ;  /* 0x000000ffff057224 */ /* 0x01afe200078e000c */
[----:B------:R-:W-:Y:S01]  /*107a0*/  MOV R3, RZ ;  /* 0x000000ff00037202 */ /* 0x000fe20000000f00 */
[----:B------:R-:W-:Y:S01]  /*107b0*/  IMAD.MOV.U32 R0, RZ, RZ, 0x181f ;  /* 0x0000181fff007424 */ /* 0x000fe200078e00ff */
[----:B------:R-:W-:Y:S02]  /*107c0*/  MOV R2, 0x107e0 ;  /* 0x000107e000027802 */ /* 0x000fe40000000f00 */
[----:B------:R-:W-:Y:S05]  /*107d0*/  CALL.REL.NOINC `($__internal_71_$__cuda_sm70_shflsync_idx_p) ;  /* 0x00000e0000007944 */ /* 0x000fea0003c00000 */
[----:B------:R-:W-:Y:S01]  /*107e0*/  MOV R10, R0 ;  /* 0x00000000000a7202 */ /* 0x000fe20000000f00 */
[----:B------:R-:W-:Y:S05]  /*107f0*/  BRA `(.L_x_3427) ;  /* 0xffffc2a000007947 */ /* 0x000fea000383ffff */
.L_x_3361:
[----:B------:R-:W-:Y:S01]  /*10800*/  IMAD.MOV.U32 R5, RZ, RZ, R13 ;  /* 0x000000ffff057224 */ /* 0x000fe200078e000d */
[----:B------:R-:W-:Y:S01]  /*10810*/  MOV R3, RZ ;  /* 0x000000ff00037202 */ /* 0x000fe20000000f00 */
[----:B------:R-:W-:Y:S01]  /*10820*/  IMAD.MOV.U32 R0, RZ, RZ, 0x181f ;  /* 0x0000181fff007424 */ /* 0x000fe200078e00ff */
[----:B------:R-:W-:-:S02]  /*10830*/  MOV R2, 0x10850 ;  /* 0x0001085000027802 */ /* 0x000fc40000000f00 */
[----:B-12---:R-:W-:Y:S05]  /*10840*/  CALL.REL.NOINC `($__internal_71_$__cuda_sm70_shflsync_idx_p) ;  /* 0x00000d9000007944 */ /* 0x006fea0003c00000 */
[----:B------:R-:W-:Y:S05]  /*10850*/  BRA `(.L_x_3428) ;  /* 0xffffc26000007947 */ /* 0x000fea000383ffff */
.L_x_3364:
[----:B------:R-:W-:Y:S01]  /*10860*/  IMAD.MOV.U32 R5, RZ, RZ, R12 ;  /* 0x000000ffff057224 */ /* 0x000fe200078e000c */
[----:B--2---:R-:W-:Y:S01]  /*10870*/  MOV R3, 0x1 ;  /* 0x0000000100037802 */ /* 0x004fe20000000f00 */
        /* <DEDUP_REMOVED lines=10> */
.L_x_3367:
[----:B------:R-:W-:Y:S01]  /*10920*/  IMAD.MOV.U32 R5, RZ, RZ, R12 ;  /* 0x000000ffff057224 */ /* 0x000fe200078e000c */
[----:B-1----:R-:W-:Y:S01]  /*10930*/  MOV R3, 0x2 ;  /* 0x0000000200037802 */ /* 0x002fe20000000f00 */
[----:B----4-:R-:W-:Y:S01]  /*10940*/  IMAD.MOV.U32 R0, RZ, RZ, 0x181f ;  /* 0x0000181fff007424 */ /* 0x010fe200078e00ff */
[----:B------:R-:W-:Y:S02]  /*10950*/  MOV R2, 0x10970 ;  /* 0x0001097000027802 */ /* 0x000fe40000000f00 */
[----:B--23--:R-:W-:Y:S05]  /*10960*/  CALL.REL.NOINC `($__internal_71_$__cuda_sm70_shflsync_idx_p) ;  /* 0x00000c7000007944 */ /* 0x00cfea0003c00000 */
[----:B------:R-:W-:Y:S01]  /*10970*/  MOV R10, R0 ;  /* 0x00000000000a7202 */ /* 0x000fe20000000f00 */
[----:B------:R-:W-:Y:S05]  /*10980*/  BRA `(.L_x_3430) ;  /* 0xffffc3d000007947 */ /* 0x000fea000383ffff */
.L_x_3368:
[----:B------:R-:W-:Y:S01]  /*10990*/  IMAD.MOV.U32 R5, RZ, RZ, R13 ;  /* 0x000000ffff057224 */ /* 0x000fe200078e000d */
[----:B------:R-:W-:Y:S01]  /*109a0*/  MOV R3, 0x2 ;  /* 0x0000000200037802 */ /* 0x000fe20000000f00 */
[----:B----4-:R-:W-:Y:S01]  /*109b0*/  IMAD.MOV.U32 R0, RZ, RZ, 0x181f ;  /* 0x0000181fff007424 */ /* 0x010fe200078e00ff */
[----:B------:R-:W-:Y:S02]  /*109c0*/  MOV R2, 0x109e0 ;  /* 0x000109e000027802 */ /* 0x000fe40000000f00 */
[----:B-123--:R-:W-:Y:S05]  /*109d0*/  CALL.REL.NOINC `($__internal_71_$__cuda_sm70_shflsync_idx_p) ;  /* 0x00000c0000007944 */ /* 0x00efea0003c00000 */
[----:B------:R-:W-:Y:S05]  /*109e0*/  BRA `(.L_x_3431) ;  /* 0xffffc39000007947 */ /* 0x000fea000383ffff */
.L_x_3371:
[----:B------:R-:W-:Y:S01]  /*109f0*/  IMAD.MOV.U32 R5, RZ, RZ, R12 ;  /* 0x000000ffff057224 */ /* 0x000fe200078e000c */
[----:B-1----:R-:W-:Y:S01]  /*10a00*/  MOV R3, 0x3 ;  /* 0x0000000300037802 */ /* 0x002fe20000000f00 */
        /* <DEDUP_REMOVED lines=10> */
.L_x_3373:
[----:B------:R-:W-:Y:S01]  /*10ab0*/  IMAD.MOV.U32 R5, RZ, RZ, R12 ;  /* 0x000000ffff057224 */ /* 0x000fe200078e000c */
[----:B------:R-:W-:Y:S01]  /*10ac0*/  MOV R3, RZ ;  /* 0x000000ff00037202 */ /* 0x000fe20000000f00 */
[----:B------:R-:W-:Y:S01]  /*10ad0*/  IMAD.MOV.U32 R0, RZ, RZ, 0x1c1f ;  /* 0x00001c1fff007424 */ /* 0x000fe200078e00ff */
[----:B------:R-:W-:Y:S02]  /*10ae0*/  MOV R2, 0x10b00 ;  /* 0x00010b0000027802 */ /* 0x000fe40000000f00 */
[----:B------:R-:W-:Y:S05]  /*10af0*/  CALL.REL.NOINC `($__internal_71_$__cuda_sm70_shflsync_idx_p) ;  /* 0x00000ae000007944 */ /* 0x000fea0003c00000 */
[----:B------:R-:W-:Y:S01]  /*10b00*/  MOV R4, R0 ;  /* 0x0000000000047202 */ /* 0x000fe20000000f00 */
[----:B------:R-:W-:Y:S05]  /*10b10*/  BRA `(.L_x_3433) ;  /* 0xffffc71000007947 */ /* 0x000fea000383ffff */
.L_x_3374:
[----:B------:R-:W-:Y:S01]  /*10b20*/  IMAD.MOV.U32 R5, RZ, RZ, R33 ;  /* 0x000000ffff057224 */ /* 0x000fe200078e0021 */
[----:B------:R-:W-:Y:S01]  /*10b30*/  MOV R3, RZ ;  /* 0x000000ff00037202 */ /* 0x000fe20000000f00 */
[----:B------:R-:W-:Y:S01]  /*10b40*/  IMAD.MOV.U32 R0, RZ, RZ, 0x1c1f ;  /* 0x00001c1fff007424 */ /* 0x000fe200078e00ff */
[----:B------:R-:W-:Y:S02]  /*10b50*/  MOV R2, 0x10b70 ;  /* 0x00010b7000027802 */ /* 0x000fe40000000f00 */
[----:B-12---:R-:W-:Y:S05]  /*10b60*/  CALL.REL.NOINC `($__internal_71_$__cuda_sm70_shflsync_idx_p) ;  /* 0x00000a7000007944 */ /* 0x006fea0003c00000 */
[----:B------:R-:W-:Y:S05]  /*10b70*/  BRA `(.L_x_3434) ;  /* 0xffffc6d000007947 */ /* 0x000fea000383ffff */
.L_x_3377:
[----:B------:R-:W-:Y:S01]  /*10b80*/  IMAD.MOV.U32 R5, RZ, RZ, R12 ;  /* 0x000000ffff057224 */ /* 0x000fe200078e000c */
[----:B----4-:R-:W-:Y:S01]  /*10b90*/  MOV R3, 0x1 ;  /* 0x0000000100037802 */ /* 0x010fe20000000f00 */
[----:B------:R-:W-:Y:S01]  /*10ba0*/  IMAD.MOV.U32 R0, RZ, RZ, 0x1c1f ;  /* 0x00001c1fff007424 */ /* 0x000fe200078e00ff */
[----:B------:R-:W-:-:S02]  /*10bb0*/  MOV R2, 0x10bd0 ;  /* 0x00010bd000027802 */ /* 0x000fc40000000f00 */
[----:B-123--:R-:W-:Y:S05]  /*10bc0*/  CALL.REL.NOINC `($__internal_71_$__cuda_sm70_shflsync_idx_p) ;  /* 0x00000a1000007944 */ /* 0x00efea0003c00000 */
[----:B------:R-:W-:Y:S01]  /*10bd0*/  IMAD.MOV.U32 R4, RZ, RZ, R0 ;  /* 0x000000ffff047224 */ /* 0x000fe200078e0000 */
[----:B------:R-:W-:Y:S01]  /*10be0*/  MOV R3, 0x1 ;  /* 0x0000000100037802 */ /* 0x000fe20000000f00 */
[----:B------:R-:W-:Y:S01]  /*10bf0*/  IMAD.MOV.U32 R5, RZ, RZ, R33 ;  /* 0x000000ffff057224 */ /* 0x000fe200078e0021 */
[----:B------:R-:W-:-:S02]  /*10c00*/  MOV R0, 0x1c1f ;  /* 0x00001c1f00007802 */ /* 0x000fc40000000f00 */
[----:B------:R-:W-:Y:S02]  /*10c10*/  MOV R2, 0x10c30 ;  /* 0x00010c3000027802 */ /* 0x000fe40000000f00 */
[----:B------:R-:W-:Y:S05]  /*10c20*/  CALL.REL.NOINC `($__internal_71_$__cuda_sm70_shflsync_idx_p) ;  /* 0x000009b000007944 */ /* 0x000fea0003c00000 */
[----:B------:R-:W-:Y:S05]  /*10c30*/  BRA `(.L_x_3435) ;  /* 0xffffcf8000007947 */ /* 0x000fea000383ffff */
.L_x_3381:
[----:B------:R-:W-:Y:S01]  /*10c40*/  IMAD.MOV.U32 R5, RZ, RZ, R9 ;  /* 0x000000ffff057224 */ /* 0x000fe200078e0009 */
[----:B------:R-:W-:Y:S01]  /*10c50*/  MOV R3, RZ ;  /* 0x000000ff00037202 */ /* 0x000fe20000000f00 */
[----:B------:R-:W-:Y:S01]  /*10c60*/  IMAD.MOV.U32 R0, RZ, RZ, 0x181f ;  /* 0x0000181fff007424 */ /* 0x000fe200078e00ff */
[----:B------:R-:W-:Y:S02]  /*10c70*/  MOV R2, 0x10c90 ;  /* 0x00010c9000027802 */ /* 0x000fe40000000f00 */
[----:B------:R-:W-:Y:S05]  /*10c80*/  CALL.REL.NOINC `($__internal_71_$__cuda_sm70_shflsync_idx_p) ;  /* 0x0000095000007944 */ /* 0x000fea0003c00000 */
[----:B------:R-:W-:Y:S01]  /*10c90*/  MOV R8, R0 ;  /* 0x0000000000087202 */ /* 0x000fe20000000f00 */
[----:B------:R-:W-:Y:S05]  /*10ca0*/  BRA `(.L_x_3436) ;  /* 0xffffdd4000007947 */ /* 0x000fea000383ffff */
.L_x_3382:
[----:B------:R-:W-:Y:S01]  /*10cb0*/  IMAD.MOV.U32 R5, RZ, RZ, R12 ;  /* 0x000000ffff057224 */ /* 0x000fe200078e000c */
[----:B------:R-:W-:Y:S01]  /*10cc0*/  MOV R3, RZ ;  /* 0x000000ff00037202 */ /* 0x000fe20000000f00 */
[----:B------:R-:W-:Y:S01]  /*10cd0*/  IMAD.MOV.U32 R0, RZ, RZ, 0x181f ;  /* 0x0000181fff007424 */ /* 0x000fe200078e00ff */
[----:B------:R-:W-:Y:S02]  /*10ce0*/  MOV R2, 0x10d00 ;  /* 0x00010d0000027802 */ /* 0x000fe40000000f00 */
[----:B-12---:R-:W-:Y:S05]  /*10cf0*/  CALL.REL.NOINC `($__internal_71_$__cuda_sm70_shflsync_idx_p) ;  /* 0x000008e000007944 */ /* 0x006fea0003c00000 */
[----:B------:R-:W-:Y:S05]  /*10d00*/  BRA `(.L_x_3437) ;  /* 0xffffdd0000007947 */ /* 0x000fea000383ffff */
.L_x_3385:
        /* <DEDUP_REMOVED lines=12> */
.L_x_3388:
[----:B-1----:R-:W-:Y:S01]  /*10dd0*/  IMAD.MOV.U32 R5, RZ, RZ, R9 ;  /* 0x000000ffff057224 */ /* 0x002fe200078e0009 */
[----:B------:R-:W-:Y:S01]  /*10de0*/  MOV R3, 0x2 ;  /* 0x0000000200037802 */ /* 0x000fe20000000f00 */
[----:B----4-:R-:W-:Y:S01]  /*10df0*/  IMAD.MOV.U32 R0, RZ, RZ, 0x181f ;  /* 0x0000181fff007424 */ /* 0x010fe200078e00ff */
[----:B------:R-:W-:Y:S02]  /*10e00*/  MOV R2, 0x10e20 ;  /* 0x00010e2000027802 */ /* 0x000fe40000000f00 */
[----:B--23--:R-:W-:Y:S05]  /*10e10*/  CALL.REL.NOINC `($__internal_71_$__cuda_sm70_shflsync_idx_p) ;  /* 0x000007c000007944 */ /* 0x00cfea0003c00000 */
[----:B------:R-:W-:Y:S01]  /*10e20*/  MOV R8, R0 ;  /* 0x0000000000087202 */ /* 0x000fe20000000f00 */
[----:B------:R-:W-:Y:S05]  /*10e30*/  BRA `(.L_x_3439) ;  /* 0xffffde8000007947 */ /* 0x000fea000383ffff */
.L_x_3389:
[----:B------:R-:W-:Y:S01]  /*10e40*/  IMAD.MOV.U32 R5, RZ, RZ, R12 ;  /* 0x000000ffff057224 */ /* 0x000fe200078e000c */
[----:B------:R-:W-:Y:S01]  /*10e50*/  MOV R3, 0x2 ;  /* 0x0000000200037802 */ /* 0x000fe20000000f00 */
[----:B----4-:R-:W-:Y:S01]  /*10e60*/  IMAD.MOV.U32 R0, RZ, RZ, 0x181f ;  /* 0x0000181fff007424 */ /* 0x010fe200078e00ff */
[----:B------:R-:W-:Y:S02]  /*10e70*/  MOV R2, 0x10e90 ;  /* 0x00010e9000027802 */ /* 0x000fe40000000f00 */
[----:B-123--:R-:W-:Y:S05]  /*10e80*/  CALL.REL.NOINC `($__internal_71_$__cuda_sm70_shflsync_idx_p) ;  /* 0x0000075000007944 */ /* 0x00efea0003c00000 */
[----:B------:R-:W-:Y:S05]  /*10e90*/  BRA `(.L_x_3440) ;  /* 0xffffde4000007947 */ /* 0x000fea000383ffff */
.L_x_3392:
        /* <DEDUP_REMOVED lines=12> */
.L_x_3394:
[----:B---3--:R-:W-:Y:S01]  /*10f60*/  IMAD.MOV.U32 R5, RZ, RZ, R86 ;  /* 0x000000ffff057224 */ /* 0x008fe200078e0056 */
[----:B------:R-:W-:Y:S01]  /*10f70*/  MOV R3, RZ ;  /* 0x000000ff00037202 */ /* 0x000fe20000000f00 */
[----:B------:R-:W-:Y:S01]  /*10f80*/  IMAD.MOV.U32 R0, RZ, RZ, 0x1f ;  /* 0x0000001fff007424 */ /* 0x000fe200078e00ff */
[----:B------:R-:W-:Y:S02]  /*10f90*/  MOV R2, 0x10fb0 ;  /* 0x00010fb000027802 */ /* 0x000fe40000000f00 */
[----:B-1----:R-:W-:Y:S05]  /*10fa0*/  CALL.REL.NOINC `($__internal_71_$__cuda_sm70_shflsync_idx_p) ;  /* 0x0000063000007944 */ /* 0x002fea0003c00000 */
[----:B------:R-:W-:Y:S01]  /*10fb0*/  MOV R9, R0 ;  /* 0x0000000000097202 */ /* 0x000fe20000000f00 */
[----:B------:R-:W-:Y:S05]  /*10fc0*/  BRA `(.L_x_3442) ;  /* 0xffffe06000007947 */ /* 0x000fea000383ffff */
.L_x_3395:
[----:B---3--:R-:W-:Y:S01]  /*10fd0*/  IMAD.MOV.U32 R5, RZ, RZ, R86 ;  /* 0x000000ffff057224 */ /* 0x008fe200078e0056 */
[----:B------:R-:W-:Y:S01]  /*10fe0*/  MOV R3, 0x1 ;  /* 0x0000000100037802 */ /* 0x000fe20000000f00 */
[----:B------:R-:W-:Y:S01]  /*10ff0*/  IMAD.MOV.U32 R0, RZ, RZ, 0x1f ;  /* 0x0000001fff007424 */ /* 0x000fe200078e00ff */
[----:B------:R-:W-:Y:S02]  /*11000*/  MOV R2, 0x11020 ;  /* 0x0001102000027802 */ /* 0x000fe40000000f00 */
[----:B-12-4-:R-:W-:Y:S05]  /*11010*/  CALL.REL.NOINC `($__internal_71_$__cuda_sm70_shflsync_idx_p) ;  /* 0x000005c000007944 */ /* 0x016fea0003c00000 */
[----:B------:R-:W-:Y:S01]  /*11020*/  MOV R8, R0 ;  /* 0x0000000000087202 */ /* 0x000fe20000000f00 */
[----:B------:R-:W-:Y:S05]  /*11030*/  BRA `(.L_x_3443) ;  /* 0xffffe01000007947 */ /* 0x000fea000383ffff */
.L_x_3396:
[----:B------:R-:W-:Y:S02]  /*11040*/  MOV R2, 0x1 ;  /* 0x0000000100027802 */ /* 0x000fe40000000f00 */
[----:B------:R-:W-:-:S02]  /*11050*/  MOV R3, 0x11070 ;  /* 0x0001107000037802 */ /* 0x000fc40000000f00 */
[----:B--234-:R-:W-:Y:S05]  /*11060*/  CALL.REL.NOINC `($__internal_72_$__cuda_sm70_shflsync_up_p) ;  /* 0x000005c000007944 */ /* 0x01cfea0003c00000 */
[----:B------:R-:W-:Y:S05]  /*11070*/  BRA `(.L_x_3444) ;  /* 0xffffe0f000007947 */ /* 0x000fea000383ffff */
.L_x_3397:
[----:B------:R-:W-:Y:S02]  /*11080*/  MOV R2, 0x2 ;  /* 0x0000000200027802 */ /* 0x000fe40000000f00 */
[----:B------:R-:W-:-:S02]  /*11090*/  MOV R3, 0x110b0 ;  /* 0x000110b000037802 */ /* 0x000fc40000000f00 */
[----:B--2-4-:R-:W-:Y:S05]  /*110a0*/  CALL.REL.NOINC `($__internal_72_$__cuda_sm70_shflsync_up_p) ;  /* 0x0000058000007944 */ /* 0x014fea0003c00000 */
[----:B------:R-:W-:Y:S01]  /*110b0*/  SEL R3, R4, RZ, P1 ;  /* 0x000000ff04037207 */ /* 0x000fe20000800000 */
[----:B------:R-:W-:-:S04]  /*110c0*/  IMAD.MOV.U32 R2, RZ, RZ, 0x4 ;  /* 0x00000004ff027424 */ /* 0x000fc800078e00ff */
[----:B------:R-:W-:Y:S01]  /*110d0*/  IMAD.IADD R0, R0, 0x1, R3 ;  /* 0x0000000100007824 */ /* 0x000fe200078e0203 */
[----:B------:R-:W-:Y:S02]  /*110e0*/  MOV R3, 0x11100 ;  /* 0x0001110000037802 */ /* 0x000fe40000000f00 */
        /* <DEDUP_REMOVED lines=19> */
.L_x_3401:
[----:B------:R-:W-:Y:S02]  /*11220*/  MOV R2, 0x1 ;  /* 0x0000000100027802 */ /* 0x000fe40000000f00 */
[----:B------:R-:W-:Y:S02]  /*11230*/  MOV R3, 0x11250 ;  /* 0x0001125000037802 */ /* 0x000fe40000000f00 */
[----:B------:R-:W-:Y:S05]  /*11240*/  CALL.REL.NOINC `($__internal_72_$__cuda_sm70_shflsync_up_p) ;  /* 0x000003e000007944 */ /* 0x000fea0003c00000 */
[----:B------:R-:W-:Y:S01]  /*11250*/  MOV R2, R4 ;  /* 0x0000000400027202 */ /* 0x000fe20000000f00 */
[----:B------:R-:W-:Y:S05]  /*11260*/  BRA `(.L_x_3446) ;  /* 0xffffe15000007947 */ /* 0x000fea000383ffff */
.L_x_3402:
[----:B------:R-:W-:Y:S02]  /*11270*/  MOV R2, 0x2 ;  /* 0x0000000200027802 */ /* 0x000fe40000000f00 */
        /* <DEDUP_REMOVED lines=25> */
.L_x_3404:
[----:B------:R-:W-:Y:S02]  /*11410*/  SEL R0, RZ, 0x1, P0 ;  /* 0x00000001ff007807 */ /* 0x000fe40000000000 */
[----:B------:R-:W-:Y:S02]  /*11420*/  MOV R2, 0x11440 ;  /* 0x0001144000027802 */ /* 0x000fe40000000f00 */
[----:B-1----:R-:W-:Y:S05]  /*11430*/  CALL.REL.NOINC `($__internal_73_$__cuda_sm70_votesync_ballot) ;  /* 0x0000026000007944 */ /* 0x002fea0003c00000 */
[----:B------:R-:W-:Y:S01]  /*11440*/  MOV R12, R0 ;  /* 0x00000000000c7202 */ /* 0x000fe20000000f00 */
[----:B------:R-:W-:Y:S05]  /*11450*/  BRA `(.L_x_3448) ;  /* 0xffffe0f000007947 */ /* 0x000fea000383ffff */
.L_x_3405:
[----:B------:R-:W-:Y:S01]  /*11460*/  IMAD.MOV.U32 R5, RZ, RZ, R6 ;  /* 0x000000ffff057224 */ /* 0x000fe200078e0006 */
[----:B------:R-:W-:Y:S01]  /*11470*/  MOV R3, R8 ;  /* 0x0000000800037202 */ /* 0x000fe20000000f00 */
[----:B------:R-:W-:Y:S01]  /*11480*/  IMAD.MOV.U32 R0, RZ, RZ, 0x1f ;  /* 0x0000001fff007424 */ /* 0x000fe200078e00ff */
[----:B------:R-:W-:Y:S02]  /*11490*/  MOV R2, 0x114b0 ;  /* 0x000114b000027802 */ /* 0x000fe40000000f00 */
[----:B-1----:R-:W-:Y:S05]  /*114a0*/  CALL.REL.NOINC `($__internal_71_$__cuda_sm70_shflsync_idx_p) ;  /* 0x0000013000007944 */ /* 0x002fea0003c00000 */
[----:B------:R-:W-:Y:S01]  /*114b0*/  IMAD.MOV.U32 R10, RZ, RZ, R0 ;  /* 0x000000ffff0a7224 */ /* 0x000fe200078e0000 */
[----:B------:R-:W-:Y:S01]  /*114c0*/  MOV R3, R8 ;  /* 0x0000000800037202 */ /* 0x000fe20000000f00 */
[----:B------:R-:W-:Y:S01]  /*114d0*/  IMAD.MOV.U32 R5, RZ, RZ, R7 ;  /* 0x000000ffff057224 */ /* 0x000fe200078e0007 */
[----:B------:R-:W-:Y:S02]  /*114e0*/  MOV R0, 0x1f ;  /* 0x0000001f00007802 */ /* 0x000fe40000000f00 */
[----:B------:R-:W-:-:S02]  /*114f0*/  MOV R2, 0x11510 ;  /* 0x0001151000027802 */ /* 0x000fc40000000f00 */
[----:B------:R-:W-:Y:S05]  /*11500*/  CALL.REL.NOINC `($__internal_71_$__cuda_sm70_shflsync_idx_p) ;  /* 0x000000d000007944 */ /* 0x000fea0003c00000 */
[----:B------:R-:W-:Y:S01]  /*11510*/  MOV R7, R0 ;  /* 0x0000000000077202 */ /* 0x000fe20000000f00 */
[----:B------:R-:W-:Y:S05]  /*11520*/  BRA `(.L_x_3449) ;  /* 0xffffe07000007947 */ /* 0x000fea000383ffff */
.L_x_3408:
[----:B------:R-:W-:Y:S01]  /*11530*/  IMAD.MOV.U32 R5, RZ, RZ, R4 ;  /* 0x000000ffff057224 */ /* 0x000fe200078e0004 */
[----:B------:R-:W-:-:S02]  /*11540*/  MOV R0, 0x1f ;  /* 0x0000001f00007802 */ /* 0x000fc40000000f00 */
[----:B------:R-:W-:Y:S02]  /*11550*/  MOV R2, 0x11570 ;  /* 0x0001157000027802 */ /* 0x000fe40000000f00 */
[----:B-1234-:R-:W-:Y:S05]  /*11560*/  CALL.REL.NOINC `($__internal_71_$__cuda_sm70_shflsync_idx_p) ;  /* 0x0000007000007944 */ /* 0x01efea0003c00000 */
[----:B------:R-:W-:Y:S01]  /*11570*/  MOV R13, R0 ;  /* 0x00000000000d7202 */ /* 0x000fe20000000f00 */
[----:B------:R-:W-:Y:S05]  /*11580*/  BRA `(.L_x_3407) ;  /* 0xffffe07000007947 */ /* 0x000fea000383ffff */
        .weak           $__internal_70_$__cuda_sm70_shflsync_bfly_p
        .type           $__internal_70_$__cuda_sm70_shflsync_bfly_p,@function
        .size           $__internal_70_$__cuda_sm70_shflsync_bfly_p,($__internal_71_$__cuda_sm70_shflsync_idx_p - $__internal_70_$__cuda_sm70_shflsync_bfly_p)
$__internal_70_$__cuda_sm70_shflsync_bfly_p:
[----:B------:R-:W-:Y:S04]  /*11590*/  WARPSYNC R6 ;  /* 0x0000000600007348 */ /* 0x000fe80003800000 */
[----:B------:R1:W2:Y:S02]  /*115a0*/  SHFL.BFLY PT, R5, R2, R5, R7 ;  /* 0x0c00000502057389 */ /* 0x0002a400000e0007 */
[----:B-1----:R-:W-:Y:S02]  /*115b0*/  MOV R2, R3 ;  /* 0x0000000300027202 */ /* 0x002fe40000000f00 */
[----:B------:R-:W-:-:S04]  /*115c0*/  MOV R3, 0x0 ;  /* 0x0000000000037802 */ /* 0x000fc80000000f00 */
[----:B--2---:R-:W-:Y:S05]  /*115d0*/  RET.REL.NODEC R2 `(_ZN7cutlass13device_kernelIN5flash19enable_sm80_to_sm89INS1_16FlashAttnFwdSm80INS1_25CollectiveMainloopFwdSm80ILi8ELi1ELb0EN4cute5tupleIJNS5_1CILi128EEENS7_ILi64EEENS7_ILi192EEEEEELi192ENS_6half_tEfNS_4arch4Sm80ELb1ELb0ELb0ELb1ELb0ELb0ELb1ELb1EEENS1_21CollectiveEpilogueFwdINS6_IJS8_SA_S9_EEENS6_IJNS7_ILi1EEESI_SI_EEESC_SE_Li256ELb1ELb1ELb1ELb0EEENS1_36VarlenDynamicPersistentTileSchedulerILi128ELi64ELi256ELi256ELb1ELb1ELb0ELb1ELb1ELb1EEEEEEEEEvNT_6ParamsE) ;  /* 0xfffeea2002007950 */ /* 0x004fea0003c3ffff */
        .weak           $__internal_71_$__cuda_sm70_shflsync_idx_p
        .type           $__internal_71_$__cuda_sm70_shflsync_idx_p,@function
        .size           $__internal_71_$__cuda_sm70_shflsync_idx_p,($__internal_72_$__cuda_sm70_shflsync_up_p - $__internal_71_$__cuda_sm70_shflsync_idx_p)
$__internal_71_$__cuda_sm70_shflsync_idx_p:
[----:B------:R-:W-:-:S04]  /*115e0*/  MOV R87, 0xffffffff ;  /* 0xffffffff00577802 */ /* 0x000fc80000000f00 */
[----:B------:R-:W-:Y:S04]  /*115f0*/  WARPSYNC R87 ;  /* 0x0000005700007348 */ /* 0x000fe80003800000 */
[----:B------:R1:W2:Y:S02]  /*11600*/  SHFL.IDX PT, R0, R5, R3, R0 ;  /* 0x0000000305007389 */ /* 0x0002a400000e0000 */
[----:B-1----:R-:W-:-:S04]  /*11610*/  MOV R3, 0x0 ;  /* 0x0000000000037802 */ /* 0x002fc80000000f00 */
[----:B--2---:R-:W-:Y:S05]  /*11620*/  RET.REL.NODEC R2 `(_ZN7cutlass13device_kernelIN5flash19enable_sm80_to_sm89INS1_16FlashAttnFwdSm80INS1_25CollectiveMainloopFwdSm80ILi8ELi1ELb0EN4cute5tupleIJNS5_1CILi128EEENS7_ILi64EEENS7_ILi192EEEEEELi192ENS_6half_tEfNS_4arch4Sm80ELb1ELb0ELb0ELb1ELb0ELb0ELb1ELb1EEENS1_21CollectiveEpilogueFwdINS6_IJS8_SA_S9_EEENS6_IJNS7_ILi1EEESI_SI_EEESC_SE_Li256ELb1ELb1ELb1ELb0EEENS1_36VarlenDynamicPersistentTileSchedulerILi128ELi64ELi256ELi256ELb1ELb1ELb0ELb1ELb1ELb1EEEEEEEEEvNT_6ParamsE) ;  /* 0xfffee9d002007950 */ /* 0x004fea0003c3ffff */
        .weak           $__internal_72_$__cuda_sm70_shflsync_up_p
        .type           $__internal_72_$__cuda_sm70_shflsync_up_p,@function
        .size           $__internal_72_$__cuda_sm70_shflsync_up_p,($__internal_73_$__cuda_sm70_votesync_ballot - $__internal_72_$__cuda_sm70_shflsync_up_p)
$__internal_72_$__cuda_sm70_shflsync_up_p:
[----:B------:R-:W-:Y:S02]  /*11630*/  IMAD.MOV.U32 R4, RZ, RZ, RZ ;  /* 0x000000ffff047224 */ /* 0x000fe400078e00ff */
[----:B------:R-:W-:-:S04]  /*11640*/  IMAD.MOV.U32 R10, RZ, RZ, -0x1 ;  /* 0xffffffffff0a7424 */ /* 0x000fc800078e00ff */
[----:B------:R-:W-:Y:S04]  /*11650*/  WARPSYNC R10 ;  /* 0x0000000a00007348 */ /* 0x000fe80003800000 */
[----:B------:R1:W2:Y:S02]  /*11660*/  SHFL.UP PT, R4, R0, R2, R4 ;  /* 0x0400000200047389 */ /* 0x0002a400000e0004 */
[----:B-1----:R-:W-:Y:S02]  /*11670*/  MOV R2, R3 ;  /* 0x0000000300027202 */ /* 0x002fe40000000f00 */
[----:B------:R-:W-:-:S04]  /*11680*/  MOV R3, 0x0 ;  /* 0x0000000000037802 */ /* 0x000fc80000000f00 */
[----:B--2---:R-:W-:Y:S05]  /*11690*/  RET.REL.NODEC R2 `(_ZN7cutlass13device_kernelIN5flash19enable_sm80_to_sm89INS1_16FlashAttnFwdSm80INS1_25CollectiveMainloopFwdSm80ILi8ELi1ELb0EN4cute5tupleIJNS5_1CILi128EEENS7_ILi64EEENS7_ILi192EEEEEELi192ENS_6half_tEfNS_4arch4Sm80ELb1ELb0ELb0ELb1ELb0ELb0ELb1ELb1EEENS1_21CollectiveEpilogueFwdINS6_IJS8_SA_S9_EEENS6_IJNS7_ILi1EEESI_SI_EEESC_SE_Li256ELb1ELb1ELb1ELb0EEENS1_36VarlenDynamicPersistentTileSchedulerILi128ELi64ELi256ELi256ELb1ELb1ELb0ELb1ELb1ELb1EEEEEEEEEvNT_6ParamsE) ;  /* 0xfffee96002007950 */ /* 0x004fea0003c3ffff */
        .weak           $__internal_73_$__cuda_sm70_votesync_ballot
        .type           $__internal_73_$__cuda_sm70_votesync_ballot,@function
        .size           $__internal_73_$__cuda_sm70_votesync_ballot,(.L_x_4999 - $__internal_73_$__cuda_sm70_votesync_ballot)
$__internal_73_$__cuda_sm70_votesync_ballot:
[----:B------:R-:W-:Y:S01]  /*116a0*/  ISETP.NE.U32.AND P0, PT, R0, 0x1, PT ;  /* 0x000000010000780c */ /* 0x000fe20003f05070 */
[----:B------:R-:W-:-:S04]  /*116b0*/  IMAD.MOV.U32 R3, RZ, RZ, -0x1 ;  /* 0xffffffffff037424 */ /* 0x000fc800078e00ff */
[----:B------:R-:W-:Y:S08]  /*116c0*/  WARPSYNC R3 ;  /* 0x0000000300007348 */ /* 0x000ff00003800000 */
[----:B------:R-:W-:-:S04]  /*116d0*/  VOTE.ANY R0, PT, !P0 ;  /* 0x0000000000007806 */ /* 0x000fc800040e0100 */
[----:B------:R-:W-:Y:S01]  /*116e0*/  LOP3.LUT R0, R0, R3, RZ, 0xc0, !PT ;  /* 0x0000000300007212 */ /* 0x000fe200078ec0ff */
[----:B------:R-:W-:-:S04]  /*116f0*/  IMAD.MOV.U32 R3, RZ, RZ, 0x0 ;  /* 0x00000000ff037424 */ /* 0x000fc800078e00ff */
[----:B------:R-:W-:Y:S05]  /*11700*/  RET.REL.NODEC R2 `(_ZN7cutlass13device_kernelIN5flash19enable_sm80_to_sm89INS1_16FlashAttnFwdSm80INS1_25CollectiveMainloopFwdSm80ILi8ELi1ELb0EN4cute5tupleIJNS5_1CILi128EEENS7_ILi64EEENS7_ILi192EEEEEELi192ENS_6half_tEfNS_4arch4Sm80ELb1ELb0ELb0ELb1ELb0ELb0ELb1ELb1EEENS1_21CollectiveEpilogueFwdINS6_IJS8_SA_S9_EEENS6_IJNS7_ILi1EEESI_SI_EEESC_SE_Li256ELb1ELb1ELb1ELb0EEENS1_36VarlenDynamicPersistentTileSchedulerILi128ELi64ELi256ELi256ELb1ELb1ELb0ELb1ELb1ELb1EEEEEEEEEvNT_6ParamsE) ;  /* 0xfffee8f002007950 */ /* 0x000fea0003c3ffff */
.L_x_3450:
        /* <DEDUP_REMOVED lines=15> */
.L_x_4999:


//--------------------- .text._ZN7cutlass13device_kernelIN5flash19enable_sm80_to_sm89INS1_16FlashAttnFwdSm80INS1_25CollectiveMainloopFwdSm80ILi8ELi1ELb0EN4cute5tupleIJNS5_1CILi128EEENS7_ILi64EEENS7_ILi192EEEEEELi192ENS_6half_tEfNS_4arch4Sm80ELb1ELb0ELb0ELb1ELb0ELb1ELb1ELb1EEENS1_21CollectiveEpilogueFwdINS6_IJS8_SA_S9_EEENS6_IJNS7_ILi1EEESI_SI_EEESC_SE_Li256ELb1ELb1ELb1ELb0EEENS1_36VarlenDynamicPersistentTileSchedulerILi128ELi64ELi256ELi256ELb1ELb1ELb0ELb1ELb1ELb1EEEEEEEEEvNT_6ParamsE --------------------------
	.section	.text._ZN7cutlass13device_kernelIN5flash19enable_sm80_to_sm89INS1_16FlashAttnFwdSm80INS1_25CollectiveMainloopFwdSm80ILi8ELi1ELb0EN4cute5tupleIJNS5_1CILi128EEENS7_ILi64EEENS7_ILi192EEEEEELi192ENS_6half_tEfNS_4arch4Sm80ELb1ELb0ELb0ELb1ELb0ELb1ELb1ELb1EEENS1_21CollectiveEpilogueFwdINS6_IJS8_SA_S9_EEENS6_IJNS7_ILi1EEESI_SI_EEESC_SE_Li256ELb1ELb1ELb1ELb0EEENS1_36VarlenDynamicPersistentTileSchedulerILi128ELi64ELi256ELi256ELb1ELb1ELb0ELb1ELb1ELb1EEEEEEEEEvNT_6ParamsE,"ax",@progbits
	.sectioninfo	@"SHI_REGISTERS=255"
	.align	128
.text._ZN7cutlass13device_kernelIN5flash19enable_sm80_to_sm89INS1_16FlashAttnFwdSm80INS1_25CollectiveMainloopFwdSm80ILi8ELi1ELb0EN4cute5tupleIJNS5_1CILi128EEENS7_ILi64EEENS7_ILi192EEEEEELi192ENS_6half_tEfNS_4arch4Sm80ELb1ELb0ELb0ELb1ELb0ELb1ELb1ELb1EEENS1_21CollectiveEpilogueFwdINS6_IJS8_SA_S9_EEENS6_IJNS7_ILi1EEESI_SI_EEESC_SE_Li256ELb1ELb1ELb1ELb0EEENS1_36VarlenDynamicPersistentTileSchedulerILi128ELi64ELi256ELi256ELb1ELb1ELb0ELb1ELb1ELb1EEEEEEEEEvNT_6ParamsE:
        .type           _ZN7cutlass13device_kernelIN5flash19enable_sm80_to_sm89INS1_16FlashAttnFwdSm80INS1_25CollectiveMainloopFwdSm80ILi8ELi1ELb0EN4cute5tupleIJNS5_1CILi128EEENS7_ILi64EEENS7_ILi192EEEEEELi192ENS_6half_tEfNS_4arch4Sm80ELb1ELb0ELb0ELb1ELb0ELb1ELb1ELb1EEENS1_21CollectiveEpilogueFwdINS6_IJS8_SA_S9_EEENS6_IJNS7_ILi1EEESI_SI_EEESC_SE_Li256ELb1ELb1ELb1ELb0EEENS1_36VarlenDynamicPersistentTileSchedulerILi128ELi64ELi256ELi256ELb1ELb1ELb0ELb1ELb1ELb1EEEEEEEEEvNT_6ParamsE,@function
        .size           _ZN7cutlass13device_kernelIN5flash19enable_sm80_to_sm89INS1_16FlashAttnFwdSm80INS1_25CollectiveMainloopFwdSm80ILi8ELi1ELb0EN4cute5tupleIJNS5_1CILi128EEENS7_ILi64EEENS7_ILi192EEEEEELi192ENS_6half_tEfNS_4arch4Sm80ELb1ELb0ELb0ELb1ELb0ELb1ELb1ELb1EEENS1_21CollectiveEpilogueFwdINS6_IJS8_SA_S9_EEENS6_IJNS7_ILi1EEESI_SI_EEESC_SE_Li256ELb1ELb1ELb1ELb0EEENS1_36VarlenDynamicPersistentTileSchedulerILi128ELi64ELi256ELi256ELb1ELb1ELb0ELb1ELb1ELb1EEEEEEEEEvNT_6ParamsE,(.L_x_5004 - _ZN7cutlass13device_kernelIN5flash19enable_sm80_to_sm89INS1_16FlashAttnFwdSm80INS1_25CollectiveMainloopFwdSm80ILi8ELi1ELb0EN4cute5tupleIJNS5_1CILi128EEENS7_ILi64EEENS7_ILi192EEEEEELi192ENS_6half_tEfNS_4arch4Sm80ELb1ELb0ELb0ELb1ELb0ELb1ELb1ELb1EEENS1_21CollectiveEpilogueFwdINS6_IJS8_SA_S9_EEENS6_IJNS7_ILi1EEESI_SI_EEESC_SE_Li256ELb1ELb1ELb1ELb0EEENS1_36VarlenDynamicPersistentTileSchedulerILi128ELi64ELi256ELi256ELb1ELb1ELb0ELb1ELb1ELb1EEEEEEEEEvNT_6ParamsE)
        .other          _ZN7cutlass13device_kernelIN5flash19enable_sm80_to_sm89INS1_16FlashAttnFwdSm80INS1_25CollectiveMainloopFwdSm80ILi8ELi1ELb0EN4cute5tupleIJNS5_1CILi128EEENS7_ILi64EEENS7_ILi192EEEEEELi192ENS_6half_tEfNS_4arch4Sm80ELb1ELb0ELb0ELb1ELb0ELb1ELb1ELb1EEENS1_21CollectiveEpilogueFwdINS6_IJS8_SA_S9_EEENS6_IJNS7_ILi1EEESI_SI_EEESC_SE_Li256ELb1ELb1ELb1ELb0EEENS1_36VarlenDynamicPersistentTileSchedulerILi128ELi64ELi256ELi256ELb1ELb1ELb0ELb1ELb1ELb1EEEEEEEEEvNT_6ParamsE,@"STO_CUDA_ENTRY STV_DEFAULT"
_ZN7cutlass13device_kernelIN5flash19enable_sm80_to_sm89INS1_16FlashAttnFwdSm80INS1_25CollectiveMainloopFwdSm80ILi8ELi1ELb0EN4cute5tupleIJNS5_1CILi128EEENS7_ILi64EEENS7_ILi192EEEEEELi192ENS_6half_tEfNS_4arch4Sm80ELb1ELb0ELb0ELb1ELb0ELb1ELb1ELb1EEENS1_21CollectiveEpilogueFwdINS6_IJS8_SA_S9_EEENS6_IJNS7_ILi1EEESI_SI_EEESC_SE_Li256ELb1ELb1ELb1ELb0EEENS1_36VarlenDynamicPersistentTileSchedulerILi128ELi64ELi256ELi256ELb1ELb1ELb0ELb1ELb1ELb1EEEEEEEEEvNT_6ParamsE:
        /* <DEDUP_REMOVED lines=53> */
.L_x_3456:
        /* <DEDUP_REMOVED lines=17> */
.L_x_3625:
        /* <DEDUP_REMOVED lines=16> */
.L_x_3626:
[----:B---3--:R-:W-:-:S05]  /*0560*/  IMAD R0, R0, c[0x0][0x538], RZ ;  /* 0x00014e0000007a24 */ /* 0x008fca00078e02ff */
[----:B------:R-:W-:-:S04]  /*0570*/  IADD3 R7, R0, R7, RZ ;  /* 0x0000000700077210 */ /* 0x000fc80007ffe0ff */
[----:B------:R-:W-:-:S13]  /*0580*/  ISETP.GT.AND P0, PT, R7, UR4, PT ;  /* 0x0000000407007c0c */ /* 0x000fda000bf04270 */
[----:B-12---:R-:W-:Y:S05]  /*0590*/  @!P0 BRA `(.L_x_3456) ;  /* 0xfffffdb000008947 */ /* 0x006fea000383ffff */
.L_x_3452:
[----:B------:R-:W-:-:S05]  /*05a0*/  IADD3 R11, -R0, R7, RZ ;  /* 0x00000007000b7210 */ /* 0x000fca0007ffe1ff */
[----:B------:R-:W-:-:S05]  /*05b0*/  IMAD R0, R4, c[0x0][0x538], R11 ;  /* 0x00014e0004007a24 */ /* 0x000fca00078e020b */
[----:B------:R-:W-:Y:S01]  /*05c0*/  ISETP.GT.AND P0, PT, R0, UR4, PT ;  /* 0x0000000400007c0c */ /* 0x000fe2000bf04270 */
[----:B------:R-:W-:-:S12]  /*05d0*/  BRA.DIV ~URZ, `(.L_x_3457) ;  /* 0x0001bd927f007947 */ /* 0x000fd8000b800000 */
[----:B------:R-:W-:-:S04]  /*05e0*/  VOTE.ANY R7, PT, !P0 ;  /* 0x0000000000077806 */ /* 0x000fc800040e0100 */
.L_x_3627:
[----:B------:R-:W1:Y:S02]  /*05f0*/  POPC R0, R7 ;  /* 0x0000000700007309 */ /* 0x000e640000000000 */
[----:B-12---:R-:W-:Y:S01]  /*0600*/  IADD3 R251, R0, R6, RZ ;  /* 0x0000000600fb7210 */ /* 0x006fe20007ffe0ff */
[----:B------:R-:W-:Y:S05]  /*0610*/  BRA.DIV ~URZ, `(.L_x_3458) ;  /* 0x0001bda27f007947 */ /* 0x000fea000b800000 */
[----:B------:R1:W2:Y:S01]  /*0620*/  SHFL.IDX PT, R249, R10, R0, 0x1f ;  /* 0x00001f000af97589 */ /* 0x0002a200000e0000 */
[----:B------:R-:W-:-:S03]  /*0630*/  MOV R6, RZ ;  /* 0x000000ff00067202 */ /* 0x000fc60000000f00 */
[----:B------:R1:W3:Y:S04]  /*0640*/  SHFL.IDX PT, R10, R8, R0, 0x1f ;  /* 0x00001f00080a7589 */ /* 0x0002e800000e0000 */
.L_x_3628:
[----:B------:R-:W-:Y:S01]  /*0650*/  ISETP.NE.AND P0, PT, R7, RZ, PT ;  /* 0x000000ff0700720c */ /* 0x000fe20003f05270 */
[----:B------:R-:W-:-:S12]  /*0660*/  BSSY B0, `(.L_x_3459) ;  /* 0x0000005000007945 */ /* 0x000fd80003800000 */
[----:B------:R-:W-:Y:S05]  /*0670*/  @!P0 BRA `(.L_x_3460) ;  /* 0x0000003000008947 */ /* 0x000fea0003800000 */
[----:B------:R-:W-:Y:S01]  /*0680*/  IADD3 R5, R0, -0x1, RZ ;  /* 0xffffffff00057810 */ /* 0x000fe20007ffe0ff */
[----:B------:R-:W-:Y:S05]  /*0690*/  BRA.DIV ~URZ, `(.L_x_3461) ;  /* 0x0001be027f007947 */ /* 0x000fea000b800000 */
[----:B------:R4:W1:Y:S02]  /*06a0*/  SHFL.IDX PT, R6, R4, R5, 0x1f ;  /* 0x00001f0504067589 */ /* 0x00086400000e0000 */
.L_x_3460:
[----:B------:R-:W-:Y:S05]  /*06b0*/  BSYNC B0 ;  /* 0x0000000000007941 */ /* 0x000fea0003800000 */
.L_x_3459:
        /* <DEDUP_REMOVED lines=67> */
.L_x_3463:
        /* <DEDUP_REMOVED lines=68> */
.L_x_3464:
[----:B------:R-:W-:Y:S05]  /*0f30*/  BSYNC B0 ;  /* 0x0000000000007941 */ /* 0x000fea0003800000 */
.L_x_3462:
[----:B------:R-:W-:-:S04]  /*0f40*/  LOP3.LUT R0, RZ, R0, RZ, 0x33, !PT ;  /* 0x00000000ff007212 */ /* 0x000fc800078e33ff */
[----:B------:R-:W-:Y:S01]  /*0f50*/  IADD3 R249, R0, R249, RZ ;  /* 0x000000f900f97210 */ /* 0x000fe20007ffe0ff */
[----:B------:R-:W-:Y:S05]  /*0f60*/  BRA `(.L_x_3465) ;  /* 0x0000004000007947 */ /* 0x000fea0003800000 */
.L_x_3453:
[----:B--2---:R-:W-:Y:S01]  /*0f70*/  IMAD.MOV.U32 R249, RZ, RZ, RZ ;  /* 0x000000fffff97224 */ /* 0x004fe200078e00ff */
[----:B------:R-:W-:Y:S01]  /*0f80*/  MOV R250, RZ ;  /* 0x000000ff00fa7202 */ /* 0x000fe20000000f00 */
[----:B------:R-:W-:Y:S01]  /*0f90*/  IMAD.U32 R248, RZ, RZ, UR4 ;  /* 0x00000004fff87e24 */ /* 0x000fe2000f8e00ff */
[----:B------:R-:W-:Y:S02]  /*0fa0*/  MOV R251, c[0x0][0x53c] ;  /* 0x00014f0000fb7a02 */ /* 0x000fe40000000f00 */
.L_x_3465:
[----:B------:R-:W-:Y:S01]  /*0fb0*/  ISETP.NE.AND P0, PT, R12, RZ, PT ;  /* 0x000000ff0c00720c */ /* 0x000fe20003f05270 */
[----:B------:R-:W-:-:S12]  /*0fc0*/  WARPSYNC 0xffffffff ;  /* 0xffffffff00007948 */ /* 0x000fd80003800000 */
[----:B------:R1:W-:Y:S04]  /*0fd0*/  @!P0 STS.128 [0x18100], R248 ;  /* 0x018100f8ff008388 */ /* 0x0003e80000000c00 */
[----:B------:R-:W-:Y:S06]  /*0fe0*/  BAR.ARV 0x5, 0x100 ;  /* 0x0144000000007b1d */ /* 0x000fec0000002000 */
.L_x_3451:
        /* <DEDUP_REMOVED lines=126> */
[C---:B------:R-:W-:Y:S01]  /*17d0*/  IADD3 R146, R140.reuse, 0x10, RZ ;  /* 0x000000108c927810 */ /* 0x040fe20007ffe0ff */
        /* <DEDUP_REMOVED lines=34> */
.L_x_3624:
        /* <DEDUP_REMOVED lines=45> */
.L_x_3466:
[----:B------:R-:W-:-:S04]  /*1cd0*/  ISETP.NE.U32.AND P0, PT, RZ, c[0x0][0x368], PT ;  /* 0x0000da00ff007a0c */ /* 0x000fc80003f05070 */
[----:B------:R-:W-:-:S13]  /*1ce0*/  ISETP.NE.AND.EX P0, PT, RZ, c[0x0][0x36c], PT, P0 ;  /* 0x0000db00ff007a0c */ /* 0x000fda0003f05300 */
[----:B------:R-:W-:Y:S05]  /*1cf0*/  @!P0 BRA `(.L_x_3467) ;  /* 0x0000004000008947 */ /* 0x000fea0003800000 */
[----:B-1----:R-:W-:-:S04]  /*1d00*/  LEA R6, P0, R18, c[0x0][0x368], 0x2 ;  /* 0x0000da0012067a11 */ /* 0x002fc800078010ff */
[----:B------:R-:W-:-:S05]  /*1d10*/  LEA.HI.X R7, R18, c[0x0][0x36c], R168, 0x2, P0 ;  /* 0x0000db0012077a11 */ /* 0x000fca00000f14a8 */
[----:B------:R1:W5:Y:S01]  /*1d20*/  LDG.E R6, [R6.64] ;  /* 0x0000000606067981 */ /* 0x000362000c1e1900 */
[----:B------:R-:W-:Y:S05]  /*1d30*/  BRA `(.L_x_3468) ;  /* 0x0000005000007947 */ /* 0x000fea0003800000 */
.L_x_3467:
[----:B-1----:R-:W-:Y:S01]  /*1d40*/  MOV R6, c[0x0][0x1d0] ;  /* 0x0000740000067a02 */ /* 0x002fe20000000f00 */
[----:B------:R-:W-:Y:S05]  /*1d50*/  @!P6 BRA `(.L_x_3468) ;  /* 0x000000300000e947 */ /* 0x000fea0003800000 */
[----:B------:R-:W2:Y:S04]  /*1d60*/  LDG.E R6, [R4.64] ;  /* 0x0000000604067981 */ /* 0x000ea8000c1e1900 */
[----:B------:R-:W2:Y:S02]  /*1d70*/  LDG.E R0, [R4.64+0x4] ;  /* 0x0000040604007981 */ /* 0x000ea4000c1e1900 */
[----:B--2---:R-:W-:Y:S02]  /*1d80*/  IADD3 R6, -R6, R0, RZ ;  /* 0x0000000006067210 */ /* 0x004fe40007ffe1ff */
.L_x_3468:
        /* <DEDUP_REMOVED lines=72> */
.L_x_3470:
[----:B------:R-:W-:Y:S05]  /*2210*/  BSYNC B0 ;  /* 0x0000000000007941 */ /* 0x000fea0003800000 */
.L_x_3469:
        /* <DEDUP_REMOVED lines=261> */
.L_x_3496:
        /* <DEDUP_REMOVED lines=85> */
.L_x_3476:
[----:B------:R-:W-:Y:S05]  /*37c0*/  BSYNC B0 ;  /* 0x0000000000007941 */ /* 0x000fea0003800000 */
.L_x_3475:
        /* <DEDUP_REMOVED lines=89> */
.L_x_3479:
[----:B------:R-:W-:Y:S05]  /*3d60*/  BSYNC B0 ;  /* 0x0000000000007941 */ /* 0x000fea0003800000 */
.L_x_3478:
        /* <DEDUP_REMOVED lines=56> */
.L_x_3481:
[----:B------:R-:W-:Y:S05]  /*40f0*/  BSYNC B0 ;  /* 0x0000000000007941 */ /* 0x000fea0003800000 */
.L_x_3480:
        /* <DEDUP_REMOVED lines=56> */
.L_x_3483:
[----:B------:R-:W-:Y:S05]  /*4480*/  BSYNC B0 ;  /* 0x0000000000007941 */ /* 0x000fea0003800000 */
.L_x_3482:
        /* <DEDUP_REMOVED lines=57> */
.L_x_3485:
[----:B------:R-:W-:Y:S05]  /*4820*/  BSYNC B0 ;  /* 0x0000000000007941 */ /* 0x000fea0003800000 */
.L_x_3484:
        /* <DEDUP_REMOVED lines=57> */
.L_x_3487:
[----:B------:R-:W-:Y:S05]  /*4bc0*/  BSYNC B0 ;  /* 0x0000000000007941 */ /* 0x000fea0003800000 */
.L_x_3486:
        /* <DEDUP_REMOVED lines=57> */
.L_x_3474:
        /* <DEDUP_REMOVED lines=47> */
.L_x_3489:
[----:B------:R-:W-:Y:S05]  /*5250*/  BSYNC B0 ;  /* 0x0000000000007941 */ /* 0x000fea0003800000 */
.L_x_3488:
        /* <DEDUP_REMOVED lines=149> */
.L_x_3491:
[----:B------:R-:W-:Y:S05]  /*5bb0*/  BSYNC B0 ;  /* 0x0000000000007941 */ /* 0x000fea0003800000 */
.L_x_3490:
        /* <DEDUP_REMOVED lines=115> */
.L_x_3493:
[----:B------:R-:W-:Y:S05]  /*62f0*/  BSYNC B0 ;  /* 0x0000000000007941 */ /* 0x000fea0003800000 */
.L_x_3492:
        /* <DEDUP_REMOVED lines=115> */
.L_x_3473:
        /* <DEDUP_REMOVED lines=26> */
.L_x_3477:
[----:B------:R-:W-:Y:S05]  /*6bd0*/  BSYNC B1 ;  /* 0x0000000000017941 */ /* 0x000fea0003800000 */
.L_x_3472:
        /* <DEDUP_REMOVED lines=77> */
.L_x_3495:
[----:B-1----:R-:W-:Y:S05]  /*70b0*/  BSYNC B0 ;  /* 0x0000000000007941 */ /* 0x002fea0003800000 */
.L_x_3494:
        /* <DEDUP_REMOVED lines=26> */
.L_x_3471:
        /* <DEDUP_REMOVED lines=45> */
.L_x_3498:
[----:B------:R-:W-:Y:S05]  /*7530*/  BSYNC B0 ;  /* 0x0000000000007941 */ /* 0x000fea0003800000 */
.L_x_3497:
        /* <DEDUP_REMOVED lines=155> */
.L_x_3629:
[----:B------:R-:W-:Y:S05]  /*7ef0*/  BRA.DIV ~URZ, `(.L_x_3501) ;  /* 0x000146727f007947 */ /* 0x000fea000b800000 */
[----:B------:R3:W4:Y:S02]  /*7f00*/  SHFL.IDX PT, R0, R15, RZ, 0x181f ;  /* 0x00181fff0f007589 */ /* 0x00072400000e0000 */
.L_x_3630:
        /* <DEDUP_REMOVED lines=19> */
.L_x_3503:
[----:B------:R-:W-:Y:S05]  /*8040*/  BSYNC B0 ;  /* 0x0000000000007941 */ /* 0x000fea0003800000 */
.L_x_3502:
[----:B------:R-:W-:Y:S05]  /*8050*/  BRA.DIV ~URZ, `(.L_x_3504) ;  /* 0x000145827f007947 */ /* 0x000fea000b800000 */
[----:B--2---:R2:W3:Y:S04]  /*8060*/  SHFL.IDX PT, R10, R13, 0x1, 0x181f ;  /* 0x00381f000d0a7f89 */ /* 0x0044e800000e0000 */
[----:B----4-:R2:W4:Y:S02]  /*8070*/  SHFL.IDX PT, R0, R15, 0x1, 0x181f ;  /* 0x00381f000f007f89 */ /* 0x01052400000e0000 */
.L_x_3631:
        /* <DEDUP_REMOVED lines=16> */
.L_x_3506:
[----:B------:R-:W-:Y:S05]  /*8180*/  BSYNC B0 ;  /* 0x0000000000007941 */ /* 0x000fea0003800000 */
.L_x_3505:
[----:B------:R-:W-:Y:S05]  /*8190*/  BRA.DIV ~URZ, `(.L_x_3507) ;  /* 0x000145127f007947 */ /* 0x000fea000b800000 */
[----:B---3--:R3:W1:Y:S02]  /*81a0*/  SHFL.IDX PT, R10, R13, 0x2, 0x181f ;  /* 0x00581f000d0a7f89 */ /* 0x00866400000e0000 */
.L_x_3632:
[----:B------:R-:W-:Y:S05]  /*81b0*/  BRA.DIV ~URZ, `(.L_x_3508) ;  /* 0x000145627f007947 */ /* 0x000fea000b800000 */
[----:B----4-:R4:W2:Y:S02]  /*81c0*/  SHFL.IDX PT, R0, R15, 0x2, 0x181f ;  /* 0x00581f000f007f89 */ /* 0x0108a400000e0000 */
.L_x_3633:
        /* <DEDUP_REMOVED lines=16> */
.L_x_3510:
[----:B------:R-:W-:Y:S05]  /*82d0*/  BSYNC B0 ;  /* 0x0000000000007941 */ /* 0x000fea0003800000 */
.L_x_3509:
[----:B------:R-:W-:Y:S05]  /*82e0*/  BRA.DIV ~URZ, `(.L_x_3511) ;  /* 0x000144a27f007947 */ /* 0x000fea000b800000 */
[----:B-1----:R1:W3:Y:S04]  /*82f0*/  SHFL.IDX PT, R8, R13, 0x3, 0x181f ;  /* 0x00781f000d087f89 */ /* 0x0022e800000e0000 */
[----:B--2---:R1:W2:Y:S02]  /*8300*/  SHFL.IDX PT, R0, R15, 0x3, 0x181f ;  /* 0x00781f000f007f89 */ /* 0x0042a400000e0000 */
.L_x_3634:
        /* <DEDUP_REMOVED lines=59> */
.L_x_3512:
        /* <DEDUP_REMOVED lines=124> */
.L_x_3516:
[----:B------:R-:W-:Y:S05]  /*8e80*/  BSYNC B0 ;  /* 0x0000000000007941 */ /* 0x000fea0003800000 */
.L_x_3515:
        /* <DEDUP_REMOVED lines=117> */
.L_x_3518:
[----:B----4-:R-:W-:Y:S05]  /*95e0*/  BSYNC B0 ;  /* 0x0000000000007941 */ /* 0x010fea0003800000 */
.L_x_3517:
        /* <DEDUP_REMOVED lines=92> */
.L_x_3522:
[----:B------:R-:W-:Y:S05]  /*9bb0*/  BSYNC B0 ;  /* 0x0000000000007941 */ /* 0x000fea0003800000 */
.L_x_3521:
        /* <DEDUP_REMOVED lines=45> */
.L_x_3524:
[----:B------:R-:W-:Y:S05]  /*9e90*/  BSYNC B0 ;  /* 0x0000000000007941 */ /* 0x000fea0003800000 */
.L_x_3523:
        /* <DEDUP_REMOVED lines=45> */
.L_x_3526:
[----:B------:R-:W-:Y:S05]  /*a170*/  BSYNC B0 ;  /* 0x0000000000007941 */ /* 0x000fea0003800000 */
.L_x_3525:
        /* <DEDUP_REMOVED lines=38> */
[-C--:B------:R-:W-:Y:S01]  /*a3e0*/  FFMA.FTZ R0, R4, R12.reuse, -R7 ;  /* 0x0000000c04007223 */ /* 0x080fe20000010807 */
[----:B------:R-:W-:Y:S01]  /*a3f0*/  F2FP.PACK_AB R7, R10, R15 ;  /* 0x0000000f0a07723e */ /* 0x000fe200000000ff */
[----:B------:R-:W-:Y:S01]  /*a400*/  FFMA.FTZ R3, R3, R12, R8 ;  /* 0x0000000c03037223 */ /* 0x000fe20000010008 */
[----:B------:R-:W-:Y:S02]  /*a410*/  F2FP.PACK_AB R6, R2, R5 ;  /* 0x000000050206723e */ /* 0x000fe400000000ff */
[----:B------:R-:W-:Y:S02]  /*a420*/  F2FP.PACK_AB R4, R9, R13 ;  /* 0x0000000d0904723e */ /* 0x000fe400000000ff */
[----:B------:R-:W-:-:S05]  /*a430*/  F2FP.PACK_AB R5, R3, R0 ;  /* 0x000000000305723e */ /* 0x000fca00000000ff */
[----:B------:R1:W-:Y:S02]  /*a440*/  STS.128 [R232+0x10000], R4 ;  /* 0x01000004e8007388 */ /* 0x0003e40000000c00 */
.L_x_3528:
[----:B------:R-:W-:Y:S05]  /*a450*/  BSYNC B0 ;  /* 0x0000000000007941 */ /* 0x000fea0003800000 */
.L_x_3527:
        /* <DEDUP_REMOVED lines=45> */
.L_x_3530:
[----:B------:R-:W-:Y:S05]  /*a730*/  BSYNC B0 ;  /* 0x0000000000007941 */ /* 0x000fea0003800000 */
.L_x_3529:
        /* <DEDUP_REMOVED lines=44> */
.L_x_3520:
[----:B------:R-:W-:Y:S05]  /*aa00*/  BSYNC B1 ;  /* 0x0000000000017941 */ /* 0x000fea0003800000 */
.L_x_3519:
        /* <DEDUP_REMOVED lines=48> */
.L_x_3533:
[----:B------:R-:W-:Y:S05]  /*ad10*/  BSYNC B0 ;  /* 0x0000000000007941 */ /* 0x000fea0003800000 */
.L_x_3532:
        /* <DEDUP_REMOVED lines=45> */
.L_x_3535:
[----:B------:R-:W-:Y:S05]  /*aff0*/  BSYNC B0 ;  /* 0x0000000000007941 */ /* 0x000fea0003800000 */
.L_x_3534:
        /* <DEDUP_REMOVED lines=45> */
.L_x_3537:
[----:B------:R-:W-:Y:S05]  /*b2d0*/  BSYNC B0 ;  /* 0x0000000000007941 */ /* 0x000fea0003800000 */
.L_x_3536:
        /* <DEDUP_REMOVED lines=45> */
.L_x_3539:
[----:B------:R-:W-:Y:S05]  /*b5b0*/  BSYNC B0 ;  /* 0x0000000000007941 */ /* 0x000fea0003800000 */
.L_x_3538:
        /* <DEDUP_REMOVED lines=45> */
.L_x_3541:
[----:B------:R-:W-:Y:S05]  /*b890*/  BSYNC B0 ;  /* 0x0000000000007941 */ /* 0x000fea0003800000 */
.L_x_3540:
        /* <DEDUP_REMOVED lines=45> */
.L_x_3514:
        /* <DEDUP_REMOVED lines=78> */
.L_x_3543:
[----:B------:R-:W-:Y:S05]  /*c050*/  BSYNC B0 ;  /* 0x0000000000007941 */ /* 0x000fea0003800000 */
.L_x_3542:
        /* <DEDUP_REMOVED lines=94> */
.L_x_3545:
[----:B---3--:R-:W-:Y:S05]  /*c640*/  BSYNC B0 ;  /* 0x0000000000007941 */ /* 0x008fea0003800000 */
.L_x_3544:
        /* <DEDUP_REMOVED lines=159> */
.L_x_3549:
[----:B------:R-:W-:Y:S05]  /*d040*/  BSYNC B0 ;  /* 0x0000000000007941 */ /* 0x000fea0003800000 */
.L_x_3548:
        /* <DEDUP_REMOVED lines=105> */
.L_x_3551:
[----:B------:R-:W-:Y:S05]  /*d6e0*/  BSYNC B0 ;  /* 0x0000000000007941 */ /* 0x000fea0003800000 */
.L_x_3550:
        /* <DEDUP_REMOVED lines=104> */
.L_x_3547:
[----:B------:R-:W-:Y:S05]  /*dd70*/  BSYNC B1 ;  /* 0x0000000000017941 */ /* 0x000fea0003800000 */
.L_x_3546:
        /* <DEDUP_REMOVED lines=112> */
.L_x_3553:
[----:B------:R-:W-:Y:S05]  /*e480*/  BSYNC B0 ;  /* 0x0000000000007941 */ /* 0x000fea0003800000 */
.L_x_3552:
        /* <DEDUP_REMOVED lines=105> */
.L_x_3555:
[----:B------:R-:W-:Y:S05]  /*eb20*/  BSYNC B0 ;  /* 0x0000000000007941 */ /* 0x000fea0003800000 */
.L_x_3554:
        /* <DEDUP_REMOVED lines=104> */
.L_x_3531:
[----:B------:R-:W-:Y:S05]  /*f1b0*/  BSYNC B2 ;  /* 0x0000000000027941 */ /* 0x000fea0003800000 */
.L_x_3513:
[----:B------:R-:W-:Y:S01]  /*f1c0*/  IMAD R0, R115, c[0x0][0x208], RZ ;  /* 0x0000820073007a24 */ /* 0x000fe200078e02ff */
[----:B------:R-:W-:-:S04]  /*f1d0*/  DEPBAR.LE SB0, 0x0 ;  /* 0x000080000000791a */ /* 0x000fc80000000000 */
[C---:B-1----:R-:W-:Y:S01]  /*f1e0*/  IMAD.WIDE.U32 R4, R98.reuse, c[0x0][0x208], RZ ;  /* 0x0000820062047a25 */ /* 0x042fe200078e00ff */
[----:B------:R-:W-:Y:S03]  /*f1f0*/  BAR.SYNC.DEFER_BLOCKING 0x0 ;  /* 0x0000000000007b1d */ /* 0x000fe60000010000 */
[----:B------:R-:W-:Y:S01]  /*f200*/  IMAD R2, R98, c[0x0][0x20c], R0 ;  /* 0x0000830062027a24 */ /* 0x000fe200078e0200 */
[----:B------:R-:W-:Y:S01]  /*f210*/  LEA R0, P1, R4, R228, 0x6 ;  /* 0x000000e404007211 */ /* 0x000fe200078230ff */
[----:B------:R-:W-:Y:S01]  /*f220*/  IMAD R88, R98, -0x40, R128 ;  /* 0xffffffc062587824 */ /* 0x000fe200078e0280 */
[----:B------:R1:W5:Y:S01]  /*f230*/  LDL R161, [R1+0x18] ;  /* 0x0000180001a17983 */ /* 0x0003620000100800 */
[----:B------:R-:W-:Y:S01]  /*f240*/  IMAD.IADD R3, R5, 0x1, R2 ;  /* 0x0000000105037824 */ /* 0x000fe200078e0202 */
[----:B------:R-:W-:Y:S01]  /*f250*/  LEA R2, P0, R0, c[0x0][0x1f8], 0x1 ;  /* 0x00007e0000027a11 */ /* 0x000fe200078008ff */
[----:B------:R-:W-:-:S03]  /*f260*/  IMAD.MOV.U32 R5, RZ, RZ, c[0x0][0x20c] ;  /* 0x00008300ff057624 */ /* 0x000fc600078e00ff */
[----:B------:R-:W-:Y:S01]  /*f270*/  LEA.HI.X R3, R4, R230, R3, 0x6, P1 ;  /* 0x000000e604037211 */ /* 0x000fe200008f3403 */
[----:B------:R-:W-:Y:S01]  /*f280*/  IMAD.MOV.U32 R4, RZ, RZ, c[0x0][0x208] ;  /* 0x00008200ff047624 */ /* 0x000fe200078e00ff */
[----:B------:R-:W-:Y:S02]  /*f290*/  LOP3.LUT P1, RZ, R114, 0x2, RZ, 0xc0, !PT ;  /* 0x0000000272ff7812 */ /* 0x000fe4000782c0ff */
[----:B------:R-:W-:Y:S02]  /*f2a0*/  LEA.HI.X R3, R0, c[0x0][0x1fc], R3, 0x1, P0 ;  /* 0x00007f0000037a11 */ /* 0x000fe400000f0c03 */
[----:B------:R-:W-:Y:S02]  /*f2b0*/  LOP3.LUT R0, R114, 0x1, RZ, 0xc0, !PT ;  /* 0x0000000172007812 */ /* 0x000fe400078ec0ff */
[----:B------:R-:W-:Y:S02]  /*f2c0*/  LEA R12, P0, R4, R2, 0x6 ;  /* 0x00000002040c7211 */ /* 0x000fe400078030ff */
[----:B------:R-:W-:Y:S01]  /*f2d0*/  ISETP.NE.U32.AND P2, PT, R0, 0x1, PT ;  /* 0x000000010000780c */ /* 0x000fe20003f45070 */
[----:B------:R-:W-:Y:S01]  /*f2e0*/  IMAD.IADD R0, R88, 0x1, -R116 ;  /* 0x0000000158007824 */ /* 0x000fe200078e0a74 */
[----:B------:R-:W-:Y:S01]  /*f2f0*/  LEA.HI.X R13, R4, R3, R5, 0x6, P0 ;  /* 0x00000003040d7211 */ /* 0x000fe200000f3405 */
[----:B------:R-:W-:Y:S03]  /*f300*/  LDSM.16.M88.4 R28, [R147] ;  /* 0x00000000931c783b */ /* 0x000fe60000000200 */
[C---:B------:R-:W-:Y:S01]  /*f310*/  ISETP.LT.OR P0, PT, R0.reuse, 0x1, P2 ;  /* 0x000000010000780c */ /* 0x040fe20001701670 */
[----:B------:R-:W3:Y:S04]  /*f320*/  LDSM.16.M88.4 R4, [R194] ;  /* 0x00000000c204783b */ /* 0x000ee80000000200 */
        /* <DEDUP_REMOVED lines=20> */
[C---:B------:R-:W-:Y:S02]  /*f470*/  HMMA.16816.F32 R28, R4.reuse, R30, RZ ;  /* 0x0000001e041c723c */ /* 0x040fe400000018ff */
[----:B------:R3:W-:Y:S04]  /*f480*/  LDGSTS.E.BYPASS.LTC128B.128 [R210+0x4100], [R2.64+0x100], !P3 ;  /* 0x0410010002d27fae */ /* 0x0007e8000d901d46 */
[----:B------:R1:W-:Y:S02]  /*f490*/  LDGSTS.E.BYPASS.LTC128B.128 [R210+0x1100], [R12.64], !P2 ;  /* 0x011000000cd27fae */ /* 0x0003e4000d101d46 */
[C---:B----4-:R-:W-:Y:S02]  /*f4a0*/  HMMA.16816.F32 R36, R4.reuse, R24, RZ ;  /* 0x000000180424723c */ /* 0x050fe400000018ff */
[----:B------:R4:W-:Y:S04]  /*f4b0*/  LDGSTS.E.BYPASS.LTC128B.128 [R210+0x3100], [R12.64+0x80], !P1 ;  /* 0x031000800cd27fae */ /* 0x0009e8000c901d46 */
[----:B------:R4:W-:Y:S02]  /*f4c0*/  LDGSTS.E.BYPASS.LTC128B.128 [R210+0x5100], [R12.64+0x100], !P0 ;  /* 0x051001000cd27fae */ /* 0x0009e4000c101d46 */
[C---:B-----5:R-:W-:Y:S02]  /*f4d0*/  HMMA.16816.F32 R40, R4.reuse, R26, RZ ;  /* 0x0000001a0428723c */ /* 0x060fe400000018ff */
[----:B------:R-:W-:Y:S04]  /*f4e0*/  LDSM.16.M88.4 R68, [R193] ;  /* 0x00000000c144783b */ /* 0x000fe80000000200 */
[----:B------:R-:W-:Y:S02]  /*f4f0*/  LDSM.16.M88.4 R76, [R193+0x800] ;  /* 0x00080000c14c783b */ /* 0x000fe40000000200 */
[C---:B--2---:R-:W-:Y:S02]  /*f500*/  HMMA.16816.F32 R48, R4.reuse, R20, RZ ;  /* 0x000000140430723c */ /* 0x044fe400000018ff */
        /* <DEDUP_REMOVED lines=19> */
[----:B----4-:R-:W-:Y:S01]  /*f640*/  HMMA.16816.F32 R12, R8, R74, R16 ;  /* 0x0000004a080c723c */ /* 0x010fe20000001810 */
[----:B------:R-:W2:Y:S04]  /*f650*/  LDSM.16.M88.4 R8, [R196] ;  /* 0x00000000c408783b */ /* 0x000ea80000000200 */
        /* <DEDUP_REMOVED lines=24> */
[----:B------:R-:W2:Y:S04]  /*f7e0*/  LDSM.16.M88.4 R8, [R195+0x4000] ;  /* 0x00400000c308783b */ /* 0x000ea80000000200 */
        /* <DEDUP_REMOVED lines=54> */
[C---:B------:R-:W-:Y:S08]  /*fb50*/  HMMA.16816.F32 R36, R4.reuse, R54, R32 ;  /* 0x000000360424723c */ /* 0x040ff00000001820 */
        /* <DEDUP_REMOVED lines=22> */
[----:B------:R-:W4:Y:S01]  /*fcc0*/  LDSM.16.M88.4 R72, [R190+0x5800] ;  /* 0x00580000be48783b */ /* 0x000f220000000200 */
[----:B------:R-:W-:Y:S01]  /*fcd0*/  ISETP.GT.AND P0, PT, R98, R235, PT ;  /* 0x000000eb6200720c */ /* 0x000fe20003f04270 */
[----:B------:R-:W-:-:S04]  /*fce0*/  DEPBAR.LE SB0, 0x0 ;  /* 0x000080000000791a */ /* 0x000fc80000000000 */
[C---:B-1----:R-:W-:Y:S08]  /*fcf0*/  HMMA.16816.F32 R32, R8.reuse, R60, R52 ;  /* 0x0000003c0820723c */ /* 0x042ff00000001834 */
        /* <DEDUP_REMOVED lines=8> */
[C---:B--2---:R-:W-:Y:S08]  /*fd80*/  HMMA.16816.F32 R48, R4.reuse, R36, R32 ;  /* 0x000000240430723c */ /* 0x044ff00000001820 */
[C---:B------:R-:W-:Y:S08]  /*fd90*/  HMMA.16816.F32 R28, R4.reuse, R38, R28 ;  /* 0x00000026041c723c */ /* 0x040ff0000000181c */
[C---:B------:R-:W-:Y:S08]  /*fda0*/  HMMA.16816.F32 R36, R4.reuse, R64, R24 ;  /* 0x000000400424723c */ /* 0x040ff00000001818 */
[C---:B------:R-:W-:Y:S08]  /*fdb0*/  HMMA.16816.F32 R24, R4.reuse, R66, R20 ;  /* 0x000000420418723c */ /* 0x040ff00000001814 */
[C---:B----4-:R-:W-:Y:S08]  /*fdc0*/  HMMA.16816.F32 R20, R4.reuse, R72, R16 ;  /* 0x000000480414723c */ /* 0x050ff00000001810 */
[C---:B------:R-:W-:Y:S08]  /*fdd0*/  HMMA.16816.F32 R12, R4.reuse, R56, R44 ;  /* 0x00000038040c723c */ /* 0x040ff0000000182c */
[C---:B------:R-:W-:Y:S08]  /*fde0*/  HMMA.16816.F32 R32, R4.reuse, R58, R40 ;  /* 0x0000003a0420723c */ /* 0x040ff00000001828 */
[----:B------:R-:W-:Y:S01]  /*fdf0*/  HMMA.16816.F32 R16, R4, R74, R8 ;  /* 0x0000004a0410723c */ /* 0x000fe20000001808 */
[----:B------:R-:W-:Y:S06]  /*fe00*/  BAR.SYNC.DEFER_BLOCKING 0x0 ;  /* 0x0000000000007b1d */ /* 0x000fec0000010000 */
[----:B------:R-:W-:Y:S01]  /*fe10*/  @!UPT UIADD3 URZ, URZ, URZ, URZ ;  /* 0x0000003f3f3ff290 */ /* 0x000fe2000fffe03f */
[----:B------:R-:W-:Y:S11]  /*fe20*/  @!P0 BRA `(.L_x_3557) ;  /* 0x0000018000008947 */ /* 0x000ff60003800000 */
[----:B---3--:R-:W-:Y:S01]  /*fe30*/  IADD3 R0, R161, -0x2, RZ ;  /* 0xfffffffea1007810 */ /* 0x008fe20007ffe0ff */
[----:B------:R-:W-:Y:S01]  /*fe40*/  IMAD.MOV.U32 R6, RZ, RZ, c[0x0][0x1e4] ;  /* 0x00007900ff067624 */ /* 0x000fe200078e00ff */
        /* <DEDUP_REMOVED lines=22> */
.L_x_3557:
[----:B---3--:R-:W-:Y:S05]  /*ffb0*/  BSYNC B0 ;  /* 0x0000000000007941 */ /* 0x008fea0003800000 */
.L_x_3556:
[----:B------:R-:W2:Y:S04]  /*ffc0*/  LDL R0, [R1+0x10] ;  /* 0x0000100001007983 */ /* 0x000ea80000100800 */
[----:B------:R-:W3:Y:S01]  /*ffd0*/  LDL R185, [R1+0x8] ;  /* 0x0000080001b97983 */ /* 0x000ee20000100800 */
[----:B-1----:R-:W-:-:S03]  /*ffe0*/  IMAD.IADD R3, R88, 0x1, -R239 ;  /* 0x0000000158037824 */ /* 0x002fc600078e0aef */
        /* <DEDUP_REMOVED lines=20> */
[----:B------:R-:W-:Y:S02]  /*10130*/  ISETP.GT.AND P0, PT, R0, RZ, PT ;  /* 0x000000ff0000720c */ /* 0x000fe40003f04270 */
[----:B------:R-:W-:Y:S02]  /*10140*/  FSEL R8, R28, -INF , P3 ;  /* 0xff8000001c087808 */ /* 0x000fe40001800000 */
[----:B------:R-:W-:Y:S02]  /*10150*/  FMNMX.FTZ R3, R6, R7, !PT ;  /* 0x0000000706037209 */ /* 0x000fe40007810000 */
[----:B------:R-:W-:-:S02]  /*10160*/  FSEL R9, R29, -INF , P1 ;  /* 0xff8000001d097808 */ /* 0x000fc40000800000 */
[----:B------:R-:W-:Y:S02]  /*10170*/  ISETP.GT.AND P1, PT, R2, 0x10, PT ;  /* 0x000000100200780c */ /* 0x000fe40003f24270 */
[----:B------:R-:W-:Y:S02]  /*10180*/  FSEL R10, R50, -INF , P0 ;  /* 0xff800000320a7808 */ /* 0x000fe40000000000 */
[----:B------:R-:W-:Y:S02]  /*10190*/  ISETP.GT.AND P0, PT, R2, 0x11, PT ;  /* 0x000000110200780c */ /* 0x000fe40003f04270 */
[----:B------:R-:W-:Y:S02]  /*101a0*/  FMNMX.FTZ R3, R8, R3, !PT ;  /* 0x0000000308037209 */ /* 0x000fe40007810000 */
[----:B------:R-:W-:Y:S02]  /*101b0*/  FSEL R40, R12, -INF , P1 ;  /* 0xff8000000c287808 */ /* 0x000fe40000800000 */
[----:B------:R-:W-:-:S02]  /*101c0*/  ISETP.GT.AND P1, PT, R0, 0x9, PT ;  /* 0x000000090000780c */ /* 0x000fc40003f24270 */
[----:B------:R-:W-:Y:S02]  /*101d0*/  FSEL R41, R13, -INF , P0 ;  /* 0xff8000000d297808 */ /* 0x000fe40000000000 */
[----:B------:R-:W-:Y:S02]  /*101e0*/  FMNMX.FTZ R3, R9, R3, !PT ;  /* 0x0000000309037209 */ /* 0x000fe40007810000 */
[C---:B------:R-:W-:Y:S02]  /*101f0*/  ISETP.GT.AND P0, PT, R0.reuse, 0x11, PT ;  /* 0x000000110000780c */ /* 0x040fe40003f04270 */
[----:B------:R-:W-:Y:S02]  /*10200*/  ISETP.GT.AND P2, PT, R0, 0x1, PT ;  /* 0x000000010000780c */ /* 0x000fe40003f44270 */
[----:B------:R-:W-:Y:S02]  /*10210*/  FSEL R13, R31, -INF , P1 ;  /* 0xff8000001f0d7808 */ /* 0x000fe40000800000 */
[----:B------:R-:W-:-:S02]  /*10220*/  ISETP.GT.AND P1, PT, R2, 0x18, PT ;  /* 0x000000180200780c */ /* 0x000fc40003f24270 */
[----:B------:R-:W-:Y:S02]  /*10230*/  FMNMX.FTZ R3, R40, R3, !PT ;  /* 0x0000000328037209 */ /* 0x000fe40007810000 */
[----:B------:R-:W-:Y:S02]  /*10240*/  FSEL R47, R15, -INF , P0 ;  /* 0xff8000000f2f7808 */ /* 0x000fe40000000000 */
[----:B------:R-:W-:Y:S02]  /*10250*/  FSEL R11, R51, -INF , P2 ;  /* 0xff800000330b7808 */ /* 0x000fe40001000000 */
[----:B------:R-:W-:Y:S02]  /*10260*/  ISETP.GT.AND P0, PT, R2, 0x19, PT ;  /* 0x000000190200780c */ /* 0x000fe40003f04270 */
[----:B------:R-:W-:Y:S02]  /*10270*/  ISETP.GT.AND P2, PT, R0, 0x8, PT ;  /* 0x000000080000780c */ /* 0x000fe40003f44270 */
[----:B------:R-:W-:-:S02]  /*10280*/  FSEL R42, R32, -INF , P1 ;  /* 0xff800000202a7808 */ /* 0x000fc40000800000 */
[----:B------:R-:W-:Y:S02]  /*10290*/  FMNMX.FTZ R3, R41, R3, !PT ;  /* 0x0000000329037209 */ /* 0x000fe40007810000 */
[----:B------:R-:W-:Y:S02]  /*102a0*/  FSEL R43, R33, -INF , P0 ;  /* 0xff800000212b7808 */ /* 0x000fe40000000000 */
[----:B------:R-:W-:Y:S02]  /*102b0*/  FSEL R12, R30, -INF , P2 ;  /* 0xff8000001e0c7808 */ /* 0x000fe40001000000 */
[----:B------:R-:W-:Y:S01]  /*102c0*/  ISETP.GT.AND P0, PT, R0, 0x19, PT ;  /* 0x000000190000780c */ /* 0x000fe20003f04270 */
[----:B------:R-:W-:Y:S01]  /*102d0*/  LDSM.16.MT88.4 R28, [R188] ;  /* 0x00000000bc1c783b */ /* 0x000fe20000004200 */
[----:B------:R-:W-:Y:S02]  /*102e0*/  ISETP.GT.AND P2, PT, R2, 0x20, PT ;  /* 0x000000200200780c */ /* 0x000fe40003f44270 */
[----:B------:R-:W-:-:S02]  /*102f0*/  FMNMX.FTZ R4, R10, R11, !PT ;  /* 0x0000000b0a047209 */ /* 0x000fc40007810000 */
[----:B------:R-:W-:Y:S02]  /*10300*/  FMNMX.FTZ R3, R42, R3, !PT ;  /* 0x000000032a037209 */ /* 0x000fe40007810000 */
[C---:B------:R-:W-:Y:S02]  /*10310*/  ISETP.GT.AND P1, PT, R0.reuse, 0x18, PT ;  /* 0x000000180000780c */ /* 0x040fe40003f24270 */
[----:B------:R-:W-:Y:S02]  /*10320*/  FSEL R45, R35, -INF , P0 ;  /* 0xff800000232d7808 */ /* 0x000fe40000000000 */
[----:B------:R-:W-:Y:S02]  /*10330*/  ISETP.GT.AND P3, PT, R0, 0x10, PT ;  /* 0x000000100000780c */ /* 0x000fe40003f64270 */
[----:B------:R-:W-:Y:S02]  /*10340*/  ISETP.GT.AND P0, PT, R2, 0x21, PT ;  /* 0x000000210200780c */ /* 0x000fe40003f04270 */
[----:B------:R-:W-:-:S02]  /*10350*/  FSEL R96, R36, -INF , P2 ;  /* 0xff80000024607808 */ /* 0x000fc40001000000 */
[----:B------:R-:W-:Y:S02]  /*10360*/  FMNMX.FTZ R4, R12, R4, !PT ;  /* 0x000000040c047209 */ /* 0x000fe40007810000 */
[----:B------:R-:W-:Y:S02]  /*10370*/  FMNMX.FTZ R3, R43, R3, !PT ;  /* 0x000000032b037209 */ /* 0x000fe40007810000 */
[----:B------:R-:W-:Y:S02]  /*10380*/  FSEL R46, R34, -INF , P1 ;  /* 0xff800000222e7808 */ /* 0x000fe40000800000 */
[----:B------:R-:W-:Y:S01]  /*10390*/  FSEL R44, R14, -INF , P3 ;  /* 0xff8000000e2c7808 */ /* 0x000fe20001800000 */
[----:B------:R-:W-:Y:S01]  /*103a0*/  LDSM.16.MT88.4 R32, [R192+0x2000] ;  /* 0x00200000c020783b */ /* 0x000fe20000004200 */
        /* <DEDUP_REMOVED lines=14> */
[C---:B------:R-:W-:Y:S02]  /*10490*/  ISETP.GT.AND P3, PT, R2.reuse, 0x38, PT ;  /* 0x000000380200780c */ /* 0x040fe40003f64270 */
[----:B------:R-:W-:Y:S02]  /*104a0*/  ISETP.GT.AND P2, PT, R2, 0x39, PT ;  /* 0x000000390200780c */ /* 0x000fe40003f44270 */
        /* <DEDUP_REMOVED lines=9> */
[----:B------:R-:W-:Y:S01]  /*10540*/  FSEL R233, R16, -INF , P3 ;  /* 0xff80000010e97808 */ /* 0x000fe20001800000 */
[----:B------:R-:W-:Y:S01]  /*10550*/  LDSM.16.MT88.4 R36, [R191+0x2000] ;  /* 0x00200000bf24783b */ /* 0x000fe20000004200 */
[----:B------:R-:W-:-:S02]  /*10560*/  ISETP.GT.AND P1, PT, R0, 0x28, PT ;  /* 0x000000280000780c */ /* 0x000fc40003f24270 */
        /* <DEDUP_REMOVED lines=9> */
[----:B------:R-:W-:Y:S01]  /*10600*/  LDSM.16.MT88.4 R24, [R189] ;  /* 0x00000000bd18783b */ /* 0x000fe20000004200 */
[----:B------:R-:W-:Y:S02]  /*10610*/  FMNMX.FTZ R2, R112, R2, !PT ;  /* 0x0000000270027209 */ /* 0x000fe40007810000 */
[----:B------:R-:W-:Y:S02]  /*10620*/  FMNMX.FTZ R3, R243, R3, !PT ;  /* 0x00000003f3037209 */ /* 0x000fe40007810000 */
[----:B------:R-:W-:-:S02]  /*10630*/  ISETP.GT.AND P0, PT, R0, 0x31, PT ;  /* 0x000000310000780c */ /* 0x000fc40003f04270 */
[----:B------:R-:W-:Y:S01]  /*10640*/  FSEL R236, R22, -INF , P1 ;  /* 0xff80000016ec7808 */ /* 0x000fe20000800000 */
[----:B------:R-:W1:Y:S01]  /*10650*/  SHFL.BFLY PT, R5, R3, 0x2, 0x1f ;  /* 0x0c401f0003057f89 */ /* 0x000e6200000e0000 */
        /* <DEDUP_REMOVED lines=84> */
[----:B------:R-:W1:Y:S07]  /*10ba0*/  LDSM.16.MT88.4 R28, [R192+0x800] ;  /* 0x00080000c01c783b */ /* 0x000e6e0000004200 */
        /* <DEDUP_REMOVED lines=8> */
[----:B----4-:R-:W-:-:S02]  /*10c30*/  FFMA.FTZ R3, R96, c[0x0][0x2d0], -R2 ;  /* 0x0000b40060037a23 */ /* 0x010fc40000010802 */
[----:B------:R-:W-:Y:S02]  /*10c40*/  IMAD.MOV.U32 R96, RZ, RZ, R211 ;  /* 0x000000ffff607224 */ /* 0x000fe400078e00d3 */
[----:B------:R4:W-:Y:S02]  /*10c50*/  MUFU.EX2 R224, R3 ;  /* 0x0000000300e07308 */ /* 0x0009e40000000800 */
[C---:B------:R-:W-:Y:S08]  /*10c60*/  HMMA.16816.F32 R48, R4.reuse, R36, RZ ;  /* 0x000000240430723c */ /* 0x040ff000000018ff */
[----:B------:R-:W-:Y:S01]  /*10c70*/  HMMA.16816.F32 R36, R4, R38, RZ ;  /* 0x000000260424723c */ /* 0x000fe200000018ff */
[----:B----4-:R-:W-:-:S07]  /*10c80*/  FFMA.FTZ R3, R97, c[0x0][0x2d0], -R2 ;  /* 0x0000b40061037a23 */ /* 0x010fce0000010802 */
[C---:B-1----:R-:W-:Y:S01]  /*10c90*/  HMMA.16816.F32 R120, R4.reuse, R16, RZ ;  /* 0x000000100478723c */ /* 0x042fe200000018ff */
[----:B------:R-:W-:Y:S01]  /*10ca0*/  IMAD.MOV.U32 R97, RZ, RZ, R129 ;  /* 0x000000ffff617224 */ /* 0x000fe200078e0081 */
[----:B------:R1:W4:Y:S06]  /*10cb0*/  MUFU.EX2 R223, R3 ;  /* 0x0000000300df7308 */ /* 0x00032c0000000800 */
[----:B------:R-:W-:Y:S01]  /*10cc0*/  HMMA.16816.F32 R132, R4, R18, RZ ;  /* 0x000000120484723c */ /* 0x000fe200000018ff */
[----:B------:R-:W-:Y:S06]  /*10cd0*/  LDSM.16.MT88.4 R16, [R188+0x2800] ;  /* 0x00280000bc10783b */ /* 0x000fec0000004200 */
[----:B------:R-:W-:-:S02]  /*10ce0*/  F2FP.PACK_AB R4, R163, R162 ;  /* 0x000000a2a304723e */ /* 0x000fc400000000ff */
        /* <DEDUP_REMOVED lines=10> */
[----:B------:R-:W-:Y:S02]  /*10d90*/  IMAD.MOV.U32 R115, RZ, RZ, R217 ;  /* 0x000000ffff737224 */ /* 0x000fe400078e00d9 */
[----:B------:R1:W-:Y:S01]  /*10da0*/  MUFU.EX2 R221, R3 ;  /* 0x0000000300dd7308 */ /* 0x0003e20000000800 */
[----:B------:R-:W-:Y:S01]  /*10db0*/  IMAD.MOV.U32 R71, RZ, RZ, R163 ;  /* 0x000000ffff477224 */ /* 0x000fe200078e00a3 */
[----:B------:R-:W-:Y:S01]  /*10dc0*/  HMMA.16816.F32 R180, R4, R20, R104 ;  /* 0x0000001404b4723c */ /* 0x000fe20000001868 */
[----:B------:R-:W-:Y:S02]  /*10dd0*/  IMAD.MOV.U32 R70, RZ, RZ, R162 ;  /* 0x000000ffff467224 */ /* 0x000fe400078e00a2 */
[----:B------:R-:W-:Y:S02]  /*10de0*/  IMAD.MOV.U32 R69, RZ, RZ, R161 ;  /* 0x000000ffff457224 */ /* 0x000fe400078e00a1 */
[----:B------:R-:W-:-:S03]  /*10df0*/  IMAD.MOV.U32 R68, RZ, RZ, R160 ;  /* 0x000000ffff447224 */ /* 0x000fc600078e00a0 */
[----:B------:R-:W-:Y:S01]  /*10e00*/  HMMA.16816.F32 R160, R4, R32, R60 ;  /* 0x0000002004a0723c */ /* 0x000fe2000000183c */
[----:B-1----:R-:W-:-:S06]  /*10e10*/  FFMA.FTZ R3, R99, c[0x0][0x2d0], -R0 ;  /* 0x0000b40063037a23 */ /* 0x002fcc0000010800 */
[----:B------:R-:W-:Y:S01]  /*10e20*/  IMAD.MOV.U32 R63, RZ, RZ, R168 ;  /* 0x000000ffff3f7224 */ /* 0x000fe200078e00a8 */
[----:B------:R-:W-:Y:S01]  /*10e30*/  HMMA.16816.F32 R176, R4, R34, R92 ;  /* 0x0000002204b0723c */ /* 0x000fe2000000185c */
[----:B------:R1:W-:Y:S01]  /*10e40*/  MUFU.EX2 R220, R3 ;  /* 0x0000000300dc7308 */ /* 0x0003e20000000800 */
[----:B------:R-:W-:-:S06]  /*10e50*/  IMAD.MOV.U32 R99, RZ, RZ, R187 ;  /* 0x000000ffff637224 */ /* 0x000fcc00078e00bb */
[C---:B------:R-:W-:Y:S01]  /*10e60*/  HMMA.16816.F32 R168, R4.reuse, R22, R84 ;  /* 0x0000001604a8723c */ /* 0x040fe20000001854 */
[----:B------:R-:W3:Y:S07]  /*10e70*/  LDSM.16.MT88.4 R20, [R189+0x4800] ;  /* 0x00480000bd14783b */ /* 0x000eee0000004200 */
[----:B------:R-:W-:Y:S01]  /*10e80*/  HMMA.16816.F32 R108, R4, R28, R108 ;  /* 0x0000001c046c723c */ /* 0x000fe2000000186c */
[----:B-1----:R-:W-:Y:S02]  /*10e90*/  FFMA.FTZ R3, R114, c[0x0][0x2d0], -R0 ;  /* 0x0000b40072037a23 */ /* 0x002fe40000010800 */
[----:B------:R-:W-:-:S02]  /*10ea0*/  IMAD.MOV.U32 R114, RZ, RZ, R70 ;  /* 0x000000ffff727224 */ /* 0x000fc400078e0046 */
[----:B------:R1:W1:Y:S03]  /*10eb0*/  MUFU.EX2 R211, R3 ;  /* 0x0000000300d37308 */ /* 0x0002660000000800 */
[C---:B------:R-:W-:Y:S01]  /*10ec0*/  HMMA.16816.F32 R172, R4.reuse, R30, R88 ;  /* 0x0000001e04ac723c */ /* 0x040fe20000001858 */
[----:B------:R-:W4:Y:S07]  /*10ed0*/  LDSM.16.MT88.4 R28, [R188+0x4800] ;  /* 0x00480000bc1c783b */ /* 0x000f2e0000004200 */
[----:B--2---:R-:W-:Y:S01]  /*10ee0*/  HMMA.16816.F32 R92, R4, R12, R72 ;  /* 0x0000000c045c723c */ /* 0x004fe20000001848 */
[----:B-1----:R-:W-:-:S02]  /*10ef0*/  FFMA.FTZ R3, R112, c[0x0][0x2d0], -R0 ;  /* 0x0000b40070037a23 */ /* 0x002fc40000010800 */
[----:B------:R-:W-:-:S05]  /*10f00*/  IMAD.MOV.U32 R112, RZ, RZ, R71 ;  /* 0x000000ffff707224 */ /* 0x000fca00078e0047 */
[C---:B------:R-:W-:Y:S01]  /*10f10*/  HMMA.16816.F32 R88, R4.reuse, R14, R64 ;  /* 0x0000000e0458723c */ /* 0x040fe20000001840 */
[----:B------:R-:W1:Y:S01]  /*10f20*/  LDSM.16.MT88.4 R12, [R192+0x4800] ;  /* 0x00480000c00c783b */ /* 0x000e620000004200 */
[----:B------:R2:W-:Y:S06]  /*10f30*/  MUFU.EX2 R129, R3 ;  /* 0x0000000300817308 */ /* 0x0005ec0000000800 */
[C---:B-----5:R-:W-:Y:S08]  /*10f40*/  HMMA.16816.F32 R84, R4.reuse, R8, R56 ;  /* 0x000000080454723c */ /* 0x060ff00000001838 */
[----:B------:R-:W-:Y:S01]  /*10f50*/  HMMA.16816.F32 R64, R4, R10, R52 ;  /* 0x0000000a0440723c */ /* 0x000fe20000001834 */
[----:B------:R-:W5:Y:S01]  /*10f60*/  LDSM.16.MT88.4 R8, [R191+0x4800] ;  /* 0x00480000bf08783b */ /* 0x000f620000004200 */
[----:B--2---:R-:W-:-:S02]  /*10f70*/  FFMA.FTZ R3, R113, c[0x0][0x2d0], -R0 ;  /* 0x0000b40071037a23 */ /* 0x004fc40000010800 */
[----:B------:R-:W-:-:S04]  /*10f80*/  IMAD.MOV.U32 R113, RZ, RZ, R218 ;  /* 0x000000ffff717224 */ /* 0x000fc800078e00da */
[C---:B---3--:R-:W-:Y:S08]  /*10f90*/  HMMA.16816.F32 R52, R4.reuse, R24, R48 ;  /* 0x000000180434723c */ /* 0x048ff00000001830 */
[C---:B------:R-:W-:Y:S01]  /*10fa0*/  HMMA.16816.F32 R56, R4.reuse, R26, R36 ;  /* 0x0000001a0438723c */ /* 0x040fe20000001824 */
[----:B------:R-:W2:Y:S07]  /*10fb0*/  LDSM.16.MT88.4 R24, [R192+0x1000] ;  /* 0x00100000c018783b */ /* 0x000eae0000004200 */
[C---:B------:R-:W-:Y:S07]  /*10fc0*/  HMMA.16816.F32 R44, R4.reuse, R20, R120 ;  /* 0x00000014042c723c */ /* 0x040fee0000001878 */
[----:B------:R-:W-:Y:S01]  /*10fd0*/  IMAD.MOV.U32 R121, RZ, RZ, R68 ;  /* 0x000000ffff797224 */ /* 0x000fe200078e0044 */
[----:B------:R-:W-:Y:S01]  /*10fe0*/  HMMA.16816.F32 R212, R4, R16, R100 ;  /* 0x0000001004d4723c */ /* 0x000fe20000001864 */
[----:B------:R-:W-:-:S02]  /*10ff0*/  IMAD.MOV.U32 R120, RZ, RZ, R69 ;  /* 0x000000ffff787224 */ /* 0x000fc400078e0045 */
[----:B------:R-:W-:Y:S02]  /*11000*/  IMAD.MOV.U32 R122, RZ, RZ, R63 ;  /* 0x000000ffff7a7224 */ /* 0x000fe400078e003f */
[----:B------:R-:W-:-:S03]  /*11010*/  IMAD.MOV.U32 R123, RZ, RZ, R184 ;  /* 0x000000ffff7b7224 */ /* 0x000fc600078e00b8 */
[C---:B------:R-:W-:Y:S01]  /*11020*/  HMMA.16816.F32 R104, R4.reuse, R18, R80 ;  /* 0x000000120468723c */ /* 0x040fe20000001850 */
[----:B------:R-:W3:Y:S07]  /*11030*/  LDSM.16.MT88.4 R16, [R188+0x1000] ;  /* 0x00100000bc10783b */ /* 0x000eee0000004200 */
[C---:B----4-:R-:W-:Y:S08]  /*11040*/  HMMA.16816.F32 R48, R4.reuse, R28, R40 ;  /* 0x0000001c0430723c */ /* 0x050ff00000001828 */
[C---:B-1----:R-:W-:Y:S07]  /*11050*/  HMMA.16816.F32 R40, R4.reuse, R12, R136 ;  /* 0x0000000c0428723c */ /* 0x042fee0000001888 */
[----:B------:R-:W-:Y:S01]  /*11060*/  IMAD.MOV.U32 R136, RZ, RZ, R128 ;  /* 0x000000ffff887224 */ /* 0x000fe200078e0080 */
[----:B------:R-:W-:Y:S01]  /*11070*/  HMMA.16816.F32 R68, R4, R14, R152 ;  /* 0x0000000e0444723c */ /* 0x000fe20000001898 */
[----:B------:R-:W1:Y:S01]  /*11080*/  LDSM.16.MT88.4 R12, [R191+0x1000] ;  /* 0x00100000bf0c783b */ /* 0x000e620000004200 */
[----:B------:R4:W1:Y:S01]  /*11090*/  MUFU.EX2 R128, R3 ;  /* 0x0000000300807308 */ /* 0x0008620000000800 */
[----:B------:R-:W-:-:S02]  /*110a0*/  IMAD.MOV.U32 R139, RZ, RZ, R216 ;  /* 0x000000ffff8b7224 */ /* 0x000fc400078e00d8 */
[----:B------:R-:W-:Y:S02]  /*110b0*/  IMAD.MOV.U32 R138, RZ, RZ, R186 ;  /* 0x000000ffff8a7224 */ /* 0x000fe400078e00ba */
[----:B------:R-:W-:Y:S01]  /*110c0*/  IMAD.MOV.U32 R137, RZ, RZ, R185 ;  /* 0x000000ffff897224 */ /* 0x000fe200078e00b9 */
[C---:B-----5:R-:W-:Y:S08]  /*110d0*/  HMMA.16816.F32 R72, R4.reuse, R8, R156 ;  /* 0x000000080448723c */ /* 0x060ff0000000189c */
[----:B------:R-:W-:Y:S01]  /*110e0*/  HMMA.16816.F32 R60, R4, R10, R148 ;  /* 0x0000000a043c723c */ /* 0x000fe20000001894 */
[----:B------:R-:W5:Y:S01]  /*110f0*/  LDSM.16.MT88.4 R8, [R188+0x3000] ;  /* 0x00300000bc08783b */ /* 0x000f620000004200 */
[----:B----4-:R-:W-:-:S02]  /*11100*/  FFMA.FTZ R3, R234, c[0x0][0x2d0], -R2 ;  /* 0x0000b400ea037a23 */ /* 0x010fc40000010802 */
[----:B------:R-:W-:-:S04]  /*11110*/  IMAD.MOV.U32 R234, RZ, RZ, R136 ;  /* 0x000000ffffea7224 */ /* 0x000fc800078e0088 */
[C---:B------:R-:W-:Y:S01]  /*11120*/  HMMA.16816.F32 R36, R4.reuse, R30, R116 ;  /* 0x0000001e0424723c */ /* 0x040fe20000001874 */
[----:B------:R-:W-:Y:S07]  /*11130*/  LDSM.16.MT88.4 R28, [R189+0x1000] ;  /* 0x00100000bd1c783b */ /* 0x000fee0000004200 */
[----:B------:R-:W-:Y:S01]  /*11140*/  HMMA.16816.F32 R32, R4, R22, R132 ;  /* 0x000000160420723c */ /* 0x000fe20000001884 */
[----:B------:R-:W-:Y:S06]  /*11150*/  LDSM.16.MT88.4 R20, [R192+0x3000] ;  /* 0x00300000c014783b */ /* 0x000fec0000004200 */
[----:B------:R-:W-:-:S02]  /*11160*/  F2FP.PACK_AB R4, R223, R224 ;  /* 0x000000e0df04723e */ /* 0x000fc400000000ff */
[----:B------:R-:W-:Y:S02]  /*11170*/  F2FP.PACK_AB R5, R211, R220 ;  /* 0x000000dcd305723e */ /* 0x000fe400000000ff */
[----:B------:R-:W-:Y:S02]  /*11180*/  F2FP.PACK_AB R6, R221, R222 ;  /* 0x000000dedd06723e */ /* 0x000fe400000000ff */
[----:B-1----:R-:W-:-:S07]  /*11190*/  F2FP.PACK_AB R7, R128, R129 ;  /* 0x000000818007723e */ /* 0x002fce00000000ff */
[C---:B--2---:R-:W-:Y:S08]  /*111a0*/  HMMA.16816.F32 R108, R4.reuse, R24, R108 ;  /* 0x00000018046c723c */ /* 0x044ff0000000186c */
[C---:B------:R-:W-:Y:S01]  /*111b0*/  HMMA.16816.F32 R80, R4.reuse, R26, R172 ;  /* 0x0000001a0450723c */ /* 0x040fe200000018ac */
[----:B------:R-:W1:Y:S07]  /*111c0*/  LDSM.16.MT88.4 R24, [R191+0x3000] ;  /* 0x00300000bf18783b */ /* 0x000e6e0000004200 */
[C---:B---3--:R-:W-:Y:S08]  /*111d0*/  HMMA.16816.F32 R132, R4.reuse, R16, R164 ;  /* 0x000000100484723c */ /* 0x048ff000000018a4 */
[C---:B------:R-:W-:Y:S01]  /*111e0*/  HMMA.16816.F32 R76, R4.reuse, R18, R76 ;  /* 0x00000012044c723c */ /* 0x040fe2000000184c */
[----:B------:R-:W2:Y:S07]  /*111f0*/  LDSM.16.MT88.4 R16, [R189+0x3000] ;  /* 0x00300000bd10783b */ /* 0x000eae0000004200 */
[C---:B------:R-:W-:Y:S08]  /*11200*/  HMMA.16816.F32 R116, R4.reuse, R12, R180 ;  /* 0x0000000c0474723c */ /* 0x040ff000000018b4 */
[C---:B------:R-:W-:Y:S01]  /*11210*/  HMMA.16816.F32 R168, R4.reuse, R14, R168 ;  /* 0x0000000e04a8723c */ /* 0x040fe200000018a8 */
[----:B------:R-:W3:Y:S07]  /*11220*/  LDSM.16.MT88.4 R12, [R188+0x5000] ;  /* 0x00500000bc0c783b */ /* 0x000eee0000004200 */
[C---:B-----5:R-:W-:Y:S08]  /*11230*/  HMMA.16816.F32 R212, R4.reuse, R8, R212 ;  /* 0x0000000804d4723c */ /* 0x060ff000000018d4 */
[C---:B------:R-:W-:Y:S01]  /*11240*/  HMMA.16816.F32 R216, R4.reuse, R10, R104 ;  /* 0x0000000a04d8723c */ /* 0x040fe20000001868 */
[----:B------:R-:W4:Y:S04]  /*11250*/  LDSM.16.MT88.4 R8, [R189+0x5000] ;  /* 0x00500000bd08783b */ /* 0x000f280000004200 */
[----:B------:R-:W-:Y:S03]  /*11260*/  LDSM.16.MT88.4 R104, [R189+0x1800] ;  /* 0x00180000bd68783b */ /* 0x000fe60000004200 */
[C---:B-1----:R-:W-:Y:S01]  /*11270*/  HMMA.16816.F32 R172, R4.reuse, R24, R52 ;  /* 0x0000001804ac723c */ /* 0x042fe20000001834 */
[----:B------:R1:W-:Y:S06]  /*11280*/  MUFU.EX2 R24, R3 ;  /* 0x0000000300187308 */ /* 0x0003ec0000000800 */
[----:B------:R-:W-:Y:S01]  /*11290*/  IMAD.MOV.U32 R25, RZ, RZ, R120 ;  /* 0x000000ffff197224 */ /* 0x000fe200078e0078 */
[C---:B------:R-:W-:Y:S08]  /*112a0*/  HMMA.16816.F32 R100, R4.reuse, R28, R160 ;  /* 0x0000001c0464723c */ /* 0x040ff000000018a0 */
[----:B--2---:R-:W-:Y:S01]  /*112b0*/  HMMA.16816.F32 R184, R4, R16, R92 ;  /* 0x0000001004b8723c */ /* 0x004fe2000000185c */
[----:B-1----:R-:W-:-:S02]  /*112c0*/  FFMA.FTZ R3, R242, c[0x0][0x2d0], -R2 ;  /* 0x0000b400f2037a23 */ /* 0x002fc40000010802 */
[----:B------:R-:W-:-:S05]  /*112d0*/  IMAD.MOV.U32 R242, RZ, RZ, R139 ;  /* 0x000000fffff27224 */ /* 0x000fca00078e008b */
[C---:B------:R-:W-:Y:S01]  /*112e0*/  HMMA.16816.F32 R88, R4.reuse, R18, R88 ;  /* 0x000000120458723c */ /* 0x040fe20000001858 */
[----:B------:R-:W1:Y:S07]  /*112f0*/  LDSM.16.MT88.4 R16, [R192+0x5000] ;  /* 0x00500000c010783b */ /* 0x000e6e0000004200 */
[C---:B------:R-:W-:Y:S08]  /*11300*/  HMMA.16816.F32 R28, R4.reuse, R30, R176 ;  /* 0x0000001e041c723c */ /* 0x040ff000000018b0 */
[C---:B---3--:R-:W-:Y:S01]  /*11310*/  HMMA.16816.F32 R152, R4.reuse, R12, R48 ;  /* 0x0000000c0498723c */ /* 0x048fe20000001830 */
[----:B------:R-:W-:Y:S07]  /*11320*/  LDSM.16.MT88.4 R48, [R189+0x3800] ;  /* 0x00380000bd30783b */ /* 0x000fee0000004200 */
[C---:B------:R-:W-:Y:S01]  /*11330*/  HMMA.16816.F32 R92, R4.reuse, R14, R36 ;  /* 0x0000000e045c723c */ /* 0x040fe20000001824 */
[----:B------:R-:W2:Y:S07]  /*11340*/  LDSM.16.MT88.4 R12, [R191+0x5000] ;  /* 0x00500000bf0c783b */ /* 0x000eae0000004200 */
        /* <DEDUP_REMOVED lines=12> */
[----:B------:R4:W-:Y:S04]  /*11410*/  MUFU.EX2 R21, R2 ;  /* 0x0000000200157308 */ /* 0x0009e80000000800 */
[----:B-1----:R-:W-:Y:S01]  /*11420*/  HMMA.16816.F32 R148, R4, R16, R40 ;  /* 0x000000100494723c */ /* 0x002fe20000001828 */
[----:B------:R-:W-:Y:S01]  /*11430*/  LDSM.16.MT88.4 R40, [R188+0x3800] ;  /* 0x00380000bc28783b */ /* 0x000fe20000004200 */
[----:B---3--:R-:W-:-:S06]  /*11440*/  IMAD.MOV.U32 R3, RZ, RZ, R112 ;  /* 0x000000ffff037224 */ /* 0x008fcc00078e0070 */
[C---:B------:R-:W-:Y:S01]  /*11450*/  HMMA.16816.F32 R164, R4.reuse, R26, R56 ;  /* 0x0000001a04a4723c */ /* 0x040fe20000001838 */
[----:B------:R-:W-:Y:S01]  /*11460*/  LDSM.16.MT88.4 R56, [R192+0x3800] ;  /* 0x00380000c038783b */ /* 0x000fe20000004200 */
[----:B----4-:R-:W-:Y:S02]  /*11470*/  FFMA.FTZ R2, R236, c[0x0][0x2d0], -R0 ;  /* 0x0000b400ec027a23 */ /* 0x010fe40000010800 */
[----:B------:R-:W-:Y:S02]  /*11480*/  IMAD.MOV.U32 R236, RZ, RZ, R121 ;  /* 0x000000ffffec7224 */ /* 0x000fe400078e0079 */
[----:B------:R1:W-:Y:S02]  /*11490*/  MUFU.EX2 R20, R2 ;  /* 0x0000000200147308 */ /* 0x0003e40000000800 */
[----:B------:R-:W-:Y:S01]  /*114a0*/  HMMA.16816.F32 R16, R4, R18, R68 ;  /* 0x000000120410723c */ /* 0x000fe20000001844 */
[----:B------:R-:W-:Y:S02]  /*114b0*/  IMAD.MOV.U32 R27, RZ, RZ, R137 ;  /* 0x000000ffff1b7224 */ /* 0x000fe400078e0089 */
[----:B------:R-:W-:-:S02]  /*114c0*/  IMAD.MOV.U32 R26, RZ, RZ, R138 ;  /* 0x000000ffff1a7224 */ /* 0x000fc400078e008a */
[----:B------:R-:W-:Y:S03]  /*114d0*/  LDSM.16.MT88.4 R136, [R188+0x1800] ;  /* 0x00180000bc88783b */ /* 0x000fe60000004200 */
[----:B--2---:R-:W-:Y:S01]  /*114e0*/  HMMA.16816.F32 R160, R4, R12, R72 ;  /* 0x0000000c04a0723c */ /* 0x004fe20000001848 */
[----:B------:R-:W-:Y:S01]  /*114f0*/  LDSM.16.MT88.4 R72, [R188+0x5800] ;  /* 0x00580000bc48783b */ /* 0x000fe20000004200 */
[----:B-1----:R-:W-:-:S06]  /*11500*/  FFMA.FTZ R2, R244, c[0x0][0x2d0], -R0 ;  /* 0x0000b400f4027a23 */ /* 0x002fcc0000010800 */
[----:B------:R-:W-:Y:S01]  /*11510*/  HMMA.16816.F32 R156, R4, R14, R60 ;  /* 0x0000000e049c723c */ /* 0x000fe2000000183c */
[----:B------:R-:W-:Y:S01]  /*11520*/  IMAD.MOV.U32 R244, RZ, RZ, R123 ;  /* 0x000000fffff47224 */ /* 0x000fe200078e007b */
[----:B------:R-:W-:Y:S01]  /*11530*/  LDSM.16.MT88.4 R12, [R191+0x5800] ;  /* 0x00580000bf0c783b */ /* 0x000fe20000004200 */
[----:B------:R1:W2:Y:S03]  /*11540*/  MUFU.EX2 R10, R2 ;  /* 0x00000002000a7308 */ /* 0x0002a60000000800 */
[----:B------:R-:W-:Y:S01]  /*11550*/  LDSM.16.MT88.4 R120, [R191+0x1800] ;  /* 0x00180000bf78783b */ /* 0x000fe20000004200 */
[----:B------:R-:W-:Y:S01]  /*11560*/  IMAD.MOV.U32 R7, RZ, RZ, R96 ;  /* 0x000000ffff077224 */ /* 0x000fe200078e0060 */
[----:B-----5:R-:W-:Y:S01]  /*11570*/  F2FP.PACK_AB R96, R23, R24 ;  /* 0x000000181760723e */ /* 0x020fe200000000ff */
[----:B------:R-:W-:-:S04]  /*11580*/  @P4 IMAD.HI.U32 R4, R249, c[0x0][0x2c8], RZ ;  /* 0x0000b200f9044a27 */ /* 0x000fc800078e00ff */
[--C-:B-1----:R-:W-:Y:S02]  /*11590*/  FFMA.FTZ R2, R245, c[0x0][0x2d0], -R0.reuse ;  /* 0x0000b400f5027a23 */ /* 0x102fe40000010800 */
[----:B------:R-:W-:Y:S02]  /*115a0*/  FFMA.FTZ R0, R246, c[0x0][0x2d0], -R0 ;  /* 0x0000b400f6007a23 */ /* 0x000fe40000010800 */
[----:B------:R-:W-:Y:S01]  /*115b0*/  IMAD.MOV.U32 R246, RZ, RZ, R115 ;  /* 0x000000fffff67224 */ /* 0x000fe200078e0073 */
[----:B------:R1:W-:Y:S01]  /*115c0*/  MUFU.EX2 R9, R2 ;  /* 0x0000000200097308 */ /* 0x0003e20000000800 */
[----:B------:R-:W3:Y:S01]  /*115d0*/  LDSM.16.MT88.4 R112, [R192+0x1800] ;  /* 0x00180000c070783b */ /* 0x000ee20000004200 */
[----:B------:R-:W-:-:S06]  /*115e0*/  IMAD.MOV.U32 R245, RZ, RZ, R99 ;  /* 0x000000fffff57224 */ /* 0x000fcc00078e0063 */
[----:B------:R4:W5:Y:S01]  /*115f0*/  MUFU.EX2 R8, R0 ;  /* 0x0000000000087308 */ /* 0x0009620000000800 */
[----:B-1----:R-:W-:Y:S01]  /*11600*/  IMAD.MOV.U32 R2, RZ, RZ, R97 ;  /* 0x000000ffff027224 */ /* 0x002fe200078e0061 */
[----:B--2---:R-:W-:-:S03]  /*11610*/  F2FP.PACK_AB R97, R10, R20 ;  /* 0x000000140a61723e */ /* 0x004fc600000000ff */
[----:B------:R-:W-:Y:S02]  /*11620*/  FADD.FTZ R2, R2, R7 ;  /* 0x0000000702027221 */ /* 0x000fe40000010000 */
[----:B----4-:R-:W-:Y:S01]  /*11630*/  IMAD.MOV.U32 R0, RZ, RZ, R98 ;  /* 0x000000ffff007224 */ /* 0x010fe200078e0062 */
[----:B------:R-:W-:Y:S01]  /*11640*/  F2FP.PACK_AB R98, R21, R22 ;  /* 0x000000161562723e */ /* 0x000fe200000000ff */
        /* <DEDUP_REMOVED lines=11> */
[----:B---3--:R-:W-:Y:S01]  /*11700*/  HMMA.16816.F32 R108, R96, R112, R108 ;  /* 0x00000070606c723c */ /* 0x008fe2000000186c */
        /* <DEDUP_REMOVED lines=16> */
[----:B------:R-:W-:Y:S01]  /*11810*/  FADD.FTZ R2, R211, R2 ;  /* 0x00000002d3027221 */ /* 0x000fe20000010000 */
[----:B------:R-:W-:Y:S01]  /*11820*/  IADD3 R211, R25, -0x2, RZ ;  /* 0xfffffffe19d37810 */ /* 0x000fe20007ffe0ff */
[----:B------:R-:W-:-:S02]  /*11830*/  FADD.FTZ R3, R222, R3 ;  /* 0x00000003de037221 */ /* 0x000fc40000010000 */
[----:B------:R-:W-:Y:S01]  /*11840*/  FADD.FTZ R0, R129, R2 ;  /* 0x0000000281007221 */ /* 0x000fe20000010000 */
[C---:B------:R-:W-:Y:S01]  /*11850*/  HMMA.16816.F32 R132, R96.reuse, R136, R132 ;  /* 0x000000886084723c */ /* 0x040fe20000001884 */
        /* <DEDUP_REMOVED lines=37> */
.L_x_3559:
[----:B------:R-:W-:Y:S01]  /*11ab0*/  ISETP.GT.AND P0, PT, R235, R184, PT ;  /* 0x000000b8eb00720c */ /* 0x000fe20003f04270 */
[----:B------:R-:W-:Y:S04]  /*11ac0*/  DEPBAR.LE SB0, 0x0 ;  /* 0x000080000000791a */ /* 0x000fe80000000000 */
[----:B------:R-:W-:Y:S01]  /*11ad0*/  WARPSYNC 0xffffffff ;  /* 0xffffffff00007948 */ /* 0x000fe20003800000 */
[----:B------:R-:W-:Y:S01]  /*11ae0*/  BAR.SYNC.DEFER_BLOCKING 0x0 ;  /* 0x0000000000007b1d */ /* 0x000fe20000010000 */
[----:B------:R-:W-:Y:S02]  /*11af0*/  LOP3.LUT P4, RZ, R238, 0x1, RZ, 0xc0, !PT ;  /* 0x00000001eeff7812 */ /* 0x000fe4000788c0ff */
[----:B------:R-:W-:Y:S02]  /*11b00*/  MOV R187, c[0x0][0x2c4] ;  /* 0x0000b10000bb7a02 */ /* 0x000fe40000000f00 */
[C---:B------:R-:W-:Y:S02]  /*11b10*/  IADD3 R211, R184.reuse, -0x1, RZ ;  /* 0xffffffffb8d37810 */ /* 0x040fe40007ffe0ff */
[----:B------:R-:W-:Y:S01]  /*11b20*/  @!P0 SHF.R.S32.HI R0, RZ, 0x1f, R184 ;  /* 0x0000001fff008819 */ /* 0x000fe200000114b8 */
[----:B------:R-:W-:Y:S01]  /*11b30*/  @!P0 IMAD.WIDE.U32 R6, R184, c[0x0][0x208], RZ ;  /* 0x00008200b8068a25 */ /* 0x000fe200078e00ff */
[----:B------:R-:W-:Y:S03]  /*11b40*/  @!P0 IADD3 R12, P3, R228, 0x40, RZ ;  /* 0x00000040e40c8810 */ /* 0x000fe60007f7e0ff */
[----:B------:R-:W-:Y:S02]  /*11b50*/  @!P0 IMAD R0, R0, c[0x0][0x208], RZ ;  /* 0x0000820000008a24 */ /* 0x000fe400078e02ff */
[----:B------:R-:W-:Y:S02]  /*11b60*/  @!P0 IMAD.SHL.U32 R2, R6, 0x40, RZ ;  /* 0x0000004006028824 */ /* 0x000fe400078e00ff */
[----:B------:R-:W-:Y:S02]  /*11b70*/  @!P0 IMAD R0, R184, c[0x0][0x20c], R0 ;  /* 0x00008300b8008a24 */ /* 0x000fe400078e0200 */
[----:B------:R-:W-:Y:S03]  /*11b80*/  @!P0 IMAD.MOV.U32 R5, RZ, RZ, c[0x0][0x208] ;  /* 0x00008200ff058624 */ /* 0x000fe600078e00ff */
[----:B------:R-:W-:Y:S01]  /*11b90*/  @!P0 IADD3 R0, R7, R0, RZ ;  /* 0x0000000007008210 */ /* 0x000fe20007ffe0ff */
[----:B------:R-:W-:Y:S01]  /*11ba0*/  @!P0 IMAD.MOV.U32 R7, RZ, RZ, c[0x0][0x20c] ;  /* 0x00008300ff078624 */ /* 0x000fe200078e00ff */
[C---:B------:R-:W-:Y:S01]  /*11bb0*/  @!P0 LEA R4, P1, R5.reuse, R2, 0x5 ;  /* 0x0000000205048211 */ /* 0x040fe200078228ff */
[----:B------:R-:W-:Y:S01]  /*11bc0*/  LDSM.16.M88.4 R32, [R194] ;  /* 0x00000000c220783b */ /* 0x000fe20000000200 */
[----:B------:R-:W-:Y:S04]  /*11bd0*/  @!P0 SHF.L.U64.HI R0, R6, 0x6, R0 ;  /* 0x0000000606008819 */ /* 0x000fe80000010200 */
[----:B------:R-:W-:Y:S02]  /*11be0*/  @!P0 LEA.HI.X R5, R5, R0, R7, 0x5, P1 ;  /* 0x0000000005058211 */ /* 0x000fe400008f2c07 */
[----:B------:R-:W-:Y:S01]  /*11bf0*/  @!P0 IADD3 R6, P1, R2, R228, RZ ;  /* 0x000000e402068210 */ /* 0x000fe20007f3e0ff */
[----:B------:R-:W1:Y:S01]  /*11c00*/  LDSM.16.M88.4 R8, [R147] ;  /* 0x000000009308783b */ /* 0x000e620000000200 */
[----:B------:R-:W-:Y:S02]  /*11c10*/  @!P0 IADD3.X R7, RZ, R230, RZ, P3, !PT ;  /* 0x000000e6ff078210 */ /* 0x000fe40001ffe4ff */
[----:B------:R-:W-:Y:S01]  /*11c20*/  @!P0 LEA R124, P2, R6, c[0x0][0x1f8], 0x1 ;  /* 0x00007e00067c8a11 */ /* 0x000fe200078408ff */
[----:B------:R-:W-:Y:S01]  /*11c30*/  @!P0 IMAD.X R14, R0, 0x1, R230, P1 ;  /* 0x00000001000e8824 */ /* 0x000fe200008e06e6 */
[----:B------:R-:W-:Y:S03]  /*11c40*/  @!P0 IADD3 R13, P1, R2, R12, RZ ;  /* 0x0000000c020d8210 */ /* 0x000fe60007f3e0ff */
[----:B------:R-:W2:Y:S01]  /*11c50*/  LDSM.16.M88.4 R16, [R147+0x800] ;  /* 0x000800009310783b */ /* 0x000ea20000000200 */
[----:B------:R-:W-:Y:S01]  /*11c60*/  @!P0 LEA.HI.X R125, R6, c[0x0][0x1fc], R14, 0x1, P2 ;  /* 0x00007f00067d8a11 */ /* 0x000fe200010f0c0e */
[----:B------:R-:W-:Y:S01]  /*11c70*/  @!P0 IMAD.X R15, R0, 0x1, R7, P1 ;  /* 0x00000001000f8824 */ /* 0x000fe200008e0607 */
[----:B------:R-:W-:Y:S02]  /*11c80*/  @!P0 IADD3 R6, P2, R228, 0x80, RZ ;  /* 0x00000080e4068810 */ /* 0x000fe40007f5e0ff */
[C---:B------:R-:W-:Y:S03]  /*11c90*/  @!P0 LEA R30, P1, R13.reuse, c[0x0][0x1f8], 0x1 ;  /* 0x00007e000d1e8a11 */ /* 0x040fe600078208ff */
[----:B------:R-:W3:Y:S01]  /*11ca0*/  LDSM.16.M88.4 R24, [R147+0x1000] ;  /* 0x001000009318783b */ /* 0x000ee20000000200 */
[--C-:B------:R-:W-:Y:S01]  /*11cb0*/  @!P0 IMAD.X R14, RZ, RZ, R230.reuse, P2 ;  /* 0x000000ffff0e8224 */ /* 0x100fe200010e06e6 */
[----:B------:R-:W-:Y:S02]  /*11cc0*/  @!P0 IADD3 R2, P2, R2, R6, RZ ;  /* 0x0000000602028210 */ /* 0x000fe40007f5e0ff */
[----:B------:R-:W-:Y:S02]  /*11cd0*/  @!P0 LEA.HI.X R31, R13, c[0x0][0x1fc], R15, 0x1, P1 ;  /* 0x00007f000d1f8a11 */ /* 0x000fe400008f0c0f */
[----:B------:R-:W-:Y:S02]  /*11ce0*/  @!P0 IADD3 R12, P1, R4, R12, RZ ;  /* 0x0000000c040c8210 */ /* 0x000fe40007f3e0ff */
        /* <DEDUP_REMOVED lines=12> */
[----:B------:R-:W5:Y:S01]  /*11db0*/  LDSM.16.M88.4 R156, [R198] ;  /* 0x00000000c69c783b */ /* 0x000f620000000200 */
[----:B------:R-:W-:Y:S02]  /*11dc0*/  @!P0 LEA R28, P2, R12, c[0x0][0x1f8], 0x1 ;  /* 0x00007e000c1c8a11 */ /* 0x000fe400078408ff */
[----:B------:R-:W-:Y:S02]  /*11dd0*/  @!P0 LEA R22, P1, R6, c[0x0][0x1f8], 0x1 ;  /* 0x00007e0006168a11 */ /* 0x000fe400078208ff */
[----:B------:R-:W-:Y:S02]  /*11de0*/  @!P0 LEA.HI.X R29, R12, c[0x0][0x1fc], R7, 0x1, P2 ;  /* 0x00007f000c1d8a11 */ /* 0x000fe400010f0c07 */
[----:B------:R-:W-:Y:S01]  /*11df0*/  @!P0 LEA.HI.X R23, R6, c[0x0][0x1fc], R4, 0x1, P1 ;  /* 0x00007f0006178a11 */ /* 0x000fe200008f0c04 */
[----:B------:R-:W2:Y:S01]  /*11e00*/  LDSM.16.M88.4 R160, [R209] ;  /* 0x00000000d1a0783b */ /* 0x000ea20000000200 */
[C---:B-1----:R-:W-:Y:S03]  /*11e10*/  HMMA.16816.F32 R4, R32.reuse, R8, RZ ;  /* 0x000000082004723c */ /* 0x042fe600000018ff */
[----:B------:R-:W-:Y:S04]  /*11e20*/  ISETP.NE.AND P1, PT, R187, 0x1, PT ;  /* 0x00000001bb00780c */ /* 0x000fe80003f25270 */
[----:B------:R-:W1:Y:S01]  /*11e30*/  LDSM.16.M88.4 R164, [R208] ;  /* 0x00000000d0a4783b */ /* 0x000e620000000200 */
[C---:B------:R-:W-:Y:S07]  /*11e40*/  HMMA.16816.F32 R8, R32.reuse, R10, RZ ;  /* 0x0000000a2008723c */ /* 0x040fee00000018ff */
        /* <DEDUP_REMOVED lines=9> */
[----:B------:R3:W-:Y:S08]  /*11ee0*/  @!P0 LDGSTS.E.BYPASS.LTC128B.128 [R210+0x5100], [R22.64], !P5 ;  /* 0x0510000016d28fae */ /* 0x0007f0000e901d46 */
[----:B------:R-:W-:Y:S01]  /*11ef0*/  LDSM.16.M88.4 R172, [R197] ;  /* 0x00000000c5ac783b */ /* 0x000fe20000000200 */
[C---:B--2---:R-:W-:Y:S07]  /*11f00*/  HMMA.16816.F32 R12, R32.reuse, R16, RZ ;  /* 0x00000010200c723c */ /* 0x044fee00000018ff */
[----:B------:R-:W0:Y:S01]  /*11f10*/  LDGDEPBAR ;  /* 0x00000000000079af */ /* 0x000e220000000000 */
[C---:B------:R-:W-:Y:S07]  /*11f20*/  HMMA.16816.F32 R16, R32.reuse, R18, RZ ;  /* 0x000000122010723c */ /* 0x040fee00000018ff */
[----:B------:R-:W2:Y:S01]  /*11f30*/  LDSM.16.M88.4 R176, [R193] ;  /* 0x00000000c1b0783b */ /* 0x000ea20000000200 */
[C---:B---3--:R-:W-:Y:S07]  /*11f40*/  HMMA.16816.F32 R20, R32.reuse, R24, RZ ;  /* 0x000000182014723c */ /* 0x048fee00000018ff */
[----:B------:R-:W-:Y:S01]  /*11f50*/  LDSM.16.M88.4 R180, [R147+0x2000] ;  /* 0x0020000093b4783b */ /* 0x000fe20000000200 */
[C---:B------:R-:W-:Y:S07]  /*11f60*/  HMMA.16816.F32 R24, R32.reuse, R26, RZ ;  /* 0x0000001a2018723c */ /* 0x040fee00000018ff */
[----:B------:R-:W3:Y:S01]  /*11f70*/  LDL R186, [R1+0x10] ;  /* 0x0000100001ba7983 */ /* 0x000ee20000100800 */
[C---:B----4-:R-:W-:Y:S03]  /*11f80*/  HMMA.16816.F32 R28, R32.reuse, R148, RZ ;  /* 0x00000094201c723c */ /* 0x050fe600000018ff */
[----:B------:R-:W4:Y:S04]  /*11f90*/  LDL R185, [R1+0x4] ;  /* 0x0000040001b97983 */ /* 0x000f280000100800 */
[----:B------:R-:W4:Y:S01]  /*11fa0*/  LDL R129, [R1+0x8] ;  /* 0x0000080001817983 */ /* 0x000f220000100800 */
[----:B------:R-:W-:Y:S03]  /*11fb0*/  HMMA.16816.F32 R32, R32, R150, RZ ;  /* 0x000000962020723c */ /* 0x000fe600000018ff */
[----:B------:R-:W2:Y:S05]  /*11fc0*/  LDSM.16.M88.4 R148, [R193+0x800] ;  /* 0x00080000c194783b */ /* 0x000eaa0000000200 */
[C---:B-----5:R-:W-:Y:S08]  /*11fd0*/  HMMA.16816.F32 R4, R152.reuse, R156, R4 ;  /* 0x0000009c9804723c */ /* 0x060ff00000001804 */
[C---:B------:R-:W-:Y:S01]  /*11fe0*/  HMMA.16816.F32 R8, R152.reuse, R158, R8 ;  /* 0x0000009e9808723c */ /* 0x040fe20000001808 */
[----:B------:R-:W5:Y:S07]  /*11ff0*/  LDSM.16.M88.4 R156, [R193+0x1000] ;  /* 0x00100000c19c783b */ /* 0x000f6e0000000200 */
[C---:B------:R-:W-:Y:S08]  /*12000*/  HMMA.16816.F32 R12, R152.reuse, R160, R12 ;  /* 0x000000a0980c723c */ /* 0x040ff0000000180c */
[C---:B------:R-:W-:Y:S01]  /*12010*/  HMMA.16816.F32 R16, R152.reuse, R162, R16 ;  /* 0x000000a29810723c */ /* 0x040fe20000001810 */
[----:B------:R-:W-:Y:S07]  /*12020*/  LDSM.16.M88.4 R160, [R196] ;  /* 0x00000000c4a0783b */ /* 0x000fee0000000200 */
[C---:B-1----:R-:W-:Y:S08]  /*12030*/  HMMA.16816.F32 R20, R152.reuse, R164, R20 ;  /* 0x000000a49814723c */ /* 0x042ff00000001814 */
[C---:B------:R-:W-:Y:S01]  /*12040*/  HMMA.16816.F32 R24, R152.reuse, R166, R24 ;  /* 0x000000a69818723c */ /* 0x040fe20000001818 */
[----:B------:R-:W-:Y:S07]  /*12050*/  LDSM.16.M88.4 R164, [R190] ;  /* 0x00000000bea4783b */ /* 0x000fee0000000200 */
[C---:B------:R-:W-:Y:S08]  /*12060*/  HMMA.16816.F32 R28, R152.reuse, R168, R28 ;  /* 0x000000a8981c723c */ /* 0x040ff0000000181c */
[----:B------:R-:W-:Y:S01]  /*12070*/  HMMA.16816.F32 R32, R152, R170, R32 ;  /* 0x000000aa9820723c */ /* 0x000fe20000001820 */
[----:B------:R-:W1:Y:S07]  /*12080*/  LDSM.16.M88.4 R152, [R193+0x1800] ;  /* 0x00180000c198783b */ /* 0x000e6e0000000200 */
[C---:B--2---:R-:W-:Y:S01]  /*12090*/  HMMA.16816.F32 R4, R172.reuse, R176, R4 ;  /* 0x000000b0ac04723c */ /* 0x044fe20000001804 */
[----:B------:R-:W2:Y:S07]  /*120a0*/  LDSM.16.M88.4 R168, [R190+0x800] ;  /* 0x00080000bea8783b */ /* 0x000eae0000000200 */
[C---:B------:R-:W-:Y:S01]  /*120b0*/  HMMA.16816.F32 R8, R172.reuse, R178, R8 ;  /* 0x000000b2ac08723c */ /* 0x040fe20000001808 */
[----:B------:R-:W2:Y:S07]  /*120c0*/  LDSM.16.M88.4 R176, [R190+0x1000] ;  /* 0x00100000beb0783b */ /* 0x000eae0000000200 */
[C---:B------:R-:W-:Y:S08]  /*120d0*/  HMMA.16816.F32 R12, R172.reuse, R148, R12 ;  /* 0x00000094ac0c723c */ /* 0x040ff0000000180c */
        /* <DEDUP_REMOVED lines=8> */
[C---:B------:R-:W-:Y:S01]  /*12160*/  HMMA.16816.F32 R4, R160.reuse, R164, R4 ;  /* 0x000000a4a004723c */ /* 0x040fe20000001804 */
[----:B------:R-:W-:Y:S07]  /*12170*/  LDSM.16.M88.4 R172, [R205] ;  /* 0x00000000cdac783b */ /* 0x000fee0000000200 */
[C---:B------:R-:W-:Y:S01]  /*12180*/  HMMA.16816.F32 R8, R160.reuse, R166, R8 ;  /* 0x000000a6a008723c */ /* 0x040fe20000001808 */
[----:B------:R-:W1:Y:S07]  /*12190*/  LDSM.16.M88.4 R164, [R147+0x3000] ;  /* 0x0030000093a4783b */ /* 0x000e6e0000000200 */
[C---:B--2---:R-:W-:Y:S08]  /*121a0*/  HMMA.16816.F32 R12, R160.reuse, R168, R12 ;  /* 0x000000a8a00c723c */ /* 0x044ff0000000180c */
[C---:B------:R-:W-:Y:S01]  /*121b0*/  HMMA.16816.F32 R16, R160.reuse, R170, R16 ;  /* 0x000000aaa010723c */ /* 0x040fe20000001810 */
[----:B------:R-:W2:Y:S07]  /*121c0*/  LDSM.16.M88.4 R168, [R147+0x3800] ;  /* 0x0038000093a8783b */ /* 0x000eae0000000200 */
[C---:B------:R-:W-:Y:S08]  /*121d0*/  HMMA.16816.F32 R20, R160.reuse, R176, R20 ;  /* 0x000000b0a014723c */ /* 0x040ff00000001814 */
[C---:B------:R-:W-:Y:S01]  /*121e0*/  HMMA.16816.F32 R24, R160.reuse, R178, R24 ;  /* 0x000000b2a018723c */ /* 0x040fe20000001818 */
[----:B------:R-:W-:Y:S07]  /*121f0*/  LDSM.16.M88.4 R176, [R203] ;  /* 0x00000000cbb0783b */ /* 0x000fee0000000200 */
[C---:B------:R-:W-:Y:S08]  /*12200*/  HMMA.16816.F32 R28, R160.reuse, R148, R28 ;  /* 0x00000094a01c723c */ /* 0x040ff0000000181c */
[----:B------:R-:W-:Y:S01]  /*12210*/  HMMA.16816.F32 R32, R160, R150, R32 ;  /* 0x00000096a020723c */ /* 0x000fe20000001820 */
[----:B------:R-:W-:Y:S07]  /*12220*/  LDSM.16.M88.4 R148, [R195+0x4000] ;  /* 0x00400000c394783b */ /* 0x000fee0000000200 */
[C---:B-----5:R-:W-:Y:S01]  /*12230*/  HMMA.16816.F32 R4, R156.reuse, R180, R4 ;  /* 0x000000b49c04723c */ /* 0x060fe20000001804 */
        /* <DEDUP_REMOVED lines=8> */
[----:B------:R-:W-:Y:S07]  /*122c0*/  LDSM.16.M88.4 R164, [R193+0x2000] ;  /* 0x00200000c1a4783b */ /* 0x000fee0000000200 */
[C---:B--2---:R-:W-:Y:S08]  /*122d0*/  HMMA.16816.F32 R28, R156.reuse, R168, R28 ;  /* 0x000000a89c1c723c */ /* 0x044ff0000000181c */
[----:B------:R-:W-:Y:S01]  /*122e0*/  HMMA.16816.F32 R32, R156, R170, R32 ;  /* 0x000000aa9c20723c */ /* 0x000fe20000001820 */
[----:B------:R-:W2:Y:S07]  /*122f0*/  LDSM.16.M88.4 R156, [R197+0x4000] ;  /* 0x00400000c59c783b */ /* 0x000eae0000000200 */
[C---:B-----5:R-:W-:Y:S01]  /*12300*/  HMMA.16816.F32 R4, R148.reuse, R160, R4 ;  /* 0x000000a09404723c */ /* 0x060fe20000001804 */
[----:B------:R-:W-:Y:S07]  /*12310*/  LDSM.16.M88.4 R168, [R193+0x3000] ;  /* 0x00300000c1a8783b */ /* 0x000fee0000000200 */
[C---:B------:R-:W-:Y:S01]  /*12320*/  HMMA.16816.F32 R8, R148.reuse, R162, R8 ;  /* 0x000000a29408723c */ /* 0x040fe20000001808 */
[----:B------:R-:W5:Y:S07]  /*12330*/  LDSM.16.M88.4 R160, [R193+0x2800] ;  /* 0x00280000c1a0783b */ /* 0x000f6e0000000200 */
[C---:B------:R-:W-:Y:S08]  /*12340*/  HMMA.16816.F32 R12, R148.reuse, R172, R12 ;  /* 0x000000ac940c723c */ /* 0x040ff0000000180c */
[C---:B------:R-:W-:Y:S01]  /*12350*/  HMMA.16816.F32 R16, R148.reuse, R174, R16 ;  /* 0x000000ae9410723c */ /* 0x040fe20000001810 */
[----:B------:R-:W-:Y:S03]  /*12360*/  LDSM.16.M88.4 R172, [R190+0x2000] ;  /* 0x00200000beac783b */ /* 0x000fe60000000200 */
[----:B---3--:R-:W-:Y:S04]  /*12370*/  IMAD.IADD R0, R186, 0x1, R249 ;  /* 0x00000001ba007824 */ /* 0x008fe800078e02f9 */
[C---:B-1----:R-:W-:Y:S04]  /*12380*/  HMMA.16816.F32 R20, R148.reuse, R152, R20 ;  /* 0x000000989414723c */ /* 0x042fe80000001814 */
[----:B------:R-:W-:Y:S04]  /*12390*/  @P1 IMAD.HI.U32 R2, R0, c[0x0][0x2c8], RZ ;  /* 0x0000b20000021a27 */ /* 0x000fe800078e00ff */
[C---:B------:R-:W-:Y:S01]  /*123a0*/  HMMA.16816.F32 R24, R148.reuse, R154, R24 ;  /* 0x0000009a9418723c */ /* 0x040fe20000001818 */
[----:B------:R-:W-:Y:S03]  /*123b0*/  LDSM.16.M88.4 R152, [R196+0x4000] ;  /* 0x00400000c498783b */ /* 0x000fe60000000200 */
[----:B------:R-:W-:Y:S04]  /*123c0*/  @P1 SHF.R.U32.HI R0, RZ, c[0x0][0x2cc], R2 ;  /* 0x0000b300ff001a19 */ /* 0x000fe80000011602 */
[C---:B------:R-:W-:Y:S01]  /*123d0*/  HMMA.16816.F32 R28, R148.reuse, R176, R28 ;  /* 0x000000b0941c723c */ /* 0x040fe2000000181c */
[----:B------:R-:W-:Y:S07]  /*123e0*/  SHFL.IDX PT, R2, R0, RZ, 0x1c1f ;  /* 0x001c1fff00027589 */ /* 0x000fee00000e0000 */
[----:B------:R-:W-:Y:S01]  /*123f0*/  HMMA.16816.F32 R32, R148, R178, R32 ;  /* 0x000000b29420723c */ /* 0x000fe20000001820 */
[----:B------:R-:W1:Y:S07]  /*12400*/  LDSM.16.M88.4 R148, [R193+0x3800] ;  /* 0x00380000c194783b */ /* 0x000e6e0000000200 */
[C---:B--2---:R-:W-:Y:S01]  /*12410*/  HMMA.16816.F32 R4, R156.reuse, R164, R4 ;  /* 0x000000a49c04723c */ /* 0x044fe20000001804 */
[----:B------:R-:W-:Y:S07]  /*12420*/  LDSM.16.M88.4 R176, [R190+0x2800] ;  /* 0x00280000beb0783b */ /* 0x000fee0000000200 */
[C---:B------:R-:W-:Y:S01]  /*12430*/  HMMA.16816.F32 R8, R156.reuse, R166, R8 ;  /* 0x000000a69c08723c */ /* 0x040fe20000001808 */
[----:B------:R-:W-:Y:S07]  /*12440*/  LDSM.16.M88.4 R164, [R147+0x4800] ;  /* 0x0048000093a4783b */ /* 0x000fee0000000200 */
[C---:B-----5:R-:W-:Y:S01]  /*12450*/  HMMA.16816.F32 R12, R156.reuse, R160, R12 ;  /* 0x000000a09c0c723c */ /* 0x060fe2000000180c */
[----:B------:R2:W3:Y:S07]  /*12460*/  SHFL.IDX PT, R124, R0, 0x1, 0x1c1f ;  /* 0x003c1f00007c7f89 */ /* 0x0004ee00000e0000 */
[C---:B------:R-:W-:Y:S01]  /*12470*/  HMMA.16816.F32 R16, R156.reuse, R162, R16 ;  /* 0x000000a29c10723c */ /* 0x040fe20000001810 */
[----:B------:R-:W5:Y:S07]  /*12480*/  LDSM.16.M88.4 R160, [R190+0x3800] ;  /* 0x00380000bea0783b */ /* 0x000f6e0000000200 */
[C---:B------:R-:W-:Y:S08]  /*12490*/  HMMA.16816.F32 R20, R156.reuse, R168, R20 ;  /* 0x000000a89c14723c */ /* 0x040ff00000001814 */
[C---:B------:R-:W-:Y:S01]  /*124a0*/  HMMA.16816.F32 R24, R156.reuse, R170, R24 ;  /* 0x000000aa9c18723c */ /* 0x040fe20000001818 */
[----:B------:R-:W-:Y:S03]  /*124b0*/  LDSM.16.M88.4 R168, [R147+0x5000] ;  /* 0x0050000093a8783b */ /* 0x000fe60000000200 */
[----:B--2---:R-:W-:Y:S04]  /*124c0*/  MOV R0, 0xffffffc0 ;  /* 0xffffffc000007802 */ /* 0x004fe80000000f00 */
[C---:B-1----:R-:W-:Y:S04]  /*124d0*/  HMMA.16816.F32 R28, R156.reuse, R148, R28 ;  /* 0x000000949c1c723c */ /* 0x042fe8000000181c */
[----:B------:R-:W-:Y:S04]  /*124e0*/  IMAD R0, R184, R0, 0x1 ;  /* 0x00000001b8007424 */ /* 0x000fe800078e0200 */
[----:B------:R-:W-:Y:S01]  /*124f0*/  HMMA.16816.F32 R32, R156, R150, R32 ;  /* 0x000000969c20723c */ /* 0x000fe20000001820 */
[----:B------:R-:W-:Y:S03]  /*12500*/  LDSM.16.M88.4 R148, [R194+0x8000] ;  /* 0x00800000c294783b */ /* 0x000fe60000000200 */
[----:B----4-:R-:W-:Y:S04]  /*12510*/  IADD3 R0, R185, R0, -R239 ;  /* 0x00000000b9007210 */ /* 0x010fe80007ffe8ef */
[C---:B------:R-:W-:Y:S01]  /*12520*/  HMMA.16816.F32 R4, R152.reuse, R172, R4 ;  /* 0x000000ac9804723c */ /* 0x040fe20000001804 */
[----:B------:R-:W1:Y:S04]  /*12530*/  LDSM.16.M88.4 R156, [R147+0x4000] ;  /* 0x00400000939c783b */ /* 0x000e680000000200 */
[----:B------:R-:W-:Y:S03]  /*12540*/  IMAD.IADD R0, R0, 0x1, -R129 ;  /* 0x0000000100007824 */ /* 0x000fe600078e0a81 */
[C---:B------:R-:W-:Y:S01]  /*12550*/  HMMA.16816.F32 R8, R152.reuse, R174, R8 ;  /* 0x000000ae9808723c */ /* 0x040fe20000001808 */
[----:B------:R-:W2:Y:S03]  /*12560*/  LDSM.16.M88.4 R172, [R147+0x5800] ;  /* 0x0058000093ac783b */ /* 0x000ea60000000200 */
[C---:B------:R-:W-:Y:S01]  /*12570*/  IADD3 R2, R0.reuse, R2, RZ ;  /* 0x0000000200027210 */ /* 0x040fe20007ffe0ff */
[----:B---3--:R-:W-:Y:S03]  /*12580*/  IMAD.IADD R0, R0, 0x1, R124 ;  /* 0x0000000100007824 */ /* 0x008fe600078e027c */
[C---:B------:R-:W-:Y:S03]  /*12590*/  HMMA.16816.F32 R12, R152.reuse, R176, R12 ;  /* 0x000000b0980c723c */ /* 0x040fe6000000180c */
[C---:B------:R-:W-:Y:S02]  /*125a0*/  ISETP.GT.AND P3, PT, R2.reuse, 0x28, PT ;  /* 0x000000280200780c */ /* 0x040fe40003f64270 */
[----:B------:R-:W-:Y:S02]  /*125b0*/  ISETP.GT.AND P4, PT, R2, 0x31, PT ;  /* 0x000000310200780c */ /* 0x000fe40003f84270 */
[----:B------:R-:W-:Y:S01]  /*125c0*/  ISETP.GT.AND P1, PT, R0, RZ, PT ;  /* 0x000000ff0000720c */ /* 0x000fe20003f24270 */
[C---:B------:R-:W-:Y:S01]  /*125d0*/  HMMA.16816.F32 R16, R152.reuse, R178, R16 ;  /* 0x000000b29810723c */ /* 0x040fe20000001810 */
[----:B------:R-:W-:Y:S02]  /*125e0*/  LDSM.16.M88.4 R176, [R195+0x8000] ;  /* 0x00800000c3b0783b */ /* 0x000fe40000000200 */
[C---:B------:R-:W-:Y:S02]  /*125f0*/  ISETP.GT.AND P0, PT, R2.reuse, RZ, PT ;  /* 0x000000ff0200720c */ /* 0x040fe40003f04270 */
[----:B------:R-:W-:Y:S03]  /*12600*/  ISETP.GT.AND P2, PT, R2, 0x1, PT ;  /* 0x000000010200780c */ /* 0x000fe60003f44270 */
[C---:B------:R-:W-:Y:S08]  /*12610*/  HMMA.16816.F32 R20, R152.reuse, R180, R20 ;  /* 0x000000b49814723c */ /* 0x040ff00000001814 */
[C---:B------:R-:W-:Y:S01]  /*12620*/  HMMA.16816.F32 R24, R152.reuse, R182, R24 ;  /* 0x000000b69818723c */ /* 0x040fe20000001818 */
[----:B------:R-:W3:Y:S07]  /*12630*/  LDSM.16.M88.4 R180, [R202] ;  /* 0x00000000cab4783b */ /* 0x000eee0000000200 */
[C---:B-----5:R-:W-:Y:S08]  /*12640*/  HMMA.16816.F32 R28, R152.reuse, R160, R28 ;  /* 0x000000a0981c723c */ /* 0x060ff0000000181c */
[----:B------:R-:W-:Y:S01]  /*12650*/  HMMA.16816.F32 R32, R152, R162, R32 ;  /* 0x000000a29820723c */ /* 0x000fe20000001820 */
[----:B------:R-:W4:Y:S07]  /*12660*/  LDSM.16.M88.4 R152, [R201] ;  /* 0x00000000c998783b */ /* 0x000f2e0000000200 */
        /* <DEDUP_REMOVED lines=25> */
[----:B------:R-:W5:Y:S07]  /*12800*/  LDSM.16.M88.4 R160, [R190+0x4800] ;  /* 0x00480000bea0783b */ /* 0x000f6e0000000200 */
[C---:B--2---:R-:W-:Y:S08]  /*12810*/  HMMA.16816.F32 R4, R148.reuse, R164, R4 ;  /* 0x000000a49404723c */ /* 0x044ff00000001804 */
[C---:B------:R-:W-:Y:S08]  /*12820*/  HMMA.16816.F32 R8, R148.reuse, R166, R8 ;  /* 0x000000a69408723c */ /* 0x040ff00000001808 */
[C---:B------:R-:W-:Y:S08]  /*12830*/  HMMA.16816.F32 R12, R148.reuse, R168, R12 ;  /* 0x000000a8940c723c */ /* 0x040ff0000000180c */
[C---:B------:R-:W-:Y:S08]  /*12840*/  HMMA.16816.F32 R16, R148.reuse, R170, R16 ;  /* 0x000000aa9410723c */ /* 0x040ff00000001810 */
[C---:B---3--:R-:W-:Y:S08]  /*12850*/  HMMA.16816.F32 R20, R148.reuse, R172, R20 ;  /* 0x000000ac9414723c */ /* 0x048ff00000001814 */
[C---:B------:R-:W-:Y:S08]  /*12860*/  HMMA.16816.F32 R24, R148.reuse, R174, R24 ;  /* 0x000000ae9418723c */ /* 0x040ff00000001818 */
[C---:B----4-:R-:W-:Y:S08]  /*12870*/  HMMA.16816.F32 R28, R148.reuse, R152, R28 ;  /* 0x00000098941c723c */ /* 0x050ff0000000181c */
[----:B------:R-:W-:Y:S01]  /*12880*/  HMMA.16816.F32 R32, R148, R154, R32 ;  /* 0x0000009a9420723c */ /* 0x000fe20000001820 */
[----:B------:R-:W2:Y:S07]  /*12890*/  LDSM.16.M88.4 R148, [R190+0x5000] ;  /* 0x00500000be94783b */ /* 0x000eae0000000200 */
[C---:B-1----:R-:W-:Y:S01]  /*128a0*/  HMMA.16816.F32 R4, R156.reuse, R180, R4 ;  /* 0x000000b49c04723c */ /* 0x042fe20000001804 */
[----:B------:R-:W1:Y:S01]  /*128b0*/  LDSM.16.M88.4 R152, [R190+0x5800] ;  /* 0x00580000be98783b */ /* 0x000e620000000200 */
[----:B------:R-:W-:Y:S06]  /*128c0*/  DEPBAR.LE SB0, 0x0 ;  /* 0x000080000000791a */ /* 0x000fec0000000000 */
[C---:B------:R-:W-:Y:S01]  /*128d0*/  HMMA.16816.F32 R8, R156.reuse, R182, R8 ;  /* 0x000000b69c08723c */ /* 0x040fe20000001808 */
[----:B------:R-:W-:Y:S07]  /*128e0*/  BAR.SYNC.DEFER_BLOCKING 0x0 ;  /* 0x0000000000007b1d */ /* 0x000fee0000010000 */
[C---:B-----5:R-:W-:Y:S08]  /*128f0*/  HMMA.16816.F32 R12, R156.reuse, R160, R12 ;  /* 0x000000a09c0c723c */ /* 0x060ff0000000180c */
[C---:B------:R-:W-:Y:S04]  /*12900*/  HMMA.16816.F32 R16, R156.reuse, R162, R16 ;  /* 0x000000a29c10723c */ /* 0x040fe80000001810 */
[----:B------:R-:W-:Y:S02]  /*12910*/  FSEL R124, R4, -INF , P0 ;  /* 0xff800000047c7808 */ /* 0x000fe40000000000 */
[----:B------:R-:W-:Y:S02]  /*12920*/  ISETP.GT.AND P0, PT, R0, 0x1, PT ;  /* 0x000000010000780c */ /* 0x000fe40003f04270 */
[----:B------:R-:W-:Y:S01]  /*12930*/  FSEL R160, R5, -INF , P2 ;  /* 0xff80000005a07808 */ /* 0x000fe20001000000 */
[C---:B--2---:R-:W-:Y:S03]  /*12940*/  HMMA.16816.F32 R20, R156.reuse, R148, R20 ;  /* 0x000000949c14723c */ /* 0x044fe60000001814 */
[----:B------:R-:W-:Y:S02]  /*12950*/  FSEL R163, R7, -INF , P0 ;  /* 0xff80000007a37808 */ /* 0x000fe40000000000 */
[----:B------:R-:W-:Y:S02]  /*12960*/  FMNMX.FTZ R4, R124, R3, !PT ;  /* 0x000000037c047209 */ /* 0x000fe40007810000 */
[C---:B------:R-:W-:Y:S01]  /*12970*/  ISETP.GT.AND P0, PT, R2.reuse, 0x8, PT ;  /* 0x000000080200780c */ /* 0x040fe20003f04270 */
[C---:B------:R-:W-:Y:S03]  /*12980*/  HMMA.16816.F32 R24, R156.reuse, R150, R24 ;  /* 0x000000969c18723c */ /* 0x040fe60000001818 */
[----:B------:R-:W-:Y:S02]  /*12990*/  ISETP.GT.AND P2, PT, R2, 0x9, PT ;  /* 0x000000090200780c */ /* 0x000fe40003f44270 */
[----:B------:R-:W-:Y:S02]  /*129a0*/  FSEL R148, R8, -INF , P0 ;  /* 0xff80000008947808 */ /* 0x000fe40000000000 */
[----:B------:R-:W-:Y:S01]  /*129b0*/  FMNMX.FTZ R4, R160, R4, !PT ;  /* 0x00000004a0047209 */ /* 0x000fe20007810000 */
[C---:B-1----:R-:W-:Y:S03]  /*129c0*/  HMMA.16816.F32 R28, R156.reuse, R152, R28 ;  /* 0x000000989c1c723c */ /* 0x042fe6000000181c */
[----:B------:R-:W-:Y:S02]  /*129d0*/  ISETP.GT.AND P0, PT, R0, 0x9, PT ;  /* 0x000000090000780c */ /* 0x000fe40003f04270 */
[----:B------:R-:W-:Y:S02]  /*129e0*/  FSEL R149, R9, -INF , P2 ;  /* 0xff80000009957808 */ /* 0x000fe40001000000 */
[----:B------:R-:W-:Y:S01]  /*129f0*/  FSEL R162, R11, -INF , P0 ;  /* 0xff8000000ba27808 */ /* 0x000fe20000000000 */
[----:B------:R-:W-:Y:S03]  /*12a00*/  HMMA.16816.F32 R32, R156, R154, R32 ;  /* 0x0000009a9c20723c */ /* 0x000fe60000001820 */
[----:B------:R-:W-:Y:S02]  /*12a10*/  ISETP.GT.AND P0, PT, R2, 0x10, PT ;  /* 0x000000100200780c */ /* 0x000fe40003f04270 */
[----:B------:R-:W-:Y:S02]  /*12a20*/  FMNMX.FTZ R4, R148, R4, !PT ;  /* 0x0000000494047209 */ /* 0x000fe40007810000 */
[----:B------:R-:W-:Y:S02]  /*12a30*/  FSEL R165, R12, -INF , P0 ;  /* 0xff8000000ca57808 */ /* 0x000fe40000000000 */
[----:B------:R-:W-:Y:S02]  /*12a40*/  ISETP.GT.AND P2, PT, R2, 0x11, PT ;  /* 0x000000110200780c */ /* 0x000fe40003f44270 */
[----:B------:R-:W-:Y:S02]  /*12a50*/  ISETP.GT.AND P0, PT, R0, 0x11, PT ;  /* 0x000000110000780c */ /* 0x000fe40003f04270 */
[----:B------:R-:W-:Y:S02]  /*12a60*/  FMNMX.FTZ R4, R149, R4, !PT ;  /* 0x0000000495047209 */ /* 0x000fe40007810000 */
[----:B------:R-:W-:Y:S02]  /*12a70*/  FSEL R166, R13, -INF , P2 ;  /* 0xff8000000da67808 */ /* 0x000fe40001000000 */
[----:B------:R-:W-:Y:S02]  /*12a80*/  FSEL R171, R15, -INF , P0 ;  /* 0xff8000000fab7808 */ /* 0x000fe40000000000 */
[----:B------:R-:W-:Y:S02]  /*12a90*/  ISETP.GT.AND P0, PT, R2, 0x18, PT ;  /* 0x000000180200780c */ /* 0x000fe40003f04270 */
[----:B------:R-:W-:Y:S02]  /*12aa0*/  FMNMX.FTZ R4, R165, R4, !PT ;  /* 0x00000004a5047209 */ /* 0x000fe40007810000 */
[----:B------:R-:W-:Y:S02]  /*12ab0*/  FSEL R167, R16, -INF , P0 ;  /* 0xff80000010a77808 */ /* 0x000fe40000000000 */
[----:B------:R-:W-:Y:S02]  /*12ac0*/  ISETP.GT.AND P2, PT, R2, 0x19, PT ;  /* 0x000000190200780c */ /* 0x000fe40003f44270 */
[----:B------:R-:W-:Y:S02]  /*12ad0*/  ISETP.GT.AND P0, PT, R0, 0x19, PT ;  /* 0x000000190000780c */ /* 0x000fe40003f04270 */
[----:B------:R-:W-:Y:S02]  /*12ae0*/  FMNMX.FTZ R4, R166, R4, !PT ;  /* 0x00000004a6047209 */ /* 0x000fe40007810000 */
[----:B------:R-:W-:Y:S02]  /*12af0*/  FSEL R172, R19, -INF , P0 ;  /* 0xff80000013ac7808 */ /* 0x000fe40000000000 */
[----:B------:R-:W-:Y:S02]  /*12b00*/  ISETP.GT.AND P0, PT, R2, 0x20, PT ;  /* 0x000000200200780c */ /* 0x000fe40003f04270 */
[----:B------:R-:W-:Y:S02]  /*12b10*/  FSEL R168, R17, -INF , P2 ;  /* 0xff80000011a87808 */ /* 0x000fe40001000000 */
[----:B------:R-:W-:Y:S02]  /*12b20*/  FSEL R164, R6, -INF , P1 ;  /* 0xff80000006a47808 */ /* 0x000fe40000800000 */
[----:B------:R-:W-:Y:S02]  /*12b30*/  FMNMX.FTZ R4, R167, R4, !PT ;  /* 0x00000004a7047209 */ /* 0x000fe40007810000 */
[----:B------:R-:W-:Y:S02]  /*12b40*/  ISETP.GT.AND P1, PT, R0, 0x8, PT ;  /* 0x000000080000780c */ /* 0x000fe40003f24270 */
[----:B------:R-:W-:Y:S02]  /*12b50*/  FSEL R154, R20, -INF , P0 ;  /* 0xff800000149a7808 */ /* 0x000fe40000000000 */
[----:B------:R-:W-:Y:S02]  /*12b60*/  ISETP.GT.AND P2, PT, R2, 0x21, PT ;  /* 0x000000210200780c */ /* 0x000fe40003f44270 */
[----:B------:R-:W-:Y:S02]  /*12b70*/  FMNMX.FTZ R4, R168, R4, !PT ;  /* 0x00000004a8047209 */ /* 0x000fe40007810000 */
[----:B------:R-:W-:Y:S02]  /*12b80*/  FSEL R161, R10, -INF , P1 ;  /* 0xff8000000aa17808 */ /* 0x000fe40000800000 */
[----:B------:R-:W-:Y:S02]  /*12b90*/  ISETP.GT.AND P1, PT, R0, 0x10, PT ;  /* 0x000000100000780c */ /* 0x000fe40003f24270 */
[----:B------:R-:W-:Y:S02]  /*12ba0*/  FMNMX.FTZ R5, R164, R128, !PT ;  /* 0x00000080a4057209 */ /* 0x000fe40007810000 */
[----:B------:R-:W-:Y:S02]  /*12bb0*/  FSEL R155, R21, -INF , P2 ;  /* 0xff800000159b7808 */ /* 0x000fe40001000000 */
        /* <DEDUP_REMOVED lines=11> */
[----:B------:R-:W-:Y:S02]  /*12c70*/  ISETP.GT.AND P0, PT, R2, 0x30, PT ;  /* 0x000000300200780c */ /* 0x000fe40003f04270 */
[----:B------:R-:W-:Y:S02]  /*12c80*/  FMNMX.FTZ R5, R162, R5, !PT ;  /* 0x00000005a2057209 */ /* 0x000fe40007810000 */
[----:B------:R-:W-:Y:S02]  /*12c90*/  FSEL R186, R28, -INF , P0 ;  /* 0xff8000001cba7808 */ /* 0x000fe40000000000 */
        /* <DEDUP_REMOVED lines=9> */
[----:B------:R-:W-:Y:S02]  /*12d30*/  ISETP.GT.AND P1, PT, R0, 0x20, PT ;  /* 0x000000200000780c */ /* 0x000fe40003f24270 */
[----:B------:R-:W-:Y:S02]  /*12d40*/  FMNMX.FTZ R4, R170, R4, !PT ;  /* 0x00000004aa047209 */ /* 0x000fe40007810000 */
[----:B------:R-:W-:Y:S02]  /*12d50*/  FSEL R214, R33, -INF , P2 ;  /* 0xff80000021d67808 */ /* 0x000fe40001000000 */
[----:B------:R-:W-:Y:S02]  /*12d60*/  FMNMX.FTZ R2, R213, R2, !PT ;  /* 0x00000002d5027209 */ /* 0x000fe40007810000 */
[----:B------:R-:W-:Y:S02]  /*12d70*/  FSEL R157, R22, -INF , P1 ;  /* 0xff800000169d7808 */ /* 0x000fe40000800000 */
[----:B------:R-:W-:Y:S02]  /*12d80*/  ISETP.GT.AND P0, PT, R0, 0x21, PT ;  /* 0x000000210000780c */ /* 0x000fe40003f04270 */
[----:B------:R-:W-:Y:S02]  /*12d90*/  FMNMX.FTZ R4, R172, R4, !PT ;  /* 0x00000004ac047209 */ /* 0x000fe40007810000 */
[----:B------:R-:W-:Y:S02]  /*12da0*/  FMNMX.FTZ R2, R214, R2, !PT ;  /* 0x00000002d6027209 */ /* 0x000fe40007810000 */
[----:B------:R-:W-:Y:S02]  /*12db0*/  FSEL R158, R23, -INF , P0 ;  /* 0xff800000179e7808 */ /* 0x000fe40000000000 */
[----:B------:R-:W-:Y:S01]  /*12dc0*/  ISETP.GT.AND P2, PT, R184, R235, PT ;  /* 0x000000ebb800720c */ /* 0x000fe20003f44270 */
[----:B------:R-:W1:Y:S01]  /*12dd0*/  SHFL.BFLY PT, R7, R2, 0x2, 0x1f ;  /* 0x0c401f0002077f89 */ /* 0x000e6200000e0000 */
[----:B------:R-:W-:Y:S02]  /*12de0*/  FMNMX.FTZ R4, R157, R4, !PT ;  /* 0x000000049d047209 */ /* 0x000fe40007810000 */
[----:B------:R-:W-:Y:S02]  /*12df0*/  ISETP.GT.AND P1, PT, R0, 0x28, PT ;  /* 0x000000280000780c */ /* 0x000fe40003f24270 */
[----:B------:R-:W-:Y:S02]  /*12e00*/  FMNMX.FTZ R4, R158, R4, !PT ;  /* 0x000000049e047209 */ /* 0x000fe40007810000 */
[----:B------:R-:W-:Y:S02]  /*12e10*/  FSEL R175, R26, -INF , P1 ;  /* 0xff8000001aaf7808 */ /* 0x000fe40000800000 */
[C---:B------:R-:W-:Y:S02]  /*12e20*/  ISETP.GT.AND P0, PT, R0.reuse, 0x29, PT ;  /* 0x000000290000780c */ /* 0x040fe40003f04270 */
[----:B------:R-:W-:Y:S01]  /*12e30*/  ISETP.GT.AND P1, PT, R0, 0x30, PT ;  /* 0x000000300000780c */ /* 0x000fe20003f24270 */
[----:B------:R-:W-:Y:S01]  /*12e40*/  @P2 IMAD.MOV.U32 R10, RZ, RZ, c[0x0][0x1e4] ;  /* 0x00007900ff0a2624 */ /* 0x000fe200078e00ff */
[----:B------:R-:W-:Y:S02]  /*12e50*/  FSEL R176, R27, -INF , P0 ;  /* 0xff8000001bb07808 */ /* 0x000fe40000000000 */
        /* <DEDUP_REMOVED lines=16> */
[----:B-1----:R-:W-:Y:S02]  /*12f60*/  FMNMX.FTZ R9, R2, R7, !PT ;  /* 0x0000000702097209 */ /* 0x002fe40007810000 */
[----:B------:R-:W-:Y:S01]  /*12f70*/  @P2 IADD3 R2, R5, R6, RZ ;  /* 0x0000000605022210 */ /* 0x000fe20007ffe0ff */
[C---:B------:R-:W-:Y:S01]  /*12f80*/  @P2 IMAD.SHL.U32 R5, R4.reuse, 0x40, RZ ;  /* 0x0000004004052824 */ /* 0x040fe200078e00ff */
[----:B------:R-:W-:Y:S01]  /*12f90*/  FMNMX.FTZ R0, R129, R0, !PT ;  /* 0x0000000081007209 */ /* 0x000fe20007810000 */
[----:B------:R-:W-:Y:S01]  /*12fa0*/  SHFL.BFLY PT, R17, R9, 0x1, 0x1f ;  /* 0x0c201f0009117f89 */ /* 0x000fe200000e0000 */
[----:B------:R-:W-:Y:S02]  /*12fb0*/  @P2 SHF.L.U64.HI R4, R4, 0x6, R2 ;  /* 0x0000000604042819 */ /* 0x000fe40000010202 */
[----:B------:R-:W-:Y:S02]  /*12fc0*/  @P2 MOV R6, c[0x0][0x1e0] ;  /* 0x0000780000062a02 */ /* 0x000fe40000000f00 */
[C---:B------:R-:W-:Y:S02]  /*12fd0*/  @P2 IADD3 R8, P1, R5.reuse, R226, RZ ;  /* 0x000000e205082210 */ /* 0x040fe40007f3e0ff */
[----:B------:R-:W-:Y:S01]  /*12fe0*/  @P2 LEA R7, P0, R6, R5, 0x5 ;  /* 0x0000000506072211 */ /* 0x000fe200078028ff */
[----:B------:R-:W1:Y:S01]  /*12ff0*/  SHFL.BFLY PT, R2, R0, 0x2, 0x1f ;  /* 0x0c401f0000027f89 */ /* 0x000e6200000e0000 */
[-C--:B------:R-:W-:Y:S02]  /*13000*/  @P2 IADD3.X R11, R4, R225.reuse, RZ, P1, !PT ;  /* 0x000000e1040b2210 */ /* 0x080fe40000ffe4ff */
[----:B------:R-:W-:Y:S02]  /*13010*/  @P2 LEA R18, P1, R8, c[0x0][0x1c8], 0x1 ;  /* 0x0000720008122a11 */ /* 0x000fe400078208ff */
[----:B------:R-:W-:Y:S02]  /*13020*/  @P2 LEA.HI.X R6, R6, R4, R10, 0x5, P0 ;  /* 0x0000000406062211 */ /* 0x000fe400000f2c0a */
[----:B------:R-:W-:Y:S02]  /*13030*/  @P2 IADD3 R10, P0, R226, 0x40, RZ ;  /* 0x00000040e20a2810 */ /* 0x000fe40007f1e0ff */
[----:B------:R-:W-:Y:S02]  /*13040*/  @P2 LEA.HI.X R19, R8, c[0x0][0x1cc], R11, 0x1, P1 ;  /* 0x0000730008132a11 */ /* 0x000fe400008f0c0b */
[----:B------:R-:W-:Y:S01]  /*13050*/  @P2 IADD3 R11, P3, R226, 0x80, RZ ;  /* 0x00000080e20b2810 */ /* 0x000fe20007f7e0ff */
[----:B------:R-:W-:Y:S01]  /*13060*/  @P2 IMAD.X R12, RZ, RZ, R225, P0 ;  /* 0x000000ffff0c2224 */ /* 0x000fe200000e06e1 */
[C---:B------:R-:W-:Y:S02]  /*13070*/  @P2 IADD3 R8, P1, R5.reuse, R10, RZ ;  /* 0x0000000a05082210 */ /* 0x040fe40007f3e0ff */
[----:B------:R-:W-:Y:S02]  /*13080*/  @P2 IADD3.X R13, RZ, R225, RZ, P3, !PT ;  /* 0x000000e1ff0d2210 */ /* 0x000fe40001ffe4ff */
[----:B------:R-:W-:Y:S01]  /*13090*/  @P2 IADD3 R5, P0, R5, R11, RZ ;  /* 0x0000000b05052210 */ /* 0x000fe20007f1e0ff */
[----:B------:R-:W-:Y:S01]  /*130a0*/  @P2 IMAD.X R15, R4, 0x1, R12, P1 ;  /* 0x00000001040f2824 */ /* 0x000fe200008e060c */
[----:B------:R-:W-:Y:S02]  /*130b0*/  @P2 LEA R16, P1, R8, c[0x0][0x1c8], 0x1 ;  /* 0x0000720008102a11 */ /* 0x000fe400078208ff */
[----:B------:R-:W-:Y:S02]  /*130c0*/  @P2 IADD3.X R4, R4, R13, RZ, P0, !PT ;  /* 0x0000000d04042210 */ /* 0x000fe400007fe4ff */
[----:B------:R-:W-:Y:S02]  /*130d0*/  @P2 LEA R14, P0, R5, c[0x0][0x1c8], 0x1 ;  /* 0x00007200050e2a11 */ /* 0x000fe400078008ff */
[----:B-1----:R-:W-:Y:S02]  /*130e0*/  FMNMX.FTZ R0, R0, R2, !PT ;  /* 0x0000000200007209 */ /* 0x002fe40007810000 */
[----:B------:R-:W-:Y:S02]  /*130f0*/  FMNMX.FTZ R125, R9, R17, !PT ;  /* 0x00000011097d7209 */ /* 0x000fe40007810000 */
[----:B------:R-:W-:Y:S01]  /*13100*/  @P2 LEA.HI.X R17, R8, c[0x0][0x1cc], R15, 0x1, P1 ;  /* 0x0000730008112a11 */ /* 0x000fe200008f0c0f */
[----:B------:R-:W1:Y:S01]  /*13110*/  SHFL.BFLY PT, R2, R0, 0x1, 0x1f ;  /* 0x0c201f0000027f89 */ /* 0x000e6200000e0000 */
[----:B------:R-:W-:Y:S01]  /*13120*/  @P2 LEA.HI.X R15, R5, c[0x0][0x1cc], R4, 0x1, P0 ;  /* 0x00007300050f2a11 */ /* 0x000fe200000f0c04 */
[----:B------:R-:W-:Y:S01]  /*13130*/  FMUL.FTZ R8, R125, c[0x0][0x2d0] ;  /* 0x0000b4007d087a20 */ /* 0x000fe20000410000 */
[----:B------:R-:W-:Y:S02]  /*13140*/  @P2 IADD3 R4, P0, R7, R10, RZ ;  /* 0x0000000a07042210 */ /* 0x000fe40007f1e0ff */
[----:B------:R-:W-:Y:S02]  /*13150*/  FSETP.NEU.FTZ.AND P1, PT, R125, -INF , PT ;  /* 0xff8000007d00780b */ /* 0x000fe40003f3d000 */
[----:B------:R-:W-:Y:S01]  /*13160*/  LOP3.LUT P4, RZ, R238, 0x1, RZ, 0xc0, !PT ;  /* 0x00000001eeff7812 */ /* 0x000fe2000788c0ff */
[----:B------:R-:W-:Y:S01]  /*13170*/  @P2 IMAD.X R10, R6, 0x1, R12, P0 ;  /* 0x00000001060a2824 */ /* 0x000fe200000e060c */
[C---:B------:R-:W-:Y:S02]  /*13180*/  @P2 IADD3 R5, P0, R7.reuse, R11, RZ ;  /* 0x0000000b07052210 */ /* 0x040fe40007f1e0ff */
[----:B------:R-:W-:Y:S02]  /*13190*/  FSEL R152, R8, RZ, P1 ;  /* 0x000000ff08987208 */ /* 0x000fe40000800000 */
[----:B------:R-:W-:Y:S02]  /*131a0*/  @P2 IADD3.X R11, R6, R13, RZ, P0, !PT ;  /* 0x0000000d060b2210 */ /* 0x000fe400007fe4ff */
[----:B------:R-:W-:Y:S01]  /*131b0*/  @P2 IADD3 R7, P0, R7, R226, RZ ;  /* 0x000000e207072210 */ /* 0x000fe20007f1e0ff */
[--C-:B------:R-:W-:Y:S04]  /*131c0*/  FFMA.FTZ R8, R124, c[0x0][0x2d0], -R152.reuse ;  /* 0x0000b4007c087a23 */ /* 0x100fe80000010898 */
[----:B------:R-:W-:Y:S01]  /*131d0*/  @P2 IMAD.X R9, R6, 0x1, R225, P0 ;  /* 0x0000000106092824 */ /* 0x000fe200000e06e1 */
[C---:B------:R-:W-:Y:S01]  /*131e0*/  @P2 LEA R6, P0, R7.reuse, c[0x0][0x1c8], 0x1 ;  /* 0x0000720007062a11 */ /* 0x040fe200078008ff */
[----:B------:R2:W-:Y:S01]  /*131f0*/  MUFU.EX2 R223, R8 ;  /* 0x0000000800df7308 */ /* 0x0005e20000000800 */
[----:B------:R3:W-:Y:S01]  /*13200*/  @P2 LDGSTS.E.BYPASS.LTC128B.128 [R210+0x6100], [R18.64], !P4 ;  /* 0x0610000012d22fae */ /* 0x0007e2000e101d46 */
[----:B-1----:R-:W-:Y:S01]  /*13210*/  FMNMX.FTZ R124, R0, R2, !PT ;  /* 0x00000002007c7209 */ /* 0x002fe20007810000 */
[--C-:B------:R-:W-:Y:S01]  /*13220*/  FFMA.FTZ R0, R148, c[0x0][0x2d0], -R152.reuse ;  /* 0x0000b40094007a23 */ /* 0x100fe20000010898 */
[----:B------:R-:W-:Y:S01]  /*13230*/  @P2 LEA.HI.X R7, R7, c[0x0][0x1cc], R9, 0x1, P0 ;  /* 0x0000730007072a11 */ /* 0x000fe200000f0c09 */
[--C-:B------:R-:W-:Y:S02]  /*13240*/  FFMA.FTZ R9, R160, c[0x0][0x2d0], -R152.reuse ;  /* 0x0000b400a0097a23 */ /* 0x100fe40000010898 */
[----:B------:R-:W-:Y:S02]  /*13250*/  FFMA.FTZ R2, R149, c[0x0][0x2d0], -R152 ;  /* 0x0000b40095027a23 */ /* 0x000fe40000010898 */
[----:B------:R1:W-:Y:S01]  /*13260*/  @P2 LDGSTS.E.BYPASS.LTC128B.128 [R210+0x8100], [R16.64], !P6 ;  /* 0x0810000010d22fae */ /* 0x0003e2000f101d46 */
[----:B------:R4:W5:Y:S07]  /*13270*/  MUFU.EX2 R224, R9 ;  /* 0x0000000900e07308 */ /* 0x00096e0000000800 */
[----:B------:R1:W-:Y:S03]  /*13280*/  @P2 LDGSTS.E.BYPASS.LTC128B.128 [R210+0xa100], [R14.64], !P5 ;  /* 0x0a1000000ed22fae */ /* 0x0003e6000e901d46 */
[----:B------:R1:W-:Y:S01]  /*13290*/  MUFU.EX2 R222, R0 ;  /* 0x0000000000de7308 */ /* 0x0003e20000000800 */
[C---:B--2---:R-:W-:Y:S04]  /*132a0*/  @P2 LEA R8, P0, R4.reuse, c[0x0][0x1c8], 0x1 ;  /* 0x0000720004082a11 */ /* 0x044fe800078008ff */
[----:B------:R2:W-:Y:S05]  /*132b0*/  @P2 LDGSTS.E.BYPASS.LTC128B.128 [R210+0x7100], [R6.64], !P4 ;  /* 0x0710000006d22fae */ /* 0x0005ea000e101d46 */
[----:B------:R2:W2:Y:S01]  /*132c0*/  MUFU.EX2 R221, R2 ;  /* 0x0000000200dd7308 */ /* 0x0004a20000000800 */
[----:B----4-:R-:W-:Y:S02]  /*132d0*/  @P2 LEA.HI.X R9, R4, c[0x0][0x1cc], R10, 0x1, P0 ;  /* 0x0000730004092a11 */ /* 0x010fe400000f0c0a */
[C---:B------:R-:W-:Y:S02]  /*132e0*/  @P2 LEA R4, P0, R5.reuse, c[0x0][0x1c8], 0x1 ;  /* 0x0000720005042a11 */ /* 0x040fe400078008ff */
[----:B-----5:R-:W-:Y:S01]  /*132f0*/  F2FP.PACK_AB R148, R224, R223 ;  /* 0x000000dfe094723e */ /* 0x020fe200000000ff */
[----:B------:R4:W-:Y:S01]  /*13300*/  @P2 LDGSTS.E.BYPASS.LTC128B.128 [R210+0x9100], [R8.64], !P6 ;  /* 0x0910000008d22fae */ /* 0x0009e2000f101d46 */
[----:B------:R-:W-:Y:S02]  /*13310*/  @P2 LEA.HI.X R5, R5, c[0x0][0x1cc], R11, 0x1, P0 ;  /* 0x0000730005052a11 */ /* 0x000fe400000f0c0b */
[C---:B------:R-:W-:Y:S01]  /*13320*/  FSETP.NEU.FTZ.AND P0, PT, R124.reuse, -INF , PT ;  /* 0xff8000007c00780b */ /* 0x040fe20003f1d000 */
[----:B-1----:R-:W-:Y:S04]  /*13330*/  FMUL.FTZ R0, R124, c[0x0][0x2d0] ;  /* 0x0000b4007c007a20 */ /* 0x002fe80000410000 */
[----:B------:R1:W-:Y:S01]  /*13340*/  @P2 LDGSTS.E.BYPASS.LTC128B.128 [R210+0xb100], [R4.64], !P5 ;  /* 0x0b10000004d22fae */ /* 0x0003e2000e901d46 */
[----:B------:R-:W-:Y:S05]  /*13350*/  FSEL R153, R0, RZ, P0 ;  /* 0x000000ff00997208 */ /* 0x000fea0000000000 */
[--C-:B------:R-:W-:Y:S02]  /*13360*/  FFMA.FTZ R0, R164, c[0x0][0x2d0], -R153.reuse ;  /* 0x0000b400a4007a23 */ /* 0x100fe40000010899 */
[----:B------:R-:W5:Y:S01]  /*13370*/  LDSM.16.MT88.4 R12, [R188] ;  /* 0x00000000bc0c783b */ /* 0x000f620000004200 */
[--C-:B--2---:R-:W-:Y:S01]  /*13380*/  FFMA.FTZ R2, R162, c[0x0][0x2d0], -R153.reuse ;  /* 0x0000b400a2027a23 */ /* 0x104fe20000010899 */
[----:B------:R-:W-:Y:S01]  /*13390*/  F2FP.PACK_AB R150, R221, R222 ;  /* 0x000000dedd96723e */ /* 0x000fe200000000ff */
[----:B------:R2:W-:Y:S05]  /*133a0*/  MUFU.EX2 R218, R0 ;  /* 0x0000000000da7308 */ /* 0x0005ea0000000800 */
[----:B------:R-:W1:Y:S05]  /*133b0*/  LDSM.16.MT88.4 R20, [R189] ;  /* 0x00000000bd14783b */ /* 0x000e6a0000004200 */
[----:B------:R3:W-:Y:S03]  /*133c0*/  MUFU.EX2 R217, R2 ;  /* 0x0000000200d97308 */ /* 0x0007e60000000800 */
[----:B------:R-:W1:Y:S08]  /*133d0*/  LDSM.16.MT88.4 R28, [R192] ;  /* 0x00000000c01c783b */ /* 0x000e700000004200 */
[----:B------:R-:W0:Y:S01]  /*133e0*/  LDGDEPBAR ;  /* 0x00000000000079af */ /* 0x000e220000000000 */
[--C-:B--2---:R-:W-:Y:S04]  /*133f0*/  FFMA.FTZ R0, R163, c[0x0][0x2d0], -R153.reuse ;  /* 0x0000b400a3007a23 */ /* 0x104fe80000010899 */
[----:B------:R2:W1:Y:S01]  /*13400*/  MUFU.EX2 R220, R0 ;  /* 0x0000000000dc7308 */ /* 0x0004620000000800 */
[----:B---3--:R-:W-:Y:S02]  /*13410*/  FSEL R2, R124, RZ, P0 ;  /* 0x000000ff7c027208 */ /* 0x008fe40000000000 */
[----:B------:R-:W-:Y:S02]  /*13420*/  ISETP.GT.AND P0, PT, R184, R236, PT ;  /* 0x000000ecb800720c */ /* 0x000fe40003f04270 */
[----:B------:R-:W-:Y:S01]  /*13430*/  MOV R184, R211 ;  /* 0x000000d300b87202 */ /* 0x000fe20000000f00 */
[----:B--2---:R-:W-:Y:S01]  /*13440*/  FFMA.FTZ R0, R161, c[0x0][0x2d0], -R153 ;  /* 0x0000b400a1007a23 */ /* 0x004fe20000010899 */
[----:B-1----:R-:W-:Y:S03]  /*13450*/  F2FP.PACK_AB R149, R220, R218 ;  /* 0x000000dadc95723e */ /* 0x002fe600000000ff */
[----:B------:R1:W2:Y:S02]  /*13460*/  MUFU.EX2 R219, R0 ;  /* 0x0000000000db7308 */ /* 0x0002a40000000800 */
[----:B-1----:R-:W-:Y:S02]  /*13470*/  FSEL R0, R125, RZ, P1 ;  /* 0x000000ff7d007208 */ /* 0x002fe40000800000 */
[----:B--2---:R-:W-:Y:S03]  /*13480*/  F2FP.PACK_AB R151, R217, R219 ;  /* 0x000000dbd997723e */ /* 0x004fe600000000ff */
[----:B------:R-:W-:Y:S04]  /*13490*/  FADD.FTZ R0, -R0, R3 ;  /* 0x0000000300007221 */ /* 0x000fe80000010100 */
[----:B------:R-:W-:Y:S04]  /*134a0*/  FMUL.FTZ R0, R0, c[0x0][0x2d0] ;  /* 0x0000b40000007a20 */ /* 0x000fe80000410000 */
[----:B------:R1:W2:Y:S02]  /*134b0*/  MUFU.EX2 R3, R0 ;  /* 0x0000000000037308 */ /* 0x0002a40000000800 */
[----:B-1----:R-:W-:Y:S02]  /*134c0*/  FADD.FTZ R0, -R2, R128 ;  /* 0x0000008002007221 */ /* 0x002fe40000010100 */
[C---:B--2---:R-:W-:Y:S02]  /*134d0*/  FMUL.FTZ R4, R3.reuse, R132 ;  /* 0x0000008403047220 */ /* 0x044fe40000410000 */
[----:B------:R-:W-:Y:S02]  /*134e0*/  FMUL.FTZ R0, R0, c[0x0][0x2d0] ;  /* 0x0000b40000007a20 */ /* 0x000fe40000410000 */
[C---:B------:R-:W-:Y:S02]  /*134f0*/  FMUL.FTZ R5, R3.reuse, R133 ;  /* 0x0000008503057220 */ /* 0x040fe40000410000 */
[C---:B----4-:R-:W-:Y:S02]  /*13500*/  FMUL.FTZ R8, R3.reuse, R136 ;  /* 0x0000008803087220 */ /* 0x050fe40000410000 */
[----:B------:R-:W1:Y:S01]  /*13510*/  MUFU.EX2 R0, R0 ;  /* 0x0000000000007308 */ /* 0x000e620000000800 */
[----:B------:R-:W-:Y:S02]  /*13520*/  FMUL.FTZ R9, R3, R137 ;  /* 0x0000008903097220 */ /* 0x000fe40000410000 */
        /* <DEDUP_REMOVED lines=12> */
[C---:B-1----:R-:W-:Y:S02]  /*135f0*/  FMUL.FTZ R6, R0.reuse, R134 ;  /* 0x0000008600067220 */ /* 0x042fe40000410000 */
[C---:B------:R-:W-:Y:S02]  /*13600*/  FMUL.FTZ R7, R0.reuse, R135 ;  /* 0x0000008700077220 */ /* 0x040fe40000410000 */
[----:B------:R-:W-:Y:S01]  /*13610*/  LDSM.16.MT88.4 R132, [R189+0x2800] ;  /* 0x00280000bd84783b */ /* 0x000fe20000004200 */
[C---:B------:R-:W-:Y:S02]  /*13620*/  FMUL.FTZ R10, R0.reuse, R138 ;  /* 0x0000008a000a7220 */ /* 0x040fe40000410000 */
[C---:B------:R-:W-:Y:S02]  /*13630*/  FMUL.FTZ R11, R0.reuse, R139 ;  /* 0x0000008b000b7220 */ /* 0x040fe40000410000 */
[C---:B-----5:R-:W-:Y:S03]  /*13640*/  HMMA.16816.F32 R4, R148.reuse, R12, R4 ;  /* 0x0000000c9404723c */ /* 0x060fe60000001804 */
[----:B------:R-:W-:Y:S02]  /*13650*/  LDSM.16.MT88.4 R136, [R192+0x2800] ;  /* 0x00280000c088783b */ /* 0x000fe40000004200 */
[C---:B------:R-:W-:Y:S02]  /*13660*/  FMUL.FTZ R18, R0.reuse, R106 ;  /* 0x0000006a00127220 */ /* 0x040fe40000410000 */
[C---:B------:R-:W-:Y:S01]  /*13670*/  FMUL.FTZ R12, R3.reuse, R100 ;  /* 0x00000064030c7220 */ /* 0x040fe20000410000 */
[C---:B------:R-:W-:Y:S04]  /*13680*/  HMMA.16816.F32 R8, R148.reuse, R14, R8 ;  /* 0x0000000e9408723c */ /* 0x040fe80000001808 */
[C---:B------:R-:W-:Y:S02]  /*13690*/  FMUL.FTZ R13, R3.reuse, R101 ;  /* 0x00000065030d7220 */ /* 0x040fe40000410000 */
[C---:B------:R-:W-:Y:S02]  /*136a0*/  FMUL.FTZ R19, R0.reuse, R107 ;  /* 0x0000006b00137220 */ /* 0x040fe40000410000 */
[C---:B------:R-:W-:Y:S01]  /*136b0*/  FMUL.FTZ R14, R0.reuse, R102 ;  /* 0x00000066000e7220 */ /* 0x040fe20000410000 */
[----:B------:R-:W-:Y:S03]  /*136c0*/  LDSM.16.MT88.4 R104, [R188+0x2000] ;  /* 0x00200000bc68783b */ /* 0x000fe60000004200 */
[C---:B------:R-:W-:Y:S02]  /*136d0*/  FMUL.FTZ R15, R0.reuse, R103 ;  /* 0x00000067000f7220 */ /* 0x040fe40000410000 */
[C---:B------:R-:W-:Y:S02]  /*136e0*/  FMUL.FTZ R26, R0.reuse, R114 ;  /* 0x00000072001a7220 */ /* 0x040fe40000410000 */
[C---:B------:R-:W-:Y:S01]  /*136f0*/  FMUL.FTZ R27, R0.reuse, R115 ;  /* 0x00000073001b7220 */ /* 0x040fe20000410000 */
[----:B------:R-:W1:Y:S01]  /*13700*/  LDSM.16.MT88.4 R100, [R191] ;  /* 0x00000000bf64783b */ /* 0x000e620000004200 */
[----:B------:R-:W-:Y:S01]  /*13710*/  FMUL.FTZ R34, R0, R122 ;  /* 0x0000007a00227220 */ /* 0x000fe20000410000 */
[C---:B------:R-:W-:Y:S03]  /*13720*/  HMMA.16816.F32 R12, R148.reuse, R20, R12 ;  /* 0x00000014940c723c */ /* 0x040fe6000000180c */
[--C-:B--2---:R-:W-:Y:S02]  /*13730*/  FFMA.FTZ R2, R166, c[0x0][0x2d0], -R152.reuse ;  /* 0x0000b400a6027a23 */ /* 0x104fe40000010898 */
[C---:B------:R-:W-:Y:S01]  /*13740*/  FMUL.FTZ R35, R0.reuse, R123 ;  /* 0x0000007b00237220 */ /* 0x040fe20000410000 */
[----:B------:R-:W-:Y:S01]  /*13750*/  LDSM.16.MT88.4 R112, [R192+0x800] ;  /* 0x00080000c070783b */ /* 0x000fe20000004200 */
[C---:B------:R-:W-:Y:S01]  /*13760*/  FMUL.FTZ R20, R3.reuse, R108 ;  /* 0x0000006c03147220 */ /* 0x040fe20000410000 */
[C---:B------:R-:W-:Y:S01]  /*13770*/  HMMA.16816.F32 R16, R148.reuse, R22, R16 ;  /* 0x000000169410723c */ /* 0x040fe20000001810 */
[----:B------:R2:W3:Y:S03]  /*13780*/  MUFU.EX2 R183, R2 ;  /* 0x0000000200b77308 */ /* 0x0004e60000000800 */
[C---:B------:R-:W-:Y:S02]  /*13790*/  FMUL.FTZ R21, R3.reuse, R109 ;  /* 0x0000006d03157220 */ /* 0x040fe40000410000 */
[C---:B------:R-:W-:Y:S01]  /*137a0*/  FMUL.FTZ R38, R0.reuse, R38 ;  /* 0x0000002600267220 */ /* 0x040fe20000410000 */
[----:B------:R-:W-:Y:S01]  /*137b0*/  LDSM.16.MT88.4 R120, [R188+0x2800] ;  /* 0x00280000bc78783b */ /* 0x000fe20000004200 */
[C---:B------:R-:W-:Y:S04]  /*137c0*/  FMUL.FTZ R22, R0.reuse, R110 ;  /* 0x0000006e00167220 */ /* 0x040fe80000410000 */
[C---:B------:R-:W-:Y:S02]  /*137d0*/  FMUL.FTZ R23, R0.reuse, R111 ;  /* 0x0000006f00177220 */ /* 0x040fe40000410000 */
[C---:B------:R-:W-:Y:S01]  /*137e0*/  FMUL.FTZ R39, R0.reuse, R39 ;  /* 0x0000002700277220 */ /* 0x040fe20000410000 */
[----:B------:R-:W4:Y:S01]  /*137f0*/  LDSM.16.MT88.4 R108, [R189+0x2000] ;  /* 0x00200000bd6c783b */ /* 0x000f220000004200 */
[C---:B------:R-:W-:Y:S02]  /*13800*/  FMUL.FTZ R42, R0.reuse, R42 ;  /* 0x0000002a002a7220 */ /* 0x040fe40000410000 */
[C---:B------:R-:W-:Y:S01]  /*13810*/  FMUL.FTZ R43, R0.reuse, R43 ;  /* 0x0000002b002b7220 */ /* 0x040fe20000410000 */
[C---:B------:R-:W-:Y:S03]  /*13820*/  HMMA.16816.F32 R20, R148.reuse, R28, R20 ;  /* 0x0000001c9414723c */ /* 0x040fe60000001814 */
[C---:B------:R-:W-:Y:S02]  /*13830*/  FMUL.FTZ R44, R3.reuse, R44 ;  /* 0x0000002c032c7220 */ /* 0x040fe40000410000 */
[C---:B------:R-:W-:Y:S02]  /*13840*/  FMUL.FTZ R45, R3.reuse, R45 ;  /* 0x0000002d032d7220 */ /* 0x040fe40000410000 */
[----:B------:R-:W-:Y:S01]  /*13850*/  FMUL.FTZ R28, R3, R116 ;  /* 0x00000074031c7220 */ /* 0x000fe20000410000 */
[C---:B------:R-:W-:Y:S04]  /*13860*/  HMMA.16816.F32 R24, R148.reuse, R30, R24 ;  /* 0x0000001e9418723c */ /* 0x040fe80000001818 */
[--C-:B--2---:R-:W-:Y:S02]  /*13870*/  FFMA.FTZ R2, R167, c[0x0][0x2d0], -R152.reuse ;  /* 0x0000b400a7027a23 */ /* 0x104fe40000010898 */
[C---:B------:R-:W-:Y:S02]  /*13880*/  FMUL.FTZ R29, R3.reuse, R117 ;  /* 0x00000075031d7220 */ /* 0x040fe40000410000 */
[C---:B------:R-:W-:Y:S01]  /*13890*/  FMUL.FTZ R30, R0.reuse, R118 ;  /* 0x00000076001e7220 */ /* 0x040fe20000410000 */
[----:B------:R2:W-:Y:S03]  /*138a0*/  MUFU.EX2 R182, R2 ;  /* 0x0000000200b67308 */ /* 0x0005e60000000800 */
        /* <DEDUP_REMOVED lines=10> */
[----:B------:R-:W-:Y:S02]  /*13950*/  FMUL.FTZ R51, R0, R51 ;  /* 0x0000003300337220 */ /* 0x000fe40000410000 */
[----:B--2---:R-:W-:Y:S02]  /*13960*/  FFMA.FTZ R2, R168, c[0x0][0x2d0], -R152 ;  /* 0x0000b400a8027a23 */ /* 0x004fe40000010898 */
[C---:B------:R-:W-:Y:S02]  /*13970*/  HMMA.16816.F32 R36, R148.reuse, R104, R36 ;  /* 0x000000689424723c */ /* 0x040fe40000001824 */
[----:B------:R2:W-:Y:S02]  /*13980*/  MUFU.EX2 R181, R2 ;  /* 0x0000000200b57308 */ /* 0x0005e40000000800 */
[C---:B------:R-:W-:Y:S02]  /*13990*/  FMUL.FTZ R52, R3.reuse, R52 ;  /* 0x0000003403347220 */ /* 0x040fe40000410000 */
[C---:B------:R-:W-:Y:S02]  /*139a0*/  FMUL.FTZ R53, R3.reuse, R53 ;  /* 0x0000003503357220 */ /* 0x040fe40000410000 */
[C---:B------:R-:W-:Y:S01]  /*139b0*/  HMMA.16816.F32 R40, R148.reuse, R106, R40 ;  /* 0x0000006a9428723c */ /* 0x040fe20000001828 */
[----:B------:R-:W5:Y:S03]  /*139c0*/  LDSM.16.MT88.4 R104, [R191+0x2000] ;  /* 0x00200000bf68783b */ /* 0x000f660000004200 */
[C---:B------:R-:W-:Y:S02]  /*139d0*/  FMUL.FTZ R54, R0.reuse, R54 ;  /* 0x0000003600367220 */ /* 0x040fe40000410000 */
[C---:B------:R-:W-:Y:S02]  /*139e0*/  FMUL.FTZ R55, R0.reuse, R55 ;  /* 0x0000003700377220 */ /* 0x040fe40000410000 */
[C---:B----4-:R-:W-:Y:S04]  /*139f0*/  HMMA.16816.F32 R44, R148.reuse, R108, R44 ;  /* 0x0000006c942c723c */ /* 0x050fe8000000182c */
[C---:B------:R-:W-:Y:S02]  /*13a00*/  FMUL.FTZ R56, R3.reuse, R56 ;  /* 0x0000003803387220 */ /* 0x040fe40000410000 */
[----:B------:R-:W-:Y:S02]  /*13a10*/  FMUL.FTZ R57, R3, R57 ;  /* 0x0000003903397220 */ /* 0x000fe40000410000 */
[C---:B------:R-:W-:Y:S01]  /*13a20*/  HMMA.16816.F32 R48, R148.reuse, R110, R48 ;  /* 0x0000006e9430723c */ /* 0x040fe20000001830 */
[----:B------:R-:W4:Y:S03]  /*13a30*/  LDSM.16.MT88.4 R108, [R188+0x4000] ;  /* 0x00400000bc6c783b */ /* 0x000f260000004200 */
[--C-:B--2---:R-:W-:Y:S02]  /*13a40*/  FFMA.FTZ R2, R169, c[0x0][0x2d0], -R153.reuse ;  /* 0x0000b400a9027a23 */ /* 0x104fe40000010899 */
[C---:B------:R-:W-:Y:S02]  /*13a50*/  FMUL.FTZ R58, R0.reuse, R58 ;  /* 0x0000003a003a7220 */ /* 0x040fe40000410000 */
[C---:B------:R-:W-:Y:S01]  /*13a60*/  FMUL.FTZ R59, R0.reuse, R59 ;  /* 0x0000003b003b7220 */ /* 0x040fe20000410000 */
[C---:B-1----:R-:W-:Y:S01]  /*13a70*/  HMMA.16816.F32 R52, R148.reuse, R100, R52 ;  /* 0x000000649434723c */ /* 0x042fe20000001834 */
[----:B------:R1:W-:Y:S02]  /*13a80*/  MUFU.EX2 R180, R2 ;  /* 0x0000000200b47308 */ /* 0x0003e40000000800 */
[C---:B------:R-:W-:Y:S02]  /*13a90*/  FMUL.FTZ R60, R3.reuse, R60 ;  /* 0x0000003c033c7220 */ /* 0x040fe40000410000 */
[C---:B------:R-:W-:Y:S02]  /*13aa0*/  FMUL.FTZ R61, R3.reuse, R61 ;  /* 0x0000003d033d7220 */ /* 0x040fe40000410000 */
[C---:B------:R-:W-:Y:S01]  /*13ab0*/  FMUL.FTZ R62, R0.reuse, R62 ;  /* 0x0000003e003e7220 */ /* 0x040fe20000410000 */
[C---:B------:R-:W-:Y:S01]  /*13ac0*/  HMMA.16816.F32 R56, R148.reuse, R102, R56 ;  /* 0x000000669438723c */ /* 0x040fe20000001838 */
[----:B------:R-:W2:Y:S03]  /*13ad0*/  LDSM.16.MT88.4 R100, [R189+0x4000] ;  /* 0x00400000bd64783b */ /* 0x000ea60000004200 */
[C---:B------:R-:W-:Y:S02]  /*13ae0*/  FMUL.FTZ R63, R0.reuse, R63 ;  /* 0x0000003f003f7220 */ /* 0x040fe40000410000 */
[C---:B------:R-:W-:Y:S02]  /*13af0*/  FMUL.FTZ R64, R3.reuse, R64 ;  /* 0x0000004003407220 */ /* 0x040fe40000410000 */
[C---:B------:R-:W-:Y:S03]  /*13b00*/  FMUL.FTZ R65, R3.reuse, R65 ;  /* 0x0000004103417220 */ /* 0x040fe60000410000 */
[C---:B-----5:R-:W-:Y:S03]  /*13b10*/  HMMA.16816.F32 R60, R148.reuse, R104, R60 ;  /* 0x00000068943c723c */ /* 0x060fe6000000183c */
[C---:B------:R-:W-:Y:S02]  /*13b20*/  FMUL.FTZ R66, R0.reuse, R66 ;  /* 0x0000004200427220 */ /* 0x040fe40000410000 */
[C---:B------:R-:W-:Y:S02]  /*13b30*/  FMUL.FTZ R67, R0.reuse, R67 ;  /* 0x0000004300437220 */ /* 0x040fe40000410000 */
[C---:B------:R-:W-:Y:S02]  /*13b40*/  FMUL.FTZ R68, R3.reuse, R68 ;  /* 0x0000004403447220 */ /* 0x040fe40000410000 */
[----:B------:R-:W-:Y:S03]  /*13b50*/  FMUL.FTZ R69, R3, R69 ;  /* 0x0000004503457220 */ /* 0x000fe60000410000 */
[C---:B------:R-:W-:Y:S01]  /*13b60*/  HMMA.16816.F32 R64, R148.reuse, R106, R64 ;  /* 0x0000006a9440723c */ /* 0x040fe20000001840 */
[----:B------:R-:W5:Y:S02]  /*13b70*/  LDSM.16.MT88.4 R104, [R192+0x4000] ;  /* 0x00400000c068783b */ /* 0x000f640000004200 */
[C---:B------:R-:W-:Y:S02]  /*13b80*/  FMUL.FTZ R70, R0.reuse, R70 ;  /* 0x0000004600467220 */ /* 0x040fe40000410000 */
[C---:B------:R-:W-:Y:S02]  /*13b90*/  FMUL.FTZ R71, R0.reuse, R71 ;  /* 0x0000004700477220 */ /* 0x040fe40000410000 */
[--C-:B-1----:R-:W-:Y:S02]  /*13ba0*/  FFMA.FTZ R2, R171, c[0x0][0x2d0], -R153.reuse ;  /* 0x0000b400ab027a23 */ /* 0x102fe40000010899 */
[C---:B------:R-:W-:Y:S02]  /*13bb0*/  FMUL.FTZ R72, R3.reuse, R72 ;  /* 0x0000004803487220 */ /* 0x040fe40000410000 */
[----:B------:R1:W1:Y:S01]  /*13bc0*/  MUFU.EX2 R179, R2 ;  /* 0x0000000200b37308 */ /* 0x0002620000000800 */
[C---:B----4-:R-:W-:Y:S03]  /*13bd0*/  HMMA.16816.F32 R68, R148.reuse, R108, R68 ;  /* 0x0000006c9444723c */ /* 0x050fe60000001844 */
[C---:B------:R-:W-:Y:S02]  /*13be0*/  FMUL.FTZ R73, R3.reuse, R73 ;  /* 0x0000004903497220 */ /* 0x040fe40000410000 */
[C---:B------:R-:W-:Y:S02]  /*13bf0*/  FMUL.FTZ R74, R0.reuse, R74 ;  /* 0x0000004a004a7220 */ /* 0x040fe40000410000 */
[C---:B------:R-:W-:Y:S02]  /*13c00*/  FMUL.FTZ R75, R0.reuse, R75 ;  /* 0x0000004b004b7220 */ /* 0x040fe40000410000 */
[C---:B------:R-:W-:Y:S03]  /*13c10*/  FMUL.FTZ R76, R3.reuse, R76 ;  /* 0x0000004c034c7220 */ /* 0x040fe60000410000 */
[C---:B------:R-:W-:Y:S02]  /*13c20*/  FMUL.FTZ R77, R3.reuse, R77 ;  /* 0x0000004d034d7220 */ /* 0x040fe40000410000 */
[C---:B------:R-:W-:Y:S01]  /*13c30*/  HMMA.16816.F32 R72, R148.reuse, R110, R72 ;  /* 0x0000006e9448723c */ /* 0x040fe20000001848 */
[----:B------:R-:W-:Y:S02]  /*13c40*/  LDSM.16.MT88.4 R108, [R189+0x800] ;  /* 0x00080000bd6c783b */ /* 0x000fe40000004200 */
[C---:B------:R-:W-:Y:S02]  /*13c50*/  FMUL.FTZ R78, R0.reuse, R78 ;  /* 0x0000004e004e7220 */ /* 0x040fe40000410000 */
        /* <DEDUP_REMOVED lines=16> */
[C---:B-----5:R-:W-:Y:S03]  /*13d60*/  HMMA.16816.F32 R84, R148.reuse, R104, R84 ;  /* 0x000000689454723c */ /* 0x060fe60000001854 */
[C---:B------:R-:W-:Y:S02]  /*13d70*/  FMUL.FTZ R90, R0.reuse, R90 ;  /* 0x0000005a005a7220 */ /* 0x040fe40000410000 */
[----:B------:R-:W-:Y:S02]  /*13d80*/  FMUL.FTZ R91, R0, R91 ;  /* 0x0000005b005b7220 */ /* 0x000fe40000410000 */
[C---:B------:R-:W-:Y:S02]  /*13d90*/  FMUL.FTZ R92, R3.reuse, R92 ;  /* 0x0000005c035c7220 */ /* 0x040fe40000410000 */
[--C-:B-1----:R-:W-:Y:S03]  /*13da0*/  FFMA.FTZ R2, R172, c[0x0][0x2d0], -R153.reuse ;  /* 0x0000b400ac027a23 */ /* 0x102fe60000010899 */
[C---:B------:R-:W-:Y:S01]  /*13db0*/  HMMA.16816.F32 R88, R148.reuse, R106, R88 ;  /* 0x0000006a9458723c */ /* 0x040fe20000001858 */
[----:B------:R-:W1:Y:S01]  /*13dc0*/  LDSM.16.MT88.4 R104, [R188+0x800] ;  /* 0x00080000bc68783b */ /* 0x000e620000004200 */
[----:B------:R4:W5:Y:S01]  /*13dd0*/  MUFU.EX2 R177, R2 ;  /* 0x0000000200b17308 */ /* 0x0009620000000800 */
[C---:B------:R-:W-:Y:S02]  /*13de0*/  FMUL.FTZ R93, R3.reuse, R93 ;  /* 0x0000005d035d7220 */ /* 0x040fe40000410000 */
[C---:B------:R-:W-:Y:S02]  /*13df0*/  FMUL.FTZ R94, R0.reuse, R94 ;  /* 0x0000005e005e7220 */ /* 0x040fe40000410000 */
[C---:B------:R-:W-:Y:S02]  /*13e00*/  FMUL.FTZ R95, R0.reuse, R95 ;  /* 0x0000005f005f7220 */ /* 0x040fe40000410000 */
[C---:B------:R-:W-:Y:S03]  /*13e10*/  FMUL.FTZ R96, R3.reuse, R96 ;  /* 0x0000006003607220 */ /* 0x040fe60000410000 */
[----:B------:R-:W-:Y:S02]  /*13e20*/  FMUL.FTZ R97, R3, R97 ;  /* 0x0000006103617220 */ /* 0x000fe40000410000 */
[C---:B------:R-:W-:Y:S01]  /*13e30*/  FMUL.FTZ R98, R0.reuse, R98 ;  /* 0x0000006200627220 */ /* 0x040fe20000410000 */
[C---:B--2---:R-:W-:Y:S03]  /*13e40*/  HMMA.16816.F32 R92, R148.reuse, R100, R92 ;  /* 0x00000064945c723c */ /* 0x044fe6000000185c */
[C---:B------:R-:W-:Y:S02]  /*13e50*/  FMUL.FTZ R99, R0.reuse, R99 ;  /* 0x0000006300637220 */ /* 0x040fe40000410000 */
[----:B------:R-:W-:Y:S02]  /*13e60*/  FFMA.FTZ R0, R0, R234, R218 ;  /* 0x000000ea00007223 */ /* 0x000fe400000100da */
[----:B---3--:R-:W-:Y:S02]  /*13e70*/  F2FP.PACK_AB R100, R183, R185 ;  /* 0x000000b9b764723e */ /* 0x008fe400000000ff */
[----:B------:R-:W-:Y:S01]  /*13e80*/  F2FP.PACK_AB R101, R179, R180 ;  /* 0x000000b4b365723e */ /* 0x000fe200000000ff */
[----:B------:R-:W-:Y:S03]  /*13e90*/  HMMA.16816.F32 R96, R148, R102, R96 ;  /* 0x000000669460723c */ /* 0x000fe60000001860 */
[----:B----4-:R-:W-:Y:S02]  /*13ea0*/  FFMA.FTZ R2, R154, c[0x0][0x2d0], -R152 ;  /* 0x0000b4009a027a23 */ /* 0x010fe40000010898 */
[----:B------:R-:W-:Y:S02]  /*13eb0*/  FADD.FTZ R0, R220, R0 ;  /* 0x00000000dc007221 */ /* 0x000fe40000010000 */
[----:B------:R-:W-:Y:S01]  /*13ec0*/  F2FP.PACK_AB R102, R181, R182 ;  /* 0x000000b6b566723e */ /* 0x000fe200000000ff */
[----:B------:R2:W-:Y:S01]  /*13ed0*/  MUFU.EX2 R174, R2 ;  /* 0x0000000200ae7308 */ /* 0x0005e20000000800 */
[----:B-----5:R-:W-:Y:S03]  /*13ee0*/  F2FP.PACK_AB R103, R177, R178 ;  /* 0x000000b2b167723e */ /* 0x020fe600000000ff */
[----:B------:R-:W-:Y:S04]  /*13ef0*/  FADD.FTZ R0, R219, R0 ;  /* 0x00000000db007221 */ /* 0x000fe80000010000 */
[C---:B-1----:R-:W-:Y:S05]  /*13f00*/  HMMA.16816.F32 R4, R100.reuse, R104, R4 ;  /* 0x000000686404723c */ /* 0x042fea0000001804 */
[----:B------:R-:W-:Y:S03]  /*13f10*/  FADD.FTZ R0, R217, R0 ;  /* 0x00000000d9007221 */ /* 0x000fe60000010000 */
[C---:B------:R-:W-:Y:S01]  /*13f20*/  HMMA.16816.F32 R8, R100.reuse, R106, R8 ;  /* 0x0000006a6408723c */ /* 0x040fe20000001808 */
[----:B------:R-:W1:Y:S03]  /*13f30*/  LDSM.16.MT88.4 R104, [R191+0x2800] ;  /* 0x00280000bf68783b */ /* 0x000e660000004200 */
[----:B------:R-:W-:Y:S04]  /*13f40*/  FADD.FTZ R0, R180, R0 ;  /* 0x00000000b4007221 */ /* 0x000fe80000010000 */
[C---:B------:R-:W-:Y:S04]  /*13f50*/  HMMA.16816.F32 R12, R100.reuse, R108, R12 ;  /* 0x0000006c640c723c */ /* 0x040fe8000000180c */
[----:B--2---:R-:W-:Y:S02]  /*13f60*/  FFMA.FTZ R2, R155, c[0x0][0x2d0], -R152 ;  /* 0x0000b4009b027a23 */ /* 0x004fe40000010898 */
[----:B------:R-:W-:Y:S02]  /*13f70*/  FADD.FTZ R0, R179, R0 ;  /* 0x00000000b3007221 */ /* 0x000fe40000010000 */
[C---:B------:R-:W-:Y:S01]  /*13f80*/  HMMA.16816.F32 R16, R100.reuse, R110, R16 ;  /* 0x0000006e6410723c */ /* 0x040fe20000001810 */
[----:B------:R2:W-:Y:S01]  /*13f90*/  MUFU.EX2 R173, R2 ;  /* 0x0000000200ad7308 */ /* 0x0005e20000000800 */
[----:B------:R-:W3:Y:S02]  /*13fa0*/  LDSM.16.MT88.4 R108, [R188+0x4800] ;  /* 0x00480000bc6c783b */ /* 0x000ee40000004200 */
[----:B------:R-:W-:Y:S04]  /*13fb0*/  FADD.FTZ R0, R178, R0 ;  /* 0x00000000b2007221 */ /* 0x000fe80000010000 */
[C---:B------:R-:W-:Y:S04]  /*13fc0*/  HMMA.16816.F32 R20, R100.reuse, R112, R20 ;  /* 0x000000706414723c */ /* 0x040fe80000001814 */
[----:B------:R-:W-:Y:S04]  /*13fd0*/  FADD.FTZ R0, R177, R0 ;  /* 0x00000000b1007221 */ /* 0x000fe80000010000 */
[C---:B------:R-:W-:Y:S01]  /*13fe0*/  HMMA.16816.F32 R24, R100.reuse, R114, R24 ;  /* 0x000000726418723c */ /* 0x040fe20000001818 */
[----:B------:R-:W4:Y:S07]  /*13ff0*/  LDSM.16.MT88.4 R112, [R189+0x4800] ;  /* 0x00480000bd70783b */ /* 0x000f2e0000004200 */
[C---:B------:R-:W-:Y:S04]  /*14000*/  HMMA.16816.F32 R28, R100.reuse, R116, R28 ;  /* 0x00000074641c723c */ /* 0x040fe8000000181c */
[--C-:B--2---:R-:W-:Y:S04]  /*14010*/  FFMA.FTZ R2, R156, c[0x0][0x2d0], -R152.reuse ;  /* 0x0000b4009c027a23 */ /* 0x104fe80000010898 */
[C---:B------:R-:W-:Y:S01]  /*14020*/  HMMA.16816.F32 R32, R100.reuse, R118, R32 ;  /* 0x000000766420723c */ /* 0x040fe20000001820 */
[----:B------:R2:W-:Y:S01]  /*14030*/  MUFU.EX2 R172, R2 ;  /* 0x0000000200ac7308 */ /* 0x0005e20000000800 */
[----:B------:R-:W5:Y:S06]  /*14040*/  LDSM.16.MT88.4 R116, [R192+0x4800] ;  /* 0x00480000c074783b */ /* 0x000f6c0000004200 */
[C---:B------:R-:W-:Y:S07]  /*14050*/  HMMA.16816.F32 R36, R100.reuse, R120, R36 ;  /* 0x000000786424723c */ /* 0x040fee0000001824 */
[--C-:B------:R-:W-:Y:S01]  /*14060*/  FFMA.FTZ R120, R157, c[0x0][0x2d0], -R153.reuse ;  /* 0x0000b4009d787a23 */ /* 0x100fe20000010899 */
[C---:B------:R-:W-:Y:S03]  /*14070*/  HMMA.16816.F32 R40, R100.reuse, R122, R40 ;  /* 0x0000007a6428723c */ /* 0x040fe60000001828 */
[----:B------:R1:W1:Y:S05]  /*14080*/  MUFU.EX2 R170, R120 ;  /* 0x0000007800aa7308 */ /* 0x00026a0000000800 */
[C---:B------:R-:W-:Y:S04]  /*14090*/  HMMA.16816.F32 R44, R100.reuse, R132, R44 ;  /* 0x00000084642c723c */ /* 0x040fe8000000182c */
[----:B--2---:R-:W-:Y:S04]  /*140a0*/  FFMA.FTZ R2, R159, c[0x0][0x2d0], -R152 ;  /* 0x0000b4009f027a23 */ /* 0x004fe80000010898 */
[C---:B------:R-:W-:Y:S01]  /*140b0*/  HMMA.16816.F32 R48, R100.reuse, R134, R48 ;  /* 0x000000866430723c */ /* 0x040fe20000001830 */
[----:B------:R2:W-:Y:S01]  /*140c0*/  MUFU.EX2 R171, R2 ;  /* 0x0000000200ab7308 */ /* 0x0005e20000000800 */
[----:B------:R-:W-:Y:S06]  /*140d0*/  LDSM.16.MT88.4 R132, [R188+0x3000] ;  /* 0x00300000bc84783b */ /* 0x000fec0000004200 */
[C---:B------:R-:W-:Y:S02]  /*140e0*/  HMMA.16816.F32 R52, R100.reuse, R136, R52 ;  /* 0x000000886434723c */ /* 0x040fe40000001834 */
[----:B-1----:R-:W-:Y:S02]  /*140f0*/  LDSM.16.MT88.4 R120, [R192+0x1000] ;  /* 0x00100000c078783b */ /* 0x002fe40000004200 */
[----:B------:R-:W-:Y:S04]  /*14100*/  FADD.FTZ R0, R170, R0 ;  /* 0x00000000aa007221 */ /* 0x000fe80000010000 */
[C---:B------:R-:W-:Y:S02]  /*14110*/  HMMA.16816.F32 R56, R100.reuse, R138, R56 ;  /* 0x0000008a6438723c */ /* 0x040fe40000001838 */
[----:B------:R-:W-:Y:S06]  /*14120*/  LDSM.16.MT88.4 R136, [R189+0x3000] ;  /* 0x00300000bd88783b */ /* 0x000fec0000004200 */
[C---:B------:R-:W-:Y:S04]  /*14130*/  HMMA.16816.F32 R60, R100.reuse, R104, R60 ;  /* 0x00000068643c723c */ /* 0x040fe8000000183c */
[--C-:B--2---:R-:W-:Y:S02]  /*14140*/  FFMA.FTZ R2, R158, c[0x0][0x2d0], -R153.reuse ;  /* 0x0000b4009e027a23 */ /* 0x104fe40000010899 */
[----:B------:R-:W-:Y:S02]  /*14150*/  LDSM.16.MT88.4 R156, [R189+0x3800] ;  /* 0x00380000bd9c783b */ /* 0x000fe40000004200 */
[C---:B------:R-:W-:Y:S01]  /*14160*/  HMMA.16816.F32 R64, R100.reuse, R106, R64 ;  /* 0x0000006a6440723c */ /* 0x040fe20000001840 */
[----:B------:R1:W2:Y:S05]  /*14170*/  MUFU.EX2 R169, R2 ;  /* 0x0000000200a97308 */ /* 0x0002aa0000000800 */
[----:B------:R-:W5:Y:S02]  /*14180*/  LDSM.16.MT88.4 R104, [R191+0x4800] ;  /* 0x00480000bf68783b */ /* 0x000f640000004200 */
[C---:B---3--:R-:W-:Y:S08]  /*14190*/  HMMA.16816.F32 R68, R100.reuse, R108, R68 ;  /* 0x0000006c6444723c */ /* 0x048ff00000001844 */
[C---:B------:R-:W-:Y:S01]  /*141a0*/  HMMA.16816.F32 R72, R100.reuse, R110, R72 ;  /* 0x0000006e6448723c */ /* 0x040fe20000001848 */
[----:B------:R-:W3:Y:S07]  /*141b0*/  LDSM.16.MT88.4 R108, [R188+0x1000] ;  /* 0x00100000bc6c783b */ /* 0x000eee0000004200 */
[C---:B----4-:R-:W-:Y:S04]  /*141c0*/  HMMA.16816.F32 R76, R100.reuse, R112, R76 ;  /* 0x00000070644c723c */ /* 0x050fe8000000184c */
[--C-:B-1----:R-:W-:Y:S02]  /*141d0*/  FFMA.FTZ R2, R175, c[0x0][0x2d0], -R153.reuse ;  /* 0x0000b400af027a23 */ /* 0x102fe40000010899 */
[----:B--2---:R-:W-:Y:S02]  /*141e0*/  FADD.FTZ R0, R169, R0 ;  /* 0x00000000a9007221 */ /* 0x004fe40000010000 */
[C---:B------:R-:W-:Y:S01]  /*141f0*/  HMMA.16816.F32 R80, R100.reuse, R114, R80 ;  /* 0x000000726450723c */ /* 0x040fe20000001850 */
[----:B------:R1:W2:Y:S01]  /*14200*/  MUFU.EX2 R168, R2 ;  /* 0x0000000200a87308 */ /* 0x0002a20000000800 */
[----:B------:R-:W4:Y:S06]  /*14210*/  LDSM.16.MT88.4 R112, [R189+0x1000] ;  /* 0x00100000bd70783b */ /* 0x000f2c0000004200 */
[C---:B-----5:R-:W-:Y:S08]  /*14220*/  HMMA.16816.F32 R84, R100.reuse, R116, R84 ;  /* 0x000000746454723c */ /* 0x060ff00000001854 */
[C---:B------:R-:W-:Y:S01]  /*14230*/  HMMA.16816.F32 R88, R100.reuse, R118, R88 ;  /* 0x000000766458723c */ /* 0x040fe20000001858 */
[----:B------:R-:W5:Y:S07]  /*14240*/  LDSM.16.MT88.4 R116, [R191+0x1000] ;  /* 0x00100000bf74783b */ /* 0x000f6e0000004200 */
[C---:B------:R-:W-:Y:S04]  /*14250*/  HMMA.16816.F32 R92, R100.reuse, R104, R92 ;  /* 0x00000068645c723c */ /* 0x040fe8000000185c */
[--C-:B-1----:R-:W-:Y:S02]  /*14260*/  FFMA.FTZ R2, R176, c[0x0][0x2d0], -R153.reuse ;  /* 0x0000b400b0027a23 */ /* 0x102fe40000010899 */
[----:B--2---:R-:W-:Y:S02]  /*14270*/  FADD.FTZ R0, R168, R0 ;  /* 0x00000000a8007221 */ /* 0x004fe40000010000 */
[----:B------:R-:W-:Y:S01]  /*14280*/  HMMA.16816.F32 R96, R100, R106, R96 ;  /* 0x0000006a6460723c */ /* 0x000fe20000001860 */
[----:B------:R-:W1:Y:S01]  /*14290*/  MUFU.EX2 R167, R2 ;  /* 0x0000000200a77308 */ /* 0x000e620000000800 */
[----:B------:R-:W2:Y:S05]  /*142a0*/  LDSM.16.MT88.4 R104, [R192+0x3000] ;  /* 0x00300000c068783b */ /* 0x000eaa0000004200 */
[----:B------:R-:W-:Y:S02]  /*142b0*/  F2FP.PACK_AB R100, R173, R174 ;  /* 0x000000aead64723e */ /* 0x000fe400000000ff */
[----:B------:R-:W-:Y:S03]  /*142c0*/  F2FP.PACK_AB R102, R171, R172 ;  /* 0x000000acab66723e */ /* 0x000fe600000000ff */
[----:B------:R-:W-:Y:S02]  /*142d0*/  F2FP.PACK_AB R101, R169, R170 ;  /* 0x000000aaa965723e */ /* 0x000fe400000000ff */
[C---:B-1----:R-:W-:Y:S01]  /*142e0*/  F2FP.PACK_AB R103, R167.reuse, R168 ;  /* 0x000000a8a767723e */ /* 0x042fe200000000ff */
[----:B------:R-:W-:Y:S02]  /*142f0*/  FFMA.FTZ R2, R186, c[0x0][0x2d0], -R152 ;  /* 0x0000b400ba027a23 */ /* 0x000fe40000010898 */
[----:B------:R-:W-:Y:S02]  /*14300*/  FADD.FTZ R0, R167, R0 ;  /* 0x00000000a7007221 */ /* 0x000fe40000010000 */
[----:B------:R1:W-:Y:S02]  /*14310*/  MUFU.EX2 R166, R2 ;  /* 0x0000000200a67308 */ /* 0x0003e40000000800 */
[C---:B---3--:R-:W-:Y:S08]  /*14320*/  HMMA.16816.F32 R4, R100.reuse, R108, R4 ;  /* 0x0000006c6404723c */ /* 0x048ff00000001804 */
[C---:B------:R-:W-:Y:S01]  /*14330*/  HMMA.16816.F32 R8, R100.reuse, R110, R8 ;  /* 0x0000006e6408723c */ /* 0x040fe20000001808 */
[----:B------:R-:W3:Y:S07]  /*14340*/  LDSM.16.MT88.4 R108, [R191+0x3000] ;  /* 0x00300000bf6c783b */ /* 0x000eee0000004200 */
[C---:B----4-:R-:W-:Y:S04]  /*14350*/  HMMA.16816.F32 R12, R100.reuse, R112, R12 ;  /* 0x00000070640c723c */ /* 0x050fe8000000180c */
[--C-:B-1----:R-:W-:Y:S04]  /*14360*/  FFMA.FTZ R2, R187, c[0x0][0x2d0], -R152.reuse ;  /* 0x0000b400bb027a23 */ /* 0x102fe80000010898 */
[C---:B------:R-:W-:Y:S01]  /*14370*/  HMMA.16816.F32 R16, R100.reuse, R114, R16 ;  /* 0x000000726410723c */ /* 0x040fe20000001810 */
[----:B------:R-:W1:Y:S01]  /*14380*/  LDSM.16.MT88.4 R112, [R188+0x5000] ;  /* 0x00500000bc70783b */ /* 0x000e620000004200 */
[----:B------:R4:W2:Y:S06]  /*14390*/  MUFU.EX2 R165, R2 ;  /* 0x0000000200a57308 */ /* 0x0008ac0000000800 */
[C---:B------:R-:W-:Y:S08]  /*143a0*/  HMMA.16816.F32 R20, R100.reuse, R120, R20 ;  /* 0x000000786414723c */ /* 0x040ff00000001814 */
[C---:B------:R-:W-:Y:S01]  /*143b0*/  HMMA.16816.F32 R24, R100.reuse, R122, R24 ;  /* 0x0000007a6418723c */ /* 0x040fe20000001818 */
[----:B------:R-:W-:Y:S07]  /*143c0*/  LDSM.16.MT88.4 R120, [R191+0x1800] ;  /* 0x00180000bf78783b */ /* 0x000fee0000004200 */
[C---:B-----5:R-:W-:Y:S04]  /*143d0*/  HMMA.16816.F32 R28, R100.reuse, R116, R28 ;  /* 0x00000074641c723c */ /* 0x060fe8000000181c */
[--C-:B----4-:R-:W-:Y:S01]  /*143e0*/  FFMA.FTZ R2, R213, c[0x0][0x2d0], -R152.reuse ;  /* 0x0000b400d5027a23 */ /* 0x110fe20000010898 */
[----:B--2---:R-:W-:Y:S01]  /*143f0*/  F2FP.PACK_AB R148, R165, R166 ;  /* 0x000000a6a594723e */ /* 0x004fe200000000ff */
[----:B------:R-:W-:Y:S02]  /*14400*/  FFMA.FTZ R152, R214, c[0x0][0x2d0], -R152 ;  /* 0x0000b400d6987a23 */ /* 0x000fe40000010898 */
[C---:B------:R-:W-:Y:S01]  /*14410*/  HMMA.16816.F32 R32, R100.reuse, R118, R32 ;  /* 0x000000766420723c */ /* 0x040fe20000001820 */
[----:B------:R-:W2:Y:S01]  /*14420*/  LDSM.16.MT88.4 R116, [R189+0x5000] ;  /* 0x00500000bd74783b */ /* 0x000ea20000004200 */
[----:B------:R-:W-:Y:S06]  /*14430*/  MUFU.EX2 R163, R152 ;  /* 0x0000009800a37308 */ /* 0x000fec0000000800 */
[C---:B------:R-:W-:Y:S04]  /*14440*/  HMMA.16816.F32 R36, R100.reuse, R132, R36 ;  /* 0x000000846424723c */ /* 0x040fe80000001824 */
[----:B------:R4:W5:Y:S04]  /*14450*/  MUFU.EX2 R164, R2 ;  /* 0x0000000200a47308 */ /* 0x0009680000000800 */
[C---:B------:R-:W-:Y:S08]  /*14460*/  HMMA.16816.F32 R40, R100.reuse, R134, R40 ;  /* 0x000000866428723c */ /* 0x040ff00000001828 */
[C---:B------:R-:W-:Y:S08]  /*14470*/  HMMA.16816.F32 R44, R100.reuse, R136, R44 ;  /* 0x00000088642c723c */ /* 0x040ff0000000182c */
[C---:B------:R-:W-:Y:S01]  /*14480*/  HMMA.16816.F32 R48, R100.reuse, R138, R48 ;  /* 0x0000008a6430723c */ /* 0x040fe20000001830 */
[----:B------:R-:W-:Y:S03]  /*14490*/  LDSM.16.MT88.4 R136, [R188+0x1800] ;  /* 0x00180000bc88783b */ /* 0x000fe60000004200 */
[--C-:B----4-:R-:W-:Y:S01]  /*144a0*/  FFMA.FTZ R2, R212, c[0x0][0x2d0], -R153.reuse ;  /* 0x0000b400d4027a23 */ /* 0x110fe20000010899 */
[----:B-----5:R-:W-:Y:S03]  /*144b0*/  F2FP.PACK_AB R150, R163, R164 ;  /* 0x000000a4a396723e */ /* 0x020fe600000000ff */
[C---:B------:R-:W-:Y:S01]  /*144c0*/  HMMA.16816.F32 R52, R100.reuse, R104, R52 ;  /* 0x000000686434723c */ /* 0x040fe20000001834 */
[----:B------:R4:W-:Y:S07]  /*144d0*/  MUFU.EX2 R162, R2 ;  /* 0x0000000200a27308 */ /* 0x0009ee0000000800 */
[C---:B------:R-:W-:Y:S01]  /*144e0*/  HMMA.16816.F32 R56, R100.reuse, R106, R56 ;  /* 0x0000006a6438723c */ /* 0x040fe20000001838 */
[----:B------:R-:W5:Y:S07]  /*144f0*/  LDSM.16.MT88.4 R104, [R192+0x5000] ;  /* 0x00500000c068783b */ /* 0x000f6e0000004200 */
[C---:B---3--:R-:W-:Y:S08]  /*14500*/  HMMA.16816.F32 R60, R100.reuse, R108, R60 ;  /* 0x0000006c643c723c */ /* 0x048ff0000000183c */
[C---:B------:R-:W-:Y:S01]  /*14510*/  HMMA.16816.F32 R64, R100.reuse, R110, R64 ;  /* 0x0000006e6440723c */ /* 0x040fe20000001840 */
[----:B------:R-:W3:Y:S03]  /*14520*/  LDSM.16.MT88.4 R108, [R191+0x5000] ;  /* 0x00500000bf6c783b */ /* 0x000ee60000004200 */
[--C-:B----4-:R-:W-:Y:S04]  /*14530*/  FFMA.FTZ R2, R215, c[0x0][0x2d0], -R153.reuse ;  /* 0x0000b400d7027a23 */ /* 0x110fe80000010899 */
[C---:B-1----:R-:W-:Y:S01]  /*14540*/  HMMA.16816.F32 R68, R100.reuse, R112, R68 ;  /* 0x000000706444723c */ /* 0x042fe20000001844 */
[----:B------:R1:W4:Y:S07]  /*14550*/  MUFU.EX2 R161, R2 ;  /* 0x0000000200a17308 */ /* 0x00032e0000000800 */
[C---:B------:R-:W-:Y:S01]  /*14560*/  HMMA.16816.F32 R72, R100.reuse, R114, R72 ;  /* 0x000000726448723c */ /* 0x040fe20000001848 */
[----:B------:R-:W3:Y:S07]  /*14570*/  LDSM.16.MT88.4 R112, [R189+0x1800] ;  /* 0x00180000bd70783b */ /* 0x000eee0000004200 */
[C---:B--2---:R-:W-:Y:S08]  /*14580*/  HMMA.16816.F32 R76, R100.reuse, R116, R76 ;  /* 0x00000074644c723c */ /* 0x044ff0000000184c */
[C---:B------:R-:W-:Y:S01]  /*14590*/  HMMA.16816.F32 R80, R100.reuse, R118, R80 ;  /* 0x000000766450723c */ /* 0x040fe20000001850 */
[----:B------:R-:W2:Y:S03]  /*145a0*/  LDSM.16.MT88.4 R116, [R192+0x1800] ;  /* 0x00180000c074783b */ /* 0x000ea60000004200 */
[--C-:B-1----:R-:W-:Y:S01]  /*145b0*/  FFMA.FTZ R2, R216, c[0x0][0x2d0], -R153.reuse ;  /* 0x0000b400d8027a23 */ /* 0x102fe20000010899 */
[----:B----4-:R-:W-:Y:S01]  /*145c0*/  F2FP.PACK_AB R149, R161, R162 ;  /* 0x000000a2a195723e */ /* 0x010fe200000000ff */
[----:B------:R-:W-:Y:S02]  /*145d0*/  FFMA.FTZ R153, R129, c[0x0][0x2d0], -R153 ;  /* 0x0000b40081997a23 */ /* 0x000fe40000010899 */
[C---:B-----5:R-:W-:Y:S01]  /*145e0*/  HMMA.16816.F32 R84, R100.reuse, R104, R84 ;  /* 0x000000686454723c */ /* 0x060fe20000001854 */
[----:B------:R1:W-:Y:S07]  /*145f0*/  MUFU.EX2 R160, R2 ;  /* 0x0000000200a07308 */ /* 0x0003ee0000000800 */
[C---:B------:R-:W-:Y:S03]  /*14600*/  HMMA.16816.F32 R88, R100.reuse, R106, R88 ;  /* 0x0000006a6458723c */ /* 0x040fe60000001858 */
[----:B------:R4:W5:Y:S05]  /*14610*/  MUFU.EX2 R128, R153 ;  /* 0x0000009900807308 */ /* 0x00096a0000000800 */
[C---:B---3--:R-:W-:Y:S08]  /*14620*/  HMMA.16816.F32 R92, R100.reuse, R108, R92 ;  /* 0x0000006c645c723c */ /* 0x048ff0000000185c */
[----:B------:R-:W-:Y:S04]  /*14630*/  HMMA.16816.F32 R96, R100, R110, R96 ;  /* 0x0000006e6460723c */ /* 0x000fe80000001860 */
[----:B-1----:R-:W-:Y:S02]  /*14640*/  FFMA.FTZ R2, R3, R233, R223 ;  /* 0x000000e903027223 */ /* 0x002fe400000100df */
[----:B------:R-:W-:Y:S02]  /*14650*/  FADD.FTZ R3, R162, R0 ;  /* 0x00000000a2037221 */ /* 0x000fe40000010000 */
[----:B------:R-:W-:Y:S01]  /*14660*/  FADD.FTZ R2, R224, R2 ;  /* 0x00000002e0027221 */ /* 0x000fe20000010000 */
[----:B----4-:R-:W1:Y:S03]  /*14670*/  LDSM.16.MT88.4 R152, [R188+0x3800] ;  /* 0x00380000bc98783b */ /* 0x010e660000004200 */
[----:B-----5:R-:W-:Y:S01]  /*14680*/  F2FP.PACK_AB R151, R128, R160 ;  /* 0x000000a08097723e */ /* 0x020fe200000000ff */
[----:B------:R-:W-:Y:S02]  /*14690*/  FADD.FTZ R2, R222, R2 ;  /* 0x00000002de027221 */ /* 0x000fe40000010000 */
[----:B------:R-:W-:Y:S02]  /*146a0*/  FADD.FTZ R3, R161, R3 ;  /* 0x00000003a1037221 */ /* 0x000fe40000010000 */
[----:B------:R-:W-:Y:S02]  /*146b0*/  FADD.FTZ R2, R221, R2 ;  /* 0x00000002dd027221 */ /* 0x000fe40000010000 */
[C---:B------:R-:W-:Y:S01]  /*146c0*/  HMMA.16816.F32 R132, R148.reuse, R136, R4 ;  /* 0x000000889484723c */ /* 0x040fe20000001804 */
[----:B------:R-:W3:Y:S04]  /*146d0*/  LDSM.16.MT88.4 R4, [R192+0x3800] ;  /* 0x00380000c004783b */ /* 0x000ee80000004200 */
[----:B------:R-:W-:Y:S03]  /*146e0*/  FADD.FTZ R2, R185, R2 ;  /* 0x00000002b9027221 */ /* 0x000fe60000010000 */
[C---:B------:R-:W-:Y:S01]  /*146f0*/  HMMA.16816.F32 R136, R148.reuse, R138, R8 ;  /* 0x0000008a9488723c */ /* 0x040fe20000001808 */
[----:B------:R-:W4:Y:S03]  /*14700*/  LDSM.16.MT88.4 R8, [R191+0x3800] ;  /* 0x00380000bf08783b */ /* 0x000f260000004200 */
[----:B------:R-:W-:Y:S04]  /*14710*/  FADD.FTZ R2, R183, R2 ;  /* 0x00000002b7027221 */ /* 0x000fe80000010000 */
[C---:B------:R-:W-:Y:S01]  /*14720*/  HMMA.16816.F32 R100, R148.reuse, R112, R12 ;  /* 0x000000709464723c */ /* 0x040fe2000000180c */
[----:B------:R-:W5:Y:S03]  /*14730*/  LDSM.16.MT88.4 R12, [R188+0x5800] ;  /* 0x00580000bc0c783b */ /* 0x000f660000004200 */
[----:B------:R-:W-:Y:S04]  /*14740*/  FADD.FTZ R2, R182, R2 ;  /* 0x00000002b6027221 */ /* 0x000fe80000010000 */
[C---:B------:R-:W-:Y:S01]  /*14750*/  HMMA.16816.F32 R104, R148.reuse, R114, R16 ;  /* 0x000000729468723c */ /* 0x040fe20000001810 */
[----:B------:R-:W3:Y:S03]  /*14760*/  LDSM.16.MT88.4 R16, [R189+0x5800] ;  /* 0x00580000bd10783b */ /* 0x000ee60000004200 */
[----:B------:R-:W-:Y:S04]  /*14770*/  FADD.FTZ R2, R181, R2 ;  /* 0x00000002b5027221 */ /* 0x000fe80000010000 */
[C---:B--2---:R-:W-:Y:S01]  /*14780*/  HMMA.16816.F32 R108, R148.reuse, R116, R20 ;  /* 0x00000074946c723c */ /* 0x044fe20000001814 */
[----:B------:R-:W2:Y:S03]  /*14790*/  LDSM.16.MT88.4 R20, [R192+0x5800] ;  /* 0x00580000c014783b */ /* 0x000ea60000004200 */
[----:B------:R-:W-:Y:S04]  /*147a0*/  FADD.FTZ R2, R174, R2 ;  /* 0x00000002ae027221 */ /* 0x000fe80000010000 */
[C---:B------:R-:W-:Y:S04]  /*147b0*/  HMMA.16816.F32 R112, R148.reuse, R118, R24 ;  /* 0x000000769470723c */ /* 0x040fe80000001818 */
[----:B------:R-:W-:Y:S04]  /*147c0*/  FADD.FTZ R2, R173, R2 ;  /* 0x00000002ad027221 */ /* 0x000fe80000010000 */
[C---:B------:R-:W-:Y:S04]  /*147d0*/  HMMA.16816.F32 R116, R148.reuse, R120, R28 ;  /* 0x000000789474723c */ /* 0x040fe8000000181c */
[----:B------:R-:W-:Y:S04]  /*147e0*/  FADD.FTZ R2, R172, R2 ;  /* 0x00000002ac027221 */ /* 0x000fe80000010000 */
[C---:B------:R-:W-:Y:S04]  /*147f0*/  HMMA.16816.F32 R120, R148.reuse, R122, R32 ;  /* 0x0000007a9478723c */ /* 0x040fe80000001820 */
[----:B------:R-:W-:Y:S04]  /*14800*/  FADD.FTZ R2, R171, R2 ;  /* 0x00000002ab027221 */ /* 0x000fe80000010000 */
[C---:B-1----:R-:W-:Y:S04]  /*14810*/  HMMA.16816.F32 R36, R148.reuse, R152, R36 ;  /* 0x000000989424723c */ /* 0x042fe80000001824 */
[----:B------:R-:W-:Y:S04]  /*14820*/  FADD.FTZ R2, R166, R2 ;  /* 0x00000002a6027221 */ /* 0x000fe80000010000 */
[C---:B------:R-:W-:Y:S04]  /*14830*/  HMMA.16816.F32 R40, R148.reuse, R154, R40 ;  /* 0x0000009a9428723c */ /* 0x040fe80000001828 */
[----:B------:R-:W-:Y:S04]  /*14840*/  FADD.FTZ R0, R165, R2 ;  /* 0x00000002a5007221 */ /* 0x000fe80000010000 */
[C---:B------:R-:W-:Y:S04]  /*14850*/  HMMA.16816.F32 R44, R148.reuse, R156, R44 ;  /* 0x0000009c942c723c */ /* 0x040fe8000000182c */
[----:B------:R-:W-:Y:S02]  /*14860*/  FADD.FTZ R2, R164, R0 ;  /* 0x00000000a4027221 */ /* 0x000fe40000010000 */
[----:B------:R-:W-:Y:S01]  /*14870*/  FADD.FTZ R0, R160, R3 ;  /* 0x00000003a0007221 */ /* 0x000fe20000010000 */
[----:B------:R-:W-:Y:S01]  /*14880*/  MOV R3, R125 ;  /* 0x0000007d00037202 */ /* 0x000fe20000000f00 */
[C---:B------:R-:W-:Y:S04]  /*14890*/  HMMA.16816.F32 R48, R148.reuse, R158, R48 ;  /* 0x0000009e9430723c */ /* 0x040fe80000001830 */
[----:B------:R-:W-:Y:S02]  /*148a0*/  FADD.FTZ R233, R163, R2 ;  /* 0x00000002a3e97221 */ /* 0x000fe40000010000 */
[----:B------:R-:W-:Y:S02]  /*148b0*/  FADD.FTZ R234, R128, R0 ;  /* 0x0000000080ea7221 */ /* 0x000fe40000010000 */
[C---:B---3--:R-:W-:Y:S04]  /*148c0*/  HMMA.16816.F32 R52, R148.reuse, R4, R52 ;  /* 0x000000049434723c */ /* 0x048fe80000001834 */
[----:B------:R-:W-:Y:S04]  /*148d0*/  IMAD.MOV.U32 R128, RZ, RZ, R124 ;  /* 0x000000ffff807224 */ /* 0x000fe800078e007c */
[C---:B------:R-:W-:Y:S01]  /*148e0*/  HMMA.16816.F32 R56, R148.reuse, R6, R56 ;  /* 0x000000069438723c */ /* 0x040fe20000001838 */
[----:B------:R-:W1:Y:S07]  /*148f0*/  LDSM.16.MT88.4 R4, [R191+0x5800] ;  /* 0x00580000bf04783b */ /* 0x000e6e0000004200 */
[C---:B----4-:R-:W-:Y:S08]  /*14900*/  HMMA.16816.F32 R60, R148.reuse, R8, R60 ;  /* 0x00000008943c723c */ /* 0x050ff0000000183c */
[C---:B------:R-:W-:Y:S08]  /*14910*/  HMMA.16816.F32 R64, R148.reuse, R10, R64 ;  /* 0x0000000a9440723c */ /* 0x040ff00000001840 */
[C---:B-----5:R-:W-:Y:S08]  /*14920*/  HMMA.16816.F32 R68, R148.reuse, R12, R68 ;  /* 0x0000000c9444723c */ /* 0x060ff00000001844 */
[C---:B------:R-:W-:Y:S08]  /*14930*/  HMMA.16816.F32 R72, R148.reuse, R14, R72 ;  /* 0x0000000e9448723c */ /* 0x040ff00000001848 */
[C---:B------:R-:W-:Y:S08]  /*14940*/  HMMA.16816.F32 R76, R148.reuse, R16, R76 ;  /* 0x00000010944c723c */ /* 0x040ff0000000184c */
[C---:B------:R-:W-:Y:S08]  /*14950*/  HMMA.16816.F32 R80, R148.reuse, R18, R80 ;  /* 0x000000129450723c */ /* 0x040ff00000001850 */
[C---:B--2---:R-:W-:Y:S08]  /*14960*/  HMMA.16816.F32 R84, R148.reuse, R20, R84 ;  /* 0x000000149454723c */ /* 0x044ff00000001854 */
[C---:B------:R-:W-:Y:S08]  /*14970*/  HMMA.16816.F32 R88, R148.reuse, R22, R88 ;  /* 0x000000169458723c */ /* 0x040ff00000001858 */
[C---:B-1----:R-:W-:Y:S08]  /*14980*/  HMMA.16816.F32 R92, R148.reuse, R4, R92 ;  /* 0x00000004945c723c */ /* 0x042ff0000000185c */
[----:B------:R-:W-:Y:S01]  /*14990*/  HMMA.16816.F32 R96, R148, R6, R96 ;  /* 0x000000069460723c */ /* 0x000fe20000001860 */
[----:B------:R-:W-:-:S07]  /*149a0*/  @P0 BRA `(.L_x_3559) ;  /* 0xffffd10000000947 */ /* 0x000fce000383ffff */
.L_x_3558:
[----:B------:R-:W-:-:S13]  /*149b0*/  ISETP.GE.AND P0, PT, R211, R235, PT ;  /* 0x000000ebd300720c */ /* 0x000fda0003f06270 */
[----:B------:R-:W-:Y:S05]  /*149c0*/  @!P0 BRA `(.L_x_3560) ;  /* 0x0000299000008947 */ /* 0x000fea0003800000 */
[----:B------:R-:W-:Y:S02]  /*149d0*/  MOV R129, R124 ;  /* 0x0000007c00817202 */ /* 0x000fe40000000f00 */
[----:B------:R-:W-:Y:S02]  /*149e0*/  MOV R128, R125 ;  /* 0x0000007d00807202 */ /* 0x000fe40000000f00 */
.L_x_3561:
        /* <DEDUP_REMOVED lines=15> */
[C---:B------:R-:W-:Y:S02]  /*14ae0*/  LEA R2, P1, R3.reuse, R28, 0x5 ;  /* 0x0000001c03027211 */ /* 0x040fe400078228ff */
[----:B------:R-:W-:Y:S01]  /*14af0*/  IADD3.X R161, R0, R125, RZ, P0, !PT ;  /* 0x0000007d00a17210 */ /* 0x000fe200007fe4ff */
[----:B------:R-:W-:Y:S01]  /*14b00*/  LDSM.16.M88.4 R32, [R194] ;  /* 0x00000000c220783b */ /* 0x000fe20000000200 */
[----:B------:R-:W-:Y:S02]  /*14b10*/  LEA.HI.X R3, R3, R0, R20, 0x5, P1 ;  /* 0x0000000003037211 */ /* 0x000fe400008f2c14 */
[----:B------:R-:W-:Y:S02]  /*14b20*/  IADD3 R31, P1, R28, R228, RZ ;  /* 0x000000e41c1f7210 */ /* 0x000fe40007f3e0ff */
[----:B------:R-:W-:Y:S02]  /*14b30*/  LEA R174, P2, R124, c[0x0][0x1f8], 0x1 ;  /* 0x00007e007cae7a11 */ /* 0x000fe400078408ff */
[----:B------:R-:W-:Y:S01]  /*14b40*/  IADD3.X R160, R0, R230, RZ, P1, !PT ;  /* 0x000000e600a07210 */ /* 0x000fe20000ffe4ff */
[----:B------:R-:W1:Y:S01]  /*14b50*/  LDSM.16.M88.4 R8, [R147] ;  /* 0x000000009308783b */ /* 0x000e620000000200 */
[C---:B------:R-:W-:Y:S02]  /*14b60*/  LEA R176, P3, R31.reuse, c[0x0][0x1f8], 0x1 ;  /* 0x00007e001fb07a11 */ /* 0x040fe400078608ff */
[----:B------:R-:W-:Y:S02]  /*14b70*/  IADD3 R173, P1, R2, R30, RZ ;  /* 0x0000001e02ad7210 */ /* 0x000fe40007f3e0ff */
[----:B------:R-:W-:Y:S02]  /*14b80*/  LEA.HI.X R177, R31, c[0x0][0x1fc], R160, 0x1, P3 ;  /* 0x00007f001fb17a11 */ /* 0x000fe400018f0ca0 */
[----:B------:R-:W-:Y:S01]  /*14b90*/  LEA.HI.X R175, R124, c[0x0][0x1fc], R161, 0x1, P2 ;  /* 0x00007f007caf7a11 */ /* 0x000fe200010f0ca1 */
[----:B------:R-:W2:Y:S01]  /*14ba0*/  LDSM.16.M88.4 R16, [R147+0x800] ;  /* 0x000800009310783b */ /* 0x000ea20000000200 */
[----:B------:R-:W-:Y:S02]  /*14bb0*/  IADD3 R29, P0, R228, 0x80, RZ ;  /* 0x00000080e41d7810 */ /* 0x000fe40007f1e0ff */
[C---:B------:R-:W-:Y:S02]  /*14bc0*/  IADD3 R169, P3, R2.reuse, R228, RZ ;  /* 0x000000e402a97210 */ /* 0x040fe40007f7e0ff */
[-C--:B------:R-:W-:Y:S02]  /*14bd0*/  IADD3.X R31, RZ, R230.reuse, RZ, P0, !PT ;  /* 0x000000e6ff1f7210 */ /* 0x080fe400007fe4ff */
[-C--:B------:R-:W-:Y:S01]  /*14be0*/  IADD3 R172, P0, R2, R29.reuse, RZ ;  /* 0x0000001d02ac7210 */ /* 0x080fe20007f1e0ff */
[----:B------:R-:W3:Y:S01]  /*14bf0*/  LDSM.16.M88.4 R24, [R147+0x1000] ;  /* 0x001000009318783b */ /* 0x000ee20000000200 */
[----:B------:R-:W-:Y:S02]  /*14c00*/  IADD3 R171, P2, R28, R29, RZ ;  /* 0x0000001d1cab7210 */ /* 0x000fe40007f5e0ff */
[----:B------:R-:W-:Y:S02]  /*14c10*/  IADD3.X R125, R3, R125, RZ, P1, !PT ;  /* 0x0000007d037d7210 */ /* 0x000fe40000ffe4ff */
[-C--:B------:R-:W-:Y:S02]  /*14c20*/  IADD3.X R178, R0, R31.reuse, RZ, P2, !PT ;  /* 0x0000001f00b27210 */ /* 0x080fe400017fe4ff */
[----:B------:R-:W-:Y:S01]  /*14c30*/  LEA R170, P4, R171, c[0x0][0x1f8], 0x1 ;  /* 0x00007e00abaa7a11 */ /* 0x000fe200078808ff */
[----:B------:R-:W4:Y:S01]  /*14c40*/  LDSM.16.M88.4 R148, [R147+0x1800] ;  /* 0x001800009394783b */ /* 0x000f220000000200 */
[----:B------:R-:W-:Y:S02]  /*14c50*/  LEA R168, P2, R169, c[0x0][0x1f8], 0x1 ;  /* 0x00007e00a9a87a11 */ /* 0x000fe400078408ff */
[----:B------:R-:W-:Y:S02]  /*14c60*/  LEA.HI.X R171, R171, c[0x0][0x1fc], R178, 0x1, P4 ;  /* 0x00007f00abab7a11 */ /* 0x000fe400020f0cb2 */
[----:B------:R-:W-:Y:S02]  /*14c70*/  LEA R124, P1, R173, c[0x0][0x1f8], 0x1 ;  /* 0x00007e00ad7c7a11 */ /* 0x000fe400078208ff */
[----:B------:R-:W-:Y:S01]  /*14c80*/  IADD3.X R0, R3, R31, RZ, P0, !PT ;  /* 0x0000001f03007210 */ /* 0x000fe200007fe4ff */
[----:B------:R-:W-:Y:S01]  /*14c90*/  LDSM.16.M88.4 R152, [R195] ;  /* 0x00000000c398783b */ /* 0x000fe20000000200 */
[----:B------:R-:W-:Y:S02]  /*14ca0*/  LEA.HI.X R125, R173, c[0x0][0x1fc], R125, 0x1, P1 ;  /* 0x00007f00ad7d7a11 */ /* 0x000fe400008f0c7d */
[----:B------:R-:W-:Y:S02]  /*14cb0*/  LEA R2, P0, R172, c[0x0][0x1f8], 0x1 ;  /* 0x00007e00ac027a11 */ /* 0x000fe400078008ff */
[----:B------:R-:W-:Y:S02]  /*14cc0*/  IADD3.X R3, R3, R230, RZ, P3, !PT ;  /* 0x000000e603037210 */ /* 0x000fe40001ffe4ff */
[----:B------:R-:W-:Y:S01]  /*14cd0*/  LOP3.LUT P3, RZ, R238, 0x1, RZ, 0xc0, !PT ;  /* 0x00000001eeff7812 */ /* 0x000fe2000786c0ff */
[C---:B-1----:R-:W-:Y:S01]  /*14ce0*/  HMMA.16816.F32 R4, R32.reuse, R8, RZ ;  /* 0x000000082004723c */ /* 0x042fe200000018ff */
[----:B------:R-:W1:Y:S02]  /*14cf0*/  LDSM.16.M88.4 R156, [R198] ;  /* 0x00000000c69c783b */ /* 0x000e640000000200 */
[----:B------:R-:W-:Y:S02]  /*14d00*/  LEA.HI.X R169, R169, c[0x0][0x1fc], R3, 0x1, P2 ;  /* 0x00007f00a9a97a11 */ /* 0x000fe400010f0c03 */
[----:B------:R-:W-:Y:S02]  /*14d10*/  LEA.HI.X R3, R172, c[0x0][0x1fc], R0, 0x1, P0 ;  /* 0x00007f00ac037a11 */ /* 0x000fe400000f0c00 */
[C---:B------:R-:W-:Y:S01]  /*14d20*/  ISETP.GT.AND P0, PT, R211.reuse, R235, PT ;  /* 0x000000ebd300720c */ /* 0x040fe20003f04270 */
[C---:B------:R-:W-:Y:S01]  /*14d30*/  HMMA.16816.F32 R8, R32.reuse, R10, RZ ;  /* 0x0000000a2008723c */ /* 0x040fe200000018ff */
[----:B------:R-:W5:Y:S03]  /*14d40*/  LDSM.16.M88.4 R160, [R209] ;  /* 0x00000000d1a0783b */ /* 0x000f660000000200 */
[----:B------:R-:W-:Y:S04]  /*14d50*/  IADD3 R211, R211, -0x1, RZ ;  /* 0xffffffffd3d37810 */ /* 0x000fe80007ffe0ff */
        /* <DEDUP_REMOVED lines=26> */
[----:B-----5:R-:W3:Y:S08]  /*14f00*/  LDSM.16.M88.4 R168, [R197] ;  /* 0x00000000c5a8783b */ /* 0x020ef00000000200 */
[----:B------:R-:W4:Y:S08]  /*14f10*/  LDSM.16.M88.4 R156, [R193+0x800] ;  /* 0x00080000c19c783b */ /* 0x000f300000000200 */
[----:B-1----:R-:W1:Y:S08]  /*14f20*/  LDSM.16.M88.4 R176, [R193+0x1000] ;  /* 0x00100000c1b0783b */ /* 0x002e700000000200 */
[----:B------:R-:W0:Y:S08]  /*14f30*/  LDGDEPBAR ;  /* 0x00000000000079af */ /* 0x000e300000000000 */
[----:B------:R-:W5:Y:S01]  /*14f40*/  LDSM.16.M88.4 R160, [R193+0x1800] ;  /* 0x00180000c1a0783b */ /* 0x000f620000000200 */
[C---:B---3--:R-:W-:Y:S07]  /*14f50*/  HMMA.16816.F32 R4, R168.reuse, R172, R4 ;  /* 0x000000aca804723c */ /* 0x048fee0000001804 */
[----:B------:R-:W-:Y:S01]  /*14f60*/  LDSM.16.M88.4 R164, [R196] ;  /* 0x00000000c4a4783b */ /* 0x000fe20000000200 */
[C---:B------:R-:W-:Y:S07]  /*14f70*/  HMMA.16816.F32 R8, R168.reuse, R174, R8 ;  /* 0x000000aea808723c */ /* 0x040fee0000001808 */
[----:B------:R-:W3:Y:S01]  /*14f80*/  LDSM.16.M88.4 R180, [R190] ;  /* 0x00000000beb4783b */ /* 0x000ee20000000200 */
[C---:B----4-:R-:W-:Y:S07]  /*14f90*/  HMMA.16816.F32 R12, R168.reuse, R156, R12 ;  /* 0x0000009ca80c723c */ /* 0x050fee000000180c */
[----:B------:R-:W4:Y:S01]  /*14fa0*/  LDSM.16.M88.4 R148, [R190+0x800] ;  /* 0x00080000be94783b */ /* 0x000f220000000200 */
[C---:B------:R-:W-:Y:S07]  /*14fb0*/  HMMA.16816.F32 R16, R168.reuse, R158, R16 ;  /* 0x0000009ea810723c */ /* 0x040fee0000001810 */
[----:B------:R-:W2:Y:S01]  /*14fc0*/  LDSM.16.M88.4 R152, [R190+0x1000] ;  /* 0x00100000be98783b */ /* 0x000ea20000000200 */
[C---:B-1----:R-:W-:Y:S07]  /*14fd0*/  HMMA.16816.F32 R20, R168.reuse, R176, R20 ;  /* 0x000000b0a814723c */ /* 0x042fee0000001814 */
[----:B------:R-:W1:Y:S01]  /*14fe0*/  LDSM.16.M88.4 R156, [R190+0x1800] ;  /* 0x00180000be9c783b */ /* 0x000e620000000200 */
[C---:B------:R-:W-:Y:S07]  /*14ff0*/  HMMA.16816.F32 R24, R168.reuse, R178, R24 ;  /* 0x000000b2a818723c */ /* 0x040fee0000001818 */
[----:B------:R-:W-:Y:S01]  /*15000*/  LDSM.16.M88.4 R172, [R147+0x2800] ;  /* 0x0028000093ac783b */ /* 0x000fe20000000200 */
[C---:B-----5:R-:W-:Y:S07]  /*15010*/  HMMA.16816.F32 R28, R168.reuse, R160, R28 ;  /* 0x000000a0a81c723c */ /* 0x060fee000000181c */
[----:B------:R-:W-:Y:S01]  /*15020*/  LDSM.16.M88.4 R176, [R195+0x4000] ;  /* 0x00400000c3b0783b */ /* 0x000fe20000000200 */
[----:B------:R-:W-:Y:S07]  /*15030*/  HMMA.16816.F32 R32, R168, R162, R32 ;  /* 0x000000a2a820723c */ /* 0x000fee0000001820 */
[----:B------:R-:W-:Y:S01]  /*15040*/  LDSM.16.M88.4 R160, [R194+0x4000] ;  /* 0x00400000c2a0783b */ /* 0x000fe20000000200 */
[C---:B---3--:R-:W-:Y:S07]  /*15050*/  HMMA.16816.F32 R4, R164.reuse, R180, R4 ;  /* 0x000000b4a404723c */ /* 0x048fee0000001804 */
[----:B------:R-:W3:Y:S01]  /*15060*/  LDSM.16.M88.4 R168, [R147+0x2000] ;  /* 0x0020000093a8783b */ /* 0x000ee20000000200 */
[C---:B------:R-:W-:Y:S07]  /*15070*/  HMMA.16816.F32 R8, R164.reuse, R182, R8 ;  /* 0x000000b6a408723c */ /* 0x040fee0000001808 */
[----:B------:R-:W-:Y:S01]  /*15080*/  LDSM.16.M88.4 R180, [R206] ;  /* 0x00000000ceb4783b */ /* 0x000fe20000000200 */
[C---:B----4-:R-:W-:Y:S07]  /*15090*/  HMMA.16816.F32 R12, R164.reuse, R148, R12 ;  /* 0x00000094a40c723c */ /* 0x050fee000000180c */
[----:B------:R-:W-:Y:S01]  /*150a0*/  LDSM.16.M88.4 R184, [R190+0x4000] ;  /* 0x00400000beb8783b */ /* 0x000fe20000000200 */
[C---:B------:R-:W-:Y:S07]  /*150b0*/  HMMA.16816.F32 R16, R164.reuse, R150, R16 ;  /* 0x00000096a410723c */ /* 0x040fee0000001810 */
[----:B------:R-:W4:Y:S01]  /*150c0*/  LDSM.16.M88.4 R148, [R147+0x3000] ;  /* 0x003000009394783b */ /* 0x000f220000000200 */
[C---:B--2---:R-:W-:Y:S08]  /*150d0*/  HMMA.16816.F32 R20, R164.reuse, R152, R20 ;  /* 0x00000098a414723c */ /* 0x044ff00000001814 */
[C---:B------:R-:W-:Y:S01]  /*150e0*/  HMMA.16816.F32 R24, R164.reuse, R154, R24 ;  /* 0x0000009aa418723c */ /* 0x040fe20000001818 */
[----:B------:R-:W2:Y:S07]  /*150f0*/  LDSM.16.M88.4 R152, [R147+0x3800] ;  /* 0x003800009398783b */ /* 0x000eae0000000200 */
[C---:B-1----:R-:W-:Y:S08]  /*15100*/  HMMA.16816.F32 R28, R164.reuse, R156, R28 ;  /* 0x0000009ca41c723c */ /* 0x042ff0000000181c */
[----:B------:R-:W-:Y:S01]  /*15110*/  HMMA.16816.F32 R32, R164, R158, R32 ;  /* 0x0000009ea420723c */ /* 0x000fe20000001820 */
[----:B------:R-:W1:Y:S07]  /*15120*/  LDSM.16.M88.4 R156, [R205] ;  /* 0x00000000cd9c783b */ /* 0x000e6e0000000200 */
[C---:B---3--:R-:W-:Y:S01]  /*15130*/  HMMA.16816.F32 R4, R160.reuse, R168, R4 ;  /* 0x000000a8a004723c */ /* 0x048fe20000001804 */
[----:B------:R-:W3:Y:S07]  /*15140*/  LDSM.16.M88.4 R164, [R204] ;  /* 0x00000000cca4783b */ /* 0x000eee0000000200 */
[C---:B------:R-:W-:Y:S01]  /*15150*/  HMMA.16816.F32 R8, R160.reuse, R170, R8 ;  /* 0x000000aaa008723c */ /* 0x040fe20000001808 */
[----:B------:R-:W5:Y:S07]  /*15160*/  LDSM.16.M88.4 R168, [R203] ;  /* 0x00000000cba8783b */ /* 0x000f6e0000000200 */
        /* <DEDUP_REMOVED lines=9> */
[C---:B------:R-:W-:Y:S01]  /*15200*/  HMMA.16816.F32 R4, R176.reuse, R180, R4 ;  /* 0x000000b4b004723c */ /* 0x040fe20000001804 */
        /* <DEDUP_REMOVED lines=9> */
[C---:B-----5:R-:W-:Y:S08]  /*152a0*/  HMMA.16816.F32 R28, R176.reuse, R168, R28 ;  /* 0x000000a8b01c723c */ /* 0x060ff0000000181c */
[----:B------:R-:W-:Y:S01]  /*152b0*/  HMMA.16816.F32 R32, R176, R170, R32 ;  /* 0x000000aab020723c */ /* 0x000fe20000001820 */
[----:B------:R-:W5:Y:S07]  /*152c0*/  LDSM.16.M88.4 R168, [R190+0x2800] ;  /* 0x00280000bea8783b */ /* 0x000f6e0000000200 */
[C---:B----4-:R-:W-:Y:S01]  /*152d0*/  HMMA.16816.F32 R4, R148.reuse, R172, R4 ;  /* 0x000000ac9404723c */ /* 0x050fe20000001804 */
[----:B------:R-:W-:Y:S07]  /*152e0*/  LDSM.16.M88.4 R176, [R147+0x5000] ;  /* 0x0050000093b0783b */ /* 0x000fee0000000200 */
[C---:B------:R-:W-:Y:S01]  /*152f0*/  HMMA.16816.F32 R8, R148.reuse, R174, R8 ;  /* 0x000000ae9408723c */ /* 0x040fe20000001808 */
[----:B------:R-:W-:Y:S07]  /*15300*/  LDSM.16.M88.4 R172, [R147+0x4800] ;  /* 0x0048000093ac783b */ /* 0x000fee0000000200 */
[C---:B--2---:R-:W-:Y:S08]  /*15310*/  HMMA.16816.F32 R12, R148.reuse, R152, R12 ;  /* 0x00000098940c723c */ /* 0x044ff0000000180c */
[C---:B------:R-:W-:Y:S01]  /*15320*/  HMMA.16816.F32 R16, R148.reuse, R154, R16 ;  /* 0x0000009a9410723c */ /* 0x040fe20000001810 */
[----:B------:R-:W2:Y:S07]  /*15330*/  LDSM.16.M88.4 R152, [R190+0x3000] ;  /* 0x00300000be98783b */ /* 0x000eae0000000200 */
[C---:B-1----:R-:W-:Y:S08]  /*15340*/  HMMA.16816.F32 R20, R148.reuse, R156, R20 ;  /* 0x0000009c9414723c */ /* 0x042ff00000001814 */
[C---:B------:R-:W-:Y:S01]  /*15350*/  HMMA.16816.F32 R24, R148.reuse, R158, R24 ;  /* 0x0000009e9418723c */ /* 0x040fe20000001818 */
[----:B------:R-:W1:Y:S07]  /*15360*/  LDSM.16.M88.4 R156, [R190+0x3800] ;  /* 0x00380000be9c783b */ /* 0x000e6e0000000200 */
[C---:B------:R-:W-:Y:S08]  /*15370*/  HMMA.16816.F32 R28, R148.reuse, R160, R28 ;  /* 0x000000a0941c723c */ /* 0x040ff0000000181c */
[----:B------:R-:W-:Y:S01]  /*15380*/  HMMA.16816.F32 R32, R148, R162, R32 ;  /* 0x000000a29420723c */ /* 0x000fe20000001820 */
[----:B------:R-:W-:Y:S07]  /*15390*/  LDSM.16.M88.4 R148, [R194+0x8000] ;  /* 0x00800000c294783b */ /* 0x000fee0000000200 */
[C---:B---3--:R-:W-:Y:S01]  /*153a0*/  HMMA.16816.F32 R4, R164.reuse, R180, R4 ;  /* 0x000000b4a404723c */ /* 0x048fe20000001804 */
[----:B------:R-:W3:Y:S07]  /*153b0*/  LDSM.16.M88.4 R160, [R147+0x4000] ;  /* 0x0040000093a0783b */ /* 0x000eee0000000200 */
        /* <DEDUP_REMOVED lines=8> */
[C---:B-1----:R-:W-:Y:S08]  /*15440*/  HMMA.16816.F32 R28, R164.reuse, R156, R28 ;  /* 0x0000009ca41c723c */ /* 0x042ff0000000181c */
[----:B------:R-:W-:Y:S01]  /*15450*/  HMMA.16816.F32 R32, R164, R158, R32 ;  /* 0x0000009ea420723c */ /* 0x000fe20000001820 */
[----:B------:R-:W1:Y:S07]  /*15460*/  LDSM.16.M88.4 R156, [R201] ;  /* 0x00000000c99c783b */ /* 0x000e6e0000000200 */
[C---:B---3--:R-:W-:Y:S01]  /*15470*/  HMMA.16816.F32 R4, R148.reuse, R160, R4 ;  /* 0x000000a09404723c */ /* 0x048fe20000001804 */
[----:B------:R-:W-:Y:S07]  /*15480*/  LDSM.16.M88.4 R164, [R199] ;  /* 0x00000000c7a4783b */ /* 0x000fee0000000200 */
[C---:B------:R-:W-:Y:S01]  /*15490*/  HMMA.16816.F32 R8, R148.reuse, R162, R8 ;  /* 0x000000a29408723c */ /* 0x040fe20000001808 */
[----:B------:R-:W3:Y:S07]  /*154a0*/  LDSM.16.M88.4 R160, [R200] ;  /* 0x00000000c8a0783b */ /* 0x000eee0000000200 */
        /* <DEDUP_REMOVED lines=13> */
[C---:B-1----:R-:W-:Y:S08]  /*15580*/  HMMA.16816.F32 R12, R152.reuse, R156, R12 ;  /* 0x0000009c980c723c */ /* 0x042ff0000000180c */
[C---:B------:R-:W-:Y:S01]  /*15590*/  HMMA.16816.F32 R16, R152.reuse, R158, R16 ;  /* 0x0000009e9810723c */ /* 0x040fe20000001810 */
[----:B------:R-:W1:Y:S07]  /*155a0*/  LDSM.16.M88.4 R156, [R193+0x5800] ;  /* 0x00580000c19c783b */ /* 0x000e6e0000000200 */
[C---:B---3--:R-:W-:Y:S08]  /*155b0*/  HMMA.16816.F32 R20, R152.reuse, R160, R20 ;  /* 0x000000a09814723c */ /* 0x048ff00000001814 */
[C---:B------:R-:W-:Y:S08]  /*155c0*/  HMMA.16816.F32 R24, R152.reuse, R162, R24 ;  /* 0x000000a29818723c */ /* 0x040ff00000001818 */
[C---:B------:R-:W-:Y:S08]  /*155d0*/  HMMA.16816.F32 R28, R152.reuse, R164, R28 ;  /* 0x000000a4981c723c */ /* 0x040ff0000000181c */
[----:B------:R-:W-:Y:S01]  /*155e0*/  HMMA.16816.F32 R32, R152, R166, R32 ;  /* 0x000000a69820723c */ /* 0x000fe20000001820 */
[----:B------:R-:W3:Y:S07]  /*155f0*/  LDSM.16.M88.4 R152, [R190+0x4800] ;  /* 0x00480000be98783b */ /* 0x000eee0000000200 */
[C---:B-----5:R-:W-:Y:S08]  /*15600*/  HMMA.16816.F32 R4, R172.reuse, R176, R4 ;  /* 0x000000b0ac04723c */ /* 0x060ff00000001804 */
[C---:B------:R-:W-:Y:S08]  /*15610*/  HMMA.16816.F32 R8, R172.reuse, R178, R8 ;  /* 0x000000b2ac08723c */ /* 0x040ff00000001808 */
[C---:B----4-:R-:W-:Y:S08]  /*15620*/  HMMA.16816.F32 R12, R172.reuse, R148, R12 ;  /* 0x00000094ac0c723c */ /* 0x050ff0000000180c */
[C---:B------:R-:W-:Y:S01]  /*15630*/  HMMA.16816.F32 R16, R172.reuse, R150, R16 ;  /* 0x00000096ac10723c */ /* 0x040fe20000001810 */
[----:B------:R-:W4:Y:S07]  /*15640*/  LDSM.16.M88.4 R148, [R190+0x5000] ;  /* 0x00500000be94783b */ /* 0x000f2e0000000200 */
[C---:B--2---:R-:W-:Y:S08]  /*15650*/  HMMA.16816.F32 R20, R172.reuse, R168, R20 ;  /* 0x000000a8ac14723c */ /* 0x044ff00000001814 */
        /* <DEDUP_REMOVED lines=8> */
[C---:B---3--:R-:W-:Y:S08]  /*156e0*/  HMMA.16816.F32 R12, R180.reuse, R152, R12 ;  /* 0x00000098b40c723c */ /* 0x048ff0000000180c */
        /* <DEDUP_REMOVED lines=80> */
[----:B---3--:R-:W-:Y:S01]  /*15bf0*/  @P0 IADD3.X R150, R3, R225, RZ, P2, !PT ;  /* 0x000000e103960210 */ /* 0x008fe200017fe4ff */
[----:B------:R-:W-:Y:S01]  /*15c00*/  FMUL.FTZ R104, R2, R104 ;  /* 0x0000006802687220 */ /* 0x000fe20000410000 */
[----:B------:R-:W-:Y:S01]  /*15c10*/  @P0 IADD3 R153, P2, R226, 0x80, RZ ;  /* 0x00000080e2990810 */ /* 0x000fe20007f5e0ff */
[C---:B------:R-:W-:Y:S01]  /*15c20*/  FMUL.FTZ R105, R2.reuse, R105 ;  /* 0x0000006902697220 */ /* 0x040fe20000410000 */
[----:B------:R-:W-:Y:S01]  /*15c30*/  @P0 LEA.HI.X R159, R149, c[0x0][0x1cc], R150, 0x1, P3 ;  /* 0x00007300959f0a11 */ /* 0x000fe200018f0c96 */
[----:B------:R-:W-:Y:S01]  /*15c40*/  FMUL.FTZ R108, R2, R108 ;  /* 0x0000006c026c7220 */ /* 0x000fe20000410000 */
[----:B------:R-:W-:Y:S01]  /*15c50*/  @P0 IADD3 R149, P4, R128, R154, RZ ;  /* 0x0000009a80950210 */ /* 0x000fe20007f9e0ff */
[----:B------:R-:W1:Y:S01]  /*15c60*/  MUFU.EX2 R0, R0 ;  /* 0x0000000000007308 */ /* 0x000e620000000800 */
[----:B------:R-:W-:Y:S01]  /*15c70*/  @P0 IADD3.X R152, RZ, R225, RZ, P1, !PT ;  /* 0x000000e1ff980210 */ /* 0x000fe20000ffe4ff */
[C---:B------:R-:W-:Y:S01]  /*15c80*/  FMUL.FTZ R109, R2.reuse, R109 ;  /* 0x0000006d026d7220 */ /* 0x040fe20000410000 */
[----:B------:R-:W-:Y:S01]  /*15c90*/  @P0 IADD3.X R156, RZ, R225, RZ, P2, !PT ;  /* 0x000000e1ff9c0210 */ /* 0x000fe200017fe4ff */
[C---:B------:R-:W-:Y:S01]  /*15ca0*/  FMUL.FTZ R112, R2.reuse, R112 ;  /* 0x0000007002707220 */ /* 0x040fe20000410000 */
        /* <DEDUP_REMOVED lines=8> */
[----:B------:R-:W-:Y:S01]  /*15d30*/  @P0 LEA R148, P1, R5, c[0x0][0x1c8], 0x1 ;  /* 0x0000720005940a11 */ /* 0x000fe200078208ff */
[C---:B------:R-:W-:Y:S01]  /*15d40*/  FMUL.FTZ R121, R2.reuse, R121 ;  /* 0x0000007902797220 */ /* 0x040fe20000410000 */
[----:B------:R-:W-:Y:S01]  /*15d50*/  @P0 IADD3 R155, P2, R129, R154, RZ ;  /* 0x0000009a819b0210 */ /* 0x000fe20007f5e0ff */
[C---:B------:R-:W-:Y:S01]  /*15d60*/  FMUL.FTZ R36, R2.reuse, R36 ;  /* 0x0000002402247220 */ /* 0x040fe20000410000 */
[----:B------:R-:W-:Y:S01]  /*15d70*/  @P0 LEA.HI.X R151, R149, c[0x0][0x1cc], R128, 0x1, P3 ;  /* 0x0000730095970a11 */ /* 0x000fe200018f0c80 */
[C---:B------:R-:W-:Y:S01]  /*15d80*/  FMUL.FTZ R37, R2.reuse, R37 ;  /* 0x0000002502257220 */ /* 0x040fe20000410000 */
[----:B------:R-:W-:Y:S01]  /*15d90*/  @P0 IADD3 R154, P3, R129, R226, RZ ;  /* 0x000000e2819a0210 */ /* 0x000fe20007f7e0ff */
[----:B------:R-:W-:Y:S01]  /*15da0*/  FMUL.FTZ R40, R2, R40 ;  /* 0x0000002802287220 */ /* 0x000fe20000410000 */
[----:B------:R-:W-:Y:S01]  /*15db0*/  @P0 LEA.HI.X R149, R5, c[0x0][0x1cc], R3, 0x1, P1 ;  /* 0x0000730005950a11 */ /* 0x000fe200008f0c03 */
[----:B------:R-:W-:Y:S01]  /*15dc0*/  FFMA.FTZ R3, R9, c[0x0][0x2d0], -R168 ;  /* 0x0000b40009037a23 */ /* 0x000fe200000108a8 */
[----:B------:R-:W-:Y:S01]  /*15dd0*/  @P0 IADD3.X R9, R4, R225, RZ, P3, !PT ;  /* 0x000000e104090210 */ /* 0x000fe20001ffe4ff */
[----:B-1----:R-:W-:Y:S01]  /*15de0*/  FMUL.FTZ R102, R0, R102 ;  /* 0x0000006600667220 */ /* 0x002fe20000410000 */
[----:B------:R-:W-:Y:S01]  /*15df0*/  LOP3.LUT P3, RZ, R238, 0x1, RZ, 0xc0, !PT ;  /* 0x00000001eeff7812 */ /* 0x000fe2000786c0ff */
[----:B------:R1:W-:Y:S01]  /*15e00*/  MUFU.EX2 R183, R3 ;  /* 0x0000000300b77308 */ /* 0x0003e20000000800 */
[----:B------:R-:W-:Y:S01]  /*15e10*/  @P0 LEA R128, P4, R154, c[0x0][0x1c8], 0x1 ;  /* 0x000072009a800a11 */ /* 0x000fe200078808ff */
[C---:B------:R-:W-:Y:S01]  /*15e20*/  FMUL.FTZ R103, R0.reuse, R103 ;  /* 0x0000006700677220 */ /* 0x040fe20000410000 */
[----:B------:R-:W-:Y:S01]  /*15e30*/  @P0 IADD3 R5, P1, R129, R153, RZ ;  /* 0x0000009981050210 */ /* 0x000fe20007f3e0ff */
[----:B------:R-:W-:Y:S01]  /*15e40*/  FMUL.FTZ R106, R0, R106 ;  /* 0x0000006a006a7220 */ /* 0x000fe20000410000 */
[----:B------:R-:W-:Y:S01]  /*15e50*/  @P0 LEA.HI.X R129, R154, c[0x0][0x1cc], R9, 0x1, P4 ;  /* 0x000073009a810a11 */ /* 0x000fe200020f0c09 */
[----:B------:R-:W-:Y:S01]  /*15e60*/  FMUL.FTZ R107, R0, R107 ;  /* 0x0000006b006b7220 */ /* 0x000fe20000410000 */
[----:B------:R-:W-:Y:S01]  /*15e70*/  @P0 IADD3.X R153, R4, R152, RZ, P2, !PT ;  /* 0x0000009804990210 */ /* 0x000fe200017fe4ff */
[C---:B------:R-:W-:Y:S01]  /*15e80*/  FMUL.FTZ R110, R0.reuse, R110 ;  /* 0x0000006e006e7220 */ /* 0x040fe20000410000 */
[C---:B------:R-:W-:Y:S01]  /*15e90*/  @P0 LEA R8, P2, R155.reuse, c[0x0][0x1c8], 0x1 ;  /* 0x000072009b080a11 */ /* 0x040fe200078408ff */
[----:B------:R-:W-:Y:S01]  /*15ea0*/  FMUL.FTZ R111, R0, R111 ;  /* 0x0000006f006f7220 */ /* 0x000fe20000410000 */
[----:B------:R-:W-:Y:S01]  /*15eb0*/  @P0 IADD3.X R152, R4, R156, RZ, P1, !PT ;  /* 0x0000009c04980210 */ /* 0x000fe20000ffe4ff */
[----:B------:R2:W-:Y:S01]  /*15ec0*/  @P0 LDGSTS.E.BYPASS.LTC128B.128 [R210+0x6100], [R158.64], !P3 ;  /* 0x061000009ed20fae */ /* 0x0005e2000d901d46 */
[----:B------:R-:W-:Y:S01]  /*15ed0*/  @P0 LEA.HI.X R9, R155, c[0x0][0x1cc], R153, 0x1, P2 ;  /* 0x000073009b090a11 */ /* 0x000fe200010f0c99 */
[C---:B------:R-:W-:Y:S01]  /*15ee0*/  FMUL.FTZ R114, R0.reuse, R114 ;  /* 0x0000007200727220 */ /* 0x040fe20000410000 */
[C---:B------:R-:W-:Y:S01]  /*15ef0*/  @P0 LEA R4, P1, R5.reuse, c[0x0][0x1c8], 0x1 ;  /* 0x0000720005040a11 */ /* 0x040fe200078208ff */
[C---:B------:R-:W-:Y:S01]  /*15f00*/  FMUL.FTZ R115, R0.reuse, R115 ;  /* 0x0000007300737220 */ /* 0x040fe20000410000 */
[----:B------:R-:W-:Y:S01]  /*15f10*/  MUFU.EX2 R182, R12 ;  /* 0x0000000c00b67308 */ /* 0x000fe20000000800 */
[C---:B------:R-:W-:Y:S01]  /*15f20*/  FMUL.FTZ R118, R0.reuse, R118 ;  /* 0x0000007600767220 */ /* 0x040fe20000410000 */
[----:B------:R-:W-:Y:S01]  /*15f30*/  @P0 LEA.HI.X R5, R5, c[0x0][0x1cc], R152, 0x1, P1 ;  /* 0x0000730005050a11 */ /* 0x000fe200008f0c98 */
[----:B------:R3:W-:Y:S01]  /*15f40*/  @P0 LDGSTS.E.BYPASS.LTC128B.128 [R210+0x8100], [R150.64], !P6 ;  /* 0x0810000096d20fae */ /* 0x0007e2000f101d46 */
[C---:B------:R-:W-:Y:S02]  /*15f50*/  FMUL.FTZ R119, R0.reuse, R119 ;  /* 0x0000007700777220 */ /* 0x040fe40000410000 */
[----:B------:R-:W-:Y:S02]  /*15f60*/  FMUL.FTZ R122, R0, R122 ;  /* 0x0000007a007a7220 */ /* 0x000fe40000410000 */
[----:B-1----:R-:W-:Y:S02]  /*15f70*/  FMUL.FTZ R3, R124, c[0x0][0x2d0] ;  /* 0x0000b4007c037a20 */ /* 0x002fe40000410000 */
[----:B------:R-:W-:Y:S01]  /*15f80*/  FMUL.FTZ R123, R0, R123 ;  /* 0x0000007b007b7220 */ /* 0x000fe20000410000 */
[----:B------:R3:W-:Y:S01]  /*15f90*/  @P0 LDGSTS.E.BYPASS.LTC128B.128 [R210+0xa100], [R148.64], !P5 ;  /* 0x0a10000094d20fae */ /* 0x0007e2000e901d46 */
[--C-:B------:R-:W-:Y:S01]  /*15fa0*/  FFMA.FTZ R6, R6, c[0x0][0x2d0], -R3.reuse ;  /* 0x0000b40006067a23 */ /* 0x100fe20000010803 */
[----:B------:R-:W-:Y:S01]  /*15fb0*/  MUFU.EX2 R181, R13 ;  /* 0x0000000d00b57308 */ /* 0x000fe20000000800 */
[--C-:B------:R-:W-:Y:S02]  /*15fc0*/  FFMA.FTZ R7, R7, c[0x0][0x2d0], -R3.reuse ;  /* 0x0000b40007077a23 */ /* 0x100fe40000010803 */
[C---:B------:R-:W-:Y:S02]  /*15fd0*/  FMUL.FTZ R38, R0.reuse, R38 ;  /* 0x0000002600267220 */ /* 0x040fe40000410000 */
[----:B------:R-:W-:Y:S01]  /*15fe0*/  FMUL.FTZ R39, R0, R39 ;  /* 0x0000002700277220 */ /* 0x000fe20000410000 */
[----:B------:R1:W-:Y:S01]  /*15ff0*/  @P0 LDGSTS.E.BYPASS.LTC128B.128 [R210+0x7100], [R128.64], !P3 ;  /* 0x0710000080d20fae */ /* 0x0003e2000d901d46 */
[----:B------:R-:W-:Y:S02]  /*16000*/  FMUL.FTZ R41, R2, R41 ;  /* 0x0000002902297220 */ /* 0x000fe40000410000 */
[C---:B------:R-:W-:Y:S01]  /*16010*/  FMUL.FTZ R42, R0.reuse, R42 ;  /* 0x0000002a002a7220 */ /* 0x040fe20000410000 */
[----:B------:R4:W-:Y:S01]  /*16020*/  MUFU.EX2 R174, R6 ;  /* 0x0000000600ae7308 */ /* 0x0009e20000000800 */
[----:B------:R-:W-:Y:S02]  /*16030*/  FMUL.FTZ R43, R0, R43 ;  /* 0x0000002b002b7220 */ /* 0x000fe40000410000 */
[C---:B------:R-:W-:Y:S01]  /*16040*/  FMUL.FTZ R44, R2.reuse, R44 ;  /* 0x0000002c022c7220 */ /* 0x040fe20000410000 */
[----:B------:R5:W-:Y:S01]  /*16050*/  @P0 LDGSTS.E.BYPASS.LTC128B.128 [R210+0x9100], [R8.64], !P6 ;  /* 0x0910000008d20fae */ /* 0x000be2000f101d46 */
[----:B------:R-:W-:Y:S02]  /*16060*/  FMUL.FTZ R45, R2, R45 ;  /* 0x0000002d022d7220 */ /* 0x000fe40000410000 */
[C---:B------:R-:W-:Y:S02]  /*16070*/  FMUL.FTZ R46, R0.reuse, R46 ;  /* 0x0000002e002e7220 */ /* 0x040fe40000410000 */
[----:B------:R-:W-:Y:S01]  /*16080*/  FMUL.FTZ R47, R0, R47 ;  /* 0x0000002f002f7220 */ /* 0x000fe20000410000 */
[----:B------:R1:W1:Y:S01]  /*16090*/  MUFU.EX2 R173, R7 ;  /* 0x0000000700ad7308 */ /* 0x0002620000000800 */
[C---:B------:R-:W-:Y:S01]  /*160a0*/  FMUL.FTZ R48, R2.reuse, R48 ;  /* 0x0000003002307220 */ /* 0x040fe20000410000 */
[----:B------:R2:W-:Y:S01]  /*160b0*/  @P0 LDGSTS.E.BYPASS.LTC128B.128 [R210+0xb100], [R4.64], !P5 ;  /* 0x0b10000004d20fae */ /* 0x0005e2000e901d46 */
[----:B------:R-:W-:Y:S02]  /*160c0*/  FMUL.FTZ R49, R2, R49 ;  /* 0x0000003102317220 */ /* 0x000fe40000410000 */
[C---:B------:R-:W-:Y:S02]  /*160d0*/  FMUL.FTZ R50, R0.reuse, R50 ;  /* 0x0000003200327220 */ /* 0x040fe40000410000 */
[----:B------:R-:W-:Y:S02]  /*160e0*/  FMUL.FTZ R51, R0, R51 ;  /* 0x0000003300337220 */ /* 0x000fe40000410000 */
[C---:B------:R-:W-:Y:S01]  /*160f0*/  FMUL.FTZ R52, R2.reuse, R52 ;  /* 0x0000003402347220 */ /* 0x040fe20000410000 */
[----:B---3--:R-:W3:Y:S01]  /*16100*/  LDSM.16.MT88.4 R148, [R188] ;  /* 0x00000000bc94783b */ /* 0x008ee20000004200 */
[----:B------:R-:W-:Y:S01]  /*16110*/  FMUL.FTZ R53, R2, R53 ;  /* 0x0000003502357220 */ /* 0x000fe20000410000 */
[----:B------:R-:W-:Y:S01]  /*16120*/  MUFU.EX2 R179, R17 ;  /* 0x0000001100b37308 */ /* 0x000fe20000000800 */
[----:B------:R-:W-:Y:S02]  /*16130*/  FMUL.FTZ R54, R0, R54 ;  /* 0x0000003600367220 */ /* 0x000fe40000410000 */
[--C-:B----4-:R-:W-:Y:S02]  /*16140*/  FFMA.FTZ R6, R10, c[0x0][0x2d0], -R3.reuse ;  /* 0x0000b4000a067a23 */ /* 0x110fe40000010803 */
[C---:B------:R-:W-:Y:S01]  /*16150*/  FMUL.FTZ R10, R0.reuse, R138 ;  /* 0x0000008a000a7220 */ /* 0x040fe20000410000 */
[----:B------:R-:W4:Y:S01]  /*16160*/  LDSM.16.MT88.4 R152, [R189] ;  /* 0x00000000bd98783b */ /* 0x000f220000004200 */
[----:B------:R-:W-:Y:S02]  /*16170*/  FMUL.FTZ R55, R0, R55 ;  /* 0x0000003700377220 */ /* 0x000fe40000410000 */
[C---:B-----5:R-:W-:Y:S01]  /*16180*/  FMUL.FTZ R8, R2.reuse, R136 ;  /* 0x0000008802087220 */ /* 0x060fe20000410000 */
[----:B------:R5:W-:Y:S01]  /*16190*/  MUFU.EX2 R172, R6 ;  /* 0x0000000600ac7308 */ /* 0x000be20000000800 */
[----:B------:R-:W-:Y:S02]  /*161a0*/  FMUL.FTZ R9, R2, R137 ;  /* 0x0000008902097220 */ /* 0x000fe40000410000 */
[----:B-1----:R-:W-:Y:S01]  /*161b0*/  FMUL.FTZ R7, R0, R135 ;  /* 0x0000008700077220 */ /* 0x002fe20000410000 */
[----:B--2---:R-:W1:Y:S01]  /*161c0*/  LDSM.16.MT88.4 R156, [R192] ;  /* 0x00000000c09c783b */ /* 0x004e620000004200 */
[C---:B------:R-:W-:Y:S02]  /*161d0*/  FMUL.FTZ R56, R2.reuse, R56 ;  /* 0x0000003802387220 */ /* 0x040fe40000410000 */
[--C-:B------:R-:W-:Y:S02]  /*161e0*/  FFMA.FTZ R4, R11, c[0x0][0x2d0], -R3.reuse ;  /* 0x0000b4000b047a23 */ /* 0x100fe40000010803 */
[----:B------:R-:W-:Y:S01]  /*161f0*/  FMUL.FTZ R5, R2, R133 ;  /* 0x0000008502057220 */ /* 0x000fe20000410000 */
[----:B------:R-:W-:Y:S01]  /*16200*/  F2FP.PACK_AB R133, R173, R174 ;  /* 0x000000aead85723e */ /* 0x000fe200000000ff */
[----:B------:R-:W2:Y:S01]  /*16210*/  MUFU.EX2 R171, R4 ;  /* 0x0000000400ab7308 */ /* 0x000ea20000000800 */
[----:B------:R-:W-:Y:S01]  /*16220*/  FMUL.FTZ R11, R0, R139 ;  /* 0x0000008b000b7220 */ /* 0x000fe20000410000 */
[----:B------:R-:W0:Y:S01]  /*16230*/  LDGDEPBAR ;  /* 0x00000000000079af */ /* 0x000e220000000000 */
[----:B------:R-:W-:Y:S02]  /*16240*/  FMUL.FTZ R57, R2, R57 ;  /* 0x0000003902397220 */ /* 0x000fe40000410000 */
[C---:B------:R-:W-:Y:S02]  /*16250*/  FMUL.FTZ R58, R0.reuse, R58 ;  /* 0x0000003a003a7220 */ /* 0x040fe40000410000 */
[----:B------:R-:W-:Y:S02]  /*16260*/  FMUL.FTZ R59, R0, R59 ;  /* 0x0000003b003b7220 */ /* 0x000fe40000410000 */
[C---:B------:R-:W-:Y:S01]  /*16270*/  FMUL.FTZ R60, R2.reuse, R60 ;  /* 0x0000003c023c7220 */ /* 0x040fe20000410000 */
[----:B------:R-:W1:Y:S01]  /*16280*/  LDSM.16.MT88.4 R136, [R191] ;  /* 0x00000000bf88783b */ /* 0x000e620000004200 */
[----:B------:R-:W-:Y:S01]  /*16290*/  FMUL.FTZ R61, R2, R61 ;  /* 0x0000003d023d7220 */ /* 0x000fe20000410000 */
[----:B------:R-:W-:Y:S01]  /*162a0*/  MUFU.EX2 R177, R21 ;  /* 0x0000001500b17308 */ /* 0x000fe20000000800 */
[C---:B-----5:R-:W-:Y:S01]  /*162b0*/  FMUL.FTZ R6, R0.reuse, R134 ;  /* 0x0000008600067220 */ /* 0x060fe20000410000 */
[----:B------:R-:W-:Y:S01]  /*162c0*/  F2FP.PACK_AB R134, R183, R184 ;  /* 0x000000b8b786723e */ /* 0x000fe200000000ff */
[C---:B------:R-:W-:Y:S02]  /*162d0*/  FMUL.FTZ R62, R0.reuse, R62 ;  /* 0x0000003e003e7220 */ /* 0x040fe40000410000 */
[----:B------:R-:W-:Y:S02]  /*162e0*/  FMUL.FTZ R63, R0, R63 ;  /* 0x0000003f003f7220 */ /* 0x000fe40000410000 */
[--C-:B------:R-:W-:Y:S02]  /*162f0*/  FFMA.FTZ R14, R14, c[0x0][0x2d0], -R3.reuse ;  /* 0x0000b4000e0e7a23 */ /* 0x100fe40000010803 */
[--C-:B------:R-:W-:Y:S01]  /*16300*/  FFMA.FTZ R15, R15, c[0x0][0x2d0], -R3.reuse ;  /* 0x0000b4000f0f7a23 */ /* 0x100fe20000010803 */
[----:B------:R-:W-:Y:S01]  /*16310*/  MUFU.EX2 R175, R25 ;  /* 0x0000001900af7308 */ /* 0x000fe20000000800 */
[--C-:B------:R-:W-:Y:S01]  /*16320*/  FFMA.FTZ R12, R16, c[0x0][0x2d0], -R168.reuse ;  /* 0x0000b400100c7a23 */ /* 0x100fe200000108a8 */
[----:B--2---:R-:W-:Y:S01]  /*16330*/  F2FP.PACK_AB R135, R171, R172 ;  /* 0x000000acab87723e */ /* 0x004fe200000000ff */
[----:B------:R-:W-:Y:S01]  /*16340*/  FMUL.FTZ R4, R2, R132 ;  /* 0x0000008402047220 */ /* 0x000fe20000410000 */
[----:B------:R-:W-:Y:S01]  /*16350*/  F2FP.PACK_AB R132, R185, R186 ;  /* 0x000000bab984723e */ /* 0x000fe200000000ff */
[--C-:B------:R-:W-:Y:S02]  /*16360*/  FFMA.FTZ R18, R18, c[0x0][0x2d0], -R3.reuse ;  /* 0x0000b40012127a23 */ /* 0x100fe40000010803 */
[--C-:B------:R-:W-:Y:S02]  /*16370*/  FFMA.FTZ R128, R19, c[0x0][0x2d0], -R3.reuse ;  /* 0x0000b40013807a23 */ /* 0x100fe40000010803 */
[--C-:B------:R-:W-:Y:S01]  /*16380*/  FFMA.FTZ R26, R26, c[0x0][0x2d0], -R3.reuse ;  /* 0x0000b4001a1a7a23 */ /* 0x100fe20000010803 */
[----:B------:R-:W2:Y:S01]  /*16390*/  MUFU.EX2 R167, R14 ;  /* 0x0000000e00a77308 */ /* 0x000ea20000000800 */
[C---:B---3--:R-:W-:Y:S05]  /*163a0*/  HMMA.16816.F32 R4, R132.reuse, R148, R4 ;  /* 0x000000948404723c */ /* 0x048fea0000001804 */
[--C-:B------:R-:W-:Y:S02]  /*163b0*/  FFMA.FTZ R27, R27, c[0x0][0x2d0], -R3.reuse ;  /* 0x0000b4001b1b7a23 */ /* 0x100fe40000010803 */
[C---:B------:R-:W-:Y:S01]  /*163c0*/  FMUL.FTZ R64, R2.reuse, R64 ;  /* 0x0000004002407220 */ /* 0x040fe20000410000 */
[C---:B------:R-:W-:Y:S01]  /*163d0*/  HMMA.16816.F32 R8, R132.reuse, R150, R8 ;  /* 0x000000968408723c */ /* 0x040fe20000001808 */
[----:B------:R-:W3:Y:S01]  /*163e0*/  LDSM.16.MT88.4 R148, [R188+0x2000] ;  /* 0x00200000bc94783b */ /* 0x000ee20000004200 */
[----:B------:R-:W5:Y:S02]  /*163f0*/  MUFU.EX2 R166, R15 ;  /* 0x0000000f00a67308 */ /* 0x000f640000000800 */
[----:B------:R-:W-:Y:S02]  /*16400*/  FMUL.FTZ R65, R2, R65 ;  /* 0x0000004102417220 */ /* 0x000fe40000410000 */
[C---:B------:R-:W-:Y:S02]  /*16410*/  FMUL.FTZ R66, R0.reuse, R66 ;  /* 0x0000004200427220 */ /* 0x040fe40000410000 */
[C---:B----4-:R-:W-:Y:S04]  /*16420*/  HMMA.16816.F32 R100, R132.reuse, R152, R100 ;  /* 0x000000988464723c */ /* 0x050fe80000001864 */
[----:B------:R4:W2:Y:S01]  /*16430*/  MUFU.EX2 R180, R12 ;  /* 0x0000000c00b47308 */ /* 0x0008a20000000800 */
[----:B------:R-:W-:Y:S02]  /*16440*/  FMUL.FTZ R67, R0, R67 ;  /* 0x0000004300437220 */ /* 0x000fe40000410000 */
[C---:B------:R-:W-:Y:S01]  /*16450*/  FMUL.FTZ R68, R2.reuse, R68 ;  /* 0x0000004402447220 */ /* 0x040fe20000410000 */
[C---:B------:R-:W-:Y:S01]  /*16460*/  HMMA.16816.F32 R104, R132.reuse, R154, R104 ;  /* 0x0000009a8468723c */ /* 0x040fe20000001868 */
[----:B------:R-:W2:Y:S03]  /*16470*/  LDSM.16.MT88.4 R152, [R189+0x2000] ;  /* 0x00200000bd98783b */ /* 0x000ea60000004200 */
[----:B------:R-:W-:Y:S02]  /*16480*/  FMUL.FTZ R69, R2, R69 ;  /* 0x0000004502457220 */ /* 0x000fe40000410000 */
[----:B------:R2:W-:Y:S01]  /*16490*/  MUFU.EX2 R165, R18 ;  /* 0x0000001200a57308 */ /* 0x0005e20000000800 */
[C---:B------:R-:W-:Y:S01]  /*164a0*/  FMUL.FTZ R70, R0.reuse, R70 ;  /* 0x0000004600467220 */ /* 0x040fe20000410000 */
[C---:B-1----:R-:W-:Y:S04]  /*164b0*/  HMMA.16816.F32 R108, R132.reuse, R156, R108 ;  /* 0x0000009c846c723c */ /* 0x042fe8000000186c */
[----:B------:R-:W-:Y:S02]  /*164c0*/  FMUL.FTZ R71, R0, R71 ;  /* 0x0000004700477220 */ /* 0x000fe40000410000 */
[C---:B------:R-:W-:Y:S02]  /*164d0*/  FMUL.FTZ R72, R2.reuse, R72 ;  /* 0x0000004802487220 */ /* 0x040fe40000410000 */
[C---:B------:R-:W-:Y:S01]  /*164e0*/  HMMA.16816.F32 R112, R132.reuse, R158, R112 ;  /* 0x0000009e8470723c */ /* 0x040fe20000001870 */
[----:B------:R-:W-:Y:S01]  /*164f0*/  LDSM.16.MT88.4 R156, [R188+0x2800] ;  /* 0x00280000bc9c783b */ /* 0x000fe20000004200 */
[----:B------:R-:W-:Y:S02]  /*16500*/  MUFU.EX2 R161, R26 ;  /* 0x0000001a00a17308 */ /* 0x000fe40000000800 */
[----:B------:R-:W-:Y:S02]  /*16510*/  FMUL.FTZ R73, R2, R73 ;  /* 0x0000004902497220 */ /* 0x000fe40000410000 */
[C---:B------:R-:W-:Y:S02]  /*16520*/  FMUL.FTZ R74, R0.reuse, R74 ;  /* 0x0000004a004a7220 */ /* 0x040fe40000410000 */
[C---:B------:R-:W-:Y:S01]  /*16530*/  HMMA.16816.F32 R116, R132.reuse, R136, R116 ;  /* 0x000000888474723c */ /* 0x040fe20000001874 */
[----:B----4-:R-:W-:Y:S03]  /*16540*/  LDSM.16.MT88.4 R12, [R191+0x4000] ;  /* 0x00400000bf0c783b */ /* 0x010fe60000004200 */
[----:B------:R-:W-:Y:S01]  /*16550*/  MUFU.EX2 R160, R27 ;  /* 0x0000001b00a07308 */ /* 0x000fe20000000800 */
[----:B------:R-:W-:Y:S02]  /*16560*/  FMUL.FTZ R75, R0, R75 ;  /* 0x0000004b004b7220 */ /* 0x000fe40000410000 */
[C---:B------:R-:W-:Y:S01]  /*16570*/  FMUL.FTZ R76, R2.reuse, R76 ;  /* 0x0000004c024c7220 */ /* 0x040fe20000410000 */
[C---:B------:R-:W-:Y:S01]  /*16580*/  HMMA.16816.F32 R120, R132.reuse, R138, R120 ;  /* 0x0000008a8478723c */ /* 0x040fe20000001878 */
[----:B------:R-:W1:Y:S03]  /*16590*/  LDSM.16.MT88.4 R136, [R192+0x2000] ;  /* 0x00200000c088783b */ /* 0x000e660000004200 */
[----:B------:R-:W-:Y:S02]  /*165a0*/  FMUL.FTZ R77, R2, R77 ;  /* 0x0000004d024d7220 */ /* 0x000fe40000410000 */
[C---:B------:R-:W-:Y:S01]  /*165b0*/  FMUL.FTZ R78, R0.reuse, R78 ;  /* 0x0000004e004e7220 */ /* 0x040fe20000410000 */
[----:B------:R4:W-:Y:S01]  /*165c0*/  MUFU.EX2 R178, R20 ;  /* 0x0000001400b27308 */ /* 0x0009e20000000800 */
[C---:B---3--:R-:W-:Y:S01]  /*165d0*/  HMMA.16816.F32 R36, R132.reuse, R148, R36 ;  /* 0x000000948424723c */ /* 0x048fe20000001824 */
[----:B--2---:R-:W-:Y:S03]  /*165e0*/  LDSM.16.MT88.4 R16, [R189+0x800] ;  /* 0x00080000bd10783b */ /* 0x004fe60000004200 */
[----:B------:R-:W-:Y:S02]  /*165f0*/  FMUL.FTZ R79, R0, R79 ;  /* 0x0000004f004f7220 */ /* 0x000fe40000410000 */
[C---:B------:R-:W-:Y:S02]  /*16600*/  FMUL.FTZ R80, R2.reuse, R80 ;  /* 0x0000005002507220 */ /* 0x040fe40000410000 */
[C---:B------:R-:W-:Y:S01]  /*16610*/  HMMA.16816.F32 R40, R132.reuse, R150, R40 ;  /* 0x000000968428723c */ /* 0x040fe20000001828 */
[----:B------:R-:W2:Y:S01]  /*16620*/  LDSM.16.MT88.4 R148, [R191+0x2000] ;  /* 0x00200000bf94783b */ /* 0x000ea20000004200 */
[----:B------:R3:W-:Y:S02]  /*16630*/  MUFU.EX2 R170, R28 ;  /* 0x0000001c00aa7308 */ /* 0x0007e40000000800 */
[----:B------:R-:W-:Y:S02]  /*16640*/  FMUL.FTZ R81, R2, R81 ;  /* 0x0000005102517220 */ /* 0x000fe40000410000 */
[C---:B------:R-:W-:Y:S02]  /*16650*/  FMUL.FTZ R82, R0.reuse, R82 ;  /* 0x0000005200527220 */ /* 0x040fe40000410000 */
[C---:B------:R-:W-:Y:S04]  /*16660*/  HMMA.16816.F32 R44, R132.reuse, R152, R44 ;  /* 0x00000098842c723c */ /* 0x040fe8000000182c */
[----:B------:R-:W-:Y:S01]  /*16670*/  FMUL.FTZ R83, R0, R83 ;  /* 0x0000005300537220 */ /* 0x000fe20000410000 */
[----:B------:R-:W2:Y:S01]  /*16680*/  MUFU.EX2 R164, R128 ;  /* 0x0000008000a47308 */ /* 0x000ea20000000800 */
[----:B------:R-:W-:Y:S02]  /*16690*/  FMUL.FTZ R84, R2, R84 ;  /* 0x0000005402547220 */ /* 0x000fe40000410000 */
[C---:B------:R-:W-:Y:S01]  /*166a0*/  HMMA.16816.F32 R48, R132.reuse, R154, R48 ;  /* 0x0000009a8430723c */ /* 0x040fe20000001830 */
[----:B------:R-:W5:Y:S03]  /*166b0*/  LDSM.16.MT88.4 R152, [R188+0x4000] ;  /* 0x00400000bc98783b */ /* 0x000f660000004200 */
[--C-:B----4-:R-:W-:Y:S02]  /*166c0*/  FFMA.FTZ R20, R24, c[0x0][0x2d0], -R168.reuse ;  /* 0x0000b40018147a23 */ /* 0x110fe400000108a8 */
[----:B------:R-:W-:Y:S02]  /*166d0*/  FMUL.FTZ R85, R2, R85 ;  /* 0x0000005502557220 */ /* 0x000fe40000410000 */
[----:B------:R-:W4:Y:S01]  /*166e0*/  MUFU.EX2 R176, R20 ;  /* 0x0000001400b07308 */ /* 0x000f220000000800 */
[C---:B-1----:R-:W-:Y:S01]  /*166f0*/  HMMA.16816.F32 R52, R132.reuse, R136, R52 ;  /* 0x000000888434723c */ /* 0x042fe20000001834 */
[----:B------:R-:W-:Y:S02]  /*16700*/  LDSM.16.MT88.4 R24, [R192+0x1000] ;  /* 0x00100000c018783b */ /* 0x000fe40000004200 */
[----:B---3--:R-:W-:Y:S02]  /*16710*/  FFMA.FTZ R28, R32, c[0x0][0x2d0], -R168 ;  /* 0x0000b400201c7a23 */ /* 0x008fe400000108a8 */
        /* <DEDUP_REMOVED lines=17> */
[----:B------:R-:W-:Y:S03]  /*16830*/  LDSM.16.MT88.4 R152, [R192+0x800] ;  /* 0x00080000c098783b */ /* 0x000fe60000004200 */
[C---:B------:R-:W-:Y:S02]  /*16840*/  FMUL.FTZ R96, R2.reuse, R96 ;  /* 0x0000006002607220 */ /* 0x040fe40000410000 */
[----:B------:R-:W-:Y:S02]  /*16850*/  FMUL.FTZ R97, R2, R97 ;  /* 0x0000006102617220 */ /* 0x000fe40000410000 */
[C---:B------:R-:W-:Y:S01]  /*16860*/  FMUL.FTZ R98, R0.reuse, R98 ;  /* 0x0000006200627220 */ /* 0x040fe20000410000 */
[C---:B-1----:R-:W-:Y:S03]  /*16870*/  HMMA.16816.F32 R76, R132.reuse, R136, R76 ;  /* 0x00000088844c723c */ /* 0x042fe6000000184c */
[----:B------:R-:W-:Y:S02]  /*16880*/  FMUL.FTZ R99, R0, R99 ;  /* 0x0000006300637220 */ /* 0x000fe40000410000 */
[----:B------:R-:W-:Y:S02]  /*16890*/  FFMA.FTZ R2, R2, R233, R186 ;  /* 0x000000e902027223 */ /* 0x000fe400000100ba */
[----:B------:R-:W-:Y:S01]  /*168a0*/  FFMA.FTZ R0, R0, R234, R174 ;  /* 0x000000ea00007223 */ /* 0x000fe200000100ae */
        /* <DEDUP_REMOVED lines=13> */
[----:B------:R-:W-:Y:S01]  /*16980*/  FADD.FTZ R0, R167, R0 ;  /* 0x00000000a7007221 */ /* 0x000fe20000010000 */
[C---:B------:R-:W-:Y:S01]  /*16990*/  F2FP.PACK_AB R12, R181.reuse, R182 ;  /* 0x000000b6b50c723e */ /* 0x040fe200000000ff */
[----:B------:R-:W-:Y:S01]  /*169a0*/  HMMA.16816.F32 R96, R132, R14, R96 ;  /* 0x0000000e8460723c */ /* 0x000fe20000001860 */
[----:B------:R-:W3:Y:S03]  /*169b0*/  LDSM.16.MT88.4 R132, [R189+0x2800] ;  /* 0x00280000bd84783b */ /* 0x000ee60000004200 */
[C---:B------:R-:W-:Y:S01]  /*169c0*/  F2FP.PACK_AB R13, R166.reuse, R167 ;  /* 0x000000a7a60d723e */ /* 0x040fe200000000ff */
[----:B------:R-:W-:Y:S02]  /*169d0*/  FADD.FTZ R2, R181, R2 ;  /* 0x00000002b5027221 */ /* 0x000fe40000010000 */
[----:B------:R-:W-:Y:S01]  /*169e0*/  F2FP.PACK_AB R14, R179, R180 ;  /* 0x000000b4b30e723e */ /* 0x000fe200000000ff */
[----:B------:R-:W-:Y:S01]  /*169f0*/  FADD.FTZ R0, R166, R0 ;  /* 0x00000000a6007221 */ /* 0x000fe20000010000 */
[----:B------:R-:W-:Y:S03]  /*16a00*/  F2FP.PACK_AB R15, R164, R165 ;  /* 0x000000a5a40f723e */ /* 0x000fe600000000ff */
[----:B------:R-:W-:Y:S02]  /*16a10*/  FADD.FTZ R2, R180, R2 ;  /* 0x00000002b4027221 */ /* 0x000fe40000010000 */
[----:B------:R-:W-:Y:S02]  /*16a20*/  FADD.FTZ R0, R165, R0 ;  /* 0x00000000a5007221 */ /* 0x000fe40000010000 */
[C---:B-1----:R-:W-:Y:S05]  /*16a30*/  HMMA.16816.F32 R4, R12.reuse, R136, R4 ;  /* 0x000000880c04723c */ /* 0x042fea0000001804 */
[----:B------:R-:W-:Y:S02]  /*16a40*/  FADD.FTZ R2, R179, R2 ;  /* 0x00000002b3027221 */ /* 0x000fe40000010000 */
[----:B------:R-:W-:Y:S01]  /*16a50*/  FADD.FTZ R0, R164, R0 ;  /* 0x00000000a4007221 */ /* 0x000fe20000010000 */
[C---:B------:R-:W-:Y:S01]  /*16a60*/  HMMA.16816.F32 R8, R12.reuse, R138, R8 ;  /* 0x0000008a0c08723c */ /* 0x040fe20000001808 */
[----:B------:R-:W-:Y:S03]  /*16a70*/  LDSM.16.MT88.4 R136, [R191+0x2800] ;  /* 0x00280000bf88783b */ /* 0x000fe60000004200 */
[----:B------:R-:W-:Y:S04]  /*16a80*/  FADD.FTZ R2, R178, R2 ;  /* 0x00000002b2027221 */ /* 0x000fe80000010000 */
[C---:B------:R-:W-:Y:S04]  /*16a90*/  HMMA.16816.F32 R100, R12.reuse, R16, R100 ;  /* 0x000000100c64723c */ /* 0x040fe80000001864 */
[----:B------:R-:W-:Y:S04]  /*16aa0*/  FADD.FTZ R2, R177, R2 ;  /* 0x00000002b1027221 */ /* 0x000fe80000010000 */
[C---:B------:R-:W-:Y:S01]  /*16ab0*/  HMMA.16816.F32 R104, R12.reuse, R18, R104 ;  /* 0x000000120c68723c */ /* 0x040fe20000001868 */
[----:B------:R-:W1:Y:S03]  /*16ac0*/  LDSM.16.MT88.4 R16, [R192+0x2800] ;  /* 0x00280000c010783b */ /* 0x000e660000004200 */
[----:B----4-:R-:W-:Y:S04]  /*16ad0*/  FADD.FTZ R2, R176, R2 ;  /* 0x00000002b0027221 */ /* 0x010fe80000010000 */
[C---:B------:R-:W-:Y:S04]  /*16ae0*/  HMMA.16816.F32 R108, R12.reuse, R152, R108 ;  /* 0x000000980c6c723c */ /* 0x040fe8000000186c */
[----:B------:R-:W-:Y:S04]  /*16af0*/  FADD.FTZ R2, R175, R2 ;  /* 0x00000002af027221 */ /* 0x000fe80000010000 */
        /* <DEDUP_REMOVED lines=8> */
[C---:B---3--:R-:W-:Y:S08]  /*16b80*/  HMMA.16816.F32 R44, R12.reuse, R132, R44 ;  /* 0x000000840c2c723c */ /* 0x048ff0000000182c */
[C---:B------:R-:W-:Y:S01]  /*16b90*/  HMMA.16816.F32 R48, R12.reuse, R134, R48 ;  /* 0x000000860c30723c */ /* 0x040fe20000001830 */
[----:B------:R-:W3:Y:S07]  /*16ba0*/  LDSM.16.MT88.4 R132, [R189+0x4800] ;  /* 0x00480000bd84783b */ /* 0x000eee0000004200 */
[C---:B-1----:R-:W-:Y:S07]  /*16bb0*/  HMMA.16816.F32 R52, R12.reuse, R16, R52 ;  /* 0x000000100c34723c */ /* 0x042fee0000001834 */
[--C-:B------:R-:W-:Y:S01]  /*16bc0*/  FFMA.FTZ R16, R22, c[0x0][0x2d0], -R3.reuse ;  /* 0x0000b40016107a23 */ /* 0x100fe20000010803 */
[C---:B------:R-:W-:Y:S03]  /*16bd0*/  HMMA.16816.F32 R56, R12.reuse, R18, R56 ;  /* 0x000000120c38723c */ /* 0x040fe60000001838 */
[----:B------:R1:W4:Y:S05]  /*16be0*/  MUFU.EX2 R163, R16 ;  /* 0x0000001000a37308 */ /* 0x00032a0000000800 */
[C---:B------:R-:W-:Y:S08]  /*16bf0*/  HMMA.16816.F32 R60, R12.reuse, R136, R60 ;  /* 0x000000880c3c723c */ /* 0x040ff0000000183c */
[C---:B------:R-:W-:Y:S01]  /*16c00*/  HMMA.16816.F32 R64, R12.reuse, R138, R64 ;  /* 0x0000008a0c40723c */ /* 0x040fe20000001840 */
[----:B------:R-:W-:Y:S07]  /*16c10*/  LDSM.16.MT88.4 R136, [R188+0x1000] ;  /* 0x00100000bc88783b */ /* 0x000fee0000004200 */
[C---:B--2---:R-:W-:Y:S04]  /*16c20*/  HMMA.16816.F32 R68, R12.reuse, R148, R68 ;  /* 0x000000940c44723c */ /* 0x044fe80000001844 */
[--C-:B-1----:R-:W-:Y:S02]  /*16c30*/  FFMA.FTZ R16, R23, c[0x0][0x2d0], -R3.reuse ;  /* 0x0000b40017107a23 */ /* 0x102fe40000010803 */
[----:B------:R-:W-:Y:S01]  /*16c40*/  LDSM.16.MT88.4 R20, [R191+0x4800] ;  /* 0x00480000bf14783b */ /* 0x000fe20000004200 */
[----:B----4-:R-:W-:Y:S01]  /*16c50*/  FADD.FTZ R0, R163, R0 ;  /* 0x00000000a3007221 */ /* 0x010fe20000010000 */
[C---:B------:R-:W-:Y:S01]  /*16c60*/  HMMA.16816.F32 R72, R12.reuse, R150, R72 ;  /* 0x000000960c48723c */ /* 0x040fe20000001848 */
[----:B------:R1:W2:Y:S05]  /*16c70*/  MUFU.EX2 R162, R16 ;  /* 0x0000001000a27308 */ /* 0x0002aa0000000800 */
[----:B------:R-:W-:Y:S02]  /*16c80*/  LDSM.16.MT88.4 R148, [R189+0x1000] ;  /* 0x00100000bd94783b */ /* 0x000fe40000004200 */
[C---:B---3--:R-:W-:Y:S08]  /*16c90*/  HMMA.16816.F32 R76, R12.reuse, R132, R76 ;  /* 0x000000840c4c723c */ /* 0x048ff0000000184c */
[C---:B------:R-:W-:Y:S01]  /*16ca0*/  HMMA.16816.F32 R80, R12.reuse, R134, R80 ;  /* 0x000000860c50723c */ /* 0x040fe20000001850 */
[----:B------:R-:W-:Y:S08]  /*16cb0*/  LDSM.16.MT88.4 R132, [R191+0x1000] ;  /* 0x00100000bf84783b */ /* 0x000ff00000004200 */
[----:B-1----:R-:W1:Y:S03]  /*16cc0*/  LDSM.16.MT88.4 R16, [R192+0x4800] ;  /* 0x00480000c010783b */ /* 0x002e660000004200 */
[C---:B--2---:R-:W-:Y:S04]  /*16cd0*/  FADD.FTZ R0, R162.reuse, R0 ;  /* 0x00000000a2007221 */ /* 0x044fe80000010000 */
[----:B------:R-:W-:Y:S01]  /*16ce0*/  FADD.FTZ R0, R161, R0 ;  /* 0x00000000a1007221 */ /* 0x000fe20000010000 */
[C---:B-1----:R-:W-:Y:S08]  /*16cf0*/  HMMA.16816.F32 R84, R12.reuse, R16, R84 ;  /* 0x000000100c54723c */ /* 0x042ff00000001854 */
[C---:B------:R-:W-:Y:S01]  /*16d00*/  HMMA.16816.F32 R88, R12.reuse, R18, R88 ;  /* 0x000000120c58723c */ /* 0x040fe20000001858 */
[----:B------:R-:W1:Y:S07]  /*16d10*/  LDSM.16.MT88.4 R16, [R192+0x3000] ;  /* 0x00300000c010783b */ /* 0x000e6e0000004200 */
[C---:B------:R-:W-:Y:S08]  /*16d20*/  HMMA.16816.F32 R92, R12.reuse, R20, R92 ;  /* 0x000000140c5c723c */ /* 0x040ff0000000185c */
[----:B------:R-:W-:Y:S01]  /*16d30*/  HMMA.16816.F32 R96, R12, R22, R96 ;  /* 0x000000160c60723c */ /* 0x000fe20000001860 */
[----:B------:R-:W2:Y:S06]  /*16d40*/  LDSM.16.MT88.4 R20, [R191+0x3000] ;  /* 0x00300000bf14783b */ /* 0x000eac0000004200 */
[----:B------:R-:W-:Y:S02]  /*16d50*/  F2FP.PACK_AB R12, R177, R178 ;  /* 0x000000b2b10c723e */ /* 0x000fe400000000ff */
[----:B------:R-:W-:Y:S03]  /*16d60*/  F2FP.PACK_AB R13, R162, R163 ;  /* 0x000000a3a20d723e */ /* 0x000fe600000000ff */
[----:B------:R-:W-:Y:S02]  /*16d70*/  F2FP.PACK_AB R14, R175, R176 ;  /* 0x000000b0af0e723e */ /* 0x000fe400000000ff */
[----:B------:R-:W-:Y:S07]  /*16d80*/  F2FP.PACK_AB R15, R160, R161 ;  /* 0x000000a1a00f723e */ /* 0x000fee00000000ff */
        /* <DEDUP_REMOVED lines=17> */
[----:B------:R-:W-:Y:S07]  /*16ea0*/  MUFU.EX2 R159, R28 ;  /* 0x0000001c009f7308 */ /* 0x000fee0000000800 */
[C---:B-1----:R-:W-:Y:S07]  /*16eb0*/  HMMA.16816.F32 R52, R12.reuse, R16, R52 ;  /* 0x000000100c34723c */ /* 0x042fee0000001834 */
[--C-:B------:R-:W-:Y:S01]  /*16ec0*/  FFMA.FTZ R16, R29, c[0x0][0x2d0], -R168.reuse ;  /* 0x0000b4001d107a23 */ /* 0x100fe200000108a8 */
[C---:B------:R-:W-:Y:S03]  /*16ed0*/  HMMA.16816.F32 R56, R12.reuse, R18, R56 ;  /* 0x000000120c38723c */ /* 0x040fe60000001838 */
[----:B------:R1:W-:Y:S05]  /*16ee0*/  MUFU.EX2 R169, R16 ;  /* 0x0000001000a97308 */ /* 0x0003ea0000000800 */
[C---:B--2---:R-:W-:Y:S08]  /*16ef0*/  HMMA.16816.F32 R60, R12.reuse, R20, R60 ;  /* 0x000000140c3c723c */ /* 0x044ff0000000183c */
[C---:B------:R-:W-:Y:S01]  /*16f00*/  HMMA.16816.F32 R64, R12.reuse, R22, R64 ;  /* 0x000000160c40723c */ /* 0x040fe20000001840 */
[----:B------:R-:W-:Y:S07]  /*16f10*/  LDSM.16.MT88.4 R20, [R191+0x5000] ;  /* 0x00500000bf14783b */ /* 0x000fee0000004200 */
[C---:B---3--:R-:W-:Y:S04]  /*16f20*/  HMMA.16816.F32 R68, R12.reuse, R24, R68 ;  /* 0x000000180c44723c */ /* 0x048fe80000001844 */
[--C-:B-1----:R-:W-:Y:S03]  /*16f30*/  FFMA.FTZ R16, R30, c[0x0][0x2d0], -R3.reuse ;  /* 0x0000b4001e107a23 */ /* 0x102fe60000010803 */
[----:B------:R-:W-:Y:S01]  /*16f40*/  FFMA.FTZ R24, R33, c[0x0][0x2d0], -R168 ;  /* 0x0000b40021187a23 */ /* 0x000fe200000108a8 */
[C---:B------:R-:W-:Y:S01]  /*16f50*/  HMMA.16816.F32 R72, R12.reuse, R26, R72 ;  /* 0x0000001a0c48723c */ /* 0x040fe20000001848 */
[----:B------:R1:W2:Y:S07]  /*16f60*/  MUFU.EX2 R157, R16 ;  /* 0x00000010009d7308 */ /* 0x0002ae0000000800 */
[C---:B----4-:R-:W-:Y:S03]  /*16f70*/  HMMA.16816.F32 R76, R12.reuse, R132, R76 ;  /* 0x000000840c4c723c */ /* 0x050fe6000000184c */
[----:B------:R3:W-:Y:S05]  /*16f80*/  MUFU.EX2 R158, R24 ;  /* 0x00000018009e7308 */ /* 0x0007ea0000000800 */
[C---:B------:R-:W-:Y:S04]  /*16f90*/  HMMA.16816.F32 R80, R12.reuse, R134, R80 ;  /* 0x000000860c50723c */ /* 0x040fe80000001850 */
[--C-:B-1----:R-:W-:Y:S02]  /*16fa0*/  FFMA.FTZ R16, R31, c[0x0][0x2d0], -R3.reuse ;  /* 0x0000b4001f107a23 */ /* 0x102fe40000010803 */
[----:B------:R-:W-:Y:S02]  /*16fb0*/  LDSM.16.MT88.4 R28, [R191+0x1800] ;  /* 0x00180000bf1c783b */ /* 0x000fe40000004200 */
[----:B------:R1:W4:Y:S01]  /*16fc0*/  MUFU.EX2 R156, R16 ;  /* 0x00000010009c7308 */ /* 0x0003220000000800 */
[--C-:B---3--:R-:W-:Y:S03]  /*16fd0*/  FFMA.FTZ R24, R34, c[0x0][0x2d0], -R3.reuse ;  /* 0x0000b40022187a23 */ /* 0x108fe60000010803 */
[----:B------:R-:W-:Y:S06]  /*16fe0*/  FFMA.FTZ R3, R35, c[0x0][0x2d0], -R3 ;  /* 0x0000b40023037a23 */ /* 0x000fec0000010803 */
[----:B------:R3:W5:Y:S01]  /*16ff0*/  MUFU.EX2 R129, R24 ;  /* 0x0000001800817308 */ /* 0x0007620000000800 */
[----:B------:R-:W-:Y:S09]  /*17000*/  LDSM.16.MT88.4 R32, [R188+0x3800] ;  /* 0x00380000bc20783b */ /* 0x000ff20000004200 */
[----:B------:R2:W2:Y:S01]  /*17010*/  MUFU.EX2 R128, R3 ;  /* 0x0000000300807308 */ /* 0x0004a20000000800 */
[----:B-1----:R-:W1:Y:S08]  /*17020*/  LDSM.16.MT88.4 R16, [R192+0x5000] ;  /* 0x00500000c010783b */ /* 0x002e700000004200 */
[----:B---3--:R-:W3:Y:S01]  /*17030*/  LDSM.16.MT88.4 R24, [R189+0x1800] ;  /* 0x00180000bd18783b */ /* 0x008ee20000004200 */
[----:B--2---:R-:W-:Y:S02]  /*17040*/  FADD.FTZ R3, R160, R0 ;  /* 0x00000000a0037221 */ /* 0x004fe40000010000 */
[----:B------:R-:W-:Y:S02]  /*17050*/  FADD.FTZ R0, R170, R2 ;  /* 0x00000002aa007221 */ /* 0x000fe40000010000 */
[----:B------:R-:W-:Y:S02]  /*17060*/  FADD.FTZ R3, R157, R3 ;  /* 0x000000039d037221 */ /* 0x000fe40000010000 */
[----:B------:R-:W-:Y:S02]  /*17070*/  FADD.FTZ R0, R169, R0 ;  /* 0x00000000a9007221 */ /* 0x000fe40000010000 */
[----:B----4-:R-:W-:Y:S02]  /*17080*/  FADD.FTZ R3, R156, R3 ;  /* 0x000000039c037221 */ /* 0x010fe40000010000 */
[----:B------:R-:W-:Y:S02]  /*17090*/  FADD.FTZ R2, R159, R0 ;  /* 0x000000009f027221 */ /* 0x000fe40000010000 */
[----:B-----5:R-:W-:Y:S02]  /*170a0*/  FADD.FTZ R0, R129, R3 ;  /* 0x0000000381007221 */ /* 0x020fe40000010000 */
[----:B------:R-:W-:Y:S02]  /*170b0*/  FADD.FTZ R233, R158, R2 ;  /* 0x000000029ee97221 */ /* 0x000fe40000010000 */
        /* <DEDUP_REMOVED lines=10> */
[----:B------:R-:W-:Y:S02]  /*17160*/  F2FP.PACK_AB R15, R128, R129 ;  /* 0x00000081800f723e */ /* 0x000fe400000000ff */
[----:B------:R-:W-:Y:S02]  /*17170*/  MOV R129, R124 ;  /* 0x0000007c00817202 */ /* 0x000fe40000000f00 */
[----:B------:R-:W-:Y:S03]  /*17180*/  MOV R128, R125 ;  /* 0x0000007d00807202 */ /* 0x000fe60000000f00 */
[C---:B------:R-:W-:Y:S01]  /*17190*/  HMMA.16816.F32 R132, R12.reuse, R136, R4 ;  /* 0x000000880c84723c */ /* 0x040fe20000001804 */
[----:B------:R-:W4:Y:S07]  /*171a0*/  LDSM.16.MT88.4 R4, [R188+0x5800] ;  /* 0x00580000bc04783b */ /* 0x000f2e0000004200 */
[C---:B------:R-:W-:Y:S01]  /*171b0*/  HMMA.16816.F32 R136, R12.reuse, R138, R8 ;  /* 0x0000008a0c88723c */ /* 0x040fe20000001808 */
[----:B------:R-:W5:Y:S07]  /*171c0*/  LDSM.16.MT88.4 R8, [R189+0x5800] ;  /* 0x00580000bd08783b */ /* 0x000f6e0000004200 */
[C---:B---3--:R-:W-:Y:S08]  /*171d0*/  HMMA.16816.F32 R100, R12.reuse, R24, R100 ;  /* 0x000000180c64723c */ /* 0x048ff00000001864 */
        /* <DEDUP_REMOVED lines=14> */
[C---:B----4-:R-:W-:Y:S08]  /*172c0*/  HMMA.16816.F32 R68, R12.reuse, R4, R68 ;  /* 0x000000040c44723c */ /* 0x050ff00000001844 */
[C---:B------:R-:W-:Y:S01]  /*172d0*/  HMMA.16816.F32 R72, R12.reuse, R6, R72 ;  /* 0x000000060c48723c */ /* 0x040fe20000001848 */
[----:B------:R-:W2:Y:S07]  /*172e0*/  LDSM.16.MT88.4 R4, [R191+0x5800] ;  /* 0x00580000bf04783b */ /* 0x000eae0000004200 */
[C---:B-----5:R-:W-:Y:S08]  /*172f0*/  HMMA.16816.F32 R76, R12.reuse, R8, R76 ;  /* 0x000000080c4c723c */ /* 0x060ff0000000184c */
[C---:B------:R-:W-:Y:S08]  /*17300*/  HMMA.16816.F32 R80, R12.reuse, R10, R80 ;  /* 0x0000000a0c50723c */ /* 0x040ff00000001850 */
[C---:B-1----:R-:W-:Y:S08]  /*17310*/  HMMA.16816.F32 R84, R12.reuse, R16, R84 ;  /* 0x000000100c54723c */ /* 0x042ff00000001854 */
[C---:B------:R-:W-:Y:S08]  /*17320*/  HMMA.16816.F32 R88, R12.reuse, R18, R88 ;  /* 0x000000120c58723c */ /* 0x040ff00000001858 */
[C---:B--2---:R-:W-:Y:S08]  /*17330*/  HMMA.16816.F32 R92, R12.reuse, R4, R92 ;  /* 0x000000040c5c723c */ /* 0x044ff0000000185c */
[----:B------:R-:W-:Y:S01]  /*17340*/  HMMA.16816.F32 R96, R12, R6, R96 ;  /* 0x000000060c60723c */ /* 0x000fe20000001860 */
[----:B------:R-:W-:-:S07]  /*17350*/  @P0 BRA `(.L_x_3561) ;  /* 0xffffd69000000947 */ /* 0x000fce000383ffff */
.L_x_3560:
[----:B------:R-:W-:Y:S07]  /*17360*/  @!UPT UIADD3 URZ, URZ, URZ, URZ ;  /* 0x0000003f3f3ff290 */ /* 0x000fee000fffe03f */
[----:B------:R-:W-:Y:S02]  /*17370*/  MOV R7, 0x1f ;  /* 0x0000001f00077802 */ /* 0x000fe40000000f00 */
[----:B------:R-:W-:Y:S01]  /*17380*/  MOV R6, 0xffffffff ;  /* 0xffffffff00067802 */ /* 0x000fe20000000f00 */
[----:B------:R-:W-:Y:S06]  /*17390*/  BRA.DIV ~URZ, `(.L_x_3562) ;  /* 0x000054c27f007947 */ /* 0x000fec000b800000 */
[----:B------:R1:W2:Y:S02]  /*173a0*/  SHFL.BFLY PT, R0, R233, 0x2, 0x1f ;  /* 0x0c401f00e9007f89 */ /* 0x0002a400000e0000 */
.L_x_3635:
[----:B--2---:R-:W-:Y:S01]  /*173b0*/  FADD.FTZ R0, R0, R233 ;  /* 0x000000e900007221 */ /* 0x004fe20000010000 */
[----:B------:R-:W-:Y:S05]  /*173c0*/  BRA.DIV ~URZ, `(.L_x_3563) ;  /* 0x000054f27f007947 */ /* 0x000fea000b800000 */
[----:B------:R-:W2:Y:S04]  /*173d0*/  SHFL.BFLY PT, R2, R234, 0x2, 0x1f ;  /* 0x0c401f00ea027f89 */ /* 0x000ea800000e0000 */
[----:B------:R-:W3:Y:S01]  /*173e0*/  SHFL.BFLY PT, R5, R0, 0x1, 0x1f ;  /* 0x0c201f0000057f89 */ /* 0x000ee200000e0000 */
[----:B--2---:R-:W-:-:S02]  /*173f0*/  FADD.FTZ R4, R2, R234 ;  /* 0x000000ea02047221 */ /* 0x004fc40000010000 */
[----:B---3--:R-:W-:-:S03]  /*17400*/  FADD.FTZ R0, R0, R5 ;  /* 0x0000000500007221 */ /* 0x008fc60000010000 */
[----:B------:R2:W3:Y:S04]  /*17410*/  SHFL.BFLY PT, R3, R4, 0x1, 0x1f ;  /* 0x0c201f0004037f89 */ /* 0x0004e800000e0000 */
.L_x_3636:
        /* <DEDUP_REMOVED lines=117> */
.L_x_3499:
        /* <DEDUP_REMOVED lines=17> */
.L_x_3565:
[----:B------:R-:W-:Y:S05]  /*17c80*/  BSYNC B0 ;  /* 0x0000000000007941 */ /* 0x000fea0003800000 */
.L_x_3564:
        /* <DEDUP_REMOVED lines=149> */
.L_x_3568:
        /* <DEDUP_REMOVED lines=121> */
.L_x_3637:
[----:B------:R-:W-:Y:S05]  /*18d70*/  BRA.DIV ~URZ, `(.L_x_3571) ;  /* 0x00003cb27f007947 */ /* 0x000fea000b800000 */
[----:B------:R3:W4:Y:S02]  /*18d80*/  SHFL.IDX PT, R2, R14, RZ, 0x181f ;  /* 0x00181fff0e027589 */ /* 0x00072400000e0000 */
.L_x_3638:
        /* <DEDUP_REMOVED lines=18> */
.L_x_3573:
[----:B------:R-:W-:Y:S05]  /*18eb0*/  BSYNC B0 ;  /* 0x0000000000007941 */ /* 0x000fea0003800000 */
.L_x_3572:
[----:B------:R-:W-:Y:S05]  /*18ec0*/  BRA.DIV ~URZ, `(.L_x_3574) ;  /* 0x00003bd27f007947 */ /* 0x000fea000b800000 */
[----:B--2---:R2:W1:Y:S04]  /*18ed0*/  SHFL.IDX PT, R7, R13, 0x1, 0x181f ;  /* 0x00381f000d077f89 */ /* 0x00446800000e0000 */
[----:B----4-:R2:W4:Y:S02]  /*18ee0*/  SHFL.IDX PT, R2, R14, 0x1, 0x181f ;  /* 0x00381f000e027f89 */ /* 0x01052400000e0000 */
.L_x_3639:
        /* <DEDUP_REMOVED lines=16> */
.L_x_3576:
[----:B------:R-:W-:Y:S05]  /*18ff0*/  BSYNC B0 ;  /* 0x0000000000007941 */ /* 0x000fea0003800000 */
.L_x_3575:
[----:B------:R-:W-:Y:S05]  /*19000*/  BRA.DIV ~URZ, `(.L_x_3577) ;  /* 0x00003b627f007947 */ /* 0x000fea000b800000 */
[----:B-1----:R1:W2:Y:S02]  /*19010*/  SHFL.IDX PT, R7, R13, 0x2, 0x181f ;  /* 0x00581f000d077f89 */ /* 0x0022a400000e0000 */
.L_x_3640:
[----:B------:R-:W-:Y:S05]  /*19020*/  BRA.DIV ~URZ, `(.L_x_3578) ;  /* 0x00003bb27f007947 */ /* 0x000fea000b800000 */
[----:B----4-:R4:W1:Y:S02]  /*19030*/  SHFL.IDX PT, R2, R14, 0x2, 0x181f ;  /* 0x00581f000e027f89 */ /* 0x01086400000e0000 */
.L_x_3641:
        /* <DEDUP_REMOVED lines=16> */
.L_x_3580:
[----:B------:R-:W-:Y:S05]  /*19140*/  BSYNC B0 ;  /* 0x0000000000007941 */ /* 0x000fea0003800000 */
.L_x_3579:
[----:B------:R-:W-:Y:S05]  /*19150*/  BRA.DIV ~URZ, `(.L_x_3581) ;  /* 0x00003af27f007947 */ /* 0x000fea000b800000 */
[----:B-1----:R1:W3:Y:S04]  /*19160*/  SHFL.IDX PT, R10, R13, 0x3, 0x181f ;  /* 0x00781f000d0a7f89 */ /* 0x0022e800000e0000 */
[----:B------:R1:W4:Y:S02]  /*19170*/  SHFL.IDX PT, R2, R14, 0x3, 0x181f ;  /* 0x00781f000e027f89 */ /* 0x00032400000e0000 */
.L_x_3642:
        /* <DEDUP_REMOVED lines=17> */
.L_x_3569:
        /* <DEDUP_REMOVED lines=34> */
.L_x_3643:
[----:B------:R-:W-:Y:S05]  /*194b0*/  BRA.DIV ~URZ, `(.L_x_3584) ;  /* 0x000038d27f007947 */ /* 0x000fea000b800000 */
[----:B------:R4:W1:Y:S02]  /*194c0*/  SHFL.IDX PT, R0, R37, RZ, 0x1c1f ;  /* 0x001c1fff25007589 */ /* 0x00086400000e0000 */
.L_x_3644:
        /* <DEDUP_REMOVED lines=145> */
.L_x_3586:
[----:B------:R-:W-:Y:S05]  /*19de0*/  BSYNC B0 ;  /* 0x0000000000007941 */ /* 0x000fea0003800000 */
.L_x_3585:
[----:B------:R-:W-:Y:S05]  /*19df0*/  BRA.DIV ~URZ, `(.L_x_3587) ;  /* 0x000030027f007947 */ /* 0x000fea000b800000 */
[----:B---3--:R1:W3:Y:S04]  /*19e00*/  SHFL.IDX PT, R4, R36, 0x1, 0x1c1f ;  /* 0x003c1f0024047f89 */ /* 0x0082e800000e0000 */
[----:B------:R1:W2:Y:S02]  /*19e10*/  SHFL.IDX PT, R0, R37, 0x1, 0x1c1f ;  /* 0x003c1f0025007f89 */ /* 0x0002a400000e0000 */
.L_x_3645:
        /* <DEDUP_REMOVED lines=31> */
[----:B------:R-:W-:-:S02]  /*1a010*/  @!P4 LEA R20, P0, R14, R0, 0x2 ;  /* 0x000000000e14c211 */ /* 0x000fc400078010ff */
        /* <DEDUP_REMOVED lines=9> */
[----:B------:R-:W-:Y:S02]  /*1a0b0*/  @!P2 LEA R14, P0, R10, R0, 0x2 ;  /* 0x000000000a0ea211 */ /* 0x000fe400078010ff */
[----:B------:R-:W-:Y:S01]  /*1a0c0*/  ISETP.GE.AND P5, PT, R6, c[0x0][0x3c8], PT ;  /* 0x0000f20006007a0c */ /* 0x000fe20003fa6270 */
[----:B------:R1:W-:Y:S01]  /*1a0d0*/  @!P3 ST.E.64 [R18.64], R106 ;  /* 0x0000006a1200b985 */ /* 0x0003e2000c101b06 */
[----:B------:R-:W-:Y:S02]  /*1a0e0*/  @!P2 LEA.HI.X R15, R10, R4, R46, 0x2, P0 ;  /* 0x000000040a0fa211 */ /* 0x000fe400000f142e */
[C---:B---3--:R-:W-:Y:S02]  /*1a0f0*/  @!P1 LEA R2, P0, R8.reuse, R0, 0x2 ;  /* 0x0000000008029211 */ /* 0x048fe400078010ff */
        /* <DEDUP_REMOVED lines=8> */
[CC--:B--2---:R-:W-:Y:S02]  /*1a180*/  @!P5 LEA R14, P1, R6.reuse, R0.reuse, 0x2 ;  /* 0x00000000060ed211 */ /* 0x0c4fe400078210ff */
[C---:B------:R-:W-:Y:S01]  /*1a190*/  @!P4 LEA R12, P0, R13.reuse, R0, 0x2 ;  /* 0x000000000d0cc211 */ /* 0x040fe200078010ff */
[----:B------:R-:W-:Y:S01]  /*1a1a0*/  @!P6 ST.E.64 [R18.64], R180 ;  /* 0x000000b41200e985 */ /* 0x000fe2000c101b06 */
[-C--:B------:R-:W-:Y:S02]  /*1a1b0*/  @!P5 LEA.HI.X R15, R6, R4.reuse, R49, 0x2, P1 ;  /* 0x00000004060fd211 */ /* 0x080fe400008f1431 */
[----:B------:R-:W-:Y:S02]  /*1a1c0*/  ISETP.GE.AND P1, PT, R16, c[0x0][0x3c8], PT ;  /* 0x0000f20010007a0c */ /* 0x000fe40003f26270 */
[----:B------:R-:W-:Y:S01]  /*1a1d0*/  @!P4 LEA.HI.X R13, R13, R4, R50, 0x2, P0 ;  /* 0x000000040d0dc211 */ /* 0x000fe200000f1432 */
[----:B------:R1:W-:Y:S01]  /*1a1e0*/  @!P5 ST.E.64 [R14.64], R174 ;  /* 0x000000ae0e00d985 */ /* 0x0003e2000c101b06 */
        /* <DEDUP_REMOVED lines=15> */
[-C--:B-1----:R-:W-:Y:S02]  /*1a2e0*/  @!P6 LEA R14, P0, R29, R0.reuse, 0x2 ;  /* 0x000000001d0ee211 */ /* 0x082fe400078010ff */
[----:B--2---:R-:W-:-:S02]  /*1a2f0*/  @!P5 LEA R12, P1, R28, R0, 0x2 ;  /* 0x000000001c0cd211 */ /* 0x004fc400078210ff */
[----:B------:R-:W-:Y:S02]  /*1a300*/  @!P6 LEA.HI.X R15, R29, R4, R54, 0x2, P0 ;  /* 0x000000041d0fe211 */ /* 0x000fe400000f1436 */
[C---:B------:R-:W-:Y:S02]  /*1a310*/  @!P4 LEA R10, P0, R27.reuse, R0, 0x2 ;  /* 0x000000001b0ac211 */ /* 0x040fe400078010ff */
[-C--:B------:R-:W-:Y:S01]  /*1a320*/  @!P5 LEA.HI.X R13, R28, R4.reuse, R56, 0x2, P1 ;  /* 0x000000041c0dd211 */ /* 0x080fe200008f1438 */
[----:B------:R1:W-:Y:S01]  /*1a330*/  @!P6 ST.E.64 [R14.64], R176 ;  /* 0x000000b00e00e985 */ /* 0x0003e2000c101b06 */
[----:B------:R-:W-:Y:S02]  /*1a340*/  ISETP.GE.AND P1, PT, R24, c[0x0][0x3c8], PT ;  /* 0x0000f20018007a0c */ /* 0x000fe40003f26270 */
[----:B------:R-:W-:Y:S01]  /*1a350*/  @!P4 LEA.HI.X R11, R27, R4, R55, 0x2, P0 ;  /* 0x000000041b0bc211 */ /* 0x000fe200000f1437 */
[----:B------:R1:W-:Y:S01]  /*1a360*/  @!P5 ST.E.64 [R12.64], R122 ;  /* 0x0000007a0c00d985 */ /* 0x0003e2000c101b06 */
[----:B----4-:R-:W-:-:S03]  /*1a370*/  @!P3 LEA R8, P0, R26, R0, 0x2 ;  /* 0x000000001a08b211 */ /* 0x010fc600078010ff */
[----:B------:R1:W-:Y:S01]  /*1a380*/  @!P4 ST.E.64 [R10.64], R82 ;  /* 0x000000520a00c985 */ /* 0x0003e2000c101b06 */
[----:B------:R-:W-:Y:S02]  /*1a390*/  @!P3 LEA.HI.X R9, R26, R4, R57, 0x2, P0 ;  /* 0x000000041a09b211 */ /* 0x000fe400000f1439 */
[----:B---3--:R-:W-:-:S03]  /*1a3a0*/  @!P2 LEA R6, P0, R25, R0, 0x2 ;  /* 0x000000001906a211 */ /* 0x008fc600078010ff */
        /* <DEDUP_REMOVED lines=12> */
.L_x_3567:
        /* <DEDUP_REMOVED lines=22> */
.L_x_3588:
        /* <DEDUP_REMOVED lines=56> */
.L_x_3590:
[----:B------:R-:W-:Y:S05]  /*1a950*/  BSYNC B0 ;  /* 0x0000000000007941 */ /* 0x000fea0003800000 */
.L_x_3589:
        /* <DEDUP_REMOVED lines=42> */
.L_x_3646:
[----:B------:R-:W-:Y:S05]  /*1ac00*/  BRA.DIV ~URZ, `(.L_x_3592) ;  /* 0x000023327f007947 */ /* 0x000fea000b800000 */
[----:B------:R3:W4:Y:S02]  /*1ac10*/  SHFL.IDX PT, R2, R14, RZ, 0x181f ;  /* 0x00181fff0e027589 */ /* 0x00072400000e0000 */
.L_x_3647:
        /* <DEDUP_REMOVED lines=19> */
.L_x_3594:
[----:B------:R-:W-:Y:S05]  /*1ad50*/  BSYNC B0 ;  /* 0x0000000000007941 */ /* 0x000fea0003800000 */
.L_x_3593:
[----:B------:R-:W-:Y:S05]  /*1ad60*/  BRA.DIV ~URZ, `(.L_x_3595) ;  /* 0x000022427f007947 */ /* 0x000fea000b800000 */
[----:B--2---:R2:W1:Y:S04]  /*1ad70*/  SHFL.IDX PT, R10, R11, 0x1, 0x181f ;  /* 0x00381f000b0a7f89 */ /* 0x00446800000e0000 */
[----:B----4-:R2:W4:Y:S02]  /*1ad80*/  SHFL.IDX PT, R2, R14, 0x1, 0x181f ;  /* 0x00381f000e027f89 */ /* 0x01052400000e0000 */
.L_x_3648:
        /* <DEDUP_REMOVED lines=16> */
.L_x_3597:
[----:B------:R-:W-:Y:S05]  /*1ae90*/  BSYNC B0 ;  /* 0x0000000000007941 */ /* 0x000fea0003800000 */
.L_x_3596:
[----:B------:R-:W-:Y:S05]  /*1aea0*/  BRA.DIV ~URZ, `(.L_x_3598) ;  /* 0x000021d27f007947 */ /* 0x000fea000b800000 */
[----:B-1----:R1:W2:Y:S02]  /*1aeb0*/  SHFL.IDX PT, R10, R11, 0x2, 0x181f ;  /* 0x00581f000b0a7f89 */ /* 0x0022a400000e0000 */
.L_x_3649:
[----:B------:R-:W-:Y:S05]  /*1aec0*/  BRA.DIV ~URZ, `(.L_x_3599) ;  /* 0x000022227f007947 */ /* 0x000fea000b800000 */
[----:B----4-:R4:W1:Y:S02]  /*1aed0*/  SHFL.IDX PT, R2, R14, 0x2, 0x181f ;  /* 0x00581f000e027f89 */ /* 0x01086400000e0000 */
.L_x_3650:
        /* <DEDUP_REMOVED lines=16> */
.L_x_3601:
[----:B------:R-:W-:Y:S05]  /*1afe0*/  BSYNC B0 ;  /* 0x0000000000007941 */ /* 0x000fea0003800000 */
.L_x_3600:
[----:B------:R-:W-:Y:S05]  /*1aff0*/  BRA.DIV ~URZ, `(.L_x_3602) ;  /* 0x000021627f007947 */ /* 0x000fea000b800000 */
[----:B--2---:R2:W3:Y:S04]  /*1b000*/  SHFL.IDX PT, R10, R11, 0x3, 0x181f ;  /* 0x00781f000b0a7f89 */ /* 0x0044e800000e0000 */
[----:B-1----:R2:W1:Y:S02]  /*1b010*/  SHFL.IDX PT, R2, R14, 0x3, 0x181f ;  /* 0x00781f000e027f89 */ /* 0x00246400000e0000 */
.L_x_3651:
        /* <DEDUP_REMOVED lines=15> */
.L_x_3582:
[----:B------:R-:W-:Y:S05]  /*1b110*/  BSYNC B1 ;  /* 0x0000000000017941 */ /* 0x000fea0003800000 */
.L_x_3566:
        /* <DEDUP_REMOVED lines=13> */
.L_x_3652:
[----:B------:R-:W-:Y:S05]  /*1b1f0*/  BRA.DIV ~URZ, `(.L_x_3605) ;  /* 0x000020a27f007947 */ /* 0x000fea000b800000 */
[----:B------:R1:W4:Y:S02]  /*1b200*/  SHFL.IDX PT, R8, R86, 0x1, 0x1f ;  /* 0x00201f0056087f89 */ /* 0x00032400000e0000 */
.L_x_3653:
        /* <DEDUP_REMOVED lines=18> */
.L_x_3654:
        /* <DEDUP_REMOVED lines=16> */
.L_x_3655:
[----:B----4-:R-:W-:Y:S01]  /*1b430*/  IMAD R0, R0, c[0x0][0x538], RZ ;  /* 0x00014e0000007a24 */ /* 0x010fe200078e02ff */
[----:B------:R-:W-:Y:S04]  /*1b440*/  BSSY B1, `(.L_x_3608) ;  /* 0x00000c4000017945 */ /* 0x000fe80003800000 */
[----:B------:R-:W-:-:S04]  /*1b450*/  IADD3 R8, R0, R8, RZ ;  /* 0x0000000800087210 */ /* 0x000fc80007ffe0ff */
[----:B---3--:R-:W-:-:S13]  /*1b460*/  ISETP.GT.AND P0, PT, R8, R10, PT ;  /* 0x0000000a0800720c */ /* 0x008fda0003f04270 */
[----:B------:R-:W-:Y:S05]  /*1b470*/  @P0 BRA `(.L_x_3609) ;  /* 0x0000024000000947 */ /* 0x000fea0003800000 */
.L_x_3613:
        /* <DEDUP_REMOVED lines=16> */
.L_x_3656:
        /* <DEDUP_REMOVED lines=16> */
.L_x_3657:
[----:B---3--:R-:W-:-:S05]  /*1b680*/  IMAD R0, R0, c[0x0][0x538], RZ ;  /* 0x00014e0000007a24 */ /* 0x008fca00078e02ff */
[----:B------:R-:W-:-:S04]  /*1b690*/  IADD3 R8, R0, R8, RZ ;  /* 0x0000000800087210 */ /* 0x000fc80007ffe0ff */
[----:B------:R-:W-:-:S13]  /*1b6a0*/  ISETP.GT.AND P0, PT, R8, R10, PT ;  /* 0x0000000a0800720c */ /* 0x000fda0003f04270 */
[----:B-12---:R-:W-:Y:S05]  /*1b6b0*/  @!P0 BRA `(.L_x_3613) ;  /* 0xfffffdc000008947 */ /* 0x006fea000383ffff */
.L_x_3609:
[----:B------:R-:W-:-:S05]  /*1b6c0*/  IADD3 R8, -R0, R8, RZ ;  /* 0x0000000800087210 */ /* 0x000fca0007ffe1ff */
[----:B------:R-:W-:-:S05]  /*1b6d0*/  IMAD R0, R4, c[0x0][0x538], R8 ;  /* 0x00014e0004007a24 */ /* 0x000fca00078e0208 */
[----:B------:R-:W-:Y:S01]  /*1b6e0*/  ISETP.GT.AND P0, PT, R0, R10, PT ;  /* 0x0000000a0000720c */ /* 0x000fe20003f04270 */
[----:B------:R-:W-:-:S12]  /*1b6f0*/  BRA.DIV ~URZ, `(.L_x_3614) ;  /* 0x000020727f007947 */ /* 0x000fd8000b800000 */
[----:B------:R-:W-:-:S04]  /*1b700*/  VOTE.ANY R11, PT, !P0 ;  /* 0x00000000000b7806 */ /* 0x000fc800040e0100 */
.L_x_3658:
[----:B------:R-:W3:Y:S02]  /*1b710*/  POPC R0, R11 ;  /* 0x0000000b00007309 */ /* 0x000ee40000000000 */
[----:B---3--:R-:W-:Y:S01]  /*1b720*/  IADD3 R251, R0, R251, RZ ;  /* 0x000000fb00fb7210 */ /* 0x008fe20007ffe0ff */
[----:B------:R-:W-:Y:S05]  /*1b730*/  BRA.DIV ~URZ, `(.L_x_3615) ;  /* 0x000020827f007947 */ /* 0x000fea000b800000 */
[----:B------:R3:W4:Y:S04]  /*1b740*/  SHFL.IDX PT, R6, R6, R0, 0x1f ;  /* 0x00001f0006067589 */ /* 0x00072800000e0000 */
[----:B------:R3:W1:Y:S02]  /*1b750*/  SHFL.IDX PT, R7, R7, R0, 0x1f ;  /* 0x00001f0007077589 */ /* 0x00066400000e0000 */
.L_x_3659:
[----:B------:R-:W-:Y:S01]  /*1b760*/  ISETP.NE.AND P0, PT, R11, RZ, PT ;  /* 0x000000ff0b00720c */ /* 0x000fe20003f05270 */
[----:B------:R-:W-:-:S12]  /*1b770*/  BSSY B0, `(.L_x_3616) ;  /* 0x0000005000007945 */ /* 0x000fd80003800000 */
[----:B------:R-:W-:Y:S05]  /*1b780*/  @!P0 BRA `(.L_x_3617) ;  /* 0x0000003000008947 */ /* 0x000fea0003800000 */
[----:B---3--:R-:W-:Y:S01]  /*1b790*/  IADD3 R0, R0, -0x1, RZ ;  /* 0xffffffff00007810 */ /* 0x008fe20007ffe0ff */
[----:B------:R-:W-:Y:S05]  /*1b7a0*/  BRA.DIV ~URZ, `(.L_x_3618) ;  /* 0x000020e27f007947 */ /* 0x000fea000b800000 */
[----:B------:R3:W2:Y:S02]  /*1b7b0*/  SHFL.IDX PT, R12, R4, R0, 0x1f ;  /* 0x00001f00040c7589 */ /* 0x0006a400000e0000 */
.L_x_3617:
[----:B------:R-:W-:Y:S05]  /*1b7c0*/  BSYNC B0 ;  /* 0x0000000000007941 */ /* 0x000fea0003800000 */
.L_x_3616:
        /* <DEDUP_REMOVED lines=67> */
.L_x_3620:
        /* <DEDUP_REMOVED lines=64> */
.L_x_3621:
[----:B------:R-:W-:Y:S05]  /*1c000*/  BSYNC B0 ;  /* 0x0000000000007941 */ /* 0x000fea0003800000 */
.L_x_3619:
[----:B------:R-:W-:-:S04]  /*1c010*/  LOP3.LUT R2, RZ, R2, RZ, 0x33, !PT ;  /* 0x00000002ff027212 */ /* 0x000fc800078e33ff */
[----:B------:R-:W-:Y:S01]  /*1c020*/  IADD3 R249, R2, R6, RZ ;  /* 0x0000000602f97210 */ /* 0x000fe20007ffe0ff */
[----:B------:R-:W-:Y:S05]  /*1c030*/  BRA `(.L_x_3622) ;  /* 0x0000004000007947 */ /* 0x000fea0003800000 */
.L_x_3610:
[----:B------:R-:W-:Y:S01]  /*1c040*/  IMAD.MOV.U32 R248, RZ, RZ, R10 ;  /* 0x000000fffff87224 */ /* 0x000fe200078e000a */
[----:B------:R-:W-:Y:S01]  /*1c050*/  MOV R250, RZ ;  /* 0x000000ff00fa7202 */ /* 0x000fe20000000f00 */
[----:B------:R-:W-:Y:S01]  /*1c060*/  IMAD.MOV.U32 R249, RZ, RZ, RZ ;  /* 0x000000fffff97224 */ /* 0x000fe200078e00ff */
[----:B------:R-:W-:Y:S02]  /*1c070*/  MOV R251, c[0x0][0x53c] ;  /* 0x00014f0000fb7a02 */ /* 0x000fe40000000f00 */
.L_x_3622:
[----:B------:R-:W-:Y:S05]  /*1c080*/  BSYNC B1 ;  /* 0x0000000000017941 */ /* 0x000fea0003800000 */
.L_x_3608:
[----:B------:R-:W-:Y:S01]  /*1c090*/  WARPSYNC 0xffffffff ;  /* 0xffffffff00007948 */ /* 0x000fe20003800000 */
[----:B------:R-:W-:Y:S01]  /*1c0a0*/  BAR.SYNC.DEFER_BLOCKING 0x4, 0x100 ;  /* 0x0104000000007b1d */ /* 0x000fe20000010000 */
[----:B------:R-:W-:-:S13]  /*1c0b0*/  ISETP.NE.AND P0, PT, R13, RZ, PT ;  /* 0x000000ff0d00720c */ /* 0x000fda0003f05270 */
[----:B------:R3:W-:Y:S04]  /*1c0c0*/  @!P0 STS.128 [0x18100], R248 ;  /* 0x018100f8ff008388 */ /* 0x0007e80000000c00 */
[----:B------:R-:W-:Y:S06]  /*1c0d0*/  BAR.ARV 0x5, 0x100 ;  /* 0x0144000000007b1d */ /* 0x000fec0000002000 */
.L_x_3603:
[----:B--2---:R-:W-:-:S13]  /*1c0e0*/  ISETP.GE.AND P0, PT, R251, c[0x0][0x53c], PT ;  /* 0x00014f00fb007a0c */ /* 0x004fda0003f06270 */
[----:B-1-34-:R-:W-:Y:S01]  /*1c0f0*/  @P0 CALL.REL.NOINC `(.L_x_3623) ;  /* 0x0000001000000944 */ /* 0x01afe20003c00000 */
[----:B------:R-:W-:Y:S05]  /*1c100*/  BRA `(.L_x_3624) ;  /* 0xfffe58f000007947 */ /* 0x000fea000383ffff */
.L_x_3623:
[----:B------:R-:W-:Y:S05]  /*1c110*/  EXIT ;  /* 0x000000000000794d */ /* 0x000fea0003800000 */
.L_x_3454:
[----:B------:R-:W-:Y:S01]  /*1c120*/  IMAD.MOV.U32 R0, RZ, RZ, R4 ;  /* 0x000000ffff007224 */ /* 0x000fe200078e0004 */
[----:B------:R-:W-:Y:S02]  /*1c130*/  MOV R2, 0x1 ;  /* 0x0000000100027802 */ /* 0x000fe40000000f00 */
[----:B------:R-:W-:Y:S02]  /*1c140*/  MOV R3, 0x1c160 ;  /* 0x0001c16000037802 */ /* 0x000fe40000000f00 */
[----:B--2---:R-:W-:Y:S05]  /*1c150*/  CALL.REL.NOINC `($__internal_76_$__cuda_sm70_shflsync_up_p) ;  /* 0x0000184000007944 */ /* 0x004fea0003c00000 */
[----:B------:R-:W-:Y:S01]  /*1c160*/  MOV R0, R5 ;  /* 0x0000000500007202 */ /* 0x000fe20000000f00 */
[----:B------:R-:W-:Y:S05]  /*1c170*/  BRA `(.L_x_3625) ;  /* 0xfffe42e000007947 */ /* 0x000fea000383ffff */
.L_x_3455:
[----:B------:R-:W-:Y:S01]  /*1c180*/  IMAD.MOV.U32 R0, RZ, RZ, R4 ;  /* 0x000000ffff007224 */ /* 0x000fe200078e0004 */
[----:B------:R-:W-:Y:S02]  /*1c190*/  MOV R2, 0x2 ;  /* 0x0000000200027802 */ /* 0x000fe40000000f00 */
[----:B------:R-:W-:Y:S02]  /*1c1a0*/  MOV R3, 0x1c1c0 ;  /* 0x0001c1c000037802 */ /* 0x000fe40000000f00 */
[----:B--2---:R-:W-:Y:S05]  /*1c1b0*/  CALL.REL.NOINC `($__internal_76_$__cuda_sm70_shflsync_up_p) ;  /* 0x000017e000007944 */ /* 0x004fea0003c00000 */
[----:B------:R-:W-:Y:S02]  /*1c1c0*/  SEL R5, R5, RZ, P4 ;  /* 0x000000ff05057207 */ /* 0x000fe40002000000 */
[----:B------:R-:W-:Y:S02]  /*1c1d0*/  MOV R2, 0x4 ;  /* 0x0000000400027802 */ /* 0x000fe40000000f00 */
[----:B------:R-:W-:Y:S01]  /*1c1e0*/  MOV R3, 0x1c220 ;  /* 0x0001c22000037802 */ /* 0x000fe20000000f00 */
[----:B------:R-:W-:-:S04]  /*1c1f0*/  IMAD.IADD R4, R4, 0x1, R5 ;  /* 0x0000000104047824 */ /* 0x000fc800078e0205 */
[----:B------:R-:W-:Y:S02]  /*1c200*/  IMAD.MOV.U32 R0, RZ, RZ, R4 ;  /* 0x000000ffff007224 */ /* 0x000fe400078e0004 */
[----:B------:R-:W-:Y:S05]  /*1c210*/  CALL.REL.NOINC `($__internal_76_$__cuda_sm70_shflsync_up_p) ;  /* 0x0000178000007944 */ /* 0x000fea0003c00000 */
        /* <DEDUP_REMOVED lines=15> */
[----:B------:R-:W-:Y:S02]  /*1c310*/  IMAD.IADD R4, R4, 0x1, R5 ;  /* 0x0000000104047824 */ /* 0x000fe400078e0205 */
[----:B------:R-:W-:Y:S02]  /*1c320*/  IMAD.MOV.U32 R5, RZ, RZ, 0x1f ;  /* 0x0000001fff057424 */ /* 0x000fe400078e00ff */
[----:B------:R-:W-:Y:S02]  /*1c330*/  IMAD.MOV.U32 R9, RZ, RZ, R4 ;  /* 0x000000ffff097224 */ /* 0x000fe400078e0004 */
[----:B------:R-:W-:Y:S05]  /*1c340*/  CALL.REL.NOINC `($__internal_75_$__cuda_sm70_shflsync_idx_p) ;  /* 0x0000160000007944 */ /* 0x000fea0003c00000 */
[----:B------:R-:W-:Y:S01]  /*1c350*/  MOV R0, R5 ;  /* 0x0000000500007202 */ /* 0x000fe20000000f00 */
[----:B------:R-:W-:Y:S05]  /*1c360*/  BRA `(.L_x_3626) ;  /* 0xfffe41f000007947 */ /* 0x000fea000383ffff */
.L_x_3457:
[----:B------:R-:W-:Y:S02]  /*1c370*/  SEL R0, RZ, 0x1, P0 ;  /* 0x00000001ff007807 */ /* 0x000fe40000000000 */
[----:B------:R-:W-:-:S02]  /*1c380*/  MOV R2, 0x1c3a0 ;  /* 0x0001c3a000027802 */ /* 0x000fc40000000f00 */
[----:B--2---:R-:W-:Y:S05]  /*1c390*/  CALL.REL.NOINC `($__internal_77_$__cuda_sm70_votesync_ballot) ;  /* 0x0000167000007944 */ /* 0x004fea0003c00000 */
[----:B------:R-:W-:Y:S01]  /*1c3a0*/  MOV R7, R0 ;  /* 0x0000000000077202 */ /* 0x000fe20000000f00 */
[----:B------:R-:W-:Y:S05]  /*1c3b0*/  BRA `(.L_x_3627) ;  /* 0xfffe423000007947 */ /* 0x000fea000383ffff */
.L_x_3458:
[----:B------:R-:W-:Y:S01]  /*1c3c0*/  IMAD.MOV.U32 R9, RZ, RZ, R10 ;  /* 0x000000ffff097224 */ /* 0x000fe200078e000a */
[----:B------:R-:W-:Y:S01]  /*1c3d0*/  MOV R5, R0 ;  /* 0x0000000000057202 */ /* 0x000fe20000000f00 */
[----:B------:R-:W-:Y:S01]  /*1c3e0*/  IMAD.MOV.U32 R3, RZ, RZ, 0x1f ;  /* 0x0000001fff037424 */ /* 0x000fe200078e00ff */
[----:B------:R-:W-:-:S02]  /*1c3f0*/  MOV R2, 0x1c410 ;  /* 0x0001c41000027802 */ /* 0x000fc40000000f00 */
[----:B------:R-:W-:Y:S05]  /*1c400*/  CALL.REL.NOINC `($__internal_75_$__cuda_sm70_shflsync_idx_p) ;  /* 0x0000154000007944 */ /* 0x000fea0003c00000 */
[----:B------:R-:W-:Y:S01]  /*1c410*/  IMAD.MOV.U32 R249, RZ, RZ, R5 ;  /* 0x000000fffff97224 */ /* 0x000fe200078e0005 */
[----:B------:R-:W-:Y:S01]  /*1c420*/  MOV R9, R8 ;  /* 0x0000000800097202 */ /* 0x000fe20000000f00 */
[----:B------:R-:W-:Y:S01]  /*1c430*/  IMAD.MOV.U32 R6, RZ, RZ, RZ ;  /* 0x000000ffff067224 */ /* 0x000fe200078e00ff */
[----:B------:R-:W-:Y:S01]  /*1c440*/  MOV R5, R0 ;  /* 0x0000000000057202 */ /* 0x000fe20000000f00 */
[----:B------:R-:W-:Y:S01]  /*1c450*/  IMAD.MOV.U32 R3, RZ, RZ, 0x1f ;  /* 0x0000001fff037424 */ /* 0x000fe200078e00ff */
[----:B------:R-:W-:-:S02]  /*1c460*/  MOV R2, 0x1c480 ;  /* 0x0001c48000027802 */ /* 0x000fc40000000f00 */
[----:B------:R-:W-:Y:S05]  /*1c470*/  CALL.REL.NOINC `($__internal_75_$__cuda_sm70_shflsync_idx_p) ;  /* 0x000014d000007944 */ /* 0x000fea0003c00000 */
[----:B------:R-:W-:Y:S01]  /*1c480*/  MOV R10, R5 ;  /* 0x00000005000a7202 */ /* 0x000fe20000000f00 */
[----:B------:R-:W-:Y:S05]  /*1c490*/  BRA `(.L_x_3628) ;  /* 0xfffe41b000007947 */ /* 0x000fea000383ffff */
.L_x_3461:
[----:B------:R-:W-:Y:S01]  /*1c4a0*/  IMAD.MOV.U32 R9, RZ, RZ, R4 ;  /* 0x000000ffff097224 */ /* 0x000fe200078e0004 */
[----:B------:R-:W-:-:S02]  /*1c4b0*/  MOV R3, 0x1f ;  /* 0x0000001f00037802 */ /* 0x000fc40000000f00 */
[----:B------:R-:W-:Y:S02]  /*1c4c0*/  MOV R2, 0x1c4e0 ;  /* 0x0001c4e000027802 */ /* 0x000fe40000000f00 */
[----:B-123--:R-:W-:Y:S05]  /*1c4d0*/  CALL.REL.NOINC `($__internal_75_$__cuda_sm70_shflsync_idx_p) ;  /* 0x0000147000007944 */ /* 0x00efea0003c00000 */
[----:B------:R-:W-:Y:S01]  /*1c4e0*/  MOV R6, R5 ;  /* 0x0000000500067202 */ /* 0x000fe20000000f00 */
[----:B------:R-:W-:Y:S05]  /*1c4f0*/  BRA `(.L_x_3460) ;  /* 0xfffe41b000007947 */ /* 0x000fea000383ffff */
.L_x_3500:
[----:B------:R-:W-:Y:S01]  /*1c500*/  IMAD.MOV.U32 R9, RZ, RZ, R13 ;  /* 0x000000ffff097224 */ /* 0x000fe200078e000d */
[----:B------:R-:W-:Y:S01]  /*1c510*/  MOV R5, RZ ;  /* 0x000000ff00057202 */ /* 0x000fe20000000f00 */
[----:B------:R-:W-:Y:S01]  /*1c520*/  IMAD.MOV.U32 R3, RZ, RZ, 0x181f ;  /* 0x0000181fff037424 */ /* 0x000fe200078e00ff */
[----:B------:R-:W-:Y:S02]  /*1c530*/  MOV R2, 0x1c550 ;  /* 0x0001c55000027802 */ /* 0x000fe40000000f00 */
[----:B-----5:R-:W-:Y:S05]  /*1c540*/  CALL.REL.NOINC `($__internal_75_$__cuda_sm70_shflsync_idx_p) ;  /* 0x0000140000007944 */ /* 0x020fea0003c00000 */
[----:B------:R-:W-:Y:S01]  /*1c550*/  MOV R10, R5 ;  /* 0x00000005000a7202 */ /* 0x000fe20000000f00 */
[----:B------:R-:W-:Y:S05]  /*1c560*/  BRA `(.L_x_3629) ;  /* 0xfffeb98000007947 */ /* 0x000fea000383ffff */
.L_x_3501:
[----:B------:R-:W-:Y:S01]  /*1c570*/  IMAD.MOV.U32 R9, RZ, RZ, R15 ;  /* 0x000000ffff097224 */ /* 0x000fe200078e000f */
[----:B------:R-:W-:Y:S01]  /*1c580*/  MOV R5, RZ ;  /* 0x000000ff00057202 */ /* 0x000fe20000000f00 */
[----:B------:R-:W-:Y:S01]  /*1c590*/  IMAD.MOV.U32 R3, RZ, RZ, 0x181f ;  /* 0x0000181fff037424 */ /* 0x000fe200078e00ff */
[----:B------:R-:W-:Y:S02]  /*1c5a0*/  MOV R2, 0x1c5c0 ;  /* 0x0001c5c000027802 */ /* 0x000fe40000000f00 */
[----:B-12--5:R-:W-:Y:S05]  /*1c5b0*/  CALL.REL.NOINC `($__internal_75_$__cuda_sm70_shflsync_idx_p) ;  /* 0x0000139000007944 */ /* 0x026fea0003c00000 */
[----:B------:R-:W-:Y:S01]  /*1c5c0*/  MOV R0, R5 ;  /* 0x0000000500007202 */ /* 0x000fe20000000f00 */
[----:B------:R-:W-:Y:S05]  /*1c5d0*/  BRA `(.L_x_3630) ;  /* 0xfffeb93000007947 */ /* 0x000fea000383ffff */
.L_x_3504:
[----:B--2---:R-:W-:Y:S01]  /*1c5e0*/  IMAD.MOV.U32 R9, RZ, RZ, R13 ;  /* 0x000000ffff097224 */ /* 0x004fe200078e000d */
[----:B------:R-:W-:Y:S01]  /*1c5f0*/  MOV R5, 0x1 ;  /* 0x0000000100057802 */ /* 0x000fe20000000f00 */
[----:B------:R-:W-:Y:S01]  /*1c600*/  IMAD.MOV.U32 R3, RZ, RZ, 0x181f ;  /* 0x0000181fff037424 */ /* 0x000fe200078e00ff */
[----:B------:R-:W-:-:S02]  /*1c610*/  MOV R2, 0x1c630 ;  /* 0x0001c63000027802 */ /* 0x000fc40000000f00 */
[----:B-1--45:R-:W-:Y:S05]  /*1c620*/  CALL.REL.NOINC `($__internal_75_$__cuda_sm70_shflsync_idx_p) ;  /* 0x0000132000007944 */ /* 0x032fea0003c00000 */
[----:B------:R-:W-:Y:S01]  /*1c630*/  IMAD.MOV.U32 R10, RZ, RZ, R5 ;  /* 0x000000ffff0a7224 */ /* 0x000fe200078e0005 */
[----:B------:R-:W-:Y:S01]  /*1c640*/  MOV R5, 0x1 ;  /* 0x0000000100057802 */ /* 0x000fe20000000f00 */
[----:B------:R-:W-:Y:S01]  /*1c650*/  IMAD.MOV.U32 R9, RZ, RZ, R15 ;  /* 0x000000ffff097224 */ /* 0x000fe200078e000f */
[----:B------:R-:W-:-:S02]  /*1c660*/  MOV R3, 0x181f ;  /* 0x0000181f00037802 */ /* 0x000fc40000000f00 */
[----:B------:R-:W-:Y:S02]  /*1c670*/  MOV R2, 0x1c690 ;  /* 0x0001c69000027802 */ /* 0x000fe40000000f00 */
[----:B------:R-:W-:Y:S05]  /*1c680*/  CALL.REL.NOINC `($__internal_75_$__cuda_sm70_shflsync_idx_p) ;  /* 0x000012c000007944 */ /* 0x000fea0003c00000 */
[----:B------:R-:W-:Y:S01]  /*1c690*/  MOV R0, R5 ;  /* 0x0000000500007202 */ /* 0x000fe20000000f00 */
[----:B------:R-:W-:Y:S05]  /*1c6a0*/  BRA `(.L_x_3631) ;  /* 0xfffeb9d000007947 */ /* 0x000fea000383ffff */
.L_x_3507:
[----:B---3--:R-:W-:Y:S01]  /*1c6b0*/  IMAD.MOV.U32 R9, RZ, RZ, R13 ;  /* 0x000000ffff097224 */ /* 0x008fe200078e000d */
[----:B------:R-:W-:Y:S01]  /*1c6c0*/  MOV R5, 0x2 ;  /* 0x0000000200057802 */ /* 0x000fe20000000f00 */
[----:B------:R-:W-:Y:S01]  /*1c6d0*/  IMAD.MOV.U32 R3, RZ, RZ, 0x181f ;  /* 0x0000181fff037424 */ /* 0x000fe200078e00ff */
[----:B------:R-:W-:Y:S02]  /*1c6e0*/  MOV R2, 0x1c700 ;  /* 0x0001c70000027802 */ /* 0x000fe40000000f00 */
[----:B-12-45:R-:W-:Y:S05]  /*1c6f0*/  CALL.REL.NOINC `($__internal_75_$__cuda_sm70_shflsync_idx_p) ;  /* 0x0000125000007944 */ /* 0x036fea0003c00000 */
[----:B------:R-:W-:Y:S01]  /*1c700*/  MOV R10, R5 ;  /* 0x00000005000a7202 */ /* 0x000fe20000000f00 */
[----:B------:R-:W-:Y:S05]  /*1c710*/  BRA `(.L_x_3632) ;  /* 0xfffeba9000007947 */ /* 0x000fea000383ffff */
.L_x_3508:
[----:B------:R-:W-:Y:S01]  /*1c720*/  IMAD.MOV.U32 R9, RZ, RZ, R15 ;  /* 0x000000ffff097224 */ /* 0x000fe200078e000f */
[----:B------:R-:W-:Y:S01]  /*1c730*/  MOV R5, 0x2 ;  /* 0x0000000200057802 */ /* 0x000fe20000000f00 */
[----:B------:R-:W-:Y:S01]  /*1c740*/  IMAD.MOV.U32 R3, RZ, RZ, 0x181f ;  /* 0x0000181fff037424 */ /* 0x000fe200078e00ff */
[----:B------:R-:W-:Y:S02]  /*1c750*/  MOV R2, 0x1c770 ;  /* 0x0001c77000027802 */ /* 0x000fe40000000f00 */
[----:B-12345:R-:W-:Y:S05]  /*1c760*/  CALL.REL.NOINC `($__internal_75_$__cuda_sm70_shflsync_idx_p) ;  /* 0x000011e000007944 */ /* 0x03efea0003c00000 */
[----:B------:R-:W-:Y:S01]  /*1c770*/  MOV R0, R5 ;  /* 0x0000000500007202 */ /* 0x000fe20000000f00 */
[----:B------:R-:W-:Y:S05]  /*1c780*/  BRA `(.L_x_3633) ;  /* 0xfffeba4000007947 */ /* 0x000fea000383ffff */
.L_x_3511:
[----:B-1----:R-:W-:Y:S01]  /*1c790*/  IMAD.MOV.U32 R9, RZ, RZ, R13 ;  /* 0x000000ffff097224 */ /* 0x002fe200078e000d */
[----:B------:R-:W-:Y:S01]  /*1c7a0*/  MOV R5, 0x3 ;  /* 0x0000000300057802 */ /* 0x000fe20000000f00 */
[----:B------:R-:W-:Y:S01]  /*1c7b0*/  IMAD.MOV.U32 R3, RZ, RZ, 0x181f ;  /* 0x0000181fff037424 */ /* 0x000fe200078e00ff */
[----:B------:R-:W-:-:S02]  /*1c7c0*/  MOV R2, 0x1c7e0 ;  /* 0x0001c7e000027802 */ /* 0x000fc40000000f00 */
[----:B--2345:R-:W-:Y:S05]  /*1c7d0*/  CALL.REL.NOINC `($__internal_75_$__cuda_sm70_shflsync_idx_p) ;  /* 0x0000117000007944 */ /* 0x03cfea0003c00000 */
        /* <DEDUP_REMOVED lines=8> */
.L_x_3562:
[----:B------:R-:W-:Y:S01]  /*1c860*/  IMAD.MOV.U32 R2, RZ, RZ, R233 ;  /* 0x000000ffff027224 */ /* 0x000fe200078e00e9 */
[----:B------:R-:W-:Y:S02]  /*1c870*/  MOV R5, 0x2 ;  /* 0x0000000200057802 */ /* 0x000fe40000000f00 */
[----:B------:R-:W-:Y:S02]  /*1c880*/  MOV R3, 0x1c8a0 ;  /* 0x0001c8a000037802 */ /* 0x000fe40000000f00 */
[----:B------:R-:W-:Y:S05]  /*1c890*/  CALL.REL.NOINC `($__internal_74_$__cuda_sm70_shflsync_bfly_p) ;  /* 0x0000106000007944 */ /* 0x000fea0003c00000 */
[----:B------:R-:W-:Y:S01]  /*1c8a0*/  MOV R0, R5 ;  /* 0x0000000500007202 */ /* 0x000fe20000000f00 */
[----:B------:R-:W-:Y:S05]  /*1c8b0*/  BRA `(.L_x_3635) ;  /* 0xffffaaf000007947 */ /* 0x000fea000383ffff */
.L_x_3563:
[----:B------:R-:W-:Y:S01]  /*1c8c0*/  IMAD.MOV.U32 R2, RZ, RZ, R0 ;  /* 0x000000ffff027224 */ /* 0x000fe200078e0000 */
[----:B------:R-:W-:Y:S02]  /*1c8d0*/  MOV R5, 0x1 ;  /* 0x0000000100057802 */ /* 0x000fe40000000f00 */
[----:B------:R-:W-:Y:S02]  /*1c8e0*/  MOV R3, 0x1c900 ;  /* 0x0001c90000037802 */ /* 0x000fe40000000f00 */
[----:B-1----:R-:W-:Y:S05]  /*1c8f0*/  CALL.REL.NOINC `($__internal_74_$__cuda_sm70_shflsync_bfly_p) ;  /* 0x0000100000007944 */ /* 0x002fea0003c00000 */
[----:B------:R-:W-:Y:S01]  /*1c900*/  FADD.FTZ R0, R0, R5 ;  /* 0x0000000500007221 */ /* 0x000fe20000010000 */
[----:B------:R-:W-:Y:S02]  /*1c910*/  MOV R2, R234 ;  /* 0x000000ea00027202 */ /* 0x000fe40000000f00 */
[----:B------:R-:W-:-:S02]  /*1c920*/  MOV R5, 0x2 ;  /* 0x0000000200057802 */ /* 0x000fc40000000f00 */
[----:B------:R-:W-:Y:S02]  /*1c930*/  MOV R3, 0x1c950 ;  /* 0x0001c95000037802 */ /* 0x000fe40000000f00 */
[----:B------:R-:W-:Y:S05]  /*1c940*/  CALL.REL.NOINC `($__internal_74_$__cuda_sm70_shflsync_bfly_p) ;  /* 0x00000fb000007944 */ /* 0x000fea0003c00000 */
[----:B------:R-:W-:Y:S01]  /*1c950*/  FADD.FTZ R4, R234, R5 ;  /* 0x00000005ea047221 */ /* 0x000fe20000010000 */
[----:B------:R-:W-:Y:S02]  /*1c960*/  MOV R5, 0x1 ;  /* 0x0000000100057802 */ /* 0x000fe40000000f00 */
[----:B------:R-:W-:Y:S02]  /*1c970*/  MOV R3, 0x1c9a0 ;  /* 0x0001c9a000037802 */ /* 0x000fe40000000f00 */
[----:B------:R-:W-:Y:S02]  /*1c980*/  MOV R2, R4 ;  /* 0x0000000400027202 */ /* 0x000fe40000000f00 */
[----:B------:R-:W-:Y:S05]  /*1c990*/  CALL.REL.NOINC `($__internal_74_$__cuda_sm70_shflsync_bfly_p) ;  /* 0x00000f6000007944 */ /* 0x000fea0003c00000 */
[----:B------:R-:W-:Y:S01]  /*1c9a0*/  MOV R3, R5 ;  /* 0x0000000500037202 */ /* 0x000fe20000000f00 */
[----:B------:R-:W-:Y:S05]  /*1c9b0*/  BRA `(.L_x_3636) ;  /* 0xffffaa6000007947 */ /* 0x000fea000383ffff */
.L_x_3570:
[----:B-1-34-:R-:W-:Y:S01]  /*1c9c0*/  IMAD.MOV.U32 R9, RZ, RZ, R13 ;  /* 0x000000ffff097224 */ /* 0x01afe200078e000d */
[----:B------:R-:W-:Y:S01]  /*1c9d0*/  MOV R5, RZ ;  /* 0x000000ff00057202 */ /* 0x000fe20000000f00 */
[----:B------:R-:W-:Y:S01]  /*1c9e0*/  IMAD.MOV.U32 R3, RZ, RZ, 0x181f ;  /* 0x0000181fff037424 */ /* 0x000fe200078e00ff */
[----:B------:R-:W-:Y:S02]  /*1c9f0*/  MOV R2, 0x1ca10 ;  /* 0x0001ca1000027802 */ /* 0x000fe40000000f00 */
[----:B------:R-:W-:Y:S05]  /*1ca00*/  CALL.REL.NOINC `($__internal_75_$__cuda_sm70_shflsync_idx_p) ;  /* 0x00000f4000007944 */ /* 0x000fea0003c00000 */
[----:B------:R-:W-:Y:S01]  /*1ca10*/  MOV R7, R5 ;  /* 0x0000000500077202 */ /* 0x000fe20000000f00 */
[----:B------:R-:W-:Y:S05]  /*1ca20*/  BRA `(.L_x_3637) ;  /* 0xffffc34000007947 */ /* 0x000fea000383ffff */
.L_x_3571:
[----:B------:R-:W-:Y:S01]  /*1ca30*/  IMAD.MOV.U32 R9, RZ, RZ, R14 ;  /* 0x000000ffff097224 */ /* 0x000fe200078e000e */
[----:B------:R-:W-:Y:S01]  /*1ca40*/  MOV R5, RZ ;  /* 0x000000ff00057202 */ /* 0x000fe20000000f00 */
[----:B------:R-:W-:Y:S01]  /*1ca50*/  IMAD.MOV.U32 R3, RZ, RZ, 0x181f ;  /* 0x0000181fff037424 */ /* 0x000fe200078e00ff */
[----:B------:R-:W-:-:S02]  /*1ca60*/  MOV R2, 0x1ca80 ;  /* 0x0001ca8000027802 */ /* 0x000fc40000000f00 */
[----:B-12---:R-:W-:Y:S05]  /*1ca70*/  CALL.REL.NOINC `($__internal_75_$__cuda_sm70_shflsync_idx_p) ;  /* 0x00000ed000007944 */ /* 0x006fea0003c00000 */
[----:B------:R-:W-:Y:S01]  /*1ca80*/  MOV R2, R5 ;  /* 0x0000000500027202 */ /* 0x000fe20000000f00 */
[----:B------:R-:W-:Y:S05]  /*1ca90*/  BRA `(.L_x_3638) ;  /* 0xffffc2f000007947 */ /* 0x000fea000383ffff */
.L_x_3574:
[----:B--2---:R-:W-:Y:S01]  /*1caa0*/  IMAD.MOV.U32 R9, RZ, RZ, R13 ;  /* 0x000000ffff097224 */ /* 0x004fe200078e000d */
[----:B------:R-:W-:Y:S01]  /*1cab0*/  MOV R5, 0x1 ;  /* 0x0000000100057802 */ /* 0x000fe20000000f00 */
[----:B------:R-:W-:Y:S01]  /*1cac0*/  IMAD.MOV.U32 R3, RZ, RZ, 0x181f ;  /* 0x0000181fff037424 */ /* 0x000fe200078e00ff */
[----:B----4-:R-:W-:-:S02]  /*1cad0*/  MOV R2, 0x1caf0 ;  /* 0x0001caf000027802 */ /* 0x010fc40000000f00 */
[----:B-1-3--:R-:W-:Y:S05]  /*1cae0*/  CALL.REL.NOINC `($__internal_75_$__cuda_sm70_shflsync_idx_p) ;  /* 0x00000e6000007944 */ /* 0x00afea0003c00000 */
        /* <DEDUP_REMOVED lines=8> */
.L_x_3577:
[----:B-1----:R-:W-:Y:S01]  /*1cb70*/  IMAD.MOV.U32 R9, RZ, RZ, R13 ;  /* 0x000000ffff097224 */ /* 0x002fe200078e000d */
[----:B------:R-:W-:Y:S01]  /*1cb80*/  MOV R5, 0x2 ;  /* 0x0000000200057802 */ /* 0x000fe20000000f00 */
[----:B------:R-:W-:Y:S01]  /*1cb90*/  IMAD.MOV.U32 R3, RZ, RZ, 0x181f ;  /* 0x0000181fff037424 */ /* 0x000fe200078e00ff */
[----:B----4-:R-:W-:Y:S02]  /*1cba0*/  MOV R2, 0x1cbc0 ;  /* 0x0001cbc000027802 */ /* 0x010fe40000000f00 */
[----:B--23--:R-:W-:Y:S05]  /*1cbb0*/  CALL.REL.NOINC `($__internal_75_$__cuda_sm70_shflsync_idx_p) ;  /* 0x00000d9000007944 */ /* 0x00cfea0003c00000 */
[----:B------:R-:W-:Y:S01]  /*1cbc0*/  MOV R7, R5 ;  /* 0x0000000500077202 */ /* 0x000fe20000000f00 */
[----:B------:R-:W-:Y:S05]  /*1cbd0*/  BRA `(.L_x_3640) ;  /* 0xffffc44000007947 */ /* 0x000fea000383ffff */
.L_x_3578:
[----:B------:R-:W-:Y:S01]  /*1cbe0*/  IMAD.MOV.U32 R9, RZ, RZ, R14 ;  /* 0x000000ffff097224 */ /* 0x000fe200078e000e */
[----:B------:R-:W-:Y:S01]  /*1cbf0*/  MOV R5, 0x2 ;  /* 0x0000000200057802 */ /* 0x000fe20000000f00 */
[----:B------:R-:W-:Y:S01]  /*1cc00*/  IMAD.MOV.U32 R3, RZ, RZ, 0x181f ;  /* 0x0000181fff037424 */ /* 0x000fe200078e00ff */
[----:B----4-:R-:W-:Y:S02]  /*1cc10*/  MOV R2, 0x1cc30 ;  /* 0x0001cc3000027802 */ /* 0x010fe40000000f00 */
[----:B-123--:R-:W-:Y:S05]  /*1cc20*/  CALL.REL.NOINC `($__internal_75_$__cuda_sm70_shflsync_idx_p) ;  /* 0x00000d2000007944 */ /* 0x00efea0003c00000 */
[----:B------:R-:W-:Y:S01]  /*1cc30*/  MOV R2, R5 ;  /* 0x0000000500027202 */ /* 0x000fe20000000f00 */
[----:B------:R-:W-:Y:S05]  /*1cc40*/  BRA `(.L_x_3641) ;  /* 0xffffc3f000007947 */ /* 0x000fea000383ffff */
.L_x_3581:
[----:B-1----:R-:W-:Y:S01]  /*1cc50*/  IMAD.MOV.U32 R9, RZ, RZ, R13 ;  /* 0x000000ffff097224 */ /* 0x002fe200078e000d */
[----:B------:R-:W-:Y:S01]  /*1cc60*/  MOV R5, 0x3 ;  /* 0x0000000300057802 */ /* 0x000fe20000000f00 */
[----:B------:R-:W-:Y:S01]  /*1cc70*/  IMAD.MOV.U32 R3, RZ, RZ, 0x181f ;  /* 0x0000181fff037424 */ /* 0x000fe200078e00ff */
[----:B------:R-:W-:-:S02]  /*1cc80*/  MOV R2, 0x1cca0 ;  /* 0x0001cca000027802 */ /* 0x000fc40000000f00 */
[----:B--234-:R-:W-:Y:S05]  /*1cc90*/  CALL.REL.NOINC `($__internal_75_$__cuda_sm70_shflsync_idx_p) ;  /* 0x00000cb000007944 */ /* 0x01cfea0003c00000 */
        /* <DEDUP_REMOVED lines=8> */
.L_x_3583:
[----:B------:R-:W-:Y:S01]  /*1cd20*/  IMAD.MOV.U32 R9, RZ, RZ, R36 ;  /* 0x000000ffff097224 */ /* 0x000fe200078e0024 */
[----:B------:R-:W-:Y:S01]  /*1cd30*/  MOV R5, RZ ;  /* 0x000000ff00057202 */ /* 0x000fe20000000f00 */
[----:B------:R-:W-:Y:S01]  /*1cd40*/  IMAD.MOV.U32 R3, RZ, RZ, 0x1c1f ;  /* 0x00001c1fff037424 */ /* 0x000fe200078e00ff */
[----:B------:R-:W-:Y:S02]  /*1cd50*/  MOV R2, 0x1cd70 ;  /* 0x0001cd7000027802 */ /* 0x000fe40000000f00 */
[----:B-1----:R-:W-:Y:S05]  /*1cd60*/  CALL.REL.NOINC `($__internal_75_$__cuda_sm70_shflsync_idx_p) ;  /* 0x00000be000007944 */ /* 0x002fea0003c00000 */
[----:B------:R-:W-:Y:S01]  /*1cd70*/  MOV R4, R5 ;  /* 0x0000000500047202 */ /* 0x000fe20000000f00 */
[----:B------:R-:W-:Y:S05]  /*1cd80*/  BRA `(.L_x_3643) ;  /* 0xffffc72000007947 */ /* 0x000fea000383ffff */
.L_x_3584:
[----:B------:R-:W-:Y:S01]  /*1cd90*/  IMAD.MOV.U32 R9, RZ, RZ, R37 ;  /* 0x000000ffff097224 */ /* 0x000fe200078e0025 */
[----:B------:R-:W-:Y:S01]  /*1cda0*/  MOV R5, RZ ;  /* 0x000000ff00057202 */ /* 0x000fe20000000f00 */
[----:B------:R-:W-:Y:S01]  /*1cdb0*/  IMAD.MOV.U32 R3, RZ, RZ, 0x1c1f ;  /* 0x00001c1fff037424 */ /* 0x000fe200078e00ff */
[----:B------:R-:W-:Y:S02]  /*1cdc0*/  MOV R2, 0x1cde0 ;  /* 0x0001cde000027802 */ /* 0x000fe40000000f00 */
[----:B-123--:R-:W-:Y:S05]  /*1cdd0*/  CALL.REL.NOINC `($__internal_75_$__cuda_sm70_shflsync_idx_p) ;  /* 0x00000b7000007944 */ /* 0x00efea0003c00000 */
[----:B------:R-:W-:Y:S01]  /*1cde0*/  MOV R0, R5 ;  /* 0x0000000500007202 */ /* 0x000fe20000000f00 */
[----:B------:R-:W-:Y:S05]  /*1cdf0*/  BRA `(.L_x_3644) ;  /* 0xffffc6d000007947 */ /* 0x000fea000383ffff */
.L_x_3587:
[----:B------:R-:W-:Y:S01]  /*1ce00*/  IMAD.MOV.U32 R9, RZ, RZ, R36 ;  /* 0x000000ffff097224 */ /* 0x000fe200078e0024 */
[----:B------:R-:W-:Y:S01]  /*1ce10*/  MOV R5, 0x1 ;  /* 0x0000000100057802 */ /* 0x000fe20000000f00 */
[----:B---3--:R-:W-:Y:S01]  /*1ce20*/  IMAD.MOV.U32 R3, RZ, RZ, 0x1c1f ;  /* 0x00001c1fff037424 */ /* 0x008fe200078e00ff */
[----:B------:R-:W-:-:S02]  /*1ce30*/  MOV R2, 0x1ce50 ;  /* 0x0001ce5000027802 */ /* 0x000fc40000000f00 */
[----:B--2-4-:R-:W-:Y:S05]  /*1ce40*/  CALL.REL.NOINC `($__internal_75_$__cuda_sm70_shflsync_idx_p) ;  /* 0x00000b0000007944 */ /* 0x014fea0003c00000 */
        /* <DEDUP_REMOVED lines=8> */
.L_x_3591:
[----:B------:R-:W-:Y:S01]  /*1ced0*/  IMAD.MOV.U32 R9, RZ, RZ, R11 ;  /* 0x000000ffff097224 */ /* 0x000fe200078e000b */
[----:B------:R-:W-:Y:S01]  /*1cee0*/  MOV R5, RZ ;  /* 0x000000ff00057202 */ /* 0x000fe20000000f00 */
[----:B------:R-:W-:Y:S01]  /*1cef0*/  IMAD.MOV.U32 R3, RZ, RZ, 0x181f ;  /* 0x0000181fff037424 */ /* 0x000fe200078e00ff */
[----:B------:R-:W-:Y:S02]  /*1cf00*/  MOV R2, 0x1cf20 ;  /* 0x0001cf2000027802 */ /* 0x000fe40000000f00 */
[----:B------:R-:W-:Y:S05]  /*1cf10*/  CALL.REL.NOINC `($__internal_75_$__cuda_sm70_shflsync_idx_p) ;  /* 0x00000a3000007944 */ /* 0x000fea0003c00000 */
[----:B------:R-:W-:Y:S01]  /*1cf20*/  MOV R10, R5 ;  /* 0x00000005000a7202 */ /* 0x000fe20000000f00 */
[----:B------:R-:W-:Y:S05]  /*1cf30*/  BRA `(.L_x_3646) ;  /* 0xffffdcc000007947 */ /* 0x000fea000383ffff */
.L_x_3592:
[----:B------:R-:W-:Y:S01]  /*1cf40*/  IMAD.MOV.U32 R9, RZ, RZ, R14 ;  /* 0x000000ffff097224 */ /* 0x000fe200078e000e */
[----:B------:R-:W-:Y:S01]  /*1cf50*/  MOV R5, RZ ;  /* 0x000000ff00057202 */ /* 0x000fe20000000f00 */
[----:B------:R-:W-:Y:S01]  /*1cf60*/  IMAD.MOV.U32 R3, RZ, RZ, 0x181f ;  /* 0x0000181fff037424 */ /* 0x000fe200078e00ff */
[----:B------:R-:W-:Y:S02]  /*1cf70*/  MOV R2, 0x1cf90 ;  /* 0x0001cf9000027802 */ /* 0x000fe40000000f00 */
[----:B-12---:R-:W-:Y:S05]  /*1cf80*/  CALL.REL.NOINC `($__internal_75_$__cuda_sm70_shflsync_idx_p) ;  /* 0x000009c000007944 */ /* 0x006fea0003c00000 */
[----:B------:R-:W-:Y:S01]  /*1cf90*/  MOV R2, R5 ;  /* 0x0000000500027202 */ /* 0x000fe20000000f00 */
[----:B------:R-:W-:Y:S05]  /*1cfa0*/  BRA `(.L_x_3647) ;  /* 0xffffdc7000007947 */ /* 0x000fea000383ffff */
.L_x_3595:
        /* <DEDUP_REMOVED lines=13> */
.L_x_3598:
[----:B-1----:R-:W-:Y:S01]  /*1d080*/  IMAD.MOV.U32 R9, RZ, RZ, R11 ;  /* 0x000000ffff097224 */ /* 0x002fe200078e000b */
[----:B------:R-:W-:Y:S01]  /*1d090*/  MOV R5, 0x2 ;  /* 0x0000000200057802 */ /* 0x000fe20000000f00 */
[----:B------:R-:W-:Y:S01]  /*1d0a0*/  IMAD.MOV.U32 R3, RZ, RZ, 0x181f ;  /* 0x0000181fff037424 */ /* 0x000fe200078e00ff */
[----:B----4-:R-:W-:Y:S02]  /*1d0b0*/  MOV R2, 0x1d0d0 ;  /* 0x0001d0d000027802 */ /* 0x010fe40000000f00 */
[----:B--23--:R-:W-:Y:S05]  /*1d0c0*/  CALL.REL.NOINC `($__internal_75_$__cuda_sm70_shflsync_idx_p) ;  /* 0x0000088000007944 */ /* 0x00cfea0003c00000 */
[----:B------:R-:W-:Y:S01]  /*1d0d0*/  MOV R10, R5 ;  /* 0x00000005000a7202 */ /* 0x000fe20000000f00 */
[----:B------:R-:W-:Y:S05]  /*1d0e0*/  BRA `(.L_x_3649) ;  /* 0xffffddd000007947 */ /* 0x000fea000383ffff */
.L_x_3599:
[----:B------:R-:W-:Y:S01]  /*1d0f0*/  IMAD.MOV.U32 R9, RZ, RZ, R14 ;  /* 0x000000ffff097224 */ /* 0x000fe200078e000e */
[----:B------:R-:W-:Y:S01]  /*1d100*/  MOV R5, 0x2 ;  /* 0x0000000200057802 */ /* 0x000fe20000000f00 */
[----:B------:R-:W-:Y:S01]  /*1d110*/  IMAD.MOV.U32 R3, RZ, RZ, 0x181f ;  /* 0x0000181fff037424 */ /* 0x000fe200078e00ff */
[----:B----4-:R-:W-:Y:S02]  /*1d120*/  MOV R2, 0x1d140 ;  /* 0x0001d14000027802 */ /* 0x010fe40000000f00 */
[----:B-123--:R-:W-:Y:S05]  /*1d130*/  CALL.REL.NOINC `($__internal_75_$__cuda_sm70_shflsync_idx_p) ;  /* 0x0000081000007944 */ /* 0x00efea0003c00000 */
[----:B------:R-:W-:Y:S01]  /*1d140*/  MOV R2, R5 ;  /* 0x0000000500027202 */ /* 0x000fe20000000f00 */
[----:B------:R-:W-:Y:S05]  /*1d150*/  BRA `(.L_x_3650) ;  /* 0xffffdd8000007947 */ /* 0x000fea000383ffff */
.L_x_3602:
        /* <DEDUP_REMOVED lines=13> */
.L_x_3604:
[----:B------:R-:W-:Y:S01]  /*1d230*/  IMAD.MOV.U32 R9, RZ, RZ, R86 ;  /* 0x000000ffff097224 */ /* 0x000fe200078e0056 */
[----:B------:R-:W-:Y:S01]  /*1d240*/  MOV R5, RZ ;  /* 0x000000ff00057202 */ /* 0x000fe20000000f00 */
[----:B---3--:R-:W-:Y:S01]  /*1d250*/  IMAD.MOV.U32 R3, RZ, RZ, 0x1f ;  /* 0x0000001fff037424 */ /* 0x008fe200078e00ff */
[----:B----4-:R-:W-:Y:S02]  /*1d260*/  MOV R2, 0x1d280 ;  /* 0x0001d28000027802 */ /* 0x010fe40000000f00 */
[----:B--2---:R-:W-:Y:S05]  /*1d270*/  CALL.REL.NOINC `($__internal_75_$__cuda_sm70_shflsync_idx_p) ;  /* 0x000006d000007944 */ /* 0x004fea0003c00000 */
[----:B------:R-:W-:Y:S01]  /*1d280*/  MOV R10, R5 ;  /* 0x00000005000a7202 */ /* 0x000fe20000000f00 */
[----:B------:R-:W-:Y:S05]  /*1d290*/  BRA `(.L_x_3652) ;  /* 0xffffdf5000007947 */ /* 0x000fea000383ffff */
.L_x_3605:
[----:B------:R-:W-:Y:S01]  /*1d2a0*/  IMAD.MOV.U32 R9, RZ, RZ, R86 ;  /* 0x000000ffff097224 */ /* 0x000fe200078e0056 */
[----:B------:R-:W-:Y:S01]  /*1d2b0*/  MOV R5, 0x1 ;  /* 0x0000000100057802 */ /* 0x000fe20000000f00 */
[----:B------:R-:W-:Y:S01]  /*1d2c0*/  IMAD.MOV.U32 R3, RZ, RZ, 0x1f ;  /* 0x0000001fff037424 */ /* 0x000fe200078e00ff */
[----:B----4-:R-:W-:Y:S02]  /*1d2d0*/  MOV R2, 0x1d2f0 ;  /* 0x0001d2f000027802 */ /* 0x010fe40000000f00 */
[----:B-123--:R-:W-:Y:S05]  /*1d2e0*/  CALL.REL.NOINC `($__internal_75_$__cuda_sm70_shflsync_idx_p) ;  /* 0x0000066000007944 */ /* 0x00efea0003c00000 */
[----:B------:R-:W-:Y:S01]  /*1d2f0*/  MOV R8, R5 ;  /* 0x0000000500087202 */ /* 0x000fe20000000f00 */
[----:B------:R-:W-:Y:S05]  /*1d300*/  BRA `(.L_x_3653) ;  /* 0xffffdf0000007947 */ /* 0x000fea000383ffff */
.L_x_3606:
[----:B------:R-:W-:Y:S01]  /*1d310*/  IMAD.MOV.U32 R0, RZ, RZ, R4 ;  /* 0x000000ffff007224 */ /* 0x000fe200078e0004 */
[----:B------:R-:W-:-:S02]  /*1d320*/  MOV R2, 0x1 ;  /* 0x0000000100027802 */ /* 0x000fc40000000f00 */
[----:B------:R-:W-:Y:S02]  /*1d330*/  MOV R3, 0x1d350 ;  /* 0x0001d35000037802 */ /* 0x000fe40000000f00 */
[----:B-1-3--:R-:W-:Y:S05]  /*1d340*/  CALL.REL.NOINC `($__internal_76_$__cuda_sm70_shflsync_up_p) ;  /* 0x0000065000007944 */ /* 0x00afea0003c00000 */
[----:B------:R-:W-:Y:S05]  /*1d350*/  BRA `(.L_x_3654) ;  /* 0xffffdfd000007947 */ /* 0x000fea000383ffff */
.L_x_3607:
[----:B------:R-:W-:Y:S01]  /*1d360*/  IMAD.MOV.U32 R0, RZ, RZ, R4 ;  /* 0x000000ffff007224 */ /* 0x000fe200078e0004 */
[----:B------:R-:W-:Y:S02]  /*1d370*/  MOV R2, 0x2 ;  /* 0x0000000200027802 */ /* 0x000fe40000000f00 */
[----:B------:R-:W-:Y:S02]  /*1d380*/  MOV R3, 0x1d3a0 ;  /* 0x0001d3a000037802 */ /* 0x000fe40000000f00 */
[----:B-1-3--:R-:W-:Y:S05]  /*1d390*/  CALL.REL.NOINC `($__internal_76_$__cuda_sm70_shflsync_up_p) ;  /* 0x0000060000007944 */ /* 0x00afea0003c00000 */
        /* <DEDUP_REMOVED lines=27> */
.L_x_3611:
[----:B------:R-:W-:Y:S02]  /*1d550*/  MOV R2, 0x1 ;  /* 0x0000000100027802 */ /* 0x000fe40000000f00 */
[----:B------:R-:W-:-:S02]  /*1d560*/  MOV R3, 0x1d580 ;  /* 0x0001d58000037802 */ /* 0x000fc40000000f00 */
[----:B-1----:R-:W-:Y:S05]  /*1d570*/  CALL.REL.NOINC `($__internal_76_$__cuda_sm70_shflsync_up_p) ;  /* 0x0000042000007944 */ /* 0x002fea0003c00000 */
[----:B------:R-:W-:Y:S01]  /*1d580*/  MOV R2, R5 ;  /* 0x0000000500027202 */ /* 0x000fe20000000f00 */
[----:B------:R-:W-:Y:S05]  /*1d590*/  BRA `(.L_x_3656) ;  /* 0xffffdfe000007947 */ /* 0x000fea000383ffff */
.L_x_3612:
[----:B------:R-:W-:Y:S02]  /*1d5a0*/  MOV R2, 0x2 ;  /* 0x0000000200027802 */ /* 0x000fe40000000f00 */
[----:B------:R-:W-:-:S02]  /*1d5b0*/  MOV R3, 0x1d5d0 ;  /* 0x0001d5d000037802 */ /* 0x000fc40000000f00 */
[----:B-1----:R-:W-:Y:S05]  /*1d5c0*/  CALL.REL.NOINC `($__internal_76_$__cuda_sm70_shflsync_up_p) ;  /* 0x000003d000007944 */ /* 0x002fea0003c00000 */
[----:B------:R-:W-:Y:S01]  /*1d5d0*/  SEL R5, R5, RZ, P1 ;  /* 0x000000ff05057207 */ /* 0x000fe20000800000 */
[----:B------:R-:W-:Y:S01]  /*1d5e0*/  IMAD.MOV.U32 R2, RZ, RZ, 0x4 ;  /* 0x00000004ff027424 */ /* 0x000fe200078e00ff */
[----:B------:R-:W-:-:S03]  /*1d5f0*/  MOV R3, 0x1d620 ;  /* 0x0001d62000037802 */ /* 0x000fc60000000f00 */
[----:B------:R-:W-:Y:S02]  /*1d600*/  IMAD.IADD R0, R0, 0x1, R5 ;  /* 0x0000000100007824 */ /* 0x000fe400078e0205 */
        /* <DEDUP_REMOVED lines=22> */
.L_x_3614:
[----:B------:R-:W-:Y:S02]  /*1d770*/  SEL R0, RZ, 0x1, P0 ;  /* 0x00000001ff007807 */ /* 0x000fe40000000000 */
[----:B------:R-:W-:-:S02]  /*1d780*/  MOV R2, 0x1d7a0 ;  /* 0x0001d7a000027802 */ /* 0x000fc40000000f00 */
[----:B-12---:R-:W-:Y:S05]  /*1d790*/  CALL.REL.NOINC `($__internal_77_$__cuda_sm70_votesync_ballot) ;  /* 0x0000027000007944 */ /* 0x006fea0003c00000 */
[----:B------:R-:W-:Y:S01]  /*1d7a0*/  MOV R11, R0 ;  /* 0x00000000000b7202 */ /* 0x000fe20000000f00 */
[----:B------:R-:W-:Y:S05]  /*1d7b0*/  BRA `(.L_x_3658) ;  /* 0xffffdf5000007947 */ /* 0x000fea000383ffff */
.L_x_3615:
[----:B------:R-:W-:Y:S01]  /*1d7c0*/  IMAD.MOV.U32 R9, RZ, RZ, R6 ;  /* 0x000000ffff097224 */ /* 0x000fe200078e0006 */
[----:B------:R-:W-:Y:S01]  /*1d7d0*/  MOV R5, R0 ;  /* 0x0000000000057202 */ /* 0x000fe20000000f00 */
[----:B------:R-:W-:Y:S01]  /*1d7e0*/  IMAD.MOV.U32 R3, RZ, RZ, 0x1f ;  /* 0x0000001fff037424 */ /* 0x000fe200078e00ff */
[----:B------:R-:W-:-:S02]  /*1d7f0*/  MOV R2, 0x1d810 ;  /* 0x0001d81000027802 */ /* 0x000fc40000000f00 */
[----:B-12---:R-:W-:Y:S05]  /*1d800*/  CALL.REL.NOINC `($__internal_75_$__cuda_sm70_shflsync_idx_p) ;  /* 0x0000014000007944 */ /* 0x006fea0003c00000 */
[----:B------:R-:W-:Y:S01]  /*1d810*/  IMAD.MOV.U32 R6, RZ, RZ, R5 ;  /* 0x000000ffff067224 */ /* 0x000fe200078e0005 */
[----:B------:R-:W-:Y:S01]  /*1d820*/  MOV R5, R0 ;  /* 0x0000000000057202 */ /* 0x000fe20000000f00 */
[----:B------:R-:W-:Y:S01]  /*1d830*/  IMAD.MOV.U32 R9, RZ, RZ, R7 ;  /* 0x000000ffff097224 */ /* 0x000fe200078e0007 */
[----:B------:R-:W-:-:S02]  /*1d840*/  MOV R3, 0x1f ;  /* 0x0000001f00037802 */ /* 0x000fc40000000f00 */
[----:B------:R-:W-:Y:S02]  /*1d850*/  MOV R2, 0x1d870 ;  /* 0x0001d87000027802 */ /* 0x000fe40000000f00 */
[----:B------:R-:W-:Y:S05]  /*1d860*/  CALL.REL.NOINC `($__internal_75_$__cuda_sm70_shflsync_idx_p) ;  /* 0x000000e000007944 */ /* 0x000fea0003c00000 */
[----:B------:R-:W-:Y:S01]  /*1d870*/  MOV R7, R5 ;  /* 0x0000000500077202 */ /* 0x000fe20000000f00 */
[----:B------:R-:W-:Y:S05]  /*1d880*/  BRA `(.L_x_3659) ;  /* 0xffffded000007947 */ /* 0x000fea000383ffff */
.L_x_3618:
[----:B------:R-:W-:Y:S01]  /*1d890*/  IMAD.MOV.U32 R9, RZ, RZ, R4 ;  /* 0x000000ffff097224 */ /* 0x000fe200078e0004 */
[----:B------:R-:W-:Y:S01]  /*1d8a0*/  MOV R5, R0 ;  /* 0x0000000000057202 */ /* 0x000fe20000000f00 */
[----:B------:R-:W-:Y:S01]  /*1d8b0*/  IMAD.MOV.U32 R3, RZ, RZ, 0x1f ;  /* 0x0000001fff037424 */ /* 0x000fe200078e00ff */
[----:B------:R-:W-:Y:S02]  /*1d8c0*/  MOV R2, 0x1d8e0 ;  /* 0x0001d8e000027802 */ /* 0x000fe40000000f00 */
[----:B-12-4-:R-:W-:Y:S05]  /*1d8d0*/  CALL.REL.NOINC `($__internal_75_$__cuda_sm70_shflsync_idx_p) ;  /* 0x0000007000007944 */ /* 0x016fea0003c00000 */
[----:B------:R-:W-:Y:S01]  /*1d8e0*/  MOV R12, R5 ;  /* 0x00000005000c7202 */ /* 0x000fe20000000f00 */
[----:B------:R-:W-:Y:S05]  /*1d8f0*/  BRA `(.L_x_3617) ;  /* 0xffffdec000007947 */ /* 0x000fea000383ffff */
        .weak           $__internal_74_$__cuda_sm70_shflsync_bfly_p
        .type           $__internal_74_$__cuda_sm70_shflsync_bfly_p,@function
        .size           $__internal_74_$__cuda_sm70_shflsync_bfly_p,($__internal_75_$__cuda_sm70_shflsync_idx_p - $__internal_74_$__cuda_sm70_shflsync_bfly_p)
$__internal_74_$__cuda_sm70_shflsync_bfly_p:
[----:B------:R-:W-:Y:S04]  /*1d900*/  WARPSYNC R6 ;  /* 0x0000000600007348 */ /* 0x000fe80003800000 */
[----:B------:R1:W2:Y:S02]  /*1d910*/  SHFL.BFLY PT, R5, R2, R5, R7 ;  /* 0x0c00000502057389 */ /* 0x0002a400000e0007 */
[----:B-1----:R-:W-:-:S02]  /*1d920*/  MOV R2, R3 ;  /* 0x0000000300027202 */ /* 0x002fc40000000f00 */
[----:B------:R-:W-:-:S04]  /*1d930*/  MOV R3, 0x0 ;  /* 0x0000000000037802 */ /* 0x000fc80000000f00 */
[----:B--2---:R-:W-:Y:S05]  /*1d940*/  RET.REL.NODEC R2 `(_ZN7cutlass13device_kernelIN5flash19enable_sm80_to_sm89INS1_16FlashAttnFwdSm80INS1_25CollectiveMainloopFwdSm80ILi8ELi1ELb0EN4cute5tupleIJNS5_1CILi128EEENS7_ILi64EEENS7_ILi192EEEEEELi192ENS_6half_tEfNS_4arch4Sm80ELb1ELb0ELb0ELb1ELb0ELb1ELb1ELb1EEENS1_21CollectiveEpilogueFwdINS6_IJS8_SA_S9_EEENS6_IJNS7_ILi1EEESI_SI_EEESC_SE_Li256ELb1ELb1ELb1ELb0EEENS1_36VarlenDynamicPersistentTileSchedulerILi128ELi64ELi256ELi256ELb1ELb1ELb0ELb1ELb1ELb1EEEEEEEEEvNT_6ParamsE) ;  /* 0xfffe26b002007950 */ /* 0x004fea0003c3ffff */
        .weak           $__internal_75_$__cuda_sm70_shflsync_idx_p
        .type           $__internal_75_$__cuda_sm70_shflsync_idx_p,@function
        .size           $__internal_75_$__cuda_sm70_shflsync_idx_p,($__internal_76_$__cuda_sm70_shflsync_up_p - $__internal_75_$__cuda_sm70_shflsync_idx_p)
$__internal_75_$__cuda_sm70_shflsync_idx_p:
[----:B------:R-:W-:-:S04]  /*1d950*/  MOV R87, 0xffffffff ;  /* 0xffffffff00577802 */ /* 0x000fc80000000f00 */
[----:B------:R-:W-:Y:S04]  /*1d960*/  WARPSYNC R87 ;  /* 0x0000005700007348 */ /* 0x000fe80003800000 */
[----:B------:R1:W2:Y:S02]  /*1d970*/  SHFL.IDX PT, R5, R9, R5, R3 ;  /* 0x0000000509057389 */ /* 0x0002a400000e0003 */
[----:B-1----:R-:W-:-:S04]  /*1d980*/  MOV R3, 0x0 ;  /* 0x0000000000037802 */ /* 0x002fc80000000f00 */
[----:B--2---:R-:W-:Y:S05]  /*1d990*/  RET.REL.NODEC R2 `(_ZN7cutlass13device_kernelIN5flash19enable_sm80_to_sm89INS1_16FlashAttnFwdSm80INS1_25CollectiveMainloopFwdSm80ILi8ELi1ELb0EN4cute5tupleIJNS5_1CILi128EEENS7_ILi64EEENS7_ILi192EEEEEELi192ENS_6half_tEfNS_4arch4Sm80ELb1ELb0ELb0ELb1ELb0ELb1ELb1ELb1EEENS1_21CollectiveEpilogueFwdINS6_IJS8_SA_S9_EEENS6_IJNS7_ILi1EEESI_SI_EEESC_SE_Li256ELb1ELb1ELb1ELb0EEENS1_36VarlenDynamicPersistentTileSchedulerILi128ELi64ELi256ELi256ELb1ELb1ELb0ELb1ELb1ELb1EEEEEEEEEvNT_6ParamsE) ;  /* 0xfffe266002007950 */ /* 0x004fea0003c3ffff */
        .weak           $__internal_76_$__cuda_sm70_shflsync_up_p
        .type           $__internal_76_$__cuda_sm70_shflsync_up_p,@function
        .size           $__internal_76_$__cuda_sm70_shflsync_up_p,($__internal_77_$__cuda_sm70_votesync_ballot - $__internal_76_$__cuda_sm70_shflsync_up_p)
$__internal_76_$__cuda_sm70_shflsync_up_p:
[----:B------:R-:W-:Y:S02]  /*1d9a0*/  IMAD.MOV.U32 R5, RZ, RZ, RZ ;  /* 0x000000ffff057224 */ /* 0x000fe400078e00ff */
[----:B------:R-:W-:-:S04]  /*1d9b0*/  IMAD.MOV.U32 R9, RZ, RZ, -0x1 ;  /* 0xffffffffff097424 */ /* 0x000fc800078e00ff */
[----:B------:R-:W-:Y:S04]  /*1d9c0*/  WARPSYNC R9 ;  /* 0x0000000900007348 */ /* 0x000fe80003800000 */
[----:B------:R1:W2:Y:S02]  /*1d9d0*/  SHFL.UP PT, R5, R0, R2, R5 ;  /* 0x0400000200057389 */ /* 0x0002a400000e0005 */
[----:B-1----:R-:W-:Y:S02]  /*1d9e0*/  MOV R2, R3 ;  /* 0x0000000300027202 */ /* 0x002fe40000000f00 */
[----:B------:R-:W-:-:S04]  /*1d9f0*/  MOV R3, 0x0 ;  /* 0x0000000000037802 */ /* 0x000fc80000000f00 */
[----:B--2---:R-:W-:Y:S05]  /*1da00*/  RET.REL.NODEC R2 `(_ZN7cutlass13device_kernelIN5flash19enable_sm80_to_sm89INS1_16FlashAttnFwdSm80INS1_25CollectiveMainloopFwdSm80ILi8ELi1ELb0EN4cute5tupleIJNS5_1CILi128EEENS7_ILi64EEENS7_ILi192EEEEEELi192ENS_6half_tEfNS_4arch4Sm80ELb1ELb0ELb0ELb1ELb0ELb1ELb1ELb1EEENS1_21CollectiveEpilogueFwdINS6_IJS8_SA_S9_EEENS6_IJNS7_ILi1EEESI_SI_EEESC_SE_Li256ELb1ELb1ELb1ELb0EEENS1_36VarlenDynamicPersistentTileSchedulerILi128ELi64ELi256ELi256ELb1ELb1ELb0ELb1ELb1ELb1EEEEEEEEEvNT_6ParamsE) ;  /* 0xfffe25f002007950 */ /* 0x004fea0003c3ffff */
        .weak           $__internal_77_$__cuda_sm70_votesync_ballot
        .type           $__internal_77_$__cuda_sm70_votesync_ballot,@function
        .size           $__internal_77_$__cuda_sm70_votesync_ballot,(.L_x_5004 - $__internal_77_$__cuda_sm70_votesync_ballot)
$__internal_77_$__cuda_sm70_votesync_ballot:
[----:B------:R-:W-:Y:S01]  /*1da10*/  ISETP.NE.U32.AND P0, PT, R0, 0x1, PT ;  /* 0x000000010000780c */ /* 0x000fe20003f05070 */
[----:B------:R-:W-:-:S04]  /*1da20*/  IMAD.MOV.U32 R3, RZ, RZ, -0x1 ;  /* 0xffffffffff037424 */ /* 0x000fc800078e00ff */
[----:B------:R-:W-:Y:S08]  /*1da30*/  WARPSYNC R3 ;  /* 0x0000000300007348 */ /* 0x000ff00003800000 */
[----:B------:R-:W-:-:S04]  /*1da40*/  VOTE.ANY R0, PT, !P0 ;  /* 0x0000000000007806 */ /* 0x000fc800040e0100 */
[----:B------:R-:W-:Y:S01]  /*1da50*/  LOP3.LUT R0, R0, R3, RZ, 0xc0, !PT ;  /* 0x0000000300007212 */ /* 0x000fe200078ec0ff */
[----:B------:R-:W-:-:S04]  /*1da60*/  IMAD.MOV.U32 R3, RZ, RZ, 0x0 ;  /* 0x00000000ff037424 */ /* 0x000fc800078e00ff */
[----:B------:R-:W-:Y:S05]  /*1da70*/  RET.REL.NODEC R2 `(_ZN7cutlass13device_kernelIN5flash19enable_sm80_to_sm89INS1_16FlashAttnFwdSm80INS1_25CollectiveMainloopFwdSm80ILi8ELi1ELb0EN4cute5tupleIJNS5_1CILi128EEENS7_ILi64EEENS7_ILi192EEEEEELi192ENS_6half_tEfNS_4arch4Sm80ELb1ELb0ELb0ELb1ELb0ELb1ELb1ELb1EEENS1_21CollectiveEpilogueFwdINS6_IJS8_SA_S9_EEENS6_IJNS7_ILi1EEESI_SI_EEESC_SE_Li256ELb1ELb1ELb1ELb0EEENS1_36VarlenDynamicPersistentTileSchedulerILi128ELi64ELi256ELi256ELb1ELb1ELb0ELb1ELb1ELb1EEEEEEEEEvNT_6ParamsE) ;  /* 0xfffe258002007950 */ /* 0x000fea0003c3ffff */
.L_x_3660:
        /* <DEDUP_REMOVED lines=16> */
.L_x_5004:


//--------------------- .text._ZN7cutlass13device_kernelIN5flash19enable_sm80_to_sm89INS1_16FlashAttnFwdSm80INS1_25CollectiveMainloopFwdSm80ILi8ELi2ELb1EN4cute5tupleIJNS5_1CILi128EEENS7_ILi96EEENS7_ILi192EEEEEELi192ENS_6half_tEfNS_4arch4Sm80ELb0ELb0ELb0ELb0ELb0ELb0ELb1ELb1EEENS1_21CollectiveEpilogueFwdINS6_IJS8_SA_S9_EEENS6_IJNS7_ILi1EEESI_SI_EEESC_SE_Li256ELb0ELb1ELb1ELb0EEENS1_19SingleTileSchedulerILb0ELb1ELb1ELi128EEEEEEEEEvNT_6ParamsE --------------------------
	.section	.text._ZN7cutlass13device_kernelIN5flash19enable_sm80_to_sm89INS1_16FlashAttnFwdSm80INS1_25CollectiveMainloopFwdSm80ILi8ELi2ELb1EN4cute5tupleIJNS5_1CILi128EEENS7_ILi96EEENS7_ILi192EEEEEELi192ENS_6half_tEfNS_4arch4Sm80ELb0ELb0ELb0ELb0ELb0ELb0ELb1ELb1EEENS1_21CollectiveEpilogueFwdINS6_IJS8_SA_S9_EEENS6_IJNS7_ILi1EEESI_SI_EEESC_SE_Li256ELb0ELb1ELb1ELb0EEENS1_19SingleTileSchedulerILb0ELb1ELb1ELi128EEEEEEEEEvNT_6ParamsE,"ax",@progbits
	.sectioninfo	@"SHI_REGISTERS=255"
	.align	128
.text._ZN7cutlass13device_kernelIN5flash19enable_sm80_to_sm89INS1_16FlashAttnFwdSm80INS1_25CollectiveMainloopFwdSm80ILi8ELi2ELb1EN4cute5tupleIJNS5_1CILi128EEENS7_ILi96EEENS7_ILi192EEEEEELi192ENS_6half_tEfNS_4arch4Sm80ELb0ELb0ELb0ELb0ELb0ELb0ELb1ELb1EEENS1_21CollectiveEpilogueFwdINS6_IJS8_SA_S9_EEENS6_IJNS7_ILi1EEESI_SI_EEESC_SE_Li256ELb0ELb1ELb1ELb0EEENS1_19SingleTileSchedulerILb0ELb1ELb1ELi128EEEEEEEEEvNT_6ParamsE:
        .type           _ZN7cutlass13device_kernelIN5flash19enable_sm80_to_sm89INS1_16FlashAttnFwdSm80INS1_25CollectiveMainloopFwdSm80ILi8ELi2ELb1EN4cute5tupleIJNS5_1CILi128EEENS7_ILi96EEENS7_ILi192EEEEEELi192ENS_6half_tEfNS_4arch4Sm80ELb0ELb0ELb0ELb0ELb0ELb0ELb1ELb1EEENS1_21CollectiveEpilogueFwdINS6_IJS8_SA_S9_EEENS6_IJNS7_ILi1EEESI_SI_EEESC_SE_Li256ELb0ELb1ELb1ELb0EEENS1_19SingleTileSchedulerILb0ELb1ELb1ELi128EEEEEEEEEvNT_6ParamsE,@function
        .size           _ZN7cutlass13device_kernelIN5flash19enable_sm80_to_sm89INS1_16FlashAttnFwdSm80INS1_25CollectiveMainloopFwdSm80ILi8ELi2ELb1EN4cute5tupleIJNS5_1CILi128EEENS7_ILi96EEENS7_ILi192EEEEEELi192ENS_6half_tEfNS_4arch4Sm80ELb0ELb0ELb0ELb0ELb0ELb0ELb1ELb1EEENS1_21CollectiveEpilogueFwdINS6_IJS8_SA_S9_EEENS6_IJNS7_ILi1EEESI_SI_EEESC_SE_Li256ELb0ELb1ELb1ELb0EEENS1_19SingleTileSchedulerILb0ELb1ELb1ELi128EEEEEEEEEvNT_6ParamsE,(.L_x_5009 - _ZN7cutlass13device_kernelIN5flash19enable_sm80_to_sm89INS1_16FlashAttnFwdSm80INS1_25CollectiveMainloopFwdSm80ILi8ELi2ELb1EN4cute5tupleIJNS5_1CILi128EEENS7_ILi96EEENS7_ILi192EEEEEELi192ENS_6half_tEfNS_4arch4Sm80ELb0ELb0ELb0ELb0ELb0ELb0ELb1ELb1EEENS1_21CollectiveEpilogueFwdINS6_IJS8_SA_S9_EEENS6_IJNS7_ILi1EEESI_SI_EEESC_SE_Li256ELb0ELb1ELb1ELb0EEENS1_19SingleTileSchedulerILb0ELb1ELb1ELi128EEEEEEEEEvNT_6ParamsE)
        .other          _ZN7cutlass13device_kernelIN5flash19enable_sm80_to_sm89INS1_16FlashAttnFwdSm80INS1_25CollectiveMainloopFwdSm80ILi8ELi2ELb1EN4cute5tupleIJNS5_1CILi128EEENS7_ILi96EEENS7_ILi192EEEEEELi192ENS_6half_tEfNS_4arch4Sm80ELb0ELb0ELb0ELb0ELb0ELb0ELb1ELb1EEENS1_21CollectiveEpilogueFwdINS6_IJS8_SA_S9_EEENS6_IJNS7_ILi1EEESI_SI_EEESC_SE_Li256ELb0ELb1ELb1ELb0EEENS1_19SingleTileSchedulerILb0ELb1ELb1ELi128EEEEEEEEEvNT_6ParamsE,@"STO_CUDA_ENTRY STV_DEFAULT"
_ZN7cutlass13device_kernelIN5flash19enable_sm80_to_sm89INS1_16FlashAttnFwdSm80INS1_25CollectiveMainloopFwdSm80ILi8ELi2ELb1EN4cute5tupleIJNS5_1CILi128EEENS7_ILi96EEENS7_ILi192EEEEEELi192ENS_6half_tEfNS_4arch4Sm80ELb0ELb0ELb0ELb0ELb0ELb0ELb1ELb1EEENS1_21CollectiveEpilogueFwdINS6_IJS8_SA_S9_EEENS6_IJNS7_ILi1EEESI_SI_EEESC_SE_Li256ELb0ELb1ELb1ELb0EEENS1_19SingleTileSchedulerILb0ELb1ELb1ELi128EEEEEEEEEvNT_6ParamsE:
        /* <DEDUP_REMOVED lines=18> */
.L_x_3661:
[----:B---3--:R-:W-:Y:S02]  /*0120*/  ULDC.64 UR4, c[0x0][0x550] ;  /* 0x0001540000047ab9 */ /* 0x008fe40000000a00 */
[----:B------:R-:W-:Y:S02]  /*0130*/  UISETP.NE.AND UP0, UPT, UR4, 0x1, UPT ;  /* 0x000000010400788c */ /* 0x000fe4000bf05270 */
[----:B------:R-:W-:-:S02]  /*0140*/  UIMAD.WIDE.U32 UR8, UR6, UR5, URZ ;  /* 0x00000005060872a5 */ /* 0x000fc4000f8e003f */
[----:B------:R-:W-:Y:S02]  /*0150*/  ULDC UR4, c[0x0][0x558] ;  /* 0x0001560000047ab9 */ /* 0x000fe40000000800 */
[----:B------:R-:W-:-:S05]  /*0160*/  UMOV UR11, UR6 ;  /* 0x00000006000b7c82 */ /* 0x000fca0008000000 */
[----:B------:R-:W-:-:S03]  /*0170*/  @UP0 USHF.R.U32.HI UR11, URZ, UR4, UR9 ;  /* 0x000000043f0b0299 */ /* 0x000fc60008011609 */
.L_x_3662:
        /* <DEDUP_REMOVED lines=21> */
[-C--:B------:R-:W-:Y:S02]  /*02d0*/  IABS R0, R2.reuse ;  /* 0x0000000200007213 */ /* 0x080fe40000000000 */
[----:B------:R-:W-:Y:S02]  /*02e0*/  IABS R2, R2 ;  /* 0x0000000200027213 */ /* 0x000fe40000000000 */
        /* <DEDUP_REMOVED lines=10> */
[----:B------:R-:W-:-:S04]  /*0390*/  UIMAD UR4, UR4, UR9, URZ ;  /* 0x00000009040472a4 */ /* 0x000fc8000f8e023f */
[----:B------:R-:W-:Y:S01]  /*03a0*/  IMAD.MOV.U32 R3, RZ, RZ, R0 ;  /* 0x000000ffff037224 */ /* 0x000fe200078e0000 */
[----:B------:R-:W-:Y:S01]  /*03b0*/  UIMAD.WIDE.U32 UR12, UR13, UR4, UR12 ;  /* 0x000000040d0c72a5 */ /* 0x000fe2000f8e000c */
[----:B------:R-:W-:Y:S02]  /*03c0*/  IMAD.MOV R0, RZ, RZ, -R2 ;  /* 0x000000ffff007224 */ /* 0x000fe400078e0a02 */
[----:B------:R-:W1:Y:S08]  /*03d0*/  R2UR UR8, R3 ;  /* 0x00000000030873c2 */ /* 0x000e7000000e0000 */
        /* <DEDUP_REMOVED lines=12> */
.L_x_3663:
        /* <DEDUP_REMOVED lines=81> */
[----:B------:R-:W-:Y:S01]  /*09b0*/  UIMAD UR6, UR11, UR7, UR16 ;  /* 0x000000070b0672a4 */ /* 0x000fe2000f8e0210 */
[----:B------:R-:W-:Y:S01]  /*09c0*/  IMAD R7, R7, c[0x0][0x168], RZ ;  /* 0x00005a0007077a24 */ /* 0x000fe200078e02ff */
[-C--:B------:R-:W-:Y:S01]  /*09d0*/  LEA.HI R10, R34, R132.reuse, RZ, 0x4 ;  /* 0x00000084220a7211 */ /* 0x080fe200078f20ff */
[----:B------:R-:W-:Y:S01]  /*09e0*/  IMAD.IADD R26, R132, 0x1, -R0 ;  /* 0x00000001841a7824 */ /* 0x000fe200078e0a00 */
[----:B------:R-:W-:Y:S01]  /*09f0*/  UIADD3 UR6, UR23, UR6, URZ ;  /* 0x0000000617067290 */ /* 0x000fe2000fffe03f */
[----:B-1----:R-:W-:Y:S01]  /*0a00*/  IMAD R6, R8, 0x80, R14 ;  /* 0x0000008008067824 */ /* 0x002fe200078e020e */
[----:B------:R-:W-:Y:S01]  /*0a10*/  SHF.R.S32.HI R9, RZ, 0x4, R10 ;  /* 0x00000004ff097819 */ /* 0x000fe2000001140a */
[--C-:B------:R-:W-:Y:S01]  /*0a20*/  IMAD R0, R26, 0x20, R14.reuse ;  /* 0x000000201a007824 */ /* 0x100fe200078e020e */
[----:B------:R-:W-:Y:S01]  /*0a30*/  SHF.R.S32.HI R13, RZ, 0x1f, R14 ;  /* 0x0000001fff0d7819 */ /* 0x000fe2000001140e */
[----:B------:R-:W-:Y:S01]  /*0a40*/  UIMAD UR16, UR14, -0x60, UR15 ;  /* 0xffffffa00e1078a4 */ /* 0x000fe2000f8e020f */
[----:B------:R-:W-:Y:S01]  /*0a50*/  IADD3 R5, R6, 0x20, RZ ;  /* 0x0000002006057810 */ /* 0x000fe20007ffe0ff */
[----:B------:R-:W-:Y:S01]  /*0a60*/  IMAD R8, R8, 0x80, R0 ;  /* 0x0000008008087824 */ /* 0x000fe200078e0200 */
[----:B------:R-:W-:Y:S01]  /*0a70*/  IADD3 R4, R6, 0x40, RZ ;  /* 0x0000004006047810 */ /* 0x000fe20007ffe0ff */
[----:B--2---:R-:W-:Y:S01]  /*0a80*/  IMAD.U32 R2, RZ, RZ, UR20 ;  /* 0x00000014ff027e24 */ /* 0x004fe2000f8e00ff */
[-C--:B------:R-:W-:Y:S01]  /*0a90*/  ISETP.GE.AND P5, PT, R5, R7.reuse, PT ;  /* 0x000000070500720c */ /* 0x080fe20003fa6270 */
[----:B------:R-:W-:Y:S01]  /*0aa0*/  @P0 IMAD.HI.U32 R5, R8, c[0x0][0x2c8], RZ ;  /* 0x0000b20008050a27 */ /* 0x000fe200078e00ff */
[----:B------:R-:W-:Y:S01]  /*0ab0*/  ISETP.GE.AND P1, PT, R4, R7, PT ;  /* 0x000000070400720c */ /* 0x000fe20003f26270 */
[----:B------:R-:W-:Y:S01]  /*0ac0*/  UIMAD UR9, UR15, UR9, URZ ;  /* 0x000000090f0972a4 */ /* 0x000fe2000f8e023f */
[----:B------:R-:W-:Y:S01]  /*0ad0*/  LEA.HI R108, R34, R132, RZ, 0x5 ;  /* 0x00000084226c7211 */ /* 0x000fe200078f28ff */
[----:B------:R-:W-:-:S02]  /*0ae0*/  IMAD.MOV.U32 R31, RZ, RZ, R2 ;  /* 0x000000ffff1f7224 */ /* 0x000fc400078e0002 */
[----:B------:R-:W-:Y:S01]  /*0af0*/  IMAD.U32 R2, RZ, RZ, UR18 ;  /* 0x00000012ff027e24 */ /* 0x000fe2000f8e00ff */
[----:B------:R-:W-:Y:S01]  /*0b00*/  UIADD3 UR9, UR21, UR9, URZ ;  /* 0x0000000915097290 */ /* 0x000fe2000fffe03f */
[----:B------:R-:W-:Y:S02]  /*0b10*/  IMAD.U32 R3, RZ, RZ, UR21 ;  /* 0x00000015ff037e24 */ /* 0x000fe4000f8e00ff */
[----:B------:R-:W-:Y:S02]  /*0b20*/  IMAD.U32 R3, RZ, RZ, UR19 ;  /* 0x00000013ff037e24 */ /* 0x000fe4000f8e00ff */
[----:B------:R-:W-:Y:S02]  /*0b30*/  IMAD.MOV.U32 R33, RZ, RZ, R2 ;  /* 0x000000ffff217224 */ /* 0x000fe400078e0002 */
[----:B------:R-:W-:Y:S02]  /*0b40*/  IMAD.U32 R3, RZ, RZ, UR23 ;  /* 0x00000017ff037e24 */ /* 0x000fe4000f8e00ff */
[----:B------:R-:W-:-:S02]  /*0b50*/  IMAD.U32 R2, RZ, RZ, UR22 ;  /* 0x00000016ff027e24 */ /* 0x000fc4000f8e00ff */
[----:B------:R-:W-:Y:S01]  /*0b60*/  IMAD.U32 R3, RZ, RZ, UR6 ;  /* 0x00000006ff037e24 */ /* 0x000fe2000f8e00ff */
[----:B------:R-:W-:Y:S01]  /*0b70*/  ULDC.64 UR6, c[0x0][0x1e8] ;  /* 0x00007a0000067ab9 */ /* 0x000fe20000000a00 */
[----:B------:R-:W-:Y:S01]  /*0b80*/  IMAD R4, R19, c[0x0][0x1c0], RZ ;  /* 0x0000700013047a24 */ /* 0x000fe200078e02ff */
[----:B------:R-:W-:Y:S01]  /*0b90*/  UIMAD UR6, UR8, UR6, URZ ;  /* 0x00000006080672a4 */ /* 0x000fe2000f8e023f */
[----:B------:R-:W-:Y:S01]  /*0ba0*/  IMAD.MOV.U32 R0, RZ, RZ, R8 ;  /* 0x000000ffff007224 */ /* 0x000fe200078e0008 */
[----:B------:R-:W-:Y:S01]  /*0bb0*/  @P0 SHF.R.U32.HI R0, RZ, c[0x0][0x2cc], R5 ;  /* 0x0000b300ff000a19 */ /* 0x000fe20000011605 */
[C---:B------:R-:W-:Y:S01]  /*0bc0*/  IMAD R4, R35.reuse, c[0x0][0x1c4], R4 ;  /* 0x0000710023047a24 */ /* 0x040fe200078e0204 */
[----:B------:R-:W-:Y:S01]  /*0bd0*/  BAR.SYNC.DEFER_BLOCKING 0x0 ;  /* 0x0000000000007b1d */ /* 0x000fe20000010000 */
[CC--:B------:R-:W-:Y:S01]  /*0be0*/  ISETP.GE.AND P0, PT, R6.reuse, R7.reuse, PT ;  /* 0x000000070600720c */ /* 0x0c0fe20003f06270 */
[----:B------:R-:W-:Y:S01]  /*0bf0*/  IMAD.WIDE.U32 R2, R35, c[0x0][0x1c0], R2 ;  /* 0x0000700023027a25 */ /* 0x000fe200078e0002 */
[----:B------:R-:W-:Y:S01]  /*0c00*/  IADD3 R6, R6, 0x60, RZ ;  /* 0x0000006006067810 */ /* 0x000fe20007ffe0ff */
[----:B------:R-:W-:Y:S01]  /*0c10*/  UIMAD UR6, UR11, UR7, UR6 ;  /* 0x000000070b0672a4 */ /* 0x000fe2000f8e0206 */
[----:B------:R-:W-:Y:S01]  /*0c20*/  SHF.R.S32.HI R5, RZ, 0x1f, R0 ;  /* 0x0000001fff057819 */ /* 0x000fe20000011400 */
[----:B------:R-:W-:Y:S01]  /*0c30*/  IMAD.IADD R3, R3, 0x1, R4 ;  /* 0x0000000103037824 */ /* 0x000fe200078e0204 */
[----:B------:R-:W-:Y:S01]  /*0c40*/  ISETP.GE.AND P2, PT, R6, R7, PT ;  /* 0x000000070600720c */ /* 0x000fe20003f46270 */
[----:B------:R-:W-:Y:S01]  /*0c50*/  IMAD.SHL.U32 R4, R14, 0x40, RZ ;  /* 0x000000400e047824 */ /* 0x000fe200078e00ff */
[C---:B------:R-:W-:Y:S01]  /*0c60*/  LEA.HI R7, R10.reuse, R9, RZ, 0x1 ;  /* 0x000000090a077211 */ /* 0x040fe200078f08ff */
[----:B------:R-:W-:Y:S01]  /*0c70*/  IMAD R5, R5, c[0x0][0x1b0], RZ ;  /* 0x00006c0005057a24 */ /* 0x000fe200078e02ff */
[----:B------:R-:W-:Y:S01]  /*0c80*/  LOP3.LUT R10, R10, 0xfffffff0, RZ, 0xc0, !PT ;  /* 0xfffffff00a0a7812 */ /* 0x000fe200078ec0ff */
[----:B------:R-:W-:Y:S01]  /*0c90*/  IMAD.SHL.U32 R6, R26, 0x8, RZ ;  /* 0x000000081a067824 */ /* 0x000fe200078e00ff */
[----:B------:R-:W-:Y:S01]  /*0ca0*/  LOP3.LUT R7, R7, 0xfffffffe, RZ, 0xc0, !PT ;  /* 0xfffffffe07077812 */ /* 0x000fe200078ec0ff */
[----:B------:R-:W-:Y:S01]  /*0cb0*/  IMAD.WIDE.U32 R2, R0, c[0x0][0x1b0], R2 ;  /* 0x00006c0000027a25 */ /* 0x000fe200078e0002 */
[----:B------:R-:W-:-:S02]  /*0cc0*/  LOP3.LUT R4, R4, 0x1c0, RZ, 0xc0, !PT ;  /* 0x000001c004047812 */ /* 0x000fc400078ec0ff */
[----:B------:R-:W-:Y:S01]  /*0cd0*/  IADD3 R28, R6, 0x40, RZ ;  /* 0x00000040061c7810 */ /* 0x000fe20007ffe0ff */
[----:B------:R-:W-:Y:S01]  /*0ce0*/  IMAD R5, R0, c[0x0][0x1b4], R5 ;  /* 0x00006d0000057a24 */ /* 0x000fe200078e0205 */
[C---:B------:R-:W-:Y:S01]  /*0cf0*/  IADD3 R29, R6.reuse, 0x80, RZ ;  /* 0x00000080061d7810 */ /* 0x040fe20007ffe0ff */
[----:B------:R-:W-:Y:S01]  /*0d00*/  IMAD.MOV R0, RZ, RZ, -R0 ;  /* 0x000000ffff007224 */ /* 0x000fe200078e0a00 */
[----:B------:R-:W-:Y:S01]  /*0d10*/  ISETP.GE.AND P6, PT, R6, c[0x0][0x198], PT ;  /* 0x0000660006007a0c */ /* 0x000fe20003fc6270 */
[----:B------:R-:W-:Y:S01]  /*0d20*/  IMAD.IADD R30, R9, 0x1, -R7 ;  /* 0x00000001091e7824 */ /* 0x000fe200078e0a07 */
[----:B------:R-:W-:Y:S01]  /*0d30*/  SHF.R.U32.HI R7, RZ, 0x3, R4 ;  /* 0x00000003ff077819 */ /* 0x000fe20000011604 */
[----:B------:R-:W-:Y:S01]  /*0d40*/  IMAD R0, R0, c[0x0][0x2c4], R8 ;  /* 0x0000b10000007a24 */ /* 0x000fe200078e0208 */
[----:B------:R-:W-:Y:S01]  /*0d50*/  LOP3.LUT R4, R4, 0x38, R6, 0xf8, !PT ;  /* 0x0000003804047812 */ /* 0x000fe200078ef806 */
[----:B------:R-:W-:Y:S02]  /*0d60*/  IMAD.IADD R3, R3, 0x1, R5 ;  /* 0x0000000103037824 */ /* 0x000fe400078e0205 */
[----:B------:R-:W-:Y:S01]  /*0d70*/  IMAD R11, R13, c[0x0][0x1e0], RZ ;  /* 0x000078000d0b7a24 */ /* 0x000fe200078e02ff */
[----:B------:R-:W-:Y:S01]  /*0d80*/  LOP3.LUT R15, R4, R7, RZ, 0x3c, !PT ;  /* 0x00000007040f7212 */ /* 0x000fe200078e3cff */
[----:B------:R-:W-:Y:S01]  /*0d90*/  IMAD.WIDE.U32 R2, R0, c[0x0][0x1a8], R2 ;  /* 0x00006a0000027a25 */ /* 0x000fe200078e0002 */
[----:B------:R-:W-:-:S02]  /*0da0*/  SHF.R.S32.HI R4, RZ, 0x1f, R0 ;  /* 0x0000001fff047819 */ /* 0x000fc40000011400 */
[----:B------:R-:W-:Y:S01]  /*0db0*/  SHF.R.S32.HI R7, RZ, 0x1f, R6 ;  /* 0x0000001fff077819 */ /* 0x000fe20000011406 */
[----:B------:R-:W-:Y:S01]  /*0dc0*/  IMAD.U32 R9, RZ, RZ, UR16 ;  /* 0x00000010ff097e24 */ /* 0x000fe2000f8e00ff */
[----:B------:R-:W-:Y:S01]  /*0dd0*/  LEA R18, P3, R2, c[0x0][0x160], 0x1 ;  /* 0x0000580002127a11 */ /* 0x000fe200078608ff */
[----:B------:R-:W-:Y:S02]  /*0de0*/  IMAD R8, R4, c[0x0][0x1a8], RZ ;  /* 0x00006a0004087a24 */ /* 0x000fe400078e02ff */
[----:B------:R-:W-:Y:S01]  /*0df0*/  IMAD R11, R14, c[0x0][0x1e4], R11 ;  /* 0x000079000e0b7a24 */ /* 0x000fe200078e020b */
[----:B------:R-:W-:Y:S01]  /*0e00*/  IADD3 R22, R9, c[0x0][0x1d0], -R14 ;  /* 0x0000740009167a10 */ /* 0x000fe20007ffe80e */
[----:B------:R-:W-:Y:S02]  /*0e10*/  IMAD R12, R0, c[0x0][0x1ac], R8 ;  /* 0x00006b00000c7a24 */ /* 0x000fe400078e0208 */
[----:B------:R-:W-:Y:S02]  /*0e20*/  IMAD.IADD R0, R132, 0x1, -R10 ;  /* 0x0000000184007824 */ /* 0x000fe400078e0a0a */
[----:B------:R-:W-:Y:S01]  /*0e30*/  IMAD.IADD R3, R3, 0x1, R12 ;  /* 0x0000000103037824 */ /* 0x000fe200078e020c */
[----:B------:R-:W-:Y:S01]  /*0e40*/  LEA.HI R12, R34, R132, RZ, 0x6 ;  /* 0x00000084220c7211 */ /* 0x000fe200078f30ff */
[----:B------:R-:W-:-:S02]  /*0e50*/  IMAD R8, R13, c[0x0][0x208], RZ ;  /* 0x000082000d087a24 */ /* 0x000fc400078e02ff */
[----:B------:R-:W-:Y:S01]  /*0e60*/  IMAD.WIDE.U32 R4, R14, c[0x0][0x1e0], R6 ;  /* 0x000078000e047a25 */ /* 0x000fe200078e0006 */
[----:B------:R-:W-:Y:S02]  /*0e70*/  LEA.HI.X R17, R2, c[0x0][0x164], R3, 0x1, P3 ;  /* 0x0000590002117a11 */ /* 0x000fe400018f0c03 */
[----:B------:R-:W-:Y:S01]  /*0e80*/  SHF.R.S32.HI R2, RZ, 0x1f, R0 ;  /* 0x0000001fff027819 */ /* 0x000fe20000011400 */
[----:B------:R-:W-:Y:S01]  /*0e90*/  IMAD R13, R14, c[0x0][0x20c], R8 ;  /* 0x000083000e0d7a24 */ /* 0x000fe200078e0208 */
[----:B------:R-:W-:Y:S01]  /*0ea0*/  ISETP.GE.AND P3, PT, R28, c[0x0][0x198], PT ;  /* 0x000066001c007a0c */ /* 0x000fe20003f66270 */
[----:B------:R-:W-:Y:S01]  /*0eb0*/  SHFL.IDX PT, R3, R17, RZ, 0x181f ;  /* 0x00181fff11037589 */ /* 0x000fe200000e0000 */
[----:B------:R-:W-:Y:S01]  /*0ec0*/  LEA.HI R27, R2, R0, RZ, 0x3 ;  /* 0x00000000021b7211 */ /* 0x000fe200078f18ff */
[----:B------:R-:W-:Y:S02]  /*0ed0*/  IMAD.IADD R5, R5, 0x1, R11 ;  /* 0x0000000105057824 */ /* 0x000fe400078e020b */
[----:B------:R-:W1:Y:S01]  /*0ee0*/  SHFL.IDX PT, R2, R18, RZ, 0x181f ;  /* 0x00181fff12027589 */ /* 0x000e6200000e0000 */
[----:B------:R-:W-:Y:S01]  /*0ef0*/  LOP3.LUT R9, R27, 0xfffffff8, RZ, 0xc0, !PT ;  /* 0xfffffff81b097812 */ /* 0x000fe200078ec0ff */
[----:B------:R-:W-:-:S02]  /*0f00*/  IMAD.U32 R8, RZ, RZ, UR11 ;  /* 0x0000000bff087e24 */ /* 0x000fc4000f8e00ff */
[----:B------:R-:W-:-:S04]  /*0f10*/  IMAD.WIDE.U32 R10, R14, c[0x0][0x208], R6 ;  /* 0x000082000e0a7a25 */ /* 0x000fc800078e0006 */
[----:B------:R-:W-:-:S04]  /*0f20*/  IMAD.WIDE.U32 R4, R8, c[0x0][0x1e8], R4 ;  /* 0x00007a0008047a25 */ /* 0x000fc800078e0004 */
[----:B------:R-:W-:Y:S01]  /*0f30*/  IMAD.IADD R23, R0, 0x1, -R9 ;  /* 0x0000000100177824 */ /* 0x000fe200078e0a09 */
[----:B------:R-:W-:Y:S01]  /*0f40*/  IADD3 R21, R5, UR6, RZ ;  /* 0x0000000605157c10 */ /* 0x000fe2000fffe0ff */
[----:B------:R-:W-:Y:S01]  /*0f50*/  IMAD.IADD R11, R11, 0x1, R13 ;  /* 0x000000010b0b7824 */ /* 0x000fe200078e020d */
[----:B------:R-:W-:Y:S01]  /*0f60*/  SHFL.IDX PT, R5, R17, 0x1, 0x181f ;  /* 0x00381f0011057f89 */ /* 0x000fe200000e0000 */
[----:B------:R-:W-:Y:S01]  /*0f70*/  IMAD.U32 R0, RZ, RZ, UR11 ;  /* 0x0000000bff007e24 */ /* 0x000fe2000f8e00ff */
[----:B------:R-:W-:Y:S01]  /*0f80*/  ULDC.64 UR6, c[0x0][0x210] ;  /* 0x0000840000067ab9 */ /* 0x000fe20000000a00 */
[----:B------:R-:W-:Y:S01]  /*0f90*/  IMAD.MOV.U32 R20, RZ, RZ, R4 ;  /* 0x000000ffff147224 */ /* 0x000fe200078e0004 */
[----:B------:R-:W-:Y:S01]  /*0fa0*/  @!P0 SHF.R.S32.HI R4, RZ, 0x1f, R28 ;  /* 0x0000001fff048819 */ /* 0x000fe2000001141c */
[----:B------:R-:W-:Y:S01]  /*0fb0*/  IMAD.SHL.U32 R12, R12, 0x8, RZ ;  /* 0x000000080c0c7824 */ /* 0x000fe200078e00ff */
[----:B------:R-:W-:Y:S01]  /*0fc0*/  UIMAD UR8, UR8, UR6, URZ ;  /* 0x00000006080872a4 */ /* 0x000fe2000f8e023f */
[----:B------:R-:W-:Y:S01]  /*0fd0*/  IMAD.WIDE.U32 R24, R0, c[0x0][0x210], R10 ;  /* 0x0000840000187a25 */ /* 0x000fe200078e000a */
[----:B------:R-:W-:Y:S01]  /*0fe0*/  @!P0 SHF.R.S32.HI R0, RZ, 0x1f, R29 ;  /* 0x0000001fff008819 */ /* 0x000fe2000001141d */
[----:B------:R-:W-:Y:S01]  /*0ff0*/  UIADD3 UR6, UR14, -0x1, URZ ;  /* 0xffffffff0e067890 */ /* 0x000fe2000fffe03f */
[----:B------:R-:W-:Y:S01]  /*1000*/  @!P0 LEA.HI R4, R4, R28, RZ, 0x3 ;  /* 0x0000001c04048211 */ /* 0x000fe200078f18ff */
[----:B------:R-:W-:Y:S01]  /*1010*/  UIMAD UR8, UR11, UR7, UR8 ;  /* 0x000000070b0872a4 */ /* 0x000fe2000f8e0208 */
[----:B------:R-:W-:Y:S01]  /*1020*/  LOP3.LUT R251, R15, 0xfffffe00, R12, 0xf8, !PT ;  /* 0xfffffe000ffb7812 */ /* 0x000fe200078ef80c */
[----:B------:R-:W-:Y:S01]  /*1030*/  USHF.R.S32.HI UR7, URZ, 0x1f, UR6 ;  /* 0x0000001f3f077899 */ /* 0x000fe20008011406 */
[----:B------:R-:W-:Y:S01]  /*1040*/  @!P0 LEA.HI R0, R0, R29, RZ, 0x3 ;  /* 0x0000001d00008211 */ /* 0x000fe200078f18ff */
[----:B------:R-:W-:Y:S01]  /*1050*/  UIMAD UR17, UR9, UR6, URZ ;  /* 0x00000006091172a4 */ /* 0x000fe2000f8e023f */
[----:B------:R-:W-:Y:S01]  /*1060*/  @!P0 LOP3.LUT R14, R4, 0xfffffff8, RZ, 0xc0, !PT ;  /* 0xfffffff8040e8812 */ /* 0x000fe200078ec0ff */
[----:B------:R-:W-:Y:S01]  /*1070*/  IMAD.SHL.U32 R241, R251, 0x2, RZ ;  /* 0x00000002fbf17824 */ /* 0x000fe200078e00ff */
[----:B------:R-:W-:Y:S01]  /*1080*/  @!P0 LOP3.LUT R0, R0, 0xfffffff8, RZ, 0xc0, !PT ;  /* 0xfffffff800008812 */ /* 0x000fe200078ec0ff */
[----:B------:R-:W2:Y:S01]  /*1090*/  SHFL.IDX PT, R4, R18, 0x1, 0x181f ;  /* 0x00381f0012047f89 */ /* 0x000ea200000e0000 */
[----:B------:R-:W-:Y:S01]  /*10a0*/  UIMAD UR17, UR7, UR20, UR17 ;  /* 0x00000014071172a4 */ /* 0x000fe2000f8e0211 */
[----:B-1----:R-:W-:Y:S01]  /*10b0*/  @!P0 IMAD.WIDE R14, R14, 0x2, R2 ;  /* 0x000000020e0e8825 */ /* 0x002fe200078e0202 */
[----:B------:R-:W-:-:S03]  /*10c0*/  UISETP.GT.AND UP0, UPT, UR6, UR10, UPT ;  /* 0x0000000a0600728c */ /* 0x000fc6000bf04270 */
[----:B------:R-:W-:Y:S01]  /*10d0*/  @!P0 IMAD.WIDE R12, R0, 0x2, R2 ;  /* 0x00000002000c8825 */ /* 0x000fe200078e0202 */
[----:B------:R-:W-:-:S03]  /*10e0*/  @!P5 SHF.R.S32.HI R0, RZ, 0x1f, R29 ;  /* 0x0000001fff00d819 */ /* 0x000fc6000001141d */
[----:B------:R-:W-:Y:S02]  /*10f0*/  IMAD.MOV.U32 R36, RZ, RZ, c[0x0][0x1e0] ;  /* 0x00007800ff247624 */ /* 0x000fe400078e00ff */
[----:B------:R-:W-:Y:S01]  /*1100*/  IMAD.MOV.U32 R37, RZ, RZ, c[0x0][0x1e4] ;  /* 0x00007900ff257624 */ /* 0x000fe200078e00ff */
        /* <DEDUP_REMOVED lines=10> */
[----:B------:R-:W1:Y:S04]  /*11b0*/  SHFL.IDX PT, R3, R17, 0x2, 0x181f ;  /* 0x00581f0011037f89 */ /* 0x000e6800000e0000 */
        /* <DEDUP_REMOVED lines=21> */
[----:B-1----:R-:W-:-:S04]  /*1310*/  @!P1 IMAD.WIDE R18, R18, 0x2, R2 ;  /* 0x0000000212129825 */ /* 0x002fc800078e0202 */
[----:B---3--:R-:W-:-:S04]  /*1320*/  @!P5 IMAD.WIDE R16, R16, 0x2, R4 ;  /* 0x000000021010d825 */ /* 0x008fc800078e0204 */
[----:B------:R-:W-:Y:S01]  /*1330*/  @!P1 IMAD.WIDE R4, R0, 0x2, R2 ;  /* 0x0000000200049825 */ /* 0x000fe200078e0202 */
[C---:B------:R-:W-:Y:S01]  /*1340*/  @!P1 LEA R2, P0, R6.reuse, R2, 0x1 ;  /* 0x0000000206029211 */ /* 0x040fe200078008ff */
[----:B------:R1:W-:Y:S02]  /*1350*/  @!P5 LDGSTS.E.BYPASS.LTC128B.128 [R241+0x5100], [R16.64], !P3 ;  /* 0x0510000010f1dfae */ /* 0x0003e4000d901d4c */
        /* <DEDUP_REMOVED lines=9> */
[----:B------:R-:W-:-:S03]  /*13f0*/  IMAD R9, R8, c[0x0][0x21c], R9 ;  /* 0x0000870008097a24 */ /* 0x000fc600078e0209 */
[----:B------:R2:W-:Y:S01]  /*1400*/  @!P1 LDGSTS.E.BYPASS.LTC128B.128 [R241+0xa100], [R18.64], !P4 ;  /* 0x0a10000012f19fae */ /* 0x0005e2000e101d4c */
[----:B------:R-:W-:-:S03]  /*1410*/  ISETP.GE.AND P1, PT, R22, 0x41, PT ;  /* 0x000000411600780c */ /* 0x000fc60003f26270 */
[----:B------:R3:W-:Y:S01]  /*1420*/  STL.64 [R1], R38 ;  /* 0x0000002601007387 */ /* 0x0007e20000100a00 */
[----:B-1----:R-:W-:Y:S01]  /*1430*/  IMAD.WIDE.U32 R16, R36, 0x40, RZ ;  /* 0x0000004024107825 */ /* 0x002fe200078e00ff */
[----:B----4-:R-:W-:-:S04]  /*1440*/  @!P2 LEA R2, P0, R6, R10, 0x1 ;  /* 0x0000000a0602a211 */ /* 0x010fc800078008ff */
[----:B-----5:R-:W-:Y:S02]  /*1450*/  @!P2 LEA.HI.X R3, R6, R11, R7, 0x1, P0 ;  /* 0x0000000b0603a211 */ /* 0x020fe400000f0c07 */
[----:B------:R-:W-:Y:S02]  /*1460*/  @!P2 SHF.R.S32.HI R7, RZ, 0x1f, R28 ;  /* 0x0000001fff07a819 */ /* 0x000fe4000001141c */
[----:B--2---:R-:W-:Y:S01]  /*1470*/  @!P2 SHF.R.S32.HI R4, RZ, 0x1f, R29 ;  /* 0x0000001fff04a819 */ /* 0x004fe2000001141d */
[----:B------:R1:W-:Y:S01]  /*1480*/  @!P2 LDGSTS.E.BYPASS.LTC128B.128 [R241+0x3100], [R2.64], !P6 ;  /* 0x0310000002f1afae */ /* 0x0003e2000f101d4c */
[----:B------:R-:W-:Y:S01]  /*1490*/  ISETP.GE.AND P6, PT, R22, 0x1, PT ;  /* 0x000000011600780c */ /* 0x000fe20003fc6270 */
[----:B------:R-:W-:Y:S01]  /*14a0*/  IMAD.SHL.U32 R19, R37, 0x40, RZ ;  /* 0x0000004025137824 */ /* 0x000fe200078e00ff */
[----:B---3--:R-:W-:Y:S02]  /*14b0*/  @!P2 LEA.HI R14, R7, R28, RZ, 0x3 ;  /* 0x0000001c070ea211 */ /* 0x008fe400078f18ff */
[----:B------:R-:W-:Y:S01]  /*14c0*/  IADD3 R5, R25, UR8, RZ ;  /* 0x0000000819057c10 */ /* 0x000fe2000fffe0ff */
[----:B------:R-:W-:Y:S01]  /*14d0*/  UIMAD UR8, UR15, UR5, URZ ;  /* 0x000000050f0872a4 */ /* 0x000fe2000f8e023f */
[----:B------:R-:W-:-:S03]  /*14e0*/  @!P2 LOP3.LUT R14, R14, 0xfffffff8, RZ, 0xc0, !PT ;  /* 0xfffffff80e0ea812 */ /* 0x000fc600078ec0ff */
[----:B------:R-:W-:Y:S02]  /*14f0*/  UIADD3 UR8, UR19, UR8, URZ ;  /* 0x0000000813087290 */ /* 0x000fe4000fffe03f */
[----:B------:R-:W-:Y:S02]  /*1500*/  @!P2 IMAD.WIDE R14, R14, 0x2, R10 ;  /* 0x000000020e0ea825 */ /* 0x000fe400078e020a */
[----:B------:R-:W-:-:S03]  /*1510*/  UIMAD UR15, UR8, UR6, URZ ;  /* 0x00000006080f72a4 */ /* 0x000fc6000f8e023f */
[----:B------:R2:W-:Y:S01]  /*1520*/  @!P2 LDGSTS.E.BYPASS.LTC128B.128 [R241+0x7100], [R14.64], !P3 ;  /* 0x071000000ef1afae */ /* 0x0005e2000d901d4c */
[----:B------:R-:W-:Y:S01]  /*1530*/  ISETP.GE.AND P3, PT, R28, c[0x0][0x1d4], PT ;  /* 0x000075001c007a0c */ /* 0x000fe20003f66270 */
[----:B------:R-:W-:Y:S01]  /*1540*/  UIMAD UR15, UR7, UR18, UR15 ;  /* 0x00000012070f72a4 */ /* 0x000fe2000f8e020f */
[----:B-1----:R-:W-:-:S05]  /*1550*/  IMAD.WIDE.U32 R2, R31, UR6, R38 ;  /* 0x000000061f027c25 */ /* 0x002fca000f8e0026 */
[----:B------:R-:W-:Y:S01]  /*1560*/  IADD3 R0, R3, UR17, RZ ;  /* 0x0000001103007c10 */ /* 0x000fe2000fffe0ff */
[----:B------:R-:W-:Y:S01]  /*1570*/  UMOV UR17, 0x6 ;  /* 0x0000000600117882 */ /* 0x000fe20000000000 */
[----:B------:R-:W-:Y:S01]  /*1580*/  @P6 LEA R12, P0, R2, c[0x0][0x1c8], 0x1 ;  /* 0x00007200020c6a11 */ /* 0x000fe200078008ff */
[----:B------:R-:W-:Y:S01]  /*1590*/  USHF.L.U64.HI UR17, UR4, UR17, UR5 ;  /* 0x0000001104117299 */ /* 0x000fe20008010205 */
[----:B------:R-:W-:Y:S01]  /*15a0*/  @!P2 LEA.HI R3, R4, R29, RZ, 0x3 ;  /* 0x0000001d0403a211 */ /* 0x000fe200078f18ff */
[----:B------:R-:W-:Y:S01]  /*15b0*/  IMAD.MOV.U32 R4, RZ, RZ, R24 ;  /* 0x000000ffff047224 */ /* 0x000fe200078e0018 */
[----:B------:R-:W-:Y:S02]  /*15c0*/  @P6 LEA.HI.X R13, R2, c[0x0][0x1cc], R0, 0x1, P0 ;  /* 0x00007300020d6a11 */ /* 0x000fe400000f0c00 */
[----:B------:R-:W-:Y:S01]  /*15d0*/  @P5 LEA R7, P0, R36, R2, 0x5 ;  /* 0x0000000224075211 */ /* 0x000fe200078028ff */
[----:B------:R-:W-:Y:S01]  /*15e0*/  IMAD.WIDE.U32 R20, R8, c[0x0][0x218], R4 ;  /* 0x0000860008147a25 */ /* 0x000fe200078e0004 */
[----:B------:R-:W-:-:S02]  /*15f0*/  @!P2 LOP3.LUT R3, R3, 0xfffffff8, RZ, 0xc0, !PT ;  /* 0xfffffff80303a812 */ /* 0x000fc400078ec0ff */
[----:B------:R-:W-:Y:S01]  /*1600*/  @P5 LEA.HI.X R18, R36, R0, R37, 0x5, P0 ;  /* 0x0000000024125211 */ /* 0x000fe200000f2c25 */
[----:B------:R-:W-:Y:S01]  /*1610*/  IMAD.IADD R69, R21, 0x1, R9 ;  /* 0x0000000115457824 */ /* 0x000fe200078e0209 */
[----:B------:R-:W-:Y:S01]  /*1620*/  @P1 IADD3 R16, P0, R2, R16, RZ ;  /* 0x0000001002101210 */ /* 0x000fe20007f1e0ff */
[----:B------:R-:W-:Y:S01]  /*1630*/  @!P2 IMAD.WIDE R2, R3, 0x2, R10 ;  /* 0x000000020302a825 */ /* 0x000fe200078e020a */
[----:B------:R1:W-:Y:S02]  /*1640*/  STL.64 [R1+0x10], R20 ;  /* 0x0000101401007387 */ /* 0x0003e40000100a00 */
[----:B------:R-:W-:Y:S01]  /*1650*/  @P1 IADD3.X R17, R0, R17, R19, P0, !PT ;  /* 0x0000001100111210 */ /* 0x000fe200007fe413 */
[----:B------:R-:W-:Y:S01]  /*1660*/  IMAD.SHL.U32 R0, R23, 0x40, RZ ;  /* 0x0000004017007824 */ /* 0x000fe200078e00ff */
[----:B------:R3:W-:Y:S01]  /*1670*/  @!P2 LDGSTS.E.BYPASS.LTC128B.128 [R241+0xb100], [R2.64], !P4 ;  /* 0x0b10000002f1afae */ /* 0x0007e2000e101d4c */
[----:B------:R-:W-:Y:S01]  /*1680*/  ISETP.GE.AND P4, PT, R6, c[0x0][0x1d4], PT ;  /* 0x0000750006007a0c */ /* 0x000fe20003f86270 */
[----:B------:R-:W-:Y:S01]  /*1690*/  IMAD.MOV.U32 R68, RZ, RZ, R20 ;  /* 0x000000ffff447224 */ /* 0x000fe200078e0014 */
[----:B------:R-:W-:Y:S01]  /*16a0*/  ISETP.GE.AND P2, PT, R29, c[0x0][0x1d4], PT ;  /* 0x000075001d007a0c */ /* 0x000fe20003f46270 */
[----:B------:R-:W0:Y:S01]  /*16b0*/  LDGDEPBAR ;  /* 0x00000000000079af */ /* 0x000e220000000000 */
[----:B------:R-:W-:Y:S01]  /*16c0*/  @P5 LEA R10, P0, R7, c[0x0][0x1c8], 0x1 ;  /* 0x00007200070a5a11 */ /* 0x000fe200078008ff */
[----:B------:R-:W-:Y:S01]  /*16d0*/  IMAD.WIDE.U32 R4, R33, UR6, R68 ;  /* 0x0000000621047c25 */ /* 0x000fe2000f8e0044 */
[----:B------:R-:W-:Y:S01]  /*16e0*/  LOP3.LUT R0, R0, 0x1c0, RZ, 0xc0, !PT ;  /* 0x000001c000007812 */ /* 0x000fe200078ec0ff */
[----:B------:R1:W-:Y:S01]  /*16f0*/  STL.64 [R1+0x8], R68 ;  /* 0x0000084401007387 */ /* 0x0003e20000100a00 */
[----:B------:R-:W-:Y:S01]  /*1700*/  @P5 LEA.HI.X R11, R7, c[0x0][0x1cc], R18, 0x1, P0 ;  /* 0x00007300070b5a11 */ /* 0x000fe200000f0c12 */
[----:B------:R-:W-:-:S02]  /*1710*/  IMAD.SHL.U32 R7, R30, 0x8, RZ ;  /* 0x000000081e077824 */ /* 0x000fc400078e00ff */
[----:B--2---:R-:W-:Y:S02]  /*1720*/  IMAD.MOV.U32 R14, RZ, RZ, 0x20 ;  /* 0x00000020ff0e7424 */ /* 0x004fe400078e00ff */
[----:B------:R2:W-:Y:S01]  /*1730*/  @P6 LDGSTS.E.BYPASS.LTC128B.128 [R241+0x12100], [R12.64], !P4 ;  /* 0x121000000cf16fae */ /* 0x0005e2000e101d4c */
[----:B------:R-:W-:Y:S02]  /*1740*/  LOP3.LUT R9, R0, 0x8, R7, 0xf8, !PT ;  /* 0x0000000800097812 */ /* 0x000fe400078ef807 */
[----:B------:R-:W-:Y:S01]  /*1750*/  SHF.R.U32.HI R7, RZ, 0x3, R0 ;  /* 0x00000003ff077819 */ /* 0x000fe20000011600 */
[----:B------:R2:W-:Y:S01]  /*1760*/  @P6 LDGSTS.E.BYPASS.LTC128B.128 [R241+0x15100], [R12.64+0x80], !P3 ;  /* 0x151000800cf16fae */ /* 0x0005e2000d901d4c */
[----:B------:R-:W-:Y:S01]  /*1770*/  IADD3 R0, R5, UR15, RZ ;  /* 0x0000000f05007c10 */ /* 0x000fe2000fffe0ff */
[----:B------:R-:W-:Y:S01]  /*1780*/  USHF.L.U32 UR15, UR4, 0x6, URZ ;  /* 0x00000006040f7899 */ /* 0x000fe2000800063f */
[----:B------:R-:W-:Y:S01]  /*1790*/  LOP3.LUT R7, R9, R7, RZ, 0x3c, !PT ;  /* 0x0000000709077212 */ /* 0x000fe200078e3cff */
[----:B------:R2:W-:Y:S01]  /*17a0*/  @P6 LDGSTS.E.BYPASS.LTC128B.128 [R241+0x18100], [R12.64+0x100], !P2 ;  /* 0x181001000cf16fae */ /* 0x0005e2000d101d4c */
[----:B------:R-:W-:-:S03]  /*17b0*/  ISETP.GE.AND P6, PT, R6, c[0x0][0x1d4], PT ;  /* 0x0000750006007a0c */ /* 0x000fc60003fc6270 */
[----:B------:R4:W-:Y:S01]  /*17c0*/  @P5 LDGSTS.E.BYPASS.LTC128B.128 [R241+0x13100], [R10.64], !P4 ;  /* 0x131000000af15fae */ /* 0x0009e2000e101d4c */
[----:B---3--:R-:W-:-:S03]  /*17d0*/  @P1 LEA R2, P0, R16, c[0x0][0x1c8], 0x1 ;  /* 0x0000720010021a11 */ /* 0x008fc600078008ff */
[----:B------:R4:W-:Y:S01]  /*17e0*/  @P5 LDGSTS.E.BYPASS.LTC128B.128 [R241+0x16100], [R10.64+0x80], !P3 ;  /* 0x161000800af15fae */ /* 0x0009e2000d901d4c */
[----:B------:R-:W-:Y:S02]  /*17f0*/  @P1 LEA.HI.X R3, R16, c[0x0][0x1cc], R17, 0x1, P0 ;  /* 0x0000730010031a11 */ /* 0x000fe400000f0c11 */
[----:B------:R-:W-:Y:S01]  /*1800*/  LEA R8, P0, R4, c[0x0][0x1f8], 0x1 ;  /* 0x00007e0004087a11 */ /* 0x000fe200078008ff */
[----:B------:R4:W-:Y:S01]  /*1810*/  @P5 LDGSTS.E.BYPASS.LTC128B.128 [R241+0x19100], [R10.64+0x100], !P2 ;  /* 0x191001000af15fae */ /* 0x0009e2000d101d4c */
[----:B------:R-:W-:Y:S02]  /*1820*/  ISETP.GE.AND P5, PT, R28, c[0x0][0x1d4], PT ;  /* 0x000075001c007a0c */ /* 0x000fe40003fa6270 */
[----:B------:R-:W-:Y:S01]  /*1830*/  LEA.HI.X R9, R4, c[0x0][0x1fc], R0, 0x1, P0 ;  /* 0x00007f0004097a11 */ /* 0x000fe200000f0c00 */
[----:B------:R3:W-:Y:S01]  /*1840*/  @P1 LDGSTS.E.BYPASS.LTC128B.128 [R241+0x14100], [R2.64], !P4 ;  /* 0x1410000002f11fae */ /* 0x0007e2000e101d4c */
[----:B------:R-:W-:Y:S02]  /*1850*/  IMAD.U32 R0, RZ, RZ, UR15 ;  /* 0x0000000fff007e24 */ /* 0x000fe4000f8e00ff */
[----:B------:R-:W-:Y:S01]  /*1860*/  IMAD.MOV.U32 R4, RZ, RZ, 0x10 ;  /* 0x00000010ff047424 */ /* 0x000fe200078e00ff */
[----:B------:R3:W-:Y:S04]  /*1870*/  @P1 LDGSTS.E.BYPASS.LTC128B.128 [R241+0x17100], [R2.64+0x80], !P3 ;  /* 0x1710008002f11fae */ /* 0x0007e8000d901d4c */
[----:B------:R3:W-:Y:S01]  /*1880*/  @P1 LDGSTS.E.BYPASS.LTC128B.128 [R241+0x1a100], [R2.64+0x100], !P2 ;  /* 0x1a10010002f11fae */ /* 0x0007e2000d101d4c */
[----:B--2---:R-:W-:-:S03]  /*1890*/  IADD3 R12, P1, P0, R0, 0x80, R8 ;  /* 0x00000080000c7810 */ /* 0x004fc6000783e008 */
[----:B------:R-:W0:Y:S01]  /*18a0*/  LDGDEPBAR ;  /* 0x00000000000079af */ /* 0x000e220000000000 */
[----:B------:R-:W-:Y:S02]  /*18b0*/  IADD3.X R13, RZ, UR17, R9, P1, P0 ;  /* 0x00000011ff0d7c10 */ /* 0x000fe40008fe0409 */
[----:B----4-:R-:W-:Y:S01]  /*18c0*/  IADD3 R10, P1, P0, R0, 0x100, R8 ;  /* 0x00000100000a7810 */ /* 0x010fe2000783e008 */
[----:B------:R-:W-:-:S03]  /*18d0*/  IMAD.SHL.U32 R0, R108, 0x20, RZ ;  /* 0x000000206c007824 */ /* 0x000fc600078e00ff */
[----:B------:R-:W-:Y:S02]  /*18e0*/  IADD3.X R11, RZ, UR17, R9, P1, P0 ;  /* 0x00000011ff0b7c10 */ /* 0x000fe40008fe0409 */
[----:B------:R-:W-:Y:S02]  /*18f0*/  LOP3.LUT P0, RZ, R23, 0x2, RZ, 0xc0, !PT ;  /* 0x0000000217ff7812 */ /* 0x000fe4000780c0ff */
[----:B------:R-:W-:Y:S01]  /*1900*/  IADD3 R6, P1, R8, UR15, RZ ;  /* 0x0000000f08067c10 */ /* 0x000fe2000ff3e0ff */
[----:B---3--:R-:W-:Y:S01]  /*1910*/  IMAD.SHL.U32 R2, R27, 0x40, RZ ;  /* 0x000000401b027824 */ /* 0x008fe200078e00ff */
[----:B------:R-:W-:-:S04]  /*1920*/  DEPBAR.LE SB0, 0x1 ;  /* 0x000080400000791a */ /* 0x000fc80000000000 */
[----:B------:R-:W-:Y:S02]  /*1930*/  LOP3.LUT R2, R7, 0xfffffe00, R2, 0xf8, !PT ;  /* 0xfffffe0007027812 */ /* 0x000fe400078ef802 */
[----:B------:R-:W-:Y:S02]  /*1940*/  LOP3.LUT R3, R0, 0x7ffffc00, RZ, 0xc0, !PT ;  /* 0x7ffffc0000037812 */ /* 0x000fe400078ec0ff */
[----:B------:R-:W-:Y:S02]  /*1950*/  SEL R0, R4, 0xfffffff0, !P0 ;  /* 0xfffffff004007807 */ /* 0x000fe40004000000 */
[----:B------:R-:W-:Y:S01]  /*1960*/  IADD3.X R7, R9, UR17, RZ, P1, !PT ;  /* 0x0000001109077c10 */ /* 0x000fe20008ffe4ff */
[----:B------:R-:W-:Y:S01]  /*1970*/  IMAD.IADD R3, R2, 0x1, R3 ;  /* 0x0000000102037824 */ /* 0x000fe200078e0203 */
[----:B------:R-:W-:Y:S01]  /*1980*/  BAR.SYNC.DEFER_BLOCKING 0x0 ;  /* 0x0000000000007b1d */ /* 0x000fe20000010000 */
[----:B------:R-:W-:Y:S01]  /*1990*/  LOP3.LUT P1, RZ, R23, 0x4, RZ, 0xc0, !PT ;  /* 0x0000000417ff7812 */ /* 0x000fe2000782c0ff */
[----:B------:R-:W-:Y:S01]  /*19a0*/  IMAD.SHL.U32 R239, R0, 0x2, RZ ;  /* 0x0000000200ef7824 */ /* 0x000fe200078e00ff */
[----:B------:R-:W-:Y:S01]  /*19b0*/  IADD3 R4, P0, R6, UR15, RZ ;  /* 0x0000000f06047c10 */ /* 0x000fe2000ff1e0ff */
[C---:B------:R-:W-:Y:S01]  /*19c0*/  IMAD.SHL.U32 R216, R3.reuse, 0x2, RZ ;  /* 0x0000000203d87824 */ /* 0x040fe200078e00ff */
[----:B------:R-:W-:Y:S01]  /*19d0*/  LEA R224, R3, 0x100, 0x1 ;  /* 0x0000010003e07811 */ /* 0x000fe200078e08ff */
        /* <DEDUP_REMOVED lines=78> */
.L_x_3665:
        /* <DEDUP_REMOVED lines=50> */
.L_x_3666:
[----:B--23--:R-:W-:Y:S01]  /*21e0*/  HMMA.16816.F32 R32, R152, R16, RZ ;  /* 0x000000109820723c */ /* 0x00cfe200000018ff */
[----:B------:R-:W-:Y:S01]  /*21f0*/  IMAD.MOV.U32 R3, RZ, RZ, 0x40 ;  /* 0x00000040ff037424 */ /* 0x000fe200078e00ff */
[----:B------:R-:W-:Y:S01]  /*2200*/  ULDC UR4, c[0x0][0x1d0] ;  /* 0x0000740000047ab9 */ /* 0x000fe20000000800 */
[----:B------:R-:W0:Y:S01]  /*2210*/  LDGDEPBAR ;  /* 0x00000000000079af */ /* 0x000e220000000000 */
[----:B------:R-:W-:Y:S01]  /*2220*/  UIADD3 UR4, UR16, UR4, URZ ;  /* 0x0000000410047290 */ /* 0x000fe2000fffe03f */
[----:B------:R-:W-:Y:S01]  /*2230*/  IMAD.SHL.U32 R135, R2, 0x2, RZ ;  /* 0x0000000202877824 */ /* 0x000fe200078e00ff */
[----:B------:R-:W-:-:S02]  /*2240*/  SEL R238, R3, 0xffffffc0, !P1 ;  /* 0xffffffc003ee7807 */ /* 0x000fc40004800000 */
[----:B------:R-:W-:Y:S01]  /*2250*/  HMMA.16816.F32 R28, R152, R18, RZ ;  /* 0x00000012981c723c */ /* 0x000fe200000018ff */
[----:B------:R-:W-:Y:S01]  /*2260*/  IMAD.IADD R2, R239, 0x1, R135 ;  /* 0x00000001ef027824 */ /* 0x000fe200078e0287 */
[----:B------:R-:W-:Y:S01]  /*2270*/  IADD3 R3, R238, R4, RZ ;  /* 0x00000004ee037210 */ /* 0x000fe20007ffe0ff */
[----:B------:R-:W-:Y:S01]  /*2280*/  IMAD.IADD R5, R236, 0x1, R238 ;  /* 0x00000001ec057824 */ /* 0x000fe200078e02ee */
[----:B------:R-:W-:-:S04]  /*2290*/  LEA R237, R0, R135, 0x1 ;  /* 0x0000008700ed7211 */ /* 0x000fc800078e08ff */
[----:B-1----:R-:W-:Y:S01]  /*22a0*/  HMMA.16816.F32 R8, R152, R40, RZ ;  /* 0x000000289808723c */ /* 0x002fe200000018ff */
[----:B------:R-:W-:-:S07]  /*22b0*/  IMAD.IADD R0, R239, 0x1, R237 ;  /* 0x00000001ef007824 */ /* 0x000fce00078e02ed */
[C---:B------:R-:W-:Y:S08]  /*22c0*/  HMMA.16816.F32 R24, R152.reuse, R20, RZ ;  /* 0x000000149818723c */ /* 0x040ff000000018ff */
[C---:B------:R-:W-:Y:S08]  /*22d0*/  HMMA.16816.F32 R20, R152.reuse, R22, RZ ;  /* 0x000000169814723c */ /* 0x040ff000000018ff */
[C---:B----4-:R-:W-:Y:S08]  /*22e0*/  HMMA.16816.F32 R16, R152.reuse, R36, RZ ;  /* 0x000000249810723c */ /* 0x050ff000000018ff */
[----:B------:R-:W-:Y:S01]  /*22f0*/  HMMA.16816.F32 R12, R152, R38, RZ ;  /* 0x00000026980c723c */ /* 0x000fe200000018ff */
[----:B------:R-:W1:Y:S07]  /*2300*/  LDSM.16.M88.4 R36, [R5+0x12100] ;  /* 0x012100000524783b */ /* 0x000e6e0000000200 */
[C---:B------:R-:W-:Y:S01]  /*2310*/  HMMA.16816.F32 R68, R156.reuse, R52, R32 ;  /* 0x000000349c44723c */ /* 0x040fe20000001820 */
[----:B------:R-:W2:Y:S07]  /*2320*/  LDSM.16.M88.4 R32, [R5+0x12900] ;  /* 0x012900000520783b */ /* 0x000eae0000000200 */
[C---:B------:R-:W-:Y:S08]  /*2330*/  HMMA.16816.F32 R84, R156.reuse, R54, R28 ;  /* 0x000000369c54723c */ /* 0x040ff0000000181c */
[----:B------:R-:W-:Y:S08]  /*2340*/  HMMA.16816.F32 R52, R156, R60, R8 ;  /* 0x0000003c9c34723c */ /* 0x000ff00000001808 */
[----:B------:R-:W-:Y:S01]  /*2350*/  HMMA.16816.F32 R8, R152, R42, RZ ;  /* 0x0000002a9808723c */ /* 0x000fe200000018ff */
[----:B------:R-:W3:Y:S07]  /*2360*/  LDSM.16.M88.4 R40, [R5+0x13100] ;  /* 0x013100000528783b */ /* 0x000eee0000000200 */
[C---:B------:R-:W-:Y:S08]  /*2370*/  HMMA.16816.F32 R76, R156.reuse, R50, R20 ;  /* 0x000000329c4c723c */ /* 0x040ff00000001814 */
[C---:B------:R-:W-:Y:S08]  /*2380*/  HMMA.16816.F32 R80, R156.reuse, R44, R16 ;  /* 0x0000002c9c50723c */ /* 0x040ff00000001810 */
[----:B------:R-:W-:Y:S08]  /*2390*/  HMMA.16816.F32 R88, R156, R46, R12 ;  /* 0x0000002e9c58723c */ /* 0x000ff0000000180c */
[C---:B------:R-:W-:Y:S08]  /*23a0*/  HMMA.16816.F32 R20, R152.reuse, R56, RZ ;  /* 0x000000389814723c */ /* 0x040ff000000018ff */
[C---:B------:R-:W-:Y:S08]  /*23b0*/  HMMA.16816.F32 R16, R152.reuse, R58, RZ ;  /* 0x0000003a9810723c */ /* 0x040ff000000018ff */
[----:B------:R-:W-:Y:S08]  /*23c0*/  HMMA.16816.F32 R12, R152, R64, RZ ;  /* 0x00000040980c723c */ /* 0x000ff000000018ff */
[C---:B------:R-:W-:Y:S01]  /*23d0*/  HMMA.16816.F32 R72, R156.reuse, R48, R24 ;  /* 0x000000309c48723c */ /* 0x040fe20000001818 */
[----:B------:R-:W4:Y:S07]  /*23e0*/  LDSM.16.M88.4 R24, [R5+0x13900] ;  /* 0x013900000518783b */ /* 0x000f2e0000000200 */
[----:B------:R-:W-:Y:S01]  /*23f0*/  HMMA.16816.F32 R48, R156, R62, R8 ;  /* 0x0000003e9c30723c */ /* 0x000fe20000001808 */
[----:B------:R-:W-:Y:S07]  /*2400*/  LDSM.16.M88.4 R60, [R3+0x12900] ;  /* 0x01290000033c783b */ /* 0x000fee0000000200 */
[----:B------:R-:W-:Y:S08]  /*2410*/  HMMA.16816.F32 R8, R152, R66, RZ ;  /* 0x000000429808723c */ /* 0x000ff000000018ff */
[C---:B------:R-:W-:Y:S08]  /*2420*/  HMMA.16816.F32 R44, R156.reuse, R92, R20 ;  /* 0x0000005c9c2c723c */ /* 0x040ff00000001814 */
[C---:B------:R-:W-:Y:S01]  /*2430*/  HMMA.16816.F32 R28, R156.reuse, R94, R16 ;  /* 0x0000005e9c1c723c */ /* 0x040fe20000001810 */
[----:B------:R-:W5:Y:S07]  /*2440*/  LDSM.16.M88.4 R16, [R5+0x14100] ;  /* 0x014100000510783b */ /* 0x000f6e0000000200 */
[----:B------:R-:W-:Y:S01]  /*2450*/  HMMA.16816.F32 R20, R156, R96, R12 ;  /* 0x000000609c14723c */ /* 0x000fe2000000180c */
[----:B------:R-:W3:Y:S07]  /*2460*/  LDSM.16.M88.4 R12, [R5+0x14900] ;  /* 0x01490000050c783b */ /* 0x000eee0000000200 */
[C---:B-1----:R-:W-:Y:S08]  /*2470*/  HMMA.16816.F32 R64, R184.reuse, R36, R68 ;  /* 0x00000024b840723c */ /* 0x042ff00000001844 */
[----:B------:R-:W-:Y:S01]  /*2480*/  HMMA.16816.F32 R68, R184, R38, R84 ;  /* 0x00000026b844723c */ /* 0x000fe20000001854 */
[----:B------:R-:W1:Y:S07]  /*2490*/  LDSM.16.M88.4 R36, [R3+0x12100] ;  /* 0x012100000324783b */ /* 0x000e6e0000000200 */
[----:B------:R-:W-:Y:S08]  /*24a0*/  HMMA.16816.F32 R8, R156, R98, R8 ;  /* 0x000000629c08723c */ /* 0x000ff00000001808 */
[C---:B--2---:R-:W-:Y:S08]  /*24b0*/  HMMA.16816.F32 R72, R184.reuse, R32, R72 ;  /* 0x00000020b848723c */ /* 0x044ff00000001848 */
[C---:B------:R-:W-:Y:S01]  /*24c0*/  HMMA.16816.F32 R76, R184.reuse, R34, R76 ;  /* 0x00000022b84c723c */ /* 0x040fe2000000184c */
[----:B------:R-:W-:Y:S07]  /*24d0*/  LDSM.16.M88.4 R32, [R3+0x14100] ;  /* 0x014100000320783b */ /* 0x000fee0000000200 */
[C---:B---3--:R-:W-:Y:S08]  /*24e0*/  HMMA.16816.F32 R84, R184.reuse, R40, R80 ;  /* 0x00000028b854723c */ /* 0x048ff00000001850 */
[C---:B----4-:R-:W-:Y:S01]  /*24f0*/  HMMA.16816.F32 R96, R184.reuse, R24, R52 ;  /* 0x00000018b860723c */ /* 0x050fe20000001834 */
[----:B------:R-:W2:Y:S07]  /*2500*/  LDSM.16.M88.4 R52, [R3+0x13100] ;  /* 0x013100000334783b */ /* 0x000eae0000000200 */
[C---:B------:R-:W-:Y:S08]  /*2510*/  HMMA.16816.F32 R88, R184.reuse, R42, R88 ;  /* 0x0000002ab858723c */ /* 0x040ff00000001858 */
[C---:B------:R-:W-:Y:S08]  /*2520*/  HMMA.16816.F32 R80, R184.reuse, R26, R48 ;  /* 0x0000001ab850723c */ /* 0x040ff00000001830 */
[C---:B-----5:R-:W-:Y:S01]  /*2530*/  HMMA.16816.F32 R56, R184.reuse, R16, R44 ;  /* 0x00000010b838723c */ /* 0x060fe2000000182c */
[----:B------:R-:W3:Y:S07]  /*2540*/  LDSM.16.M88.4 R44, [R3+0x13900] ;  /* 0x01390000032c783b */ /* 0x000eee0000000200 */
[C---:B------:R-:W-:Y:S01]  /*2550*/  HMMA.16816.F32 R48, R184.reuse, R18, R28 ;  /* 0x00000012b830723c */ /* 0x040fe2000000181c */
[----:B------:R-:W4:Y:S07]  /*2560*/  LDSM.16.M88.4 R28, [R3+0x14900] ;  /* 0x01490000031c783b */ /* 0x000f2e0000000200 */
[C---:B------:R-:W-:Y:S01]  /*2570*/  HMMA.16816.F32 R40, R184.reuse, R12, R20 ;  /* 0x0000000cb828723c */ /* 0x040fe20000001814 */
[----:B------:R-:W5:Y:S07]  /*2580*/  LDSM.16.M88.4 R20, [R236+0x15100] ;  /* 0x01510000ec14783b */ /* 0x000f6e0000000200 */
[----:B------:R-:W-:Y:S08]  /*2590*/  HMMA.16816.F32 R24, R184, R14, R8 ;  /* 0x0000000eb818723c */ /* 0x000ff00000001808 */
[C---:B-1----:R-:W-:Y:S08]  /*25a0*/  HMMA.16816.F32 R16, R188.reuse, R36, R64 ;  /* 0x00000024bc10723c */ /* 0x042ff00000001840 */
[C---:B------:R-:W-:Y:S01]  /*25b0*/  HMMA.16816.F32 R12, R188.reuse, R38, R68 ;  /* 0x00000026bc0c723c */ /* 0x040fe20000001844 */
[----:B------:R-:W1:Y:S07]  /*25c0*/  LDSM.16.M88.4 R36, [R236+0x15900] ;  /* 0x01590000ec24783b */ /* 0x000e6e0000000200 */
[C---:B------:R-:W-:Y:S08]  /*25d0*/  HMMA.16816.F32 R8, R188.reuse, R60, R72 ;  /* 0x0000003cbc08723c */ /* 0x040ff00000001848 */
[C---:B------:R-:W-:Y:S01]  /*25e0*/  HMMA.16816.F32 R64, R188.reuse, R62, R76 ;  /* 0x0000003ebc40723c */ /* 0x040fe2000000184c */
[----:B------:R-:W1:Y:S07]  /*25f0*/  LDSM.16.M88.4 R60, [R236+0x16100] ;  /* 0x01610000ec3c783b */ /* 0x000e6e0000000200 */
[C---:B--2---:R-:W-:Y:S08]  /*2600*/  HMMA.16816.F32 R68, R188.reuse, R52, R84 ;  /* 0x00000034bc44723c */ /* 0x044ff00000001854 */
[C---:B------:R-:W-:Y:S08]  /*2610*/  HMMA.16816.F32 R76, R188.reuse, R54, R88 ;  /* 0x00000036bc4c723c */ /* 0x040ff00000001858 */
[C---:B------:R-:W-:Y:S01]  /*2620*/  HMMA.16816.F32 R92, R188.reuse, R32, R56 ;  /* 0x00000020bc5c723c */ /* 0x040fe20000001838 */
[----:B------:R-:W2:Y:S07]  /*2630*/  LDSM.16.M88.4 R56, [R236+0x16900] ;  /* 0x01690000ec38783b */ /* 0x000eae0000000200 */
[C---:B---3--:R-:W-:Y:S08]  /*2640*/  HMMA.16816.F32 R96, R188.reuse, R44, R96 ;  /* 0x0000002cbc60723c */ /* 0x048ff00000001860 */
[C---:B------:R-:W-:Y:S08]  /*2650*/  HMMA.16816.F32 R88, R188.reuse, R46, R80 ;  /* 0x0000002ebc58723c */ /* 0x040ff00000001850 */
[C---:B------:R-:W-:Y:S01]  /*2660*/  HMMA.16816.F32 R84, R188.reuse, R34, R48 ;  /* 0x00000022bc54723c */ /* 0x040fe20000001830 */
[----:B------:R-:W3:Y:S04]  /*2670*/  LDSM.16.M88.4 R48, [R236+0x17100] ;  /* 0x01710000ec30783b */ /* 0x000ee80000000200 */
[----:B------:R-:W-:Y:S03]  /*2680*/  LDSM.16.M88.4 R32, [R4+0x15900] ;  /* 0x015900000420783b */ /* 0x000fe60000000200 */
[----:B----4-:R-:W-:Y:S08]  /*2690*/  HMMA.16816.F32 R72, R188, R30, R24 ;  /* 0x0000001ebc48723c */ /* 0x010ff00000001818 */
[C---:B-----5:R-:W-:Y:S08]  /*26a0*/  HMMA.16816.F32 R52, R196.reuse, R20, R16 ;  /* 0x00000014c434723c */ /* 0x060ff00000001810 */
[C---:B------:R-:W-:Y:S08]  /*26b0*/  HMMA.16816.F32 R44, R196.reuse, R22, R12 ;  /* 0x00000016c42c723c */ /* 0x040ff0000000180c */
[C---:B-1----:R-:W-:Y:S08]  /*26c0*/  HMMA.16816.F32 R24, R196.reuse, R36, R8 ;  /* 0x00000024c418723c */ /* 0x042ff00000001808 */
[----:B------:R-:W-:Y:S01]  /*26d0*/  HMMA.16816.F32 R20, R196, R38, R64 ;  /* 0x00000026c414723c */ /* 0x000fe20000001840 */
[----:B------:R-:W1:Y:S04]  /*26e0*/  LDSM.16.M88.4 R36, [R4+0x15100] ;  /* 0x015100000424783b */ /* 0x000e680000000200 */
[----:B------:R-:W-:Y:S03]  /*26f0*/  LDSM.16.M88.4 R64, [R4+0x17100] ;  /* 0x017100000440783b */ /* 0x000fe60000000200 */
[----:B------:R-:W-:Y:S01]  /*2700*/  HMMA.16816.F32 R80, R188, R28, R40 ;  /* 0x0000001cbc50723c */ /* 0x000fe20000001828 */
[----:B------:R-:W4:Y:S04]  /*2710*/  LDSM.16.M88.4 R40, [R236+0x17900] ;  /* 0x01790000ec28783b */ /* 0x000f280000000200 */
[----:B------:R-:W5:Y:S03]  /*2720*/  LDSM.16.M88.4 R28, [R4+0x16100] ;  /* 0x01610000041c783b */ /* 0x000f660000000200 */
[C---:B------:R-:W-:Y:S08]  /*2730*/  HMMA.16816.F32 R16, R196.reuse, R60, R68 ;  /* 0x0000003cc410723c */ /* 0x040ff00000001844 */
[C---:B------:R-:W-:Y:S01]  /*2740*/  HMMA.16816.F32 R12, R196.reuse, R62, R76 ;  /* 0x0000003ec40c723c */ /* 0x040fe2000000184c */
[----:B------:R-:W-:Y:S07]  /*2750*/  LDSM.16.M88.4 R60, [R4+0x17900] ;  /* 0x01790000043c783b */ /* 0x000fee0000000200 */
[C---:B--2---:R-:W-:Y:S08]  /*2760*/  HMMA.16816.F32 R68, R196.reuse, R58, R88 ;  /* 0x0000003ac444723c */ /* 0x044ff00000001858 */
[C---:B---3--:R-:W-:Y:S08]  /*2770*/  HMMA.16816.F32 R100, R196.reuse, R48, R92 ;  /* 0x00000030c464723c */ /* 0x048ff0000000185c */
[----:B------:R-:W-:Y:S01]  /*2780*/  HMMA.16816.F32 R88, R196, R50, R84 ;  /* 0x00000032c458723c */ /* 0x000fe20000001854 */
[----:B------:R-:W2:Y:S07]  /*2790*/  LDSM.16.M88.4 R48, [R4+0x16900] ;  /* 0x016900000430783b */ /* 0x000eae0000000200 */
[----:B-1----:R-:W-:Y:S01]  /*27a0*/  HMMA.16816.F32 R92, R204, R36, R52 ;  /* 0x00000024cc5c723c */ /* 0x002fe20000001834 */
[----:B------:R-:W1:Y:S07]  /*27b0*/  LDSM.16.M88.4 R52, [R5+0x15100] ;  /* 0x015100000534783b */ /* 0x000e6e0000000200 */
[C---:B------:R-:W-:Y:S08]  /*27c0*/  HMMA.16816.F32 R8, R196.reuse, R56, R96 ;  /* 0x00000038c408723c */ /* 0x040ff00000001860 */
[----:B----4-:R-:W-:Y:S08]  /*27d0*/  HMMA.16816.F32 R96, R196, R40, R80 ;  /* 0x00000028c460723c */ /* 0x010ff00000001850 */
[----:B------:R-:W-:Y:S01]  /*27e0*/  HMMA.16816.F32 R80, R204, R38, R44 ;  /* 0x00000026cc50723c */ /* 0x000fe2000000182c */
[----:B------:R-:W3:Y:S07]  /*27f0*/  LDSM.16.M88.4 R36, [R5+0x16100] ;  /* 0x016100000524783b */ /* 0x000eee0000000200 */
[----:B------:R-:W-:Y:S01]  /*2800*/  HMMA.16816.F32 R84, R196, R42, R72 ;  /* 0x0000002ac454723c */ /* 0x000fe20000001848 */
[----:B------:R-:W4:Y:S07]  /*2810*/  LDSM.16.M88.4 R40, [R5+0x15900] ;  /* 0x015900000528783b */ /* 0x000f2e0000000200 */
[C---:B-----5:R-:W-:Y:S08]  /*2820*/  HMMA.16816.F32 R44, R204.reuse, R30, R12 ;  /* 0x0000001ecc2c723c */ /* 0x060ff0000000180c */
[C---:B------:R-:W-:Y:S08]  /*2830*/  HMMA.16816.F32 R76, R204.reuse, R32, R24 ;  /* 0x00000020cc4c723c */ /* 0x040ff00000001818 */
[C---:B------:R-:W-:Y:S01]  /*2840*/  HMMA.16816.F32 R72, R204.reuse, R34, R20 ;  /* 0x00000022cc48723c */ /* 0x040fe20000001814 */
[----:B------:R-:W5:Y:S07]  /*2850*/  LDSM.16.M88.4 R32, [R5+0x16900] ;  /* 0x016900000520783b */ /* 0x000f6e0000000200 */
[C---:B------:R-:W-:Y:S01]  /*2860*/  HMMA.16816.F32 R56, R204.reuse, R28, R16 ;  /* 0x0000001ccc38723c */ /* 0x040fe20000001810 */
[----:B------:R-:W3:Y:S07]  /*2870*/  LDSM.16.M88.4 R28, [R5+0x17100] ;  /* 0x01710000051c783b */ /* 0x000eee0000000200 */
[C---:B--2---:R-:W-:Y:S08]  /*2880*/  HMMA.16816.F32 R24, R204.reuse, R48, R8 ;  /* 0x00000030cc18723c */ /* 0x044ff00000001808 */
[C---:B------:R-:W-:Y:S08]  /*2890*/  HMMA.16816.F32 R20, R204.reuse, R50, R68 ;  /* 0x00000032cc14723c */ /* 0x040ff00000001844 */
[C---:B------:R-:W-:Y:S08]  /*28a0*/  HMMA.16816.F32 R16, R204.reuse, R64, R100 ;  /* 0x00000040cc10723c */ /* 0x040ff00000001864 */
[----:B------:R-:W-:Y:S01]  /*28b0*/  HMMA.16816.F32 R12, R204, R66, R88 ;  /* 0x00000042cc0c723c */ /* 0x000fe20000001858 */
[----:B------:R-:W2:Y:S07]  /*28c0*/  LDSM.16.M88.4 R64, [R3+0x15100] ;  /* 0x015100000340783b */ /* 0x000eae0000000200 */
[C---:B-1----:R-:W-:Y:S08]  /*28d0*/  HMMA.16816.F32 R100, R208.reuse, R52, R92 ;  /* 0x00000034d064723c */ /* 0x042ff0000000185c */
[----:B------:R-:W-:Y:S01]  /*28e0*/  HMMA.16816.F32 R88, R208, R54, R80 ;  /* 0x00000036d058723c */ /* 0x000fe20000001850 */
[----:B------:R-:W1:Y:S07]  /*28f0*/  LDSM.16.M88.4 R52, [R5+0x17900] ;  /* 0x017900000534783b */ /* 0x000e6e0000000200 */
[C---:B------:R-:W-:Y:S08]  /*2900*/  HMMA.16816.F32 R8, R204.reuse, R60, R96 ;  /* 0x0000003ccc08723c */ /* 0x040ff00000001860 */
[----:B------:R-:W-:Y:S01]  /*2910*/  HMMA.16816.F32 R68, R204, R62, R84 ;  /* 0x0000003ecc44723c */ /* 0x000fe20000001854 */
[----:B------:R-:W1:Y:S07]  /*2920*/  LDSM.16.M88.4 R60, [R3+0x15900] ;  /* 0x01590000033c783b */ /* 0x000e6e0000000200 */
[C---:B---3--:R-:W-:Y:S01]  /*2930*/  HMMA.16816.F32 R80, R208.reuse, R38, R44 ;  /* 0x00000026d050723c */ /* 0x048fe2000000182c */
[----:B------:R-:W3:Y:S07]  /*2940*/  LDSM.16.M88.4 R44, [R3+0x16100] ;  /* 0x01610000032c783b */ /* 0x000eee0000000200 */
[C---:B----4-:R-:W-:Y:S08]  /*2950*/  HMMA.16816.F32 R96, R208.reuse, R40, R76 ;  /* 0x00000028d060723c */ /* 0x050ff0000000184c */
[C---:B------:R-:W-:Y:S01]  /*2960*/  HMMA.16816.F32 R84, R208.reuse, R42, R72 ;  /* 0x0000002ad054723c */ /* 0x040fe20000001848 */
[----:B------:R-:W4:Y:S07]  /*2970*/  LDSM.16.M88.4 R40, [R3+0x16900] ;  /* 0x016900000328783b */ /* 0x000f2e0000000200 */
[C---:B------:R-:W-:Y:S01]  /*2980*/  HMMA.16816.F32 R92, R208.reuse, R36, R56 ;  /* 0x00000024d05c723c */ /* 0x040fe20000001838 */
[----:B------:R-:W1:Y:S07]  /*2990*/  LDSM.16.M88.4 R36, [R3+0x17100] ;  /* 0x017100000324783b */ /* 0x000e6e0000000200 */
[C---:B-----5:R-:W-:Y:S08]  /*29a0*/  HMMA.16816.F32 R76, R208.reuse, R32, R24 ;  /* 0x00000020d04c723c */ /* 0x060ff00000001818 */
[C---:B------:R-:W-:Y:S01]  /*29b0*/  HMMA.16816.F32 R72, R208.reuse, R34, R20 ;  /* 0x00000022d048723c */ /* 0x040fe20000001814 */
[----:B------:R-:W5:Y:S04]  /*29c0*/  LDSM.16.M88.4 R20, [R236+0x18100] ;  /* 0x01810000ec14783b */ /* 0x000f680000000200 */
[----:B------:R-:W3:Y:S03]  /*29d0*/  LDSM.16.M88.4 R32, [R3+0x17900] ;  /* 0x017900000320783b */ /* 0x000ee60000000200 */
[C---:B------:R-:W-:Y:S08]  /*29e0*/  HMMA.16816.F32 R56, R208.reuse, R28, R16 ;  /* 0x0000001cd038723c */ /* 0x040ff00000001810 */
[----:B------:R-:W-:Y:S08]  /*29f0*/  HMMA.16816.F32 R48, R208, R30, R12 ;  /* 0x0000001ed030723c */ /* 0x000ff0000000180c */
[----:B--2---:R-:W-:Y:S08]  /*2a00*/  HMMA.16816.F32 R16, R212, R64, R100 ;  /* 0x00000040d410723c */ /* 0x004ff00000001864 */
[C---:B-1----:R-:W-:Y:S08]  /*2a10*/  HMMA.16816.F32 R28, R208.reuse, R52, R8 ;  /* 0x00000034d01c723c */ /* 0x042ff00000001808 */
[----:B------:R-:W-:Y:S01]  /*2a20*/  HMMA.16816.F32 R24, R208, R54, R68 ;  /* 0x00000036d018723c */ /* 0x000fe20000001844 */
[----:B------:R-:W-:Y:S07]  /*2a30*/  LDSM.16.M88.4 R52, [R236+0x19900] ;  /* 0x01990000ec34783b */ /* 0x000fee0000000200 */
[C---:B------:R-:W-:Y:S08]  /*2a40*/  HMMA.16816.F32 R12, R212.reuse, R66, R88 ;  /* 0x00000042d40c723c */ /* 0x040ff00000001858 */
[C---:B------:R-:W-:Y:S08]  /*2a50*/  HMMA.16816.F32 R64, R212.reuse, R62, R84 ;  /* 0x0000003ed440723c */ /* 0x040ff00000001854 */
[C---:B---3--:R-:W-:Y:S08]  /*2a60*/  HMMA.16816.F32 R92, R212.reuse, R44, R92 ;  /* 0x0000002cd45c723c */ /* 0x048ff0000000185c */
[C---:B------:R-:W-:Y:S01]  /*2a70*/  HMMA.16816.F32 R84, R212.reuse, R46, R80 ;  /* 0x0000002ed454723c */ /* 0x040fe20000001850 */
[----:B------:R-:W1:Y:S07]  /*2a80*/  LDSM.16.M88.4 R44, [R236+0x18900] ;  /* 0x01890000ec2c783b */ /* 0x000e6e0000000200 */
[C---:B------:R-:W-:Y:S01]  /*2a90*/  HMMA.16816.F32 R8, R212.reuse, R60, R96 ;  /* 0x0000003cd408723c */ /* 0x040fe20000001860 */
[----:B------:R-:W-:Y:S07]  /*2aa0*/  LDSM.16.M88.4 R60, [R236+0x1a100] ;  /* 0x01a10000ec3c783b */ /* 0x000fee0000000200 */
[C---:B----4-:R-:W-:Y:S08]  /*2ab0*/  HMMA.16816.F32 R88, R212.reuse, R40, R76 ;  /* 0x00000028d458723c */ /* 0x050ff0000000184c */
[C---:B------:R-:W-:Y:S08]  /*2ac0*/  HMMA.16816.F32 R76, R212.reuse, R36, R56 ;  /* 0x00000024d44c723c */ /* 0x040ff00000001838 */
[C---:B------:R-:W-:Y:S01]  /*2ad0*/  HMMA.16816.F32 R96, R212.reuse, R38, R48 ;  /* 0x00000026d460723c */ /* 0x040fe20000001830 */
[----:B------:R-:W2:Y:S04]  /*2ae0*/  LDSM.16.M88.4 R36, [R4+0x18100] ;  /* 0x018100000424783b */ /* 0x000ea80000000200 */
[----:B------:R-:W3:Y:S03]  /*2af0*/  LDSM.16.M88.4 R48, [R236+0x19100] ;  /* 0x01910000ec30783b */ /* 0x000ee60000000200 */
[----:B------:R-:W-:Y:S01]  /*2b00*/  HMMA.16816.F32 R100, R212, R42, R72 ;  /* 0x0000002ad464723c */ /* 0x000fe20000001848 */
[----:B------:R-:W4:Y:S07]  /*2b10*/  LDSM.16.M88.4 R40, [R236+0x1a900] ;  /* 0x01a90000ec28783b */ /* 0x000f2e0000000200 */
[----:B-----5:R-:W-:Y:S08]  /*2b20*/  HMMA.16816.F32 R68, R216, R20, R16 ;  /* 0x00000014d844723c */ /* 0x020ff00000001810 */
[C---:B------:R-:W-:Y:S01]  /*2b30*/  HMMA.16816.F32 R80, R212.reuse, R32, R28 ;  /* 0x00000020d450723c */ /* 0x040fe2000000181c */
[----:B------:R-:W-:Y:S07]  /*2b40*/  LDSM.16.M88.4 R28, [R4+0x19100] ;  /* 0x01910000041c783b */ /* 0x000fee0000000200 */
[----:B------:R-:W-:Y:S01]  /*2b50*/  HMMA.16816.F32 R72, R212, R34, R24 ;  /* 0x00000022d448723c */ /* 0x000fe20000001818 */
[----:B------:R-:W5:Y:S07]  /*2b60*/  LDSM.16.M88.4 R32, [R4+0x18900] ;  /* 0x018900000420783b */ /* 0x000f6e0000000200 */
[C---:B------:R-:W-:Y:S08]  /*2b70*/  HMMA.16816.F32 R56, R216.reuse, R22, R12 ;  /* 0x00000016d838723c */ /* 0x040ff0000000180c */
[C---:B-1----:R-:W-:Y:S08]  /*2b80*/  HMMA.16816.F32 R24, R216.reuse, R44, R8 ;  /* 0x0000002cd818723c */ /* 0x042ff00000001808 */
[C---:B------:R-:W-:Y:S08]  /*2b90*/  HMMA.16816.F32 R8, R216.reuse, R52, R88 ;  /* 0x00000034d808723c */ /* 0x040ff00000001858 */
[----:B------:R-:W-:Y:S01]  /*2ba0*/  HMMA.16816.F32 R20, R216, R46, R64 ;  /* 0x0000002ed814723c */ /* 0x000fe20000001840 */
[----:B------:R-:W1:Y:S04]  /*2bb0*/  LDSM.16.M88.4 R44, [R4+0x19900] ;  /* 0x01990000042c783b */ /* 0x000e680000000200 */
[----:B------:R-:W-:Y:S03]  /*2bc0*/  LDSM.16.M88.4 R64, [R4+0x1a900] ;  /* 0x01a900000440783b */ /* 0x000fe60000000200 */
[----:B--2---:R-:W-:Y:S08]  /*2bd0*/  HMMA.16816.F32 R88, R220, R36, R68 ;  /* 0x00000024dc58723c */ /* 0x004ff00000001844 */
[C---:B---3--:R-:W-:Y:S08]  /*2be0*/  HMMA.16816.F32 R16, R216.reuse, R48, R92 ;  /* 0x00000030d810723c */ /* 0x048ff0000000185c */
[C---:B------:R-:W-:Y:S08]  /*2bf0*/  HMMA.16816.F32 R12, R216.reuse, R50, R84 ;  /* 0x00000032d80c723c */ /* 0x040ff00000001854 */
[C---:B----4-:R-:W-:Y:S08]  /*2c00*/  HMMA.16816.F32 R80, R216.reuse, R40, R80 ;  /* 0x00000028d850723c */ /* 0x050ff00000001850 */
[----:B------:R-:W-:Y:S01]  /*2c10*/  HMMA.16816.F32 R72, R216, R42, R72 ;  /* 0x0000002ad848723c */ /* 0x000fe20000001848 */
[----:B------:R-:W2:Y:S07]  /*2c20*/  LDSM.16.M88.4 R40, [R4+0x1a100] ;  /* 0x01a100000428783b */ /* 0x000eae0000000200 */
[----:B------:R-:W-:Y:S01]  /*2c30*/  HMMA.16816.F32 R68, R220, R38, R56 ;  /* 0x00000026dc44723c */ /* 0x000fe20000001838 */
[----:B------:R-:W3:Y:S04]  /*2c40*/  LDSM.16.M88.4 R56, [R5+0x18100] ;  /* 0x018100000538783b */ /* 0x000ee80000000200 */
[----:B------:R-:W-:Y:S03]  /*2c50*/  LDSM.16.M88.4 R36, [R5+0x19100] ;  /* 0x019100000524783b */ /* 0x000fe60000000200 */
[C---:B------:R-:W-:Y:S01]  /*2c60*/  HMMA.16816.F32 R52, R216.reuse, R54, R100 ;  /* 0x00000036d834723c */ /* 0x040fe20000001864 */
[----:B------:R-:W-:Y:S07]  /*2c70*/  LDSM.16.M88.4 R100, [R3+0x19100] ;  /* 0x019100000364783b */ /* 0x000fee0000000200 */
[C---:B------:R-:W-:Y:S08]  /*2c80*/  HMMA.16816.F32 R76, R216.reuse, R60, R76 ;  /* 0x0000003cd84c723c */ /* 0x040ff0000000184c */
[----:B------:R-:W-:Y:S01]  /*2c90*/  HMMA.16816.F32 R84, R216, R62, R96 ;  /* 0x0000003ed854723c */ /* 0x000fe20000001860 */
[----:B------:R-:W4:Y:S07]  /*2ca0*/  LDSM.16.M88.4 R60, [R5+0x18900] ;  /* 0x01890000053c783b */ /* 0x000f2e0000000200 */
[C---:B-----5:R-:W-:Y:S08]  /*2cb0*/  HMMA.16816.F32 R104, R220.reuse, R32, R24 ;  /* 0x00000020dc68723c */ /* 0x060ff00000001818 */
[C---:B------:R-:W-:Y:S01]  /*2cc0*/  HMMA.16816.F32 R96, R220.reuse, R34, R20 ;  /* 0x00000022dc60723c */ /* 0x040fe20000001814 */
[----:B------:R-:W-:Y:S07]  /*2cd0*/  LDSM.16.M88.4 R32, [R5+0x19900] ;  /* 0x019900000520783b */ /* 0x000fee0000000200 */
[C---:B------:R-:W-:Y:S08]  /*2ce0*/  HMMA.16816.F32 R92, R220.reuse, R28, R16 ;  /* 0x0000001cdc5c723c */ /* 0x040ff00000001810 */
[C---:B------:R-:W-:Y:S01]  /*2cf0*/  HMMA.16816.F32 R48, R220.reuse, R30, R12 ;  /* 0x0000001edc30723c */ /* 0x040fe2000000180c */
[----:B------:R-:W5:Y:S04]  /*2d00*/  LDSM.16.M88.4 R28, [R5+0x1a100] ;  /* 0x01a10000051c783b */ /* 0x000f680000000200 */
[----:B------:R-:W4:Y:S03]  /*2d10*/  LDSM.16.M88.4 R4, [R5+0x1a900] ;  /* 0x01a900000504783b */ /* 0x000f260000000200 */
[C---:B-1----:R-:W-:Y:S08]  /*2d20*/  HMMA.16816.F32 R20, R220.reuse, R46, R52 ;  /* 0x0000002edc14723c */ /* 0x042ff00000001834 */
[C---:B------:R-:W-:Y:S08]  /*2d30*/  HMMA.16816.F32 R24, R220.reuse, R44, R8 ;  /* 0x0000002cdc18723c */ /* 0x040ff00000001808 */
[----:B--2---:R-:W-:Y:S08]  /*2d40*/  HMMA.16816.F32 R16, R220, R40, R76 ;  /* 0x00000028dc10723c */ /* 0x004ff0000000184c */
[C---:B---3--:R-:W-:Y:S01]  /*2d50*/  HMMA.16816.F32 R52, R224.reuse, R56, R88 ;  /* 0x00000038e034723c */ /* 0x048fe20000001858 */
[----:B------:R-:W-:Y:S07]  /*2d60*/  LDSM.16.M88.4 R88, [R3+0x18900] ;  /* 0x018900000358783b */ /* 0x000fee0000000200 */
[----:B------:R-:W-:Y:S01]  /*2d70*/  HMMA.16816.F32 R68, R224, R58, R68 ;  /* 0x0000003ae044723c */ /* 0x000fe20000001844 */
[----:B------:R-:W1:Y:S07]  /*2d80*/  LDSM.16.M88.4 R56, [R3+0x18100] ;  /* 0x018100000338783b */ /* 0x000e6e0000000200 */
[C---:B------:R-:W-:Y:S08]  /*2d90*/  HMMA.16816.F32 R8, R220.reuse, R64, R80 ;  /* 0x00000040dc08723c */ /* 0x040ff00000001850 */
[C---:B------:R-:W-:Y:S08]  /*2da0*/  HMMA.16816.F32 R12, R220.reuse, R42, R84 ;  /* 0x0000002adc0c723c */ /* 0x040ff00000001854 */
[----:B------:R-:W-:Y:S08]  /*2db0*/  HMMA.16816.F32 R40, R220, R66, R72 ;  /* 0x00000042dc28723c */ /* 0x000ff00000001848 */
[C---:B----4-:R-:W-:Y:S01]  /*2dc0*/  HMMA.16816.F32 R72, R224.reuse, R60, R104 ;  /* 0x0000003ce048723c */ /* 0x050fe20000001868 */
[----:B------:R-:W-:Y:S07]  /*2dd0*/  LDSM.16.M88.4 R104, [R3+0x19900] ;  /* 0x019900000368783b */ /* 0x000fee0000000200 */
[C---:B------:R-:W-:Y:S08]  /*2de0*/  HMMA.16816.F32 R80, R224.reuse, R62, R96 ;  /* 0x0000003ee050723c */ /* 0x040ff00000001860 */
[C---:B-----5:R-:W-:Y:S08]  /*2df0*/  HMMA.16816.F32 R60, R224.reuse, R28, R16 ;  /* 0x0000001ce03c723c */ /* 0x060ff00000001810 */
[C---:B------:R-:W-:Y:S01]  /*2e00*/  HMMA.16816.F32 R84, R224.reuse, R36, R92 ;  /* 0x00000024e054723c */ /* 0x040fe2000000185c */
[----:B------:R-:W-:Y:S07]  /*2e10*/  LDSM.16.M88.4 R92, [R3+0x1a100] ;  /* 0x01a10000035c783b */ /* 0x000fee0000000200 */
[----:B------:R-:W-:Y:S01]  /*2e20*/  HMMA.16816.F32 R16, R224, R4, R8 ;  /* 0x00000004e010723c */ /* 0x000fe20000001808 */
[----:B------:R2:W3:Y:S01]  /*2e30*/  LDSM.16.M88.4 R8, [R3+0x1a900] ;  /* 0x01a900000308783b */ /* 0x0004e20000000200 */
[----:B------:R-:W-:-:S06]  /*2e40*/  DEPBAR.LE SB0, 0x2 ;  /* 0x000080800000791a */ /* 0x000fcc0000000000 */
[----:B------:R-:W-:Y:S08]  /*2e50*/  HMMA.16816.F32 R44, R224, R30, R12 ;  /* 0x0000001ee02c723c */ /* 0x000ff0000000180c */
[----:B-1----:R-:W-:Y:S01]  /*2e60*/  HMMA.16816.F32 R12, R228, R56, R52 ;  /* 0x00000038e40c723c */ /* 0x002fe20000001834 */
[----:B--2---:R-:W-:-:S07]  /*2e70*/  LOP3.LUT R3, R108, 0xffffffe0, RZ, 0xc0, !PT ;  /* 0xffffffe06c037812 */ /* 0x004fce00078ec0ff */
[----:B------:R-:W-:Y:S01]  /*2e80*/  HMMA.16816.F32 R76, R224, R38, R48 ;  /* 0x00000026e04c723c */ /* 0x000fe20000001830 */
[----:B------:R-:W-:-:S07]  /*2e90*/  IMAD.IADD R3, R132, 0x1, -R3 ;  /* 0x0000000184037824 */ /* 0x000fce00078e0a03 */
[----:B------:R-:W-:Y:S01]  /*2ea0*/  HMMA.16816.F32 R48, R224, R32, R24 ;  /* 0x00000020e030723c */ /* 0x000fe20000001818 */
[----:B------:R-:W-:-:S04]  /*2eb0*/  SHF.R.S32.HI R4, RZ, 0x1f, R3 ;  /* 0x0000001fff047819 */ /* 0x000fc80000011403 */
[----:B------:R-:W-:-:S03]  /*2ec0*/  LEA.HI R4, R4, R3, RZ, 0x2 ;  /* 0x0000000304047211 */ /* 0x000fc600078f10ff */
[----:B------:R-:W-:Y:S01]  /*2ed0*/  HMMA.16816.F32 R24, R228, R58, R68 ;  /* 0x0000003ae418723c */ /* 0x000fe20000001844 */
[----:B------:R-:W-:-:S05]  /*2ee0*/  LOP3.LUT R4, R4, 0x7ffffffc, RZ, 0xc0, !PT ;  /* 0x7ffffffc04047812 */ /* 0x000fca00078ec0ff */
[----:B------:R-:W-:Y:S01]  /*2ef0*/  IMAD.IADD R3, R3, 0x1, -R4 ;  /* 0x0000000103037824 */ /* 0x000fe200078e0a04 */
[----:B------:R-:W-:Y:S01]  /*2f00*/  MOV R4, UR4 ;  /* 0x0000000400047c02 */ /* 0x000fe20008000f00 */
[----:B------:R-:W-:Y:S01]  /*2f10*/  HMMA.16816.F32 R64, R224, R34, R20 ;  /* 0x00000022e040723c */ /* 0x000fe20000001814 */
[----:B------:R-:W-:-:S03]  /*2f20*/  UIADD3 UR4, UR14, -0x3, URZ ;  /* 0xfffffffd0e047890 */ /* 0x000fc6000fffe03f */
[----:B------:R-:W-:Y:S01]  /*2f30*/  IMAD R3, R3, -0x2, R4 ;  /* 0xfffffffe03037824 */ /* 0x000fe200078e0204 */
[----:B------:R-:W-:-:S03]  /*2f40*/  UISETP.GE.AND UP0, UPT, UR4, UR10, UPT ;  /* 0x0000000a0400728c */ /* 0x000fc6000bf06270 */
[----:B------:R-:W-:Y:S01]  /*2f50*/  HMMA.16816.F32 R20, R224, R6, R40 ;  /* 0x00000006e014723c */ /* 0x000fe20000001828 */
[C---:B------:R-:W-:Y:S02]  /*2f60*/  ISETP.GT.AND P5, PT, R3.reuse, RZ, PT ;  /* 0x000000ff0300720c */ /* 0x040fe40003fa4270 */
[C---:B------:R-:W-:Y:S02]  /*2f70*/  ISETP.GT.AND P1, PT, R3.reuse, 0x1, PT ;  /* 0x000000010300780c */ /* 0x040fe40003f24270 */
[----:B------:R-:W-:Y:S02]  /*2f80*/  ISETP.GT.AND P6, PT, R3, 0x8, PT ;  /* 0x000000080300780c */ /* 0x000fe40003fc4270 */
[----:B------:R-:W-:Y:S01]  /*2f90*/  FSEL R7, R12, -INF , P5 ;  /* 0xff8000000c077808 */ /* 0x000fe20002800000 */
[----:B------:R-:W-:Y:S01]  /*2fa0*/  HMMA.16816.F32 R28, R228, R88, R72 ;  /* 0x00000058e41c723c */ /* 0x000fe20000001848 */
[----:B------:R-:W-:Y:S02]  /*2fb0*/  FSEL R6, R13, -INF , P1 ;  /* 0xff8000000d067808 */ /* 0x000fe40000800000 */
[----:B------:R-:W-:-:S02]  /*2fc0*/  FSEL R15, R15, -INF , P1 ;  /* 0xff8000000f0f7808 */ /* 0x000fc40000800000 */
[----:B------:R-:W-:Y:S02]  /*2fd0*/  ISETP.GT.AND P1, PT, R3, 0x9, PT ;  /* 0x000000090300780c */ /* 0x000fe40003f24270 */
[----:B------:R-:W-:Y:S01]  /*2fe0*/  FMNMX.FTZ R4, R7, R6, !PT ;  /* 0x0000000607047209 */ /* 0x000fe20007810000 */
[----:B------:R-:W-:Y:S01]  /*2ff0*/  HMMA.16816.F32 R32, R228, R90, R80 ;  /* 0x0000005ae420723c */ /* 0x000fe20000001850 */
[----:B------:R-:W-:Y:S02]  /*3000*/  FSEL R13, R27, -INF , P1 ;  /* 0xff8000001b0d7808 */ /* 0x000fe40000800000 */
[----:B------:R-:W-:-:S05]  /*3010*/  FSEL R12, R26, -INF , P6 ;  /* 0xff8000001a0c7808 */ /* 0x000fca0003000000 */
[C---:B---3--:R-:W-:Y:S07]  /*3020*/  HMMA.16816.F32 R16, R228.reuse, R8, R16 ;  /* 0x00000008e410723c */ /* 0x048fee0000001810 */
[----:B------:R-:W-:Y:S01]  /*3030*/  FSEL R8, R24, -INF , P6 ;  /* 0xff80000018087808 */ /* 0x000fe20003000000 */
[----:B------:R-:W-:Y:S01]  /*3040*/  HMMA.16816.F32 R36, R228, R100, R84 ;  /* 0x00000064e424723c */ /* 0x000fe20000001854 */
[----:B------:R-:W-:Y:S02]  /*3050*/  ISETP.GT.AND P6, PT, R3, 0x18, PT ;  /* 0x000000180300780c */ /* 0x000fe40003fc4270 */
[----:B------:R-:W-:-:S05]  /*3060*/  FMNMX.FTZ R4, R8, R4, !PT ;  /* 0x0000000408047209 */ /* 0x000fca0007810000 */
[----:B------:R-:W-:Y:S01]  /*3070*/  HMMA.16816.F32 R20, R228, R10, R20 ;  /* 0x0000000ae414723c */ /* 0x000fe20000001814 */
[----:B------:R-:W-:-:S06]  /*3080*/  FSEL R81, R34, -INF , P6 ;  /* 0xff80000022517808 */ /* 0x000fcc0003000000 */
[----:B------:R-:W-:Y:S01]  /*3090*/  FSEL R11, R14, -INF , P5 ;  /* 0xff8000000e0b7808 */ /* 0x000fe20002800000 */
[C---:B------:R-:W-:Y:S01]  /*30a0*/  HMMA.16816.F32 R52, R228.reuse, R106, R64 ;  /* 0x0000006ae434723c */ /* 0x040fe20000001840 */
[----:B------:R-:W-:Y:S02]  /*30b0*/  ISETP.GT.AND P5, PT, R3, 0x10, PT ;  /* 0x000000100300780c */ /* 0x000fe40003fa4270 */
[----:B------:R-:W-:Y:S01]  /*30c0*/  FSEL R10, R25, -INF , P1 ;  /* 0xff800000190a7808 */ /* 0x000fe20000800000 */
[----:B------:R-:W-:Y:S01]  /*30d0*/  BAR.SYNC.DEFER_BLOCKING 0x0 ;  /* 0x0000000000007b1d */ /* 0x000fe20000010000 */
[----:B------:R-:W-:Y:S02]  /*30e0*/  ISETP.GT.AND P1, PT, R3, 0x11, PT ;  /* 0x000000110300780c */ /* 0x000fe40003f24270 */
[----:B------:R-:W-:Y:S01]  /*30f0*/  FSEL R64, R28, -INF , P5 ;  /* 0xff8000001c407808 */ /* 0x000fe20002800000 */
[----:B------:R-:W-:Y:S01]  /*3100*/  HMMA.16816.F32 R40, R228, R102, R76 ;  /* 0x00000066e428723c */ /* 0x000fe2000000184c */
[----:B------:R-:W-:-:S02]  /*3110*/  FMNMX.FTZ R4, R10, R4, !PT ;  /* 0x000000040a047209 */ /* 0x000fc40007810000 */
[----:B------:R-:W-:Y:S02]  /*3120*/  FSEL R65, R29, -INF , P1 ;  /* 0xff8000001d417808 */ /* 0x000fe40000800000 */
[----:B------:R-:W-:Y:S02]  /*3130*/  FMNMX.FTZ R4, R64, R4, !PT ;  /* 0x0000000440047209 */ /* 0x000fe40007810000 */
[----:B------:R-:W-:Y:S01]  /*3140*/  FSEL R80, R30, -INF , P5 ;  /* 0xff8000001e507808 */ /* 0x000fe20002800000 */
[----:B------:R-:W-:Y:S01]  /*3150*/  HMMA.16816.F32 R48, R228, R104, R48 ;  /* 0x00000068e430723c */ /* 0x000fe20000001830 */
[----:B------:R-:W-:Y:S02]  /*3160*/  ISETP.GT.AND P5, PT, R3, 0x19, PT ;  /* 0x000000190300780c */ /* 0x000fe40003fa4270 */
[----:B------:R-:W-:Y:S02]  /*3170*/  FSEL R67, R32, -INF , P6 ;  /* 0xff80000020437808 */ /* 0x000fe40003000000 */
[----:B------:R-:W-:-:S02]  /*3180*/  FMNMX.FTZ R4, R65, R4, !PT ;  /* 0x0000000441047209 */ /* 0x000fc40007810000 */
[----:B------:R-:W-:Y:S01]  /*3190*/  FSEL R82, R31, -INF , P1 ;  /* 0xff8000001f527808 */ /* 0x000fe20000800000 */
[C---:B------:R-:W-:Y:S01]  /*31a0*/  HMMA.16816.F32 R60, R228.reuse, R92, R60 ;  /* 0x0000005ce43c723c */ /* 0x040fe2000000183c */
[----:B------:R-:W-:Y:S02]  /*31b0*/  ISETP.GT.AND P1, PT, R3, 0x20, PT ;  /* 0x000000200300780c */ /* 0x000fe40003f24270 */
[----:B------:R-:W-:Y:S01]  /*31c0*/  FSEL R66, R33, -INF , P5 ;  /* 0xff80000021427808 */ /* 0x000fe20002800000 */
[----:B------:R-:W-:Y:S01]  /*31d0*/  LDSM.16.MT88.4 R28, [R2+0x3100] ;  /* 0x00310000021c783b */ /* 0x000fe20000004200 */
[----:B------:R-:W-:Y:S02]  /*31e0*/  FMNMX.FTZ R4, R67, R4, !PT ;  /* 0x0000000443047209 */ /* 0x000fe40007810000 */
[----:B------:R-:W-:Y:S01]  /*31f0*/  FSEL R83, R35, -INF , P5 ;  /* 0xff80000023537808 */ /* 0x000fe20002800000 */
[----:B------:R-:W-:Y:S01]  /*3200*/  HMMA.16816.F32 R44, R228, R94, R44 ;  /* 0x0000005ee42c723c */ /* 0x000fe2000000182c */
[----:B------:R-:W-:Y:S01]  /*3210*/  ISETP.GT.AND P5, PT, R3, 0x21, PT ;  /* 0x000000210300780c */ /* 0x000fe20003fa4270 */
[----:B------:R-:W-:Y:S01]  /*3220*/  LDSM.16.MT88.4 R32, [R2+0x100] ;  /* 0x000100000220783b */ /* 0x000fe20000004200 */
[----:B------:R-:W-:-:S02]  /*3230*/  FSEL R116, R36, -INF , P1 ;  /* 0xff80000024747808 */ /* 0x000fc40000800000 */
[----:B------:R-:W-:Y:S01]  /*3240*/  FMNMX.FTZ R4, R66, R4, !PT ;  /* 0x0000000442047209 */ /* 0x000fe20007810000 */
[----:B------:R-:W-:Y:S01]  /*3250*/  LDSM.16.MT88.4 R24, [R135+0x100] ;  /* 0x000100008718783b */ /* 0x000fe20000004200 */
[----:B------:R-:W-:Y:S02]  /*3260*/  FMNMX.FTZ R5, R11, R15, !PT ;  /* 0x0000000f0b057209 */ /* 0x000fe40007810000 */
[----:B------:R-:W-:Y:S02]  /*3270*/  FSEL R117, R37, -INF , P5 ;  /* 0xff80000025757808 */ /* 0x000fe40002800000 */
[----:B------:R-:W-:Y:S02]  /*3280*/  ISETP.GT.AND P6, PT, R3, 0x28, PT ;  /* 0x000000280300780c */ /* 0x000fe40003fc4270 */
        /* <DEDUP_REMOVED lines=19> */
[----:B------:R-:W-:Y:S02]  /*33c0*/  FSEL R200, R49, -INF , P5 ;  /* 0xff80000031c87808 */ /* 0x000fe40002800000 */
        /* <DEDUP_REMOVED lines=30> */
[----:B------:R-:W-:-:S02]  /*35b0*/  FSEL R242, R45, -INF , P1 ;  /* 0xff8000002df27808 */ /* 0x000fc40000800000 */
[----:B------:R-:W-:Y:S02]  /*35c0*/  ISETP.GT.AND P1, PT, R3, 0x50, PT ;  /* 0x000000500300780c */ /* 0x000fe40003f24270 */
[----:B------:R-:W-:Y:S02]  /*35d0*/  FMNMX.FTZ R4, R235, R4, !PT ;  /* 0x00000004eb047209 */ /* 0x000fe40007810000 */
[----:B------:R-:W-:Y:S02]  /*35e0*/  FMNMX.FTZ R5, R202, R5, !PT ;  /* 0x00000005ca057209 */ /* 0x000fe40007810000 */
        /* <DEDUP_REMOVED lines=15> */
[----:B------:R-:W-:Y:S02]  /*36e0*/  FMNMX.FTZ R132, R143, R132, !PT ;  /* 0x000000848f847209 */ /* 0x000fe40007810000 */
[----:B------:R-:W-:Y:S02]  /*36f0*/  FMNMX.FTZ R3, R243, R3, !PT ;  /* 0x00000003f3037209 */ /* 0x000fe40007810000 */
[----:B------:R-:W-:Y:S02]  /*3700*/  FMNMX.FTZ R132, R160, R132, !PT ;  /* 0x00000084a0847209 */ /* 0x000fe40007810000 */
[----:B------:R-:W-:Y:S02]  /*3710*/  FMNMX.FTZ R3, R245, R3, !PT ;  /* 0x00000003f5037209 */ /* 0x000fe40007810000 */
[----:B------:R-:W-:Y:S01]  /*3720*/  FSEL R161, R19, -INF , P6 ;  /* 0xff80000013a17808 */ /* 0x000fe20003000000 */
[----:B------:R-:W1:Y:S01]  /*3730*/  SHFL.BFLY PT, R4, R132, 0x2, 0x1f ;  /* 0x0c401f0084047f89 */ /* 0x000e6200000e0000 */
[----:B------:R-:W-:-:S02]  /*3740*/  FMNMX.FTZ R3, R244, R3, !PT ;  /* 0x00000003f4037209 */ /* 0x000fc40007810000 */
[----:B------:R-:W-:Y:S01]  /*3750*/  FSEL R150, R22, -INF , P5 ;  /* 0xff80000016967808 */ /* 0x000fe20002800000 */
[----:B------:R-:W-:Y:S01]  /*3760*/  LDSM.16.MT88.4 R16, [R237+0x100] ;  /* 0x00010000ed10783b */ /* 0x000fe20000004200 */
[----:B------:R-:W-:Y:S02]  /*3770*/  FMNMX.FTZ R3, R246, R3, !PT ;  /* 0x00000003f6037209 */ /* 0x000fe40007810000 */
[----:B------:R-:W-:Y:S02]  /*3780*/  FSEL R148, R23, -INF , P1 ;  /* 0xff80000017947808 */ /* 0x000fe40000800000 */
[----:B------:R-:W-:Y:S01]  /*3790*/  FMNMX.FTZ R3, R151, R3, !PT ;  /* 0x0000000397037209 */ /* 0x000fe20007810000 */
[----:B------:R-:W-:Y:S03]  /*37a0*/  LDSM.16.MT88.4 R20, [R2+0x6100] ;  /* 0x006100000214783b */ /* 0x000fe60000004200 */
[----:B------:R-:W-:-:S04]  /*37b0*/  FMNMX.FTZ R3, R161, R3, !PT ;  /* 0x00000003a1037209 */ /* 0x000fc80007810000 */
        /* <DEDUP_REMOVED lines=13> */
[----:B-1----:R-:W-:-:S04]  /*3890*/  FMNMX.FTZ R3, R3, R5, !PT ;  /* 0x0000000503037209 */ /* 0x002fc80007810000 */
[----:B------:R-:W-:Y:S01]  /*38a0*/  FSETP.NEU.FTZ.AND P1, PT, R3, -INF , PT ;  /* 0xff8000000300780b */ /* 0x000fe20003f3d000 */
[----:B--2---:R-:W-:-:S04]  /*38b0*/  FFMA.FTZ R4, R6, c[0x0][0x2d0], -R9 ;  /* 0x0000b40006047a23 */ /* 0x004fc80000010809 */
[----:B------:R1:W-:Y:S02]  /*38c0*/  MUFU.EX2 R146, R4 ;  /* 0x0000000400927308 */ /* 0x0003e40000000800 */
[----:B-1----:R-:W-:Y:S02]  /*38d0*/  FFMA.FTZ R4, R8, c[0x0][0x2d0], -R9 ;  /* 0x0000b40008047a23 */ /* 0x002fe40000010809 */
[----:B------:R-:W-:-:S04]  /*38e0*/  FMUL.FTZ R8, R3, c[0x0][0x2d0] ;  /* 0x0000b40003087a20 */ /* 0x000fc80000410000 */
[----:B------:R1:W-:Y:S01]  /*38f0*/  MUFU.EX2 R164, R4 ;  /* 0x0000000400a47308 */ /* 0x0003e20000000800 */
[----:B------:R-:W-:Y:S02]  /*3900*/  FSEL R8, R8, RZ, P1 ;  /* 0x000000ff08087208 */ /* 0x000fe40000800000 */
[----:B------:R-:W-:Y:S01]  /*3910*/  PLOP3.LUT P1, PT, PT, PT, UP0, 0x80, 0x0 ;  /* 0x000000000000781c */ /* 0x000fe20003f2f008 */
[--C-:B-1----:R-:W-:Y:S02]  /*3920*/  FFMA.FTZ R4, R10, c[0x0][0x2d0], -R9.reuse ;  /* 0x0000b4000a047a23 */ /* 0x102fe40000010809 */
[----:B------:R-:W-:Y:S02]  /*3930*/  FFMA.FTZ R10, R64, c[0x0][0x2d0], -R9 ;  /* 0x0000b400400a7a23 */ /* 0x000fe40000010809 */
[----:B------:R1:W2:Y:S08]  /*3940*/  MUFU.EX2 R145, R4 ;  /* 0x0000000400917308 */ /* 0x0002b00000000800 */
[----:B------:R3:W-:Y:S01]  /*3950*/  MUFU.EX2 R142, R10 ;  /* 0x0000000a008e7308 */ /* 0x0007e20000000800 */
[----:B-1----:R-:W-:Y:S01]  /*3960*/  FFMA.FTZ R4, R11, c[0x0][0x2d0], -R8 ;  /* 0x0000b4000b047a23 */ /* 0x002fe20000010808 */
[----:B--2---:R-:W-:-:S06]  /*3970*/  F2FP.PACK_AB R6, R145, R164 ;  /* 0x000000a49106723e */ /* 0x004fcc00000000ff */
[----:B------:R1:W-:Y:S01]  /*3980*/  MUFU.EX2 R248, R4 ;  /* 0x0000000400f87308 */ /* 0x0003e20000000800 */
[----:B---3--:R-:W-:-:S07]  /*3990*/  FFMA.FTZ R10, R65, c[0x0][0x2d0], -R9 ;  /* 0x0000b400410a7a23 */ /* 0x008fce0000010809 */
[----:B------:R2:W-:Y:S01]  /*39a0*/  MUFU.EX2 R140, R10 ;  /* 0x0000000a008c7308 */ /* 0x0005e20000000800 */
[----:B-1----:R-:W-:-:S07]  /*39b0*/  FFMA.FTZ R4, R15, c[0x0][0x2d0], -R8 ;  /* 0x0000b4000f047a23 */ /* 0x002fce0000010808 */
[----:B------:R1:W3:Y:S01]  /*39c0*/  MUFU.EX2 R149, R4 ;  /* 0x0000000400957308 */ /* 0x0002e20000000800 */
[----:B--2---:R-:W-:-:S07]  /*39d0*/  FFMA.FTZ R10, R67, c[0x0][0x2d0], -R9 ;  /* 0x0000b400430a7a23 */ /* 0x004fce0000010809 */
[----:B------:R2:W-:Y:S01]  /*39e0*/  MUFU.EX2 R165, R10 ;  /* 0x0000000a00a57308 */ /* 0x0005e20000000800 */
[----:B-1----:R-:W-:Y:S01]  /*39f0*/  FFMA.FTZ R4, R12, c[0x0][0x2d0], -R8 ;  /* 0x0000b4000c047a23 */ /* 0x002fe20000010808 */
[----:B---3--:R-:W-:-:S06]  /*3a00*/  F2FP.PACK_AB R5, R149, R248 ;  /* 0x000000f89505723e */ /* 0x008fcc00000000ff */
[----:B------:R1:W-:Y:S01]  /*3a10*/  MUFU.EX2 R247, R4 ;  /* 0x0000000400f77308 */ /* 0x0003e20000000800 */
[----:B--2---:R-:W-:-:S07]  /*3a20*/  FFMA.FTZ R10, R66, c[0x0][0x2d0], -R9 ;  /* 0x0000b400420a7a23 */ /* 0x004fce0000010809 */
[----:B------:R2:W-:Y:S01]  /*3a30*/  MUFU.EX2 R162, R10 ;  /* 0x0000000a00a27308 */ /* 0x0005e20000000800 */
[--C-:B-1----:R-:W-:Y:S02]  /*3a40*/  FFMA.FTZ R4, R13, c[0x0][0x2d0], -R8.reuse ;  /* 0x0000b4000d047a23 */ /* 0x102fe40000010808 */
[----:B------:R-:W1:Y:S05]  /*3a50*/  LDSM.16.MT88.4 R12, [R0+0x100] ;  /* 0x00010000000c783b */ /* 0x000e6a0000004200 */
[----:B------:R3:W4:Y:S01]  /*3a60*/  MUFU.EX2 R147, R4 ;  /* 0x0000000400937308 */ /* 0x0007220000000800 */
[----:B--2---:R-:W-:-:S07]  /*3a70*/  FFMA.FTZ R10, R80, c[0x0][0x2d0], -R8 ;  /* 0x0000b400500a7a23 */ /* 0x004fce0000010808 */
[----:B------:R2:W-:Y:S01]  /*3a80*/  MUFU.EX2 R249, R10 ;  /* 0x0000000a00f97308 */ /* 0x0005e20000000800 */
[----:B---3--:R-:W-:Y:S02]  /*3a90*/  F2FP.PACK_AB R4, R146, R144 ;  /* 0x000000909204723e */ /* 0x008fe400000000ff */
[----:B----4-:R-:W-:Y:S01]  /*3aa0*/  F2FP.PACK_AB R7, R147, R247 ;  /* 0x000000f79307723e */ /* 0x010fe200000000ff */
[----:B--2---:R-:W-:-:S06]  /*3ab0*/  FFMA.FTZ R10, R82, c[0x0][0x2d0], -R8 ;  /* 0x0000b400520a7a23 */ /* 0x004fcc0000010808 */
[C---:B------:R-:W-:Y:S01]  /*3ac0*/  HMMA.16816.F32 R76, R4.reuse, R28, RZ ;  /* 0x0000001c044c723c */ /* 0x040fe200000018ff */
[----:B------:R2:W3:Y:S07]  /*3ad0*/  MUFU.EX2 R163, R10 ;  /* 0x0000000a00a37308 */ /* 0x0004ee0000000800 */
[C---:B------:R-:W-:Y:S01]  /*3ae0*/  HMMA.16816.F32 R48, R4.reuse, R30, RZ ;  /* 0x0000001e0430723c */ /* 0x040fe200000018ff */
[----:B------:R-:W4:Y:S07]  /*3af0*/  LDSM.16.MT88.4 R28, [R0+0x3100] ;  /* 0x00310000001c783b */ /* 0x000f2e0000004200 */
[----:B-1----:R-:W-:Y:S01]  /*3b00*/  HMMA.16816.F32 R84, R4, R12, RZ ;  /* 0x0000000c0454723c */ /* 0x002fe200000018ff */
[----:B--2---:R-:W-:-:S04]  /*3b10*/  FFMA.FTZ R10, R81, c[0x0][0x2d0], -R8 ;  /* 0x0000b400510a7a23 */ /* 0x004fc80000010808 */
        /* <DEDUP_REMOVED lines=11> */
[----:B-----5:R-:W-:-:S06]  /*3bd0*/  IMAD.MOV.U32 R10, RZ, RZ, R143 ;  /* 0x000000ffff0a7224 */ /* 0x020fcc00078e008f */
[C---:B------:R-:W-:Y:S08]  /*3be0*/  HMMA.16816.F32 R72, R4.reuse, R20, RZ ;  /* 0x000000140448723c */ /* 0x040ff000000018ff */
[C---:B------:R-:W-:Y:S01]  /*3bf0*/  HMMA.16816.F32 R44, R4.reuse, R22, RZ ;  /* 0x00000016042c723c */ /* 0x040fe200000018ff */
[----:B------:R-:W5:Y:S07]  /*3c00*/  LDSM.16.MT88.4 R20, [R0+0x6100] ;  /* 0x006100000014783b */ /* 0x000f6e0000004200 */
[C---:B------:R-:W-:Y:S08]  /*3c10*/  HMMA.16816.F32 R40, R4.reuse, R24, RZ ;  /* 0x000000180428723c */ /* 0x040ff000000018ff */
[C---:B------:R-:W-:Y:S01]  /*3c20*/  HMMA.16816.F32 R68, R4.reuse, R26, RZ ;  /* 0x0000001a0444723c */ /* 0x040fe200000018ff */
[----:B------:R-:W3:Y:S07]  /*3c30*/  LDSM.16.MT88.4 R24, [R2+0x900] ;  /* 0x000900000218783b */ /* 0x000eee0000004200 */
[C---:B----4-:R-:W-:Y:S08]  /*3c40*/  HMMA.16816.F32 R64, R4.reuse, R28, RZ ;  /* 0x0000001c0440723c */ /* 0x050ff000000018ff */
[C---:B------:R-:W-:Y:S01]  /*3c50*/  HMMA.16816.F32 R104, R4.reuse, R30, RZ ;  /* 0x0000001e0468723c */ /* 0x040fe200000018ff */
[----:B------:R-:W4:Y:S07]  /*3c60*/  LDSM.16.MT88.4 R28, [R2+0x3900] ;  /* 0x00390000021c783b */ /* 0x000f2e0000004200 */
[C---:B--2---:R-:W-:Y:S08]  /*3c70*/  HMMA.16816.F32 R108, R4.reuse, R12, RZ ;  /* 0x0000000c046c723c */ /* 0x044ff000000018ff */
[C---:B------:R-:W-:Y:S01]  /*3c80*/  HMMA.16816.F32 R112, R4.reuse, R14, RZ ;  /* 0x0000000e0470723c */ /* 0x040fe200000018ff */
[----:B------:R-:W2:Y:S07]  /*3c90*/  LDSM.16.MT88.4 R12, [R2+0x6900] ;  /* 0x00690000020c783b */ /* 0x000eae0000004200 */
[C---:B-1----:R-:W-:Y:S08]  /*3ca0*/  HMMA.16816.F32 R80, R4.reuse, R16, RZ ;  /* 0x000000100450723c */ /* 0x042ff000000018ff */
[C---:B------:R-:W-:Y:S01]  /*3cb0*/  HMMA.16816.F32 R120, R4.reuse, R18, RZ ;  /* 0x000000120478723c */ /* 0x040fe200000018ff */
[----:B------:R-:W1:Y:S07]  /*3cc0*/  LDSM.16.MT88.4 R16, [R135+0x900] ;  /* 0x000900008710783b */ /* 0x000e6e0000004200 */
[C---:B------:R-:W-:Y:S08]  /*3cd0*/  HMMA.16816.F32 R96, R4.reuse, R36, RZ ;  /* 0x000000240460723c */ /* 0x040ff000000018ff */
[C---:B------:R-:W-:Y:S08]  /*3ce0*/  HMMA.16816.F32 R100, R4.reuse, R38, RZ ;  /* 0x000000260464723c */ /* 0x040ff000000018ff */
[C---:B------:R-:W-:Y:S08]  /*3cf0*/  HMMA.16816.F32 R36, R4.reuse, R32, RZ ;  /* 0x000000200424723c */ /* 0x040ff000000018ff */
[C---:B------:R-:W-:Y:S08]  /*3d00*/  HMMA.16816.F32 R32, R4.reuse, R34, RZ ;  /* 0x000000220420723c */ /* 0x040ff000000018ff */
[C---:B-----5:R-:W-:Y:S08]  /*3d10*/  HMMA.16816.F32 R124, R4.reuse, R20, RZ ;  /* 0x00000014047c723c */ /* 0x060ff000000018ff */
[----:B------:R-:W-:Y:S01]  /*3d20*/  HMMA.16816.F32 R136, R4, R22, RZ ;  /* 0x000000160488723c */ /* 0x000fe200000018ff */
[----:B------:R-:W-:Y:S06]  /*3d30*/  LDSM.16.MT88.4 R20, [R0+0x900] ;  /* 0x000900000014783b */ /* 0x000fec0000004200 */
[----:B------:R-:W-:-:S02]  /*3d40*/  F2FP.PACK_AB R4, R140, R142 ;  /* 0x0000008e8c04723e */ /* 0x000fc400000000ff */
[----:B---3--:R-:W-:Y:S02]  /*3d50*/  F2FP.PACK_AB R5, R163, R249 ;  /* 0x000000f9a305723e */ /* 0x008fe400000000ff */
[----:B------:R-:W-:Y:S02]  /*3d60*/  F2FP.PACK_AB R6, R162, R165 ;  /* 0x000000a5a206723e */ /* 0x000fe400000000ff */
[----:B------:R-:W-:-:S07]  /*3d70*/  F2FP.PACK_AB R7, R141, R11 ;  /* 0x0000000b8d07723e */ /* 0x000fce00000000ff */
[C---:B------:R-:W-:Y:S08]  /*3d80*/  HMMA.16816.F32 R192, R4.reuse, R24, R92 ;  /* 0x0000001804c0723c */ /* 0x040ff0000000185c */
[C---:B------:R-:W-:Y:S01]  /*3d90*/  HMMA.16816.F32 R92, R4.reuse, R26, R60 ;  /* 0x0000001a045c723c */ /* 0x040fe2000000183c */
[----:B------:R-:W3:Y:S06]  /*3da0*/  LDSM.16.MT88.4 R24, [R237+0x900] ;  /* 0x00090000ed18783b */ /* 0x000eec0000004200 */
[----:B------:R-:W-:Y:S01]  /*3db0*/  IMAD.MOV.U32 R63, RZ, RZ, R165 ;  /* 0x000000ffff3f7224 */ /* 0x000fe200078e00a5 */
[----:B----4-:R-:W-:Y:S01]  /*3dc0*/  HMMA.16816.F32 R172, R4, R28, R76 ;  /* 0x0000001c04ac723c */ /* 0x010fe2000000184c */
[----:B------:R-:W-:Y:S01]  /*3dd0*/  MOV R60, R164 ;  /* 0x000000a4003c7202 */ /* 0x000fe20000000f00 */
[----:B------:R-:W-:-:S02]  /*3de0*/  IMAD.MOV.U32 R61, RZ, RZ, R163 ;  /* 0x000000ffff3d7224 */ /* 0x000fc400078e00a3 */
[----:B------:R-:W-:-:S03]  /*3df0*/  IMAD.MOV.U32 R62, RZ, RZ, R162 ;  /* 0x000000ffff3e7224 */ /* 0x000fc600078e00a2 */
[----:B------:R-:W-:Y:S01]  /*3e00*/  MOV R76, R151 ;  /* 0x00000097004c7202 */ /* 0x000fe20000000f00 */
[----:B--2---:R-:W-:Y:S01]  /*3e10*/  HMMA.16816.F32 R168, R4, R12, R72 ;  /* 0x0000000c04a8723c */ /* 0x004fe20000001848 */
[----:B------:R-:W-:Y:S01]  /*3e20*/  IMAD.MOV.U32 R79, RZ, RZ, R150 ;  /* 0x000000ffff4f7224 */ /* 0x000fe200078e0096 */
[----:B------:R-:W-:Y:S01]  /*3e30*/  MOV R77, R148 ;  /* 0x00000094004d7202 */ /* 0x000fe20000000f00 */
[----:B------:R-:W-:-:S04]  /*3e40*/  IMAD.MOV.U32 R78, RZ, RZ, R149 ;  /* 0x000000ffff4e7224 */ /* 0x000fc800078e0095 */
[----:B------:R-:W-:Y:S01]  /*3e50*/  MOV R73, R142 ;  /* 0x0000008e00497202 */ /* 0x000fe20000000f00 */
[----:B------:R-:W-:Y:S01]  /*3e60*/  IMAD.MOV.U32 R74, RZ, RZ, R141 ;  /* 0x000000ffff4a7224 */ /* 0x000fe200078e008d */
[C---:B------:R-:W-:Y:S01]  /*3e70*/  HMMA.16816.F32 R148, R4.reuse, R30, R48 ;  /* 0x0000001e0494723c */ /* 0x040fe20000001830 */
[----:B------:R-:W-:Y:S01]  /*3e80*/  IMAD.MOV.U32 R75, RZ, RZ, R140 ;  /* 0x000000ffff4b7224 */ /* 0x000fe200078e008c */
[----:B------:R-:W-:Y:S05]  /*3e90*/  LDSM.16.MT88.4 R28, [R0+0x3900] ;  /* 0x00390000001c783b */ /* 0x000fea0000004200 */
[----:B------:R-:W-:Y:S01]  /*3ea0*/  IMAD.MOV.U32 R48, RZ, RZ, R147 ;  /* 0x000000ffff307224 */ /* 0x000fe200078e0093 */
[----:B-1----:R-:W-:Y:S01]  /*3eb0*/  HMMA.16816.F32 R140, R4, R16, R40 ;  /* 0x00000010048c723c */ /* 0x002fe20000001828 */
[----:B------:R-:W-:Y:S01]  /*3ec0*/  IMAD.MOV.U32 R49, RZ, RZ, R146 ;  /* 0x000000ffff317224 */ /* 0x000fe200078e0092 */
[----:B------:R-:W-:Y:S01]  /*3ed0*/  MOV R51, R145 ;  /* 0x0000009100337202 */ /* 0x000fe20000000f00 */
[----:B------:R-:W-:-:S05]  /*3ee0*/  IMAD.MOV.U32 R50, RZ, RZ, R144 ;  /* 0x000000ffff327224 */ /* 0x000fca00078e0090 */
[C---:B------:R-:W-:Y:S01]  /*3ef0*/  HMMA.16816.F32 R164, R4.reuse, R18, R68 ;  /* 0x0000001204a4723c */ /* 0x040fe20000001844 */
[----:B------:R-:W1:Y:S07]  /*3f00*/  LDSM.16.MT88.4 R16, [R237+0x3900] ;  /* 0x00390000ed10783b */ /* 0x000e6e0000004200 */
[C---:B------:R-:W-:Y:S01]  /*3f10*/  HMMA.16816.F32 R144, R4.reuse, R14, R44 ;  /* 0x0000000e0490723c */ /* 0x040fe2000000182c */
[----:B------:R-:W2:Y:S07]  /*3f20*/  LDSM.16.MT88.4 R12, [R135+0x3900] ;  /* 0x00390000870c783b */ /* 0x000eae0000004200 */
[C---:B---3--:R-:W-:Y:S07]  /*3f30*/  HMMA.16816.F32 R180, R4.reuse, R24, R88 ;  /* 0x0000001804b4723c */ /* 0x048fee0000001858 */
[----:B------:R-:W-:Y:S01]  /*3f40*/  MOV R89, R161 ;  /* 0x000000a100597202 */ /* 0x000fe20000000f00 */
[----:B------:R-:W-:Y:S01]  /*3f50*/  IMAD.MOV.U32 R88, RZ, RZ, R160 ;  /* 0x000000ffff587224 */ /* 0x000fe200078e00a0 */
[----:B------:R-:W-:Y:S01]  /*3f60*/  HMMA.16816.F32 R176, R4, R20, R84 ;  /* 0x0000001404b0723c */ /* 0x000fe20000001854 */
[----:B------:R-:W-:Y:S01]  /*3f70*/  IMAD.MOV.U32 R90, RZ, RZ, R248 ;  /* 0x000000ffff5a7224 */ /* 0x000fe200078e00f8 */
[----:B------:R-:W-:-:S05]  /*3f80*/  MOV R91, R78 ;  /* 0x0000004e005b7202 */ /* 0x000fca0000000f00 */
[----:B------:R-:W-:Y:S01]  /*3f90*/  IMAD.MOV.U32 R87, RZ, RZ, R60 ;  /* 0x000000ffff577224 */ /* 0x000fe200078e003c */
[----:B------:R-:W-:Y:S01]  /*3fa0*/  HMMA.16816.F32 R160, R4, R26, R56 ;  /* 0x0000001a04a0723c */ /* 0x000fe20000001838 */
[----:B------:R-:W-:Y:S01]  /*3fb0*/  MOV R86, R61 ;  /* 0x0000003d00567202 */ /* 0x000fe20000000f00 */
[----:B------:R-:W-:Y:S01]  /*3fc0*/  IMAD.MOV.U32 R85, RZ, RZ, R62 ;  /* 0x000000ffff557224 */ /* 0x000fe200078e003e */
[----:B------:R-:W3:Y:S01]  /*3fd0*/  LDSM.16.MT88.4 R24, [R135+0x6900] ;  /* 0x006900008718783b */ /* 0x000ee20000004200 */
[----:B------:R-:W-:-:S04]  /*3fe0*/  IMAD.MOV.U32 R84, RZ, RZ, R63 ;  /* 0x000000ffff547224 */ /* 0x000fc800078e003f */
[C---:B-1----:R-:W-:Y:S07]  /*3ff0*/  HMMA.16816.F32 R40, R4.reuse, R16, R36 ;  /* 0x000000100428723c */ /* 0x042fee0000001824 */
[----:B------:R-:W-:Y:S01]  /*4000*/  MOV R16, R10 ;  /* 0x0000000a00107202 */ /* 0x000fe20000000f00 */
[----:B------:R-:W-:Y:S01]  /*4010*/  HMMA.16816.F32 R56, R4, R22, R52 ;  /* 0x000000160438723c */ /* 0x000fe20000001834 */
[----:B------:R-:W-:Y:S01]  /*4020*/  FFMA.FTZ R10, R116, c[0x0][0x2d0], -R9 ;  /* 0x0000b400740a7a23 */ /* 0x000fe20000010809 */
[----:B------:R-:W1:Y:S01]  /*4030*/  LDSM.16.MT88.4 R20, [R237+0x6900] ;  /* 0x00690000ed14783b */ /* 0x000e620000004200 */
[----:B------:R-:W-:-:S02]  /*4040*/  IMAD.MOV.U32 R17, RZ, RZ, R50 ;  /* 0x000000ffff117224 */ /* 0x000fc400078e0032 */
[----:B------:R4:W5:Y:S01]  /*4050*/  MUFU.EX2 R68, R10 ;  /* 0x0000000a00447308 */ /* 0x0009620000000800 */
[----:B------:R-:W-:Y:S02]  /*4060*/  IMAD.MOV.U32 R116, RZ, RZ, R51 ;  /* 0x000000ffff747224 */ /* 0x000fe400078e0033 */
[C---:B--2---:R-:W-:Y:S07]  /*4070*/  HMMA.16816.F32 R60, R4.reuse, R12, R96 ;  /* 0x0000000c043c723c */ /* 0x044fee0000001860 */
[----:B------:R-:W-:Y:S01]  /*4080*/  MOV R98, R73 ;  /* 0x0000004900627202 */ /* 0x000fe20000000f00 */
[----:B------:R-:W-:Y:S01]  /*4090*/  HMMA.16816.F32 R52, R4, R14, R100 ;  /* 0x0000000e0434723c */ /* 0x000fe20000001864 */
[----:B------:R-:W2:Y:S01]  /*40a0*/  LDSM.16.MT88.4 R12, [R0+0x6900] ;  /* 0x00690000000c783b */ /* 0x000ea20000004200 */
[----:B------:R-:W-:-:S02]  /*40b0*/  IMAD.MOV.U32 R97, RZ, RZ, R74 ;  /* 0x000000ffff617224 */ /* 0x000fc400078e004a */
[----:B------:R-:W-:Y:S02]  /*40c0*/  IMAD.MOV.U32 R96, RZ, RZ, R75 ;  /* 0x000000ffff607224 */ /* 0x000fe400078e004b */
[----:B----4-:R-:W-:Y:S01]  /*40d0*/  FFMA.FTZ R10, R117, c[0x0][0x2d0], -R9 ;  /* 0x0000b400750a7a23 */ /* 0x010fe20000010809 */
[----:B------:R-:W-:Y:S01]  /*40e0*/  MOV R103, R48 ;  /* 0x0000003000677202 */ /* 0x000fe20000000f00 */
[----:B------:R-:W-:Y:S01]  /*40f0*/  IMAD.MOV.U32 R100, RZ, RZ, R49 ;  /* 0x000000ffff647224 */ /* 0x000fe200078e0031 */
[C---:B------:R-:W-:Y:S01]  /*4100*/  HMMA.16816.F32 R36, R4.reuse, R28, R64 ;  /* 0x0000001c0424723c */ /* 0x040fe20000001840 */
[----:B------:R4:W1:Y:S07]  /*4110*/  MUFU.EX2 R101, R10 ;  /* 0x0000000a00657308 */ /* 0x00086e0000000800 */
[C---:B------:R-:W-:Y:S07]  /*4120*/  HMMA.16816.F32 R48, R4.reuse, R18, R32 ;  /* 0x000000120430723c */ /* 0x040fee0000001820 */
[----:B------:R-:W-:Y:S01]  /*4130*/  MOV R18, R252 ;  /* 0x000000fc00127202 */ /* 0x000fe20000000f00 */
[----:B------:R-:W-:Y:S01]  /*4140*/  IMAD.MOV.U32 R19, RZ, RZ, R76 ;  /* 0x000000ffff137224 */ /* 0x000fe200078e004c */
[----:B---3--:R-:W-:Y:S01]  /*4150*/  HMMA.16816.F32 R32, R4, R24, R108 ;  /* 0x000000180420723c */ /* 0x008fe2000000186c */
[----:B----4-:R-:W-:-:S04]  /*4160*/  FFMA.FTZ R10, R118, c[0x0][0x2d0], -R9 ;  /* 0x0000b400760a7a23 */ /* 0x010fc80000010809 */
[----:B------:R3:W-:Y:S02]  /*4170*/  MUFU.EX2 R102, R10 ;  /* 0x0000000a00667308 */ /* 0x0007e40000000800 */
[----:B------:R-:W-:Y:S01]  /*4180*/  IMAD.MOV.U32 R108, RZ, RZ, R17 ;  /* 0x000000ffff6c7224 */ /* 0x000fe200078e0011 */
[C---:B------:R-:W-:Y:S01]  /*4190*/  HMMA.16816.F32 R64, R4.reuse, R26, R112 ;  /* 0x0000001a0440723c */ /* 0x040fe20000001870 */
[----:B------:R-:W-:Y:S01]  /*41a0*/  MOV R109, R100 ;  /* 0x00000064006d7202 */ /* 0x000fe20000000f00 */
[----:B------:R-:W-:Y:S01]  /*41b0*/  IMAD.MOV.U32 R110, RZ, RZ, R103 ;  /* 0x000000ffff6e7224 */ /* 0x000fe200078e0067 */
[----:B------:R-:W-:Y:S01]  /*41c0*/  LDSM.16.MT88.4 R24, [R2+0x4100] ;  /* 0x004100000218783b */ /* 0x000fe20000004200 */
[----:B------:R-:W-:Y:S02]  /*41d0*/  IMAD.MOV.U32 R111, RZ, RZ, R96 ;  /* 0x000000ffff6f7224 */ /* 0x000fe400078e0060 */
[----:B------:R-:W-:Y:S01]  /*41e0*/  IMAD.MOV.U32 R100, RZ, RZ, R86 ;  /* 0x000000ffff647224 */ /* 0x000fe200078e0056 */
[----:B------:R-:W-:Y:S01]  /*41f0*/  MOV R114, R116 ;  /* 0x0000007400727202 */ /* 0x000fe20000000f00 */
[----:B------:R-:W-:Y:S01]  /*4200*/  HMMA.16816.F32 R44, R4, R30, R104 ;  /* 0x0000001e042c723c */ /* 0x000fe20000001868 */
[----:B------:R-:W-:Y:S01]  /*4210*/  IMAD.MOV.U32 R115, RZ, RZ, R16 ;  /* 0x000000ffff737224 */ /* 0x000fe200078e0010 */
[----:B------:R-:W4:Y:S01]  /*4220*/  LDSM.16.MT88.4 R28, [R2+0x1100] ;  /* 0x00110000021c783b */ /* 0x000f220000004200 */
[----:B------:R-:W-:-:S02]  /*4230*/  IMAD.MOV.U32 R103, RZ, RZ, R89 ;  /* 0x000000ffff677224 */ /* 0x000fc400078e0059 */
[----:B---3--:R-:W-:Y:S02]  /*4240*/  FFMA.FTZ R10, R119, c[0x0][0x2d0], -R9 ;  /* 0x0000b400770a7a23 */ /* 0x008fe40000010809 */
[----:B------:R-:W-:Y:S01]  /*4250*/  MOV R104, R97 ;  /* 0x0000006100687202 */ /* 0x000fe20000000f00 */
[----:B-1----:R-:W-:Y:S01]  /*4260*/  HMMA.16816.F32 R72, R4, R22, R120 ;  /* 0x000000160448723c */ /* 0x002fe20000001878 */
[----:B------:R1:W-:Y:S01]  /*4270*/  MUFU.EX2 R99, R10 ;  /* 0x0000000a00637308 */ /* 0x0003e20000000800 */
[----:B------:R-:W-:Y:S01]  /*4280*/  IMAD.MOV.U32 R106, RZ, RZ, R84 ;  /* 0x000000ffff6a7224 */ /* 0x000fe200078e0054 */
[----:B------:R-:W-:Y:S01]  /*4290*/  MOV R105, R85 ;  /* 0x0000005500697202 */ /* 0x000fe20000000f00 */
[----:B------:R-:W-:Y:S02]  /*42a0*/  IMAD.MOV.U32 R107, RZ, RZ, R98 ;  /* 0x000000ffff6b7224 */ /* 0x000fe400078e0062 */
[----:B-1----:R-:W-:-:S04]  /*42b0*/  FFMA.FTZ R10, R128, c[0x0][0x2d0], -R8 ;  /* 0x0000b400800a7a23 */ /* 0x002fc80000010808 */
[----:B------:R1:W-:Y:S02]  /*42c0*/  MUFU.EX2 R128, R10 ;  /* 0x0000000a00807308 */ /* 0x0003e40000000800 */
[----:B-1----:R-:W-:Y:S02]  /*42d0*/  FFMA.FTZ R10, R130, c[0x0][0x2d0], -R8 ;  /* 0x0000b400820a7a23 */ /* 0x002fe40000010808 */
[----:B-----5:R-:W-:-:S04]  /*42e0*/  IMAD.MOV.U32 R130, RZ, RZ, R68 ;  /* 0x000000ffff827224 */ /* 0x020fc800078e0044 */
[----:B------:R1:W3:Y:S01]  /*42f0*/  MUFU.EX2 R252, R10 ;  /* 0x0000000a00fc7308 */ /* 0x0002e20000000800 */
[C---:B------:R-:W-:Y:S01]  /*4300*/  HMMA.16816.F32 R68, R4.reuse, R20, R80 ;  /* 0x000000140444723c */ /* 0x040fe20000001850 */
[----:B------:R-:W-:Y:S07]  /*4310*/  LDSM.16.MT88.4 R20, [R0+0x1100] ;  /* 0x001100000014783b */ /* 0x000fee0000004200 */
[----:B--2---:R-:W-:Y:S01]  /*4320*/  HMMA.16816.F32 R80, R4, R14, R136 ;  /* 0x0000000e0450723c */ /* 0x004fe20000001888 */
[----:B-1----:R-:W-:-:S02]  /*4330*/  FFMA.FTZ R10, R129, c[0x0][0x2d0], -R8 ;  /* 0x0000b400810a7a23 */ /* 0x002fc40000010808 */
[----:B------:R-:W-:Y:S02]  /*4340*/  IMAD.MOV.U32 R129, RZ, RZ, R77 ;  /* 0x000000ffff817224 */ /* 0x000fe400078e004d */
[----:B------:R1:W-:Y:S02]  /*4350*/  MUFU.EX2 R248, R10 ;  /* 0x0000000a00f87308 */ /* 0x0003e40000000800 */
[----:B-1----:R-:W-:Y:S02]  /*4360*/  FFMA.FTZ R10, R131, c[0x0][0x2d0], -R8 ;  /* 0x0000b400830a7a23 */ /* 0x002fe40000010808 */
[----:B------:R-:W-:-:S04]  /*4370*/  IMAD.MOV.U32 R131, RZ, RZ, R247 ;  /* 0x000000ffff837224 */ /* 0x000fc800078e00f7 */
[----:B------:R1:W2:Y:S02]  /*4380*/  MUFU.EX2 R247, R10 ;  /* 0x0000000a00f77308 */ /* 0x0002a40000000800 */
[----:B-1----:R-:W-:Y:S02]  /*4390*/  MOV R10, R79 ;  /* 0x0000004f000a7202 */ /* 0x002fe40000000f00 */
[----:B------:R-:W-:Y:S01]  /*43a0*/  HMMA.16816.F32 R76, R4, R12, R124 ;  /* 0x0000000c044c723c */ /* 0x000fe2000000187c */
[----:B------:R-:W1:Y:S06]  /*43b0*/  LDSM.16.MT88.4 R12, [R135+0x1100] ;  /* 0x00110000870c783b */ /* 0x000e6c0000004200 */
[----:B------:R-:W-:Y:S01]  /*43c0*/  IMAD.MOV.U32 R127, RZ, RZ, R18 ;  /* 0x000000ffff7f7224 */ /* 0x000fe200078e0012 */
[----:B------:R-:W-:Y:S01]  /*43d0*/  F2FP.PACK_AB R4, R101, R130 ;  /* 0x000000826504723e */ /* 0x000fe200000000ff */
[----:B------:R-:W-:Y:S01]  /*43e0*/  IMAD.MOV.U32 R126, RZ, RZ, R19 ;  /* 0x000000ffff7e7224 */ /* 0x000fe200078e0013 */
[----:B---3--:R-:W-:Y:S01]  /*43f0*/  F2FP.PACK_AB R5, R252, R128 ;  /* 0x00000080fc05723e */ /* 0x008fe200000000ff */
[----:B------:R-:W3:Y:S01]  /*4400*/  LDSM.16.MT88.4 R16, [R2+0x7100] ;  /* 0x007100000210783b */ /* 0x000ee20000004200 */
[----:B------:R-:W-:Y:S01]  /*4410*/  F2FP.PACK_AB R6, R99, R102 ;  /* 0x000000666306723e */ /* 0x000fe200000000ff */
[----:B------:R-:W-:Y:S01]  /*4420*/  IMAD.MOV.U32 R125, RZ, RZ, R87 ;  /* 0x000000ffff7d7224 */ /* 0x000fe200078e0057 */
[----:B--2---:R-:W-:-:S02]  /*4430*/  F2FP.PACK_AB R7, R247, R248 ;  /* 0x000000f8f707723e */ /* 0x004fc400000000ff */
[----:B------:R-:W-:-:S05]  /*4440*/  MOV R124, R88 ;  /* 0x00000058007c7202 */ /* 0x000fca0000000f00 */
[C---:B----4-:R-:W-:Y:S07]  /*4450*/  HMMA.16816.F32 R84, R4.reuse, R28, R192 ;  /* 0x0000001c0454723c */ /* 0x050fee00000018c0 */
[----:B------:R-:W-:Y:S01]  /*4460*/  IMAD.MOV.U32 R194, RZ, RZ, R90 ;  /* 0x000000ffffc27224 */ /* 0x000fe200078e005a */
[----:B------:R-:W-:Y:S01]  /*4470*/  MOV R195, R91 ;  /* 0x0000005b00c37202 */ /* 0x000fe20000000f00 */
[----:B------:R-:W-:Y:S01]  /*4480*/  IMAD.MOV.U32 R193, RZ, RZ, R101 ;  /* 0x000000ffffc17224 */ /* 0x000fe200078e0065 */
[----:B------:R-:W-:Y:S01]  /*4490*/  HMMA.16816.F32 R88, R4, R30, R92 ;  /* 0x0000001e0458723c */ /* 0x000fe2000000185c */
[----:B------:R-:W2:Y:S01]  /*44a0*/  LDSM.16.MT88.4 R28, [R237+0x1100] ;  /* 0x00110000ed1c783b */ /* 0x000ea20000004200 */
[----:B------:R-:W-:-:S06]  /*44b0*/  IMAD.MOV.U32 R192, RZ, RZ, R102 ;  /* 0x000000ffffc07224 */ /* 0x000fcc00078e0066 */
[C---:B------:R-:W-:Y:S07]  /*44c0*/  HMMA.16816.F32 R92, R4.reuse, R24, R172 ;  /* 0x00000018045c723c */ /* 0x040fee00000018ac */
[----:B------:R-:W-:Y:S01]  /*44d0*/  IMAD.MOV.U32 R175, RZ, RZ, R99 ;  /* 0x000000ffffaf7224 */ /* 0x000fe200078e0063 */
[----:B-1----:R-:W-:Y:S01]  /*44e0*/  HMMA.16816.F32 R136, R4, R12, R140 ;  /* 0x0000000c0488723c */ /* 0x002fe2000000188c */
[----:B------:R-:W-:Y:S01]  /*44f0*/  IMAD.MOV.U32 R173, RZ, RZ, R125 ;  /* 0x000000ffffad7224 */ /* 0x000fe200078e007d */
[----:B------:R-:W-:Y:S01]  /*4500*/  MOV R172, R131 ;  /* 0x0000008300ac7202 */ /* 0x000fe20000000f00 */
[----:B------:R-:W-:-:S05]  /*4510*/  IMAD.MOV.U32 R174, RZ, RZ, R194 ;  /* 0x000000ffffae7224 */ /* 0x000fca00078e00c2 */
[C---:B---3--:R-:W-:Y:S07]  /*4520*/  HMMA.16816.F32 R116, R4.reuse, R16, R168 ;  /* 0x000000100474723c */ /* 0x048fee00000018a8 */
        /* <DEDUP_REMOVED lines=9> */
[C---:B------:R-:W-:Y:S01]  /*45c0*/  HMMA.16816.F32 R100, R4.reuse, R18, R144 ;  /* 0x000000120464723c */ /* 0x040fe20000001890 */
[----:B------:R-:W1:Y:S07]  /*45d0*/  LDSM.16.MT88.4 R16, [R135+0x4100] ;  /* 0x004100008710783b */ /* 0x000e6e0000004200 */
[C---:B------:R-:W-:Y:S01]  /*45e0*/  HMMA.16816.F32 R112, R4.reuse, R14, R164 ;  /* 0x0000000e0470723c */ /* 0x040fe200000018a4 */
[----:B------:R-:W3:Y:S07]  /*45f0*/  LDSM.16.MT88.4 R12, [R237+0x4100] ;  /* 0x00410000ed0c783b */ /* 0x000eee0000004200 */
[C---:B------:R-:W-:Y:S01]  /*4600*/  HMMA.16816.F32 R96, R4.reuse, R26, R148 ;  /* 0x0000001a0460723c */ /* 0x040fe20000001894 */
[----:B------:R-:W-:Y:S07]  /*4610*/  LDSM.16.MT88.4 R24, [R0+0x4100] ;  /* 0x004100000018783b */ /* 0x000fee0000004200 */
[C---:B--2---:R-:W-:Y:S07]  /*4620*/  HMMA.16816.F32 R120, R4.reuse, R28, R180 ;  /* 0x0000001c0478723c */ /* 0x044fee00000018b4 */
[----:B------:R-:W-:Y:S01]  /*4630*/  IMAD.MOV.U32 R28, RZ, RZ, R124 ;  /* 0x000000ffff1c7224 */ /* 0x000fe200078e007c */
[----:B------:R-:W-:Y:S01]  /*4640*/  HMMA.16816.F32 R164, R4, R20, R176 ;  /* 0x0000001404a4723c */ /* 0x000fe200000018b0 */
[----:B------:R-:W-:Y:S01]  /*4650*/  MOV R29, R126 ;  /* 0x0000007e001d7202 */ /* 0x000fe20000000f00 */
[----:B------:R-:W-:-:S02]  /*4660*/  IMAD.MOV.U32 R180, RZ, RZ, R127 ;  /* 0x000000ffffb47224 */ /* 0x000fc400078e007f */
[----:B------:R-:W-:Y:S02]  /*4670*/  IMAD.MOV.U32 R181, RZ, RZ, R10 ;  /* 0x000000ffffb57224 */ /* 0x000fe400078e000a */
[----:B------:R-:W-:Y:S01]  /*4680*/  FFMA.FTZ R10, R133, c[0x0][0x2d0], -R9 ;  /* 0x0000b400850a7a23 */ /* 0x000fe20000010809 */
[----:B------:R-:W-:Y:S01]  /*4690*/  MOV R179, R110 ;  /* 0x0000006e00b37202 */ /* 0x000fe20000000f00 */
[C---:B------:R-:W-:Y:S01]  /*46a0*/  HMMA.16816.F32 R148, R4.reuse, R22, R56 ;  /* 0x000000160494723c */ /* 0x040fe20000001838 */
[----:B------:R-:W2:Y:S01]  /*46b0*/  LDSM.16.MT88.4 R20, [R135+0x7100] ;  /* 0x007100008714783b */ /* 0x000ea20000004200 */
[----:B------:R-:W-:Y:S01]  /*46c0*/  IMAD.MOV.U32 R183, RZ, RZ, R175 ;  /* 0x000000ffffb77224 */ /* 0x000fe200078e00af */
[----:B------:R-:W-:Y:S01]  /*46d0*/  MOV R175, R195 ;  /* 0x000000c300af7202 */ /* 0x000fe20000000f00 */
[----:B------:R-:W-:Y:S01]  /*46e0*/  IMAD.MOV.U32 R182, RZ, RZ, R129 ;  /* 0x000000ffffb67224 */ /* 0x000fe200078e0081 */
[----:B------:R4:W-:Y:S01]  /*46f0*/  MUFU.EX2 R195, R10 ;  /* 0x0000000a00c37308 */ /* 0x0009e20000000800 */
[----:B------:R-:W-:Y:S01]  /*4700*/  IMAD.MOV.U32 R177, RZ, RZ, R108 ;  /* 0x000000ffffb17224 */ /* 0x000fe200078e006c */
[----:B------:R-:W-:Y:S01]  /*4710*/  MOV R176, R104 ;  /* 0x0000006800b07202 */ /* 0x000fe20000000f00 */
[----:B------:R-:W-:Y:S01]  /*4720*/  HMMA.16816.F32 R124, R4, R30, R160 ;  /* 0x0000001e047c723c */ /* 0x000fe200000018a0 */
[----:B------:R-:W-:-:S02]  /*4730*/  IMAD.MOV.U32 R58, RZ, RZ, R181 ;  /* 0x000000ffff3a7224 */ /* 0x000fc400078e00b5 */
[----:B------:R-:W-:Y:S02]  /*4740*/  IMAD.MOV.U32 R181, RZ, RZ, R193 ;  /* 0x000000ffffb57224 */ /* 0x000fe400078e00c1 */
[----:B------:R-:W-:Y:S02]  /*4750*/  IMAD.MOV.U32 R178, RZ, RZ, R109 ;  /* 0x000000ffffb27224 */ /* 0x000fe400078e006d */
[----:B------:R-:W-:Y:S01]  /*4760*/  IMAD.MOV.U32 R30, RZ, RZ, R130 ;  /* 0x000000ffff1e7224 */ /* 0x000fe200078e0082 */
[----:B-1----:R-:W-:Y:S01]  /*4770*/  HMMA.16816.F32 R160, R4, R16, R60 ;  /* 0x0000001004a0723c */ /* 0x002fe2000000183c */
[----:B------:R-:W-:Y:S01]  /*4780*/  MOV R31, R128 ;  /* 0x00000080001f7202 */ /* 0x000fe20000000f00 */
[----:B------:R-:W-:Y:S02]  /*4790*/  IMAD.MOV.U32 R57, RZ, RZ, R28 ;  /* 0x000000ffff397224 */ /* 0x000fe400078e001c */
[----:B------:R-:W-:Y:S01]  /*47a0*/  IMAD.MOV.U32 R133, RZ, RZ, R111 ;  /* 0x000000ffff857224 */ /* 0x000fe200078e006f */
[----:B------:R-:W-:Y:S01]  /*47b0*/  MOV R56, R31 ;  /* 0x0000001f00387202 */ /* 0x000fe20000000f00 */
[----:B----4-:R-:W-:-:S02]  /*47c0*/  FFMA.FTZ R10, R200, c[0x0][0x2d0], -R9 ;  /* 0x0000b400c80a7a23 */ /* 0x010fc40000010809 */
[C---:B------:R-:W-:Y:S01]  /*47d0*/  HMMA.16816.F32 R140, R4.reuse, R18, R52 ;  /* 0x00000012048c723c */ /* 0x040fe20000001834 */
[----:B------:R-:W1:Y:S01]  /*47e0*/  LDSM.16.MT88.4 R16, [R237+0x7100] ;  /* 0x00710000ed10783b */ /* 0x000e620000004200 */
[----:B------:R4:W5:Y:S01]  /*47f0*/  MUFU.EX2 R194, R10 ;  /* 0x0000000a00c27308 */ /* 0x0009620000000800 */
[----:B------:R-:W-:Y:S02]  /*4800*/  IMAD.MOV.U32 R31, RZ, RZ, R192 ;  /* 0x000000ffff1f7224 */ /* 0x000fe400078e00c0 */
[----:B------:R-:W-:Y:S01]  /*4810*/  IMAD.MOV.U32 R62, RZ, RZ, R179 ;  /* 0x000000ffff3e7224 */ /* 0x000fe200078e00b3 */
[----:B------:R-:W-:Y:S01]  /*4820*/  MOV R179, R180 ;  /* 0x000000b400b37202 */ /* 0x000fe20000000f00 */
[----:B------:R-:W-:Y:S01]  /*4830*/  IMAD.MOV.U32 R28, RZ, RZ, R106 ;  /* 0x000000ffff1c7224 */ /* 0x000fe200078e006a */
[----:B---3--:R-:W-:Y:S01]  /*4840*/  HMMA.16816.F32 R128, R4, R12, R40 ;  /* 0x0000000c0480723c */ /* 0x008fe20000001828 */
[----:B------:R-:W-:Y:S01]  /*4850*/  MOV R180, R107 ;  /* 0x0000006b00b47202 */ /* 0x000fe20000000f00 */
[----:B------:R-:W-:Y:S01]  /*4860*/  IMAD.MOV.U32 R63, RZ, RZ, R30 ;  /* 0x000000ffff3f7224 */ /* 0x000fe200078e001e */
[----:B------:R-:W-:Y:S01]  /*4870*/  MOV R30, R183 ;  /* 0x000000b7001e7202 */ /* 0x000fe20000000f00 */
[----:B------:R-:W-:-:S04]  /*4880*/  IMAD.MOV.U32 R59, RZ, RZ, R182 ;  /* 0x000000ffff3b7224 */ /* 0x000fc800078e00b6 */
[C---:B------:R-:W-:Y:S01]  /*4890*/  HMMA.16816.F32 R144, R4.reuse, R14, R48 ;  /* 0x0000000e0490723c */ /* 0x040fe20000001830 */
[----:B------:R-:W3:Y:S01]  /*48a0*/  LDSM.16.MT88.4 R12, [R0+0x7100] ;  /* 0x00710000000c783b */ /* 0x000ee20000004200 */
[----:B----4-:R-:W-:Y:S02]  /*48b0*/  FFMA.FTZ R10, R134, c[0x0][0x2d0], -R9 ;  /* 0x0000b400860a7a23 */ /* 0x010fe40000010809 */
[----:B------:R-:W-:Y:S01]  /*48c0*/  IMAD.MOV.U32 R134, RZ, RZ, R177 ;  /* 0x000000ffff867224 */ /* 0x000fe200078e00b1 */
[----:B------:R-:W-:Y:S01]  /*48d0*/  MOV R177, R178 ;  /* 0x000000b200b17202 */ /* 0x000fe20000000f00 */
[----:B------:R4:W-:Y:S01]  /*48e0*/  MUFU.EX2 R193, R10 ;  /* 0x0000000a00c17308 */ /* 0x0009e20000000800 */
[----:B------:R-:W-:Y:S01]  /*48f0*/  IMAD.MOV.U32 R178, RZ, RZ, R29 ;  /* 0x000000ffffb27224 */ /* 0x000fe200078e001d */
[----:B--2---:R-:W-:Y:S01]  /*4900*/  HMMA.16816.F32 R40, R4, R20, R32 ;  /* 0x000000140428723c */ /* 0x004fe20000001820 */
[----:B------:R-:W-:Y:S02]  /*4910*/  IMAD.MOV.U32 R29, RZ, RZ, R105 ;  /* 0x000000ffff1d7224 */ /* 0x000fe400078e0069 */
[----:B------:R-:W-:-:S05]  /*4920*/  IMAD.MOV.U32 R200, RZ, RZ, R30 ;  /* 0x000000ffffc87224 */ /* 0x000fca00078e001e */
[----:B------:R-:W-:Y:S01]  /*4930*/  HMMA.16816.F32 R48, R4, R22, R64 ;  /* 0x000000160430723c */ /* 0x000fe20000001840 */
[----:B------:R-:W2:Y:S01]  /*4940*/  LDSM.16.MT88.4 R20, [R2+0x4900] ;  /* 0x004900000214783b */ /* 0x000ea20000004200 */
[----:B----4-:R-:W-:-:S06]  /*4950*/  FFMA.FTZ R10, R201, c[0x0][0x2d0], -R9 ;  /* 0x0000b400c90a7a23 */ /* 0x010fcc0000010809 */
[C---:B------:R-:W-:Y:S01]  /*4960*/  HMMA.16816.F32 R108, R4.reuse, R24, R36 ;  /* 0x00000018046c723c */ /* 0x040fe20000001824 */
[----:B------:R-:W-:Y:S01]  /*4970*/  IMAD.MOV.U32 R201, RZ, RZ, R31 ;  /* 0x000000ffffc97224 */ /* 0x000fe200078e001f */
[----:B------:R4:W2:Y:S06]  /*4980*/  MUFU.EX2 R192, R10 ;  /* 0x0000000a00c07308 */ /* 0x0008ac0000000800 */
[C---:B------:R-:W-:Y:S01]  /*4990*/  HMMA.16816.F32 R104, R4.reuse, R26, R44 ;  /* 0x0000001a0468723c */ /* 0x040fe2000000182c */
[----:B------:R-:W2:Y:S07]  /*49a0*/  LDSM.16.MT88.4 R24, [R2+0x1900] ;  /* 0x001900000218783b */ /* 0x000eae0000004200 */
[----:B-1----:R-:W-:Y:S01]  /*49b0*/  HMMA.16816.F32 R44, R4, R16, R68 ;  /* 0x00000010042c723c */ /* 0x002fe20000001844 */
[----:B----4-:R-:W-:Y:S01]  /*49c0*/  FFMA.FTZ R10, R202, c[0x0][0x2d0], -R8 ;  /* 0x0000b400ca0a7a23 */ /* 0x010fe20000010808 */
[----:B------:R-:W-:-:S03]  /*49d0*/  MOV R202, R181 ;  /* 0x000000b500ca7202 */ /* 0x000fc60000000f00 */
[----:B------:R1:W-:Y:S02]  /*49e0*/  MUFU.EX2 R183, R10 ;  /* 0x0000000a00b77308 */ /* 0x0003e40000000800 */
[----:B------:R-:W-:Y:S01]  /*49f0*/  IMAD.MOV.U32 R69, RZ, RZ, R58 ;  /* 0x000000ffff457224 */ /* 0x000fe200078e003a */
[----:B------:R-:W-:Y:S01]  /*4a00*/  HMMA.16816.F32 R52, R4, R18, R72 ;  /* 0x000000120434723c */ /* 0x000fe20000001848 */
[----:B------:R-:W4:Y:S01]  /*4a10*/  LDSM.16.MT88.4 R16, [R2+0x7900] ;  /* 0x007900000210783b */ /* 0x000f220000004200 */
[----:B------:R-:W-:Y:S01]  /*4a20*/  MOV R70, R59 ;  /* 0x0000003b00467202 */ /* 0x000fe20000000f00 */
[----:B------:R-:W-:Y:S02]  /*4a30*/  IMAD.MOV.U32 R71, RZ, RZ, R62 ;  /* 0x000000ffff477224 */ /* 0x000fe400078e003e */
[----:B------:R-:W-:-:S03]  /*4a40*/  IMAD.MOV.U32 R68, RZ, RZ, R57 ;  /* 0x000000ffff447224 */ /* 0x000fc600078e0039 */
[----:B---3--:R-:W-:Y:S01]  /*4a50*/  HMMA.16816.F32 R36, R4, R12, R76 ;  /* 0x0000000c0424723c */ /* 0x008fe2000000184c */
[----:B-1----:R-:W-:Y:S01]  /*4a60*/  FFMA.FTZ R10, R233, c[0x0][0x2d0], -R8 ;  /* 0x0000b400e90a7a23 */ /* 0x002fe20000010808 */
[----:B------:R-:W-:-:S06]  /*4a70*/  MOV R233, R56 ;  /* 0x0000003800e97202 */ /* 0x000fcc0000000f00 */
[----:B------:R-:W-:Y:S01]  /*4a80*/  HMMA.16816.F32 R32, R4, R14, R80 ;  /* 0x0000000e0420723c */ /* 0x000fe20000001850 */
[----:B------:R-:W1:Y:S01]  /*4a90*/  LDSM.16.MT88.4 R12, [R135+0x1900] ;  /* 0x00190000870c783b */ /* 0x000e620000004200 */
[----:B------:R3:W3:Y:S05]  /*4aa0*/  MUFU.EX2 R182, R10 ;  /* 0x0000000a00b67308 */ /* 0x0006ea0000000800 */
[----:B-----5:R-:W-:Y:S02]  /*4ab0*/  F2FP.PACK_AB R4, R194, R195 ;  /* 0x000000c3c204723e */ /* 0x020fe400000000ff */
[----:B--2---:R-:W-:Y:S02]  /*4ac0*/  F2FP.PACK_AB R6, R192, R193 ;  /* 0x000000c1c006723e */ /* 0x004fe400000000ff */
[----:B------:R-:W-:Y:S01]  /*4ad0*/  MOV R83, R29 ;  /* 0x0000001d00537202 */ /* 0x000fe20000000f00 */
[----:B---3--:R-:W-:Y:S01]  /*4ae0*/  FFMA.FTZ R10, R203, c[0x0][0x2d0], -R8 ;  /* 0x0000b400cb0a7a23 */ /* 0x008fe20000010808 */
[----:B------:R-:W-:Y:S01]  /*4af0*/  F2FP.PACK_AB R5, R182, R183 ;  /* 0x000000b7b605723e */ /* 0x000fe200000000ff */
[----:B------:R-:W-:-:S02]  /*4b00*/  IMAD.MOV.U32 R203, RZ, RZ, R63 ;  /* 0x000000ffffcb7224 */ /* 0x000fc400078e003f */
[----:B------:R2:W-:Y:S02]  /*4b10*/  MUFU.EX2 R181, R10 ;  /* 0x0000000a00b57308 */ /* 0x0005e40000000800 */
[----:B--2---:R-:W-:Y:S02]  /*4b20*/  FFMA.FTZ R10, R232, c[0x0][0x2d0], -R8 ;  /* 0x0000b400e80a7a23 */ /* 0x004fe40000010808 */
[----:B------:R-:W-:-:S04]  /*4b30*/  IMAD.MOV.U32 R232, RZ, RZ, R180 ;  /* 0x000000ffffe87224 */ /* 0x000fc800078e00b4 */
[----:B------:R-:W2:Y:S02]  /*4b40*/  MUFU.EX2 R180, R10 ;  /* 0x0000000a00b47308 */ /* 0x000ea40000000800 */
[----:B--2---:R-:W-:Y:S01]  /*4b50*/  F2FP.PACK_AB R7, R180, R181 ;  /* 0x000000b5b407723e */ /* 0x004fe200000000ff */
[----:B------:R-:W-:Y:S02]  /*4b60*/  IMAD.MOV.U32 R10, RZ, RZ, R28 ;  /* 0x000000ffff0a7224 */ /* 0x000fe400078e001c */
[----:B------:R-:W-:Y:S04]  /*4b70*/  LDSM.16.MT88.4 R28, [R237+0x1900] ;  /* 0x00190000ed1c783b */ /* 0x000fe80000004200 */
[C---:B------:R-:W-:Y:S07]  /*4b80*/  HMMA.16816.F32 R64, R4.reuse, R22, R96 ;  /* 0x000000160440723c */ /* 0x040fee0000001860 */
[----:B------:R-:W-:Y:S01]  /*4b90*/  IMAD.MOV.U32 R99, RZ, RZ, R232 ;  /* 0x000000ffff637224 */ /* 0x000fe200078e00e8 */
[----:B------:R-:W-:Y:S01]  /*4ba0*/  HMMA.16816.F32 R56, R4, R24, R84 ;  /* 0x000000180438723c */ /* 0x000fe20000001854 */
[----:B------:R-:W-:Y:S01]  /*4bb0*/  IMAD.MOV.U32 R98, RZ, RZ, R68 ;  /* 0x000000ffff627224 */ /* 0x000fe200078e0044 */
[----:B------:R-:W-:Y:S01]  /*4bc0*/  MOV R97, R69 ;  /* 0x0000004500617202 */ /* 0x000fe20000000f00 */
[----:B------:R-:W-:-:S02]  /*4bd0*/  IMAD.MOV.U32 R96, RZ, RZ, R70 ;  /* 0x000000ffff607224 */ /* 0x000fc400078e0046 */
[----:B------:R-:W-:-:S03]  /*4be0*/  IMAD.MOV.U32 R232, RZ, RZ, R71 ;  /* 0x000000ffffe87224 */ /* 0x000fc600078e0047 */
[C---:B------:R-:W-:Y:S01]  /*4bf0*/  HMMA.16816.F32 R60, R4.reuse, R26, R88 ;  /* 0x0000001a043c723c */ /* 0x040fe20000001858 */
[----:B------:R-:W2:Y:S07]  /*4c00*/  LDSM.16.MT88.4 R24, [R0+0x1900] ;  /* 0x001900000018783b */ /* 0x000eae0000004200 */
[C---:B----4-:R-:W-:Y:S08]  /*4c10*/  HMMA.16816.F32 R116, R4.reuse, R16, R116 ;  /* 0x000000100474723c */ /* 0x050ff00000001874 */
[C---:B------:R-:W-:Y:S01]  /*4c20*/  HMMA.16816.F32 R68, R4.reuse, R18, R100 ;  /* 0x000000120444723c */ /* 0x040fe20000001864 */
[----:B------:R-:W3:Y:S07]  /*4c30*/  LDSM.16.MT88.4 R16, [R135+0x4900] ;  /* 0x004900008710783b */ /* 0x000eee0000004200 */
[C---:B-1----:R-:W-:Y:S08]  /*4c40*/  HMMA.16816.F32 R136, R4.reuse, R12, R136 ;  /* 0x0000000c0488723c */ /* 0x042ff00000001888 */
[C---:B------:R-:W-:Y:S01]  /*4c50*/  HMMA.16816.F32 R72, R4.reuse, R14, R112 ;  /* 0x0000000e0448723c */ /* 0x040fe20000001870 */
[----:B------:R-:W1:Y:S07]  /*4c60*/  LDSM.16.MT88.4 R12, [R237+0x4900] ;  /* 0x00490000ed0c783b */ /* 0x000e6e0000004200 */
[C---:B------:R-:W-:Y:S01]  /*4c70*/  HMMA.16816.F32 R84, R4.reuse, R20, R92 ;  /* 0x000000140454723c */ /* 0x040fe2000000185c */
[----:B------:R-:W4:Y:S07]  /*4c80*/  LDSM.16.MT88.4 R20, [R0+0x4900] ;  /* 0x004900000014783b */ /* 0x000f2e0000004200 */
[C---:B--2---:R-:W-:Y:S08]  /*4c90*/  HMMA.16816.F32 R88, R4.reuse, R24, R164 ;  /* 0x000000180458723c */ /* 0x044ff000000018a4 */
[C---:B------:R-:W-:Y:S01]  /*4ca0*/  HMMA.16816.F32 R92, R4.reuse, R26, R148 ;  /* 0x0000001a045c723c */ /* 0x040fe20000001894 */
[----:B------:R-:W2:Y:S07]  /*4cb0*/  LDSM.16.MT88.4 R24, [R135+0x7900] ;  /* 0x007900008718783b */ /* 0x000eae0000004200 */
[C---:B---3--:R-:W-:Y:S07]  /*4cc0*/  HMMA.16816.F32 R100, R4.reuse, R16, R160 ;  /* 0x000000100464723c */ /* 0x048fee00000018a0 */
[----:B------:R-:W-:Y:S01]  /*4cd0*/  IMAD.MOV.U32 R162, RZ, RZ, R179 ;  /* 0x000000ffffa27224 */ /* 0x000fe200078e00b3 */
[----:B------:R-:W-:Y:S01]  /*4ce0*/  HMMA.16816.F32 R112, R4, R18, R140 ;  /* 0x000000120470723c */ /* 0x000fe2000000188c */
[----:B------:R-:W3:Y:S01]  /*4cf0*/  LDSM.16.MT88.4 R16, [R237+0x7900] ;  /* 0x00790000ed10783b */ /* 0x000ee20000004200 */
[----:B------:R-:W-:Y:S01]  /*4d00*/  IMAD.MOV.U32 R161, RZ, RZ, R178 ;  /* 0x000000ffffa17224 */ /* 0x000fe200078e00b2 */
[----:B------:R-:W-:-:S04]  /*4d10*/  MOV R163, R249 ;  /* 0x000000f900a37202 */ /* 0x000fc80000000f00 */
[----:B------:R-:W-:Y:S01]  /*4d20*/  MOV R160, R163 ;  /* 0x000000a300a07202 */ /* 0x000fe20000000f00 */
[----:B------:R-:W-:Y:S01]  /*4d30*/  HMMA.16816.F32 R76, R4, R28, R120 ;  /* 0x0000001c044c723c */ /* 0x000fe20000001878 */
[----:B------:R-:W-:Y:S01]  /*4d40*/  IMAD.MOV.U32 R142, RZ, RZ, R168 ;  /* 0x000000ffff8e7224 */ /* 0x000fe200078e00a8 */
[----:B------:R-:W-:Y:S01]  /*4d50*/  MOV R143, R169 ;  /* 0x000000a9008f7202 */ /* 0x000fe20000000f00 */
[----:B------:R-:W-:-:S04]  /*4d60*/  IMAD.MOV.U32 R163, RZ, RZ, R171 ;  /* 0x000000ffffa37224 */ /* 0x000fc800078e00ab */
[----:B------:R-:W-:Y:S01]  /*4d70*/  IMAD.MOV.U32 R28, RZ, RZ, R10 ;  /* 0x000000ffff1c7224 */ /* 0x000fe200078e000a */
[----:B------:R-:W-:Y:S01]  /*4d80*/  MOV R29, R83 ;  /* 0x00000053001d7202 */ /* 0x000fe20000000f00 */
[----:B------:R-:W-:Y:S01]  /*4d90*/  FFMA.FTZ R10, R234, c[0x0][0x2d0], -R9 ;  /* 0x0000b400ea0a7a23 */ /* 0x000fe20000010809 */
[----:B------:R-:W-:Y:S03]  /*4da0*/  HMMA.16816.F32 R80, R4, R30, R124 ;  /* 0x0000001e0450723c */ /* 0x000fe6000000187c */
[----:B------:R5:W-:Y:S01]  /*4db0*/  MUFU.EX2 R179, R10 ;  /* 0x0000000a00b37308 */ /* 0x000be20000000800 */
[----:B------:R-:W-:-:S03]  /*4dc0*/  IMAD.MOV.U32 R234, RZ, RZ, R29 ;  /* 0x000000ffffea7224 */ /* 0x000fc600078e001d */
[----:B------:R-:W-:Y:S01]  /*4dd0*/  MOV R30, R177 ;  /* 0x000000b1001e7202 */ /* 0x000fe20000000f00 */
[----:B-1----:R-:W-:Y:S01]  /*4de0*/  HMMA.16816.F32 R124, R4, R12, R128 ;  /* 0x0000000c047c723c */ /* 0x002fe20000001880 */
[----:B------:R-:W-:-:S03]  /*4df0*/  IMAD.MOV.U32 R31, RZ, RZ, R176 ;  /* 0x000000ffff1f7224 */ /* 0x000fc600078e00b0 */
[----:B------:R-:W-:Y:S02]  /*4e00*/  IMAD.MOV.U32 R141, RZ, RZ, R30 ;  /* 0x000000ffff8d7224 */ /* 0x000fe400078e001e */
[----:B------:R-:W-:Y:S02]  /*4e10*/  IMAD.MOV.U32 R140, RZ, RZ, R31 ;  /* 0x000000ffff8c7224 */ /* 0x000fe400078e001f */
[C---:B------:R-:W-:Y:S01]  /*4e20*/  HMMA.16816.F32 R144, R4.reuse, R14, R144 ;  /* 0x0000000e0490723c */ /* 0x040fe20000001890 */
[----:B------:R-:W1:Y:S01]  /*4e30*/  LDSM.16.MT88.4 R12, [R0+0x7900] ;  /* 0x00790000000c783b */ /* 0x000e620000004200 */
[--C-:B-----5:R-:W-:Y:S01]  /*4e40*/  FFMA.FTZ R10, R240, c[0x0][0x2d0], -R9.reuse ;  /* 0x0000b400f00a7a23 */ /* 0x120fe20000010809 */
[----:B------:R-:W-:Y:S02]  /*4e50*/  MOV R240, R28 ;  /* 0x0000001c00f07202 */ /* 0x000fe40000000f00 */
[----:B------:R-:W-:Y:S01]  /*4e60*/  LDSM.16.MT88.4 R28, [R2+0x8100] ;  /* 0x00810000021c783b */ /* 0x000fe20000004200 */
[----:B------:R5:W1:Y:S02]  /*4e70*/  MUFU.EX2 R178, R10 ;  /* 0x0000000a00b27308 */ /* 0x000a640000000800 */
[C---:B----4-:R-:W-:Y:S08]  /*4e80*/  HMMA.16816.F32 R148, R4.reuse, R20, R108 ;  /* 0x000000140494723c */ /* 0x050ff0000000186c */
[----:B------:R-:W-:Y:S01]  /*4e90*/  HMMA.16816.F32 R104, R4, R22, R104 ;  /* 0x000000160468723c */ /* 0x000fe20000001868 */
[----:B------:R-:W4:Y:S01]  /*4ea0*/  LDSM.16.MT88.4 R20, [R2+0x2100] ;  /* 0x002100000214783b */ /* 0x000f220000004200 */
[----:B-----5:R-:W-:-:S06]  /*4eb0*/  FFMA.FTZ R10, R235, c[0x0][0x2d0], -R9 ;  /* 0x0000b400eb0a7a23 */ /* 0x020fcc0000010809 */
[C---:B--2---:R-:W-:Y:S01]  /*4ec0*/  HMMA.16816.F32 R120, R4.reuse, R26, R48 ;  /* 0x0000001a0478723c */ /* 0x044fe20000001830 */
[----:B------:R-:W-:Y:S01]  /*4ed0*/  IMAD.MOV.U32 R235, RZ, RZ, R96 ;  /* 0x000000ffffeb7224 */ /* 0x000fe200078e0060 */
[----:B------:R2:W-:Y:S05]  /*4ee0*/  MUFU.EX2 R177, R10 ;  /* 0x0000000a00b17308 */ /* 0x0005ea0000000800 */
[----:B------:R-:W-:Y:S01]  /*4ef0*/  IMAD.MOV.U32 R49, RZ, RZ, R170 ;  /* 0x000000ffff317224 */ /* 0x000fe200078e00aa */
[----:B---3--:R-:W-:Y:S01]  /*4f00*/  HMMA.16816.F32 R128, R4, R18, R52 ;  /* 0x000000120480723c */ /* 0x008fe20000001834 */
[----:B------:R-:W-:Y:S01]  /*4f10*/  IMAD.MOV.U32 R51, RZ, RZ, R133 ;  /* 0x000000ffff337224 */ /* 0x000fe200078e0085 */
[----:B------:R-:W-:Y:S01]  /*4f20*/  MOV R48, R250 ;  /* 0x000000fa00307202 */ /* 0x000fe20000000f00 */
[----:B------:R-:W-:-:S02]  /*4f30*/  IMAD.MOV.U32 R50, RZ, RZ, R161 ;  /* 0x000000ffff327224 */ /* 0x000fc400078e00a1 */
[----:B------:R-:W-:-:S03]  /*4f40*/  IMAD.MOV.U32 R161, RZ, RZ, R99 ;  /* 0x000000ffffa17224 */ /* 0x000fc600078e0063 */
[----:B------:R-:W-:Y:S01]  /*4f50*/  HMMA.16816.F32 R168, R4, R16, R44 ;  /* 0x0000001004a8723c */ /* 0x000fe2000000182c */
[----:B------:R-:W3:Y:S01]  /*4f60*/  LDSM.16.MT88.4 R16, [R135+0x2100] ;  /* 0x002100008710783b */ /* 0x000ee20000004200 */
[----:B--2---:R-:W-:Y:S01]  /*4f70*/  FFMA.FTZ R10, R242, c[0x0][0x2d0], -R9 ;  /* 0x0000b400f20a7a23 */ /* 0x004fe20000010809 */
[----:B------:R-:W-:-:S03]  /*4f80*/  MOV R242, R97 ;  /* 0x0000006100f27202 */ /* 0x000fc60000000f00 */
[----:B------:R2:W5:Y:S02]  /*4f90*/  MUFU.EX2 R249, R10 ;  /* 0x0000000a00f97308 */ /* 0x0005640000000800 */
[C---:B------:R-:W-:Y:S01]  /*4fa0*/  HMMA.16816.F32 R164, R4.reuse, R24, R40 ;  /* 0x0000001804a4723c */ /* 0x040fe20000001828 */
[----:B------:R-:W3:Y:S07]  /*4fb0*/  LDSM.16.MT88.4 R24, [R2+0x5100] ;  /* 0x005100000218783b */ /* 0x000eee0000004200 */
[----:B-1----:R-:W-:Y:S01]  /*4fc0*/  HMMA.16816.F32 R32, R4, R14, R32 ;  /* 0x0000000e0420723c */ /* 0x002fe20000001820 */
[----:B--2---:R-:W-:-:S02]  /*4fd0*/  FFMA.FTZ R10, R243, c[0x0][0x2d0], -R8 ;  /* 0x0000b400f30a7a23 */ /* 0x004fc40000010808 */
[----:B------:R-:W-:Y:S02]  /*4fe0*/  IMAD.MOV.U32 R243, RZ, RZ, R98 ;  /* 0x000000fffff37224 */ /* 0x000fe400078e0062 */
[----:B------:R1:W-:Y:S03]  /*4ff0*/  MUFU.EX2 R176, R10 ;  /* 0x0000000a00b07308 */ /* 0x0003e60000000800 */
[----:B------:R-:W-:Y:S01]  /*5000*/  HMMA.16816.F32 R96, R4, R12, R36 ;  /* 0x0000000c0460723c */ /* 0x000fe20000001824 */
[----:B------:R-:W2:Y:S06]  /*5010*/  LDSM.16.MT88.4 R12, [R237+0x2100] ;  /* 0x00210000ed0c783b */ /* 0x000eac0000004200 */
[----:B------:R-:W-:-:S02]  /*5020*/  F2FP.PACK_AB R4, R178, R179 ;  /* 0x000000b3b204723e */ /* 0x000fc400000000ff */
[----:B-----5:R-:W-:Y:S01]  /*5030*/  F2FP.PACK_AB R6, R249, R177 ;  /* 0x000000b1f906723e */ /* 0x020fe200000000ff */
[----:B-1----:R-:W-:Y:S02]  /*5040*/  FFMA.FTZ R10, R245, c[0x0][0x2d0], -R8 ;  /* 0x0000b400f50a7a23 */ /* 0x002fe40000010808 */
[----:B------:R-:W-:Y:S01]  /*5050*/  IMAD.MOV.U32 R245, RZ, RZ, R162 ;  /* 0x000000fffff57224 */ /* 0x000fe200078e00a2 */
[----:B------:R-:W-:Y:S02]  /*5060*/  MOV R162, R134 ;  /* 0x0000008600a27202 */ /* 0x000fe40000000f00 */
[----:B------:R1:W5:Y:S02]  /*5070*/  MUFU.EX2 R134, R10 ;  /* 0x0000000a00867308 */ /* 0x0003640000000800 */
[----:B-1----:R-:W-:Y:S01]  /*5080*/  FFMA.FTZ R10, R244, c[0x0][0x2d0], -R8 ;  /* 0x0000b400f40a7a23 */ /* 0x002fe20000010808 */
[----:B-----5:R-:W-:Y:S02]  /*5090*/  F2FP.PACK_AB R5, R134, R176 ;  /* 0x000000b08605723e */ /* 0x020fe400000000ff */
[----:B------:R-:W-:-:S03]  /*50a0*/  MOV R244, R235 ;  /* 0x000000eb00f47202 */ /* 0x000fc60000000f00 */
[----:B------:R1:W-:Y:S01]  /*50b0*/  MUFU.EX2 R133, R10 ;  /* 0x0000000a00857308 */ /* 0x0003e20000000800 */
[----:B------:R-:W-:Y:S02]  /*50c0*/  IMAD.MOV.U32 R235, RZ, RZ, R140 ;  /* 0x000000ffffeb7224 */ /* 0x000fe400078e008c */
[----:B------:R-:W-:Y:S02]  /*50d0*/  IMAD.MOV.U32 R140, RZ, RZ, R162 ;  /* 0x000000ffff8c7224 */ /* 0x000fe400078e00a2 */
[----:B-1----:R-:W-:Y:S02]  /*50e0*/  FFMA.FTZ R10, R246, c[0x0][0x2d0], -R8 ;  /* 0x0000b400f60a7a23 */ /* 0x002fe40000010808 */
[----:B------:R-:W-:Y:S02]  /*50f0*/  IMAD.MOV.U32 R246, RZ, RZ, R242 ;  /* 0x000000fffff67224 */ /* 0x000fe400078e00f2 */
[----:B------:R-:W1:Y:S01]  /*5100*/  MUFU.EX2 R250, R10 ;  /* 0x0000000a00fa7308 */ /* 0x000e620000000800 */
[----:B------:R-:W-:Y:S01]  /*5110*/  IMAD.MOV.U32 R242, RZ, RZ, R141 ;  /* 0x000000fffff27224 */ /* 0x000fe200078e008d */
[----:B------:R-:W-:-:S02]  /*5120*/  MOV R141, R163 ;  /* 0x000000a3008d7202 */ /* 0x000fc40000000f00 */
[----:B-1----:R-:W-:Y:S01]  /*5130*/  F2FP.PACK_AB R7, R250, R133 ;  /* 0x00000085fa07723e */ /* 0x002fe200000000ff */
[----:B------:R-:W-:Y:S02]  /*5140*/  FFMA.FTZ R10, R48, c[0x0][0x2d0], -R9 ;  /* 0x0000b400300a7a23 */ /* 0x000fe40000010809 */
[----:B------:R-:W-:Y:S02]  /*5150*/  IMAD.MOV.U32 R48, RZ, RZ, R49 ;  /* 0x000000ffff307224 */ /* 0x000fe400078e0031 */
[----:B------:R-:W-:Y:S02]  /*5160*/  IMAD.MOV.U32 R49, RZ, RZ, R51 ;  /* 0x000000ffff317224 */ /* 0x000fe400078e0033 */
[C---:B----4-:R-:W-:Y:S01]  /*5170*/  HMMA.16816.F32 R52, R4.reuse, R20, R56 ;  /* 0x000000140434723c */ /* 0x050fe20000001838 */
[----:B------:R1:W-:Y:S06]  /*5180*/  MUFU.EX2 R51, R10 ;  /* 0x0000000a00337308 */ /* 0x0003ec0000000800 */
[----:B------:R-:W-:Y:S01]  /*5190*/  MOV R59, R50 ;  /* 0x00000032003b7202 */ /* 0x000fe20000000f00 */
[C---:B------:R-:W-:Y:S01]  /*51a0*/  HMMA.16816.F32 R36, R4.reuse, R22, R60 ;  /* 0x000000160424723c */ /* 0x040fe2000000183c */
[----:B------:R-:W4:Y:S07]  /*51b0*/  LDSM.16.MT88.4 R20, [R0+0x2100] ;  /* 0x002100000014783b */ /* 0x000f2e0000004200 */
[----:B---3--:R-:W-:Y:S01]  /*51c0*/  HMMA.16816.F32 R136, R4, R16, R136 ;  /* 0x000000100488723c */ /* 0x008fe20000001888 */
[----:B-1----:R-:W-:-:S02]  /*51d0*/  FFMA.FTZ R10, R245, c[0x0][0x2d0], -R9 ;  /* 0x0000b400f50a7a23 */ /* 0x002fc40000010809 */
[----:B------:R-:W-:Y:S02]  /*51e0*/  IMAD.MOV.U32 R245, RZ, RZ, R161 ;  /* 0x000000fffff57224 */ /* 0x000fe400078e00a1 */
[----:B------:R1:W3:Y:S03]  /*51f0*/  MUFU.EX2 R50, R10 ;  /* 0x0000000a00327308 */ /* 0x0002e60000000800 */
[C---:B------:R-:W-:Y:S01]  /*5200*/  HMMA.16816.F32 R44, R4.reuse, R18, R72 ;  /* 0x00000012042c723c */ /* 0x040fe20000001848 */
[----:B------:R-:W5:Y:S04]  /*5210*/  LDSM.16.MT88.4 R16, [R237+0x5100] ;  /* 0x00510000ed10783b */ /* 0x000f680000004200 */
[----:B------:R-:W-:Y:S03]  /*5220*/  LDSM.16.MT88.4 R72, [R0+0x2900] ;  /* 0x002900000048783b */ /* 0x000fe60000004200 */
[----:B------:R-:W-:Y:S01]  /*5230*/  HMMA.16816.F32 R84, R4, R24, R84 ;  /* 0x000000180454723c */ /* 0x000fe20000001854 */
[----:B-1----:R-:W-:-:S02]  /*5240*/  FFMA.FTZ R10, R48, c[0x0][0x2d0], -R9 ;  /* 0x0000b400300a7a23 */ /* 0x002fc40000010809 */
[----:B------:R-:W-:-:S05]  /*5250*/  FFMA.FTZ R9, R243, c[0x0][0x2d0], -R9 ;  /* 0x0000b400f3097a23 */ /* 0x000fca0000010809 */
[C---:B------:R-:W-:Y:S01]  /*5260*/  HMMA.16816.F32 R40, R4.reuse, R26, R64 ;  /* 0x0000001a0428723c */ /* 0x040fe20000001840 */
[----:B------:R-:W1:Y:S01]  /*5270*/  LDSM.16.MT88.4 R24, [R135+0x5100] ;  /* 0x005100008718783b */ /* 0x000e620000004200 */
[----:B------:R-:W-:Y:S01]  /*5280*/  MOV R243, R160 ;  /* 0x000000a000f37202 */ /* 0x000fe20000000f00 */
[----:B------:R2:W-:Y:S04]  /*5290*/  MUFU.EX2 R48, R9 ;  /* 0x0000000900307308 */ /* 0x0005e80000000800 */
[----:B------:R-:W-:Y:S01]  /*52a0*/  IMAD.MOV.U32 R67, RZ, RZ, R49 ;  /* 0x000000ffff437224 */ /* 0x000fe200078e0031 */
[C---:B------:R-:W-:Y:S03]  /*52b0*/  HMMA.16816.F32 R116, R4.reuse, R28, R116 ;  /* 0x0000001c0474723c */ /* 0x040fe60000001874 */
[----:B------:R3:W-:Y:S05]  /*52c0*/  MUFU.EX2 R49, R10 ;  /* 0x0000000a00317308 */ /* 0x0007ea0000000800 */
[----:B------:R-:W-:Y:S01]  /*52d0*/  HMMA.16816.F32 R28, R4, R30, R68 ;  /* 0x0000001e041c723c */ /* 0x000fe20000001844 */
[----:B--2---:R-:W-:-:S02]  /*52e0*/  FFMA.FTZ R9, R59, c[0x0][0x2d0], -R8 ;  /* 0x0000b4003b097a23 */ /* 0x004fc40000010808 */
[----:B------:R-:W-:Y:S05]  /*52f0*/  LDSM.16.MT88.4 R56, [R2+0x2900] ;  /* 0x002900000238783b */ /* 0x000fea0000004200 */
[----:B------:R-:W-:Y:S01]  /*5300*/  HMMA.16816.F32 R60, R4, R12, R76 ;  /* 0x0000000c043c723c */ /* 0x000fe2000000184c */
[----:B---3--:R-:W-:-:S07]  /*5310*/  MOV R10, R172 ;  /* 0x000000ac000a7202 */ /* 0x008fce0000000f00 */
[C---:B------:R-:W-:Y:S01]  /*5320*/  HMMA.16816.F32 R68, R4.reuse, R14, R80 ;  /* 0x0000000e0444723c */ /* 0x040fe20000001850 */
[----:B------:R-:W2:Y:S04]  /*5330*/  LDSM.16.MT88.4 R12, [R0+0x5100] ;  /* 0x00510000000c783b */ /* 0x000ea80000004200 */
[----:B------:R-:W-:Y:S03]  /*5340*/  LDSM.16.MT88.4 R80, [R135+0x5900] ;  /* 0x005900008750783b */ /* 0x000fe60000004200 */
[C---:B----4-:R-:W-:Y:S01]  /*5350*/  HMMA.16816.F32 R76, R4.reuse, R20, R88 ;  /* 0x00000014044c723c */ /* 0x050fe20000001858 */
[----:B------:R-:W-:Y:S07]  /*5360*/  LDSM.16.MT88.4 R88, [R2+0x5900] ;  /* 0x005900000258783b */ /* 0x000fee0000004200 */
[C---:B------:R-:W-:Y:S01]  /*5370*/  HMMA.16816.F32 R92, R4.reuse, R22, R92 ;  /* 0x00000016045c723c */ /* 0x040fe2000000185c */
[----:B------:R-:W3:Y:S07]  /*5380*/  LDSM.16.MT88.4 R20, [R135+0x8100] ;  /* 0x008100008714783b */ /* 0x000eee0000004200 */
[C---:B-----5:R-:W-:Y:S08]  /*5390*/  HMMA.16816.F32 R124, R4.reuse, R16, R124 ;  /* 0x00000010047c723c */ /* 0x060ff0000000187c */
[C---:B------:R-:W-:Y:S01]  /*53a0*/  HMMA.16816.F32 R144, R4.reuse, R18, R144 ;  /* 0x000000120490723c */ /* 0x040fe20000001890 */
[----:B------:R-:W4:Y:S07]  /*53b0*/  LDSM.16.MT88.4 R16, [R0+0x8100] ;  /* 0x008100000010783b */ /* 0x000f2e0000004200 */
[C---:B-1----:R-:W-:Y:S08]  /*53c0*/  HMMA.16816.F32 R100, R4.reuse, R24, R100 ;  /* 0x000000180464723c */ /* 0x042ff00000001864 */
[C---:B------:R-:W-:Y:S01]  /*53d0*/  HMMA.16816.F32 R108, R4.reuse, R26, R112 ;  /* 0x0000001a046c723c */ /* 0x040fe20000001870 */
[----:B------:R-:W1:Y:S04]  /*53e0*/  LDSM.16.MT88.4 R24, [R237+0x8100] ;  /* 0x00810000ed18783b */ /* 0x000e680000004200 */
[----:B------:R-:W-:Y:S03]  /*53f0*/  LDSM.16.MT88.4 R112, [R135+0x8900] ;  /* 0x008900008770783b */ /* 0x000fe60000004200 */
[C---:B--2---:R-:W-:Y:S01]  /*5400*/  HMMA.16816.F32 R160, R4.reuse, R14, R104 ;  /* 0x0000000e04a0723c */ /* 0x044fe20000001868 */
[----:B------:R2:W-:Y:S01]  /*5410*/  MUFU.EX2 R15, R9 ;  /* 0x00000009000f7308 */ /* 0x0005e20000000800 */
[----:B------:R-:W-:Y:S06]  /*5420*/  LDSM.16.MT88.4 R104, [R0+0x5900] ;  /* 0x005900000068783b */ /* 0x000fec0000004200 */
[C---:B---3--:R-:W-:Y:S08]  /*5430*/  HMMA.16816.F32 R164, R4.reuse, R20, R164 ;  /* 0x0000001404a4723c */ /* 0x048ff000000018a4 */
[----:B------:R-:W-:Y:S01]  /*5440*/  HMMA.16816.F32 R148, R4, R12, R148 ;  /* 0x0000000c0494723c */ /* 0x000fe20000001894 */
[----:B--2---:R-:W-:-:S02]  /*5450*/  FFMA.FTZ R9, R67, c[0x0][0x2d0], -R8 ;  /* 0x0000b40043097a23 */ /* 0x004fc40000010808 */
[----:B------:R-:W2:Y:S02]  /*5460*/  LDSM.16.MT88.4 R64, [R237+0x2900] ;  /* 0x00290000ed40783b */ /* 0x000ea40000004200 */
[----:B------:R3:W5:Y:S03]  /*5470*/  MUFU.EX2 R14, R9 ;  /* 0x00000009000e7308 */ /* 0x0007660000000800 */
[C---:B------:R-:W-:Y:S01]  /*5480*/  HMMA.16816.F32 R20, R4.reuse, R22, R120 ;  /* 0x000000160414723c */ /* 0x040fe20000001878 */
[----:B------:R5:W-:Y:S07]  /*5490*/  LDSM.16.MT88.4 R120, [R2+0x8900] ;  /* 0x008900000278783b */ /* 0x000bee0000004200 */
[----:B----4-:R-:W-:Y:S01]  /*54a0*/  HMMA.16816.F32 R32, R4, R18, R32 ;  /* 0x000000120420723c */ /* 0x010fe20000001820 */
[----:B---3--:R-:W-:-:S02]  /*54b0*/  FFMA.FTZ R9, R246, c[0x0][0x2d0], -R8 ;  /* 0x0000b400f6097a23 */ /* 0x008fc40000010808 */
[----:B------:R-:W-:-:S05]  /*54c0*/  FFMA.FTZ R8, R244, c[0x0][0x2d0], -R8 ;  /* 0x0000b400f4087a23 */ /* 0x000fca0000010808 */
[----:B-1----:R-:W-:Y:S01]  /*54d0*/  HMMA.16816.F32 R168, R4, R24, R168 ;  /* 0x0000001804a8723c */ /* 0x002fe200000018a8 */
[----:B------:R1:W-:Y:S01]  /*54e0*/  MUFU.EX2 R13, R9 ;  /* 0x00000009000d7308 */ /* 0x0003e20000000800 */
[----:B------:R-:W-:Y:S02]  /*54f0*/  IMAD.MOV.U32 R246, RZ, RZ, R141 ;  /* 0x000000fffff67224 */ /* 0x000fe400078e008d */
[----:B------:R-:W-:Y:S02]  /*5500*/  IMAD.MOV.U32 R244, RZ, RZ, R140 ;  /* 0x000000fffff47224 */ /* 0x000fe400078e008c */
[----:B-----5:R-:W-:-:S03]  /*5510*/  IMAD.MOV.U32 R2, RZ, RZ, R174 ;  /* 0x000000ffff027224 */ /* 0x020fc600078e00ae */
[----:B------:R3:W4:Y:S01]  /*5520*/  MUFU.EX2 R12, R8 ;  /* 0x00000008000c7308 */ /* 0x0007220000000800 */
[----:B------:R-:W-:Y:S01]  /*5530*/  HMMA.16816.F32 R24, R4, R26, R128 ;  /* 0x0000001a0418723c */ /* 0x000fe20000001880 */
[----:B-1----:R-:W-:-:S06]  /*5540*/  IMAD.MOV.U32 R9, RZ, RZ, R173 ;  /* 0x000000ffff097224 */ /* 0x002fcc00078e00ad */
[----:B------:R-:W-:Y:S02]  /*5550*/  F2FP.PACK_AB R128, R50, R51 ;  /* 0x000000333280723e */ /* 0x000fe400000000ff */
[----:B------:R-:W-:Y:S02]  /*5560*/  F2FP.PACK_AB R129, R14, R15 ;  /* 0x0000000f0e81723e */ /* 0x000fe400000000ff */
[----:B------:R-:W-:Y:S02]  /*5570*/  F2FP.PACK_AB R130, R48, R49 ;  /* 0x000000313082723e */ /* 0x000fe400000000ff */
[----:B---3--:R-:W-:Y:S02]  /*5580*/  MOV R8, R175 ;  /* 0x000000af00087202 */ /* 0x008fe40000000f00 */
[----:B------:R-:W-:Y:S01]  /*5590*/  HMMA.16816.F32 R172, R4, R16, R96 ;  /* 0x0000001004ac723c */ /* 0x000fe20000001860 */
[----:B------:R-:W1:Y:S01]  /*55a0*/  LDSM.16.MT88.4 R96, [R237+0x5900] ;  /* 0x00590000ed60783b */ /* 0x000e620000004200 */
[----:B----4-:R-:W-:Y:S01]  /*55b0*/  F2FP.PACK_AB R131, R12, R13 ;  /* 0x0000000d0c83723e */ /* 0x010fe200000000ff */
[----:B------:R-:W-:-:S04]  /*55c0*/  FADD.FTZ R2, R2, R8 ;  /* 0x0000000802027221 */ /* 0x000fc80000010000 */
[----:B------:R-:W-:Y:S01]  /*55d0*/  MOV R17, R143 ;  /* 0x0000008f00117202 */ /* 0x000fe20000000f00 */
[----:B------:R-:W-:Y:S01]  /*55e0*/  IMAD.MOV.U32 R16, RZ, RZ, R142 ;  /* 0x000000ffff107224 */ /* 0x000fe200078e008e */
[C---:B--2---:R-:W-:Y:S01]  /*55f0*/  HMMA.16816.F32 R60, R128.reuse, R64, R60 ;  /* 0x00000040803c723c */ /* 0x044fe2000000183c */
        /* <DEDUP_REMOVED lines=10> */
[----:B------:R-:W-:Y:S03]  /*56a0*/  HMMA.16816.F32 R68, R128, R72, R76 ;  /* 0x000000488044723c */ /* 0x000fe6000000184c */
[----:B------:R-:W-:-:S04]  /*56b0*/  FADD.FTZ R4, R242, R4 ;  /* 0x00000004f2047221 */ /* 0x000fc80000010000 */
[----:B------:R-:W-:Y:S01]  /*56c0*/  FADD.FTZ R5, R240, R4 ;  /* 0x00000004f0057221 */ /* 0x000fe20000010000 */
[----:B------:R-:W-:Y:S01]  /*56d0*/  HMMA.16816.F32 R72, R128, R74, R92 ;  /* 0x0000004a8048723c */ /* 0x000fe2000000185c */
[----:B------:R-:W-:Y:S02]  /*56e0*/  FADD.FTZ R4, R11, R2 ;  /* 0x000000020b047221 */ /* 0x000fe40000010000 */
[----:B------:R3:W-:Y:S01]  /*56f0*/  LDSM.16.MT88.4 R8, [R0+0x8900] ;  /* 0x008900000008783b */ /* 0x0007e20000004200 */
[----:B------:R-:W-:-:S04]  /*5700*/  FADD.FTZ R2, R234, R5 ;  /* 0x00000005ea027221 */ /* 0x000fc80000010000 */
[----:B------:R-:W-:Y:S01]  /*5710*/  FADD.FTZ R2, R203, R2 ;  /* 0x00000002cb027221 */ /* 0x000fe20000010000 */
[----:B-1----:R-:W-:Y:S03]  /*5720*/  HMMA.16816.F32 R92, R128, R96, R124 ;  /* 0x00000060805c723c */ /* 0x002fe6000000187c */
[----:B------:R-:W-:-:S04]  /*5730*/  FADD.FTZ R2, R202, R2 ;  /* 0x00000002ca027221 */ /* 0x000fc80000010000 */
[----:B------:R-:W-:Y:S01]  /*5740*/  FADD.FTZ R2, R201, R2 ;  /* 0x00000002c9027221 */ /* 0x000fe20000010000 */
[----:B------:R-:W-:Y:S01]  /*5750*/  HMMA.16816.F32 R96, R128, R98, R144 ;  /* 0x000000628060723c */ /* 0x000fe20000001890 */
[----:B------:R-:W1:Y:S02]  /*5760*/  LDSM.16.MT88.4 R144, [R237+0x8900] ;  /* 0x00890000ed90783b */ /* 0x000e640000004200 */
[----:B------:R-:W-:-:S04]  /*5770*/  FADD.FTZ R2, R200, R2 ;  /* 0x00000002c8027221 */ /* 0x000fc80000010000 */
[----:B------:R-:W-:Y:S01]  /*5780*/  FADD.FTZ R2, R195, R2 ;  /* 0x00000002c3027221 */ /* 0x000fe20000010000 */
[C---:B------:R-:W-:Y:S01]  /*5790*/  HMMA.16816.F32 R76, R128.reuse, R80, R100 ;  /* 0x00000050804c723c */ /* 0x040fe20000001864 */
[----:B---3--:R-:W-:Y:S02]  /*57a0*/  FADD.FTZ R0, R232, R4 ;  /* 0x00000004e8007221 */ /* 0x008fe40000010000 */
        /* <DEDUP_REMOVED lines=23> */
[----:B--2---:R-:W-:Y:S01]  /*5920*/  HMMA.16816.F32 R136, R128, R140, R136 ;  /* 0x0000008c8088723c */ /* 0x004fe20000001888 */
[----:B------:R-:W-:Y:S02]  /*5930*/  FADD.FTZ R0, R134, R0 ;  /* 0x0000000086007221 */ /* 0x000fe40000010000 */
[----:B------:R-:W-:Y:S02]  /*5940*/  FADD.FTZ R249, R48, R249 ;  /* 0x000000f930f97221 */ /* 0x000fe40000010000 */
[----:B------:R-:W-:-:S03]  /*5950*/  FADD.FTZ R0, R133, R0 ;  /* 0x0000000085007221 */ /* 0x000fc60000010000 */
[----:B------:R-:W-:Y:S01]  /*5960*/  HMMA.16816.F32 R100, R128, R104, R148 ;  /* 0x000000688064723c */ /* 0x000fe20000001894 */
[----:B------:R-:W-:-:S04]  /*5970*/  FADD.FTZ R250, R250, R0 ;  /* 0x00000000fafa7221 */ /* 0x000fc80000010000 */
[----:B------:R-:W-:-:S03]  /*5980*/  FADD.FTZ R250, R15, R250 ;  /* 0x000000fa0ffa7221 */ /* 0x000fc60000010000 */
[----:B------:R-:W-:Y:S01]  /*5990*/  HMMA.16816.F32 R108, R128, R112, R164 ;  /* 0x00000070806c723c */ /* 0x000fe200000018a4 */
[----:B------:R-:W-:-:S04]  /*59a0*/  FADD.FTZ R250, R14, R250 ;  /* 0x000000fa0efa7221 */ /* 0x000fc80000010000 */
[----:B------:R-:W-:-:S03]  /*59b0*/  FADD.FTZ R250, R13, R250 ;  /* 0x000000fa0dfa7221 */ /* 0x000fc60000010000 */
[----:B-1----:R-:W-:Y:S01]  /*59c0*/  HMMA.16816.F32 R124, R128, R144, R168 ;  /* 0x00000090807c723c */ /* 0x002fe200000018a8 */
[----:B------:R-:W-:-:S07]  /*59d0*/  FADD.FTZ R250, R12, R250 ;  /* 0x000000fa0cfa7221 */ /* 0x000fce0000010000 */
        /* <DEDUP_REMOVED lines=10> */
[----:B------:R-:W2:Y:S01]  /*5a80*/  LDL.64 R202, [R1] ;  /* 0x0000000001ca7983 */ /* 0x000ea20000100a00 */
[----:B------:R-:W-:Y:S01]  /*5a90*/  IMAD.MOV.U32 R201, RZ, RZ, c[0x0][0x1e4] ;  /* 0x00007900ffc97624 */ /* 0x000fe200078e00ff */
[----:B------:R-:W-:Y:S01]  /*5aa0*/  USHF.R.S32.HI UR5, URZ, 0x1f, UR4 ;  /* 0x0000001f3f057899 */ /* 0x000fe20008011404 */
[----:B------:R-:W-:-:S02]  /*5ab0*/  IMAD.MOV.U32 R200, RZ, RZ, c[0x0][0x1e0] ;  /* 0x00007800ffc87624 */ /* 0x000fc400078e00ff */
[----:B------:R-:W-:Y:S02]  /*5ac0*/  IMAD R0, R201, 0x60, RZ ;  /* 0x00000060c9007824 */ /* 0x000fe400078e02ff */
[C---:B------:R-:W-:Y:S01]  /*5ad0*/  IMAD.WIDE.U32 R4, R200.reuse, 0x60, RZ ;  /* 0x00000060c8047825 */ /* 0x040fe200078e00ff */
[----:B------:R-:W-:-:S03]  /*5ae0*/  SHF.L.U64.HI R2, R200, 0x6, R201 ;  /* 0x00000006c8027819 */ /* 0x000fc600000102c9 */
[----:B------:R-:W-:Y:S01]  /*5af0*/  IMAD.SHL.U32 R8, R200, 0x40, RZ ;  /* 0x00000040c8087824 */ /* 0x000fe200078e00ff */
[----:B------:R-:W-:-:S05]  /*5b00*/  IADD3 R0, R5, R0, RZ ;  /* 0x0000000005007210 */ /* 0x000fca0007ffe0ff */
[----:B------:R-:W-:-:S04]  /*5b10*/  IMAD R0, R0, UR4, RZ ;  /* 0x0000000400007c24 */ /* 0x000fc8000f8e02ff */
[C---:B------:R-:W-:Y:S02]  /*5b20*/  IMAD R0, R4.reuse, UR5, R0 ;  /* 0x0000000504007c24 */ /* 0x040fe4000f8e0200 */
        /* <DEDUP_REMOVED lines=24> */
.L_x_3667:
[----:B------:R-:W-:Y:S01]  /*5cb0*/  UIADD3 UR20, UR14, -0x2, URZ ;  /* 0xfffffffe0e147890 */ /* 0x000fe2000fffe03f */
        /* <DEDUP_REMOVED lines=12> */
.L_x_3669:
[----:B------:R-:W2:Y:S01]  /*5d80*/  LDL.64 R170, [R1+0x8] ;  /* 0x0000080001aa7983 */ /* 0x000ea20000100a00 */
[----:B------:R-:W-:Y:S04]  /*5d90*/  DEPBAR.LE SB0, 0x2 ;  /* 0x000080800000791a */ /* 0x000fe80000000000 */
[----:B------:R-:W-:Y:S01]  /*5da0*/  UIMAD UR4, UR5, 0x9000, URZ ;  /* 0x00009000050478a4 */ /* 0x000fe2000f8e023f */
[----:B------:R-:W2:Y:S01]  /*5db0*/  LDL.64 R168, [R1+0x10] ;  /* 0x0000100001a87983 */ /* 0x000ea20000100a00 */
[----:B------:R-:W-:Y:S01]  /*5dc0*/  UISETP.GE.AND UP0, UPT, UR10, UR20, UPT ;  /* 0x000000140a00728c */ /* 0x000fe2000bf06270 */
[----:B------:R-:W-:Y:S01]  /*5dd0*/  MOV R134, UR19 ;  /* 0x0000001300867c02 */ /* 0x000fe20008000f00 */
[----:B------:R-:W-:Y:S02]  /*5de0*/  UIADD3 UR18, UR20, -0x1, URZ ;  /* 0xffffffff14127890 */ /* 0x000fe4000fffe03f */
[----:B------:R-:W-:Y:S01]  /*5df0*/  IADD3 R132, R236, UR4, RZ ;  /* 0x00000004ec847c10 */ /* 0x000fe2000fffe0ff */
[----:B------:R-:W-:Y:S01]  /*5e00*/  BAR.SYNC.DEFER_BLOCKING 0x0 ;  /* 0x0000000000007b1d */ /* 0x000fe20000010000 */
[----:B------:R-:W-:Y:S01]  /*5e10*/  PLOP3.LUT P0, PT, PT, PT, UP0, 0x80, 0x0 ;  /* 0x000000000000781c */ /* 0x000fe20003f0f008 */
[----:B------:R-:W-:Y:S01]  /*5e20*/  UISETP.GE.AND UP1, UPT, UR19, 0x1, UPT ;  /* 0x000000011300788c */ /* 0x000fe2000bf26270 */
[----:B------:R-:W-:Y:S03]  /*5e30*/  IADD3 R2, R240, R132, RZ ;  /* 0x00000084f0027210 */ /* 0x000fe60007ffe0ff */
[----:B------:R-:W-:Y:S01]  /*5e40*/  @!UP0 USHF.R.S32.HI UR14, URZ, 0x1f, UR18 ;  /* 0x0000001f3f0e8899 */ /* 0x000fe20008011412 */
[----:B------:R-:W-:Y:S01]  /*5e50*/  IADD3 R232, R238, R2, RZ ;  /* 0x00000002eee87210 */ /* 0x000fe20007ffe0ff */
[----:B------:R-:W-:Y:S02]  /*5e60*/  @!UP0 UIMAD.WIDE.U32 UR22, UR18, UR8, URZ ;  /* 0x00000008121682a5 */ /* 0x000fe4000f8e003f */
[----:B------:R-:W-:Y:S04]  /*5e70*/  @!UP0 UIMAD UR14, UR14, UR8, URZ ;  /* 0x000000080e0e82a4 */ /* 0x000fe8000f8e023f */
[----:B------:R-:W-:Y:S01]  /*5e80*/  @!UP0 UIMAD UR14, UR18, UR9, UR14 ;  /* 0x00000009120e82a4 */ /* 0x000fe2000f8e020e */
[----:B------:R-:W-:Y:S01]  /*5e90*/  MOV R3, UR22 ;  /* 0x0000001600037c02 */ /* 0x000fe20008000f00 */
[----:B------:R-:W-:Y:S02]  /*5ea0*/  @!P0 IMAD R134, R134, 0x9000, R241 ;  /* 0x0000900086868824 */ /* 0x000fe400078e02f1 */
[----:B------:R-:W-:Y:S04]  /*5eb0*/  @!UP0 UIADD3 UR14, UR23, UR14, URZ ;  /* 0x0000000e170e8290 */ /* 0x000fe8000fffe03f */
[----:B------:R-:W-:Y:S01]  /*5ec0*/  @!UP0 UIMAD UR14, UR14, 0x60, URZ ;  /* 0x000000600e0e88a4 */ /* 0x000fe2000f8e023f */
[----:B-1----:R-:W1:Y:S08]  /*5ed0*/  LDSM.16.M88.4 R8, [R236+UR4+0x12100] ;  /* 0x01210004ec08783b */ /* 0x002e700008000200 */
[----:B------:R-:W3:Y:S08]  /*5ee0*/  LDSM.16.M88.4 R16, [R236+UR4+0x12900] ;  /* 0x01290004ec10783b */ /* 0x000ef00008000200 */
[----:B------:R-:W4:Y:S08]  /*5ef0*/  LDSM.16.M88.4 R24, [R236+UR4+0x13100] ;  /* 0x01310004ec18783b */ /* 0x000f300008000200 */
[----:B------:R-:W5:Y:S08]  /*5f00*/  LDSM.16.M88.4 R32, [R236+UR4+0x13900] ;  /* 0x01390004ec20783b */ /* 0x000f700008000200 */
[----:B------:R-:W4:Y:S01]  /*5f10*/  LDSM.16.M88.4 R40, [R236+UR4+0x14100] ;  /* 0x01410004ec28783b */ /* 0x000f220008000200 */
[C---:B-1----:R-:W-:Y:S07]  /*5f20*/  HMMA.16816.F32 R4, R152.reuse, R8, RZ ;  /* 0x000000089804723c */ /* 0x042fee00000018ff */
[----:B------:R-:W1:Y:S01]  /*5f30*/  LDSM.16.M88.4 R48, [R236+UR4+0x14900] ;  /* 0x01490004ec30783b */ /* 0x000e620008000200 */
[C---:B------:R-:W-:Y:S07]  /*5f40*/  HMMA.16816.F32 R8, R152.reuse, R10, RZ ;  /* 0x0000000a9808723c */ /* 0x040fee00000018ff */
[----:B------:R-:W1:Y:S01]  /*5f50*/  LDSM.16.M88.4 R160, [R2+0x12100] ;  /* 0x0121000002a0783b */ /* 0x000e620000000200 */
[C---:B---3--:R-:W-:Y:S07]  /*5f60*/  HMMA.16816.F32 R12, R152.reuse, R16, RZ ;  /* 0x00000010980c723c */ /* 0x048fee00000018ff */
[----:B------:R-:W3:Y:S01]  /*5f70*/  LDSM.16.M88.4 R164, [R2+0x12900] ;  /* 0x0129000002a4783b */ /* 0x000ee20000000200 */
[C---:B------:R-:W-:Y:S07]  /*5f80*/  HMMA.16816.F32 R16, R152.reuse, R18, RZ ;  /* 0x000000129810723c */ /* 0x040fee00000018ff */
[----:B------:R-:W-:Y:S01]  /*5f90*/  LDSM.16.M88.4 R172, [R2+0x13900] ;  /* 0x0139000002ac783b */ /* 0x000fe20000000200 */
[C---:B----4-:R-:W-:Y:S07]  /*5fa0*/  HMMA.16816.F32 R20, R152.reuse, R24, RZ ;  /* 0x000000189814723c */ /* 0x050fee00000018ff */
[----:B------:R-:W-:Y:S01]  /*5fb0*/  LDSM.16.M88.4 R176, [R2+0x14100] ;  /* 0x0141000002b0783b */ /* 0x000fe20000000200 */
[C---:B------:R-:W-:Y:S07]  /*5fc0*/  HMMA.16816.F32 R24, R152.reuse, R26, RZ ;  /* 0x0000001a9818723c */ /* 0x040fee00000018ff */
[----:B------:R-:W-:Y:S01]  /*5fd0*/  LDSM.16.M88.4 R180, [R2+0x14900] ;  /* 0x0149000002b4783b */ /* 0x000fe20000000200 */
[C---:B-----5:R-:W-:Y:S08]  /*5fe0*/  HMMA.16816.F32 R28, R152.reuse, R32, RZ ;  /* 0x00000020981c723c */ /* 0x060ff000000018ff */
[C---:B------:R-:W-:Y:S08]  /*5ff0*/  HMMA.16816.F32 R32, R152.reuse, R34, RZ ;  /* 0x000000229820723c */ /* 0x040ff000000018ff */
[C---:B------:R-:W-:Y:S08]  /*6000*/  HMMA.16816.F32 R36, R152.reuse, R40, RZ ;  /* 0x000000289824723c */ /* 0x040ff000000018ff */
[C---:B------:R-:W-:Y:S08]  /*6010*/  HMMA.16816.F32 R40, R152.reuse, R42, RZ ;  /* 0x0000002a9828723c */ /* 0x040ff000000018ff */
[C---:B-1----:R-:W-:Y:S08]  /*6020*/  HMMA.16816.F32 R44, R152.reuse, R48, RZ ;  /* 0x00000030982c723c */ /* 0x042ff000000018ff */
[----:B------:R-:W-:Y:S08]  /*6030*/  HMMA.16816.F32 R48, R152, R50, RZ ;  /* 0x000000329830723c */ /* 0x000ff000000018ff */
[C---:B------:R-:W-:Y:S08]  /*6040*/  HMMA.16816.F32 R4, R156.reuse, R160, R4 ;  /* 0x000000a09c04723c */ /* 0x040ff00000001804 */
[C---:B------:R-:W-:Y:S08]  /*6050*/  HMMA.16816.F32 R8, R156.reuse, R162, R8 ;  /* 0x000000a29c08723c */ /* 0x040ff00000001808 */
[C---:B---3--:R-:W-:Y:S08]  /*6060*/  HMMA.16816.F32 R12, R156.reuse, R164, R12 ;  /* 0x000000a49c0c723c */ /* 0x048ff0000000180c */
[C---:B------:R-:W-:Y:S04]  /*6070*/  HMMA.16816.F32 R16, R156.reuse, R166, R16 ;  /* 0x000000a69c10723c */ /* 0x040fe80000001810 */
[----:B--2---:R-:W-:Y:S05]  /*6080*/  @!P0 MOV R169, R171 ;  /* 0x000000ab00a98202 */ /* 0x004fea0000000f00 */
[----:B------:R-:W-:Y:S05]  /*6090*/  @!P0 IMAD.WIDE.U32 R168, R3, 0x60, R168 ;  /* 0x0000006003a88825 */ /* 0x000fea00078e00a8 */
[----:B------:R-:W-:Y:S01]  /*60a0*/  @!P0 IADD3 R192, R169, UR14, RZ ;  /* 0x0000000ea9c08c10 */ /* 0x000fe2000fffe0ff */
[----:B------:R-:W-:Y:S01]  /*60b0*/  UIADD3 UR14, UR20, -0x2, URZ ;  /* 0xfffffffe140e7890 */ /* 0x000fe2000fffe03f */
[C---:B------:R-:W-:Y:S02]  /*60c0*/  @!P0 SHF.L.U32 R3, R168.reuse, 0x1, RZ ;  /* 0x00000001a8038819 */ /* 0x040fe400000006ff */
[----:B------:R-:W-:Y:S01]  /*60d0*/  @!P0 SHF.L.U64.HI R192, R168, 0x1, R192 ;  /* 0x00000001a8c08819 */ /* 0x000fe200000102c0 */
[----:B------:R-:W-:Y:S01]  /*60e0*/  UISETP.GE.AND UP0, UPT, UR14, UR10, UPT ;  /* 0x0000000a0e00728c */ /* 0x000fe2000bf06270 */
[C---:B------:R-:W-:Y:S01]  /*60f0*/  @!P0 IADD3 R160, P6, R3.reuse, c[0x0][0x1f8], RZ ;  /* 0x00007e0003a08a10 */ /* 0x040fe20007fde0ff */
[----:B------:R-:W1:Y:S01]  /*6100*/  LDSM.16.M88.4 R168, [R2+0x13100] ;  /* 0x0131000002a8783b */ /* 0x000e620000000200 */
[C---:B------:R-:W-:Y:S02]  /*6110*/  @!P0 IADD3 R200, P5, R3.reuse, 0x80, RZ ;  /* 0x0000008003c88810 */ /* 0x040fe40007fbe0ff */
[----:B------:R-:W-:Y:S02]  /*6120*/  @!P0 IADD3.X R161, R192, c[0x0][0x1fc], RZ, P6, !PT ;  /* 0x00007f00c0a18a10 */ /* 0x000fe400037fe4ff */
[----:B------:R-:W-:Y:S02]  /*6130*/  @!P0 IADD3 R200, P1, R200, c[0x0][0x1f8], RZ ;  /* 0x00007e00c8c88a10 */ /* 0x000fe40007f3e0ff */
[----:B------:R-:W-:Y:S01]  /*6140*/  @!P0 IADD3 R3, P6, R3, 0x100, RZ ;  /* 0x0000010003038810 */ /* 0x000fe20007fde0ff */
[----:B------:R-:W-:Y:S01]  /*6150*/  @!PT LDS RZ, [RZ] ;  /* 0x00000000fffff984 */ /* 0x000fe20000000800 */
[----:B------:R-:W-:Y:S01]  /*6160*/  @!PT LDS RZ, [RZ] ;  /* 0x00000000fffff984 */ /* 0x000fe20000000800 */
[----:B------:R-:W-:Y:S01]  /*6170*/  @!PT LDS RZ, [RZ] ;  /* 0x00000000fffff984 */ /* 0x000fe20000000800 */
[----:B------:R2:W-:Y:S01]  /*6180*/  @!P0 LDGSTS.E.BYPASS.LTC128B.128 [R134+0x100], [R160.64], !P4 ;  /* 0x00100000a0868fae */ /* 0x0005e2000e101d4c */
[--C-:B------:R-:W-:Y:S01]  /*6190*/  @!P0 IADD3.X R201, RZ, c[0x0][0x1fc], R192.reuse, P1, P5 ;  /* 0x00007f00ffc98a10 */ /* 0x100fe20000fea4c0 */
[----:B------:R-:W-:Y:S01]  /*61a0*/  @UP0 UIMAD.WIDE.U32 UR22, UR14, UR6, URZ ;  /* 0x000000060e1602a5 */ /* 0x000fe2000f8e003f */
[----:B------:R-:W-:Y:S01]  /*61b0*/  @!P0 IADD3 R194, P5, R3, c[0x0][0x1f8], RZ ;  /* 0x00007e0003c28a10 */ /* 0x000fe20007fbe0ff */
[----:B------:R-:W-:Y:S01]  /*61c0*/  @UP0 USHF.R.S32.HI UR16, URZ, 0x1f, UR14 ;  /* 0x0000001f3f100899 */ /* 0x000fe2000801140e */
[-C--:B------:R-:W-:Y:S02]  /*61d0*/  IADD3 R3, R238, R132.reuse, RZ ;  /* 0x00000084ee037210 */ /* 0x080fe40007ffe0ff */
[----:B------:R-:W-:Y:S01]  /*61e0*/  @!P0 IADD3.X R195, RZ, c[0x0][0x1fc], R192, P5, P6 ;  /* 0x00007f00ffc38a10 */ /* 0x000fe20002fec4c0 */
[----:B------:R3:W-:Y:S01]  /*61f0*/  @!P0 LDGSTS.E.BYPASS.LTC128B.128 [R134+0x3100], [R200.64], !P3 ;  /* 0x03100000c8868fae */ /* 0x0007e2000d901d4c */
[----:B------:R-:W-:Y:S01]  /*6200*/  IADD3 R132, R240, R132, R238 ;  /* 0x00000084f0847210 */ /* 0x000fe20007ffe0ee */
[----:B------:R-:W-:Y:S04]  /*6210*/  @UP0 UIMAD UR16, UR16, UR6, URZ ;  /* 0x00000006101002a4 */ /* 0x000fe8000f8e023f */
[----:B------:R-:W-:Y:S02]  /*6220*/  @UP0 UIMAD UR16, UR14, UR7, UR16 ;  /* 0x000000070e1002a4 */ /* 0x000fe4000f8e0210 */
[----:B------:R4:W-:Y:S01]  /*6230*/  @!P0 LDGSTS.E.BYPASS.LTC128B.128 [R134+0x6100], [R194.64], !P2 ;  /* 0x06100000c2868fae */ /* 0x0009e2000d101d4c */
[----:B------:R-:W-:Y:S02]  /*6240*/  UIADD3 UR14, UR19, 0x1, URZ ;  /* 0x00000001130e7890 */ /* 0x000fe4000fffe03f */
[----:B------:R-:W-:Y:S02]  /*6250*/  @UP0 UIADD3 UR16, UR23, UR16, URZ ;  /* 0x0000001017100290 */ /* 0x000fe4000fffe03f */
[----:B------:R-:W-:Y:S02]  /*6260*/  USEL UR19, UR14, URZ, !UP1 ;  /* 0x0000003f0e137287 */ /* 0x000fe4000c800000 */
[----:B------:R-:W-:Y:S02]  /*6270*/  @UP0 USHF.L.U32 UR14, UR6, 0x6, URZ ;  /* 0x00000006060e0899 */ /* 0x000fe4000800063f */
[----:B------:R-:W-:Y:S01]  /*6280*/  @UP0 UIMAD UR16, UR16, 0x60, URZ ;  /* 0x00000060101008a4 */ /* 0x000fe2000f8e023f */
[----:B--2---:R-:W-:Y:S01]  /*6290*/  @!P0 IADD3 R160, P1, R160, UR15, RZ ;  /* 0x0000000fa0a08c10 */ /* 0x004fe2000ff3e0ff */
[----:B------:R-:W-:Y:S03]  /*62a0*/  UISETP.GE.AND UP1, UPT, UR5, 0x1, UPT ;  /* 0x000000010500788c */ /* 0x000fe6000bf26270 */
[----:B------:R-:W-:Y:S01]  /*62b0*/  @!P0 IADD3.X R161, R161, UR17, RZ, P1, !PT ;  /* 0x00000011a1a18c10 */ /* 0x000fe20008ffe4ff */
[C---:B-1----:R-:W-:Y:S03]  /*62c0*/  HMMA.16816.F32 R20, R156.reuse, R168, R20 ;  /* 0x000000a89c14723c */ /* 0x042fe60000001814 */
[----:B------:R-:W-:Y:S01]  /*62d0*/  @!P0 IADD3 R162, P1, R160, UR15, RZ ;  /* 0x0000000fa0a28c10 */ /* 0x000fe2000ff3e0ff */
[----:B------:R1:W-:Y:S03]  /*62e0*/  @!P0 LDGSTS.E.BYPASS.LTC128B.128 [R134+0x1100], [R160.64], !P4 ;  /* 0x01100000a0868fae */ /* 0x0003e6000e101d4c */
[----:B------:R-:W-:Y:S01]  /*62f0*/  @!P0 IADD3.X R163, R161, UR17, RZ, P1, !PT ;  /* 0x00000011a1a38c10 */ /* 0x000fe20008ffe4ff */
[C---:B------:R-:W-:Y:S04]  /*6300*/  HMMA.16816.F32 R24, R156.reuse, R170, R24 ;  /* 0x000000aa9c18723c */ /* 0x040fe80000001818 */
[----:B------:R1:W-:Y:S04]  /*6310*/  @!P0 LDGSTS.E.BYPASS.LTC128B.128 [R134+0x4100], [R160.64+0x80], !P3 ;  /* 0x04100080a0868fae */ /* 0x0003e8000d901d4c */
[C---:B------:R-:W-:Y:S04]  /*6320*/  HMMA.16816.F32 R28, R156.reuse, R172, R28 ;  /* 0x000000ac9c1c723c */ /* 0x040fe8000000181c */
[----:B------:R1:W-:Y:S04]  /*6330*/  @!P0 LDGSTS.E.BYPASS.LTC128B.128 [R134+0x7100], [R160.64+0x100], !P2 ;  /* 0x07100100a0868fae */ /* 0x0003e8000d101d4c */
[C---:B------:R-:W-:Y:S04]  /*6340*/  HMMA.16816.F32 R32, R156.reuse, R174, R32 ;  /* 0x000000ae9c20723c */ /* 0x040fe80000001820 */
[----:B------:R1:W-:Y:S04]  /*6350*/  @!P0 LDGSTS.E.BYPASS.LTC128B.128 [R134+0x2100], [R162.64], !P4 ;  /* 0x02100000a2868fae */ /* 0x0003e8000e101d4c */
[C---:B------:R-:W-:Y:S04]  /*6360*/  HMMA.16816.F32 R36, R156.reuse, R176, R36 ;  /* 0x000000b09c24723c */ /* 0x040fe80000001824 */
[----:B------:R1:W-:Y:S04]  /*6370*/  @!P0 LDGSTS.E.BYPASS.LTC128B.128 [R134+0x5100], [R162.64+0x80], !P3 ;  /* 0x05100080a2868fae */ /* 0x0003e8000d901d4c */
[C---:B------:R-:W-:Y:S04]  /*6380*/  HMMA.16816.F32 R40, R156.reuse, R178, R40 ;  /* 0x000000b29c28723c */ /* 0x040fe80000001828 */
[----:B------:R1:W-:Y:S01]  /*6390*/  @!P0 LDGSTS.E.BYPASS.LTC128B.128 [R134+0x8100], [R162.64+0x100], !P2 ;  /* 0x08100100a2868fae */ /* 0x0003e2000d101d4c */
[----:B------:R-:W-:Y:S03]  /*63a0*/  PLOP3.LUT P0, PT, PT, PT, UP0, 0x80, 0x0 ;  /* 0x000000000000781c */ /* 0x000fe60003f0f008 */
[C---:B------:R-:W-:Y:S04]  /*63b0*/  HMMA.16816.F32 R44, R156.reuse, R180, R44 ;  /* 0x000000b49c2c723c */ /* 0x040fe8000000182c */
[----:B------:R-:W-:Y:S04]  /*63c0*/  LDSM.16.M88.4 R164, [R3+0x12900] ;  /* 0x0129000003a4783b */ /* 0x000fe80000000200 */
[----:B------:R-:W-:Y:S04]  /*63d0*/  HMMA.16816.F32 R48, R156, R182, R48 ;  /* 0x000000b69c30723c */ /* 0x000fe80000001830 */
[----:B------:R-:W-:Y:S08]  /*63e0*/  LDSM.16.M88.4 R168, [R3+0x13100] ;  /* 0x0131000003a8783b */ /* 0x000ff00000000200 */
[----:B------:R-:W-:Y:S08]  /*63f0*/  LDSM.16.M88.4 R172, [R3+0x13900] ;  /* 0x0139000003ac783b */ /* 0x000ff00000000200 */
[----:B-1----:R-:W1:Y:S08]  /*6400*/  LDSM.16.M88.4 R160, [R3+0x12100] ;  /* 0x0121000003a0783b */ /* 0x002e700000000200 */
[----:B------:R-:W0:Y:S08]  /*6410*/  LDGDEPBAR ;  /* 0x00000000000079af */ /* 0x000e300000000000 */
[----:B------:R-:W2:Y:S08]  /*6420*/  LDSM.16.M88.4 R176, [R3+0x14100] ;  /* 0x0141000003b0783b */ /* 0x000eb00000000200 */
[----:B------:R-:W5:Y:S08]  /*6430*/  LDSM.16.M88.4 R180, [R3+0x14900] ;  /* 0x0149000003b4783b */ /* 0x000f700000000200 */
[----:B----4-:R-:W4:Y:S01]  /*6440*/  LDSM.16.M88.4 R192, [R232+0x12100] ;  /* 0x01210000e8c0783b */ /* 0x010f220000000200 */
[C---:B-1----:R-:W-:Y:S07]  /*6450*/  HMMA.16816.F32 R4, R184.reuse, R160, R4 ;  /* 0x000000a0b804723c */ /* 0x042fee0000001804 */
[----:B---3--:R-:W-:Y:S01]  /*6460*/  LDSM.16.M88.4 R200, [R236+UR4+0x17900] ;  /* 0x01790004ecc8783b */ /* 0x008fe20008000200 */
[C---:B------:R-:W-:Y:S07]  /*6470*/  HMMA.16816.F32 R8, R184.reuse, R162, R8 ;  /* 0x000000a2b808723c */ /* 0x040fee0000001808 */
[----:B------:R-:W1:Y:S01]  /*6480*/  LDSM.16.M88.4 R160, [R232+0x12900] ;  /* 0x01290000e8a0783b */ /* 0x000e620000000200 */
[C---:B------:R-:W-:Y:S08]  /*6490*/  HMMA.16816.F32 R12, R184.reuse, R164, R12 ;  /* 0x000000a4b80c723c */ /* 0x040ff0000000180c */
[C---:B------:R-:W-:Y:S01]  /*64a0*/  HMMA.16816.F32 R16, R184.reuse, R166, R16 ;  /* 0x000000a6b810723c */ /* 0x040fe20000001810 */
[----:B------:R-:W3:Y:S07]  /*64b0*/  LDSM.16.M88.4 R164, [R232+0x13100] ;  /* 0x01310000e8a4783b */ /* 0x000eee0000000200 */
[C---:B------:R-:W-:Y:S08]  /*64c0*/  HMMA.16816.F32 R20, R184.reuse, R168, R20 ;  /* 0x000000a8b814723c */ /* 0x040ff00000001814 */
        /* <DEDUP_REMOVED lines=8> */
[C---:B-----5:R-:W-:Y:S08]  /*6550*/  HMMA.16816.F32 R44, R184.reuse, R180, R44 ;  /* 0x000000b4b82c723c */ /* 0x060ff0000000182c */
[----:B------:R-:W-:Y:S01]  /*6560*/  HMMA.16816.F32 R48, R184, R182, R48 ;  /* 0x000000b6b830723c */ /* 0x000fe20000001830 */
[----:B------:R-:W5:Y:S07]  /*6570*/  LDSM.16.M88.4 R180, [R236+UR4+0x15100] ;  /* 0x01510004ecb4783b */ /* 0x000f6e0008000200 */
[C---:B----4-:R-:W-:Y:S08]  /*6580*/  HMMA.16816.F32 R4, R188.reuse, R192, R4 ;  /* 0x000000c0bc04723c */ /* 0x050ff00000001804 */
[C---:B------:R-:W-:Y:S01]  /*6590*/  HMMA.16816.F32 R8, R188.reuse, R194, R8 ;  /* 0x000000c2bc08723c */ /* 0x040fe20000001808 */
[----:B------:R-:W4:Y:S07]  /*65a0*/  LDSM.16.M88.4 R192, [R236+UR4+0x15900] ;  /* 0x01590004ecc0783b */ /* 0x000f2e0008000200 */
[C---:B-1----:R-:W-:Y:S08]  /*65b0*/  HMMA.16816.F32 R12, R188.reuse, R160, R12 ;  /* 0x000000a0bc0c723c */ /* 0x042ff0000000180c */
[C---:B------:R-:W-:Y:S01]  /*65c0*/  HMMA.16816.F32 R16, R188.reuse, R162, R16 ;  /* 0x000000a2bc10723c */ /* 0x040fe20000001810 */
[----:B------:R-:W1:Y:S07]  /*65d0*/  LDSM.16.M88.4 R160, [R236+UR4+0x16100] ;  /* 0x01610004eca0783b */ /* 0x000e6e0008000200 */
[C---:B---3--:R-:W-:Y:S08]  /*65e0*/  HMMA.16816.F32 R20, R188.reuse, R164, R20 ;  /* 0x000000a4bc14723c */ /* 0x048ff00000001814 */
[C---:B------:R-:W-:Y:S01]  /*65f0*/  HMMA.16816.F32 R24, R188.reuse, R166, R24 ;  /* 0x000000a6bc18723c */ /* 0x040fe20000001818 */
[----:B------:R-:W3:Y:S07]  /*6600*/  LDSM.16.M88.4 R164, [R236+UR4+0x16900] ;  /* 0x01690004eca4783b */ /* 0x000eee0008000200 */
[C---:B------:R-:W-:Y:S08]  /*6610*/  HMMA.16816.F32 R28, R188.reuse, R168, R28 ;  /* 0x000000a8bc1c723c */ /* 0x040ff0000000181c */
[C---:B------:R-:W-:Y:S01]  /*6620*/  HMMA.16816.F32 R32, R188.reuse, R170, R32 ;  /* 0x000000aabc20723c */ /* 0x040fe20000001820 */
[----:B------:R-:W1:Y:S07]  /*6630*/  LDSM.16.M88.4 R168, [R236+UR4+0x17100] ;  /* 0x01710004eca8783b */ /* 0x000e6e0008000200 */
[C---:B------:R-:W-:Y:S08]  /*6640*/  HMMA.16816.F32 R36, R188.reuse, R172, R36 ;  /* 0x000000acbc24723c */ /* 0x040ff00000001824 */
[C---:B------:R-:W-:Y:S01]  /*6650*/  HMMA.16816.F32 R40, R188.reuse, R174, R40 ;  /* 0x000000aebc28723c */ /* 0x040fe20000001828 */
[----:B------:R-:W-:Y:S07]  /*6660*/  LDSM.16.M88.4 R172, [R2+0x16900] ;  /* 0x0169000002ac783b */ /* 0x000fee0000000200 */
[C---:B--2---:R-:W-:Y:S08]  /*6670*/  HMMA.16816.F32 R44, R188.reuse, R176, R44 ;  /* 0x000000b0bc2c723c */ /* 0x044ff0000000182c */
[----:B------:R-:W-:Y:S01]  /*6680*/  HMMA.16816.F32 R48, R188, R178, R48 ;  /* 0x000000b2bc30723c */ /* 0x000fe20000001830 */
[----:B------:R-:W-:Y:S07]  /*6690*/  LDSM.16.M88.4 R176, [R2+0x17100] ;  /* 0x0171000002b0783b */ /* 0x000fee0000000200 */
[C---:B-----5:R-:W-:Y:S08]  /*66a0*/  HMMA.16816.F32 R4, R196.reuse, R180, R4 ;  /* 0x000000b4c404723c */ /* 0x060ff00000001804 */
[C---:B------:R-:W-:Y:S01]  /*66b0*/  HMMA.16816.F32 R8, R196.reuse, R182, R8 ;  /* 0x000000b6c408723c */ /* 0x040fe20000001808 */
[----:B------:R-:W-:Y:S07]  /*66c0*/  LDSM.16.M88.4 R180, [R2+0x17900] ;  /* 0x0179000002b4783b */ /* 0x000fee0000000200 */
[C---:B----4-:R-:W-:Y:S08]  /*66d0*/  HMMA.16816.F32 R12, R196.reuse, R192, R12 ;  /* 0x000000c0c40c723c */ /* 0x050ff0000000180c */
        /* <DEDUP_REMOVED lines=8> */
[C---:B------:R-:W-:Y:S08]  /*6760*/  HMMA.16816.F32 R36, R196.reuse, R168, R36 ;  /* 0x000000a8c424723c */ /* 0x040ff00000001824 */
[C---:B------:R-:W-:Y:S01]  /*6770*/  HMMA.16816.F32 R40, R196.reuse, R170, R40 ;  /* 0x000000aac428723c */ /* 0x040fe20000001828 */
[----:B------:R-:W3:Y:S07]  /*6780*/  LDSM.16.M88.4 R168, [R2+0x16100] ;  /* 0x0161000002a8783b */ /* 0x000eee0000000200 */
[C---:B------:R-:W-:Y:S08]  /*6790*/  HMMA.16816.F32 R44, R196.reuse, R200, R44 ;  /* 0x000000c8c42c723c */ /* 0x040ff0000000182c */
[----:B------:R-:W-:Y:S01]  /*67a0*/  HMMA.16816.F32 R48, R196, R202, R48 ;  /* 0x000000cac430723c */ /* 0x000fe20000001830 */
        /* <DEDUP_REMOVED lines=10> */
[C---:B------:R-:W-:Y:S08]  /*6850*/  HMMA.16816.F32 R28, R204.reuse, R172, R28 ;  /* 0x000000accc1c723c */ /* 0x040ff0000000181c */
[C---:B------:R-:W-:Y:S01]  /*6860*/  HMMA.16816.F32 R32, R204.reuse, R174, R32 ;  /* 0x000000aecc20723c */ /* 0x040fe20000001820 */
[----:B------:R-:W4:Y:S07]  /*6870*/  LDSM.16.M88.4 R172, [R3+0x17100] ;  /* 0x0171000003ac783b */ /* 0x000f2e0000000200 */
[C---:B------:R-:W-:Y:S08]  /*6880*/  HMMA.16816.F32 R36, R204.reuse, R176, R36 ;  /* 0x000000b0cc24723c */ /* 0x040ff00000001824 */
[C---:B------:R-:W-:Y:S01]  /*6890*/  HMMA.16816.F32 R40, R204.reuse, R178, R40 ;  /* 0x000000b2cc28723c */ /* 0x040fe20000001828 */
[----:B------:R-:W5:Y:S07]  /*68a0*/  LDSM.16.M88.4 R176, [R3+0x17900] ;  /* 0x0179000003b0783b */ /* 0x000f6e0000000200 */
[C---:B------:R-:W-:Y:S08]  /*68b0*/  HMMA.16816.F32 R44, R204.reuse, R180, R44 ;  /* 0x000000b4cc2c723c */ /* 0x040ff0000000182c */
[----:B------:R-:W-:Y:S01]  /*68c0*/  HMMA.16816.F32 R48, R204, R182, R48 ;  /* 0x000000b6cc30723c */ /* 0x000fe20000001830 */
[----:B------:R-:W-:Y:S07]  /*68d0*/  LDSM.16.M88.4 R180, [R132+0x15900] ;  /* 0x0159000084b4783b */ /* 0x000fee0000000200 */
[C---:B------:R-:W-:Y:S08]  /*68e0*/  HMMA.16816.F32 R4, R208.reuse, R192, R4 ;  /* 0x000000c0d004723c */ /* 0x040ff00000001804 */
[C---:B------:R-:W-:Y:S01]  /*68f0*/  HMMA.16816.F32 R8, R208.reuse, R194, R8 ;  /* 0x000000c2d008723c */ /* 0x040fe20000001808 */
[----:B------:R-:W-:Y:S07]  /*6900*/  LDSM.16.M88.4 R192, [R132+0x17100] ;  /* 0x0171000084c0783b */ /* 0x000fee0000000200 */
[C---:B-1----:R-:W-:Y:S08]  /*6910*/  HMMA.16816.F32 R12, R208.reuse, R160, R12 ;  /* 0x000000a0d00c723c */ /* 0x042ff0000000180c */
[C---:B------:R-:W-:Y:S01]  /*6920*/  HMMA.16816.F32 R16, R208.reuse, R162, R16 ;  /* 0x000000a2d010723c */ /* 0x040fe20000001810 */
[----:B------:R-:W1:Y:S07]  /*6930*/  LDSM.16.M88.4 R160, [R232+0x15100] ;  /* 0x01510000e8a0783b */ /* 0x000e6e0000000200 */
[C---:B--2---:R-:W-:Y:S01]  /*6940*/  HMMA.16816.F32 R20, R208.reuse, R164, R20 ;  /* 0x000000a4d014723c */ /* 0x044fe20000001814 */
[----:B------:R-:W-:Y:S07]  /*6950*/  LDSM.16.M88.4 R232, [R232+0x18100] ;  /* 0x01810000e8e8783b */ /* 0x000fee0000000200 */
[C---:B------:R-:W-:Y:S01]  /*6960*/  HMMA.16816.F32 R24, R208.reuse, R166, R24 ;  /* 0x000000a6d018723c */ /* 0x040fe20000001818 */
[----:B------:R-:W2:Y:S07]  /*6970*/  LDSM.16.M88.4 R164, [R132+0x16100] ;  /* 0x0161000084a4783b */ /* 0x000eae0000000200 */
[C---:B---3--:R-:W-:Y:S08]  /*6980*/  HMMA.16816.F32 R28, R208.reuse, R168, R28 ;  /* 0x000000a8d01c723c */ /* 0x048ff0000000181c */
[C---:B------:R-:W-:Y:S01]  /*6990*/  HMMA.16816.F32 R32, R208.reuse, R170, R32 ;  /* 0x000000aad020723c */ /* 0x040fe20000001820 */
[----:B------:R-:W3:Y:S07]  /*69a0*/  LDSM.16.M88.4 R168, [R132+0x16900] ;  /* 0x0169000084a8783b */ /* 0x000eee0000000200 */
[C---:B----4-:R-:W-:Y:S08]  /*69b0*/  HMMA.16816.F32 R36, R208.reuse, R172, R36 ;  /* 0x000000acd024723c */ /* 0x050ff00000001824 */
[C---:B------:R-:W-:Y:S01]  /*69c0*/  HMMA.16816.F32 R40, R208.reuse, R174, R40 ;  /* 0x000000aed028723c */ /* 0x040fe20000001828 */
[----:B------:R-:W4:Y:S07]  /*69d0*/  LDSM.16.M88.4 R172, [R236+UR4+0x18100] ;  /* 0x01810004ecac783b */ /* 0x000f2e0008000200 */
[C---:B-----5:R-:W-:Y:S08]  /*69e0*/  HMMA.16816.F32 R44, R208.reuse, R176, R44 ;  /* 0x000000b0d02c723c */ /* 0x060ff0000000182c */
[----:B------:R-:W-:Y:S01]  /*69f0*/  HMMA.16816.F32 R48, R208, R178, R48 ;  /* 0x000000b2d030723c */ /* 0x000fe20000001830 */
[----:B------:R-:W-:Y:S07]  /*6a00*/  LDSM.16.M88.4 R176, [R236+UR4+0x19100] ;  /* 0x01910004ecb0783b */ /* 0x000fee0008000200 */
[C---:B-1----:R-:W-:Y:S08]  /*6a10*/  HMMA.16816.F32 R4, R212.reuse, R160, R4 ;  /* 0x000000a0d404723c */ /* 0x042ff00000001804 */
[C---:B------:R-:W-:Y:S01]  /*6a20*/  HMMA.16816.F32 R8, R212.reuse, R162, R8 ;  /* 0x000000a2d408723c */ /* 0x040fe20000001808 */
[----:B------:R-:W1:Y:S07]  /*6a30*/  LDSM.16.M88.4 R160, [R236+UR4+0x18900] ;  /* 0x01890004eca0783b */ /* 0x000e6e0008000200 */
[C---:B------:R-:W-:Y:S08]  /*6a40*/  HMMA.16816.F32 R12, R212.reuse, R180, R12 ;  /* 0x000000b4d40c723c */ /* 0x040ff0000000180c */
[C---:B------:R-:W-:Y:S01]  /*6a50*/  HMMA.16816.F32 R16, R212.reuse, R182, R16 ;  /* 0x000000b6d410723c */ /* 0x040fe20000001810 */
[----:B------:R-:W5:Y:S07]  /*6a60*/  LDSM.16.M88.4 R180, [R236+UR4+0x19900] ;  /* 0x01990004ecb4783b */ /* 0x000f6e0008000200 */
[C---:B--2---:R-:W-:Y:S08]  /*6a70*/  HMMA.16816.F32 R20, R212.reuse, R164, R20 ;  /* 0x000000a4d414723c */ /* 0x044ff00000001814 */
[C---:B------:R-:W-:Y:S01]  /*6a80*/  HMMA.16816.F32 R24, R212.reuse, R166, R24 ;  /* 0x000000a6d418723c */ /* 0x040fe20000001818 */
[----:B------:R-:W2:Y:S07]  /*6a90*/  LDSM.16.M88.4 R164, [R236+UR4+0x1a100] ;  /* 0x01a10004eca4783b */ /* 0x000eae0008000200 */
[C---:B---3--:R-:W-:Y:S08]  /*6aa0*/  HMMA.16816.F32 R28, R212.reuse, R168, R28 ;  /* 0x000000a8d41c723c */ /* 0x048ff0000000181c */
[C---:B------:R-:W-:Y:S01]  /*6ab0*/  HMMA.16816.F32 R32, R212.reuse, R170, R32 ;  /* 0x000000aad420723c */ /* 0x040fe20000001820 */
[----:B------:R-:W3:Y:S07]  /*6ac0*/  LDSM.16.M88.4 R168, [R236+UR4+0x1a900] ;  /* 0x01a90004eca8783b */ /* 0x000eee0008000200 */
[C---:B------:R-:W-:Y:S08]  /*6ad0*/  HMMA.16816.F32 R36, R212.reuse, R192, R36 ;  /* 0x000000c0d424723c */ /* 0x040ff00000001824 */
[C---:B------:R-:W-:Y:S01]  /*6ae0*/  HMMA.16816.F32 R40, R212.reuse, R194, R40 ;  /* 0x000000c2d428723c */ /* 0x040fe20000001828 */
[----:B------:R-:W2:Y:S07]  /*6af0*/  LDSM.16.M88.4 R192, [R2+0x18100] ;  /* 0x0181000002c0783b */ /* 0x000eae0000000200 */
[C---:B------:R-:W-:Y:S08]  /*6b00*/  HMMA.16816.F32 R44, R212.reuse, R200, R44 ;  /* 0x000000c8d42c723c */ /* 0x040ff0000000182c */
[----:B------:R-:W-:Y:S01]  /*6b10*/  HMMA.16816.F32 R48, R212, R202, R48 ;  /* 0x000000cad430723c */ /* 0x000fe20000001830 */
        /* <DEDUP_REMOVED lines=10> */
[C---:B-----5:R-:W-:Y:S08]  /*6bc0*/  HMMA.16816.F32 R28, R216.reuse, R180, R28 ;  /* 0x000000b4d81c723c */ /* 0x060ff0000000181c */
        /* <DEDUP_REMOVED lines=20> */
[C---:B--2---:R-:W-:Y:S08]  /*6d10*/  HMMA.16816.F32 R36, R220.reuse, R164, R36 ;  /* 0x000000a4dc24723c */ /* 0x044ff00000001824 */
[C---:B------:R-:W-:Y:S01]  /*6d20*/  HMMA.16816.F32 R40, R220.reuse, R166, R40 ;  /* 0x000000a6dc28723c */ /* 0x040fe20000001828 */
[----:B------:R-:W2:Y:S07]  /*6d30*/  LDSM.16.M88.4 R164, [R132+0x18900] ;  /* 0x0189000084a4783b */ /* 0x000eae0000000200 */
[C---:B---3--:R-:W-:Y:S08]  /*6d40*/  HMMA.16816.F32 R44, R220.reuse, R168, R44 ;  /* 0x000000a8dc2c723c */ /* 0x048ff0000000182c */
[----:B------:R-:W-:Y:S01]  /*6d50*/  HMMA.16816.F32 R48, R220, R170, R48 ;  /* 0x000000aadc30723c */ /* 0x000fe20000001830 */
[----:B------:R-:W-:Y:S07]  /*6d60*/  LDSM.16.M88.4 R168, [R132+0x19900] ;  /* 0x0199000084a8783b */ /* 0x000fee0000000200 */
[C---:B------:R-:W-:Y:S08]  /*6d70*/  HMMA.16816.F32 R4, R224.reuse, R180, R4 ;  /* 0x000000b4e004723c */ /* 0x040ff00000001804 */
[C---:B------:R-:W-:Y:S08]  /*6d80*/  HMMA.16816.F32 R8, R224.reuse, R182, R8 ;  /* 0x000000b6e008723c */ /* 0x040ff00000001808 */
[C---:B----4-:R-:W-:Y:S08]  /*6d90*/  HMMA.16816.F32 R12, R224.reuse, R172, R12 ;  /* 0x000000ace00c723c */ /* 0x050ff0000000180c */
[C---:B------:R-:W-:Y:S08]  /*6da0*/  HMMA.16816.F32 R16, R224.reuse, R174, R16 ;  /* 0x000000aee010723c */ /* 0x040ff00000001810 */
[C---:B-1----:R-:W-:Y:S08]  /*6db0*/  HMMA.16816.F32 R20, R224.reuse, R160, R20 ;  /* 0x000000a0e014723c */ /* 0x042ff00000001814 */
[C---:B------:R-:W-:Y:S01]  /*6dc0*/  HMMA.16816.F32 R24, R224.reuse, R162, R24 ;  /* 0x000000a2e018723c */ /* 0x040fe20000001818 */
[----:B------:R-:W1:Y:S07]  /*6dd0*/  LDSM.16.M88.4 R160, [R132+0x19100] ;  /* 0x0191000084a0783b */ /* 0x000e6e0000000200 */
[C---:B------:R-:W-:Y:S08]  /*6de0*/  HMMA.16816.F32 R28, R224.reuse, R192, R28 ;  /* 0x000000c0e01c723c */ /* 0x040ff0000000181c */
[C---:B------:R-:W-:Y:S08]  /*6df0*/  HMMA.16816.F32 R32, R224.reuse, R194, R32 ;  /* 0x000000c2e020723c */ /* 0x040ff00000001820 */
[C---:B------:R-:W-:Y:S08]  /*6e00*/  HMMA.16816.F32 R36, R224.reuse, R200, R36 ;  /* 0x000000c8e024723c */ /* 0x040ff00000001824 */
[C---:B------:R-:W-:Y:S08]  /*6e10*/  HMMA.16816.F32 R40, R224.reuse, R202, R40 ;  /* 0x000000cae028723c */ /* 0x040ff00000001828 */
[C---:B-----5:R-:W-:Y:S08]  /*6e20*/  HMMA.16816.F32 R44, R224.reuse, R176, R44 ;  /* 0x000000b0e02c723c */ /* 0x060ff0000000182c */
[----:B------:R-:W-:Y:S08]  /*6e30*/  HMMA.16816.F32 R48, R224, R178, R48 ;  /* 0x000000b2e030723c */ /* 0x000ff00000001830 */
[C---:B------:R-:W-:Y:S08]  /*6e40*/  HMMA.16816.F32 R4, R228.reuse, R232, R4 ;  /* 0x000000e8e404723c */ /* 0x040ff00000001804 */
[C---:B------:R-:W-:Y:S08]  /*6e50*/  HMMA.16816.F32 R8, R228.reuse, R234, R8 ;  /* 0x000000eae408723c */ /* 0x040ff00000001808 */
[C---:B--2---:R-:W-:Y:S08]  /*6e60*/  HMMA.16816.F32 R12, R228.reuse, R164, R12 ;  /* 0x000000a4e40c723c */ /* 0x044ff0000000180c */
[C---:B------:R-:W-:Y:S01]  /*6e70*/  HMMA.16816.F32 R16, R228.reuse, R166, R16 ;  /* 0x000000a6e410723c */ /* 0x040fe20000001810 */
[----:B------:R-:W2:Y:S03]  /*6e80*/  LDSM.16.M88.4 R164, [R132+0x1a100] ;  /* 0x01a1000084a4783b */ /* 0x000ea60000000200 */
        /* <DEDUP_REMOVED lines=9> */
[C---:B------:R-:W-:Y:S01]  /*6f20*/  HMMA.16816.F32 R28, R228.reuse, R168, R28 ;  /* 0x000000a8e41c723c */ /* 0x040fe2000000181c */
[----:B------:R-:W-:Y:S04]  /*6f30*/  BAR.SYNC.DEFER_BLOCKING 0x0 ;  /* 0x0000000000007b1d */ /* 0x000fe80000010000 */
[----:B------:R-:W-:Y:S02]  /*6f40*/  FMNMX.FTZ R2, R9, R2, !PT ;  /* 0x0000000209027209 */ /* 0x000fe40007810000 */
[----:B------:R-:W-:Y:S01]  /*6f50*/  FMNMX.FTZ R3, R10, R3, !PT ;  /* 0x000000030a037209 */ /* 0x000fe20007810000 */
[C---:B------:R-:W-:Y:S04]  /*6f60*/  HMMA.16816.F32 R32, R228.reuse, R170, R32 ;  /* 0x000000aae420723c */ /* 0x040fe80000001820 */
[----:B------:R-:W-:Y:S02]  /*6f70*/  FMNMX.FTZ R2, R12, R2, !PT ;  /* 0x000000020c027209 */ /* 0x000fe40007810000 */
[----:B------:R-:W-:Y:S02]  /*6f80*/  FMNMX.FTZ R3, R11, R3, !PT ;  /* 0x000000030b037209 */ /* 0x000fe40007810000 */
[----:B------:R-:W-:Y:S01]  /*6f90*/  FMNMX.FTZ R2, R13, R2, !PT ;  /* 0x000000020d027209 */ /* 0x000fe20007810000 */
[C---:B--2---:R-:W-:Y:S03]  /*6fa0*/  HMMA.16816.F32 R36, R228.reuse, R164, R36 ;  /* 0x000000a4e424723c */ /* 0x044fe60000001824 */
[----:B------:R-:W-:Y:S02]  /*6fb0*/  FMNMX.FTZ R2, R16, R2, !PT ;  /* 0x0000000210027209 */ /* 0x000fe40007810000 */
[----:B------:R-:W-:Y:S02]  /*6fc0*/  FMNMX.FTZ R3, R14, R3, !PT ;  /* 0x000000030e037209 */ /* 0x000fe40007810000 */
[----:B------:R-:W-:Y:S01]  /*6fd0*/  FMNMX.FTZ R2, R17, R2, !PT ;  /* 0x0000000211027209 */ /* 0x000fe20007810000 */
[C---:B------:R-:W-:Y:S04]  /*6fe0*/  HMMA.16816.F32 R40, R228.reuse, R166, R40 ;  /* 0x000000a6e428723c */ /* 0x040fe80000001828 */
[----:B------:R-:W-:Y:S02]  /*6ff0*/  FMNMX.FTZ R3, R15, R3, !PT ;  /* 0x000000030f037209 */ /* 0x000fe40007810000 */
[----:B------:R-:W-:Y:S02]  /*7000*/  FMNMX.FTZ R2, R20, R2, !PT ;  /* 0x0000000214027209 */ /* 0x000fe40007810000 */
[C---:B-1----:R-:W-:Y:S04]  /*7010*/  HMMA.16816.F32 R44, R228.reuse, R160, R44 ;  /* 0x000000a0e42c723c */ /* 0x042fe8000000182c */
[----:B------:R-:W-:Y:S02]  /*7020*/  FMNMX.FTZ R3, R18, R3, !PT ;  /* 0x0000000312037209 */ /* 0x000fe40007810000 */
[----:B------:R-:W-:Y:S02]  /*7030*/  FMNMX.FTZ R2, R21, R2, !PT ;  /* 0x0000000215027209 */ /* 0x000fe40007810000 */
[----:B------:R-:W-:Y:S01]  /*7040*/  HMMA.16816.F32 R48, R228, R162, R48 ;  /* 0x000000a2e430723c */ /* 0x000fe20000001830 */
[----:B------:R-:W-:Y:S03]  /*7050*/  LDSM.16.MT88.4 R160, [R135+UR4+0x100] ;  /* 0x0001000487a0783b */ /* 0x000fe60008004200 */
        /* <DEDUP_REMOVED lines=38> */
[----:B------:R-:W-:Y:S03]  /*72c0*/  IADD3 R134, R135, UR4, RZ ;  /* 0x0000000487867c10 */ /* 0x000fe6000fffe0ff */
[C---:B------:R-:W-:Y:S01]  /*72d0*/  FADD.FTZ R0, -R132.reuse, R0 ;  /* 0x0000000084007221 */ /* 0x040fe20000010100 */
[----:B------:R-:W-:Y:S01]  /*72e0*/  IADD3 R134, R239, R134, RZ ;  /* 0x00000086ef867210 */ /* 0x000fe20007ffe0ff */
[----:B------:R-:W-:Y:S02]  /*72f0*/  FMUL.FTZ R176, R132, c[0x0][0x2d0] ;  /* 0x0000b40084b07a20 */ /* 0x000fe40000410000 */
[----:B------:R-:W-:Y:S01]  /*7300*/  FMUL.FTZ R0, R0, c[0x0][0x2d0] ;  /* 0x0000b40000007a20 */ /* 0x000fe20000410000 */
[----:B--2---:R-:W-:Y:S01]  /*7310*/  FMNMX.FTZ R3, R2, R3, !PT ;  /* 0x0000000302037209 */ /* 0x004fe20007810000 */
[--C-:B------:R-:W-:Y:S01]  /*7320*/  FFMA.FTZ R8, R8, c[0x0][0x2d0], -R176.reuse ;  /* 0x0000b40008087a23 */ /* 0x100fe200000108b0 */
[----:B------:R-:W1:Y:S01]  /*7330*/  LDSM.16.MT88.4 R164, [R134+0x100] ;  /* 0x0001000086a4783b */ /* 0x000e620000004200 */
[----:B------:R2:W3:Y:S01]  /*7340*/  MUFU.EX2 R2, R0 ;  /* 0x0000000000027308 */ /* 0x0004e20000000800 */
[--C-:B------:R-:W-:Y:S02]  /*7350*/  FFMA.FTZ R9, R9, c[0x0][0x2d0], -R176.reuse ;  /* 0x0000b40009097a23 */ /* 0x100fe400000108b0 */
[----:B------:R-:W-:Y:S02]  /*7360*/  FMUL.FTZ R177, R3, c[0x0][0x2d0] ;  /* 0x0000b40003b17a20 */ /* 0x000fe40000410000 */
[--C-:B------:R-:W-:Y:S02]  /*7370*/  FFMA.FTZ R4, R4, c[0x0][0x2d0], -R176.reuse ;  /* 0x0000b40004047a23 */ /* 0x100fe400000108b0 */
[--C-:B------:R-:W-:Y:S01]  /*7380*/  FFMA.FTZ R10, R10, c[0x0][0x2d0], -R177.reuse ;  /* 0x0000b4000a0a7a23 */ /* 0x100fe200000108b1 */
[----:B------:R-:W-:Y:S01]  /*7390*/  LDSM.16.MT88.4 R172, [R134+0x3900] ;  /* 0x0039000086ac783b */ /* 0x000fe20000004200 */
[--C-:B------:R-:W-:Y:S01]  /*73a0*/  FFMA.FTZ R11, R11, c[0x0][0x2d0], -R177.reuse ;  /* 0x0000b4000b0b7a23 */ /* 0x100fe200000108b1 */
[----:B------:R4:W-:Y:S01]  /*73b0*/  MUFU.EX2 R246, R8 ;  /* 0x0000000800f67308 */ /* 0x0009e20000000800 */
[--C-:B------:R-:W-:Y:S02]  /*73c0*/  FFMA.FTZ R5, R5, c[0x0][0x2d0], -R176.reuse ;  /* 0x0000b40005057a23 */ /* 0x100fe400000108b0 */
[--C-:B------:R-:W-:Y:S02]  /*73d0*/  FFMA.FTZ R6, R6, c[0x0][0x2d0], -R177.reuse ;  /* 0x0000b40006067a23 */ /* 0x100fe400000108b1 */
[--C-:B------:R-:W-:Y:S02]  /*73e0*/  FFMA.FTZ R7, R7, c[0x0][0x2d0], -R177.reuse ;  /* 0x0000b40007077a23 */ /* 0x100fe400000108b1 */
[--C-:B------:R-:W-:Y:S02]  /*73f0*/  FFMA.FTZ R168, R19, c[0x0][0x2d0], -R177.reuse ;  /* 0x0000b40013a87a23 */ /* 0x100fe400000108b1 */
[--C-:B------:R-:W-:Y:S01]  /*7400*/  FFMA.FTZ R24, R24, c[0x0][0x2d0], -R176.reuse ;  /* 0x0000b40018187a23 */ /* 0x100fe200000108b0 */
[----:B------:R5:W-:Y:S01]  /*7410*/  MUFU.EX2 R245, R9 ;  /* 0x0000000900f57308 */ /* 0x000be20000000800 */
[--C-:B------:R-:W-:Y:S02]  /*7420*/  FFMA.FTZ R25, R25, c[0x0][0x2d0], -R176.reuse ;  /* 0x0000b40019197a23 */ /* 0x100fe400000108b0 */
[----:B------:R-:W-:Y:S02]  /*7430*/  FFMA.FTZ R26, R26, c[0x0][0x2d0], -R177 ;  /* 0x0000b4001a1a7a23 */ /* 0x000fe400000108b1 */
[----:B--2---:R-:W-:Y:S01]  /*7440*/  FADD.FTZ R0, -R3, R133 ;  /* 0x0000008503007221 */ /* 0x004fe20000010100 */
[----:B------:R-:W-:Y:S01]  /*7450*/  IADD3 R133, R237, UR4, RZ ;  /* 0x00000004ed857c10 */ /* 0x000fe2000fffe0ff */
[----:B---3--:R-:W-:Y:S02]  /*7460*/  FMUL.FTZ R52, R2, R52 ;  /* 0x0000003402347220 */ /* 0x008fe40000410000 */
[----:B------:R-:W-:Y:S01]  /*7470*/  FMUL.FTZ R0, R0, c[0x0][0x2d0] ;  /* 0x0000b40000007a20 */ /* 0x000fe20000410000 */
[----:B------:R-:W-:Y:S01]  /*7480*/  MUFU.EX2 R235, R10 ;  /* 0x0000000a00eb7308 */ /* 0x000fe20000000800 */
[----:B------:R-:W-:Y:S01]  /*7490*/  IADD3 R133, R239, R133, RZ ;  /* 0x00000085ef857210 */ /* 0x000fe20007ffe0ff */
[C---:B------:R-:W-:Y:S02]  /*74a0*/  FMUL.FTZ R53, R2.reuse, R53 ;  /* 0x0000003502357220 */ /* 0x040fe40000410000 */
[C---:B----4-:R-:W-:Y:S02]  /*74b0*/  FMUL.FTZ R8, R2.reuse, R140 ;  /* 0x0000008c02087220 */ /* 0x050fe40000410000 */
[C---:B------:R-:W-:Y:S02]  /*74c0*/  FMUL.FTZ R56, R2.reuse, R56 ;  /* 0x0000003802387220 */ /* 0x040fe40000410000 */
[C---:B------:R-:W-:Y:S02]  /*74d0*/  FMUL.FTZ R57, R2.reuse, R57 ;  /* 0x0000003902397220 */ /* 0x040fe40000410000 */
[----:B------:R-:W2:Y:S01]  /*74e0*/  MUFU.EX2 R0, R0 ;  /* 0x0000000000007308 */ /* 0x000ea20000000800 */
[C---:B------:R-:W-:Y:S02]  /*74f0*/  FMUL.FTZ R60, R2.reuse, R60 ;  /* 0x0000003c023c7220 */ /* 0x040fe40000410000 */
[C---:B------:R-:W-:Y:S02]  /*7500*/  FMUL.FTZ R61, R2.reuse, R61 ;  /* 0x0000003d023d7220 */ /* 0x040fe40000410000 */
[C---:B-----5:R-:W-:Y:S02]  /*7510*/  FMUL.FTZ R9, R2.reuse, R141 ;  /* 0x0000008d02097220 */ /* 0x060fe40000410000 */
        /* <DEDUP_REMOVED lines=10> */
[----:B------:R-:W-:Y:S02]  /*75c0*/  FMUL.FTZ R80, R2, R80 ;  /* 0x0000005002507220 */ /* 0x000fe40000410000 */
[C---:B--2---:R-:W-:Y:S02]  /*75d0*/  FMUL.FTZ R10, R0.reuse, R142 ;  /* 0x0000008e000a7220 */ /* 0x044fe40000410000 */
[C---:B------:R-:W-:Y:S02]  /*75e0*/  FMUL.FTZ R54, R0.reuse, R54 ;  /* 0x0000003600367220 */ /* 0x040fe40000410000 */
[C---:B------:R-:W-:Y:S01]  /*75f0*/  FMUL.FTZ R55, R0.reuse, R55 ;  /* 0x0000003700377220 */ /* 0x040fe20000410000 */
[----:B------:R2:W5:Y:S01]  /*7600*/  MUFU.EX2 R248, R4 ;  /* 0x0000000400f87308 */ /* 0x0005620000000800 */
[C---:B------:R-:W-:Y:S02]  /*7610*/  FMUL.FTZ R58, R0.reuse, R58 ;  /* 0x0000003a003a7220 */ /* 0x040fe40000410000 */
[C---:B------:R-:W-:Y:S02]  /*7620*/  FMUL.FTZ R59, R0.reuse, R59 ;  /* 0x0000003b003b7220 */ /* 0x040fe40000410000 */
[C---:B---3--:R-:W-:Y:S02]  /*7630*/  FMUL.FTZ R11, R0.reuse, R143 ;  /* 0x0000008f000b7220 */ /* 0x048fe40000410000 */
[----:B------:R-:W3:Y:S01]  /*7640*/  LDSM.16.MT88.4 R140, [R237+UR4+0x100] ;  /* 0x00010004ed8c783b */ /* 0x000ee20008004200 */
[C---:B------:R-:W-:Y:S02]  /*7650*/  FMUL.FTZ R62, R0.reuse, R62 ;  /* 0x0000003e003e7220 */ /* 0x040fe40000410000 */
[----:B------:R1:W-:Y:S01]  /*7660*/  MUFU.EX2 R243, R6 ;  /* 0x0000000600f37308 */ /* 0x0003e20000000800 */
[C---:B------:R-:W-:Y:S02]  /*7670*/  FMUL.FTZ R63, R0.reuse, R63 ;  /* 0x0000003f003f7220 */ /* 0x040fe40000410000 */
[----:B------:R-:W-:Y:S02]  /*7680*/  FMUL.FTZ R66, R0, R66 ;  /* 0x0000004200427220 */ /* 0x000fe40000410000 */
[----:B----4-:R-:W-:Y:S02]  /*7690*/  FMUL.FTZ R5, R2, R137 ;  /* 0x0000008902057220 */ /* 0x010fe40000410000 */
[C---:B------:R-:W-:Y:S02]  /*76a0*/  FMUL.FTZ R67, R0.reuse, R67 ;  /* 0x0000004300437220 */ /* 0x040fe40000410000 */
[C---:B------:R-:W-:Y:S01]  /*76b0*/  FMUL.FTZ R70, R0.reuse, R70 ;  /* 0x0000004600467220 */ /* 0x040fe20000410000 */
[----:B------:R-:W4:Y:S01]  /*76c0*/  MUFU.EX2 R242, R7 ;  /* 0x0000000700f27308 */ /* 0x000f220000000800 */
[C---:B------:R-:W-:Y:S02]  /*76d0*/  FMUL.FTZ R71, R0.reuse, R71 ;  /* 0x0000004700477220 */ /* 0x040fe40000410000 */
[----:B------:R-:W-:Y:S02]  /*76e0*/  FMUL.FTZ R74, R0, R74 ;  /* 0x0000004a004a7220 */ /* 0x000fe40000410000 */
[----:B--2---:R-:W-:Y:S01]  /*76f0*/  FMUL.FTZ R4, R2, R136 ;  /* 0x0000008802047220 */ /* 0x004fe20000410000 */
[----:B-----5:R-:W-:Y:S01]  /*7700*/  F2FP.PACK_AB R136, R247, R248 ;  /* 0x000000f8f788723e */ /* 0x020fe200000000ff */
[C---:B------:R-:W-:Y:S02]  /*7710*/  FMUL.FTZ R75, R0.reuse, R75 ;  /* 0x0000004b004b7220 */ /* 0x040fe40000410000 */
[C---:B------:R-:W-:Y:S01]  /*7720*/  FMUL.FTZ R78, R0.reuse, R78 ;  /* 0x0000004e004e7220 */ /* 0x040fe20000410000 */
[----:B------:R2:W-:Y:S01]  /*7730*/  MUFU.EX2 R200, R168 ;  /* 0x000000a800c87308 */ /* 0x0005e20000000800 */
[----:B------:R-:W-:Y:S02]  /*7740*/  FMUL.FTZ R79, R0, R79 ;  /* 0x0000004f004f7220 */ /* 0x000fe40000410000 */
[----:B------:R-:W-:Y:S02]  /*7750*/  FMUL.FTZ R81, R2, R81 ;  /* 0x0000005102517220 */ /* 0x000fe40000410000 */
[C---:B-1----:R-:W-:Y:S01]  /*7760*/  FMUL.FTZ R6, R0.reuse, R138 ;  /* 0x0000008a00067220 */ /* 0x042fe20000410000 */
[----:B------:R-:W-:Y:S01]  /*7770*/  F2FP.PACK_AB R138, R245, R246 ;  /* 0x000000f6f58a723e */ /* 0x000fe200000000ff */
[C---:B------:R-:W-:Y:S02]  /*7780*/  FMUL.FTZ R82, R0.reuse, R82 ;  /* 0x0000005200527220 */ /* 0x040fe40000410000 */
[----:B------:R-:W-:Y:S01]  /*7790*/  FMUL.FTZ R83, R0, R83 ;  /* 0x0000005300537220 */ /* 0x000fe20000410000 */
[----:B------:R-:W-:Y:S01]  /*77a0*/  MUFU.EX2 R192, R24 ;  /* 0x0000001800c07308 */ /* 0x000fe20000000800 */
[C---:B------:R-:W-:Y:S02]  /*77b0*/  FMUL.FTZ R84, R2.reuse, R84 ;  /* 0x0000005402547220 */ /* 0x040fe40000410000 */
[----:B------:R-:W-:Y:S01]  /*77c0*/  FMUL.FTZ R85, R2, R85 ;  /* 0x0000005502557220 */ /* 0x000fe20000410000 */
[----:B----4-:R-:W-:Y:S01]  /*77d0*/  F2FP.PACK_AB R137, R242, R243 ;  /* 0x000000f3f289723e */ /* 0x010fe200000000ff */
[----:B------:R-:W-:Y:S01]  /*77e0*/  FMUL.FTZ R7, R0, R139 ;  /* 0x0000008b00077220 */ /* 0x000fe20000410000 */
[----:B------:R-:W-:Y:S01]  /*77f0*/  F2FP.PACK_AB R139, R244, R235 ;  /* 0x000000ebf48b723e */ /* 0x000fe200000000ff */
[----:B------:R-:W-:Y:S02]  /*7800*/  FMUL.FTZ R19, R0, R151 ;  /* 0x0000009700137220 */ /* 0x000fe40000410000 */
[--C-:B------:R-:W-:Y:S01]  /*7810*/  FFMA.FTZ R27, R27, c[0x0][0x2d0], -R177.reuse ;  /* 0x0000b4001b1b7a23 */ /* 0x100fe200000108b1 */
[----:B------:R-:W-:Y:S01]  /*7820*/  MUFU.EX2 R183, R25 ;  /* 0x0000001900b77308 */ /* 0x000fe20000000800 */
[--C-:B------:R-:W-:Y:S02]  /*7830*/  FFMA.FTZ R28, R28, c[0x0][0x2d0], -R176.reuse ;  /* 0x0000b4001c1c7a23 */ /* 0x100fe400000108b0 */
[C---:B------:R-:W-:Y:S01]  /*7840*/  HMMA.16816.F32 R4, R136.reuse, R160, R4 ;  /* 0x000000a08804723c */ /* 0x040fe20000001804 */
[----:B--2---:R-:W-:Y:S04]  /*7850*/  LDSM.16.MT88.4 R168, [R135+UR4+0x3900] ;  /* 0x0039000487a8783b */ /* 0x004fe80008004200 */
[--C-:B------:R-:W-:Y:S02]  /*7860*/  FFMA.FTZ R29, R29, c[0x0][0x2d0], -R176.reuse ;  /* 0x0000b4001d1d7a23 */ /* 0x100fe400000108b0 */
[----:B------:R-:W-:Y:S01]  /*7870*/  MUFU.EX2 R179, R26 ;  /* 0x0000001a00b37308 */ /* 0x000fe20000000800 */
[C---:B------:R-:W-:Y:S01]  /*7880*/  HMMA.16816.F32 R8, R136.reuse, R162, R8 ;  /* 0x000000a28808723c */ /* 0x040fe20000001808 */
[----:B------:R-:W1:Y:S03]  /*7890*/  LDSM.16.MT88.4 R160, [R133+0x100] ;  /* 0x0001000085a0783b */ /* 0x000e660000004200 */
[--C-:B------:R-:W-:Y:S02]  /*78a0*/  FFMA.FTZ R30, R30, c[0x0][0x2d0], -R177.reuse ;  /* 0x0000b4001e1e7a23 */ /* 0x100fe400000108b1 */
[--C-:B------:R-:W-:Y:S02]  /*78b0*/  FFMA.FTZ R31, R31, c[0x0][0x2d0], -R177.reuse ;  /* 0x0000b4001f1f7a23 */ /* 0x100fe400000108b1 */
[C---:B------:R-:W-:Y:S01]  /*78c0*/  HMMA.16816.F32 R52, R136.reuse, R164, R52 ;  /* 0x000000a48834723c */ /* 0x040fe20000001834 */
[----:B------:R2:W-:Y:S03]  /*78d0*/  MUFU.EX2 R180, R27 ;  /* 0x0000001b00b47308 */ /* 0x0005e60000000800 */
[--C-:B------:R-:W-:Y:S02]  /*78e0*/  FFMA.FTZ R32, R32, c[0x0][0x2d0], -R176.reuse ;  /* 0x0000b40020207a23 */ /* 0x100fe400000108b0 */
[--C-:B------:R-:W-:Y:S02]  /*78f0*/  FFMA.FTZ R33, R33, c[0x0][0x2d0], -R176.reuse ;  /* 0x0000b40021217a23 */ /* 0x100fe400000108b0 */
[C---:B------:R-:W-:Y:S01]  /*7900*/  HMMA.16816.F32 R56, R136.reuse, R166, R56 ;  /* 0x000000a68838723c */ /* 0x040fe20000001838 */
[----:B------:R-:W4:Y:S02]  /*7910*/  LDSM.16.MT88.4 R164, [R135+UR4+0x3100] ;  /* 0x0031000487a4783b */ /* 0x000f240008004200 */
[----:B------:R-:W-:Y:S01]  /*7920*/  MUFU.EX2 R178, R29 ;  /* 0x0000001d00b27308 */ /* 0x000fe20000000800 */
[--C-:B------:R-:W-:Y:S02]  /*7930*/  FFMA.FTZ R34, R34, c[0x0][0x2d0], -R177.reuse ;  /* 0x0000b40022227a23 */ /* 0x100fe400000108b1 */
[--C-:B------:R-:W-:Y:S02]  /*7940*/  FFMA.FTZ R35, R35, c[0x0][0x2d0], -R177.reuse ;  /* 0x0000b40023237a23 */ /* 0x100fe400000108b1 */
[C---:B---3--:R-:W-:Y:S04]  /*7950*/  HMMA.16816.F32 R60, R136.reuse, R140, R60 ;  /* 0x0000008c883c723c */ /* 0x048fe8000000183c */
[--C-:B------:R-:W-:Y:S02]  /*7960*/  FFMA.FTZ R36, R36, c[0x0][0x2d0], -R176.reuse ;  /* 0x0000b40024247a23 */ /* 0x100fe400000108b0 */
[--C-:B------:R-:W-:Y:S02]  /*7970*/  FFMA.FTZ R37, R37, c[0x0][0x2d0], -R176.reuse ;  /* 0x0000b40025257a23 */ /* 0x100fe400000108b0 */
[C---:B------:R-:W-:Y:S01]  /*7980*/  HMMA.16816.F32 R64, R136.reuse, R142, R64 ;  /* 0x0000008e8840723c */ /* 0x040fe20000001840 */
[----:B------:R-:W3:Y:S03]  /*7990*/  LDSM.16.MT88.4 R140, [R134+0x3100] ;  /* 0x00310000868c783b */ /* 0x000ee60000004200 */
[--C-:B------:R-:W-:Y:S02]  /*79a0*/  FFMA.FTZ R38, R38, c[0x0][0x2d0], -R177.reuse ;  /* 0x0000b40026267a23 */ /* 0x100fe400000108b1 */
[--C-:B------:R-:W-:Y:S02]  /*79b0*/  FFMA.FTZ R39, R39, c[0x0][0x2d0], -R177.reuse ;  /* 0x0000b40027277a23 */ /* 0x100fe400000108b1 */
[--C-:B------:R-:W-:Y:S01]  /*79c0*/  FFMA.FTZ R40, R40, c[0x0][0x2d0], -R176.reuse ;  /* 0x0000b40028287a23 */ /* 0x100fe200000108b0 */
[C---:B-1----:R-:W-:Y:S01]  /*79d0*/  HMMA.16816.F32 R68, R136.reuse, R160, R68 ;  /* 0x000000a08844723c */ /* 0x042fe20000001844 */
[----:B--2---:R-:W-:Y:S02]  /*79e0*/  LDSM.16.MT88.4 R24, [R134+0x1100] ;  /* 0x001100008618783b */ /* 0x004fe40000004200 */
[--C-:B------:R-:W-:Y:S02]  /*79f0*/  FFMA.FTZ R41, R41, c[0x0][0x2d0], -R176.reuse ;  /* 0x0000b40029297a23 */ /* 0x100fe400000108b0 */
[--C-:B------:R-:W-:Y:S02]  /*7a00*/  FFMA.FTZ R42, R42, c[0x0][0x2d0], -R177.reuse ;  /* 0x0000b4002a2a7a23 */ /* 0x100fe400000108b1 */
[--C-:B------:R-:W-:Y:S01]  /*7a10*/  FFMA.FTZ R43, R43, c[0x0][0x2d0], -R177.reuse ;  /* 0x0000b4002b2b7a23 */ /* 0x100fe200000108b1 */
[C---:B------:R-:W-:Y:S01]  /*7a20*/  HMMA.16816.F32 R72, R136.reuse, R162, R72 ;  /* 0x000000a28848723c */ /* 0x040fe20000001848 */
[----:B------:R-:W1:Y:S03]  /*7a30*/  LDSM.16.MT88.4 R160, [R237+UR4+0x3100] ;  /* 0x00310004eda0783b */ /* 0x000e660008004200 */
[--C-:B------:R-:W-:Y:S02]  /*7a40*/  FFMA.FTZ R44, R44, c[0x0][0x2d0], -R176.reuse ;  /* 0x0000b4002c2c7a23 */ /* 0x100fe400000108b0 */
[--C-:B------:R-:W-:Y:S02]  /*7a50*/  FFMA.FTZ R45, R45, c[0x0][0x2d0], -R176.reuse ;  /* 0x0000b4002d2d7a23 */ /* 0x100fe400000108b0 */
[C---:B----4-:R-:W-:Y:S04]  /*7a60*/  HMMA.16816.F32 R76, R136.reuse, R164, R76 ;  /* 0x000000a4884c723c */ /* 0x050fe8000000184c */
[--C-:B------:R-:W-:Y:S02]  /*7a70*/  FFMA.FTZ R46, R46, c[0x0][0x2d0], -R177.reuse ;  /* 0x0000b4002e2e7a23 */ /* 0x100fe400000108b1 */
[--C-:B------:R-:W-:Y:S02]  /*7a80*/  FFMA.FTZ R47, R47, c[0x0][0x2d0], -R177.reuse ;  /* 0x0000b4002f2f7a23 */ /* 0x100fe400000108b1 */
[C---:B------:R-:W-:Y:S01]  /*7a90*/  HMMA.16816.F32 R80, R136.reuse, R166, R80 ;  /* 0x000000a68850723c */ /* 0x040fe20000001850 */
[----:B------:R-:W2:Y:S03]  /*7aa0*/  LDSM.16.MT88.4 R164, [R133+0x3100] ;  /* 0x0031000085a4783b */ /* 0x000ea60000004200 */
[C---:B------:R-:W-:Y:S02]  /*7ab0*/  FMUL.FTZ R86, R0.reuse, R86 ;  /* 0x0000005600567220 */ /* 0x040fe40000410000 */
[----:B------:R-:W-:Y:S02]  /*7ac0*/  FMUL.FTZ R87, R0, R87 ;  /* 0x0000005700577220 */ /* 0x000fe40000410000 */
[C---:B------:R-:W-:Y:S04]  /*7ad0*/  FMUL.FTZ R88, R2.reuse, R88 ;  /* 0x0000005802587220 */ /* 0x040fe80000410000 */
[----:B------:R-:W-:Y:S01]  /*7ae0*/  FMUL.FTZ R89, R2, R89 ;  /* 0x0000005902597220 */ /* 0x000fe20000410000 */
[C---:B---3--:R-:W-:Y:S03]  /*7af0*/  HMMA.16816.F32 R84, R136.reuse, R140, R84 ;  /* 0x0000008c8854723c */ /* 0x048fe60000001854 */
[C---:B------:R-:W-:Y:S02]  /*7b00*/  FMUL.FTZ R90, R0.reuse, R90 ;  /* 0x0000005a005a7220 */ /* 0x040fe40000410000 */
[----:B------:R-:W-:Y:S02]  /*7b10*/  FMUL.FTZ R91, R0, R91 ;  /* 0x0000005b005b7220 */ /* 0x000fe40000410000 */
[C---:B------:R-:W-:Y:S02]  /*7b20*/  FMUL.FTZ R92, R2.reuse, R92 ;  /* 0x0000005c025c7220 */ /* 0x040fe40000410000 */
[----:B------:R-:W-:Y:S03]  /*7b30*/  FMUL.FTZ R93, R2, R93 ;  /* 0x0000005d025d7220 */ /* 0x000fe60000410000 */
[C---:B------:R-:W-:Y:S01]  /*7b40*/  HMMA.16816.F32 R88, R136.reuse, R142, R88 ;  /* 0x0000008e8858723c */ /* 0x040fe20000001858 */
[----:B------:R-:W3:Y:S02]  /*7b50*/  LDSM.16.MT88.4 R140, [R135+UR4+0x6100] ;  /* 0x00610004878c783b */ /* 0x000ee40008004200 */
[C---:B------:R-:W-:Y:S02]  /*7b60*/  FMUL.FTZ R94, R0.reuse, R94 ;  /* 0x0000005e005e7220 */ /* 0x040fe40000410000 */
[----:B------:R-:W-:Y:S02]  /*7b70*/  FMUL.FTZ R95, R0, R95 ;  /* 0x0000005f005f7220 */ /* 0x000fe40000410000 */
[C---:B------:R-:W-:Y:S02]  /*7b80*/  FMUL.FTZ R96, R2.reuse, R96 ;  /* 0x0000006002607220 */ /* 0x040fe40000410000 */
[----:B------:R-:W-:Y:S03]  /*7b90*/  FMUL.FTZ R97, R2, R97 ;  /* 0x0000006102617220 */ /* 0x000fe60000410000 */
[C---:B-1----:R-:W-:Y:S03]  /*7ba0*/  HMMA.16816.F32 R92, R136.reuse, R160, R92 ;  /* 0x000000a0885c723c */ /* 0x042fe6000000185c */
[C---:B------:R-:W-:Y:S02]  /*7bb0*/  FMUL.FTZ R98, R0.reuse, R98 ;  /* 0x0000006200627220 */ /* 0x040fe40000410000 */
[----:B------:R-:W-:Y:S02]  /*7bc0*/  FMUL.FTZ R99, R0, R99 ;  /* 0x0000006300637220 */ /* 0x000fe40000410000 */
[C---:B------:R-:W-:Y:S02]  /*7bd0*/  FMUL.FTZ R100, R2.reuse, R100 ;  /* 0x0000006402647220 */ /* 0x040fe40000410000 */
[----:B------:R-:W-:Y:S03]  /*7be0*/  FMUL.FTZ R101, R2, R101 ;  /* 0x0000006502657220 */ /* 0x000fe60000410000 */
[C---:B------:R-:W-:Y:S01]  /*7bf0*/  HMMA.16816.F32 R96, R136.reuse, R162, R96 ;  /* 0x000000a28860723c */ /* 0x040fe20000001860 */
[----:B------:R-:W1:Y:S02]  /*7c00*/  LDSM.16.MT88.4 R160, [R134+0x6100] ;  /* 0x0061000086a0783b */ /* 0x000e640000004200 */
[C---:B------:R-:W-:Y:S02]  /*7c10*/  FMUL.FTZ R102, R0.reuse, R102 ;  /* 0x0000006600667220 */ /* 0x040fe40000410000 */
[----:B------:R-:W-:Y:S02]  /*7c20*/  FMUL.FTZ R103, R0, R103 ;  /* 0x0000006700677220 */ /* 0x000fe40000410000 */
[C---:B------:R-:W-:Y:S02]  /*7c30*/  FMUL.FTZ R104, R2.reuse, R104 ;  /* 0x0000006802687220 */ /* 0x040fe40000410000 */
[----:B------:R-:W-:Y:S03]  /*7c40*/  FMUL.FTZ R105, R2, R105 ;  /* 0x0000006902697220 */ /* 0x000fe60000410000 */
[C---:B--2---:R-:W-:Y:S03]  /*7c50*/  HMMA.16816.F32 R100, R136.reuse, R164, R100 ;  /* 0x000000a48864723c */ /* 0x044fe60000001864 */
[C---:B------:R-:W-:Y:S02]  /*7c60*/  FMUL.FTZ R106, R0.reuse, R106 ;  /* 0x0000006a006a7220 */ /* 0x040fe40000410000 */
[----:B------:R-:W-:Y:S02]  /*7c70*/  FMUL.FTZ R107, R0, R107 ;  /* 0x0000006b006b7220 */ /* 0x000fe40000410000 */
[C---:B------:R-:W-:Y:S02]  /*7c80*/  FMUL.FTZ R108, R2.reuse, R108 ;  /* 0x0000006c026c7220 */ /* 0x040fe40000410000 */
[----:B------:R-:W-:Y:S03]  /*7c90*/  FMUL.FTZ R109, R2, R109 ;  /* 0x0000006d026d7220 */ /* 0x000fe60000410000 */
[C---:B------:R-:W-:Y:S01]  /*7ca0*/  HMMA.16816.F32 R104, R136.reuse, R166, R104 ;  /* 0x000000a68868723c */ /* 0x040fe20000001868 */
[----:B------:R-:W2:Y:S02]  /*7cb0*/  LDSM.16.MT88.4 R164, [R237+UR4+0x6100] ;  /* 0x00610004eda4783b */ /* 0x000ea40008004200 */
[C---:B------:R-:W-:Y:S02]  /*7cc0*/  FMUL.FTZ R110, R0.reuse, R110 ;  /* 0x0000006e006e7220 */ /* 0x040fe40000410000 */
[----:B------:R-:W-:Y:S02]  /*7cd0*/  FMUL.FTZ R111, R0, R111 ;  /* 0x0000006f006f7220 */ /* 0x000fe40000410000 */
[--C-:B------:R-:W-:Y:S02]  /*7ce0*/  FFMA.FTZ R12, R12, c[0x0][0x2d0], -R176.reuse ;  /* 0x0000b4000c0c7a23 */ /* 0x100fe400000108b0 */
[--C-:B------:R-:W-:Y:S02]  /*7cf0*/  FFMA.FTZ R13, R13, c[0x0][0x2d0], -R176.reuse ;  /* 0x0000b4000d0d7a23 */ /* 0x100fe400000108b0 */
[----:B------:R4:W-:Y:S01]  /*7d00*/  MUFU.EX2 R234, R12 ;  /* 0x0000000c00ea7308 */ /* 0x0009e20000000800 */
[C---:B---3--:R-:W-:Y:S03]  /*7d10*/  HMMA.16816.F32 R108, R136.reuse, R140, R108 ;  /* 0x0000008c886c723c */ /* 0x048fe6000000186c */
[--C-:B------:R-:W-:Y:S02]  /*7d20*/  FFMA.FTZ R14, R14, c[0x0][0x2d0], -R177.reuse ;  /* 0x0000b4000e0e7a23 */ /* 0x100fe400000108b1 */
[--C-:B------:R-:W-:Y:S02]  /*7d30*/  FFMA.FTZ R15, R15, c[0x0][0x2d0], -R177.reuse ;  /* 0x0000b4000f0f7a23 */ /* 0x100fe400000108b1 */
[C---:B------:R-:W-:Y:S02]  /*7d40*/  FMUL.FTZ R112, R2.reuse, R112 ;  /* 0x0000007002707220 */ /* 0x040fe40000410000 */
[----:B------:R-:W-:Y:S01]  /*7d50*/  FMUL.FTZ R113, R2, R113 ;  /* 0x0000007102717220 */ /* 0x000fe20000410000 */
[----:B------:R3:W5:Y:S02]  /*7d60*/  MUFU.EX2 R233, R13 ;  /* 0x0000000d00e97308 */ /* 0x0007640000000800 */
[C---:B------:R-:W-:Y:S02]  /*7d70*/  FMUL.FTZ R114, R0.reuse, R114 ;  /* 0x0000007200727220 */ /* 0x040fe40000410000 */
[----:B------:R-:W-:Y:S02]  /*7d80*/  FMUL.FTZ R115, R0, R115 ;  /* 0x0000007300737220 */ /* 0x000fe40000410000 */
[C---:B------:R-:W-:Y:S02]  /*7d90*/  FMUL.FTZ R116, R2.reuse, R116 ;  /* 0x0000007402747220 */ /* 0x040fe40000410000 */
[----:B------:R-:W-:Y:S02]  /*7da0*/  FMUL.FTZ R117, R2, R117 ;  /* 0x0000007502757220 */ /* 0x000fe40000410000 */
[----:B------:R2:W-:Y:S01]  /*7db0*/  MUFU.EX2 R202, R14 ;  /* 0x0000000e00ca7308 */ /* 0x0005e20000000800 */
[C---:B------:R-:W-:Y:S01]  /*7dc0*/  HMMA.16816.F32 R112, R136.reuse, R142, R112 ;  /* 0x0000008e8870723c */ /* 0x040fe20000001870 */
[----:B------:R-:W5:Y:S02]  /*7dd0*/  LDSM.16.MT88.4 R140, [R133+0x6100] ;  /* 0x00610000858c783b */ /* 0x000f640000004200 */
[C---:B------:R-:W-:Y:S02]  /*7de0*/  FMUL.FTZ R118, R0.reuse, R118 ;  /* 0x0000007600767220 */ /* 0x040fe40000410000 */
[----:B------:R-:W-:Y:S02]  /*7df0*/  FMUL.FTZ R119, R0, R119 ;  /* 0x0000007700777220 */ /* 0x000fe40000410000 */
[--C-:B------:R-:W-:Y:S02]  /*7e00*/  FFMA.FTZ R16, R16, c[0x0][0x2d0], -R176.reuse ;  /* 0x0000b40010107a23 */ /* 0x100fe400000108b0 */
[----:B------:R2:W-:Y:S03]  /*7e10*/  MUFU.EX2 R201, R15 ;  /* 0x0000000f00c97308 */ /* 0x0005e60000000800 */
[C---:B-1----:R-:W-:Y:S03]  /*7e20*/  HMMA.16816.F32 R116, R136.reuse, R160, R116 ;  /* 0x000000a08874723c */ /* 0x042fe60000001874 */
[----:B------:R-:W-:Y:S02]  /*7e30*/  FFMA.FTZ R17, R17, c[0x0][0x2d0], -R176 ;  /* 0x0000b40011117a23 */ /* 0x000fe400000108b0 */
[----:B------:R-:W-:Y:S02]  /*7e40*/  FFMA.FTZ R18, R18, c[0x0][0x2d0], -R177 ;  /* 0x0000b40012127a23 */ /* 0x000fe400000108b1 */
[----:B------:R1:W-:Y:S01]  /*7e50*/  MUFU.EX2 R232, R16 ;  /* 0x0000001000e87308 */ /* 0x0003e20000000800 */
[C---:B------:R-:W-:Y:S04]  /*7e60*/  FMUL.FTZ R120, R2.reuse, R120 ;  /* 0x0000007802787220 */ /* 0x040fe80000410000 */
[----:B------:R-:W-:Y:S02]  /*7e70*/  FMUL.FTZ R121, R2, R121 ;  /* 0x0000007902797220 */ /* 0x000fe40000410000 */
[C---:B------:R-:W-:Y:S02]  /*7e80*/  FMUL.FTZ R122, R0.reuse, R122 ;  /* 0x0000007a007a7220 */ /* 0x040fe40000410000 */
[----:B------:R-:W-:Y:S01]  /*7e90*/  FMUL.FTZ R123, R0, R123 ;  /* 0x0000007b007b7220 */ /* 0x000fe20000410000 */
[----:B------:R5:W5:Y:S01]  /*7ea0*/  MUFU.EX2 R203, R17 ;  /* 0x0000001100cb7308 */ /* 0x000b620000000800 */
[C---:B----4-:R-:W-:Y:S02]  /*7eb0*/  FMUL.FTZ R12, R2.reuse, R144 ;  /* 0x00000090020c7220 */ /* 0x050fe40000410000 */
[----:B---3--:R-:W-:Y:S02]  /*7ec0*/  FMUL.FTZ R13, R2, R145 ;  /* 0x00000091020d7220 */ /* 0x008fe40000410000 */
[----:B--2---:R-:W-:Y:S01]  /*7ed0*/  FMUL.FTZ R14, R0, R146 ;  /* 0x00000092000e7220 */ /* 0x004fe20000410000 */
[C---:B------:R-:W-:Y:S01]  /*7ee0*/  HMMA.16816.F32 R120, R136.reuse, R162, R120 ;  /* 0x000000a28878723c */ /* 0x040fe20000001878 */
[----:B------:R-:W-:Y:S02]  /*7ef0*/  LDSM.16.MT88.4 R160, [R134+0x900] ;  /* 0x0009000086a0783b */ /* 0x000fe40000004200 */
[C---:B------:R-:W-:Y:S01]  /*7f00*/  FMUL.FTZ R124, R2.reuse, R124 ;  /* 0x0000007c027c7220 */ /* 0x040fe20000410000 */
[----:B------:R2:W3:Y:S01]  /*7f10*/  MUFU.EX2 R195, R18 ;  /* 0x0000001200c37308 */ /* 0x0004e20000000800 */
[----:B------:R-:W-:Y:S02]  /*7f20*/  FMUL.FTZ R125, R2, R125 ;  /* 0x0000007d027d7220 */ /* 0x000fe40000410000 */
[C---:B------:R-:W-:Y:S02]  /*7f30*/  FMUL.FTZ R126, R0.reuse, R126 ;  /* 0x0000007e007e7220 */ /* 0x040fe40000410000 */
[C---:B------:R-:W-:Y:S03]  /*7f40*/  FMUL.FTZ R127, R0.reuse, R127 ;  /* 0x0000007f007f7220 */ /* 0x040fe60000410000 */
[----:B------:R-:W-:Y:S02]  /*7f50*/  FMUL.FTZ R15, R0, R147 ;  /* 0x00000093000f7220 */ /* 0x000fe40000410000 */
[----:B------:R-:W4:Y:S01]  /*7f60*/  LDSM.16.MT88.4 R144, [R135+UR4+0x900] ;  /* 0x000900048790783b */ /* 0x000f220008004200 */
[C---:B-1----:R-:W-:Y:S01]  /*7f70*/  FMUL.FTZ R16, R2.reuse, R148 ;  /* 0x0000009402107220 */ /* 0x042fe20000410000 */
[C---:B------:R-:W-:Y:S03]  /*7f80*/  HMMA.16816.F32 R124, R136.reuse, R164, R124 ;  /* 0x000000a4887c723c */ /* 0x040fe6000000187c */
[C---:B-----5:R-:W-:Y:S02]  /*7f90*/  FMUL.FTZ R17, R2.reuse, R149 ;  /* 0x0000009502117220 */ /* 0x060fe40000410000 */
[C---:B------:R-:W-:Y:S02]  /*7fa0*/  FMUL.FTZ R128, R2.reuse, R128 ;  /* 0x0000008002807220 */ /* 0x040fe40000410000 */
[----:B------:R-:W-:Y:S01]  /*7fb0*/  FMUL.FTZ R129, R2, R129 ;  /* 0x0000008102817220 */ /* 0x000fe20000410000 */
[C---:B------:R-:W-:Y:S01]  /*7fc0*/  HMMA.16816.F32 R12, R136.reuse, R166, R12 ;  /* 0x000000a6880c723c */ /* 0x040fe2000000180c */
[----:B------:R-:W1:Y:S03]  /*7fd0*/  LDSM.16.MT88.4 R164, [R237+UR4+0x900] ;  /* 0x00090004eda4783b */ /* 0x000e660008004200 */
[C---:B--2---:R-:W-:Y:S02]  /*7fe0*/  FMUL.FTZ R18, R0.reuse, R150 ;  /* 0x0000009600127220 */ /* 0x044fe40000410000 */
[C---:B------:R-:W-:Y:S02]  /*7ff0*/  FMUL.FTZ R130, R0.reuse, R130 ;  /* 0x0000008200827220 */ /* 0x040fe40000410000 */
[----:B------:R-:W-:Y:S01]  /*8000*/  FMUL.FTZ R131, R0, R131 ;  /* 0x0000008300837220 */ /* 0x000fe20000410000 */
[----:B------:R-:W2:Y:S02]  /*8010*/  LDSM.16.MT88.4 R148, [R133+0x900] ;  /* 0x000900008594783b */ /* 0x000ea40000004200 */
[C---:B------:R-:W-:Y:S03]  /*8020*/  HMMA.16816.F32 R16, R136.reuse, R140, R16 ;  /* 0x0000008c8810723c */ /* 0x040fe60000001810 */
[----:B------:R-:W-:Y:S02]  /*8030*/  FFMA.FTZ R2, R2, R249, R248 ;  /* 0x000000f902027223 */ /* 0x000fe400000100f8 */
[----:B------:R-:W-:Y:S02]  /*8040*/  FFMA.FTZ R0, R0, R250, R243 ;  /* 0x000000fa00007223 */ /* 0x000fe400000100f3 */
[--C-:B------:R-:W-:Y:S01]  /*8050*/  FFMA.FTZ R20, R20, c[0x0][0x2d0], -R176.reuse ;  /* 0x0000b40014147a23 */ /* 0x100fe200000108b0 */
[----:B------:R-:W-:Y:S01]  /*8060*/  HMMA.16816.F32 R128, R136, R142, R128 ;  /* 0x0000008e8880723c */ /* 0x000fe20000001880 */
[----:B------:R-:W5:Y:S02]  /*8070*/  LDSM.16.MT88.4 R140, [R237+UR4+0x3900] ;  /* 0x00390004ed8c783b */ /* 0x000f640008004200 */
[----:B------:R-:W-:Y:S01]  /*8080*/  MUFU.EX2 R194, R20 ;  /* 0x0000001400c27308 */ /* 0x000fe20000000800 */
[--C-:B------:R-:W-:Y:S02]  /*8090*/  FFMA.FTZ R21, R21, c[0x0][0x2d0], -R176.reuse ;  /* 0x0000b40015157a23 */ /* 0x100fe400000108b0 */
[--C-:B------:R-:W-:Y:S01]  /*80a0*/  FFMA.FTZ R22, R22, c[0x0][0x2d0], -R177.reuse ;  /* 0x0000b40016167a23 */ /* 0x100fe200000108b1 */
[----:B------:R-:W-:Y:S01]  /*80b0*/  F2FP.PACK_AB R136, R233, R234 ;  /* 0x000000eae988723e */ /* 0x000fe200000000ff */
[--C-:B------:R-:W-:Y:S01]  /*80c0*/  FFMA.FTZ R23, R23, c[0x0][0x2d0], -R177.reuse ;  /* 0x0000b40017177a23 */ /* 0x100fe200000108b1 */
[----:B------:R-:W-:Y:S03]  /*80d0*/  F2FP.PACK_AB R138, R203, R232 ;  /* 0x000000e8cb8a723e */ /* 0x000fe600000000ff */
[----:B------:R-:W-:Y:S01]  /*80e0*/  F2FP.PACK_AB R137, R201, R202 ;  /* 0x000000cac989723e */ /* 0x000fe200000000ff */
[----:B------:R-:W1:Y:S01]  /*80f0*/  MUFU.EX2 R193, R21 ;  /* 0x0000001500c17308 */ /* 0x000e620000000800 */
[----:B---3--:R-:W-:Y:S01]  /*8100*/  F2FP.PACK_AB R139, R200, R195 ;  /* 0x000000c3c88b723e */ /* 0x008fe200000000ff */
[--C-:B------:R-:W-:Y:S02]  /*8110*/  FFMA.FTZ R48, R48, c[0x0][0x2d0], -R176.reuse ;  /* 0x0000b40030307a23 */ /* 0x100fe400000108b0 */
[----:B------:R-:W-:Y:S02]  /*8120*/  FFMA.FTZ R49, R49, c[0x0][0x2d0], -R176 ;  /* 0x0000b40031317a23 */ /* 0x000fe400000108b0 */
[--C-:B------:R-:W-:Y:S02]  /*8130*/  FFMA.FTZ R50, R50, c[0x0][0x2d0], -R177.reuse ;  /* 0x0000b40032327a23 */ /* 0x100fe400000108b1 */
[C---:B----4-:R-:W-:Y:S02]  /*8140*/  HMMA.16816.F32 R4, R136.reuse, R144, R4 ;  /* 0x000000908804723c */ /* 0x050fe40000001804 */
[----:B------:R3:W-:Y:S06]  /*8150*/  MUFU.EX2 R182, R22 ;  /* 0x0000001600b67308 */ /* 0x0007ec0000000800 */
[C---:B------:R-:W-:Y:S01]  /*8160*/  HMMA.16816.F32 R8, R136.reuse, R146, R8 ;  /* 0x000000928808723c */ /* 0x040fe20000001808 */
[----:B------:R-:W4:Y:S03]  /*8170*/  LDSM.16.MT88.4 R144, [R133+0x3900] ;  /* 0x003900008590783b */ /* 0x000f260000004200 */
[----:B------:R-:W2:Y:S04]  /*8180*/  MUFU.EX2 R181, R23 ;  /* 0x0000001700b57308 */ /* 0x000ea80000000800 */
[C---:B------:R-:W-:Y:S04]  /*8190*/  HMMA.16816.F32 R52, R136.reuse, R160, R52 ;  /* 0x000000a08834723c */ /* 0x040fe80000001834 */
[----:B-1----:R-:W-:Y:S02]  /*81a0*/  F2FP.PACK_AB R20, R193, R194 ;  /* 0x000000c2c114723e */ /* 0x002fe400000000ff */
[----:B------:R-:W-:Y:S02]  /*81b0*/  MUFU.EX2 R49, R49 ;  /* 0x0000003100317308 */ /* 0x000fe40000000800 */
[C---:B------:R-:W-:Y:S01]  /*81c0*/  HMMA.16816.F32 R56, R136.reuse, R162, R56 ;  /* 0x000000a28838723c */ /* 0x040fe20000001838 */
[----:B------:R-:W-:Y:S03]  /*81d0*/  LDSM.16.MT88.4 R160, [R134+0x6900] ;  /* 0x0069000086a0783b */ /* 0x000fe60000004200 */
[----:B---3--:R-:W-:Y:S04]  /*81e0*/  F2FP.PACK_AB R22, R183, R192 ;  /* 0x000000c0b716723e */ /* 0x008fe800000000ff */
[C---:B------:R-:W-:Y:S01]  /*81f0*/  HMMA.16816.F32 R60, R136.reuse, R164, R60 ;  /* 0x000000a4883c723c */ /* 0x040fe2000000183c */
[----:B------:R-:W-:Y:S03]  /*8200*/  MUFU.EX2 R50, R50 ;  /* 0x0000003200327308 */ /* 0x000fe60000000800 */
[----:B--2---:R-:W-:Y:S02]  /*8210*/  F2FP.PACK_AB R21, R181, R182 ;  /* 0x000000b6b515723e */ /* 0x004fe400000000ff */
[----:B------:R-:W-:Y:S02]  /*8220*/  F2FP.PACK_AB R23, R180, R179 ;  /* 0x000000b3b417723e */ /* 0x000fe400000000ff */
[C---:B------:R-:W-:Y:S01]  /*8230*/  HMMA.16816.F32 R64, R136.reuse, R166, R64 ;  /* 0x000000a68840723c */ /* 0x040fe20000001840 */
[----:B------:R-:W-:Y:S07]  /*8240*/  LDSM.16.MT88.4 R164, [R135+UR4+0x4100] ;  /* 0x0041000487a4783b */ /* 0x000fee0008004200 */
[C---:B------:R-:W-:Y:S08]  /*8250*/  HMMA.16816.F32 R68, R136.reuse, R148, R68 ;  /* 0x000000948844723c */ /* 0x040ff00000001844 */
[C---:B------:R-:W-:Y:S01]  /*8260*/  HMMA.16816.F32 R72, R136.reuse, R150, R72 ;  /* 0x000000968848723c */ /* 0x040fe20000001848 */
[----:B------:R-:W1:Y:S07]  /*8270*/  LDSM.16.MT88.4 R148, [R135+UR4+0x6900] ;  /* 0x006900048794783b */ /* 0x000e6e0008004200 */
[C---:B------:R-:W-:Y:S08]  /*8280*/  HMMA.16816.F32 R76, R136.reuse, R168, R76 ;  /* 0x000000a8884c723c */ /* 0x040ff0000000184c */
[C---:B------:R-:W-:Y:S01]  /*8290*/  HMMA.16816.F32 R80, R136.reuse, R170, R80 ;  /* 0x000000aa8850723c */ /* 0x040fe20000001850 */
[----:B------:R-:W-:Y:S07]  /*82a0*/  LDSM.16.MT88.4 R168, [R134+0x4100] ;  /* 0x0041000086a8783b */ /* 0x000fee0000004200 */
[C---:B------:R-:W-:Y:S01]  /*82b0*/  HMMA.16816.F32 R84, R136.reuse, R172, R84 ;  /* 0x000000ac8854723c */ /* 0x040fe20000001854 */
[----:B------:R-:W2:Y:S07]  /*82c0*/  MUFU.EX2 R173, R28 ;  /* 0x0000001c00ad7308 */ /* 0x000eae0000000800 */
[C---:B------:R-:W-:Y:S03]  /*82d0*/  HMMA.16816.F32 R88, R136.reuse, R174, R88 ;  /* 0x000000ae8858723c */ /* 0x040fe60000001858 */
[----:B------:R-:W-:Y:S05]  /*82e0*/  MUFU.EX2 R172, R30 ;  /* 0x0000001e00ac7308 */ /* 0x000fea0000000800 */
[C---:B-----5:R-:W-:Y:S05]  /*82f0*/  HMMA.16816.F32 R92, R136.reuse, R140, R92 ;  /* 0x0000008c885c723c */ /* 0x060fea000000185c */
[----:B------:R-:W-:Y:S03]  /*8300*/  MUFU.EX2 R175, R32 ;  /* 0x0000002000af7308 */ /* 0x000fe60000000800 */
[C---:B------:R-:W-:Y:S01]  /*8310*/  HMMA.16816.F32 R96, R136.reuse, R142, R96 ;  /* 0x0000008e8860723c */ /* 0x040fe20000001860 */
[----:B------:R-:W3:Y:S06]  /*8320*/  LDSM.16.MT88.4 R140, [R237+UR4+0x6900] ;  /* 0x00690004ed8c783b */ /* 0x000eec0008004200 */
[----:B------:R-:W5:Y:S01]  /*8330*/  MUFU.EX2 R174, R33 ;  /* 0x0000002100ae7308 */ /* 0x000f620000000800 */
[C---:B----4-:R-:W-:Y:S08]  /*8340*/  HMMA.16816.F32 R100, R136.reuse, R144, R100 ;  /* 0x000000908864723c */ /* 0x050ff00000001864 */
[C---:B------:R-:W-:Y:S01]  /*8350*/  HMMA.16816.F32 R104, R136.reuse, R146, R104 ;  /* 0x000000928868723c */ /* 0x040fe20000001868 */
[----:B------:R-:W4:Y:S07]  /*8360*/  LDSM.16.MT88.4 R144, [R133+0x6900] ;  /* 0x006900008590783b */ /* 0x000f2e0000004200 */
[C---:B-1----:R-:W-:Y:S08]  /*8370*/  HMMA.16816.F32 R108, R136.reuse, R148, R108 ;  /* 0x00000094886c723c */ /* 0x042ff0000000186c */
[C---:B------:R-:W-:Y:S01]  /*8380*/  HMMA.16816.F32 R112, R136.reuse, R150, R112 ;  /* 0x000000968870723c */ /* 0x040fe20000001870 */
[----:B------:R-:W1:Y:S07]  /*8390*/  LDSM.16.MT88.4 R148, [R135+UR4+0x1100] ;  /* 0x001100048794783b */ /* 0x000e6e0008004200 */
[C---:B------:R-:W-:Y:S08]  /*83a0*/  HMMA.16816.F32 R116, R136.reuse, R160, R116 ;  /* 0x000000a08874723c */ /* 0x040ff00000001874 */
[C---:B------:R-:W-:Y:S01]  /*83b0*/  HMMA.16816.F32 R120, R136.reuse, R162, R120 ;  /* 0x000000a28878723c */ /* 0x040fe20000001878 */
[----:B------:R-:W2:Y:S07]  /*83c0*/  LDSM.16.MT88.4 R160, [R237+UR4+0x1100] ;  /* 0x00110004eda0783b */ /* 0x000eae0008004200 */
[C---:B---3--:R-:W-:Y:S08]  /*83d0*/  HMMA.16816.F32 R124, R136.reuse, R140, R124 ;  /* 0x0000008c887c723c */ /* 0x048ff0000000187c */
[C---:B------:R-:W-:Y:S01]  /*83e0*/  HMMA.16816.F32 R12, R136.reuse, R142, R12 ;  /* 0x0000008e880c723c */ /* 0x040fe2000000180c */
[----:B------:R-:W3:Y:S07]  /*83f0*/  LDSM.16.MT88.4 R140, [R133+0x1100] ;  /* 0x00110000858c783b */ /* 0x000eee0000004200 */
[C---:B----4-:R-:W-:Y:S08]  /*8400*/  HMMA.16816.F32 R16, R136.reuse, R144, R16 ;  /* 0x000000908810723c */ /* 0x050ff00000001810 */
[----:B------:R-:W-:Y:S01]  /*8410*/  HMMA.16816.F32 R128, R136, R146, R128 ;  /* 0x000000928880723c */ /* 0x000fe20000001880 */
[----:B------:R-:W4:Y:S07]  /*8420*/  LDSM.16.MT88.4 R136, [R237+UR4+0x4100] ;  /* 0x00410004ed88783b */ /* 0x000f2e0008004200 */
[C---:B-1----:R-:W-:Y:S01]  /*8430*/  HMMA.16816.F32 R4, R20.reuse, R148, R4 ;  /* 0x000000941404723c */ /* 0x042fe20000001804 */
[----:B------:R-:W1:Y:S07]  /*8440*/  LDSM.16.MT88.4 R144, [R133+0x4100] ;  /* 0x004100008590783b */ /* 0x000e6e0000004200 */
[C---:B------:R-:W-:Y:S01]  /*8450*/  HMMA.16816.F32 R8, R20.reuse, R150, R8 ;  /* 0x000000961408723c */ /* 0x040fe20000001808 */
[----:B------:R-:W-:Y:S07]  /*8460*/  LDSM.16.MT88.4 R148, [R135+UR4+0x4900] ;  /* 0x004900048794783b */ /* 0x000fee0008004200 */
[C---:B------:R-:W-:Y:S08]  /*8470*/  HMMA.16816.F32 R52, R20.reuse, R24, R52 ;  /* 0x000000181434723c */ /* 0x040ff00000001834 */
[C---:B------:R-:W-:Y:S01]  /*8480*/  HMMA.16816.F32 R56, R20.reuse, R26, R56 ;  /* 0x0000001a1438723c */ /* 0x040fe20000001838 */
[----:B------:R-:W1:Y:S07]  /*8490*/  LDSM.16.MT88.4 R24, [R135+UR4+0x7100] ;  /* 0x007100048718783b */ /* 0x000e6e0008004200 */
[C---:B--2---:R-:W-:Y:S01]  /*84a0*/  HMMA.16816.F32 R60, R20.reuse, R160, R60 ;  /* 0x000000a0143c723c */ /* 0x044fe2000000183c */
[----:B------:R-:W-:Y:S07]  /*84b0*/  MUFU.EX2 R161, R47 ;  /* 0x0000002f00a17308 */ /* 0x000fee0000000800 */
[C---:B------:R-:W-:Y:S03]  /*84c0*/  HMMA.16816.F32 R64, R20.reuse, R162, R64 ;  /* 0x000000a21440723c */ /* 0x040fe60000001840 */
[----:B------:R-:W-:Y:S05]  /*84d0*/  MUFU.EX2 R163, R45 ;  /* 0x0000002d00a37308 */ /* 0x000fea0000000800 */
[C---:B---3--:R-:W-:Y:S05]  /*84e0*/  HMMA.16816.F32 R68, R20.reuse, R140, R68 ;  /* 0x0000008c1444723c */ /* 0x048fea0000001844 */
[----:B------:R-:W-:Y:S03]  /*84f0*/  MUFU.EX2 R162, R46 ;  /* 0x0000002e00a27308 */ /* 0x000fe60000000800 */
[C---:B------:R-:W-:Y:S01]  /*8500*/  HMMA.16816.F32 R72, R20.reuse, R142, R72 ;  /* 0x0000008e1448723c */ /* 0x040fe20000001848 */
[----:B------:R-:W2:Y:S06]  /*8510*/  LDSM.16.MT88.4 R140, [R134+0x7100] ;  /* 0x00710000868c783b */ /* 0x000eac0000004200 */
[----:B------:R3:W-:Y:S01]  /*8520*/  MUFU.EX2 R160, R48 ;  /* 0x0000003000a07308 */ /* 0x0007e20000000800 */
[C---:B------:R-:W-:Y:S08]  /*8530*/  HMMA.16816.F32 R76, R20.reuse, R164, R76 ;  /* 0x000000a4144c723c */ /* 0x040ff0000000184c */
[C---:B------:R-:W-:Y:S01]  /*8540*/  HMMA.16816.F32 R80, R20.reuse, R166, R80 ;  /* 0x000000a61450723c */ /* 0x040fe20000001850 */
[----:B------:R-:W-:Y:S07]  /*8550*/  MUFU.EX2 R167, R37 ;  /* 0x0000002500a77308 */ /* 0x000fee0000000800 */
[C---:B------:R-:W-:Y:S03]  /*8560*/  HMMA.16816.F32 R84, R20.reuse, R168, R84 ;  /* 0x000000a81454723c */ /* 0x040fe60000001854 */
[----:B------:R-:W-:Y:S01]  /*8570*/  MUFU.EX2 R169, R35 ;  /* 0x0000002300a97308 */ /* 0x000fe20000000800 */
[----:B---3--:R-:W-:Y:S04]  /*8580*/  FFMA.FTZ R48, R51, c[0x0][0x2d0], -R177 ;  /* 0x0000b40033307a23 */ /* 0x008fe800000108b1 */
[C---:B------:R-:W-:Y:S05]  /*8590*/  HMMA.16816.F32 R88, R20.reuse, R170, R88 ;  /* 0x000000aa1458723c */ /* 0x040fea0000001858 */
[----:B------:R3:W2:Y:S03]  /*85a0*/  MUFU.EX2 R171, R31 ;  /* 0x0000001f00ab7308 */ /* 0x0006a60000000800 */
[C---:B----4-:R-:W-:Y:S07]  /*85b0*/  HMMA.16816.F32 R92, R20.reuse, R136, R92 ;  /* 0x00000088145c723c */ /* 0x050fee000000185c */
[----:B------:R4:W2:Y:S01]  /*85c0*/  MUFU.EX2 R170, R34 ;  /* 0x0000002200aa7308 */ /* 0x0008a20000000800 */
[C---:B------:R-:W-:Y:S01]  /*85d0*/  HMMA.16816.F32 R96, R20.reuse, R138, R96 ;  /* 0x0000008a1460723c */ /* 0x040fe20000001860 */
[----:B------:R-:W5:Y:S07]  /*85e0*/  LDSM.16.MT88.4 R136, [R237+UR4+0x7100] ;  /* 0x00710004ed88783b */ /* 0x000f6e0008004200 */
[C---:B-1----:R-:W-:Y:S01]  /*85f0*/  HMMA.16816.F32 R100, R20.reuse, R144, R100 ;  /* 0x000000901464723c */ /* 0x042fe20000001864 */
[----:B------:R-:W1:Y:S01]  /*8600*/  MUFU.EX2 R168, R36 ;  /* 0x0000002400a87308 */ /* 0x000e620000000800 */
[----:B---3--:R-:W-:Y:S06]  /*8610*/  LDSM.16.MT88.4 R28, [R135+UR4+0x1900] ;  /* 0x00190004871c783b */ /* 0x008fec0008004200 */
[C---:B------:R-:W-:Y:S03]  /*8620*/  HMMA.16816.F32 R104, R20.reuse, R146, R104 ;  /* 0x000000921468723c */ /* 0x040fe60000001868 */
[----:B------:R-:W-:Y:S01]  /*8630*/  MUFU.EX2 R166, R41 ;  /* 0x0000002900a67308 */ /* 0x000fe20000000800 */
[----:B------:R-:W-:Y:S04]  /*8640*/  LDSM.16.MT88.4 R144, [R133+0x1900] ;  /* 0x001900008590783b */ /* 0x000fe80000004200 */
[C---:B------:R-:W-:Y:S04]  /*8650*/  HMMA.16816.F32 R108, R20.reuse, R24, R108 ;  /* 0x00000018146c723c */ /* 0x040fe8000000186c */
[----:B----4-:R-:W-:Y:S01]  /*8660*/  LDSM.16.MT88.4 R32, [R237+UR4+0x1900] ;  /* 0x00190004ed20783b */ /* 0x010fe20008004200 */
[----:B------:R-:W-:Y:S03]  /*8670*/  MUFU.EX2 R165, R43 ;  /* 0x0000002b00a57308 */ /* 0x000fe60000000800 */
[C---:B------:R-:W-:Y:S04]  /*8680*/  HMMA.16816.F32 R112, R20.reuse, R26, R112 ;  /* 0x0000001a1470723c */ /* 0x040fe80000001870 */
[----:B------:R-:W3:Y:S04]  /*8690*/  LDSM.16.MT88.4 R24, [R133+0x7100] ;  /* 0x007100008518783b */ /* 0x000ee80000004200 */
[C---:B--2---:R-:W-:Y:S01]  /*86a0*/  HMMA.16816.F32 R116, R20.reuse, R140, R116 ;  /* 0x0000008c1474723c */ /* 0x044fe20000001874 */
[----:B------:R2:W-:Y:S07]  /*86b0*/  MUFU.EX2 R164, R44 ;  /* 0x0000002c00a47308 */ /* 0x0005ee0000000800 */
[C---:B------:R-:W-:Y:S01]  /*86c0*/  HMMA.16816.F32 R120, R20.reuse, R142, R120 ;  /* 0x0000008e1478723c */ /* 0x040fe20000001878 */
[----:B------:R-:W4:Y:S02]  /*86d0*/  LDSM.16.MT88.4 R140, [R134+0x1900] ;  /* 0x00190000868c783b */ /* 0x000f240000004200 */
[----:B------:R-:W-:Y:S05]  /*86e0*/  MUFU.EX2 R48, R48 ;  /* 0x0000003000307308 */ /* 0x000fea0000000800 */
[C---:B-----5:R-:W-:Y:S08]  /*86f0*/  HMMA.16816.F32 R124, R20.reuse, R136, R124 ;  /* 0x00000088147c723c */ /* 0x060ff0000000187c */
[C---:B------:R-:W-:Y:S01]  /*8700*/  HMMA.16816.F32 R12, R20.reuse, R138, R12 ;  /* 0x0000008a140c723c */ /* 0x040fe2000000180c */
[----:B------:R-:W5:Y:S08]  /*8710*/  LDSM.16.MT88.4 R136, [R134+0x4900] ;  /* 0x004900008688783b */ /* 0x000f700000004200 */
[----:B--2---:R-:W-:Y:S01]  /*8720*/  LDSM.16.MT88.4 R44, [R134+0x5900] ;  /* 0x00590000862c783b */ /* 0x004fe20000004200 */
[C---:B---3--:R-:W-:Y:S08]  /*8730*/  HMMA.16816.F32 R16, R20.reuse, R24, R16 ;  /* 0x000000181410723c */ /* 0x048ff00000001810 */
[----:B------:R-:W-:Y:S01]  /*8740*/  HMMA.16816.F32 R128, R20, R26, R128 ;  /* 0x0000001a1480723c */ /* 0x000fe20000001880 */
[----:B------:R-:W2:Y:S06]  /*8750*/  LDSM.16.MT88.4 R24, [R237+UR4+0x4900] ;  /* 0x00490004ed18783b */ /* 0x000eac0008004200 */
[----:B------:R-:W-:Y:S02]  /*8760*/  F2FP.PACK_AB R20, R178, R173 ;  /* 0x000000adb214723e */ /* 0x000fe400000000ff */
[----:B------:R-:W-:Y:S03]  /*8770*/  F2FP.PACK_AB R22, R174, R175 ;  /* 0x000000afae16723e */ /* 0x000fe600000000ff */
[----:B------:R-:W-:Y:S02]  /*8780*/  F2FP.PACK_AB R21, R171, R172 ;  /* 0x000000acab15723e */ /* 0x000fe400000000ff */
[----:B------:R-:W-:Y:S07]  /*8790*/  F2FP.PACK_AB R23, R169, R170 ;  /* 0x000000aaa917723e */ /* 0x000fee00000000ff */
[C---:B------:R-:W-:Y:S08]  /*87a0*/  HMMA.16816.F32 R4, R20.reuse, R28, R4 ;  /* 0x0000001c1404723c */ /* 0x040ff00000001804 */
[C---:B------:R-:W-:Y:S01]  /*87b0*/  HMMA.16816.F32 R8, R20.reuse, R30, R8 ;  /* 0x0000001e1408723c */ /* 0x040fe20000001808 */
[----:B------:R-:W3:Y:S07]  /*87c0*/  LDSM.16.MT88.4 R28, [R133+0x4900] ;  /* 0x00490000851c783b */ /* 0x000eee0000004200 */
[C---:B----4-:R-:W-:Y:S08]  /*87d0*/  HMMA.16816.F32 R52, R20.reuse, R140, R52 ;  /* 0x0000008c1434723c */ /* 0x050ff00000001834 */
[C---:B------:R-:W-:Y:S01]  /*87e0*/  HMMA.16816.F32 R56, R20.reuse, R142, R56 ;  /* 0x0000008e1438723c */ /* 0x040fe20000001838 */
[----:B------:R-:W-:Y:S07]  /*87f0*/  LDSM.16.MT88.4 R140, [R134+0x5100] ;  /* 0x00510000868c783b */ /* 0x000fee0000004200 */
[C---:B------:R-:W-:Y:S08]  /*8800*/  HMMA.16816.F32 R60, R20.reuse, R32, R60 ;  /* 0x00000020143c723c */ /* 0x040ff0000000183c */
[C---:B------:R-:W-:Y:S01]  /*8810*/  HMMA.16816.F32 R64, R20.reuse, R34, R64 ;  /* 0x000000221440723c */ /* 0x040fe20000001840 */
[----:B------:R-:W2:Y:S07]  /*8820*/  LDSM.16.MT88.4 R32, [R135+UR4+0x7900] ;  /* 0x007900048720783b */ /* 0x000eae0008004200 */
[C---:B------:R-:W-:Y:S01]  /*8830*/  HMMA.16816.F32 R68, R20.reuse, R144, R68 ;  /* 0x000000901444723c */ /* 0x040fe20000001844 */
[----:B------:R-:W4:Y:S07]  /*8840*/  LDL.64 R144, [R1+0x18] ;  /* 0x0000180001907983 */ /* 0x000f2e0000100a00 */
[C---:B------:R-:W-:Y:S01]  /*8850*/  HMMA.16816.F32 R72, R20.reuse, R146, R72 ;  /* 0x000000921448723c */ /* 0x040fe20000001848 */
[----:B------:R-:W4:Y:S07]  /*8860*/  LDL.64 R146, [R1] ;  /* 0x0000000001927983 */ /* 0x000f2e0000100a00 */
[C---:B------:R-:W-:Y:S01]  /*8870*/  HMMA.16816.F32 R76, R20.reuse, R148, R76 ;  /* 0x00000094144c723c */ /* 0x040fe2000000184c */
[----:B------:R-:W-:Y:S07]  /*8880*/  MUFU.EX2 R149, R40 ;  /* 0x0000002800957308 */ /* 0x000fee0000000800 */
[C---:B------:R-:W-:Y:S03]  /*8890*/  HMMA.16816.F32 R80, R20.reuse, R150, R80 ;  /* 0x000000961450723c */ /* 0x040fe60000001850 */
[----:B------:R-:W-:Y:S05]  /*88a0*/  MUFU.EX2 R151, R38 ;  /* 0x0000002600977308 */ /* 0x000fea0000000800 */
[C---:B-----5:R-:W-:Y:S05]  /*88b0*/  HMMA.16816.F32 R84, R20.reuse, R136, R84 ;  /* 0x000000881454723c */ /* 0x060fea0000001854 */
[----:B------:R5:W1:Y:S03]  /*88c0*/  MUFU.EX2 R150, R39 ;  /* 0x0000002700967308 */ /* 0x000a660000000800 */
[C---:B------:R-:W-:Y:S01]  /*88d0*/  HMMA.16816.F32 R88, R20.reuse, R138, R88 ;  /* 0x0000008a1458723c */ /* 0x040fe20000001858 */
[----:B------:R-:W1:Y:S06]  /*88e0*/  LDSM.16.MT88.4 R136, [R134+0x7900] ;  /* 0x007900008688783b */ /* 0x000e6c0000004200 */
[----:B------:R1:W1:Y:S01]  /*88f0*/  MUFU.EX2 R148, R42 ;  /* 0x0000002a00947308 */ /* 0x0002620000000800 */
[C---:B--2---:R-:W-:Y:S08]  /*8900*/  HMMA.16816.F32 R92, R20.reuse, R24, R92 ;  /* 0x00000018145c723c */ /* 0x044ff0000000185c */
[C---:B------:R-:W-:Y:S01]  /*8910*/  HMMA.16816.F32 R96, R20.reuse, R26, R96 ;  /* 0x0000001a1460723c */ /* 0x040fe20000001860 */
[----:B------:R-:W2:Y:S07]  /*8920*/  LDSM.16.MT88.4 R24, [R237+UR4+0x7900] ;  /* 0x00790004ed18783b */ /* 0x000eae0008004200 */
[C---:B---3--:R-:W-:Y:S01]  /*8930*/  HMMA.16816.F32 R100, R20.reuse, R28, R100 ;  /* 0x0000001c1464723c */ /* 0x048fe20000001864 */
[----:B-----5:R-:W-:Y:S07]  /*8940*/  LDSM.16.MT88.4 R36, [R134+0x2100] ;  /* 0x002100008624783b */ /* 0x020fee0000004200 */
[C---:B------:R-:W-:Y:S01]  /*8950*/  HMMA.16816.F32 R104, R20.reuse, R30, R104 ;  /* 0x0000001e1468723c */ /* 0x040fe20000001868 */
[----:B------:R-:W3:Y:S07]  /*8960*/  LDSM.16.MT88.4 R28, [R133+0x7900] ;  /* 0x00790000851c783b */ /* 0x000eee0000004200 */
[C---:B------:R-:W-:Y:S01]  /*8970*/  HMMA.16816.F32 R108, R20.reuse, R32, R108 ;  /* 0x00000020146c723c */ /* 0x040fe2000000186c */
[----:B-1----:R-:W-:Y:S07]  /*8980*/  LDSM.16.MT88.4 R40, [R237+UR4+0x2100] ;  /* 0x00210004ed28783b */ /* 0x002fee0008004200 */
        /* <DEDUP_REMOVED lines=10> */
[----:B------:R-:W3:Y:S06]  /*8a30*/  LDSM.16.MT88.4 R28, [R237+UR4+0x5100] ;  /* 0x00510004ed1c783b */ /* 0x000eec0008004200 */
        /* <DEDUP_REMOVED lines=9> */
[----:B------:R-:W1:Y:S07]  /*8ad0*/  LDSM.16.MT88.4 R36, [R135+UR4+0x8100] ;  /* 0x008100048724783b */ /* 0x000e6e0008004200 */
[C---:B------:R-:W-:Y:S08]  /*8ae0*/  HMMA.16816.F32 R60, R20.reuse, R40, R60 ;  /* 0x00000028143c723c */ /* 0x040ff0000000183c */
[C---:B------:R-:W-:Y:S01]  /*8af0*/  HMMA.16816.F32 R64, R20.reuse, R42, R64 ;  /* 0x0000002a1440723c */ /* 0x040fe20000001840 */
[----:B------:R-:W-:Y:S07]  /*8b00*/  LDSM.16.MT88.4 R40, [R133+0x2900] ;  /* 0x002900008528783b */ /* 0x000fee0000004200 */
[C---:B-----5:R-:W-:Y:S08]  /*8b10*/  HMMA.16816.F32 R68, R20.reuse, R136, R68 ;  /* 0x000000881444723c */ /* 0x060ff00000001844 */
[C---:B------:R-:W-:Y:S08]  /*8b20*/  HMMA.16816.F32 R72, R20.reuse, R138, R72 ;  /* 0x0000008a1448723c */ /* 0x040ff00000001848 */
[C---:B--2---:R-:W-:Y:S08]  /*8b30*/  HMMA.16816.F32 R76, R20.reuse, R24, R76 ;  /* 0x00000018144c723c */ /* 0x044ff0000000184c */
[C---:B------:R-:W-:Y:S01]  /*8b40*/  HMMA.16816.F32 R80, R20.reuse, R26, R80 ;  /* 0x0000001a1450723c */ /* 0x040fe20000001850 */
[----:B------:R-:W2:Y:S07]  /*8b50*/  LDSM.16.MT88.4 R24, [R134+0x8100] ;  /* 0x008100008618783b */ /* 0x000eae0000004200 */
[C---:B------:R-:W-:Y:S08]  /*8b60*/  HMMA.16816.F32 R84, R20.reuse, R140, R84 ;  /* 0x0000008c1454723c */ /* 0x040ff00000001854 */
[C---:B------:R-:W-:Y:S01]  /*8b70*/  HMMA.16816.F32 R88, R20.reuse, R142, R88 ;  /* 0x0000008e1458723c */ /* 0x040fe20000001858 */
[----:B------:R-:W-:Y:S07]  /*8b80*/  LDSM.16.MT88.4 R140, [R135+UR4+0x2900] ;  /* 0x00290004878c783b */ /* 0x000fee0008004200 */
[C---:B---3--:R-:W-:Y:S08]  /*8b90*/  HMMA.16816.F32 R92, R20.reuse, R28, R92 ;  /* 0x0000001c145c723c */ /* 0x048ff0000000185c */
[C---:B------:R-:W-:Y:S01]  /*8ba0*/  HMMA.16816.F32 R96, R20.reuse, R30, R96 ;  /* 0x0000001e1460723c */ /* 0x040fe20000001860 */
[----:B------:R-:W3:Y:S07]  /*8bb0*/  LDSM.16.MT88.4 R28, [R237+UR4+0x8100] ;  /* 0x00810004ed1c783b */ /* 0x000eee0008004200 */
[C---:B-1----:R-:W-:Y:S08]  /*8bc0*/  HMMA.16816.F32 R100, R20.reuse, R32, R100 ;  /* 0x000000201464723c */ /* 0x042ff00000001864 */
[C---:B------:R-:W-:Y:S01]  /*8bd0*/  HMMA.16816.F32 R104, R20.reuse, R34, R104 ;  /* 0x000000221468723c */ /* 0x040fe20000001868 */
[----:B------:R-:W1:Y:S07]  /*8be0*/  LDSM.16.MT88.4 R32, [R133+0x8100] ;  /* 0x008100008520783b */ /* 0x000e6e0000004200 */
[C---:B------:R-:W-:Y:S08]  /*8bf0*/  HMMA.16816.F32 R108, R20.reuse, R36, R108 ;  /* 0x00000024146c723c */ /* 0x040ff0000000186c */
[C---:B------:R-:W-:Y:S01]  /*8c00*/  HMMA.16816.F32 R112, R20.reuse, R38, R112 ;  /* 0x000000261470723c */ /* 0x040fe20000001870 */
[----:B------:R-:W-:Y:S07]  /*8c10*/  LDSM.16.MT88.4 R36, [R237+UR4+0x2900] ;  /* 0x00290004ed24783b */ /* 0x000fee0008004200 */
[C---:B--2---:R-:W-:Y:S08]  /*8c20*/  HMMA.16816.F32 R116, R20.reuse, R24, R116 ;  /* 0x000000181474723c */ /* 0x044ff00000001874 */
[C---:B------:R-:W-:Y:S01]  /*8c30*/  HMMA.16816.F32 R120, R20.reuse, R26, R120 ;  /* 0x0000001a1478723c */ /* 0x040fe20000001878 */
[----:B------:R-:W2:Y:S07]  /*8c40*/  LDSM.16.MT88.4 R24, [R134+0x2900] ;  /* 0x002900008618783b */ /* 0x000eae0000004200 */
[C---:B---3--:R-:W-:Y:S08]  /*8c50*/  HMMA.16816.F32 R124, R20.reuse, R28, R124 ;  /* 0x0000001c147c723c */ /* 0x048ff0000000187c */
[C---:B------:R-:W-:Y:S01]  /*8c60*/  HMMA.16816.F32 R12, R20.reuse, R30, R12 ;  /* 0x0000001e140c723c */ /* 0x040fe2000000180c */
[----:B------:R-:W3:Y:S07]  /*8c70*/  LDSM.16.MT88.4 R28, [R135+UR4+0x5900] ;  /* 0x00590004871c783b */ /* 0x000eee0008004200 */
[C---:B-1----:R-:W-:Y:S08]  /*8c80*/  HMMA.16816.F32 R16, R20.reuse, R32, R16 ;  /* 0x000000201410723c */ /* 0x042ff00000001810 */
[----:B------:R-:W-:Y:S07]  /*8c90*/  HMMA.16816.F32 R128, R20, R34, R128 ;  /* 0x000000221480723c */ /* 0x000fee0000001880 */
[----:B------:R-:W-:Y:S02]  /*8ca0*/  F2FP.PACK_AB R20, R163, R164 ;  /* 0x000000a4a314723e */ /* 0x000fe400000000ff */
[----:B------:R-:W-:Y:S03]  /*8cb0*/  F2FP.PACK_AB R21, R161, R162 ;  /* 0x000000a2a115723e */ /* 0x000fe600000000ff */
[----:B------:R-:W-:Y:S02]  /*8cc0*/  F2FP.PACK_AB R22, R49, R160 ;  /* 0x000000a03116723e */ /* 0x000fe400000000ff */
[----:B------:R-:W-:Y:S07]  /*8cd0*/  F2FP.PACK_AB R23, R48, R50 ;  /* 0x000000323017723e */ /* 0x000fee00000000ff */
[C---:B------:R-:W-:Y:S01]  /*8ce0*/  HMMA.16816.F32 R136, R20.reuse, R140, R4 ;  /* 0x0000008c1488723c */ /* 0x040fe20000001804 */
[----:B------:R-:W1:Y:S07]  /*8cf0*/  LDSM.16.MT88.4 R4, [R237+UR4+0x5900] ;  /* 0x00590004ed04783b */ /* 0x000e6e0008004200 */
[C---:B------:R-:W-:Y:S01]  /*8d00*/  HMMA.16816.F32 R140, R20.reuse, R142, R8 ;  /* 0x0000008e148c723c */ /* 0x040fe20000001808 */
[----:B------:R-:W5:Y:S07]  /*8d10*/  LDSM.16.MT88.4 R8, [R133+0x5900] ;  /* 0x005900008508783b */ /* 0x000f6e0000004200 */
[C---:B--2---:R-:W-:Y:S07]  /*8d20*/  HMMA.16816.F32 R52, R20.reuse, R24, R52 ;  /* 0x000000181434723c */ /* 0x044fee0000001834 */
[----:B------:R-:W-:Y:S01]  /*8d30*/  FADD.FTZ R24, R247, R2 ;  /* 0x00000002f7187221 */ /* 0x000fe20000010000 */
[C---:B------:R-:W-:Y:S04]  /*8d40*/  HMMA.16816.F32 R56, R20.reuse, R26, R56 ;  /* 0x0000001a1438723c */ /* 0x040fe80000001838 */
[----:B------:R-:W-:Y:S02]  /*8d50*/  FADD.FTZ R2, R242, R0 ;  /* 0x00000000f2027221 */ /* 0x000fe40000010000 */
[----:B------:R-:W-:Y:S02]  /*8d60*/  FADD.FTZ R0, R246, R24 ;  /* 0x00000018f6007221 */ /* 0x000fe40000010000 */
        /* <DEDUP_REMOVED lines=15> */
[----:B------:R-:W-:Y:S01]  /*8e60*/  FADD.FTZ R0, R203, R0 ;  /* 0x00000000cb007221 */ /* 0x000fe20000010000 */
[----:B----4-:R-:W-:Y:S01]  /*8e70*/  @P0 MOV R28, R144 ;  /* 0x00000090001c0202 */ /* 0x010fe20000000f00 */
[C---:B------:R-:W-:Y:S04]  /*8e80*/  HMMA.16816.F32 R80, R20.reuse, R30, R80 ;  /* 0x0000001e1450723c */ /* 0x040fe80000001850 */
[----:B------:R-:W-:Y:S02]  /*8e90*/  @P0 MOV R29, R147 ;  /* 0x00000093001d0202 */ /* 0x000fe40000000f00 */
[----:B------:R-:W-:Y:S01]  /*8ea0*/  LDSM.16.MT88.4 R144, [R237+UR4+0x8900] ;  /* 0x00890004ed90783b */ /* 0x000fe20008004200 */
[----:B------:R-:W-:Y:S01]  /*8eb0*/  FADD.FTZ R30, R200, R2 ;  /* 0x00000002c81e7221 */ /* 0x000fe20000010000 */
[C---:B------:R-:W-:Y:S04]  /*8ec0*/  HMMA.16816.F32 R84, R20.reuse, R44, R84 ;  /* 0x0000002c1454723c */ /* 0x040fe80000001854 */
[----:B------:R-:W-:Y:S02]  /*8ed0*/  FADD.FTZ R2, R194, R0 ;  /* 0x00000000c2027221 */ /* 0x000fe40000010000 */
[----:B------:R-:W-:Y:S02]  /*8ee0*/  FADD.FTZ R0, R182, R30 ;  /* 0x0000001eb6007221 */ /* 0x000fe40000010000 */
[C---:B------:R-:W-:Y:S04]  /*8ef0*/  HMMA.16816.F32 R88, R20.reuse, R46, R88 ;  /* 0x0000002e1458723c */ /* 0x040fe80000001858 */
[----:B------:R-:W-:Y:S04]  /*8f00*/  FADD.FTZ R2, R193, R2 ;  /* 0x00000002c1027221 */ /* 0x000fe80000010000 */
[C---:B-1----:R-:W-:Y:S07]  /*8f10*/  HMMA.16816.F32 R92, R20.reuse, R4, R92 ;  /* 0x00000004145c723c */ /* 0x042fee000000185c */
[----:B------:R-:W-:Y:S01]  /*8f20*/  MOV R4, UR22 ;  /* 0x0000001600047c02 */ /* 0x000fe20008000f00 */
[C---:B------:R-:W-:Y:S01]  /*8f30*/  HMMA.16816.F32 R96, R20.reuse, R6, R96 ;  /* 0x000000061460723c */ /* 0x040fe20000001860 */
[----:B------:R-:W-:Y:S03]  /*8f40*/  MOV R5, UR23 ;  /* 0x0000001700057c02 */ /* 0x000fe60008000f00 */
[----:B------:R-:W-:Y:S03]  /*8f50*/  @P0 IMAD.WIDE.U32 R28, R4, 0x60, R28 ;  /* 0x00000060041c0825 */ /* 0x000fe600078e001c */
[----:B------:R-:W1:Y:S01]  /*8f60*/  LDSM.16.MT88.4 R4, [R134+0x8900] ;  /* 0x008900008604783b */ /* 0x000e620000004200 */
[C---:B-----5:R-:W-:Y:S07]  /*8f70*/  HMMA.16816.F32 R100, R20.reuse, R8, R100 ;  /* 0x000000081464723c */ /* 0x060fee0000001864 */
[----:B------:R-:W-:Y:S01]  /*8f80*/  FADD.FTZ R8, R181, R0 ;  /* 0x00000000b5087221 */ /* 0x000fe20000010000 */
[C---:B------:R-:W-:Y:S04]  /*8f90*/  HMMA.16816.F32 R104, R20.reuse, R10, R104 ;  /* 0x0000000a1468723c */ /* 0x040fe80000001868 */
[----:B------:R-:W-:Y:S01]  /*8fa0*/  FADD.FTZ R0, R192, R2 ;  /* 0x00000002c0007221 */ /* 0x000fe20000010000 */
[----:B------:R-:W-:Y:S02]  /*8fb0*/  @P0 SHF.L.U32 R2, R28, 0x1, RZ ;  /* 0x000000011c020819 */ /* 0x000fe400000006ff */
[----:B------:R-:W-:Y:S01]  /*8fc0*/  FADD.FTZ R10, R179, R8 ;  /* 0x00000008b30a7221 */ /* 0x000fe20000010000 */
[C---:B--2---:R-:W-:Y:S04]  /*8fd0*/  HMMA.16816.F32 R108, R20.reuse, R24, R108 ;  /* 0x00000018146c723c */ /* 0x044fe8000000186c */
[----:B------:R-:W-:Y:S01]  /*8fe0*/  @P0 IADD3 R8, R29, UR16, RZ ;  /* 0x000000101d080c10 */ /* 0x000fe2000fffe0ff */
[----:B------:R-:W-:Y:S01]  /*8ff0*/  FADD.FTZ R9, R183, R0 ;  /* 0x00000000b7097221 */ /* 0x000fe20000010000 */
[----:B------:R-:W-:Y:S01]  /*9000*/  MOV R0, UR19 ;  /* 0x0000001300007c02 */ /* 0x000fe20008000f00 */
[----:B------:R-:W-:Y:S01]  /*9010*/  FADD.FTZ R29, R180, R10 ;  /* 0x0000000ab41d7221 */ /* 0x000fe20000010000 */
[C---:B------:R-:W-:Y:S01]  /*9020*/  HMMA.16816.F32 R112, R20.reuse, R26, R112 ;  /* 0x0000001a1470723c */ /* 0x040fe20000001870 */
[----:B------:R-:W-:Y:S02]  /*9030*/  @UP0 USHF.L.U64.HI UR16, UR6, 0x6, UR7 ;  /* 0x0000000606100899 */ /* 0x000fe40008010207 */
[----:B------:R-:W-:Y:S01]  /*9040*/  UISETP.GE.AND UP0, UPT, UR10, UR20, UPT ;  /* 0x000000140a00728c */ /* 0x000fe2000bf06270 */
[----:B------:R-:W-:Y:S01]  /*9050*/  @P0 SHF.L.U64.HI R28, R28, 0x1, R8 ;  /* 0x000000011c1c0819 */ /* 0x000fe20000010208 */
[----:B------:R-:W-:Y:S01]  /*9060*/  FADD.FTZ R30, R173, R9 ;  /* 0x00000009ad1e7221 */ /* 0x000fe20000010000 */
[----:B------:R-:W-:Y:S01]  /*9070*/  @P0 IADD3 R8, P5, R2, 0x80, RZ ;  /* 0x0000008002080810 */ /* 0x000fe20007fbe0ff */
[----:B------:R-:W-:Y:S01]  /*9080*/  @P0 IMAD R0, R0, 0x4800, R251 ;  /* 0x0000480000000824 */ /* 0x000fe200078e02fb */
[----:B------:R-:W-:Y:S01]  /*9090*/  @P0 IADD3 R24, P6, R2, c[0x0][0x1c8], RZ ;  /* 0x0000720002180a10 */ /* 0x000fe20007fde0ff */
[----:B------:R-:W-:Y:S01]  /*90a0*/  FADD.FTZ R30, R178, R30 ;  /* 0x0000001eb21e7221 */ /* 0x000fe20000010000 */
[----:B------:R-:W-:Y:S02]  /*90b0*/  UMOV UR20, UR18 ;  /* 0x0000001200147c82 */ /* 0x000fe40008000000 */
[----:B------:R-:W-:Y:S01]  /*90c0*/  @P0 IADD3 R26, P1, R8, c[0x0][0x1c8], RZ ;  /* 0x00007200081a0a10 */ /* 0x000fe20007f3e0ff */
[----:B------:R-:W-:Y:S01]  /*90d0*/  FADD.FTZ R29, R172, R29 ;  /* 0x0000001dac1d7221 */ /* 0x000fe20000010000 */
[----:B------:R2:W3:Y:S01]  /*90e0*/  LDSM.16.MT88.4 R8, [R133+0x8900] ;  /* 0x008900008508783b */ /* 0x0004e20000004200 */
[----:B------:R-:W-:Y:S01]  /*90f0*/  @P0 IADD3.X R25, R28, c[0x0][0x1cc], RZ, P6, !PT ;  /* 0x000073001c190a10 */ /* 0x000fe200037fe4ff */
[C---:B-1----:R-:W-:Y:S03]  /*9100*/  HMMA.16816.F32 R116, R20.reuse, R4, R116 ;  /* 0x000000041474723c */ /* 0x042fe60000001874 */
[----:B------:R-:W-:Y:S02]  /*9110*/  @P0 SHF.L.U32 R0, R0, 0x1, RZ ;  /* 0x0000000100000819 */ /* 0x000fe400000006ff */
[----:B------:R-:W-:Y:S02]  /*9120*/  @P0 IADD3.X R27, RZ, c[0x0][0x1cc], R28, P1, P5 ;  /* 0x00007300ff1b0a10 */ /* 0x000fe40000fea41c */
[----:B------:R-:W-:Y:S01]  /*9130*/  @P0 IADD3 R2, P5, R2, 0x100, RZ ;  /* 0x0000010002020810 */ /* 0x000fe20007fbe0ff */
[----:B------:R-:W-:Y:S01]  /*9140*/  @!PT LDS RZ, [RZ] ;  /* 0x00000000fffff984 */ /* 0x000fe20000000800 */
[----:B------:R-:W-:Y:S01]  /*9150*/  @!PT LDS RZ, [RZ] ;  /* 0x00000000fffff984 */ /* 0x000fe20000000800 */
[----:B------:R-:W-:Y:S01]  /*9160*/  @!PT LDS RZ, [RZ] ;  /* 0x00000000fffff984 */ /* 0x000fe20000000800 */
[----:B------:R1:W-:Y:S01]  /*9170*/  @P0 LDGSTS.E.BYPASS.LTC128B.128 [R0+0x12100], [R24.64], !P4 ;  /* 0x1210000018000fae */ /* 0x0003e2000e101d4c */
[C---:B------:R-:W-:Y:S03]  /*9180*/  HMMA.16816.F32 R120, R20.reuse, R6, R120 ;  /* 0x000000061478723c */ /* 0x040fe60000001878 */
[----:B------:R-:W-:Y:S02]  /*9190*/  FADD.FTZ R4, R175, R30 ;  /* 0x0000001eaf047221 */ /* 0x000fe40000010000 */
[----:B------:R-:W-:Y:S02]  /*91a0*/  FADD.FTZ R5, R171, R29 ;  /* 0x0000001dab057221 */ /* 0x000fe40000010000 */
[----:B------:R4:W-:Y:S01]  /*91b0*/  @P0 LDGSTS.E.BYPASS.LTC128B.128 [R0+0x15100], [R26.64], !P3 ;  /* 0x151000001a000fae */ /* 0x0009e2000d901d4c */
[----:B------:R-:W-:Y:S01]  /*91c0*/  @P0 IADD3 R6, P1, R2, c[0x0][0x1c8], RZ ;  /* 0x0000720002060a10 */ /* 0x000fe20007f3e0ff */
[----:B------:R-:W-:Y:S01]  /*91d0*/  FADD.FTZ R4, R174, R4 ;  /* 0x00000004ae047221 */ /* 0x000fe20000010000 */
[C---:B------:R-:W-:Y:S03]  /*91e0*/  HMMA.16816.F32 R124, R20.reuse, R144, R124 ;  /* 0x00000090147c723c */ /* 0x040fe6000000187c */
[----:B------:R-:W-:Y:S01]  /*91f0*/  @P0 IADD3.X R7, RZ, c[0x0][0x1cc], R28, P1, P5 ;  /* 0x00007300ff070a10 */ /* 0x000fe20000fea41c */
[----:B------:R-:W-:Y:S01]  /*9200*/  FADD.FTZ R5, R170, R5 ;  /* 0x00000005aa057221 */ /* 0x000fe20000010000 */
[----:B--2---:R-:W-:Y:S03]  /*9210*/  MOV R133, R3 ;  /* 0x0000000300857202 */ /* 0x004fe60000000f00 */
[----:B------:R2:W-:Y:S01]  /*9220*/  @P0 LDGSTS.E.BYPASS.LTC128B.128 [R0+0x18100], [R6.64], !P2 ;  /* 0x1810000006000fae */ /* 0x0005e2000d101d4c */
[----:B------:R-:W-:Y:S01]  /*9230*/  FADD.FTZ R2, R169, R5 ;  /* 0x00000005a9027221 */ /* 0x000fe20000010000 */
[C---:B------:R-:W-:Y:S03]  /*9240*/  HMMA.16816.F32 R144, R20.reuse, R146, R12 ;  /* 0x000000921490723c */ /* 0x040fe6000000180c */
[----:B------:R-:W-:Y:S01]  /*9250*/  FADD.FTZ R5, R168, R4 ;  /* 0x00000004a8057221 */ /* 0x000fe20000010000 */
[----:B------:R-:W-:Y:S01]  /*9260*/  @P0 IADD3 R4, P1, R24, UR14, RZ ;  /* 0x0000000e18040c10 */ /* 0x000fe2000ff3e0ff */
[----:B----4-:R-:W-:Y:S02]  /*9270*/  FADD.FTZ R26, R151, R2 ;  /* 0x00000002971a7221 */ /* 0x010fe40000010000 */
[----:B------:R-:W-:Y:S01]  /*9280*/  FADD.FTZ R2, R167, R5 ;  /* 0x00000005a7027221 */ /* 0x000fe20000010000 */
[----:B------:R-:W-:Y:S01]  /*9290*/  @P0 IADD3.X R5, R25, UR16, RZ, P1, !PT ;  /* 0x0000001019050c10 */ /* 0x000fe20008ffe4ff */
[----:B-1----:R-:W-:Y:S03]  /*92a0*/  FADD.FTZ R24, R150, R26 ;  /* 0x0000001a96187221 */ /* 0x002fe60000010000 */
[----:B------:R-:W-:Y:S01]  /*92b0*/  FADD.FTZ R2, R149, R2 ;  /* 0x0000000295027221 */ /* 0x000fe20000010000 */
[----:B------:R1:W-:Y:S03]  /*92c0*/  @P0 LDGSTS.E.BYPASS.LTC128B.128 [R0+0x13100], [R4.64], !P4 ;  /* 0x1310000004000fae */ /* 0x0003e6000e101d4c */
[----:B------:R-:W-:Y:S01]  /*92d0*/  FADD.FTZ R2, R166, R2 ;  /* 0x00000002a6027221 */ /* 0x000fe20000010000 */
[----:B--2---:R-:W-:Y:S01]  /*92e0*/  @P0 IADD3 R6, P1, R4, UR14, RZ ;  /* 0x0000000e04060c10 */ /* 0x004fe2000ff3e0ff */
[----:B------:R-:W-:Y:S02]  /*92f0*/  UIADD3 UR14, UR5, 0x1, URZ ;  /* 0x00000001050e7890 */ /* 0x000fe4000fffe03f */
[----:B------:R-:W-:Y:S01]  /*9300*/  FADD.FTZ R2, R164, R2 ;  /* 0x00000002a4027221 */ /* 0x000fe20000010000 */
[----:B------:R-:W-:Y:S01]  /*9310*/  @P0 IADD3.X R7, R5, UR16, RZ, P1, !PT ;  /* 0x0000001005070c10 */ /* 0x000fe20008ffe4ff */
[----:B------:R1:W-:Y:S01]  /*9320*/  @P0 LDGSTS.E.BYPASS.LTC128B.128 [R0+0x16100], [R4.64+0x80], !P3 ;  /* 0x1610008004000fae */ /* 0x0003e2000d901d4c */
[----:B------:R-:W-:Y:S01]  /*9330*/  USEL UR5, UR14, URZ, !UP1 ;  /* 0x0000003f0e057287 */ /* 0x000fe2000c800000 */
[----:B------:R-:W-:Y:S04]  /*9340*/  FADD.FTZ R2, R163, R2 ;  /* 0x00000002a3027221 */ /* 0x000fe80000010000 */
[----:B------:R-:W-:Y:S02]  /*9350*/  FADD.FTZ R2, R160, R2 ;  /* 0x00000002a0027221 */ /* 0x000fe40000010000 */
[----:B------:R1:W-:Y:S02]  /*9360*/  @P0 LDGSTS.E.BYPASS.LTC128B.128 [R0+0x19100], [R4.64+0x100], !P2 ;  /* 0x1910010004000fae */ /* 0x0003e4000d101d4c */
[----:B------:R-:W-:Y:S06]  /*9370*/  FADD.FTZ R249, R49, R2 ;  /* 0x0000000231f97221 */ /* 0x000fec0000010000 */
[----:B------:R2:W-:Y:S08]  /*9380*/  @P0 LDGSTS.E.BYPASS.LTC128B.128 [R0+0x14100], [R6.64], !P4 ;  /* 0x1410000006000fae */ /* 0x0005f0000e101d4c */
[----:B------:R2:W-:Y:S08]  /*9390*/  @P0 LDGSTS.E.BYPASS.LTC128B.128 [R0+0x17100], [R6.64+0x80], !P3 ;  /* 0x1710008006000fae */ /* 0x0005f0000d901d4c */
[----:B------:R2:W-:Y:S01]  /*93a0*/  @P0 LDGSTS.E.BYPASS.LTC128B.128 [R0+0x1a100], [R6.64+0x100], !P2 ;  /* 0x1a10010006000fae */ /* 0x0005e2000d101d4c */
[----:B------:R-:W-:Y:S01]  /*93b0*/  PLOP3.LUT P0, PT, PT, PT, UP0, 0x80, 0x0 ;  /* 0x000000000000781c */ /* 0x000fe20003f0f008 */
[----:B-1----:R-:W-:Y:S02]  /*93c0*/  FADD.FTZ R4, R148, R24 ;  /* 0x0000001894047221 */ /* 0x002fe40000010000 */
[C---:B---3--:R-:W-:Y:S04]  /*93d0*/  HMMA.16816.F32 R148, R20.reuse, R8, R16 ;  /* 0x000000081494723c */ /* 0x048fe80000001810 */
[----:B------:R-:W0:Y:S04]  /*93e0*/  LDGDEPBAR ;  /* 0x00000000000079af */ /* 0x000e280000000000 */
[----:B------:R-:W-:Y:S04]  /*93f0*/  HMMA.16816.F32 R128, R20, R10, R128 ;  /* 0x0000000a1480723c */ /* 0x000fe80000001880 */
[----:B--2---:R-:W-:Y:S04]  /*9400*/  FADD.FTZ R0, R165, R4 ;  /* 0x00000004a5007221 */ /* 0x004fe80000010000 */
[----:B------:R-:W-:Y:S04]  /*9410*/  FADD.FTZ R0, R162, R0 ;  /* 0x00000000a2007221 */ /* 0x000fe80000010000 */
[----:B------:R-:W-:Y:S04]  /*9420*/  FADD.FTZ R0, R161, R0 ;  /* 0x00000000a1007221 */ /* 0x000fe80000010000 */
[----:B------:R-:W-:Y:S04]  /*9430*/  FADD.FTZ R0, R50, R0 ;  /* 0x0000000032007221 */ /* 0x000fe80000010000 */
[----:B------:R-:W-:Y:S01]  /*9440*/  FADD.FTZ R250, R48, R0 ;  /* 0x0000000030fa7221 */ /* 0x000fe20000010000 */
[----:B------:R-:W-:Y:S01]  /*9450*/  MOV R0, R132 ;  /* 0x0000008400007202 */ /* 0x000fe20000000f00 */
[----:B------:R-:W-:-:S05]  /*9460*/  @!P0 BRA `(.L_x_3669) ;  /* 0xffffc91000008947 */ /* 0x000fca000383ffff */
.L_x_3668:
[----:B-1----:R-:W1:Y:S01]  /*9470*/  SHFL.BFLY PT, R6, R249, 0x2, 0x1f ;  /* 0x0c401f00f9067f89 */ /* 0x002e6200000e0000 */
[----:B------:R-:W-:-:S02]  /*9480*/  MOV R2, RZ ;  /* 0x000000ff00027202 */ /* 0x000fc40000000f00 */
[----:B------:R-:W-:Y:S01]  /*9490*/  MOV R16, 0xff800000 ;  /* 0xff80000000107802 */ /* 0x000fe20000000f00 */
[----:B------:R-:W2:Y:S01]  /*94a0*/  SHFL.BFLY PT, R7, R250, 0x2, 0x1f ;  /* 0x0c401f00fa077f89 */ /* 0x000ea200000e0000 */
[----:B------:R-:W-:Y:S02]  /*94b0*/  MOV R17, 0xff800000 ;  /* 0xff80000000117802 */ /* 0x000fe40000000f00 */
[----:B------:R-:W-:Y:S01]  /*94c0*/  PLOP3.LUT P2, PT, PT, PT, PT, 0x8, 0x0 ;  /* 0x000000000000781c */ /* 0x000fe20003f4e170 */
[----:B-1----:R-:W-:Y:S02]  /*94d0*/  FADD.FTZ R6, R6, R249 ;  /* 0x000000f906067221 */ /* 0x002fe40000010000 */
[----:B--2---:R-:W-:-:S03]  /*94e0*/  FADD.FTZ R7, R7, R250 ;  /* 0x000000fa07077221 */ /* 0x004fc60000010000 */
[----:B------:R-:W1:Y:S04]  /*94f0*/  SHFL.BFLY PT, R0, R6, 0x1, 0x1f ;  /* 0x0c201f0006007f89 */ /* 0x000e6800000e0000 */
        /* <DEDUP_REMOVED lines=114> */
.L_x_3664:
        /* <DEDUP_REMOVED lines=262> */
.L_x_3672:
[----:B------:R-:W-:Y:S05]  /*ac80*/  BSYNC B0 ;  /* 0x0000000000007941 */ /* 0x000fea0003800000 */
.L_x_3671:
        /* <DEDUP_REMOVED lines=146> */
.L_x_3670:
        /* <DEDUP_REMOVED lines=50> */
.L_x_3673:
        /* <DEDUP_REMOVED lines=11> */
.L_x_5009:


//--------------------- .text._ZN7cutlass13device_kernelIN5flash19enable_sm80_to_sm89INS1_16FlashAttnFwdSm80INS1_25CollectiveMainloopFwdSm80ILi8ELi2ELb0EN4cute5tupleIJNS5_1CILi128EEENS7_ILi64EEENS7_ILi192EEEEEELi192ENS_6half_tEfNS_4arch4Sm80ELb0ELb0ELb0ELb1ELb0ELb0ELb1ELb1EEENS1_21CollectiveEpilogueFwdINS6_IJS8_SA_S9_EEENS6_IJNS7_ILi1EEESI_SI_EEESC_SE_Li256ELb1ELb1ELb1ELb0EEENS1_36VarlenDynamicPersistentTileSchedulerILi128ELi64ELi256ELi256ELb1ELb1ELb0ELb0ELb1ELb1EEEEEEEEEvNT_6ParamsE --------------------------
	.section	.text._ZN7cutlass13device_kernelIN5flash19enable_sm80_to_sm89INS1_16FlashAttnFwdSm80INS1_25CollectiveMainloopFwdSm80ILi8ELi2ELb0EN4cute5tupleIJNS5_1CILi128EEENS7_ILi64EEENS7_ILi192EEEEEELi192ENS_6half_tEfNS_4arch4Sm80ELb0ELb0ELb0ELb1ELb0ELb0ELb1ELb1EEENS1_21CollectiveEpilogueFwdINS6_IJS8_SA_S9_EEENS6_IJNS7_ILi1EEESI_SI_EEESC_SE_Li256ELb1ELb1ELb1ELb0EEENS1_36VarlenDynamicPersistentTileSchedulerILi128ELi64ELi256ELi256ELb1ELb1ELb0ELb0ELb1ELb1EEEEEEEEEvNT_6ParamsE,"ax",@progbits
	.sectioninfo	@"SHI_REGISTERS=255"
	.align	128
.text._ZN7cutlass13device_kernelIN5flash19enable_sm80_to_sm89INS1_16FlashAttnFwdSm80INS1_25CollectiveMainloopFwdSm80ILi8ELi2ELb0EN4cute5tupleIJNS5_1CILi128EEENS7_ILi64EEENS7_ILi192EEEEEELi192ENS_6half_tEfNS_4arch4Sm80ELb0ELb0ELb0ELb1ELb0ELb0ELb1ELb1EEENS1_21CollectiveEpilogueFwdINS6_IJS8_SA_S9_EEENS6_IJNS7_ILi1EEESI_SI_EEESC_SE_Li256ELb1ELb1ELb1ELb0EEENS1_36VarlenDynamicPersistentTileSchedulerILi128ELi64ELi256ELi256ELb1ELb1ELb0ELb0ELb1ELb1EEEEEEEEEvNT_6ParamsE:
        .type           _ZN7cutlass13device_kernelIN5flash19enable_sm80_to_sm89INS1_16FlashAttnFwdSm80INS1_25CollectiveMainloopFwdSm80ILi8ELi2ELb0EN4cute5tupleIJNS5_1CILi128EEENS7_ILi64EEENS7_ILi192EEEEEELi192ENS_6half_tEfNS_4arch4Sm80ELb0ELb0ELb0ELb1ELb0ELb0ELb1ELb1EEENS1_21CollectiveEpilogueFwdINS6_IJS8_SA_S9_EEENS6_IJNS7_ILi1EEESI_SI_EEESC_SE_Li256ELb1ELb1ELb1ELb0EEENS1_36VarlenDynamicPersistentTileSchedulerILi128ELi64ELi256ELi256ELb1ELb1ELb0ELb0ELb1ELb1EEEEEEEEEvNT_6ParamsE,@function
        .size           _ZN7cutlass13device_kernelIN5flash19enable_sm80_to_sm89INS1_16FlashAttnFwdSm80INS1_25CollectiveMainloopFwdSm80ILi8ELi2ELb0EN4cute5tupleIJNS5_1CILi128EEENS7_ILi64EEENS7_ILi192EEEEEELi192ENS_6half_tEfNS_4arch4Sm80ELb0ELb0ELb0ELb1ELb0ELb0ELb1ELb1EEENS1_21CollectiveEpilogueFwdINS6_IJS8_SA_S9_EEENS6_IJNS7_ILi1EEESI_SI_EEESC_SE_Li256ELb1ELb1ELb1ELb0EEENS1_36VarlenDynamicPersistentTileSchedulerILi128ELi64ELi256ELi256ELb1ELb1ELb0ELb0ELb1ELb1EEEEEEEEEvNT_6ParamsE,(.L_x_5010 - _ZN7cutlass13device_kernelIN5flash19enable_sm80_to_sm89INS1_16FlashAttnFwdSm80INS1_25CollectiveMainloopFwdSm80ILi8ELi2ELb0EN4cute5tupleIJNS5_1CILi128EEENS7_ILi64EEENS7_ILi192EEEEEELi192ENS_6half_tEfNS_4arch4Sm80ELb0ELb0ELb0ELb1ELb0ELb0ELb1ELb1EEENS1_21CollectiveEpilogueFwdINS6_IJS8_SA_S9_EEENS6_IJNS7_ILi1EEESI_SI_EEESC_SE_Li256ELb1ELb1ELb1ELb0EEENS1_36VarlenDynamicPersistentTileSchedulerILi128ELi64ELi256ELi256ELb1ELb1ELb0ELb0ELb1ELb1EEEEEEEEEvNT_6ParamsE)
        .other          _ZN7cutlass13device_kernelIN5flash19enable_sm80_to_sm89INS1_16FlashAttnFwdSm80INS1_25CollectiveMainloopFwdSm80ILi8ELi2ELb0EN4cute5tupleIJNS5_1CILi128EEENS7_ILi64EEENS7_ILi192EEEEEELi192ENS_6half_tEfNS_4arch4Sm80ELb0ELb0ELb0ELb1ELb0ELb0ELb1ELb1EEENS1_21CollectiveEpilogueFwdINS6_IJS8_SA_S9_EEENS6_IJNS7_ILi1EEESI_SI_EEESC_SE_Li256ELb1ELb1ELb1ELb0EEENS1_36VarlenDynamicPersistentTileSchedulerILi128ELi64ELi256ELi256ELb1ELb1ELb0ELb0ELb1ELb1EEEEEEEEEvNT_6ParamsE,@"STO_CUDA_ENTRY STV_DEFAULT"
_ZN7cutlass13device_kernelIN5flash19enable_sm80_to_sm89INS1_16FlashAttnFwdSm80INS1_25CollectiveMainloopFwdSm80ILi8ELi2ELb0EN4cute5tupleIJNS5_1CILi128EEENS7_ILi64EEENS7_ILi192EEEEEELi192ENS_6half_tEfNS_4arch4Sm80ELb0ELb0ELb0ELb1ELb0ELb0ELb1ELb1EEENS1_21CollectiveEpilogueFwdINS6_IJS8_SA_S9_EEENS6_IJNS7_ILi1EEESI_SI_EEESC_SE_Li256ELb1ELb1ELb1ELb0EEENS1_36VarlenDynamicPersistentTileSchedulerILi128ELi64ELi256ELi256ELb1ELb1ELb0ELb0ELb1ELb1EEEEEEEEEvNT_6ParamsE:
        /* <DEDUP_REMOVED lines=15> */
[----:B------:R-:W-:Y:S01]  /*00f0*/  IMAD.MOV.U32 R12, RZ, RZ, RZ ;  /* 0x000000ffff0c7224 */ /* 0x000fe200078e00ff */
[----:B------:R-:W-:-:S02]  /*0100*/  CS2R R4, SRZ ;  /* 0x0000000000047805 */ /* 0x000fc4000001ff00 */
        /* <DEDUP_REMOVED lines=13> */
[----:B------:R-:W-:Y:S01]  /*01e0*/  ISETP.GE.U32.AND P1, PT, R3, 0x10, PT ;  /* 0x000000100300780c */ /* 0x000fe20003f26070 */
[----:B--2---:R-:W-:-:S05]  /*01f0*/  IMAD R0, R12, R5, RZ ;  /* 0x000000050c007224 */ /* 0x004fca00078e02ff */
        /* <DEDUP_REMOVED lines=18> */
[----:B---3--:R-:W-:-:S13]  /*0320*/  ISETP.GT.AND P0, PT, R2, UR4, PT ;  /* 0x0000000402007c0c */ /* 0x008fda000bf04270 */
[----:B------:R-:W-:Y:S05]  /*0330*/  @P0 BRA `(.L_x_3675) ;  /* 0x0000026000000947 */ /* 0x000fea0003800000 */
[----:B------:R-:W-:Y:S02]  /*0340*/  MOV R2, R7 ;  /* 0x0000000700027202 */ /* 0x000fe40000000f00 */
[----:B------:R-:W-:-:S04]  /*0350*/  MOV R4, RZ ;  /* 0x000000ff00047202 */ /* 0x000fc80000000f00 */
.L_x_3679:
        /* <DEDUP_REMOVED lines=16> */
.L_x_3772:
        /* <DEDUP_REMOVED lines=16> */
.L_x_3773:
[----:B---3--:R-:W-:-:S05]  /*0560*/  IMAD R7, R7, c[0x0][0x538], RZ ;  /* 0x00014e0007077a24 */ /* 0x008fca00078e02ff */
[----:B------:R-:W-:-:S04]  /*0570*/  IADD3 R2, R7, R2, RZ ;  /* 0x0000000207027210 */ /* 0x000fc80007ffe0ff */
[----:B------:R-:W-:-:S13]  /*0580*/  ISETP.GT.AND P0, PT, R2, UR4, PT ;  /* 0x0000000402007c0c */ /* 0x000fda000bf04270 */
[----:B-12---:R-:W-:Y:S05]  /*0590*/  @!P0 BRA `(.L_x_3679) ;  /* 0xfffffdc000008947 */ /* 0x006fea000383ffff */
.L_x_3675:
[----:B-1----:R-:W-:-:S05]  /*05a0*/  IADD3 R188, -R7, R2, RZ ;  /* 0x0000000207bc7210 */ /* 0x002fca0007ffe1ff */
[----:B------:R-:W-:-:S05]  /*05b0*/  IMAD R0, R15, c[0x0][0x538], R188 ;  /* 0x00014e000f007a24 */ /* 0x000fca00078e02bc */
[----:B------:R-:W-:Y:S01]  /*05c0*/  ISETP.GT.AND P0, PT, R0, UR4, PT ;  /* 0x0000000400007c0c */ /* 0x000fe2000bf04270 */
[----:B------:R-:W-:-:S12]  /*05d0*/  BRA.DIV ~URZ, `(.L_x_3680) ;  /* 0x0000b8227f007947 */ /* 0x000fd8000b800000 */
[----:B------:R-:W-:-:S04]  /*05e0*/  VOTE.ANY R13, PT, !P0 ;  /* 0x00000000000d7806 */ /* 0x000fc800040e0100 */
.L_x_3774:
[----:B------:R1:W2:Y:S01]  /*05f0*/  POPC R191, R13 ;  /* 0x0000000d00bf7309 */ /* 0x0002a20000000000 */
[----:B------:R-:W-:Y:S05]  /*0600*/  BRA.DIV ~URZ, `(.L_x_3681) ;  /* 0x0000b8327f007947 */ /* 0x000fea000b800000 */
[----:B--2---:R2:W3:Y:S01]  /*0610*/  SHFL.IDX PT, R12, R12, R191, 0x1f ;  /* 0x00001fbf0c0c7589 */ /* 0x0044e200000e0000 */
[----:B------:R-:W-:-:S03]  /*0620*/  MOV R17, RZ ;  /* 0x000000ff00117202 */ /* 0x000fc60000000f00 */
[----:B------:R2:W4:Y:S04]  /*0630*/  SHFL.IDX PT, R5, R5, R191, 0x1f ;  /* 0x00001fbf05057589 */ /* 0x00052800000e0000 */
.L_x_3775:
[----:B------:R-:W-:Y:S01]  /*0640*/  ISETP.NE.AND P0, PT, R13, RZ, PT ;  /* 0x000000ff0d00720c */ /* 0x000fe20003f05270 */
[----:B------:R-:W-:-:S12]  /*0650*/  BSSY B0, `(.L_x_3682) ;  /* 0x0000005000007945 */ /* 0x000fd80003800000 */
[----:B------:R-:W-:Y:S05]  /*0660*/  @!P0 BRA `(.L_x_3683) ;  /* 0x0000003000008947 */ /* 0x000fea0003800000 */
[----:B------:R-:W-:Y:S01]  /*0670*/  IADD3 R6, R191, -0x1, RZ ;  /* 0xffffffffbf067810 */ /* 0x000fe20007ffe0ff */
[----:B------:R-:W-:Y:S05]  /*0680*/  BRA.DIV ~URZ, `(.L_x_3684) ;  /* 0x0000b8927f007947 */ /* 0x000fea000b800000 */
[----:B------:R1:W2:Y:S02]  /*0690*/  SHFL.IDX PT, R17, R15, R6, 0x1f ;  /* 0x00001f060f117589 */ /* 0x0002a400000e0000 */
.L_x_3683:
[----:B------:R-:W-:Y:S05]  /*06a0*/  BSYNC B0 ;  /* 0x0000000000007941 */ /* 0x000fea0003800000 */
.L_x_3682:
[-C--:B---3--:R-:W-:Y:S01]  /*06b0*/  IABS R0, R12.reuse ;  /* 0x0000000c00007213 */ /* 0x088fe20000000000 */
[----:B--2---:R-:W-:Y:S01]  /*06c0*/  IMAD R188, R17, c[0x0][0x538], R188 ;  /* 0x00014e0011bc7a24 */ /* 0x004fe200078e02bc */
[----:B----4-:R-:W-:Y:S02]  /*06d0*/  IABS R9, R5 ;  /* 0x0000000500097213 */ /* 0x010fe40000000000 */
[----:B------:R-:W2:Y:S01]  /*06e0*/  I2F.RP R8, R0 ;  /* 0x0000000000087306 */ /* 0x000ea20000209400 */
[----:B------:R-:W-:Y:S02]  /*06f0*/  IABS R2, R12 ;  /* 0x0000000c00027213 */ /* 0x000fe40000000000 */
[----:B------:R-:W-:Y:S02]  /*0700*/  IADD3 R189, -R188, UR4, RZ ;  /* 0x00000004bcbd7c10 */ /* 0x000fe4000fffe1ff */
[----:B------:R-:W-:Y:S01]  /*0710*/  IADD3 R191, R191, R4, RZ ;  /* 0x00000004bfbf7210 */ /* 0x000fe20007ffe0ff */
[----:B------:R-:W-:-:S02]  /*0720*/  IMAD.MOV R2, RZ, RZ, -R2 ;  /* 0x000000ffff027224 */ /* 0x000fc400078e0a02 */
[----:B------:R-:W3:Y:S08]  /*0730*/  I2F.RP R10, R9 ;  /* 0x00000009000a7306 */ /* 0x000ef00000209400 */
[----:B-12---:R-:W1:Y:S08]  /*0740*/  MUFU.RCP R6, R8 ;  /* 0x0000000800067308 */ /* 0x006e700000001000 */
[----:B---3--:R-:W2:Y:S01]  /*0750*/  MUFU.RCP R10, R10 ;  /* 0x0000000a000a7308 */ /* 0x008ea20000001000 */
[----:B-1----:R-:W-:-:S02]  /*0760*/  IADD3 R6, R6, 0xffffffe, RZ ;  /* 0x0ffffffe06067810 */ /* 0x002fc40007ffe0ff */
[----:B------:R-:W-:-:S05]  /*0770*/  IABS R8, R189 ;  /* 0x000000bd00087213 */ /* 0x000fca0000000000 */
        /* <DEDUP_REMOVED lines=9> */
[----:B------:R-:W-:Y:S02]  /*0810*/  IMAD R7, R6, R2, R8 ;  /* 0x0000000206077224 */ /* 0x000fe400078e0208 */
[----:B---3--:R-:W-:-:S03]  /*0820*/  IMAD.MOV R2, RZ, RZ, -R15 ;  /* 0x000000ffff027224 */ /* 0x008fc600078e0a0f */
[----:B------:R-:W-:-:S13]  /*0830*/  ISETP.GT.U32.AND P1, PT, R0, R7, PT ;  /* 0x000000070000720c */ /* 0x000fda0003f24070 */
        /* <DEDUP_REMOVED lines=33> */
.L_x_3676:
[----:B-1----:R-:W-:Y:S01]  /*0a50*/  IMAD.MOV.U32 R189, RZ, RZ, RZ ;  /* 0x000000ffffbd7224 */ /* 0x002fe200078e00ff */
[----:B------:R-:W-:Y:S01]  /*0a60*/  MOV R190, RZ ;  /* 0x000000ff00be7202 */ /* 0x000fe20000000f00 */
[----:B------:R-:W-:Y:S01]  /*0a70*/  IMAD.U32 R188, RZ, RZ, UR4 ;  /* 0x00000004ffbc7e24 */ /* 0x000fe2000f8e00ff */
[----:B------:R-:W-:Y:S02]  /*0a80*/  MOV R191, c[0x0][0x53c] ;  /* 0x00014f0000bf7a02 */ /* 0x000fe40000000f00 */
.L_x_3685:
[----:B------:R-:W-:Y:S01]  /*0a90*/  ISETP.NE.AND P0, PT, R3, RZ, PT ;  /* 0x000000ff0300720c */ /* 0x000fe20003f05270 */
[----:B------:R-:W-:-:S12]  /*0aa0*/  WARPSYNC 0xffffffff ;  /* 0xffffffff00007948 */ /* 0x000fd80003800000 */
[----:B------:R1:W-:Y:S04]  /*0ab0*/  @!P0 STS.128 [0x24100], R188 ;  /* 0x024100bcff008388 */ /* 0x0003e80000000c00 */
[----:B------:R-:W-:Y:S06]  /*0ac0*/  BAR.ARV 0x5, 0x100 ;  /* 0x0144000000007b1d */ /* 0x000fec0000002000 */
.L_x_3674:
[----:B-1----:R-:W-:-:S13]  /*0ad0*/  ISETP.GE.AND P0, PT, R191, c[0x0][0x53c], PT ;  /* 0x00014f00bf007a0c */ /* 0x002fda0003f06270 */
        /* <DEDUP_REMOVED lines=10> */
[-C--:B------:R-:W-:Y:S02]  /*0b80*/  LEA.HI R0, R7, R134.reuse, RZ, 0x3 ;  /* 0x0000008607007211 */ /* 0x080fe400078f18ff */
[----:B------:R-:W-:Y:S01]  /*0b90*/  LOP3.LUT R5, R5, 0xfffffff8, RZ, 0xc0, !PT ;  /* 0xfffffff805057812 */ /* 0x000fe200078ec0ff */
[----:B------:R-:W-:Y:S01]  /*0ba0*/  IMAD.IADD R4, R3, 0x1, -R4 ;  /* 0x0000000103047824 */ /* 0x000fe200078e0a04 */
[----:B------:R-:W-:Y:S02]  /*0bb0*/  SHF.R.S32.HI R195, RZ, 0x3, R0 ;  /* 0x00000003ffc37819 */ /* 0x000fe40000011400 */
[----:B------:R-:W-:Y:S01]  /*0bc0*/  LOP3.LUT R3, R0, 0xfffffff8, RZ, 0xc0, !PT ;  /* 0xfffffff800037812 */ /* 0x000fe200078ec0ff */
[----:B------:R-:W-:Y:S01]  /*0bd0*/  IMAD.IADD R5, R2, 0x1, -R5 ;  /* 0x0000000102057824 */ /* 0x000fe200078e0a05 */
[----:B------:R-:W-:Y:S01]  /*0be0*/  LOP3.LUT R9, R9, 0xfffffff0, RZ, 0xc0, !PT ;  /* 0xfffffff009097812 */ /* 0x000fe200078ec0ff */
[----:B------:R-:W-:Y:S01]  /*0bf0*/  IMAD.SHL.U32 R8, R195, 0x40, RZ ;  /* 0x00000040c3087824 */ /* 0x000fe200078e00ff */
[CC--:B------:R-:W-:Y:S01]  /*0c00*/  LEA.HI R2, R7.reuse, R134.reuse, RZ, 0x6 ;  /* 0x0000008607027211 */ /* 0x0c0fe200078f30ff */
[C---:B------:R-:W-:Y:S01]  /*0c10*/  IMAD.IADD R184, R134.reuse, 0x1, -R3 ;  /* 0x0000000186b87824 */ /* 0x040fe200078e0a03 */
[----:B------:R-:W-:Y:S01]  /*0c20*/  LEA.HI R7, R7, R134, RZ, 0x5 ;  /* 0x0000008607077211 */ /* 0x000fe200078f28ff */
[----:B------:R-:W-:Y:S01]  /*0c30*/  IMAD.IADD R6, R134, 0x1, -R9 ;  /* 0x0000000186067824 */ /* 0x000fe200078e0a09 */
[----:B------:R-:W-:Y:S01]  /*0c40*/  LOP3.LUT R3, R8, 0x1c0, RZ, 0xc0, !PT ;  /* 0x000001c008037812 */ /* 0x000fe200078ec0ff */
[----:B------:R-:W-:Y:S01]  /*0c50*/  IMAD.SHL.U32 R2, R2, 0x8, RZ ;  /* 0x0000000802027824 */ /* 0x000fe200078e00ff */
[----:B------:R-:W-:Y:S01]  /*0c60*/  LOP3.LUT R205, R7, 0xffffffe0, RZ, 0xc0, !PT ;  /* 0xffffffe007cd7812 */ /* 0x000fe200078ec0ff */
[----:B------:R-:W-:Y:S01]  /*0c70*/  IMAD.SHL.U32 R210, R184, 0x8, RZ ;  /* 0x00000008b8d27824 */ /* 0x000fe200078e00ff */
[----:B------:R-:W-:-:S02]  /*0c80*/  SHF.R.S32.HI R9, RZ, 0x1f, R6 ;  /* 0x0000001fff097819 */ /* 0x000fc40000011406 */
[----:B------:R-:W-:Y:S01]  /*0c90*/  LOP3.LUT R2, R2, 0x7ffffe00, RZ, 0xc0, !PT ;  /* 0x7ffffe0002027812 */ /* 0x000fe200078ec0ff */
[----:B------:R-:W-:Y:S01]  /*0ca0*/  IMAD.IADD R205, R134, 0x1, -R205 ;  /* 0x0000000186cd7824 */ /* 0x000fe200078e0acd */
[----:B------:R-:W-:Y:S02]  /*0cb0*/  SHF.R.U32.HI R203, RZ, 0x3, R3 ;  /* 0x00000003ffcb7819 */ /* 0x000fe40000011603 */
[----:B------:R-:W-:Y:S01]  /*0cc0*/  LOP3.LUT R8, R3, 0x38, R210, 0xf8, !PT ;  /* 0x0000003803087812 */ /* 0x000fe200078ef8d2 */
[----:B------:R-:W-:Y:S01]  /*0cd0*/  IMAD.SHL.U32 R3, R184, 0x40, RZ ;  /* 0x00000040b8037824 */ /* 0x000fe200078e00ff */
[----:B------:R-:W-:Y:S02]  /*0ce0*/  LEA.HI R9, R9, R6, RZ, 0x3 ;  /* 0x0000000609097211 */ /* 0x000fe400078f18ff */
[----:B------:R-:W-:Y:S02]  /*0cf0*/  LOP3.LUT R203, R2, R8, R203, 0xf6, !PT ;  /* 0x0000000802cb7212 */ /* 0x000fe400078ef6cb */
[----:B------:R-:W-:-:S02]  /*0d00*/  SHF.R.S32.HI R8, RZ, 0x5, R7 ;  /* 0x00000005ff087819 */ /* 0x000fc40000011407 */
[----:B------:R-:W-:Y:S01]  /*0d10*/  SHF.R.S32.HI R7, RZ, 0x1f, R7 ;  /* 0x0000001fff077819 */ /* 0x000fe20000011407 */
[----:B------:R-:W-:Y:S01]  /*0d20*/  IMAD.SHL.U32 R203, R203, 0x2, RZ ;  /* 0x00000002cbcb7824 */ /* 0x000fe200078e00ff */
[C---:B------:R-:W-:Y:S01]  /*0d30*/  LOP3.LUT R13, R9.reuse, 0xfffffff8, RZ, 0xc0, !PT ;  /* 0xfffffff8090d7812 */ /* 0x040fe200078ec0ff */
[----:B------:R-:W-:Y:S01]  /*0d40*/  IMAD.SHL.U32 R9, R9, 0x40, RZ ;  /* 0x0000004009097824 */ /* 0x000fe200078e00ff */
[----:B------:R-:W-:Y:S02]  /*0d50*/  LOP3.LUT R3, R3, 0x1c0, RZ, 0xc0, !PT ;  /* 0x000001c003037812 */ /* 0x000fe400078ec0ff */
[----:B------:R-:W-:Y:S01]  /*0d60*/  LEA.HI R7, R7, R8, RZ, 0x3 ;  /* 0x0000000807077211 */ /* 0x000fe200078f18ff */
[----:B------:R-:W-:Y:S01]  /*0d70*/  IMAD.IADD R6, R6, 0x1, -R13 ;  /* 0x0000000106067824 */ /* 0x000fe200078e0a0d */
[----:B------:R-:W-:Y:S02]  /*0d80*/  SHF.R.S32.HI R204, RZ, 0x1f, R205 ;  /* 0x0000001fffcc7819 */ /* 0x000fe400000114cd */
[----:B------:R-:W-:Y:S01]  /*0d90*/  LOP3.LUT R10, R5, 0x1, RZ, 0xc0, !PT ;  /* 0x00000001050a7812 */ /* 0x000fe200078ec0ff */
[----:B------:R-:W-:Y:S01]  /*0da0*/  IMAD.SHL.U32 R2, R6, 0x40, RZ ;  /* 0x0000004006027824 */ /* 0x000fe200078e00ff */
[----:B------:R-:W-:-:S02]  /*0db0*/  LOP3.LUT R0, R3, 0x8, R0, 0xf8, !PT ;  /* 0x0000000803007812 */ /* 0x000fc400078ef800 */
[----:B------:R-:W-:Y:S02]  /*0dc0*/  SHF.R.U32.HI R3, RZ, 0x3, R3 ;  /* 0x00000003ff037819 */ /* 0x000fe40000011603 */
[----:B------:R-:W-:Y:S02]  /*0dd0*/  LOP3.LUT R11, R11, 0xfffffffc, RZ, 0xc0, !PT ;  /* 0xfffffffc0b0b7812 */ /* 0x000fe400078ec0ff */
[----:B------:R-:W-:Y:S02]  /*0de0*/  LOP3.LUT R7, R7, 0xffffff8, RZ, 0xc0, !PT ;  /* 0x0ffffff807077812 */ /* 0x000fe400078ec0ff */
[----:B------:R-:W-:Y:S02]  /*0df0*/  LEA.HI R204, R204, R205, RZ, 0x2 ;  /* 0x000000cdcccc7211 */ /* 0x000fe400078f10ff */
[----:B------:R-:W-:Y:S01]  /*0e00*/  ISETP.NE.U32.AND P3, PT, R10, 0x1, PT ;  /* 0x000000010a00780c */ /* 0x000fe20003f65070 */
[C---:B------:R-:W-:Y:S01]  /*0e10*/  IMAD.SHL.U32 R10, R5.reuse, 0x40, RZ ;  /* 0x00000040050a7824 */ /* 0x040fe200078e00ff */
[----:B------:R-:W-:Y:S01]  /*0e20*/  LOP3.LUT R3, R0, R3, RZ, 0x3c, !PT ;  /* 0x0000000300037212 */ /* 0x000fe200078e3cff */
[----:B------:R-:W-:Y:S01]  /*0e30*/  IMAD.IADD R0, R134, 0x1, -R11 ;  /* 0x0000000186007824 */ /* 0x000fe200078e0a0b */
[----:B------:R-:W-:Y:S01]  /*0e40*/  SHF.R.S32.HI R208, RZ, 0x2, R204 ;  /* 0x00000002ffd07819 */ /* 0x000fe200000114cc */
[----:B------:R-:W-:Y:S01]  /*0e50*/  IMAD.IADD R7, R8, 0x1, -R7 ;  /* 0x0000000108077824 */ /* 0x000fe200078e0a07 */
[----:B------:R-:W-:Y:S01]  /*0e60*/  R2P PR, R5, 0x6 ;  /* 0x0000000605007804 */ /* 0x000fe20000000000 */
[----:B------:R-:W-:Y:S01]  /*0e70*/  IMAD.SHL.U32 R11, R4, 0x8, RZ ;  /* 0x00000008040b7824 */ /* 0x000fe200078e00ff */
[----:B------:R-:W-:Y:S01]  /*0e80*/  LOP3.LUT R10, R10, 0x1c0, RZ, 0xc0, !PT ;  /* 0x000001c00a0a7812 */ /* 0x000fe200078ec0ff */
[----:B------:R-:W-:Y:S01]  /*0e90*/  IMAD.SHL.U32 R5, R8, 0x400, RZ ;  /* 0x0000040008057824 */ /* 0x000fe200078e00ff */
[----:B------:R-:W-:Y:S01]  /*0ea0*/  LOP3.LUT R2, R2, 0x1c0, RZ, 0xc0, !PT ;  /* 0x000001c002027812 */ /* 0x000fe200078ec0ff */
[----:B------:R-:W-:Y:S01]  /*0eb0*/  IMAD R208, R7, 0x10, R208 ;  /* 0x0000001007d07824 */ /* 0x000fe200078e02d0 */
[C---:B------:R-:W-:Y:S01]  /*0ec0*/  LEA.HI R7, R0.reuse, R0, RZ, 0x1 ;  /* 0x0000000000077211 */ /* 0x040fe200078f08ff */
[----:B------:R-:W-:Y:S01]  /*0ed0*/  IMAD R221, R0, 0x2, R5 ;  /* 0x0000000200dd7824 */ /* 0x000fe200078e0205 */
[----:B------:R-:W-:Y:S01]  /*0ee0*/  LEA.HI R10, R10, R10, RZ, 0x1d ;  /* 0x0000000a0a0a7211 */ /* 0x000fe200078fe8ff */
[----:B------:R-:W-:Y:S01]  /*0ef0*/  IMAD R4, R4, 0x200, R3 ;  /* 0x0000020004047824 */ /* 0x000fe200078e0203 */
[----:B------:R-:W-:Y:S01]  /*0f00*/  LOP3.LUT R11, R2, 0x8, R11, 0xf8, !PT ;  /* 0x00000008020b7812 */ /* 0x000fe200078ef80b */
[----:B------:R-:W-:Y:S01]  /*0f10*/  IMAD.MOV.U32 R3, RZ, RZ, 0x20 ;  /* 0x00000020ff037424 */ /* 0x000fe200078e00ff */
[----:B------:R-:W-:Y:S01]  /*0f20*/  SHF.R.U32.HI R2, RZ, 0x3, R2 ;  /* 0x00000003ff027819 */ /* 0x000fe20000011602 */
[----:B------:R-:W-:Y:S01]  /*0f30*/  IMAD.IADD R221, R221, 0x1, R10 ;  /* 0x00000001dddd7824 */ /* 0x000fe200078e020a */
[----:B------:R-:W-:-:S02]  /*0f40*/  LOP3.LUT R7, R7, 0x1ffffffe, RZ, 0xc0, !PT ;  /* 0x1ffffffe07077812 */ /* 0x000fc400078ec0ff */
[----:B------:R-:W-:Y:S02]  /*0f50*/  LOP3.LUT R2, R11, R2, RZ, 0x3c, !PT ;  /* 0x000000020b027212 */ /* 0x000fe400078e3cff */
[----:B------:R-:W-:Y:S01]  /*0f60*/  LOP3.LUT R9, R9, 0xfffffe00, RZ, 0xc0, !PT ;  /* 0xfffffe0009097812 */ /* 0x000fe200078ec0ff */
[----:B------:R-:W-:Y:S01]  /*0f70*/  IMAD.IADD R7, R0, 0x1, -R7 ;  /* 0x0000000100077824 */ /* 0x000fe200078e0a07 */
[----:B------:R-:W-:Y:S02]  /*0f80*/  LOP3.LUT R204, R204, 0x7ffffffc, RZ, 0xc0, !PT ;  /* 0x7ffffffccccc7812 */ /* 0x000fe400078ec0ff */
[-C--:B------:R-:W-:Y:S01]  /*0f90*/  IADD3 R0, R2, R9.reuse, R5 ;  /* 0x0000000902007210 */ /* 0x080fe20007ffe005 */
[----:B------:R-:W-:Y:S01]  /*0fa0*/  IMAD.MOV.U32 R5, RZ, RZ, 0x40 ;  /* 0x00000040ff057424 */ /* 0x000fe200078e00ff */
[----:B------:R-:W-:Y:S01]  /*0fb0*/  LEA R221, R221, 0x80, 0x1 ;  /* 0x00000080dddd7811 */ /* 0x000fe200078e08ff */
[----:B------:R-:W-:Y:S01]  /*0fc0*/  IMAD.IADD R204, R205, 0x1, -R204 ;  /* 0x00000001cdcc7824 */ /* 0x000fe200078e0acc */
[----:B------:R-:W-:Y:S01]  /*0fd0*/  LOP3.LUT P0, RZ, R6, 0x2, RZ, 0xc0, !PT ;  /* 0x0000000206ff7812 */ /* 0x000fe2000780c0ff */
[----:B------:R-:W-:Y:S01]  /*0fe0*/  IMAD R206, R7, 0x8, R208 ;  /* 0x0000000807ce7824 */ /* 0x000fe200078e02d0 */
[----:B------:R-:W-:Y:S01]  /*0ff0*/  LOP3.LUT R2, R2, R9, RZ, 0xfc, !PT ;  /* 0x0000000902027212 */ /* 0x000fe200078efcff */
[----:B------:R-:W-:Y:S01]  /*1000*/  IMAD.SHL.U32 R204, R204, 0x2, RZ ;  /* 0x00000002cccc7824 */ /* 0x000fe200078e00ff */
[----:B------:R-:W-:-:S02]  /*1010*/  SEL R207, R3, 0xffffffe0, !P1 ;  /* 0xffffffe003cf7807 */ /* 0x000fc40004800000 */
[C---:B------:R-:W-:Y:S02]  /*1020*/  IADD3 R220, R221.reuse, -0x10, RZ ;  /* 0xfffffff0dddc7810 */ /* 0x040fe40007ffe0ff */
[----:B------:R-:W-:Y:S01]  /*1030*/  LOP3.LUT P4, RZ, R6, 0x4, RZ, 0xc0, !PT ;  /* 0x0000000406ff7812 */ /* 0x000fe2000788c0ff */
[----:B------:R-:W-:Y:S01]  /*1040*/  IMAD.IADD R219, R221, 0x1, R207 ;  /* 0x00000001dddb7824 */ /* 0x000fe200078e02cf */
[----:B------:R-:W-:Y:S02]  /*1050*/  SEL R183, R3, 0xffffffe0, !P0 ;  /* 0xffffffe003b77807 */ /* 0x000fe40004000000 */
[----:B------:R-:W-:Y:S02]  /*1060*/  @P3 IADD3 R220, R221, 0x10, RZ ;  /* 0x00000010dddc3810 */ /* 0x000fe40007ffe0ff */
[----:B------:R-:W-:Y:S02]  /*1070*/  LEA R178, R2, 0x100, 0x1 ;  /* 0x0000010002b27811 */ /* 0x000fe400078e08ff */
        /* <DEDUP_REMOVED lines=16> */
[----:B------:R-:W-:Y:S01]  /*1180*/  SHF.R.S32.HI R211, RZ, 0x1f, R210 ;  /* 0x0000001fffd37819 */ /* 0x000fe200000114d2 */
[C---:B------:R-:W-:Y:S01]  /*1190*/  IMAD.IADD R177, R3.reuse, 0x1, R178 ;  /* 0x0000000103b17824 */ /* 0x040fe200078e02b2 */
[----:B------:R-:W-:Y:S01]  /*11a0*/  SHF.R.S32.HI R198, RZ, 0x1f, R199 ;  /* 0x0000001fffc67819 */ /* 0x000fe200000114c7 */
[----:B------:R-:W-:Y:S01]  /*11b0*/  IMAD.IADD R224, R3, 0x1, R224 ;  /* 0x0000000103e07824 */ /* 0x000fe200078e02e0 */
[----:B------:R-:W-:Y:S01]  /*11c0*/  SHF.R.S32.HI R197, RZ, 0x1f, R200 ;  /* 0x0000001fffc57819 */ /* 0x000fe200000114c8 */
[----:B------:R-:W-:Y:S01]  /*11d0*/  IMAD.IADD R179, R181, 0x1, R3 ;  /* 0x00000001b5b37824 */ /* 0x000fe200078e0203 */
[----:B------:R-:W-:-:S02]  /*11e0*/  IADD3 R202, R203, 0x100, RZ ;  /* 0x00000100cbca7810 */ /* 0x000fc40007ffe0ff */
[----:B------:R-:W-:Y:S02]  /*11f0*/  IADD3 R201, R203, 0xc100, RZ ;  /* 0x0000c100cbc97810 */ /* 0x000fe40007ffe0ff */
[----:B------:R-:W-:Y:S02]  /*1200*/  LEA R185, R4, 0xc100, 0x1 ;  /* 0x0000c10004b97811 */ /* 0x000fe400078e08ff */
[----:B------:R-:W-:Y:S02]  /*1210*/  SHF.R.S32.HI R213, RZ, 0x1f, R216 ;  /* 0x0000001fffd57819 */ /* 0x000fe400000114d8 */
[----:B------:R-:W-:Y:S02]  /*1220*/  SHF.R.S32.HI R212, RZ, 0x1f, R215 ;  /* 0x0000001fffd47819 */ /* 0x000fe400000114d7 */
[----:B------:R-:W-:Y:S02]  /*1230*/  SHF.R.S32.HI R209, RZ, 0x1f, R214 ;  /* 0x0000001fffd17819 */ /* 0x000fe400000114d6 */
.L_x_3771:
[----:B------:R-:W-:-:S04]  /*1240*/  IMAD.MOV.U32 R3, RZ, RZ, 0x4 ;  /* 0x00000004ff037424 */ /* 0x000fc800078e00ff */
[----:B------:R-:W-:-:S06]  /*1250*/  IMAD.WIDE R226, R191, R3, c[0x0][0x588] ;  /* 0x00016200bfe27625 */ /* 0x000fcc00078e0203 */
        /* <DEDUP_REMOVED lines=32> */
.L_x_3686:
[----:B------:R-:W-:-:S04]  /*1460*/  ISETP.NE.U32.AND P1, PT, RZ, c[0x0][0x368], PT ;  /* 0x0000da00ff007a0c */ /* 0x000fc80003f25070 */
[----:B------:R-:W-:-:S13]  /*1470*/  ISETP.NE.AND.EX P1, PT, RZ, c[0x0][0x36c], PT, P1 ;  /* 0x0000db00ff007a0c */ /* 0x000fda0003f25310 */
[----:B------:R-:W-:Y:S05]  /*1480*/  @!P1 BRA `(.L_x_3687) ;  /* 0x0000004000009947 */ /* 0x000fea0003800000 */
[----:B------:R-:W-:-:S04]  /*1490*/  LEA R80, P1, R226, c[0x0][0x368], 0x2 ;  /* 0x0000da00e2507a11 */ /* 0x000fc800078210ff */
[----:B------:R-:W-:-:S05]  /*14a0*/  LEA.HI.X R81, R226, c[0x0][0x36c], R225, 0x2, P1 ;  /* 0x0000db00e2517a11 */ /* 0x000fca00008f14e1 */
[----:B------:R2:W5:Y:S01]  /*14b0*/  LDG.E R80, [R80.64] ;  /* 0x0000000850507981 */ /* 0x000562000c1e1900 */
[----:B------:R-:W-:Y:S05]  /*14c0*/  BRA `(.L_x_3688) ;  /* 0x0000005000007947 */ /* 0x000fea0003800000 */
.L_x_3687:
[----:B------:R-:W-:Y:S01]  /*14d0*/  MOV R80, c[0x0][0x1d0] ;  /* 0x0000740000507a02 */ /* 0x000fe20000000f00 */
[----:B------:R-:W-:Y:S05]  /*14e0*/  @!P0 BRA `(.L_x_3688) ;  /* 0x0000003000008947 */ /* 0x000fea0003800000 */
[----:B------:R-:W2:Y:S04]  /*14f0*/  LDG.E R0, [R4.64] ;  /* 0x0000000804007981 */ /* 0x000ea8000c1e1900 */
[----:B------:R-:W2:Y:S02]  /*1500*/  LDG.E R9, [R4.64+0x4] ;  /* 0x0000040804097981 */ /* 0x000ea4000c1e1900 */
[----:B--2---:R-:W-:-:S05]  /*1510*/  IADD3 R80, -R0, R9, RZ ;  /* 0x0000000900507210 */ /* 0x004fca0007ffe1ff */
.L_x_3688:
[--C-:B-----5:R-:W-:Y:S01]  /*1520*/  IMAD.IADD R80, R80, 0x1, -R7.reuse ;  /* 0x0000000150507824 */ /* 0x120fe200078e0a07 */
[C---:B------:R-:W-:Y:S01]  /*1530*/  LOP3.LUT R9, R190.reuse, 0xff000000, RZ, 0xc0, !PT ;  /* 0xff000000be097812 */ /* 0x040fe200078ec0ff */
[----:B------:R-:W-:Y:S01]  /*1540*/  BSSY B0, `(.L_x_3689) ;  /* 0x0000029000007945 */ /* 0x000fe20003800000 */
[----:B------:R-:W-:Y:S01]  /*1550*/  LOP3.LUT R230, R190, 0xff0000, RZ, 0xc0, !PT ;  /* 0x00ff0000bee67812 */ /* 0x000fe200078ec0ff */
[----:B------:R-:W-:Y:S01]  /*1560*/  IMAD.IADD R8, R8, 0x1, R7 ;  /* 0x0000000108087824 */ /* 0x000fe200078e0207 */
[C---:B------:R-:W-:Y:S01]  /*1570*/  ISETP.GE.AND P1, PT, R80.reuse, 0x1, PT ;  /* 0x000000015000780c */ /* 0x040fe20003f26270 */
[----:B------:R-:W-:Y:S01]  /*1580*/  IMAD.MOV.U32 R7, RZ, RZ, RZ ;  /* 0x000000ffff077224 */ /* 0x000fe200078e00ff */
[----:B------:R-:W-:-:S02]  /*1590*/  IADD3 R2, R80, 0x3f, RZ ;  /* 0x0000003f50027810 */ /* 0x000fc40007ffe0ff */
[----:B------:R-:W-:Y:S02]  /*15a0*/  SHF.R.U32.HI R9, RZ, 0x8, R9 ;  /* 0x00000008ff097819 */ /* 0x000fe40000011609 */
[----:B-1----:R-:W-:Y:S02]  /*15b0*/  SHF.R.S32.HI R5, RZ, 0x1f, R2 ;  /* 0x0000001fff057819 */ /* 0x002fe40000011402 */
[----:B------:R-:W-:Y:S02]  /*15c0*/  LEA.HI R230, R230, R9, RZ, 0x10 ;  /* 0x00000009e6e67211 */ /* 0x000fe400078f80ff */
[----:B------:R-:W-:Y:S02]  /*15d0*/  LEA.HI R2, R5, R2, RZ, 0x6 ;  /* 0x0000000205027211 */ /* 0x000fe400078f30ff */
[----:B------:R-:W-:Y:S02]  /*15e0*/  LOP3.LUT R231, R230, 0xff, RZ, 0xc0, !PT ;  /* 0x000000ffe6e77812 */ /* 0x000fe400078ec0ff */
[----:B------:R-:W-:-:S02]  /*15f0*/  SHF.R.U32.HI R230, RZ, 0x10, R230 ;  /* 0x00000010ffe67819 */ /* 0x000fc400000116e6 */
[----:B------:R-:W-:Y:S01]  /*1600*/  SHF.R.S32.HI R2, RZ, 0x6, R2 ;  /* 0x00000006ff027819 */ /* 0x000fe20000011402 */
[----:B------:R-:W-:Y:S05]  /*1610*/  @!P1 BRA `(.L_x_3690) ;  /* 0x000001b000009947 */ /* 0x000fea0003800000 */
[----:B------:R-:W-:-:S04]  /*1620*/  ISETP.NE.AND P1, PT, R230, RZ, PT ;  /* 0x000000ffe600720c */ /* 0x000fc80003f25270 */
[----:B------:R-:W-:-:S04]  /*1630*/  SEL R5, R230, c[0x0][0x338], P1 ;  /* 0x0000ce00e6057a07 */ /* 0x000fc80000800000 */
        /* <DEDUP_REMOVED lines=25> */
.L_x_3690:
[----:B------:R-:W-:Y:S05]  /*17d0*/  BSYNC B0 ;  /* 0x0000000000007941 */ /* 0x000fea0003800000 */
.L_x_3689:
[----:B------:R-:W-:Y:S01]  /*17e0*/  IMAD R229, R231, R7, RZ ;  /* 0x00000007e7e57224 */ /* 0x000fe200078e02ff */
[----:B------:R-:W-:Y:S01]  /*17f0*/  PRMT R9, RZ, 0x7610, R9 ;  /* 0x00007610ff097816 */ /* 0x000fe20000000009 */
[----:B------:R-:W-:Y:S01]  /*1800*/  IMAD.MOV.U32 R0, RZ, RZ, RZ ;  /* 0x000000ffff007224 */ /* 0x000fe200078e00ff */
[----:B------:R-:W-:Y:S01]  /*1810*/  CS2R R114, SRZ ;  /* 0x0000000000727805 */ /* 0x000fe2000001ff00 */
[----:B------:R-:W-:Y:S01]  /*1820*/  IMAD.IADD R5, R229, 0x1, R7 ;  /* 0x00000001e5057824 */ /* 0x000fe200078e0207 */
[----:B------:R-:W-:Y:S01]  /*1830*/  MOV R7, RZ ;  /* 0x000000ff00077202 */ /* 0x000fe20000000f00 */
        /* <DEDUP_REMOVED lines=54> */
[----:B------:R-:W-:Y:S02]  /*1ba0*/  SHF.R.S32.HI R5, RZ, 0x1f, R6 ;  /* 0x0000001fff057819 */ /* 0x000fe40000011406 */
[----:B------:R-:W-:Y:S02]  /*1bb0*/  MOV R0, c[0x0][0x2c4] ;  /* 0x0000b10000007a02 */ /* 0x000fe40000000f00 */
[----:B------:R-:W-:Y:S01]  /*1bc0*/  IADD3 R9, P1, R195, R8, RZ ;  /* 0x00000008c3097210 */ /* 0x000fe20007f3e0ff */
[----:B------:R-:W-:Y:S01]  /*1bd0*/  IMAD R5, R5, c[0x0][0x178], RZ ;  /* 0x00005e0005057a24 */ /* 0x000fe200078e02ff */
[----:B------:R-:W-:Y:S02]  /*1be0*/  ISETP.NE.AND P2, PT, R0, 0x1, PT ;  /* 0x000000010000780c */ /* 0x000fe40003f45270 */
[----:B------:R-:W-:Y:S01]  /*1bf0*/  LEA R0, R184, R195, 0x5 ;  /* 0x000000c3b8007211 */ /* 0x000fe200078e28ff */
[----:B------:R-:W-:Y:S01]  /*1c00*/  IMAD R10, R6, c[0x0][0x17c], R5 ;  /* 0x00005f00060a7a24 */ /* 0x000fe200078e0205 */
[----:B------:R-:W-:Y:S01]  /*1c10*/  ISETP.GE.AND P6, PT, R210, c[0x0][0x198], PT ;  /* 0x00006600d2007a0c */ /* 0x000fe20003fc6270 */
[----:B------:R-:W-:Y:S01]  /*1c20*/  IMAD.WIDE.U32 R6, R6, c[0x0][0x178], RZ ;  /* 0x00005e0006067a25 */ /* 0x000fe200078e00ff */
[----:B------:R-:W-:-:S02]  /*1c30*/  LEA R0, R189, R0, 0x7 ;  /* 0x00000000bd007211 */ /* 0x000fc400078e38ff */
[----:B------:R-:W-:Y:S01]  /*1c40*/  ISETP.GE.AND P4, PT, R200, c[0x0][0x198], PT ;  /* 0x00006600c8007a0c */ /* 0x000fe20003f86270 */
[----:B------:R-:W-:Y:S01]  /*1c50*/  IMAD.IADD R11, R7, 0x1, R10 ;  /* 0x00000001070b7824 */ /* 0x000fe200078e020a */
[----:B------:R-:W-:Y:S01]  /*1c60*/  MOV R10, R6 ;  /* 0x00000006000a7202 */ /* 0x000fe20000000f00 */
[----:B------:R-:W-:Y:S01]  /*1c70*/  IMAD.WIDE.U32 R16, R9, c[0x0][0x1e0], R210 ;  /* 0x0000780009107a25 */ /* 0x000fe200078e00d2 */
[----:B------:R-:W-:Y:S02]  /*1c80*/  SEL R6, R225, RZ, !P5 ;  /* 0x000000ffe1067207 */ /* 0x000fe40006800000 */
[----:B------:R-:W-:Y:S01]  /*1c90*/  MOV R4, R0 ;  /* 0x0000000000047202 */ /* 0x000fe20000000f00 */
[----:B------:R-:W-:Y:S01]  /*1ca0*/  @P2 IMAD.HI.U32 R5, R0, c[0x0][0x2c8], RZ ;  /* 0x0000b20000052a27 */ /* 0x000fe200078e00ff */
[----:B-1----:R-:W-:-:S03]  /*1cb0*/  SHF.R.S32.HI R14, RZ, 0x1f, R8 ;  /* 0x0000001fff0e7819 */ /* 0x002fc60000011408 */
[----:B------:R-:W-:Y:S01]  /*1cc0*/  IMAD.WIDE.U32 R10, R227, c[0x0][0x1b8], R10 ;  /* 0x00006e00e30a7a25 */ /* 0x000fe200078e000a */
[----:B------:R-:W-:Y:S02]  /*1cd0*/  @P2 SHF.R.U32.HI R4, RZ, c[0x0][0x2cc], R5 ;  /* 0x0000b300ff042a19 */ /* 0x000fe40000011605 */
[----:B------:R-:W-:Y:S01]  /*1ce0*/  LEA.HI.X.SX32 R7, R195, R14, 0x1, P1 ;  /* 0x0000000ec3077211 */ /* 0x000fe200008f0eff */
[----:B------:R-:W-:Y:S01]  /*1cf0*/  IMAD R6, R6, c[0x0][0x1c0], RZ ;  /* 0x0000700006067a24 */ /* 0x000fe200078e02ff */
[----:B------:R-:W-:Y:S01]  /*1d00*/  SEL R5, R226, RZ, !P5 ;  /* 0x000000ffe2057207 */ /* 0x000fe20006800000 */
[----:B------:R-:W-:Y:S01]  /*1d10*/  IMAD R11, R227, c[0x0][0x1bc], R11 ;  /* 0x00006f00e30b7a24 */ /* 0x000fe200078e020b */
[----:B------:R-:W-:Y:S01]  /*1d20*/  ISETP.GE.AND P1, PT, R210, c[0x0][0x1d4], PT ;  /* 0x00007500d2007a0c */ /* 0x000fe20003f26270 */
[----:B------:R-:W-:Y:S01]  /*1d30*/  IMAD R8, R7, c[0x0][0x1e0], RZ ;  /* 0x0000780007087a24 */ /* 0x000fe200078e02ff */
[----:B------:R-:W-:Y:S01]  /*1d40*/  ISETP.GE.AND P2, PT, R199, c[0x0][0x1d4], PT ;  /* 0x00007500c7007a0c */ /* 0x000fe20003f46270 */
[----:B------:R-:W-:Y:S01]  /*1d50*/  IMAD R7, R7, c[0x0][0x208], RZ ;  /* 0x0000820007077a24 */ /* 0x000fe200078e02ff */
[----:B------:R-:W-:Y:S01]  /*1d60*/  ISETP.GE.AND P5, PT, R199, c[0x0][0x198], PT ;  /* 0x00006600c7007a0c */ /* 0x000fe20003fa6270 */
[----:B------:R-:W-:-:S02]  /*1d70*/  IMAD R8, R9, c[0x0][0x1e4], R8 ;  /* 0x0000790009087a24 */ /* 0x000fc400078e0208 */
[C---:B------:R-:W-:Y:S02]  /*1d80*/  IMAD R6, R5.reuse, c[0x0][0x1c4], R6 ;  /* 0x0000710005067a24 */ /* 0x040fe400078e0206 */
[----:B------:R-:W-:Y:S01]  /*1d90*/  IMAD.WIDE.U32 R10, R5, c[0x0][0x1c0], R10 ;  /* 0x00007000050a7a25 */ /* 0x000fe200078e000a */
[----:B------:R-:W-:Y:S02]  /*1da0*/  IADD3 R17, R17, R8, RZ ;  /* 0x0000000811117210 */ /* 0x000fe40007ffe0ff */
[----:B------:R-:W-:Y:S01]  /*1db0*/  IADD3 R5, -R4, RZ, RZ ;  /* 0x000000ff04057210 */ /* 0x000fe20007ffe1ff */
[----:B------:R-:W-:Y:S01]  /*1dc0*/  IMAD.WIDE.U32 R14, R9, c[0x0][0x208], R210 ;  /* 0x00008200090e7a25 */ /* 0x000fe200078e00d2 */
[----:B------:R-:W-:Y:S02]  /*1dd0*/  SHF.R.S32.HI R8, RZ, 0x1f, R4 ;  /* 0x0000001fff087819 */ /* 0x000fe40000011404 */
[----:B------:R-:W-:Y:S01]  /*1de0*/  IADD3 R11, R11, R6, RZ ;  /* 0x000000060b0b7210 */ /* 0x000fe20007ffe0ff */
[----:B------:R-:W-:-:S02]  /*1df0*/  IMAD R7, R9, c[0x0][0x20c], R7 ;  /* 0x0000830009077a24 */ /* 0x000fc400078e0207 */
[----:B------:R-:W-:Y:S02]  /*1e00*/  IMAD R5, R5, c[0x0][0x2c4], R0 ;  /* 0x0000b10005057a24 */ /* 0x000fe400078e0200 */
[----:B------:R-:W-:Y:S02]  /*1e10*/  IMAD.IADD R15, R15, 0x1, R7 ;  /* 0x000000010f0f7824 */ /* 0x000fe400078e0207 */
        /* <DEDUP_REMOVED lines=8> */
[C---:B------:R-:W-:Y:S02]  /*1ea0*/  IMAD R7, R5.reuse, c[0x0][0x1ac], R4 ;  /* 0x00006b0005077a24 */ /* 0x040fe400078e0204 */
[----:B------:R-:W-:-:S04]  /*1eb0*/  IMAD.WIDE.U32 R4, R5, c[0x0][0x1a8], R10 ;  /* 0x00006a0005047a25 */ /* 0x000fc800078e000a */
[----:B------:R-:W-:Y:S01]  /*1ec0*/  IMAD R239, R227, c[0x0][0x1ec], R239 ;  /* 0x00007b00e3ef7a24 */ /* 0x000fe200078e02ef */
[----:B------:R-:W-:Y:S01]  /*1ed0*/  IADD3 R5, R5, R7, RZ ;  /* 0x0000000705057210 */ /* 0x000fe20007ffe0ff */
[----:B------:R-:W-:Y:S01]  /*1ee0*/  IMAD R237, R227, c[0x0][0x214], R237 ;  /* 0x00008500e3ed7a24 */ /* 0x000fe200078e02ed */
        /* <DEDUP_REMOVED lines=9> */
[----:B------:R-:W-:Y:S01]  /*1f80*/  IMAD R9, R3, c[0x0][0x1f4], R6 ;  /* 0x00007d0003097a24 */ /* 0x000fe200078e0206 */
[----:B------:R-:W-:Y:S01]  /*1f90*/  LEA R4, R189, R195, 0x7 ;  /* 0x000000c3bd047211 */ /* 0x000fe200078e38ff */
[----:B------:R-:W-:-:S02]  /*1fa0*/  IMAD R7, R3, c[0x0][0x21c], R0 ;  /* 0x0000870003077a24 */ /* 0x000fc400078e0200 */
[----:B------:R-:W-:-:S04]  /*1fb0*/  IMAD.WIDE.U32 R238, R3, c[0x0][0x1f0], R238 ;  /* 0x00007c0003ee7a25 */ /* 0x000fc800078e00ee */
[----:B------:R-:W-:Y:S01]  /*1fc0*/  IMAD.WIDE.U32 R236, R3, c[0x0][0x218], R236 ;  /* 0x0000860003ec7a25 */ /* 0x000fe200078e00ec */
[----:B------:R-:W-:Y:S02]  /*1fd0*/  IADD3 R3, R2, -0x1, RZ ;  /* 0xffffffff02037810 */ /* 0x000fe40007ffe0ff */
[----:B------:R-:W-:Y:S02]  /*1fe0*/  IADD3 R228, R239, R9, RZ ;  /* 0x00000009efe47210 */ /* 0x000fe40007ffe0ff */
[----:B------:R-:W-:Y:S01]  /*1ff0*/  IADD3 R190, R237, R7, RZ ;  /* 0x00000007edbe7210 */ /* 0x000fe20007ffe0ff */
[----:B------:R-:W-:Y:S05]  /*2000*/  BRA.DIV ~URZ, `(.L_x_3692) ;  /* 0x00009f727f007947 */ /* 0x000fea000b800000 */
[----:B------:R1:W3:Y:S02]  /*2010*/  SHFL.IDX PT, R15, R5, RZ, 0x181f ;  /* 0x00181fff050f7589 */ /* 0x0002e400000e0000 */
.L_x_3776:
[----:B------:R-:W-:Y:S05]  /*2020*/  BRA.DIV ~URZ, `(.L_x_3693) ;  /* 0x00009fc27f007947 */ /* 0x000fea000b800000 */
[----:B------:R4:W1:Y:S02]  /*2030*/  SHFL.IDX PT, R7, R13, RZ, 0x181f ;  /* 0x00181fff0d077589 */ /* 0x00086400000e0000 */
.L_x_3777:
[----:B------:R-:W-:Y:S01]  /*2040*/  IMAD R17, R12, c[0x0][0x2c4], RZ ;  /* 0x0000b1000c117a24 */ /* 0x000fe200078e02ff */
[----:B------:R-:W-:Y:S04]  /*2050*/  BSSY B0, `(.L_x_3694) ;  /* 0x000000f000007945 */ /* 0x000fe80003800000 */
[----:B------:R-:W-:-:S13]  /*2060*/  ISETP.GE.AND P0, PT, R4, R17, PT ;  /* 0x000000110400720c */ /* 0x000fda0003f06270 */
[----:B------:R-:W-:Y:S05]  /*2070*/  @P0 BRA `(.L_x_3695) ;  /* 0x000000c000000947 */ /* 0x000fea0003800000 */
[CC--:B-1----:R-:W-:Y:S02]  /*2080*/  LEA R8, P0, R210.reuse, R7.reuse, 0x1 ;  /* 0x00000007d2087211 */ /* 0x0c2fe400078008ff */
[C---:B------:R-:W-:Y:S02]  /*2090*/  LEA R6, P3, R199.reuse, R7, 0x1 ;  /* 0x00000007c7067211 */ /* 0x040fe400078608ff */
[----:B---3--:R-:W-:Y:S02]  /*20a0*/  LEA.HI.X R9, R210, R15, R211, 0x1, P0 ;  /* 0x0000000fd2097211 */ /* 0x008fe400000f0cd3 */
        /* <DEDUP_REMOVED lines=9> */
.L_x_3695:
[----:B------:R-:W-:Y:S05]  /*2140*/  BSYNC B0 ;  /* 0x0000000000007941 */ /* 0x000fea0003800000 */
.L_x_3694:
[----:B------:R-:W-:Y:S05]  /*2150*/  BRA.DIV ~URZ, `(.L_x_3696) ;  /* 0x00009ef27f007947 */ /* 0x000fea000b800000 */
[----:B---3--:R3:W2:Y:S04]  /*2160*/  SHFL.IDX PT, R15, R5, 0x1, 0x181f ;  /* 0x00381f00050f7f89 */ /* 0x0086a800000e0000 */
[----:B-1----:R3:W1:Y:S02]  /*2170*/  SHFL.IDX PT, R7, R13, 0x1, 0x181f ;  /* 0x00381f000d077f89 */ /* 0x00266400000e0000 */
.L_x_3778:
        /* <DEDUP_REMOVED lines=16> */
.L_x_3698:
[----:B------:R-:W-:Y:S05]  /*2280*/  BSYNC B0 ;  /* 0x0000000000007941 */ /* 0x000fea0003800000 */
.L_x_3697:
[----:B------:R-:W-:Y:S05]  /*2290*/  BRA.DIV ~URZ, `(.L_x_3699) ;  /* 0x00009e727f007947 */ /* 0x000fea000b800000 */
[----:B--2---:R2:W3:Y:S02]  /*22a0*/  SHFL.IDX PT, R15, R5, 0x2, 0x181f ;  /* 0x00581f00050f7f89 */ /* 0x0044e400000e0000 */
.L_x_3779:
[----:B------:R-:W-:Y:S05]  /*22b0*/  BRA.DIV ~URZ, `(.L_x_3700) ;  /* 0x00009ec27f007947 */ /* 0x000fea000b800000 */
[----:B-1----:R1:W2:Y:S02]  /*22c0*/  SHFL.IDX PT, R7, R13, 0x2, 0x181f ;  /* 0x00581f000d077f89 */ /* 0x0022a400000e0000 */
.L_x_3780:
[----:B------:R-:W-:Y:S01]  /*22d0*/  IADD3 R0, R4, 0x40, RZ ;  /* 0x0000004004007810 */ /* 0x000fe20007ffe0ff */
[----:B------:R-:W-:Y:S03]  /*22e0*/  BSSY B0, `(.L_x_3701) ;  /* 0x000000f000007945 */ /* 0x000fe60003800000 */
[----:B------:R-:W-:-:S13]  /*22f0*/  ISETP.GE.AND P0, PT, R0, R17, PT ;  /* 0x000000110000720c */ /* 0x000fda0003f06270 */
[----:B------:R-:W-:Y:S05]  /*2300*/  @P0 BRA `(.L_x_3702) ;  /* 0x000000c000000947 */ /* 0x000fea0003800000 */
[CC--:B--2---:R-:W-:Y:S02]  /*2310*/  LEA R8, P0, R210.reuse, R7.reuse, 0x1 ;  /* 0x00000007d2087211 */ /* 0x0c4fe400078008ff */
        /* <DEDUP_REMOVED lines=11> */
.L_x_3702:
[----:B------:R-:W-:Y:S05]  /*23d0*/  BSYNC B0 ;  /* 0x0000000000007941 */ /* 0x000fea0003800000 */
.L_x_3701:
[----:B------:R-:W-:Y:S05]  /*23e0*/  BRA.DIV ~URZ, `(.L_x_3703) ;  /* 0x00009df27f007947 */ /* 0x000fea000b800000 */
[----:B--23--:R-:W2:Y:S04]  /*23f0*/  SHFL.IDX PT, R5, R5, 0x3, 0x181f ;  /* 0x00781f0005057f89 */ /* 0x00cea800000e0000 */
[----:B------:R3:W1:Y:S02]  /*2400*/  SHFL.IDX PT, R7, R13, 0x3, 0x181f ;  /* 0x00781f000d077f89 */ /* 0x00066400000e0000 */
.L_x_3781:
[----:B------:R-:W-:-:S04]  /*2410*/  IADD3 R4, R4, 0x60, RZ ;  /* 0x0000006004047810 */ /* 0x000fc80007ffe0ff */
[----:B------:R-:W-:-:S13]  /*2420*/  ISETP.GE.AND P3, PT, R4, R17, PT ;  /* 0x000000110400720c */ /* 0x000fda0003f66270 */
[----:B-1----:R-:W-:-:S04]  /*2430*/  @!P3 LEA R10, P0, R210, R7, 0x1 ;  /* 0x00000007d20ab211 */ /* 0x002fc800078008ff */
[----:B--2---:R-:W-:Y:S02]  /*2440*/  @!P3 LEA.HI.X R11, R210, R5, R211, 0x1, P0 ;  /* 0x00000005d20bb211 */ /* 0x004fe400000f0cd3 */
        /* <DEDUP_REMOVED lines=18> */
[C---:B------:R-:W-:Y:S01]  /*2570*/  IMAD R0, R10.reuse, c[0x0][0x1e0], RZ ;  /* 0x000078000a007a24 */ /* 0x040fe200078e02ff */
[----:B------:R-:W-:Y:S01]  /*2580*/  ULDC.64 UR4, c[0x0][0x208] ;  /* 0x0000820000047ab9 */ /* 0x000fe20000000a00 */
[----:B------:R-:W-:Y:S01]  /*2590*/  IMAD R10, R10, c[0x0][0x208], RZ ;  /* 0x000082000a0a7a24 */ /* 0x000fe200078e02ff */
[C---:B------:R-:W-:Y:S01]  /*25a0*/  ISETP.GE.AND P3, PT, R6.reuse, 0x21, PT ;  /* 0x000000210600780c */ /* 0x040fe20003f66270 */
[----:B------:R-:W-:Y:S01]  /*25b0*/  IMAD R7, R3, c[0x0][0x1e4], R0 ;  /* 0x0000790003077a24 */ /* 0x000fe200078e0200 */
[----:B------:R-:W-:Y:S01]  /*25c0*/  ISETP.GE.AND P6, PT, R6, 0x1, PT ;  /* 0x000000010600780c */ /* 0x000fe20003fc6270 */
[----:B------:R-:W-:Y:S01]  /*25d0*/  IMAD.MOV.U32 R0, RZ, RZ, 0x20 ;  /* 0x00000020ff007424 */ /* 0x000fe200078e00ff */
[----:B------:R-:W-:Y:S01]  /*25e0*/  USHF.L.U32 UR7, UR4, 0x6, URZ ;  /* 0x0000000604077899 */ /* 0x000fe2000800063f */
[----:B------:R-:W-:Y:S01]  /*25f0*/  IMAD.IADD R7, R9, 0x1, R7 ;  /* 0x0000000109077824 */ /* 0x000fe200078e0207 */
[----:B------:R-:W-:Y:S01]  /*2600*/  UMOV UR6, 0x6 ;  /* 0x0000000600067882 */ /* 0x000fe20000000000 */
[----:B------:R-:W-:Y:S01]  /*2610*/  IMAD.WIDE.U32 R14, R0, c[0x0][0x1e0], RZ ;  /* 0x00007800000e7a25 */ /* 0x000fe200078e00ff */
[----:B------:R-:W-:Y:S01]  /*2620*/  USHF.L.U64.HI UR5, UR4, UR6, UR5 ;  /* 0x0000000604057299 */ /* 0x000fe20008010205 */
[----:B------:R-:W-:Y:S01]  /*2630*/  BSSY B0, `(.L_x_3704) ;  /* 0x0000046000007945 */ /* 0x000fe20003800000 */
[----:B------:R-:W-:Y:S01]  /*2640*/  LEA.HI.X R4, R8, R228, R7, 0x6, P0 ;  /* 0x000000e408047211 */ /* 0x000fe200000f3407 */
[----:B------:R-:W-:-:S02]  /*2650*/  IMAD R9, R0, c[0x0][0x1e4], RZ ;  /* 0x0000790000097a24 */ /* 0x000fc400078e02ff */
[----:B------:R-:W-:Y:S01]  /*2660*/  @P3 IADD3 R8, P0, R5, R14, RZ ;  /* 0x0000000e05083210 */ /* 0x000fe20007f1e0ff */
[----:B---34-:R-:W-:Y:S01]  /*2670*/  IMAD.WIDE.U32 R12, R3, c[0x0][0x208], RZ ;  /* 0x00008200030c7a25 */ /* 0x018fe200078e00ff */
[----:B------:R-:W-:Y:S02]  /*2680*/  @P6 LEA R14, P4, R5, c[0x0][0x1c8], 0x1 ;  /* 0x00007200050e6a11 */ /* 0x000fe400078808ff */
[----:B------:R-:W-:Y:S01]  /*2690*/  @P3 IADD3.X R9, R4, R15, R9, P0, !PT ;  /* 0x0000000f04093210 */ /* 0x000fe200007fe409 */
[----:B------:R-:W-:Y:S01]  /*26a0*/  IMAD R7, R3, c[0x0][0x20c], R10 ;  /* 0x0000830003077a24 */ /* 0x000fe200078e020a */
[----:B------:R-:W-:Y:S02]  /*26b0*/  @P6 LEA.HI.X R15, R5, c[0x0][0x1cc], R4, 0x1, P4 ;  /* 0x00007300050f6a11 */ /* 0x000fe400020f0c04 */
[----:B------:R-:W-:Y:S01]  /*26c0*/  LEA R4, P0, R12, R236, 0x6 ;  /* 0x000000ec0c047211 */ /* 0x000fe200078030ff */
[----:B------:R-:W-:Y:S01]  /*26d0*/  IMAD.IADD R7, R13, 0x1, R7 ;  /* 0x000000010d077824 */ /* 0x000fe200078e0207 */
[----:B------:R-:W-:Y:S01]  /*26e0*/  @P3 LEA R10, P5, R8, c[0x0][0x1c8], 0x1 ;  /* 0x00007200080a3a11 */ /* 0x000fe200078a08ff */
[----:B------:R-:W-:Y:S01]  /*26f0*/  @!PT LDS RZ, [RZ] ;  /* 0x00000000fffff984 */ /* 0x000fe20000000800 */
[----:B------:R-:W-:Y:S01]  /*2700*/  @!PT LDS RZ, [RZ] ;  /* 0x00000000fffff984 */ /* 0x000fe20000000800 */
[----:B------:R-:W-:Y:S01]  /*2710*/  @!PT LDS RZ, [RZ] ;  /* 0x00000000fffff984 */ /* 0x000fe20000000800 */
[----:B------:R1:W-:Y:S01]  /*2720*/  @P6 LDGSTS.E.BYPASS.LTC128B.128 [R203+0xc100], [R14.64], !P1 ;  /* 0x0c1000000ecb6fae */ /* 0x0003e2000c901d48 */
[----:B------:R-:W-:-:S02]  /*2730*/  @P6 ISETP.GE.AND P4, PT, R200, c[0x0][0x1d4], PT ;  /* 0x00007500c8006a0c */ /* 0x000fc40003f86270 */
[----:B------:R-:W-:Y:S01]  /*2740*/  LEA.HI.X R7, R12, R190, R7, 0x6, P0 ;  /* 0x000000be0c077211 */ /* 0x000fe200000f3407 */
[----:B------:R1:W-:Y:S01]  /*2750*/  @P6 LDGSTS.E.BYPASS.LTC128B.128 [R203+0xe100], [R14.64+0x80], !P2 ;  /* 0x0e1000800ecb6fae */ /* 0x0003e2000d101d48 */
[----:B------:R-:W-:Y:S01]  /*2760*/  @P3 LEA.HI.X R11, R8, c[0x0][0x1cc], R9, 0x1, P5 ;  /* 0x00007300080b3a11 */ /* 0x000fe200028f0c09 */
[----:B------:R-:W-:Y:S01]  /*2770*/  IMAD.MOV.U32 R8, RZ, RZ, 0x40 ;  /* 0x00000040ff087424 */ /* 0x000fe200078e00ff */
[----:B------:R-:W-:Y:S02]  /*2780*/  LEA R12, P5, R4, c[0x0][0x1f8], 0x1 ;  /* 0x00007e00040c7a11 */ /* 0x000fe400078a08ff */
[----:B------:R-:W-:Y:S02]  /*2790*/  @P3 ISETP.GE.AND P0, PT, R200, c[0x0][0x1d4], PT ;  /* 0x00007500c8003a0c */ /* 0x000fe40003f06270 */
[----:B------:R-:W-:Y:S02]  /*27a0*/  LEA.HI.X R13, R4, c[0x0][0x1fc], R7, 0x1, P5 ;  /* 0x00007f00040d7a11 */ /* 0x000fe400028f0c07 */
[----:B------:R-:W-:Y:S01]  /*27b0*/  ISETP.GE.AND P5, PT, R210, c[0x0][0x1d4], PT ;  /* 0x00007500d2007a0c */ /* 0x000fe20003fa6270 */
[----:B------:R1:W-:Y:S01]  /*27c0*/  @P6 LDGSTS.E.BYPASS.LTC128B.128 [R203+0x10100], [R14.64+0x100], !P4 ;  /* 0x101001000ecb6fae */ /* 0x0003e2000e101d48 */
[----:B------:R-:W-:-:S02]  /*27d0*/  ISETP.GE.AND P4, PT, R199, c[0x0][0x1d4], PT ;  /* 0x00007500c7007a0c */ /* 0x000fc40003f86270 */
        /* <DEDUP_REMOVED lines=43> */
.L_x_3705:
[----:B------:R-:W-:Y:S05]  /*2a90*/  BSYNC B0 ;  /* 0x0000000000007941 */ /* 0x000fea0003800000 */
.L_x_3704:
        /* <DEDUP_REMOVED lines=9> */
[----:B------:R2:W4:Y:S04]  /*2b30*/  LDSM.16.M88.4 R36, [R185] ;  /* 0x00000000b924783b */ /* 0x0005280000000200 */
[----:B------:R2:W1:Y:S04]  /*2b40*/  LDSM.16.M88.4 R28, [R185+0x800] ;  /* 0x00080000b91c783b */ /* 0x0004680000000200 */
[----:B------:R2:W1:Y:S04]  /*2b50*/  LDSM.16.M88.4 R20, [R185+0x1000] ;  /* 0x00100000b914783b */ /* 0x0004680000000200 */
[----:B------:R2:W1:Y:S04]  /*2b60*/  LDSM.16.M88.4 R16, [R185+0x1800] ;  /* 0x00180000b910783b */ /* 0x0004680000000200 */
[----:B------:R2:W1:Y:S04]  /*2b70*/  LDSM.16.M88.4 R44, [R181] ;  /* 0x00000000b52c783b */ /* 0x0004680000000200 */
[----:B-1----:R2:W1:Y:S04]  /*2b80*/  LDSM.16.M88.4 R4, [R82] ;  /* 0x000000005204783b */ /* 0x0024680000000200 */
[----:B------:R2:W1:Y:S04]  /*2b90*/  LDSM.16.M88.4 R76, [R82+0x800] ;  /* 0x00080000524c783b */ /* 0x0004680000000200 */
[----:B------:R2:W1:Y:S04]  /*2ba0*/  LDSM.16.M88.4 R52, [R82+0x1000] ;  /* 0x001000005234783b */ /* 0x0004680000000200 */
[----:B------:R2:W1:Y:S01]  /*2bb0*/  LDSM.16.M88.4 R48, [R82+0x1800] ;  /* 0x001800005230783b */ /* 0x0004620000000200 */
[----:B------:R-:W-:Y:S05]  /*2bc0*/  @!P3 BRA `(.L_x_3707) ;  /* 0x000001600000b947 */ /* 0x000fea0003800000 */
[----:B------:R-:W-:-:S04]  /*2bd0*/  IADD3 R0, R2, -0x2, RZ ;  /* 0xfffffffe02007810 */ /* 0x000fc80007ffe0ff */
        /* <DEDUP_REMOVED lines=21> */
.L_x_3707:
[----:B------:R-:W-:Y:S05]  /*2d30*/  BSYNC B0 ;  /* 0x0000000000007941 */ /* 0x000fea0003800000 */
.L_x_3706:
[----:B------:R-:W-:Y:S01]  /*2d40*/  LOP3.LUT P0, RZ, R184, 0x4, RZ, 0xc0, !PT ;  /* 0x00000004b8ff7812 */ /* 0x000fe2000780c0ff */
[C---:B---34-:R-:W-:Y:S01]  /*2d50*/  HMMA.16816.F32 R40, R64.reuse, R36, RZ ;  /* 0x000000244028723c */ /* 0x058fe200000018ff */
[----:B------:R-:W-:Y:S01]  /*2d60*/  IMAD R3, R3, -0x40, R80 ;  /* 0xffffffc003037824 */ /* 0x000fe200078e0250 */
[----:B------:R-:W0:Y:S01]  /*2d70*/  LDGDEPBAR ;  /* 0x00000000000079af */ /* 0x000e220000000000 */
[----:B------:R-:W-:Y:S01]  /*2d80*/  SEL R0, R8, 0xffffffc0, !P0 ;  /* 0xffffffc008007807 */ /* 0x000fe20004000000 */
[C---:B------:R-:W-:Y:S01]  /*2d90*/  IMAD.IADD R164, R183.reuse, 0x1, R178 ;  /* 0x00000001b7a47824 */ /* 0x040fe200078e02b2 */
[----:B------:R-:W-:Y:S01]  /*2da0*/  BSSY B0, `(.L_x_3708) ;  /* 0x000020d000007945 */ /* 0x000fe20003800000 */
[----:B--2---:R-:W-:Y:S01]  /*2db0*/  LDSM.16.M88.4 R8, [R180] ;  /* 0x00000000b408783b */ /* 0x004fe20000000200 */
[----:B------:R-:W-:Y:S01]  /*2dc0*/  IMAD.IADD R157, R183, 0x1, R177 ;  /* 0x00000001b79d7824 */ /* 0x000fe200078e02b1 */
[----:B------:R-:W-:Y:S01]  /*2dd0*/  HMMA.16816.F32 R32, R64, R28, RZ ;  /* 0x0000001c4020723c */ /* 0x000fe200000018ff */
[----:B------:R-:W-:Y:S01]  /*2de0*/  IMAD.IADD R81, R185, 0x1, R0 ;  /* 0x00000001b9517824 */ /* 0x000fe200078e0200 */
[----:B------:R-:W-:-:S04]  /*2df0*/  IADD3 R0, R0, R185, R176 ;  /* 0x000000b900007210 */ /* 0x000fc80007ffe0b0 */
[----:B------:R-:W2:Y:S02]  /*2e00*/  LDSM.16.M88.4 R12, [R81] ;  /* 0x00000000510c783b */ /* 0x000ea40000000200 */
[C---:B------:R-:W-:Y:S02]  /*2e10*/  HMMA.16816.F32 R36, R64.reuse, R38, RZ ;  /* 0x000000264024723c */ /* 0x040fe400000018ff */
[----:B------:R-:W3:Y:S04]  /*2e20*/  LDSM.16.M88.4 R72, [R81+0x800] ;  /* 0x000800005148783b */ /* 0x000ee80000000200 */
[----:B------:R-:W4:Y:S02]  /*2e30*/  LDSM.16.M88.4 R60, [R81+0x1000] ;  /* 0x00100000513c783b */ /* 0x000f240000000200 */
[C---:B------:R-:W-:Y:S02]  /*2e40*/  HMMA.16816.F32 R28, R64.reuse, R30, RZ ;  /* 0x0000001e401c723c */ /* 0x040fe400000018ff */
[----:B------:R-:W5:Y:S06]  /*2e50*/  LDSM.16.M88.4 R56, [R81+0x1800] ;  /* 0x001800005138783b */ /* 0x000f6c0000000200 */
[C---:B------:R-:W-:Y:S08]  /*2e60*/  HMMA.16816.F32 R24, R64.reuse, R20, RZ ;  /* 0x000000144018723c */ /* 0x040ff000000018ff */
[C---:B------:R-:W-:Y:S08]  /*2e70*/  HMMA.16816.F32 R20, R64.reuse, R22, RZ ;  /* 0x000000164014723c */ /* 0x040ff000000018ff */
[C---:B------:R-:W-:Y:S08]  /*2e80*/  HMMA.16816.F32 R68, R64.reuse, R16, RZ ;  /* 0x000000104044723c */ /* 0x040ff000000018ff */
[----:B------:R-:W-:Y:S01]  /*2e90*/  HMMA.16816.F32 R64, R64, R18, RZ ;  /* 0x000000124040723c */ /* 0x000fe200000018ff */
[----:B------:R-:W-:Y:S07]  /*2ea0*/  LDSM.16.M88.4 R16, [R179] ;  /* 0x00000000b310783b */ /* 0x000fee0000000200 */
[C---:B-1----:R-:W-:Y:S08]  /*2eb0*/  HMMA.16816.F32 R40, R44.reuse, R4, R40 ;  /* 0x000000042c28723c */ /* 0x042ff00000001828 */
        /* <DEDUP_REMOVED lines=8> */
[C---:B------:R-:W-:Y:S08]  /*2f40*/  HMMA.16816.F32 R68, R44.reuse, R48, R68 ;  /* 0x000000302c44723c */ /* 0x040ff00000001844 */
[----:B------:R-:W-:Y:S01]  /*2f50*/  HMMA.16816.F32 R64, R44, R50, R64 ;  /* 0x000000322c40723c */ /* 0x000fe20000001840 */
[----:B------:R-:W1:Y:S04]  /*2f60*/  LDSM.16.M88.4 R48, [R0+0x1000] ;  /* 0x001000000030783b */ /* 0x000e680000000200 */
[----:B------:R-:W1:Y:S03]  /*2f70*/  LDSM.16.M88.4 R44, [R0+0x1800] ;  /* 0x00180000002c783b */ /* 0x000e660000000200 */
[C---:B--2---:R-:W-:Y:S08]  /*2f80*/  HMMA.16816.F32 R40, R8.reuse, R12, R40 ;  /* 0x0000000c0828723c */ /* 0x044ff00000001828 */
[C---:B------:R-:W-:Y:S01]  /*2f90*/  HMMA.16816.F32 R36, R8.reuse, R14, R36 ;  /* 0x0000000e0824723c */ /* 0x040fe20000001824 */
[----:B------:R-:W-:Y:S07]  /*2fa0*/  LDSM.16.M88.4 R12, [R185+0x2000] ;  /* 0x00200000b90c783b */ /* 0x000fee0000000200 */
        /* <DEDUP_REMOVED lines=8> */
[----:B------:R-:W2:Y:S04]  /*3030*/  LDSM.16.M88.4 R8, [R185+0x2800] ;  /* 0x00280000b908783b */ /* 0x000ea80000000200 */
[----:B------:R-:W-:Y:S03]  /*3040*/  LDSM.16.M88.4 R56, [R82+0x2000] ;  /* 0x002000005238783b */ /* 0x000fe60000000200 */
        /* <DEDUP_REMOVED lines=8> */
[----:B------:R-:W4:Y:S07]  /*30d0*/  LDSM.16.M88.4 R48, [R82+0x3000] ;  /* 0x003000005230783b */ /* 0x000f2e0000000200 */
[----:B------:R-:W-:Y:S08]  /*30e0*/  HMMA.16816.F32 R68, R16, R44, R68 ;  /* 0x0000002c1044723c */ /* 0x000ff00000001844 */
[C---:B--2---:R-:W-:Y:S08]  /*30f0*/  HMMA.16816.F32 R32, R76.reuse, R8, R32 ;  /* 0x000000084c20723c */ /* 0x044ff00000001820 */
[----:B------:R-:W-:Y:S01]  /*3100*/  HMMA.16816.F32 R28, R76, R10, R28 ;  /* 0x0000000a4c1c723c */ /* 0x000fe2000000181c */
[----:B------:R-:W-:Y:S07]  /*3110*/  LDSM.16.M88.4 R8, [R81+0x2800] ;  /* 0x002800005108783b */ /* 0x000fee0000000200 */
[----:B------:R-:W-:Y:S01]  /*3120*/  HMMA.16816.F32 R64, R16, R46, R64 ;  /* 0x0000002e1040723c */ /* 0x000fe20000001840 */
[----:B------:R-:W2:Y:S04]  /*3130*/  LDSM.16.M88.4 R44, [R82+0x3800] ;  /* 0x00380000522c783b */ /* 0x000ea80000000200 */
[----:B------:R-:W5:Y:S03]  /*3140*/  LDSM.16.M88.4 R16, [R180+0x4000] ;  /* 0x00400000b410783b */ /* 0x000f660000000200 */
[C---:B------:R-:W-:Y:S08]  /*3150*/  HMMA.16816.F32 R40, R76.reuse, R12, R40 ;  /* 0x0000000c4c28723c */ /* 0x040ff00000001828 */
[C---:B------:R-:W-:Y:S01]  /*3160*/  HMMA.16816.F32 R36, R76.reuse, R14, R36 ;  /* 0x0000000e4c24723c */ /* 0x040fe20000001824 */
[----:B------:R-:W2:Y:S07]  /*3170*/  LDSM.16.M88.4 R12, [R81+0x2000] ;  /* 0x00200000510c783b */ /* 0x000eae0000000200 */
[C---:B-1----:R-:W-:Y:S08]  /*3180*/  HMMA.16816.F32 R24, R76.reuse, R4, R24 ;  /* 0x000000044c18723c */ /* 0x042ff00000001818 */
[C---:B------:R-:W-:Y:S01]  /*3190*/  HMMA.16816.F32 R20, R76.reuse, R6, R20 ;  /* 0x000000064c14723c */ /* 0x040fe20000001814 */
[----:B------:R-:W1:Y:S07]  /*31a0*/  LDSM.16.M88.4 R4, [R81+0x3000] ;  /* 0x003000005104783b */ /* 0x000e6e0000000200 */
[----:B------:R-:W-:Y:S08]  /*31b0*/  HMMA.16816.F32 R68, R76, R72, R68 ;  /* 0x000000484c44723c */ /* 0x000ff00000001844 */
[C---:B---3--:R-:W-:Y:S08]  /*31c0*/  HMMA.16816.F32 R32, R60.reuse, R52, R32 ;  /* 0x000000343c20723c */ /* 0x048ff00000001820 */
[----:B------:R-:W-:Y:S08]  /*31d0*/  HMMA.16816.F32 R28, R60, R54, R28 ;  /* 0x000000363c1c723c */ /* 0x000ff0000000181c */
[----:B------:R-:W-:Y:S08]  /*31e0*/  HMMA.16816.F32 R64, R76, R74, R64 ;  /* 0x0000004a4c40723c */ /* 0x000ff00000001840 */
[C---:B------:R-:W-:Y:S08]  /*31f0*/  HMMA.16816.F32 R40, R60.reuse, R56, R40 ;  /* 0x000000383c28723c */ /* 0x040ff00000001828 */
[C---:B------:R-:W-:Y:S01]  /*3200*/  HMMA.16816.F32 R36, R60.reuse, R58, R36 ;  /* 0x0000003a3c24723c */ /* 0x040fe20000001824 */
[----:B------:R-:W3:Y:S07]  /*3210*/  LDSM.16.M88.4 R56, [R81+0x3800] ;  /* 0x003800005138783b */ /* 0x000eee0000000200 */
[C---:B----4-:R-:W-:Y:S08]  /*3220*/  HMMA.16816.F32 R24, R60.reuse, R48, R24 ;  /* 0x000000303c18723c */ /* 0x050ff00000001818 */
[C---:B------:R-:W-:Y:S01]  /*3230*/  HMMA.16816.F32 R52, R60.reuse, R50, R20 ;  /* 0x000000323c34723c */ /* 0x040fe20000001814 */
[----:B------:R-:W-:Y:S04]  /*3240*/  LDSM.16.M88.4 R48, [R179+0x4000] ;  /* 0x00400000b330783b */ /* 0x000fe80000000200 */
[----:B------:R-:W4:Y:S03]  /*3250*/  LDSM.16.M88.4 R20, [R0+0x2000] ;  /* 0x002000000014783b */ /* 0x000f260000000200 */
[----:B--2---:R-:W-:Y:S01]  /*3260*/  HMMA.16816.F32 R72, R60, R44, R68 ;  /* 0x0000002c3c48723c */ /* 0x004fe20000001844 */
[----:B------:R-:W2:Y:S07]  /*3270*/  LDSM.16.M88.4 R68, [R0+0x2800] ;  /* 0x002800000044783b */ /* 0x000eae0000000200 */
[C---:B-----5:R-:W-:Y:S08]  /*3280*/  HMMA.16816.F32 R32, R16.reuse, R8, R32 ;  /* 0x000000081020723c */ /* 0x060ff00000001820 */
[----:B------:R-:W-:Y:S01]  /*3290*/  HMMA.16816.F32 R28, R16, R10, R28 ;  /* 0x0000000a101c723c */ /* 0x000fe2000000181c */
[----:B------:R-:W5:Y:S07]  /*32a0*/  LDSM.16.M88.4 R8, [R0+0x3000] ;  /* 0x003000000008783b */ /* 0x000f6e0000000200 */
[----:B------:R-:W-:Y:S01]  /*32b0*/  HMMA.16816.F32 R64, R60, R46, R64 ;  /* 0x0000002e3c40723c */ /* 0x000fe20000001840 */
[----:B------:R-:W-:Y:S07]  /*32c0*/  LDSM.16.M88.4 R44, [R185+0x4000] ;  /* 0x00400000b92c783b */ /* 0x000fee0000000200 */
[C---:B------:R-:W-:Y:S08]  /*32d0*/  HMMA.16816.F32 R40, R16.reuse, R12, R40 ;  /* 0x0000000c1028723c */ /* 0x040ff00000001828 */
[C---:B------:R-:W-:Y:S01]  /*32e0*/  HMMA.16816.F32 R36, R16.reuse, R14, R36 ;  /* 0x0000000e1024723c */ /* 0x040fe20000001824 */
[----:B------:R-:W2:Y:S07]  /*32f0*/  LDSM.16.M88.4 R12, [R0+0x3800] ;  /* 0x00380000000c783b */ /* 0x000eae0000000200 */
[C---:B-1----:R-:W-:Y:S08]  /*3300*/  HMMA.16816.F32 R24, R16.reuse, R4, R24 ;  /* 0x000000041018723c */ /* 0x042ff00000001818 */
[C---:B------:R-:W-:Y:S01]  /*3310*/  HMMA.16816.F32 R60, R16.reuse, R6, R52 ;  /* 0x00000006103c723c */ /* 0x040fe20000001834 */
[----:B------:R-:W1:Y:S04]  /*3320*/  LDSM.16.M88.4 R52, [R182+0x8000] ;  /* 0x00800000b634783b */ /* 0x000e680000000200 */
[----:B------:R-:W1:Y:S03]  /*3330*/  LDSM.16.M88.4 R4, [R185+0x4800] ;  /* 0x00480000b904783b */ /* 0x000e660000000200 */
[C---:B---3--:R-:W-:Y:S08]  /*3340*/  HMMA.16816.F32 R72, R16.reuse, R56, R72 ;  /* 0x000000381048723c */ /* 0x048ff00000001848 */
[----:B------:R-:W-:Y:S01]  /*3350*/  HMMA.16816.F32 R64, R16, R58, R64 ;  /* 0x0000003a1040723c */ /* 0x000fe20000001840 */
[----:B------:R-:W3:Y:S04]  /*3360*/  LDSM.16.M88.4 R16, [R185+0x5000] ;  /* 0x00500000b910783b */ /* 0x000ee80000000200 */
[----:B------:R-:W-:Y:S03]  /*3370*/  LDSM.16.M88.4 R56, [R180+0x8000] ;  /* 0x00800000b438783b */ /* 0x000fe60000000200 */
[C---:B----4-:R-:W-:Y:S08]  /*3380*/  HMMA.16816.F32 R40, R48.reuse, R20, R40 ;  /* 0x000000143028723c */ /* 0x050ff00000001828 */
[C---:B------:R-:W-:Y:S01]  /*3390*/  HMMA.16816.F32 R36, R48.reuse, R22, R36 ;  /* 0x000000163024723c */ /* 0x040fe20000001824 */
[----:B------:R-:W-:Y:S07]  /*33a0*/  LDSM.16.M88.4 R20, [R82+0x4000] ;  /* 0x004000005214783b */ /* 0x000fee0000000200 */
[C---:B--2---:R-:W-:Y:S08]  /*33b0*/  HMMA.16816.F32 R32, R48.reuse, R68, R32 ;  /* 0x000000443020723c */ /* 0x044ff00000001820 */
[C---:B------:R-:W-:Y:S08]  /*33c0*/  HMMA.16816.F32 R28, R48.reuse, R70, R28 ;  /* 0x00000046301c723c */ /* 0x040ff0000000181c */
[C---:B-----5:R-:W-:Y:S08]  /*33d0*/  HMMA.16816.F32 R24, R48.reuse, R8, R24 ;  /* 0x000000083018723c */ /* 0x060ff00000001818 */
[C---:B------:R-:W-:Y:S01]  /*33e0*/  HMMA.16816.F32 R60, R48.reuse, R10, R60 ;  /* 0x0000000a303c723c */ /* 0x040fe2000000183c */
[----:B------:R-:W2:Y:S07]  /*33f0*/  LDSM.16.M88.4 R8, [R185+0x5800] ;  /* 0x00580000b908783b */ /* 0x000eae0000000200 */
[C---:B------:R-:W-:Y:S08]  /*3400*/  HMMA.16816.F32 R72, R48.reuse, R12, R72 ;  /* 0x0000000c3048723c */ /* 0x040ff00000001848 */
[----:B------:R-:W-:Y:S01]  /*3410*/  HMMA.16816.F32 R64, R48, R14, R64 ;  /* 0x0000000e3040723c */ /* 0x000fe20000001840 */
[----:B------:R-:W-:Y:S04]  /*3420*/  LDSM.16.M88.4 R12, [R82+0x4800] ;  /* 0x00480000520c783b */ /* 0x000fe80000000200 */
[----:B------:R-:W-:Y:S03]  /*3430*/  LDSM.16.M88.4 R48, [R82+0x5800] ;  /* 0x005800005230783b */ /* 0x000fe60000000200 */
[C---:B-1----:R-:W-:Y:S08]  /*3440*/  HMMA.16816.F32 R40, R52.reuse, R44, R40 ;  /* 0x0000002c3428723c */ /* 0x042ff00000001828 */
[C---:B------:R-:W-:Y:S01]  /*3450*/  HMMA.16816.F32 R36, R52.reuse, R46, R36 ;  /* 0x0000002e3424723c */ /* 0x040fe20000001824 */
[----:B------:R-:W1:Y:S07]  /*3460*/  LDSM.16.M88.4 R44, [R181+0x8000] ;  /* 0x00800000b52c783b */ /* 0x000e6e0000000200 */
[C---:B------:R-:W-:Y:S08]  /*3470*/  HMMA.16816.F32 R32, R52.reuse, R4, R32 ;  /* 0x000000043420723c */ /* 0x040ff00000001820 */
[C---:B------:R-:W-:Y:S01]  /*3480*/  HMMA.16816.F32 R28, R52.reuse, R6, R28 ;  /* 0x00000006341c723c */ /* 0x040fe2000000181c */
[----:B------:R-:W4:Y:S07]  /*3490*/  LDSM.16.M88.4 R4, [R82+0x5000] ;  /* 0x005000005204783b */ /* 0x000f2e0000000200 */
[C---:B---3--:R-:W-:Y:S08]  /*34a0*/  HMMA.16816.F32 R24, R52.reuse, R16, R24 ;  /* 0x000000103418723c */ /* 0x048ff00000001818 */
[C---:B------:R-:W-:Y:S01]  /*34b0*/  HMMA.16816.F32 R60, R52.reuse, R18, R60 ;  /* 0x00000012343c723c */ /* 0x040fe2000000183c */
[----:B------:R-:W3:Y:S07]  /*34c0*/  LDSM.16.M88.4 R16, [R81+0x4000] ;  /* 0x004000005110783b */ /* 0x000eee0000000200 */
[C---:B--2---:R-:W-:Y:S08]  /*34d0*/  HMMA.16816.F32 R72, R52.reuse, R8, R72 ;  /* 0x000000083448723c */ /* 0x044ff00000001848 */
[----:B------:R-:W-:Y:S01]  /*34e0*/  HMMA.16816.F32 R64, R52, R10, R64 ;  /* 0x0000000a3440723c */ /* 0x000fe20000001840 */
[----:B------:R-:W2:Y:S04]  /*34f0*/  LDSM.16.M88.4 R8, [R81+0x4800] ;  /* 0x004800005108783b */ /* 0x000ea80000000200 */
[----:B------:R-:W-:Y:S03]  /*3500*/  LDSM.16.M88.4 R52, [R0+0x4800] ;  /* 0x004800000034783b */ /* 0x000fe60000000200 */
[C---:B-1----:R-:W-:Y:S08]  /*3510*/  HMMA.16816.F32 R40, R44.reuse, R20, R40 ;  /* 0x000000142c28723c */ /* 0x042ff00000001828 */
[C---:B------:R-:W-:Y:S01]  /*3520*/  HMMA.16816.F32 R36, R44.reuse, R22, R36 ;  /* 0x000000162c24723c */ /* 0x040fe20000001824 */
[----:B------:R-:W-:Y:S07]  /*3530*/  LDSM.16.M88.4 R20, [R0+0x4000] ;  /* 0x004000000014783b */ /* 0x000fee0000000200 */
[C---:B------:R-:W-:Y:S08]  /*3540*/  HMMA.16816.F32 R32, R44.reuse, R12, R32 ;  /* 0x0000000c2c20723c */ /* 0x040ff00000001820 */
[C---:B------:R-:W-:Y:S01]  /*3550*/  HMMA.16816.F32 R28, R44.reuse, R14, R28 ;  /* 0x0000000e2c1c723c */ /* 0x040fe2000000181c */
[----:B------:R-:W-:Y:S07]  /*3560*/  LDSM.16.M88.4 R12, [R81+0x5800] ;  /* 0x00580000510c783b */ /* 0x000fee0000000200 */
[C---:B----4-:R-:W-:Y:S08]  /*3570*/  HMMA.16816.F32 R24, R44.reuse, R4, R24 ;  /* 0x000000042c18723c */ /* 0x050ff00000001818 */
[C---:B------:R-:W-:Y:S01]  /*3580*/  HMMA.16816.F32 R60, R44.reuse, R6, R60 ;  /* 0x000000062c3c723c */ /* 0x040fe2000000183c */
[----:B------:R-:W1:Y:S07]  /*3590*/  LDSM.16.M88.4 R4, [R81+0x5000] ;  /* 0x005000005104783b */ /* 0x000e6e0000000200 */
[C---:B------:R-:W-:Y:S08]  /*35a0*/  HMMA.16816.F32 R72, R44.reuse, R48, R72 ;  /* 0x000000302c48723c */ /* 0x040ff00000001848 */
[----:B------:R-:W-:Y:S01]  /*35b0*/  HMMA.16816.F32 R64, R44, R50, R64 ;  /* 0x000000322c40723c */ /* 0x000fe20000001840 */
[----:B------:R-:W4:Y:S04]  /*35c0*/  LDSM.16.M88.4 R44, [R179+0x8000] ;  /* 0x00800000b32c783b */ /* 0x000f280000000200 */
[----:B------:R-:W5:Y:S03]  /*35d0*/  LDSM.16.M88.4 R48, [R0+0x5000] ;  /* 0x005000000030783b */ /* 0x000f660000000200 */
[C---:B---3--:R-:W-:Y:S08]  /*35e0*/  HMMA.16816.F32 R40, R56.reuse, R16, R40 ;  /* 0x000000103828723c */ /* 0x048ff00000001828 */
[----:B------:R-:W-:Y:S01]  /*35f0*/  HMMA.16816.F32 R36, R56, R18, R36 ;  /* 0x000000123824723c */ /* 0x000fe20000001824 */
[----:B------:R3:W5:Y:S01]  /*3600*/  LDSM.16.M88.4 R16, [R0+0x5800] ;  /* 0x005800000010783b */ /* 0x0007620000000200 */
[----:B------:R-:W-:-:S04]  /*3610*/  DEPBAR.LE SB0, 0x2 ;  /* 0x000080800000791a */ /* 0x000fc80000000000 */
[----:B------:R-:W-:Y:S02]  /*3620*/  BAR.SYNC.DEFER_BLOCKING 0x0 ;  /* 0x0000000000007b1d */ /* 0x000fe40000010000 */
[C---:B--2---:R-:W-:Y:S08]  /*3630*/  HMMA.16816.F32 R32, R56.reuse, R8, R32 ;  /* 0x000000083820723c */ /* 0x044ff00000001820 */
[C---:B------:R-:W-:Y:S08]  /*3640*/  HMMA.16816.F32 R28, R56.reuse, R10, R28 ;  /* 0x0000000a381c723c */ /* 0x040ff0000000181c */
[----:B-1----:R-:W-:Y:S01]  /*3650*/  HMMA.16816.F32 R24, R56, R4, R24 ;  /* 0x000000043818723c */ /* 0x002fe20000001818 */
[----:B---3--:R-:W-:-:S05]  /*3660*/  IMAD.IADD R0, R3, 0x1, -R204 ;  /* 0x0000000103007824 */ /* 0x008fca00078e0acc */
[C---:B------:R-:W-:Y:S01]  /*3670*/  ISETP.GT.AND P3, PT, R0.reuse, RZ, PT ;  /* 0x000000ff0000720c */ /* 0x040fe20003f64270 */
[----:B------:R-:W-:Y:S01]  /*3680*/  LDSM.16.MT88.4 R80, [R177+0x2000] ;  /* 0x00200000b150783b */ /* 0x000fe20000004200 */
[C---:B----4-:R-:W-:Y:S01]  /*3690*/  HMMA.16816.F32 R40, R44.reuse, R20, R40 ;  /* 0x000000142c28723c */ /* 0x050fe20000001828 */
[C---:B------:R-:W-:Y:S02]  /*36a0*/  ISETP.GT.AND P0, PT, R0.reuse, 0x1, PT ;  /* 0x000000010000780c */ /* 0x040fe40003f04270 */
[C---:B------:R-:W-:Y:S01]  /*36b0*/  ISETP.GT.AND P4, PT, R0.reuse, 0x8, PT ;  /* 0x000000080000780c */ /* 0x040fe20003f84270 */
[----:B------:R-:W-:Y:S01]  /*36c0*/  LDSM.16.MT88.4 R124, [R178] ;  /* 0x00000000b27c783b */ /* 0x000fe20000004200 */
[C---:B------:R-:W-:Y:S02]  /*36d0*/  ISETP.GT.AND P6, PT, R0.reuse, 0x29, PT ;  /* 0x000000290000780c */ /* 0x040fe40003fc4270 */
[----:B------:R-:W-:Y:S01]  /*36e0*/  ISETP.GT.AND P5, PT, R0, 0x30, PT ;  /* 0x000000300000780c */ /* 0x000fe20003fa4270 */
[----:B------:R-:W-:Y:S01]  /*36f0*/  HMMA.16816.F32 R36, R44, R22, R36 ;  /* 0x000000162c24723c */ /* 0x000fe20000001824 */
[----:B------:R-:W-:Y:S04]  /*3700*/  LDSM.16.MT88.4 R88, [R157+0x2000] ;  /* 0x002000009d58783b */ /* 0x000fe80000004200 */
[----:B------:R-:W-:Y:S03]  /*3710*/  LDSM.16.MT88.4 R96, [R178+0x4000] ;  /* 0x00400000b260783b */ /* 0x000fe60000004200 */
[----:B------:R-:W-:Y:S01]  /*3720*/  HMMA.16816.F32 R60, R56, R6, R60 ;  /* 0x00000006383c723c */ /* 0x000fe2000000183c */
[----:B------:R-:W-:Y:S04]  /*3730*/  LDSM.16.MT88.4 R104, [R164+0x4000] ;  /* 0x00400000a468783b */ /* 0x000fe80000004200 */
[----:B------:R-:W-:Y:S03]  /*3740*/  LDSM.16.MT88.4 R108, [R177+0x4000] ;  /* 0x00400000b16c783b */ /* 0x000fe60000004200 */
[----:B------:R-:W-:Y:S01]  /*3750*/  HMMA.16816.F32 R32, R44, R52, R32 ;  /* 0x000000342c20723c */ /* 0x000fe20000001820 */
[----:B------:R-:W-:Y:S01]  /*3760*/  FSEL R40, R40, -INF , P3 ;  /* 0xff80000028287808 */ /* 0x000fe20001800000 */
[----:B------:R-:W-:Y:S01]  /*3770*/  LDSM.16.MT88.4 R20, [R178+0x800] ;  /* 0x00080000b214783b */ /* 0x000fe20000004200 */
[----:B------:R-:W-:-:S02]  /*3780*/  FSEL R41, R41, -INF , P0 ;  /* 0xff80000029297808 */ /* 0x000fc40000000000 */
[----:B------:R-:W-:Y:S01]  /*3790*/  FSEL R42, R42, -INF , P3 ;  /* 0xff8000002a2a7808 */ /* 0x000fe20001800000 */
[----:B------:R-:W-:Y:S01]  /*37a0*/  LDSM.16.MT88.4 R136, [R164+0x800] ;  /* 0x00080000a488783b */ /* 0x000fe20000004200 */
[----:B------:R-:W-:Y:S01]  /*37b0*/  ISETP.GT.AND P3, PT, R0, 0x9, PT ;  /* 0x000000090000780c */ /* 0x000fe20003f64270 */
[----:B------:R-:W-:Y:S01]  /*37c0*/  HMMA.16816.F32 R72, R56, R12, R72 ;  /* 0x0000000c3848723c */ /* 0x000fe20000001848 */
[----:B------:R-:W-:Y:S02]  /*37d0*/  FMNMX.FTZ R4, R40, R41, !PT ;  /* 0x0000002928047209 */ /* 0x000fe40007810000 */
[----:B------:R-:W-:Y:S02]  /*37e0*/  FSEL R43, R43, -INF , P0 ;  /* 0xff8000002b2b7808 */ /* 0x000fe40000000000 */
[----:B------:R-:W-:Y:S02]  /*37f0*/  ISETP.GT.AND P0, PT, R0, 0x10, PT ;  /* 0x000000100000780c */ /* 0x000fe40003f04270 */
[----:B------:R-:W-:Y:S01]  /*3800*/  FSEL R37, R37, -INF , P3 ;  /* 0xff80000025257808 */ /* 0x000fe20001800000 */
[----:B------:R-:W-:Y:S01]  /*3810*/  HMMA.16816.F32 R28, R44, R54, R28 ;  /* 0x000000362c1c723c */ /* 0x000fe2000000181c */
[----:B------:R-:W-:-:S02]  /*3820*/  FSEL R39, R39, -INF , P3 ;  /* 0xff80000027277808 */ /* 0x000fc40001800000 */
[----:B------:R-:W-:Y:S02]  /*3830*/  ISETP.GT.AND P3, PT, R0, 0x11, PT ;  /* 0x000000110000780c */ /* 0x000fe40003f64270 */
[----:B------:R-:W-:Y:S02]  /*3840*/  FSEL R13, R38, -INF , P4 ;  /* 0xff800000260d7808 */ /* 0x000fe40002000000 */
[----:B------:R-:W-:Y:S01]  /*3850*/  FMNMX.FTZ R6, R42, R43, !PT ;  /* 0x0000002b2a067209 */ /* 0x000fe20007810000 */
[----:B------:R-:W-:Y:S01]  /*3860*/  HMMA.16816.F32 R64, R56, R14, R64 ;  /* 0x0000000e3840723c */ /* 0x000fe20000001840 */
[----:B------:R-:W-:Y:S01]  /*3870*/  FSEL R7, R32, -INF , P0 ;  /* 0xff80000020077808 */ /* 0x000fe20000000000 */
[----:B------:R-:W-:Y:S01]  /*3880*/  LDSM.16.MT88.4 R56, [R224] ;  /* 0x00000000e038783b */ /* 0x000fe20000004200 */
[----:B------:R-:W-:Y:S02]  /*3890*/  FSEL R33, R33, -INF , P3 ;  /* 0xff80000021217808 */ /* 0x000fe40001800000 */
[----:B------:R-:W-:-:S02]  /*38a0*/  FSEL R35, R35, -INF , P3 ;  /* 0xff80000023237808 */ /* 0x000fc40001800000 */
[----:B------:R-:W-:Y:S01]  /*38b0*/  FSEL R15, R36, -INF , P4 ;  /* 0xff800000240f7808 */ /* 0x000fe20002000000 */
[C---:B-----5:R-:W-:Y:S01]  /*38c0*/  HMMA.16816.F32 R24, R44.reuse, R48, R24 ;  /* 0x000000302c18723c */ /* 0x060fe20000001818 */
[C---:B------:R-:W-:Y:S02]  /*38d0*/  ISETP.GT.AND P4, PT, R0.reuse, 0x18, PT ;  /* 0x000000180000780c */ /* 0x040fe40003f84270 */
[----:B------:R-:W-:Y:S02]  /*38e0*/  FMNMX.FTZ R4, R15, R4, !PT ;  /* 0x000000040f047209 */ /* 0x000fe40007810000 */
[----:B------:R-:W-:Y:S02]  /*38f0*/  ISETP.GT.AND P3, PT, R0, 0x19, PT ;  /* 0x000000190000780c */ /* 0x000fe40003f64270 */
[----:B------:R-:W-:Y:S01]  /*3900*/  FMNMX.FTZ R4, R37, R4, !PT ;  /* 0x0000000425047209 */ /* 0x000fe20007810000 */
[----:B------:R-:W-:Y:S01]  /*3910*/  HMMA.16816.F32 R60, R44, R50, R60 ;  /* 0x000000322c3c723c */ /* 0x000fe2000000183c */
[----:B------:R-:W-:Y:S01]  /*3920*/  FSEL R5, R28, -INF , P4 ;  /* 0xff8000001c057808 */ /* 0x000fe20002000000 */
[----:B------:R-:W-:Y:S01]  /*3930*/  LDSM.16.MT88.4 R48, [R177] ;  /* 0x00000000b130783b */ /* 0x000fe20000004200 */
[----:B------:R-:W-:-:S02]  /*3940*/  FMNMX.FTZ R4, R7, R4, !PT ;  /* 0x0000000407047209 */ /* 0x000fc40007810000 */
[----:B------:R-:W-:Y:S02]  /*3950*/  FSEL R11, R34, -INF , P0 ;  /* 0xff800000220b7808 */ /* 0x000fe40000000000 */
[----:B------:R-:W-:Y:S01]  /*3960*/  FMNMX.FTZ R4, R33, R4, !PT ;  /* 0x0000000421047209 */ /* 0x000fe20007810000 */
[C---:B------:R-:W-:Y:S01]  /*3970*/  HMMA.16816.F32 R72, R44.reuse, R16, R72 ;  /* 0x000000102c48723c */ /* 0x040fe20000001848 */
[----:B------:R-:W-:Y:S02]  /*3980*/  ISETP.GT.AND P0, PT, R0, 0x20, PT ;  /* 0x000000200000780c */ /* 0x000fe40003f04270 */
[----:B------:R-:W-:Y:S02]  /*3990*/  FSEL R29, R29, -INF , P3 ;  /* 0xff8000001d1d7808 */ /* 0x000fe40001800000 */
[----:B------:R-:W-:Y:S02]  /*39a0*/  FMNMX.FTZ R4, R5, R4, !PT ;  /* 0x0000000405047209 */ /* 0x000fe40007810000 */
[----:B------:R-:W-:Y:S01]  /*39b0*/  FMNMX.FTZ R6, R13, R6, !PT ;  /* 0x000000060d067209 */ /* 0x000fe20007810000 */
[----:B------:R-:W-:Y:S01]  /*39c0*/  HMMA.16816.F32 R64, R44, R18, R64 ;  /* 0x000000122c40723c */ /* 0x000fe20000001840 */
        /* <DEDUP_REMOVED lines=10> */
[----:B------:R-:W-:Y:S02]  /*3a70*/  FSEL R159, R60, -INF , P0 ;  /* 0xff8000003c9f7808 */ /* 0x000fe40000000000 */
[----:B------:R-:W-:Y:S02]  /*3a80*/  FMNMX.FTZ R4, R245, R4, !PT ;  /* 0x00000004f5047209 */ /* 0x000fe40007810000 */
[----:B------:R-:W-:-:S02]  /*3a90*/  FSEL R9, R30, -INF , P4 ;  /* 0xff8000001e097808 */ /* 0x000fc40002000000 */
[----:B------:R-:W-:Y:S02]  /*3aa0*/  FMNMX.FTZ R6, R35, R6, !PT ;  /* 0x0000000623067209 */ /* 0x000fe40007810000 */
        /* <DEDUP_REMOVED lines=8> */
[----:B------:R-:W-:Y:S02]  /*3b30*/  FMNMX.FTZ R4, R233, R4, !PT ;  /* 0x00000004e9047209 */ /* 0x000fe40007810000 */
[----:B------:R-:W-:Y:S02]  /*3b40*/  FSEL R241, R27, -INF , P3 ;  /* 0xff8000001bf17808 */ /* 0x000fe40001800000 */
[----:B------:R-:W-:Y:S01]  /*3b50*/  FMNMX.FTZ R6, R165, R6, !PT ;  /* 0x00000006a5067209 */ /* 0x000fe20007810000 */
[----:B------:R-:W-:Y:S01]  /*3b60*/  LDSM.16.MT88.4 R24, [R164+0x2800] ;  /* 0x00280000a418783b */ /* 0x000fe20000004200 */
[----:B------:R-:W-:-:S02]  /*3b70*/  FSEL R235, R62, -INF , P0 ;  /* 0xff8000003eeb7808 */ /* 0x000fc40000000000 */
[C---:B------:R-:W-:Y:S02]  /*3b80*/  ISETP.GT.AND P3, PT, R0.reuse, 0x38, PT ;  /* 0x000000380000780c */ /* 0x040fe40003f64270 */
[----:B------:R-:W-:Y:S02]  /*3b90*/  ISETP.GT.AND P0, PT, R0, 0x39, PT ;  /* 0x000000390000780c */ /* 0x000fe40003f04270 */
[----:B------:R-:W-:Y:S02]  /*3ba0*/  FMNMX.FTZ R0, R175, R4, !PT ;  /* 0x00000004af007209 */ /* 0x000fe40007810000 */
[----:B------:R-:W-:Y:S02]  /*3bb0*/  FMNMX.FTZ R4, R241, R6, !PT ;  /* 0x00000006f1047209 */ /* 0x000fe40007810000 */
[----:B------:R-:W-:Y:S02]  /*3bc0*/  FSEL R173, R63, -INF , P6 ;  /* 0xff8000003fad7808 */ /* 0x000fe40003000000 */
[----:B------:R-:W-:-:S02]  /*3bd0*/  FMNMX.FTZ R4, R235, R4, !PT ;  /* 0x00000004eb047209 */ /* 0x000fc40007810000 */
[----:B------:R-:W-:Y:S02]  /*3be0*/  FSEL R167, R74, -INF , P5 ;  /* 0xff8000004aa77808 */ /* 0x000fe40002800000 */
[----:B------:R-:W-:Y:S02]  /*3bf0*/  FMNMX.FTZ R4, R173, R4, !PT ;  /* 0x00000004ad047209 */ /* 0x000fe40007810000 */
[----:B------:R-:W-:Y:S02]  /*3c00*/  FSEL R171, R64, -INF , P3 ;  /* 0xff80000040ab7808 */ /* 0x000fe40001800000 */
[----:B------:R-:W-:Y:S02]  /*3c10*/  FSEL R143, R75, -INF , P4 ;  /* 0xff8000004b8f7808 */ /* 0x000fe40002000000 */
[----:B------:R-:W-:Y:S01]  /*3c20*/  FMNMX.FTZ R4, R167, R4, !PT ;  /* 0x00000004a7047209 */ /* 0x000fe20007810000 */
[----:B------:R-:W-:Y:S01]  /*3c30*/  LDSM.16.MT88.4 R72, [R164+0x2000] ;  /* 0x00200000a448783b */ /* 0x000fe20000004200 */
[----:B------:R-:W-:-:S02]  /*3c40*/  FSEL R169, R65, -INF , P0 ;  /* 0xff80000041a97808 */ /* 0x000fc40000000000 */
[----:B------:R-:W-:Y:S02]  /*3c50*/  FMNMX.FTZ R0, R171, R0, !PT ;  /* 0x00000000ab007209 */ /* 0x000fe40007810000 */
        /* <DEDUP_REMOVED lines=29> */
[--C-:B------:R-:W-:Y:S01]  /*3e30*/  FFMA.FTZ R149, R13, c[0x0][0x2d0], -R160.reuse ;  /* 0x0000b4000d957a23 */ /* 0x100fe200000108a0 */
[----:B------:R-:W1:Y:S01]  /*3e40*/  LDSM.16.MT88.4 R40, [R164] ;  /* 0x00000000a428783b */ /* 0x000e620000004200 */
[----:B------:R-:W-:Y:S01]  /*3e50*/  FFMA.FTZ R146, R39, c[0x0][0x2d0], -R160 ;  /* 0x0000b40027927a23 */ /* 0x000fe200000108a0 */
[----:B------:R-:W2:Y:S01]  /*3e60*/  MUFU.EX2 R155, R155 ;  /* 0x0000009b009b7308 */ /* 0x000ea20000000800 */
[--C-:B------:R-:W-:Y:S01]  /*3e70*/  FFMA.FTZ R147, R7, c[0x0][0x2d0], -R140.reuse ;  /* 0x0000b40007937a23 */ /* 0x100fe2000001088c */
[----:B------:R-:W-:Y:S01]  /*3e80*/  LDSM.16.MT88.4 R12, [R157+0x2800] ;  /* 0x002800009d0c783b */ /* 0x000fe20000004200 */
[----:B------:R-:W-:Y:S02]  /*3e90*/  FFMA.FTZ R145, R5, c[0x0][0x2d0], -R140 ;  /* 0x0000b40005917a23 */ /* 0x000fe4000001088c */
[--C-:B------:R-:W-:Y:S01]  /*3ea0*/  FFMA.FTZ R152, R11, c[0x0][0x2d0], -R160.reuse ;  /* 0x0000b4000b987a23 */ /* 0x100fe200000108a0 */
[----:B------:R-:W3:Y:S01]  /*3eb0*/  LDSM.16.MT88.4 R4, [R224+0x4000] ;  /* 0x00400000e004783b */ /* 0x000ee20000004200 */
[----:B------:R-:W-:Y:S01]  /*3ec0*/  FFMA.FTZ R150, R9, c[0x0][0x2d0], -R160 ;  /* 0x0000b40009967a23 */ /* 0x000fe200000108a0 */
[----:B------:R-:W-:Y:S01]  /*3ed0*/  MUFU.EX2 R153, R153 ;  /* 0x0000009900997308 */ /* 0x000fe20000000800 */
[--C-:B------:R-:W-:Y:S01]  /*3ee0*/  FFMA.FTZ R144, R33, c[0x0][0x2d0], -R140.reuse ;  /* 0x0000b40021907a23 */ /* 0x100fe2000001088c */
[----:B------:R-:W4:Y:S01]  /*3ef0*/  LDSM.16.MT88.4 R8, [R178+0x2800] ;  /* 0x00280000b208783b */ /* 0x000f220000004200 */
[----:B------:R-:W-:-:S02]  /*3f00*/  FFMA.FTZ R0, R29, c[0x0][0x2d0], -R140 ;  /* 0x0000b4001d007a23 */ /* 0x000fc4000001088c */
[--C-:B------:R-:W-:Y:S02]  /*3f10*/  FFMA.FTZ R135, R35, c[0x0][0x2d0], -R160.reuse ;  /* 0x0000b40023877a23 */ /* 0x100fe400000108a0 */
[----:B------:R-:W-:Y:S01]  /*3f20*/  FFMA.FTZ R133, R31, c[0x0][0x2d0], -R160 ;  /* 0x0000b4001f857a23 */ /* 0x000fe200000108a0 */
[----:B------:R-:W5:Y:S01]  /*3f30*/  MUFU.EX2 R148, R148 ;  /* 0x0000009400947308 */ /* 0x000f620000000800 */
[----:B--2---:R-:W-:Y:S01]  /*3f40*/  F2FP.PACK_AB R112, R155, R156 ;  /* 0x0000009c9b70723e */ /* 0x004fe200000000ff */
[----:B------:R-:W-:Y:S01]  /*3f50*/  LDSM.16.MT88.4 R32, [R177+0x800] ;  /* 0x00080000b120783b */ /* 0x000fe20000004200 */
[--C-:B------:R-:W-:Y:S02]  /*3f60*/  FFMA.FTZ R158, R161, c[0x0][0x2d0], -R140.reuse ;  /* 0x0000b400a19e7a23 */ /* 0x100fe4000001088c */
[--C-:B------:R-:W-:Y:S01]  /*3f70*/  FFMA.FTZ R161, R245, c[0x0][0x2d0], -R140.reuse ;  /* 0x0000b400f5a17a23 */ /* 0x100fe2000001088c */
[----:B------:R-:W-:Y:S01]  /*3f80*/  LDSM.16.MT88.4 R28, [R157+0x800] ;  /* 0x000800009d1c783b */ /* 0x000fe20000004200 */
[--C-:B------:R-:W-:Y:S01]  /*3f90*/  FFMA.FTZ R159, R159, c[0x0][0x2d0], -R140.reuse ;  /* 0x0000b4009f9f7a23 */ /* 0x100fe2000001088c */
[----:B------:R-:W-:Y:S01]  /*3fa0*/  MUFU.EX2 R154, R154 ;  /* 0x0000009a009a7308 */ /* 0x000fe20000000800 */
[----:B------:R-:W-:-:S02]  /*3fb0*/  FFMA.FTZ R162, R243, c[0x0][0x2d0], -R140 ;  /* 0x0000b400f3a27a23 */ /* 0x000fc4000001088c */
[--C-:B------:R-:W-:Y:S02]  /*3fc0*/  FFMA.FTZ R165, R165, c[0x0][0x2d0], -R160.reuse ;  /* 0x0000b400a5a57a23 */ /* 0x100fe400000108a0 */
[--C-:B------:R-:W-:Y:S02]  /*3fd0*/  FFMA.FTZ R166, R241, c[0x0][0x2d0], -R160.reuse ;  /* 0x0000b400f1a67a23 */ /* 0x100fe400000108a0 */
[--C-:B------:R-:W-:Y:S01]  /*3fe0*/  FFMA.FTZ R168, R235, c[0x0][0x2d0], -R160.reuse ;  /* 0x0000b400eba87a23 */ /* 0x100fe200000108a0 */
[----:B------:R-:W2:Y:S01]  /*3ff0*/  MUFU.EX2 R151, R151 ;  /* 0x0000009700977308 */ /* 0x000ea20000000800 */
[----:B-----5:R-:W-:Y:S01]  /*4000*/  F2FP.PACK_AB R114, R148, R153 ;  /* 0x000000999472723e */ /* 0x020fe200000000ff */
[----:B------:R-:W-:Y:S02]  /*4010*/  FFMA.FTZ R173, R173, c[0x0][0x2d0], -R160 ;  /* 0x0000b400adad7a23 */ /* 0x000fe400000108a0 */
[----:B------:R-:W-:Y:S02]  /*4020*/  FFMA.FTZ R172, R169, c[0x0][0x2d0], -R140 ;  /* 0x0000b400a9ac7a23 */ /* 0x000fe4000001088c */
[----:B------:R-:W-:-:S02]  /*4030*/  FFMA.FTZ R167, R167, c[0x0][0x2d0], -R160 ;  /* 0x0000b400a7a77a23 */ /* 0x000fc400000108a0 */
[----:B------:R-:W-:Y:S01]  /*4040*/  MUFU.EX2 R149, R149 ;  /* 0x0000009500957308 */ /* 0x000fe20000000800 */
[--C-:B------:R-:W-:Y:S02]  /*4050*/  FFMA.FTZ R174, R143, c[0x0][0x2d0], -R160.reuse ;  /* 0x0000b4008fae7a23 */ /* 0x100fe400000108a0 */
[----:B------:R-:W-:Y:S02]  /*4060*/  FFMA.FTZ R169, R141, c[0x0][0x2d0], -R160 ;  /* 0x0000b4008da97a23 */ /* 0x000fe400000108a0 */
[--C-:B------:R-:W-:Y:S02]  /*4070*/  FFMA.FTZ R170, R233, c[0x0][0x2d0], -R140.reuse ;  /* 0x0000b400e9aa7a23 */ /* 0x100fe4000001088c */
[--C-:B------:R-:W-:Y:S01]  /*4080*/  FFMA.FTZ R175, R175, c[0x0][0x2d0], -R140.reuse ;  /* 0x0000b400afaf7a23 */ /* 0x100fe2000001088c */
[----:B------:R-:W5:Y:S01]  /*4090*/  MUFU.EX2 R146, R146 ;  /* 0x0000009200927308 */ /* 0x000f620000000800 */
[----:B--2---:R-:W-:Y:S01]  /*40a0*/  F2FP.PACK_AB R113, R151, R154 ;  /* 0x0000009a9771723e */ /* 0x004fe200000000ff */
[----:B------:R-:W-:-:S02]  /*40b0*/  FFMA.FTZ R171, R171, c[0x0][0x2d0], -R140 ;  /* 0x0000b400abab7a23 */ /* 0x000fc4000001088c */
[----:B------:R-:W-:Y:S01]  /*40c0*/  FFMA.FTZ R160, R163, c[0x0][0x2d0], -R160 ;  /* 0x0000b400a3a07a23 */ /* 0x000fe200000108a0 */
[----:B------:R-:W-:Y:S01]  /*40d0*/  LDSM.16.MT88.4 R140, [R164+0x3800] ;  /* 0x00380000a48c783b */ /* 0x000fe20000004200 */
[----:B------:R-:W-:Y:S02]  /*40e0*/  FADD.FTZ R156, R156, R155 ;  /* 0x0000009b9c9c7221 */ /* 0x000fe40000010000 */
[----:B------:R-:W-:Y:S01]  /*40f0*/  MUFU.EX2 R147, R147 ;  /* 0x0000009300937308 */ /* 0x000fe20000000800 */
[----:B------:R-:W-:Y:S02]  /*4100*/  FADD.FTZ R154, R154, R151 ;  /* 0x000000979a9a7221 */ /* 0x000fe40000010000 */
[----:B------:R-:W-:-:S04]  /*4110*/  FADD.FTZ R153, R153, R156 ;  /* 0x0000009c99997221 */ /* 0x000fc80000010000 */
[----:B------:R-:W-:Y:S01]  /*4120*/  FADD.FTZ R148, R148, R153 ;  /* 0x0000009994947221 */ /* 0x000fe20000010000 */
[----:B-----5:R-:W-:Y:S01]  /*4130*/  F2FP.PACK_AB R115, R146, R149 ;  /* 0x000000959273723e */ /* 0x020fe200000000ff */
[----:B------:R-:W2:Y:S01]  /*4140*/  MUFU.EX2 R144, R144 ;  /* 0x0000009000907308 */ /* 0x000ea20000000800 */
[----:B------:R-:W-:-:S04]  /*4150*/  FADD.FTZ R149, R149, R154 ;  /* 0x0000009a95957221 */ /* 0x000fc80000010000 */
        /* <DEDUP_REMOVED lines=11> */
[C---:B-1----:R-:W-:Y:S02]  /*4210*/  HMMA.16816.F32 R36, R112.reuse, R40, RZ ;  /* 0x000000287024723c */ /* 0x042fe400000018ff */
        /* <DEDUP_REMOVED lines=33> */
[C---:B---3--:R-:W-:Y:S07]  /*4430*/  HMMA.16816.F32 R116, R112.reuse, R4, RZ ;  /* 0x000000047074723c */ /* 0x048fee00000018ff */
[----:B--2---:R-:W-:Y:S01]  /*4440*/  F2FP.PACK_AB R4, R144, R147 ;  /* 0x000000939004723e */ /* 0x004fe200000000ff */
        /* <DEDUP_REMOVED lines=10> */
[----:B------:R-:W-:Y:S01]  /*44f0*/  FADD.FTZ R145, R0, R145 ;  /* 0x0000009100917221 */ /* 0x000fe20000010000 */
[----:B------:R-:W-:Y:S01]  /*4500*/  IADD3 R0, R2, -0x3, RZ ;  /* 0xfffffffd02007810 */ /* 0x000fe20007ffe0ff */
[----:B----4-:R-:W-:Y:S01]  /*4510*/  HMMA.16816.F32 R60, R4, R8, R60 ;  /* 0x00000008043c723c */ /* 0x010fe2000000183c */
[----:B------:R-:W-:-:S02]  /*4520*/  FADD.FTZ R150, R133, R150 ;  /* 0x0000009685967221 */ /* 0x000fc40000010000 */
[----:B------:R-:W-:-:S05]  /*4530*/  ISETP.GE.AND P0, PT, R0, R229, PT ;  /* 0x000000e50000720c */ /* 0x000fca0003f06270 */
        /* <DEDUP_REMOVED lines=124> */
[----:B------:R-:W-:Y:S01]  /*4d00*/  SHF.R.S32.HI R5, RZ, 0x1f, R0 ;  /* 0x0000001fff057819 */ /* 0x000fe20000011400 */
[----:B------:R-:W-:-:S04]  /*4d10*/  IMAD.WIDE.U32 R6, R0, c[0x0][0x1e0], RZ ;  /* 0x0000780000067a25 */ /* 0x000fc800078e00ff */
[----:B------:R-:W-:Y:S02]  /*4d20*/  IMAD R5, R5, c[0x0][0x1e0], RZ ;  /* 0x0000780005057a24 */ /* 0x000fe400078e02ff */
[----:B------:R-:W-:Y:S02]  /*4d30*/  IMAD.MOV.U32 R4, RZ, RZ, c[0x0][0x1e0] ;  /* 0x00007800ff047624 */ /* 0x000fe400078e00ff */
[----:B------:R-:W-:Y:S01]  /*4d40*/  IMAD R5, R0, c[0x0][0x1e4], R5 ;  /* 0x0000790000057a24 */ /* 0x000fe200078e0205 */
[----:B------:R-:W-:-:S03]  /*4d50*/  LEA R0, P0, R6, R238, 0x6 ;  /* 0x000000ee06007211 */ /* 0x000fc600078030ff */
[----:B------:R-:W-:Y:S01]  /*4d60*/  IMAD.IADD R5, R7, 0x1, R5 ;  /* 0x0000000107057824 */ /* 0x000fe200078e0205 */
[----:B------:R-:W-:-:S04]  /*4d70*/  LEA R8, P3, R0, c[0x0][0x1c8], 0x1 ;  /* 0x0000720000087a11 */ /* 0x000fc800078608ff */
        /* <DEDUP_REMOVED lines=15> */
.L_x_3709:
[----:B------:R-:W-:Y:S05]  /*4e70*/  BSYNC B0 ;  /* 0x0000000000007941 */ /* 0x000fea0003800000 */
.L_x_3708:
        /* <DEDUP_REMOVED lines=8> */
.L_x_3711:
        /* <DEDUP_REMOVED lines=9> */
[----:B-1----:R-:W-:Y:S01]  /*4f90*/  @!P5 IMAD.WIDE.U32 R32, R240, c[0x0][0x208], RZ ;  /* 0x00008200f020da25 */ /* 0x002fe200078e00ff */
[----:B------:R-:W-:Y:S02]  /*4fa0*/  @!P5 MOV R2, c[0x0][0x208] ;  /* 0x000082000002da02 */ /* 0x000fe40000000f00 */
[----:B------:R-:W-:Y:S01]  /*4fb0*/  @!P5 MOV R3, c[0x0][0x20c] ;  /* 0x000083000003da02 */ /* 0x000fe20000000f00 */
[----:B------:R-:W-:Y:S01]  /*4fc0*/  @!P5 IMAD R159, R159, c[0x0][0x208], RZ ;  /* 0x000082009f9fda24 */ /* 0x000fe200078e02ff */
[----:B------:R-:W-:Y:S01]  /*4fd0*/  @!P5 SHF.L.U32 R157, R32, 0x6, RZ ;  /* 0x00000006209dd819 */ /* 0x000fe200000006ff */
[----:B------:R-:W-:Y:S01]  /*4fe0*/  @!P5 IMAD R168, R232, 0x6000, R202 ;  /* 0x00006000e8a8d824 */ /* 0x000fe200078e02ca */
[----:B------:R-:W-:Y:S01]  /*4ff0*/  @!P5 ISETP.GE.AND P3, PT, R199, c[0x0][0x1d4], PT ;  /* 0x00007500c700da0c */ /* 0x000fe20003f66270 */
[----:B------:R-:W-:Y:S01]  /*5000*/  LDSM.16.M88.4 R136, [R182] ;  /* 0x00000000b688783b */ /* 0x000fe20000000200 */
[----:B------:R-:W-:Y:S01]  /*5010*/  @!P5 IMAD R159, R240, c[0x0][0x20c], R159 ;  /* 0x00008300f09fda24 */ /* 0x000fe200078e029f */
[----:B------:R-:W-:Y:S02]  /*5020*/  @!P5 LEA R161, P0, R2, R157, 0x5 ;  /* 0x0000009d02a1d211 */ /* 0x000fe400078028ff */
[----:B------:R-:W-:Y:S02]  /*5030*/  @!P5 IADD3 R157, P4, R157, R236, RZ ;  /* 0x000000ec9d9dd210 */ /* 0x000fe40007f9e0ff */
[----:B------:R-:W-:Y:S02]  /*5040*/  @!P5 IADD3 R159, R33, R159, RZ ;  /* 0x0000009f219fd210 */ /* 0x000fe40007ffe0ff */
[----:B------:R-:W2:Y:S01]  /*5050*/  LDSM.16.M88.4 R140, [R173] ;  /* 0x00000000ad8c783b */ /* 0x000ea20000000200 */
[----:B------:R-:W-:Y:S02]  /*5060*/  @!P5 LEA R164, P6, R157, c[0x0][0x1f8], 0x1 ;  /* 0x00007e009da4da11 */ /* 0x000fe400078c08ff */
[----:B------:R-:W-:Y:S02]  /*5070*/  @!P5 SHF.L.U64.HI R159, R32, 0x6, R159 ;  /* 0x00000006209fd819 */ /* 0x000fe4000001029f */
[----:B------:R-:W-:Y:S02]  /*5080*/  @!P5 ISETP.GE.AND P2, PT, R200, c[0x0][0x1d4], PT ;  /* 0x00007500c800da0c */ /* 0x000fe40003f46270 */
[----:B------:R-:W-:Y:S01]  /*5090*/  @!P5 LEA.HI.X R3, R2, R159, R3, 0x5, P0 ;  /* 0x0000009f0203d211 */ /* 0x000fe200000f2c03 */
[----:B------:R-:W3:Y:S01]  /*50a0*/  LDSM.16.M88.4 R144, [R173+0x800] ;  /* 0x00080000ad90783b */ /* 0x000ee20000000200 */
[----:B------:R-:W-:Y:S02]  /*50b0*/  @!P5 IADD3.X R2, R159, R190, RZ, P4, !PT ;  /* 0x000000be9f02d210 */ /* 0x000fe400027fe4ff */
[----:B------:R-:W-:Y:S02]  /*50c0*/  @!P5 IADD3 R132, P0, R161, R236, RZ ;  /* 0x000000eca184d210 */ /* 0x000fe40007f1e0ff */
[----:B------:R-:W-:Y:S02]  /*50d0*/  @!P5 LEA.HI.X R165, R157, c[0x0][0x1fc], R2, 0x1, P6 ;  /* 0x00007f009da5da11 */ /* 0x000fe400030f0c02 */
[----:B------:R-:W-:Y:S01]  /*50e0*/  @!P5 LEA R170, P4, R132, c[0x0][0x1f8], 0x1 ;  /* 0x00007e0084aada11 */ /* 0x000fe200078808ff */
[----:B------:R-:W4:Y:S01]  /*50f0*/  LDSM.16.M88.4 R148, [R173+0x1000] ;  /* 0x00100000ad94783b */ /* 0x000f220000000200 */
[----:B------:R-:W-:Y:S02]  /*5100*/  MOV R2, 0x40 ;  /* 0x0000004000027802 */ /* 0x000fe40000000f00 */
[----:B------:R-:W-:Y:S02]  /*5110*/  @!P5 IADD3.X R3, R3, R190, RZ, P0, !PT ;  /* 0x000000be0303d210 */ /* 0x000fe400007fe4ff */
[----:B------:R-:W-:Y:S02]  /*5120*/  LOP3.LUT P0, RZ, R184, 0x4, RZ, 0xc0, !PT ;  /* 0x00000004b8ff7812 */ /* 0x000fe4000780c0ff */
[----:B------:R-:W-:Y:S01]  /*5130*/  @!P5 LEA.HI.X R171, R132, c[0x0][0x1fc], R3, 0x1, P4 ;  /* 0x00007f0084abda11 */ /* 0x000fe200020f0c03 */
[----:B------:R-:W5:Y:S01]  /*5140*/  LDSM.16.M88.4 R152, [R173+0x1800] ;  /* 0x00180000ad98783b */ /* 0x000f620000000200 */
[----:B------:R-:W-:Y:S02]  /*5150*/  SEL R132, R2, 0xffffffc0, !P0 ;  /* 0xffffffc002847807 */ /* 0x000fe40004000000 */
[----:B------:R-:W-:Y:S02]  /*5160*/  ISETP.GE.AND P6, PT, R232, 0x1, PT ;  /* 0x00000001e800780c */ /* 0x000fe40003fc6270 */
[CC--:B------:R-:W-:Y:S02]  /*5170*/  IADD3 R2, R132.reuse, R173.reuse, RZ ;  /* 0x000000ad84027210 */ /* 0x0c0fe40007ffe0ff */
[----:B------:R-:W-:Y:S02]  /*5180*/  IADD3 R3, R132, R172, RZ ;  /* 0x000000ac84037210 */ /* 0x000fe40007ffe0ff */
[----:B------:R-:W-:Y:S02]  /*5190*/  IADD3 R132, R176, R173, R132 ;  /* 0x000000adb0847210 */ /* 0x000fe40007ffe084 */
[----:B------:R-:W-:Y:S04]  /*51a0*/  IADD3 R232, R232, 0x1, RZ ;  /* 0x00000001e8e87810 */ /* 0x000fe80007ffe0ff */
[----:B------:R-:W-:Y:S01]  /*51b0*/  SEL R232, R232, RZ, !P6 ;  /* 0x000000ffe8e87207 */ /* 0x000fe20007000000 */
        /* <DEDUP_REMOVED lines=13> */
[----:B------:R-:W1:Y:S07]  /*5290*/  LDSM.16.M88.4 R152, [R172+0x1800] ;  /* 0x00180000ac98783b */ /* 0x000e6e0000000200 */
[C---:B------:R-:W-:Y:S01]  /*52a0*/  HMMA.16816.F32 R8, R140.reuse, R146, R8 ;  /* 0x000000928c08723c */ /* 0x040fe20000001808 */
[----:B------:R-:W-:Y:S01]  /*52b0*/  @!PT LDS RZ, [RZ] ;  /* 0x00000000fffff984 */ /* 0x000fe20000000800 */
[----:B------:R-:W-:Y:S01]  /*52c0*/  @!PT LDS RZ, [RZ] ;  /* 0x00000000fffff984 */ /* 0x000fe20000000800 */
[----:B------:R-:W-:Y:S01]  /*52d0*/  @!PT LDS RZ, [RZ] ;  /* 0x00000000fffff984 */ /* 0x000fe20000000800 */
[----:B------:R4:W-:Y:S07]  /*52e0*/  @!P5 LDGSTS.E.BYPASS.LTC128B.128 [R168], [R164.64], !P1 ;  /* 0x00000000a4a8dfae */ /* 0x0009ee000c901d48 */
[C---:B--2---:R-:W-:Y:S01]  /*52f0*/  HMMA.16816.F32 R12, R140.reuse, R148, R12 ;  /* 0x000000948c0c723c */ /* 0x044fe2000000180c */
[----:B------:R4:W-:Y:S07]  /*5300*/  @!P5 LDGSTS.E.BYPASS.LTC128B.128 [R168+0x2000], [R164.64+0x80], !P3 ;  /* 0x02000080a4a8dfae */ /* 0x0009ee000d901d48 */
[C---:B------:R-:W-:Y:S01]  /*5310*/  HMMA.16816.F32 R16, R140.reuse, R150, R16 ;  /* 0x000000968c10723c */ /* 0x040fe20000001810 */
[----:B------:R4:W-:Y:S07]  /*5320*/  @!P5 LDGSTS.E.BYPASS.LTC128B.128 [R168+0x4000], [R164.64+0x100], !P2 ;  /* 0x04000100a4a8dfae */ /* 0x0009ee000d101d48 */
[C---:B---3--:R-:W-:Y:S01]  /*5330*/  HMMA.16816.F32 R20, R140.reuse, R136, R20 ;  /* 0x000000888c14723c */ /* 0x048fe20000001814 */
[----:B------:R2:W-:Y:S07]  /*5340*/  @!P5 LDGSTS.E.BYPASS.LTC128B.128 [R168+0x1000], [R170.64], !P1 ;  /* 0x01000000aaa8dfae */ /* 0x0005ee000c901d48 */
[C---:B------:R-:W-:Y:S01]  /*5350*/  HMMA.16816.F32 R24, R140.reuse, R138, R24 ;  /* 0x0000008a8c18723c */ /* 0x040fe20000001818 */
[----:B------:R2:W-:Y:S07]  /*5360*/  @!P5 LDGSTS.E.BYPASS.LTC128B.128 [R168+0x3000], [R170.64+0x80], !P3 ;  /* 0x03000080aaa8dfae */ /* 0x0005ee000d901d48 */
[C---:B-1----:R-:W-:Y:S01]  /*5370*/  HMMA.16816.F32 R28, R140.reuse, R152, R28 ;  /* 0x000000988c1c723c */ /* 0x042fe2000000181c */
[----:B------:R2:W-:Y:S07]  /*5380*/  @!P5 LDGSTS.E.BYPASS.LTC128B.128 [R168+0x5000], [R170.64+0x100], !P2 ;  /* 0x05000100aaa8dfae */ /* 0x0005ee000d101d48 */
[----:B------:R-:W-:Y:S01]  /*5390*/  HMMA.16816.F32 R32, R140, R154, R32 ;  /* 0x0000009a8c20723c */ /* 0x000fe20000001820 */
[----:B------:R-:W-:Y:S08]  /*53a0*/  LDSM.16.M88.4 R144, [R180] ;  /* 0x00000000b490783b */ /* 0x000ff00000000200 */
[----:B------:R-:W1:Y:S08]  /*53b0*/  LDSM.16.M88.4 R156, [R2] ;  /* 0x00000000029c783b */ /* 0x000e700000000200 */
[----:B------:R-:W3:Y:S08]  /*53c0*/  LDSM.16.M88.4 R160, [R2+0x800] ;  /* 0x0008000002a0783b */ /* 0x000ef00000000200 */
[----:B------:R-:W5:Y:S08]  /*53d0*/  LDSM.16.M88.4 R148, [R2+0x1000] ;  /* 0x001000000294783b */ /* 0x000f700000000200 */
[----:B------:R-:W0:Y:S08]  /*53e0*/  LDGDEPBAR ;  /* 0x00000000000079af */ /* 0x000e300000000000 */
[----:B----4-:R-:W4:Y:S01]  /*53f0*/  LDSM.16.M88.4 R164, [R2+0x1800] ;  /* 0x0018000002a4783b */ /* 0x010f220000000200 */
[C---:B-1----:R-:W-:Y:S07]  /*5400*/  HMMA.16816.F32 R4, R144.reuse, R156, R4 ;  /* 0x0000009c9004723c */ /* 0x042fee0000001804 */
[----:B------:R-:W-:Y:S01]  /*5410*/  LDSM.16.M88.4 R136, [R179] ;  /* 0x00000000b388783b */ /* 0x000fe20000000200 */
[C---:B------:R-:W-:Y:S07]  /*5420*/  HMMA.16816.F32 R8, R144.reuse, R158, R8 ;  /* 0x0000009e9008723c */ /* 0x040fee0000001808 */
[----:B--2---:R-:W1:Y:S01]  /*5430*/  LDSM.16.M88.4 R168, [R3] ;  /* 0x0000000003a8783b */ /* 0x004e620000000200 */
[C---:B---3--:R-:W-:Y:S07]  /*5440*/  HMMA.16816.F32 R12, R144.reuse, R160, R12 ;  /* 0x000000a0900c723c */ /* 0x048fee000000180c */
[----:B------:R-:W2:Y:S01]  /*5450*/  LDSM.16.M88.4 R140, [R3+0x800] ;  /* 0x00080000038c783b */ /* 0x000ea20000000200 */
[C---:B------:R-:W-:Y:S07]  /*5460*/  HMMA.16816.F32 R16, R144.reuse, R162, R16 ;  /* 0x000000a29010723c */ /* 0x040fee0000001810 */
[----:B------:R-:W3:Y:S01]  /*5470*/  LDSM.16.M88.4 R152, [R3+0x1000] ;  /* 0x001000000398783b */ /* 0x000ee20000000200 */
[C---:B-----5:R-:W-:Y:S07]  /*5480*/  HMMA.16816.F32 R20, R144.reuse, R148, R20 ;  /* 0x000000949014723c */ /* 0x060fee0000001814 */
[----:B------:R-:W5:Y:S01]  /*5490*/  LDSM.16.M88.4 R156, [R3+0x1800] ;  /* 0x00180000039c783b */ /* 0x000f620000000200 */
[C---:B------:R-:W-:Y:S07]  /*54a0*/  HMMA.16816.F32 R24, R144.reuse, R150, R24 ;  /* 0x000000969018723c */ /* 0x040fee0000001818 */
[----:B------:R-:W-:Y:S01]  /*54b0*/  LDSM.16.M88.4 R148, [R173+0x2000] ;  /* 0x00200000ad94783b */ /* 0x000fe20000000200 */
[C---:B----4-:R-:W-:Y:S07]  /*54c0*/  HMMA.16816.F32 R28, R144.reuse, R164, R28 ;  /* 0x000000a4901c723c */ /* 0x050fee000000181c */
[----:B------:R-:W-:Y:S01]  /*54d0*/  LDSM.16.M88.4 R160, [R173+0x2800] ;  /* 0x00280000ada0783b */ /* 0x000fe20000000200 */
[----:B------:R-:W-:Y:S07]  /*54e0*/  HMMA.16816.F32 R32, R144, R166, R32 ;  /* 0x000000a69020723c */ /* 0x000fee0000001820 */
[----:B------:R-:W4:Y:S01]  /*54f0*/  LDSM.16.M88.4 R144, [R182+0x4000] ;  /* 0x00400000b690783b */ /* 0x000f220000000200 */
[C---:B-1----:R-:W-:Y:S07]  /*5500*/  HMMA.16816.F32 R4, R136.reuse, R168, R4 ;  /* 0x000000a88804723c */ /* 0x042fee0000001804 */
[----:B------:R-:W-:Y:S01]  /*5510*/  LDSM.16.M88.4 R164, [R181+0x4000] ;  /* 0x00400000b5a4783b */ /* 0x000fe20000000200 */
[C---:B------:R-:W-:Y:S07]  /*5520*/  HMMA.16816.F32 R8, R136.reuse, R170, R8 ;  /* 0x000000aa8808723c */ /* 0x040fee0000001808 */
[----:B------:R-:W-:Y:S01]  /*5530*/  LDSM.16.M88.4 R168, [R172+0x2000] ;  /* 0x00200000aca8783b */ /* 0x000fe20000000200 */
[C---:B--2---:R-:W-:Y:S08]  /*5540*/  HMMA.16816.F32 R12, R136.reuse, R140, R12 ;  /* 0x0000008c880c723c */ /* 0x044ff0000000180c */
[C---:B------:R-:W-:Y:S01]  /*5550*/  HMMA.16816.F32 R16, R136.reuse, R142, R16 ;  /* 0x0000008e8810723c */ /* 0x040fe20000001810 */
[----:B------:R-:W1:Y:S07]  /*5560*/  LDSM.16.M88.4 R140, [R173+0x3000] ;  /* 0x00300000ad8c783b */ /* 0x000e6e0000000200 */
[C---:B---3--:R-:W-:Y:S08]  /*5570*/  HMMA.16816.F32 R20, R136.reuse, R152, R20 ;  /* 0x000000988814723c */ /* 0x048ff00000001814 */
[C---:B------:R-:W-:Y:S01]  /*5580*/  HMMA.16816.F32 R24, R136.reuse, R154, R24 ;  /* 0x0000009a8818723c */ /* 0x040fe20000001818 */
[----:B------:R-:W2:Y:S07]  /*5590*/  LDSM.16.M88.4 R152, [R173+0x3800] ;  /* 0x00380000ad98783b */ /* 0x000eae0000000200 */
[C---:B-----5:R-:W-:Y:S08]  /*55a0*/  HMMA.16816.F32 R28, R136.reuse, R156, R28 ;  /* 0x0000009c881c723c */ /* 0x060ff0000000181c */
        /* <DEDUP_REMOVED lines=27> */
[----:B------:R-:W5:Y:S07]  /*5760*/  LDSM.16.M88.4 R156, [R132+0x2800] ;  /* 0x00280000849c783b */ /* 0x000f6e0000000200 */
[C---:B-1----:R-:W-:Y:S01]  /*5770*/  HMMA.16816.F32 R4, R140.reuse, R160, R4 ;  /* 0x000000a08c04723c */ /* 0x042fe20000001804 */
[----:B------:R-:W-:Y:S07]  /*5780*/  LDSM.16.M88.4 R164, [R173+0x5000] ;  /* 0x00500000ada4783b */ /* 0x000fee0000000200 */
[C---:B------:R-:W-:Y:S01]  /*5790*/  HMMA.16816.F32 R8, R140.reuse, R162, R8 ;  /* 0x000000a28c08723c */ /* 0x040fe20000001808 */
[----:B------:R-:W-:Y:S07]  /*57a0*/  LDSM.16.M88.4 R160, [R173+0x4800] ;  /* 0x00480000ada0783b */ /* 0x000fee0000000200 */
[C---:B--2---:R-:W-:Y:S08]  /*57b0*/  HMMA.16816.F32 R12, R140.reuse, R144, R12 ;  /* 0x000000908c0c723c */ /* 0x044ff0000000180c */
[C---:B------:R-:W-:Y:S01]  /*57c0*/  HMMA.16816.F32 R16, R140.reuse, R146, R16 ;  /* 0x000000928c10723c */ /* 0x040fe20000001810 */
[----:B------:R-:W1:Y:S07]  /*57d0*/  LDSM.16.M88.4 R144, [R132+0x3000] ;  /* 0x003000008490783b */ /* 0x000e6e0000000200 */
[C---:B---3--:R-:W-:Y:S08]  /*57e0*/  HMMA.16816.F32 R20, R140.reuse, R136, R20 ;  /* 0x000000888c14723c */ /* 0x048ff00000001814 */
[C---:B------:R-:W-:Y:S01]  /*57f0*/  HMMA.16816.F32 R24, R140.reuse, R138, R24 ;  /* 0x0000008a8c18723c */ /* 0x040fe20000001818 */
[----:B------:R-:W2:Y:S07]  /*5800*/  LDSM.16.M88.4 R136, [R132+0x3800] ;  /* 0x003800008488783b */ /* 0x000eae0000000200 */
[C---:B----4-:R-:W-:Y:S08]  /*5810*/  HMMA.16816.F32 R28, R140.reuse, R148, R28 ;  /* 0x000000948c1c723c */ /* 0x050ff0000000181c */
[----:B------:R-:W-:Y:S01]  /*5820*/  HMMA.16816.F32 R32, R140, R150, R32 ;  /* 0x000000968c20723c */ /* 0x000fe20000001820 */
[----:B------:R-:W-:Y:S07]  /*5830*/  LDSM.16.M88.4 R140, [R182+0x8000] ;  /* 0x00800000b68c783b */ /* 0x000fee0000000200 */
[C---:B------:R-:W-:Y:S01]  /*5840*/  HMMA.16816.F32 R4, R152.reuse, R168, R4 ;  /* 0x000000a89804723c */ /* 0x040fe20000001804 */
        /* <DEDUP_REMOVED lines=13> */
[----:B------:R-:W-:Y:S07]  /*5920*/  LDSM.16.M88.4 R152, [R172+0x5800] ;  /* 0x00580000ac98783b */ /* 0x000fee0000000200 */
[C---:B------:R-:W-:Y:S01]  /*5930*/  HMMA.16816.F32 R8, R140.reuse, R150, R8 ;  /* 0x000000968c08723c */ /* 0x040fe20000001808 */
[----:B------:R-:W3:Y:S07]  /*5940*/  LDSM.16.M88.4 R148, [R172+0x5000] ;  /* 0x00500000ac94783b */ /* 0x000eee0000000200 */
[C---:B------:R-:W-:Y:S01]  /*5950*/  HMMA.16816.F32 R12, R140.reuse, R160, R12 ;  /* 0x000000a08c0c723c */ /* 0x040fe2000000180c */
[----:B------:R-:W-:Y:S07]  /*5960*/  LDSM.16.M88.4 R172, [R3+0x4000] ;  /* 0x0040000003ac783b */ /* 0x000fee0000000200 */
        /* <DEDUP_REMOVED lines=25> */
[C---:B-1----:R-:W-:Y:S08]  /*5b00*/  HMMA.16816.F32 R20, R160.reuse, R156, R20 ;  /* 0x0000009ca014723c */ /* 0x042ff00000001814 */
[C---:B------:R-:W-:Y:S08]  /*5b10*/  HMMA.16816.F32 R24, R160.reuse, R158, R24 ;  /* 0x0000009ea018723c */ /* 0x040ff00000001818 */
[C---:B--2---:R-:W-:Y:S08]  /*5b20*/  HMMA.16816.F32 R28, R160.reuse, R136, R28 ;  /* 0x00000088a01c723c */ /* 0x044ff0000000181c */
[----:B------:R-:W-:Y:S01]  /*5b30*/  HMMA.16816.F32 R32, R160, R138, R32 ;  /* 0x0000008aa020723c */ /* 0x000fe20000001820 */
[----:B------:R1:W2:Y:S01]  /*5b40*/  LDSM.16.M88.4 R136, [R132+0x5800] ;  /* 0x005800008488783b */ /* 0x0002a20000000200 */
[----:B------:R-:W-:Y:S05]  /*5b50*/  DEPBAR.LE SB0, 0x2 ;  /* 0x000080800000791a */ /* 0x000fea0000000000 */
[-C--:B------:R-:W-:Y:S01]  /*5b60*/  IADD3 R162, R178, R186.reuse, RZ ;  /* 0x000000bab2a27210 */ /* 0x080fe20007ffe0ff */
[C---:B------:R-:W-:Y:S01]  /*5b70*/  HMMA.16816.F32 R4, R168.reuse, R172, R4 ;  /* 0x000000aca804723c */ /* 0x040fe20000001804 */
[----:B------:R-:W-:Y:S04]  /*5b80*/  BAR.SYNC.DEFER_BLOCKING 0x0 ;  /* 0x0000000000007b1d */ /* 0x000fe80000010000 */
[----:B------:R-:W-:Y:S03]  /*5b90*/  IADD3 R160, R177, R186, RZ ;  /* 0x000000bab1a07210 */ /* 0x000fe60007ffe0ff */
[C---:B------:R-:W-:Y:S04]  /*5ba0*/  HMMA.16816.F32 R8, R168.reuse, R174, R8 ;  /* 0x000000aea808723c */ /* 0x040fe80000001808 */
[----:B------:R-:W-:Y:S04]  /*5bb0*/  IADD3 R161, R183, R160, RZ ;  /* 0x000000a0b7a17210 */ /* 0x000fe80007ffe0ff */
[C---:B---3--:R-:W-:Y:S08]  /*5bc0*/  HMMA.16816.F32 R12, R168.reuse, R144, R12 ;  /* 0x00000090a80c723c */ /* 0x048ff0000000180c */
[C---:B------:R-:W-:Y:S01]  /*5bd0*/  HMMA.16816.F32 R16, R168.reuse, R146, R16 ;  /* 0x00000092a810723c */ /* 0x040fe20000001810 */
[----:B------:R-:W-:Y:S03]  /*5be0*/  LDSM.16.MT88.4 R144, [R160] ;  /* 0x00000000a090783b */ /* 0x000fe60000004200 */
[----:B------:R-:W-:Y:S02]  /*5bf0*/  FMNMX.FTZ R2, R4, R133, !PT ;  /* 0x0000008504027209 */ /* 0x000fe40007810000 */
[----:B------:R-:W-:Y:S02]  /*5c00*/  FMNMX.FTZ R156, R6, R0, !PT ;  /* 0x00000000069c7209 */ /* 0x000fe40007810000 */
[C---:B----4-:R-:W-:Y:S01]  /*5c10*/  HMMA.16816.F32 R20, R168.reuse, R140, R20 ;  /* 0x0000008ca814723c */ /* 0x050fe20000001814 */
[----:B------:R-:W-:Y:S03]  /*5c20*/  LDSM.16.MT88.4 R148, [R162+0x2800] ;  /* 0x00280000a294783b */ /* 0x000fe60000004200 */
[----:B------:R-:W-:Y:S02]  /*5c30*/  FMNMX.FTZ R3, R5, R2, !PT ;  /* 0x0000000205037209 */ /* 0x000fe40007810000 */
[----:B------:R-:W-:Y:S02]  /*5c40*/  FMNMX.FTZ R157, R7, R156, !PT ;  /* 0x0000009c079d7209 */ /* 0x000fe40007810000 */
[C---:B------:R-:W-:Y:S04]  /*5c50*/  HMMA.16816.F32 R24, R168.reuse, R142, R24 ;  /* 0x0000008ea818723c */ /* 0x040fe80000001818 */
[----:B------:R-:W-:Y:S02]  /*5c60*/  FMNMX.FTZ R2, R8, R3, !PT ;  /* 0x0000000308027209 */ /* 0x000fe40007810000 */
[----:B-1----:R-:W-:Y:S02]  /*5c70*/  FMNMX.FTZ R132, R10, R157, !PT ;  /* 0x0000009d0a847209 */ /* 0x002fe40007810000 */
[C---:B--2---:R-:W-:Y:S04]  /*5c80*/  HMMA.16816.F32 R28, R168.reuse, R136, R28 ;  /* 0x00000088a81c723c */ /* 0x044fe8000000181c */
[----:B------:R-:W-:Y:S02]  /*5c90*/  FMNMX.FTZ R3, R9, R2, !PT ;  /* 0x0000000209037209 */ /* 0x000fe40007810000 */
[----:B------:R-:W-:Y:S02]  /*5ca0*/  FMNMX.FTZ R157, R11, R132, !PT ;  /* 0x000000840b9d7209 */ /* 0x000fe40007810000 */
[----:B------:R-:W-:Y:S01]  /*5cb0*/  HMMA.16816.F32 R32, R168, R138, R32 ;  /* 0x0000008aa820723c */ /* 0x000fe20000001820 */
[----:B------:R-:W-:Y:S03]  /*5cc0*/  LDSM.16.MT88.4 R136, [R162] ;  /* 0x00000000a288783b */ /* 0x000fe60000004200 */
        /* <DEDUP_REMOVED lines=18> */
[----:B------:R-:W-:Y:S04]  /*5df0*/  FMNMX.FTZ R3, R29, R2, !PT ;  /* 0x000000021d037209 */ /* 0x000fe80007810000 */
        /* <DEDUP_REMOVED lines=12> */
[C---:B------:R-:W-:Y:S02]  /*5ec0*/  FADD.FTZ R133, -R132.reuse, R133 ;  /* 0x0000008584857221 */ /* 0x040fe40000010100 */
[----:B------:R-:W-:Y:S01]  /*5ed0*/  FMUL.FTZ R174, R132, c[0x0][0x2d0] ;  /* 0x0000b40084ae7a20 */ /* 0x000fe20000410000 */
[----:B--2---:R-:W-:Y:S01]  /*5ee0*/  FMNMX.FTZ R3, R156, R3, !PT ;  /* 0x000000039c037209 */ /* 0x004fe20007810000 */
[----:B------:R-:W-:Y:S01]  /*5ef0*/  FMUL.FTZ R2, R133, c[0x0][0x2d0] ;  /* 0x0000b40085027a20 */ /* 0x000fe20000410000 */
[----:B------:R-:W-:Y:S01]  /*5f00*/  LDSM.16.MT88.4 R156, [R160+0x2800] ;  /* 0x00280000a09c783b */ /* 0x000fe20000004200 */
[----:B------:R-:W-:Y:S02]  /*5f10*/  FFMA.FTZ R165, R8, c[0x0][0x2d0], -R174 ;  /* 0x0000b40008a57a23 */ /* 0x000fe400000108ae */
[C---:B------:R-:W-:Y:S02]  /*5f20*/  FADD.FTZ R133, -R3.reuse, R0 ;  /* 0x0000000003857221 */ /* 0x040fe40000010100 */
[----:B------:R-:W-:Y:S01]  /*5f30*/  FMUL.FTZ R171, R3, c[0x0][0x2d0] ;  /* 0x0000b40003ab7a20 */ /* 0x000fe20000410000 */
[----:B------:R-:W1:Y:S01]  /*5f40*/  MUFU.EX2 R2, R2 ;  /* 0x0000000200027308 */ /* 0x000e620000000800 */
[----:B------:R-:W-:Y:S01]  /*5f50*/  FMUL.FTZ R0, R133, c[0x0][0x2d0] ;  /* 0x0000b40085007a20 */ /* 0x000fe20000410000 */
[----:B------:R-:W-:Y:S01]  /*5f60*/  IADD3 R133, R183, R162, RZ ;  /* 0x000000a2b7857210 */ /* 0x000fe20007ffe0ff */
[--C-:B------:R-:W-:Y:S02]  /*5f70*/  FFMA.FTZ R166, R9, c[0x0][0x2d0], -R174.reuse ;  /* 0x0000b40009a67a23 */ /* 0x100fe400000108ae */
[--C-:B------:R-:W-:Y:S02]  /*5f80*/  FFMA.FTZ R167, R6, c[0x0][0x2d0], -R171.reuse ;  /* 0x0000b40006a77a23 */ /* 0x100fe400000108ab */
[--C-:B------:R-:W-:Y:S01]  /*5f90*/  FFMA.FTZ R168, R7, c[0x0][0x2d0], -R171.reuse ;  /* 0x0000b40007a87a23 */ /* 0x100fe200000108ab */
[----:B------:R-:W2:Y:S01]  /*5fa0*/  LDSM.16.MT88.4 R140, [R133] ;  /* 0x00000000858c783b */ /* 0x000ea20000004200 */
[--C-:B------:R-:W-:Y:S01]  /*5fb0*/  FFMA.FTZ R169, R10, c[0x0][0x2d0], -R171.reuse ;  /* 0x0000b4000aa97a23 */ /* 0x100fe200000108ab */
[----:B------:R-:W3:Y:S01]  /*5fc0*/  MUFU.EX2 R0, R0 ;  /* 0x0000000000007308 */ /* 0x000ee20000000800 */
[--C-:B------:R-:W-:Y:S02]  /*5fd0*/  FFMA.FTZ R170, R11, c[0x0][0x2d0], -R171.reuse ;  /* 0x0000b4000baa7a23 */ /* 0x100fe400000108ab */
[--C-:B------:R-:W-:Y:S02]  /*5fe0*/  FFMA.FTZ R163, R4, c[0x0][0x2d0], -R174.reuse ;  /* 0x0000b40004a37a23 */ /* 0x100fe400000108ae */
[--C-:B------:R-:W-:Y:S01]  /*5ff0*/  FFMA.FTZ R164, R5, c[0x0][0x2d0], -R174.reuse ;  /* 0x0000b40005a47a23 */ /* 0x100fe200000108ae */
[----:B------:R-:W-:Y:S01]  /*6000*/  LDSM.16.MT88.4 R152, [R133+0x2800] ;  /* 0x002800008598783b */ /* 0x000fe20000004200 */
[--C-:B------:R-:W-:Y:S02]  /*6010*/  FFMA.FTZ R29, R29, c[0x0][0x2d0], -R174.reuse ;  /* 0x0000b4001d1d7a23 */ /* 0x100fe400000108ae */
[--C-:B------:R-:W-:Y:S01]  /*6020*/  FFMA.FTZ R251, R28, c[0x0][0x2d0], -R174.reuse ;  /* 0x0000b4001cfb7a23 */ /* 0x100fe200000108ae */
[----:B------:R-:W-:Y:S01]  /*6030*/  MUFU.EX2 R163, R163 ;  /* 0x000000a300a37308 */ /* 0x000fe20000000800 */
[--C-:B------:R-:W-:Y:S02]  /*6040*/  FFMA.FTZ R32, R32, c[0x0][0x2d0], -R174.reuse ;  /* 0x0000b40020207a23 */ /* 0x100fe400000108ae */
[--C-:B------:R-:W-:Y:S02]  /*6050*/  FFMA.FTZ R175, R12, c[0x0][0x2d0], -R174.reuse ;  /* 0x0000b4000caf7a23 */ /* 0x100fe400000108ae */
[C---:B-1----:R-:W-:Y:S02]  /*6060*/  FMUL.FTZ R4, R2.reuse, R128 ;  /* 0x0000008002047220 */ /* 0x042fe40000410000 */
[C---:B------:R-:W-:Y:S02]  /*6070*/  FMUL.FTZ R5, R2.reuse, R129 ;  /* 0x0000008102057220 */ /* 0x040fe40000410000 */
[C---:B------:R-:W-:Y:S01]  /*6080*/  FMUL.FTZ R8, R2.reuse, R124 ;  /* 0x0000007c02087220 */ /* 0x040fe20000410000 */
[----:B------:R-:W1:Y:S01]  /*6090*/  MUFU.EX2 R164, R164 ;  /* 0x000000a400a47308 */ /* 0x000e620000000800 */
[C---:B------:R-:W-:Y:S02]  /*60a0*/  FMUL.FTZ R9, R2.reuse, R125 ;  /* 0x0000007d02097220 */ /* 0x040fe40000410000 */
[----:B------:R-:W-:Y:S02]  /*60b0*/  FMUL.FTZ R36, R2, R36 ;  /* 0x0000002402247220 */ /* 0x000fe40000410000 */
[C---:B---3--:R-:W-:Y:S02]  /*60c0*/  FMUL.FTZ R6, R0.reuse, R130 ;  /* 0x0000008200067220 */ /* 0x048fe40000410000 */
[C---:B------:R-:W-:Y:S02]  /*60d0*/  FMUL.FTZ R7, R0.reuse, R131 ;  /* 0x0000008300077220 */ /* 0x040fe40000410000 */
[C---:B------:R-:W-:Y:S01]  /*60e0*/  FMUL.FTZ R10, R0.reuse, R126 ;  /* 0x0000007e000a7220 */ /* 0x040fe20000410000 */
[----:B------:R-:W-:Y:S01]  /*60f0*/  MUFU.EX2 R165, R165 ;  /* 0x000000a500a57308 */ /* 0x000fe20000000800 */
[----:B------:R-:W-:Y:S02]  /*6100*/  FMUL.FTZ R11, R0, R127 ;  /* 0x0000007f000b7220 */ /* 0x000fe40000410000 */
[----:B------:R-:W3:Y:S01]  /*6110*/  LDSM.16.MT88.4 R124, [R161] ;  /* 0x00000000a17c783b */ /* 0x000ee20000004200 */
[----:B------:R-:W-:Y:S02]  /*6120*/  FMUL.FTZ R37, R2, R37 ;  /* 0x0000002502257220 */ /* 0x000fe40000410000 */
[C---:B------:R-:W-:Y:S02]  /*6130*/  FMUL.FTZ R38, R0.reuse, R38 ;  /* 0x0000002600267220 */ /* 0x040fe40000410000 */
[----:B------:R-:W-:Y:S02]  /*6140*/  FMUL.FTZ R39, R0, R39 ;  /* 0x0000002700277220 */ /* 0x000fe40000410000 */
[----:B------:R-:W4:Y:S01]  /*6150*/  MUFU.EX2 R166, R166 ;  /* 0x000000a600a67308 */ /* 0x000f220000000800 */
[C---:B------:R-:W-:Y:S02]  /*6160*/  FMUL.FTZ R40, R2.reuse, R40 ;  /* 0x0000002802287220 */ /* 0x040fe40000410000 */
[----:B------:R-:W-:Y:S01]  /*6170*/  FMUL.FTZ R41, R2, R41 ;  /* 0x0000002902297220 */ /* 0x000fe20000410000 */
[----:B-1----:R-:W-:Y:S01]  /*6180*/  F2FP.PACK_AB R128, R164, R163 ;  /* 0x000000a3a480723e */ /* 0x002fe200000000ff */
[C---:B------:R-:W-:Y:S02]  /*6190*/  FMUL.FTZ R42, R0.reuse, R42 ;  /* 0x0000002a002a7220 */ /* 0x040fe40000410000 */
        /* <DEDUP_REMOVED lines=8> */
[----:B------:R-:W1:Y:S01]  /*6220*/  MUFU.EX2 R168, R168 ;  /* 0x000000a800a87308 */ /* 0x000e620000000800 */
[C---:B------:R-:W-:Y:S02]  /*6230*/  FMUL.FTZ R50, R0.reuse, R50 ;  /* 0x0000003200327220 */ /* 0x040fe40000410000 */
[----:B------:R-:W-:Y:S01]  /*6240*/  FMUL.FTZ R51, R0, R51 ;  /* 0x0000003300337220 */ /* 0x000fe20000410000 */
[----:B----4-:R-:W-:Y:S01]  /*6250*/  F2FP.PACK_AB R130, R166, R165 ;  /* 0x000000a5a682723e */ /* 0x010fe200000000ff */
        /* <DEDUP_REMOVED lines=21> */
[C---:B------:R-:W-:Y:S01]  /*63b0*/  FMUL.FTZ R68, R2.reuse, R68 ;  /* 0x0000004402447220 */ /* 0x040fe20000410000 */
[----:B------:R-:W-:Y:S01]  /*63c0*/  MUFU.EX2 R251, R251 ;  /* 0x000000fb00fb7308 */ /* 0x000fe20000000800 */
[----:B------:R-:W-:Y:S02]  /*63d0*/  FMUL.FTZ R69, R2, R69 ;  /* 0x0000004502457220 */ /* 0x000fe40000410000 */
[----:B------:R-:W-:Y:S01]  /*63e0*/  FMUL.FTZ R70, R0, R70 ;  /* 0x0000004600467220 */ /* 0x000fe20000410000 */
[----:B----4-:R-:W-:Y:S01]  /*63f0*/  F2FP.PACK_AB R131, R170, R169 ;  /* 0x000000a9aa83723e */ /* 0x010fe200000000ff */
[----:B------:R-:W-:Y:S02]  /*6400*/  FMUL.FTZ R71, R0, R71 ;  /* 0x0000004700477220 */ /* 0x000fe40000410000 */
[C---:B------:R-:W-:Y:S02]  /*6410*/  FMUL.FTZ R72, R2.reuse, R72 ;  /* 0x0000004802487220 */ /* 0x040fe40000410000 */
[----:B------:R-:W-:Y:S02]  /*6420*/  FMUL.FTZ R73, R2, R73 ;  /* 0x0000004902497220 */ /* 0x000fe40000410000 */
[C---:B------:R-:W-:Y:S05]  /*6430*/  HMMA.16816.F32 R4, R128.reuse, R136, R4 ;  /* 0x000000888004723c */ /* 0x040fea0000001804 */
        /* <DEDUP_REMOVED lines=13> */
[C---:B------:R-:W-:Y:S04]  /*6510*/  HMMA.16816.F32 R44, R128.reuse, R144, R44 ;  /* 0x00000090802c723c */ /* 0x040fe8000000182c */
[C---:B------:R-:W-:Y:S02]  /*6520*/  FMUL.FTZ R82, R0.reuse, R82 ;  /* 0x0000005200527220 */ /* 0x040fe40000410000 */
[----:B------:R-:W-:Y:S02]  /*6530*/  FMUL.FTZ R83, R0, R83 ;  /* 0x0000005300537220 */ /* 0x000fe40000410000 */
[C---:B------:R-:W-:Y:S01]  /*6540*/  HMMA.16816.F32 R48, R128.reuse, R146, R48 ;  /* 0x000000928030723c */ /* 0x040fe20000001830 */
[----:B------:R-:W-:Y:S03]  /*6550*/  LDSM.16.MT88.4 R144, [R161+0x800] ;  /* 0x00080000a190783b */ /* 0x000fe60000004200 */
        /* <DEDUP_REMOVED lines=23> */
[C---:B------:R-:W-:Y:S01]  /*66d0*/  FMUL.FTZ R98, R0.reuse, R98 ;  /* 0x0000006200627220 */ /* 0x040fe20000410000 */
[C---:B---3--:R-:W-:Y:S03]  /*66e0*/  HMMA.16816.F32 R76, R128.reuse, R124, R76 ;  /* 0x0000007c804c723c */ /* 0x048fe6000000184c */
[----:B------:R-:W-:Y:S02]  /*66f0*/  FMUL.FTZ R99, R0, R99 ;  /* 0x0000006300637220 */ /* 0x000fe40000410000 */
[C---:B------:R-:W-:Y:S02]  /*6700*/  FMUL.FTZ R100, R2.reuse, R100 ;  /* 0x0000006402647220 */ /* 0x040fe40000410000 */
[----:B------:R-:W-:Y:S01]  /*6710*/  FMUL.FTZ R101, R2, R101 ;  /* 0x0000006502657220 */ /* 0x000fe20000410000 */
        /* <DEDUP_REMOVED lines=12> */
[--C-:B------:R-:W-:Y:S02]  /*67e0*/  FFMA.FTZ R242, R13, c[0x0][0x2d0], -R174.reuse ;  /* 0x0000b4000df27a23 */ /* 0x100fe400000108ae */
[----:B------:R-:W-:Y:S02]  /*67f0*/  FMUL.FTZ R13, R2, R121 ;  /* 0x00000079020d7220 */ /* 0x000fe40000410000 */
[C---:B------:R-:W-:Y:S01]  /*6800*/  HMMA.16816.F32 R96, R128.reuse, R142, R96 ;  /* 0x0000008e8060723c */ /* 0x040fe20000001860 */
[----:B------:R-:W2:Y:S01]  /*6810*/  LDSM.16.MT88.4 R140, [R161+0x4000] ;  /* 0x00400000a18c783b */ /* 0x000ea20000004200 */
[----:B------:R-:W4:Y:S02]  /*6820*/  MUFU.EX2 R242, R242 ;  /* 0x000000f200f27308 */ /* 0x000f240000000800 */
[--C-:B------:R-:W-:Y:S02]  /*6830*/  FFMA.FTZ R243, R14, c[0x0][0x2d0], -R171.reuse ;  /* 0x0000b4000ef37a23 */ /* 0x100fe400000108ab */
[C---:B------:R-:W-:Y:S02]  /*6840*/  FMUL.FTZ R14, R0.reuse, R122 ;  /* 0x0000007a000e7220 */ /* 0x040fe40000410000 */
[--C-:B------:R-:W-:Y:S01]  /*6850*/  FFMA.FTZ R246, R15, c[0x0][0x2d0], -R171.reuse ;  /* 0x0000b4000ff67a23 */ /* 0x100fe200000108ab */
[C---:B---3--:R-:W-:Y:S03]  /*6860*/  HMMA.16816.F32 R100, R128.reuse, R124, R100 ;  /* 0x0000007c8064723c */ /* 0x048fe60000001864 */
[----:B------:R-:W-:Y:S01]  /*6870*/  FMUL.FTZ R15, R0, R123 ;  /* 0x0000007b000f7220 */ /* 0x000fe20000410000 */
[----:B------:R-:W-:Y:S01]  /*6880*/  MUFU.EX2 R243, R243 ;  /* 0x000000f300f37308 */ /* 0x000fe20000000800 */
[----:B------:R-:W3:Y:S01]  /*6890*/  LDSM.16.MT88.4 R120, [R162+0x800] ;  /* 0x00080000a278783b */ /* 0x000ee20000004200 */
[--C-:B------:R-:W-:Y:S02]  /*68a0*/  FFMA.FTZ R245, R18, c[0x0][0x2d0], -R171.reuse ;  /* 0x0000b40012f57a23 */ /* 0x100fe400000108ab */
[C---:B------:R-:W-:Y:S04]  /*68b0*/  HMMA.16816.F32 R104, R128.reuse, R126, R104 ;  /* 0x0000007e8068723c */ /* 0x040fe80000001868 */
[--C-:B------:R-:W-:Y:S01]  /*68c0*/  FFMA.FTZ R248, R19, c[0x0][0x2d0], -R171.reuse ;  /* 0x0000b40013f87a23 */ /* 0x100fe200000108ab */
[----:B------:R-:W5:Y:S01]  /*68d0*/  LDSM.16.MT88.4 R124, [R133+0x800] ;  /* 0x00080000857c783b */ /* 0x000f620000004200 */
[--C-:B------:R-:W-:Y:S01]  /*68e0*/  FFMA.FTZ R241, R16, c[0x0][0x2d0], -R174.reuse ;  /* 0x0000b40010f17a23 */ /* 0x100fe200000108ae */
[----:B------:R-:W2:Y:S01]  /*68f0*/  MUFU.EX2 R246, R246 ;  /* 0x000000f600f67308 */ /* 0x000ea20000000800 */
[C---:B-1----:R-:W-:Y:S04]  /*6900*/  HMMA.16816.F32 R12, R128.reuse, R136, R12 ;  /* 0x00000088800c723c */ /* 0x042fe8000000180c */
[----:B------:R-:W-:Y:S02]  /*6910*/  FFMA.FTZ R244, R17, c[0x0][0x2d0], -R174 ;  /* 0x0000b40011f47a23 */ /* 0x000fe400000108ae */
[C---:B------:R-:W-:Y:S02]  /*6920*/  FMUL.FTZ R108, R2.reuse, R108 ;  /* 0x0000006c026c7220 */ /* 0x040fe40000410000 */
[----:B------:R-:W-:Y:S01]  /*6930*/  FMUL.FTZ R109, R2, R109 ;  /* 0x0000006d026d7220 */ /* 0x000fe20000410000 */
[----:B------:R-:W-:Y:S03]  /*6940*/  MUFU.EX2 R241, R241 ;  /* 0x000000f100f17308 */ /* 0x000fe60000000800 */
[C---:B------:R-:W-:Y:S02]  /*6950*/  FMUL.FTZ R110, R0.reuse, R110 ;  /* 0x0000006e006e7220 */ /* 0x040fe40000410000 */
[----:B------:R-:W-:Y:S02]  /*6960*/  FMUL.FTZ R111, R0, R111 ;  /* 0x0000006f006f7220 */ /* 0x000fe40000410000 */
[----:B------:R-:W-:Y:S01]  /*6970*/  FMUL.FTZ R16, R2, R116 ;  /* 0x0000007402107220 */ /* 0x000fe20000410000 */
[----:B----4-:R-:W-:Y:S01]  /*6980*/  F2FP.PACK_AB R116, R242, R175 ;  /* 0x000000aff274723e */ /* 0x010fe200000000ff */
[----:B------:R-:W-:Y:S01]  /*6990*/  FMUL.FTZ R17, R2, R117 ;  /* 0x0000007502117220 */ /* 0x000fe20000410000 */
[----:B------:R-:W1:Y:S01]  /*69a0*/  MUFU.EX2 R244, R244 ;  /* 0x000000f400f47308 */ /* 0x000e620000000800 */
[C---:B------:R-:W-:Y:S01]  /*69b0*/  FMUL.FTZ R18, R0.reuse, R118 ;  /* 0x0000007600127220 */ /* 0x040fe20000410000 */
[C---:B------:R-:W-:Y:S01]  /*69c0*/  HMMA.16816.F32 R108, R128.reuse, R138, R108 ;  /* 0x0000008a806c723c */ /* 0x040fe2000000186c */
[----:B------:R-:W4:Y:S02]  /*69d0*/  LDSM.16.MT88.4 R136, [R160+0x800] ;  /* 0x00080000a088783b */ /* 0x000f240000004200 */
[----:B------:R-:W-:Y:S01]  /*69e0*/  FMUL.FTZ R19, R0, R119 ;  /* 0x0000007700137220 */ /* 0x000fe20000410000 */
[----:B--2---:R-:W-:Y:S01]  /*69f0*/  F2FP.PACK_AB R117, R246, R243 ;  /* 0x000000f3f675723e */ /* 0x004fe200000000ff */
[C---:B------:R-:W-:Y:S02]  /*6a00*/  FMUL.FTZ R112, R2.reuse, R112 ;  /* 0x0000007002707220 */ /* 0x040fe40000410000 */
[----:B------:R-:W-:Y:S01]  /*6a10*/  FMUL.FTZ R113, R2, R113 ;  /* 0x0000007102717220 */ /* 0x000fe20000410000 */
[----:B------:R-:W-:Y:S01]  /*6a20*/  MUFU.EX2 R245, R245 ;  /* 0x000000f500f57308 */ /* 0x000fe20000000800 */
[C---:B------:R-:W-:Y:S01]  /*6a30*/  FMUL.FTZ R114, R0.reuse, R114 ;  /* 0x0000007200727220 */ /* 0x040fe20000410000 */
[C---:B------:R-:W-:Y:S03]  /*6a40*/  HMMA.16816.F32 R16, R128.reuse, R140, R16 ;  /* 0x0000008c8010723c */ /* 0x040fe60000001810 */
[----:B------:R-:W-:Y:S02]  /*6a50*/  FMUL.FTZ R115, R0, R115 ;  /* 0x0000007300737220 */ /* 0x000fe40000410000 */
[--C-:B------:R-:W-:Y:S02]  /*6a60*/  FFMA.FTZ R247, R22, c[0x0][0x2d0], -R171.reuse ;  /* 0x0000b40016f77a23 */ /* 0x100fe400000108ab */
[--C-:B------:R-:W-:Y:S01]  /*6a70*/  FFMA.FTZ R250, R23, c[0x0][0x2d0], -R171.reuse ;  /* 0x0000b40017fa7a23 */ /* 0x100fe200000108ab */
[----:B------:R-:W2:Y:S01]  /*6a80*/  MUFU.EX2 R248, R248 ;  /* 0x000000f800f87308 */ /* 0x000ea20000000800 */
[--C-:B------:R-:W-:Y:S01]  /*6a90*/  FFMA.FTZ R249, R26, c[0x0][0x2d0], -R171.reuse ;  /* 0x0000b4001af97a23 */ /* 0x100fe200000108ab */
[----:B------:R-:W-:Y:S01]  /*6aa0*/  HMMA.16816.F32 R112, R128, R142, R112 ;  /* 0x0000008e8070723c */ /* 0x000fe20000001870 */
[----:B------:R-:W4:Y:S02]  /*6ab0*/  LDSM.16.MT88.4 R128, [R161+0x2800] ;  /* 0x00280000a180783b */ /* 0x000f240000004200 */
[----:B-1----:R-:W-:Y:S01]  /*6ac0*/  F2FP.PACK_AB R118, R244, R241 ;  /* 0x000000f1f476723e */ /* 0x002fe200000000ff */
[----:B------:R-:W-:Y:S02]  /*6ad0*/  FFMA.FTZ R252, R27, c[0x0][0x2d0], -R171 ;  /* 0x0000b4001bfc7a23 */ /* 0x000fe400000108ab */
[----:B------:R-:W-:Y:S02]  /*6ae0*/  FFMA.FTZ R167, R0, R233, R167 ;  /* 0x000000e900a77223 */ /* 0x000fe400000100a7 */
[----:B------:R-:W-:Y:S01]  /*6af0*/  MUFU.EX2 R22, R29 ;  /* 0x0000001d00167308 */ /* 0x000fe20000000800 */
[----:B------:R-:W-:Y:S03]  /*6b00*/  LDSM.16.MT88.4 R140, [R161+0x1000] ;  /* 0x00100000a18c783b */ /* 0x000fe60000004200 */
[----:B------:R-:W-:Y:S02]  /*6b10*/  FFMA.FTZ R163, R2, R235, R163 ;  /* 0x000000eb02a37223 */ /* 0x000fe400000100a3 */
[----:B------:R-:W-:Y:S02]  /*6b20*/  FADD.FTZ R168, R168, R167 ;  /* 0x000000a7a8a87221 */ /* 0x000fe40000010000 */
[----:B------:R-:W-:Y:S02]  /*6b30*/  FADD.FTZ R164, R164, R163 ;  /* 0x000000a3a4a47221 */ /* 0x000fe40000010000 */
[----:B------:R-:W-:Y:S01]  /*6b40*/  MUFU.EX2 R247, R247 ;  /* 0x000000f700f77308 */ /* 0x000fe20000000800 */
[----:B------:R-:W-:Y:S02]  /*6b50*/  FADD.FTZ R169, R169, R168 ;  /* 0x000000a8a9a97221 */ /* 0x000fe40000010000 */
[----:B------:R-:W-:Y:S01]  /*6b60*/  FADD.FTZ R165, R165, R164 ;  /* 0x000000a4a5a57221 */ /* 0x000fe20000010000 */
[----:B--2---:R-:W-:Y:S01]  /*6b70*/  F2FP.PACK_AB R119, R248, R245 ;  /* 0x000000f5f877723e */ /* 0x004fe200000000ff */
[----:B------:R-:W-:Y:S02]  /*6b80*/  FADD.FTZ R170, R170, R169 ;  /* 0x000000a9aaaa7221 */ /* 0x000fe40000010000 */
[----:B------:R-:W-:Y:S02]  /*6b90*/  FADD.FTZ R166, R166, R165 ;  /* 0x000000a5a6a67221 */ /* 0x000fe40000010000 */
[----:B------:R-:W-:Y:S01]  /*6ba0*/  FADD.FTZ R243, R243, R170 ;  /* 0x000000aaf3f37221 */ /* 0x000fe20000010000 */
[----:B------:R-:W-:Y:S01]  /*6bb0*/  MUFU.EX2 R250, R250 ;  /* 0x000000fa00fa7308 */ /* 0x000fe20000000800 */
[C---:B---3--:R-:W-:Y:S05]  /*6bc0*/  HMMA.16816.F32 R4, R116.reuse, R120, R4 ;  /* 0x000000787404723c */ /* 0x048fea0000001804 */
[----:B------:R-:W-:Y:S02]  /*6bd0*/  FADD.FTZ R175, R175, R166 ;  /* 0x000000a6afaf7221 */ /* 0x000fe40000010000 */
[----:B------:R-:W-:Y:S01]  /*6be0*/  FADD.FTZ R246, R246, R243 ;  /* 0x000000f3f6f67221 */ /* 0x000fe20000010000 */
[C---:B------:R-:W-:Y:S01]  /*6bf0*/  HMMA.16816.F32 R8, R116.reuse, R122, R8 ;  /* 0x0000007a7408723c */ /* 0x040fe20000001808 */
[----:B------:R-:W1:Y:S01]  /*6c00*/  LDSM.16.MT88.4 R120, [R162+0x4800] ;  /* 0x00480000a278783b */ /* 0x000e620000004200 */
[----:B------:R-:W-:Y:S02]  /*6c10*/  MUFU.EX2 R249, R249 ;  /* 0x000000f900f97308 */ /* 0x000fe40000000800 */
[----:B------:R-:W-:Y:S02]  /*6c20*/  FADD.FTZ R242, R242, R175 ;  /* 0x000000aff2f27221 */ /* 0x000fe40000010000 */
[----:B------:R-:W-:Y:S02]  /*6c30*/  FADD.FTZ R245, R245, R246 ;  /* 0x000000f6f5f57221 */ /* 0x000fe40000010000 */
[C---:B-----5:R-:W-:Y:S04]  /*6c40*/  HMMA.16816.F32 R36, R116.reuse, R124, R36 ;  /* 0x0000007c7424723c */ /* 0x060fe80000001824 */
[----:B------:R-:W2:Y:S01]  /*6c50*/  MUFU.EX2 R252, R252 ;  /* 0x000000fc00fc7308 */ /* 0x000ea20000000800 */
[----:B------:R-:W-:Y:S02]  /*6c60*/  FADD.FTZ R241, R241, R242 ;  /* 0x000000f2f1f17221 */ /* 0x000fe40000010000 */
[----:B------:R-:W-:Y:S01]  /*6c70*/  FADD.FTZ R248, R248, R245 ;  /* 0x000000f5f8f87221 */ /* 0x000fe20000010000 */
[C---:B------:R-:W-:Y:S01]  /*6c80*/  HMMA.16816.F32 R40, R116.reuse, R126, R40 ;  /* 0x0000007e7428723c */ /* 0x040fe20000001828 */
[----:B------:R-:W3:Y:S03]  /*6c90*/  LDSM.16.MT88.4 R124, [R133+0x4800] ;  /* 0x00480000857c783b */ /* 0x000ee60000004200 */
[----:B------:R-:W-:Y:S04]  /*6ca0*/  FADD.FTZ R241, R244, R241 ;  /* 0x000000f1f4f17221 */ /* 0x000fe80000010000 */
[C---:B----4-:R-:W-:Y:S08]  /*6cb0*/  HMMA.16816.F32 R44, R116.reuse, R136, R44 ;  /* 0x00000088742c723c */ /* 0x050ff0000000182c */
[C---:B------:R-:W-:Y:S01]  /*6cc0*/  HMMA.16816.F32 R48, R116.reuse, R138, R48 ;  /* 0x0000008a7430723c */ /* 0x040fe20000001830 */
[----:B------:R-:W4:Y:S03]  /*6cd0*/  LDSM.16.MT88.4 R136, [R160+0x4800] ;  /* 0x00480000a088783b */ /* 0x000f260000004200 */
[----:B--2---:R-:W-:Y:S04]  /*6ce0*/  F2FP.PACK_AB R27, R252, R249 ;  /* 0x000000f9fc1b723e */ /* 0x004fe800000000ff */
[C---:B------:R-:W-:Y:S08]  /*6cf0*/  HMMA.16816.F32 R52, R116.reuse, R144, R52 ;  /* 0x000000907434723c */ /* 0x040ff00000001834 */
[C---:B------:R-:W-:Y:S01]  /*6d00*/  HMMA.16816.F32 R56, R116.reuse, R146, R56 ;  /* 0x000000927438723c */ /* 0x040fe20000001838 */
[----:B------:R-:W-:Y:S07]  /*6d10*/  LDSM.16.MT88.4 R144, [R160+0x3800] ;  /* 0x00380000a090783b */ /* 0x000fee0000004200 */
[C---:B------:R-:W-:Y:S08]  /*6d20*/  HMMA.16816.F32 R60, R116.reuse, R148, R60 ;  /* 0x00000094743c723c */ /* 0x040ff0000000183c */
[C---:B------:R-:W-:Y:S01]  /*6d30*/  HMMA.16816.F32 R64, R116.reuse, R150, R64 ;  /* 0x000000967440723c */ /* 0x040fe20000001840 */
[----:B------:R-:W-:Y:S07]  /*6d40*/  LDSM.16.MT88.4 R148, [R161+0x3800] ;  /* 0x00380000a194783b */ /* 0x000fee0000004200 */
[C---:B------:R-:W-:Y:S08]  /*6d50*/  HMMA.16816.F32 R68, R116.reuse, R152, R68 ;  /* 0x000000987444723c */ /* 0x040ff00000001844 */
[C---:B------:R-:W-:Y:S08]  /*6d60*/  HMMA.16816.F32 R72, R116.reuse, R154, R72 ;  /* 0x0000009a7448723c */ /* 0x040ff00000001848 */
[C---:B------:R-:W-:Y:S07]  /*6d70*/  HMMA.16816.F32 R76, R116.reuse, R156, R76 ;  /* 0x0000009c744c723c */ /* 0x040fee000000184c */
[--C-:B------:R-:W-:Y:S01]  /*6d80*/  FFMA.FTZ R157, R21, c[0x0][0x2d0], -R174.reuse ;  /* 0x0000b400159d7a23 */ /* 0x100fe200000108ae */
[C---:B------:R-:W-:Y:S01]  /*6d90*/  HMMA.16816.F32 R80, R116.reuse, R158, R80 ;  /* 0x0000009e7450723c */ /* 0x040fe20000001850 */
[----:B------:R-:W-:Y:S03]  /*6da0*/  MUFU.EX2 R21, R32 ;  /* 0x0000002000157308 */ /* 0x000fe60000000800 */
[--C-:B------:R-:W-:Y:S03]  /*6db0*/  FFMA.FTZ R156, R20, c[0x0][0x2d0], -R174.reuse ;  /* 0x0000b400149c7a23 */ /* 0x100fe600000108ae */
[--C-:B------:R-:W-:Y:S01]  /*6dc0*/  FFMA.FTZ R158, R24, c[0x0][0x2d0], -R174.reuse ;  /* 0x0000b400189e7a23 */ /* 0x100fe200000108ae */
[C---:B------:R-:W-:Y:S03]  /*6dd0*/  HMMA.16816.F32 R84, R116.reuse, R128, R84 ;  /* 0x000000807454723c */ /* 0x040fe60000001854 */
[----:B------:R-:W-:Y:S01]  /*6de0*/  MUFU.EX2 R156, R156 ;  /* 0x0000009c009c7308 */ /* 0x000fe20000000800 */
[--C-:B------:R-:W-:Y:S01]  /*6df0*/  FFMA.FTZ R159, R25, c[0x0][0x2d0], -R174.reuse ;  /* 0x0000b400199f7a23 */ /* 0x100fe200000108ae */
[----:B------:R-:W-:Y:S01]  /*6e00*/  F2FP.PACK_AB R25, R250, R247 ;  /* 0x000000f7fa19723e */ /* 0x000fe200000000ff */
[----:B------:R-:W-:Y:S02]  /*6e10*/  FFMA.FTZ R174, R33, c[0x0][0x2d0], -R174 ;  /* 0x0000b40021ae7a23 */ /* 0x000fe400000108ae */
[C---:B------:R-:W-:Y:S01]  /*6e20*/  HMMA.16816.F32 R88, R116.reuse, R130, R88 ;  /* 0x000000827458723c */ /* 0x040fe20000001858 */
[----:B------:R-:W2:Y:S03]  /*6e30*/  LDSM.16.MT88.4 R128, [R161+0x4800] ;  /* 0x00480000a180783b */ /* 0x000ea60000004200 */
[----:B------:R-:W-:Y:S01]  /*6e40*/  FFMA.FTZ R33, R30, c[0x0][0x2d0], -R171 ;  /* 0x0000b4001e217a23 */ /* 0x000fe200000108ab */
[----:B------:R-:W5:Y:S01]  /*6e50*/  MUFU.EX2 R157, R157 ;  /* 0x0000009d009d7308 */ /* 0x000f620000000800 */
[----:B------:R-:W-:Y:S02]  /*6e60*/  FADD.FTZ R247, R247, R248 ;  /* 0x000000f8f7f77221 */ /* 0x000fe40000010000 */
[C---:B-1----:R-:W-:Y:S04]  /*6e70*/  HMMA.16816.F32 R92, R116.reuse, R120, R92 ;  /* 0x00000078745c723c */ /* 0x042fe8000000185c */
[----:B------:R-:W-:Y:S03]  /*6e80*/  FADD.FTZ R250, R250, R247 ;  /* 0x000000f7fafa7221 */ /* 0x000fe60000010000 */
[----:B------:R-:W-:Y:S01]  /*6e90*/  MUFU.EX2 R23, R33 ;  /* 0x0000002100177308 */ /* 0x000fe20000000800 */
[C---:B------:R-:W-:Y:S01]  /*6ea0*/  HMMA.16816.F32 R96, R116.reuse, R122, R96 ;  /* 0x0000007a7460723c */ /* 0x040fe20000001860 */
[----:B------:R-:W1:Y:S03]  /*6eb0*/  LDSM.16.MT88.4 R120, [R162+0x1000] ;  /* 0x00100000a278783b */ /* 0x000e660000004200 */
[----:B------:R-:W-:Y:S04]  /*6ec0*/  FADD.FTZ R249, R249, R250 ;  /* 0x000000faf9f97221 */ /* 0x000fe80000010000 */
[C---:B---3--:R-:W-:Y:S01]  /*6ed0*/  HMMA.16816.F32 R100, R116.reuse, R124, R100 ;  /* 0x0000007c7464723c */ /* 0x048fe20000001864 */
[----:B------:R-:W-:Y:S03]  /*6ee0*/  MUFU.EX2 R158, R158 ;  /* 0x0000009e009e7308 */ /* 0x000fe60000000800 */
[----:B------:R-:W-:Y:S01]  /*6ef0*/  FADD.FTZ R252, R252, R249 ;  /* 0x000000f9fcfc7221 */ /* 0x000fe20000010000 */
[C---:B-----5:R-:W-:Y:S01]  /*6f00*/  F2FP.PACK_AB R24, R157.reuse, R156 ;  /* 0x0000009c9d18723e */ /* 0x060fe200000000ff */
[----:B------:R-:W-:Y:S02]  /*6f10*/  FADD.FTZ R156, R156, R241 ;  /* 0x000000f19c9c7221 */ /* 0x000fe40000010000 */
[C---:B------:R-:W-:Y:S01]  /*6f20*/  HMMA.16816.F32 R104, R116.reuse, R126, R104 ;  /* 0x0000007e7468723c */ /* 0x040fe20000001868 */
[----:B------:R-:W3:Y:S02]  /*6f30*/  LDSM.16.MT88.4 R124, [R133+0x1000] ;  /* 0x00100000857c783b */ /* 0x000ee40000004200 */
[----:B------:R-:W5:Y:S01]  /*6f40*/  MUFU.EX2 R159, R159 ;  /* 0x0000009f009f7308 */ /* 0x000f620000000800 */
[----:B------:R-:W-:Y:S04]  /*6f50*/  FADD.FTZ R157, R157, R156 ;  /* 0x0000009c9d9d7221 */ /* 0x000fe80000010000 */
[C---:B----4-:R-:W-:Y:S05]  /*6f60*/  HMMA.16816.F32 R12, R116.reuse, R136, R12 ;  /* 0x00000088740c723c */ /* 0x050fea000000180c */
[----:B------:R-:W4:Y:S03]  /*6f70*/  MUFU.EX2 R174, R174 ;  /* 0x000000ae00ae7308 */ /* 0x000f260000000800 */
[C---:B------:R-:W-:Y:S01]  /*6f80*/  HMMA.16816.F32 R108, R116.reuse, R138, R108 ;  /* 0x0000008a746c723c */ /* 0x040fe2000000186c */
[----:B------:R-:W4:Y:S07]  /*6f90*/  LDSM.16.MT88.4 R136, [R160+0x1000] ;  /* 0x00100000a088783b */ /* 0x000f2e0000004200 */
[C---:B--2---:R-:W-:Y:S04]  /*6fa0*/  HMMA.16816.F32 R16, R116.reuse, R128, R16 ;  /* 0x000000807410723c */ /* 0x044fe80000001810 */
[C---:B-----5:R-:W-:Y:S01]  /*6fb0*/  F2FP.PACK_AB R26, R159.reuse, R158 ;  /* 0x0000009e9f1a723e */ /* 0x060fe200000000ff */
[----:B------:R-:W-:Y:S03]  /*6fc0*/  FADD.FTZ R158, R158, R157 ;  /* 0x0000009d9e9e7221 */ /* 0x000fe60000010000 */
[----:B------:R-:W-:Y:S01]  /*6fd0*/  HMMA.16816.F32 R112, R116, R130, R112 ;  /* 0x000000827470723c */ /* 0x000fe20000001870 */
[----:B------:R-:W2:Y:S03]  /*6fe0*/  LDSM.16.MT88.4 R116, [R162+0x3000] ;  /* 0x00300000a274783b */ /* 0x000ea60000004200 */
[----:B------:R-:W-:Y:S04]  /*6ff0*/  FADD.FTZ R158, R159, R158 ;  /* 0x0000009e9f9e7221 */ /* 0x000fe80000010000 */
[C---:B-1----:R-:W-:Y:S01]  /*7000*/  HMMA.16816.F32 R4, R24.reuse, R120, R4 ;  /* 0x000000781804723c */ /* 0x042fe20000001804 */
[----:B------:R-:W1:Y:S07]  /*7010*/  LDSM.16.MT88.4 R128, [R133+0x3000] ;  /* 0x003000008580783b */ /* 0x000e6e0000004200 */
[C---:B------:R-:W-:Y:S01]  /*7020*/  HMMA.16816.F32 R8, R24.reuse, R122, R8 ;  /* 0x0000007a1808723c */ /* 0x040fe20000001808 */
[----:B------:R-:W5:Y:S07]  /*7030*/  LDSM.16.MT88.4 R120, [R160+0x3000] ;  /* 0x00300000a078783b */ /* 0x000f6e0000004200 */
        /* <DEDUP_REMOVED lines=9> */
[C---:B--2---:R-:W-:Y:S08]  /*70d0*/  HMMA.16816.F32 R60, R24.reuse, R116, R60 ;  /* 0x00000074183c723c */ /* 0x044ff0000000183c */
[C---:B------:R-:W-:Y:S01]  /*70e0*/  HMMA.16816.F32 R64, R24.reuse, R118, R64 ;  /* 0x000000761840723c */ /* 0x040fe20000001840 */
[----:B------:R-:W2:Y:S07]  /*70f0*/  LDSM.16.MT88.4 R116, [R133+0x5000] ;  /* 0x005000008574783b */ /* 0x000eae0000004200 */
[C---:B-1----:R-:W-:Y:S07]  /*7100*/  HMMA.16816.F32 R68, R24.reuse, R128, R68 ;  /* 0x000000801844723c */ /* 0x042fee0000001844 */
[--C-:B------:R-:W-:Y:S01]  /*7110*/  FFMA.FTZ R129, R31, c[0x0][0x2d0], -R171.reuse ;  /* 0x0000b4001f817a23 */ /* 0x100fe200000108ab */
[C---:B------:R-:W-:Y:S01]  /*7120*/  HMMA.16816.F32 R72, R24.reuse, R130, R72 ;  /* 0x000000821848723c */ /* 0x040fe20000001848 */
[----:B------:R-:W-:Y:S02]  /*7130*/  LDSM.16.MT88.4 R28, [R162+0x1800] ;  /* 0x00180000a21c783b */ /* 0x000fe40000004200 */
[----:B------:R-:W1:Y:S01]  /*7140*/  MUFU.EX2 R154, R129 ;  /* 0x00000081009a7308 */ /* 0x000e620000000800 */
[--C-:B------:R-:W-:Y:S02]  /*7150*/  FFMA.FTZ R128, R34, c[0x0][0x2d0], -R171.reuse ;  /* 0x0000b40022807a23 */ /* 0x100fe400000108ab */
[----:B------:R-:W-:Y:S02]  /*7160*/  FFMA.FTZ R171, R35, c[0x0][0x2d0], -R171 ;  /* 0x0000b40023ab7a23 */ /* 0x000fe400000108ab */
[C---:B-----5:R-:W-:Y:S01]  /*7170*/  HMMA.16816.F32 R76, R24.reuse, R120, R76 ;  /* 0x00000078184c723c */ /* 0x060fe2000000184c */
[----:B------:R-:W-:Y:S04]  /*7180*/  LDSM.16.MT88.4 R32, [R161+0x1800] ;  /* 0x00180000a120783b */ /* 0x000fe80000004200 */
[----:B------:R-:W-:Y:S03]  /*7190*/  MUFU.EX2 R153, R128 ;  /* 0x0000008000997308 */ /* 0x000fe60000000800 */
[C---:B------:R-:W-:Y:S01]  /*71a0*/  HMMA.16816.F32 R80, R24.reuse, R122, R80 ;  /* 0x0000007a1850723c */ /* 0x040fe20000001850 */
[----:B------:R-:W5:Y:S06]  /*71b0*/  LDSM.16.MT88.4 R120, [R160+0x5000] ;  /* 0x00500000a078783b */ /* 0x000f6c0000004200 */
[----:B------:R-:W1:Y:S01]  /*71c0*/  MUFU.EX2 R171, R171 ;  /* 0x000000ab00ab7308 */ /* 0x000e620000000800 */
[C---:B---3--:R-:W-:Y:S08]  /*71d0*/  HMMA.16816.F32 R84, R24.reuse, R124, R84 ;  /* 0x0000007c1854723c */ /* 0x048ff00000001854 */
[C---:B------:R-:W-:Y:S01]  /*71e0*/  HMMA.16816.F32 R88, R24.reuse, R126, R88 ;  /* 0x0000007e1858723c */ /* 0x040fe20000001858 */
[----:B------:R-:W3:Y:S07]  /*71f0*/  LDSM.16.MT88.4 R124, [R161+0x5000] ;  /* 0x00500000a17c783b */ /* 0x000eee0000004200 */
[C---:B----4-:R-:W-:Y:S08]  /*7200*/  HMMA.16816.F32 R92, R24.reuse, R136, R92 ;  /* 0x00000088185c723c */ /* 0x050ff0000000185c */
[C---:B------:R-:W-:Y:S01]  /*7210*/  HMMA.16816.F32 R96, R24.reuse, R138, R96 ;  /* 0x0000008a1860723c */ /* 0x040fe20000001860 */
[----:B------:R-:W-:Y:S07]  /*7220*/  LDSM.16.MT88.4 R136, [R160+0x1800] ;  /* 0x00180000a088783b */ /* 0x000fee0000004200 */
[C---:B--2---:R-:W-:Y:S08]  /*7230*/  HMMA.16816.F32 R100, R24.reuse, R116, R100 ;  /* 0x000000741864723c */ /* 0x044ff00000001864 */
[C---:B------:R-:W-:Y:S01]  /*7240*/  HMMA.16816.F32 R104, R24.reuse, R118, R104 ;  /* 0x000000761868723c */ /* 0x040fe20000001868 */
[----:B------:R-:W2:Y:S07]  /*7250*/  LDSM.16.MT88.4 R116, [R133+0x1800] ;  /* 0x001800008574783b */ /* 0x000eae0000004200 */
[C---:B-----5:R-:W-:Y:S08]  /*7260*/  HMMA.16816.F32 R12, R24.reuse, R120, R12 ;  /* 0x00000078180c723c */ /* 0x060ff0000000180c */
[C---:B------:R-:W-:Y:S01]  /*7270*/  HMMA.16816.F32 R108, R24.reuse, R122, R108 ;  /* 0x0000007a186c723c */ /* 0x040fe2000000186c */
[----:B------:R-:W4:Y:S07]  /*7280*/  LDSM.16.MT88.4 R120, [R162+0x3800] ;  /* 0x00380000a278783b */ /* 0x000f2e0000004200 */
[C---:B---3--:R-:W-:Y:S08]  /*7290*/  HMMA.16816.F32 R16, R24.reuse, R124, R16 ;  /* 0x0000007c1810723c */ /* 0x048ff00000001810 */
[----:B------:R-:W-:Y:S07]  /*72a0*/  HMMA.16816.F32 R112, R24, R126, R112 ;  /* 0x0000007e1870723c */ /* 0x000fee0000001870 */
[----:B------:R-:W-:Y:S01]  /*72b0*/  F2FP.PACK_AB R24, R22, R251 ;  /* 0x000000fb1618723e */ /* 0x000fe200000000ff */
[----:B------:R-:W-:Y:S01]  /*72c0*/  FADD.FTZ R251, R251, R158 ;  /* 0x0000009efbfb7221 */ /* 0x000fe20000010000 */
[----:B------:R-:W-:Y:S03]  /*72d0*/  F2FP.PACK_AB R26, R174, R21 ;  /* 0x00000015ae1a723e */ /* 0x000fe600000000ff */
[----:B-1----:R-:W-:Y:S02]  /*72e0*/  F2FP.PACK_AB R25, R154, R23 ;  /* 0x000000179a19723e */ /* 0x002fe400000000ff */
[----:B------:R-:W-:Y:S07]  /*72f0*/  F2FP.PACK_AB R27, R171, R153 ;  /* 0x00000099ab1b723e */ /* 0x000fee00000000ff */
[C---:B------:R-:W-:Y:S08]  /*7300*/  HMMA.16816.F32 R128, R24.reuse, R28, R4 ;  /* 0x0000001c1880723c */ /* 0x040ff00000001804 */
[C---:B------:R-:W-:Y:S01]  /*7310*/  HMMA.16816.F32 R124, R24.reuse, R30, R8 ;  /* 0x0000001e187c723c */ /* 0x040fe20000001808 */
[----:B------:R-:W1:Y:S07]  /*7320*/  LDSM.16.MT88.4 R28, [R162+0x5800] ;  /* 0x00580000a21c783b */ /* 0x000e6e0000004200 */
[C---:B--2---:R-:W-:Y:S08]  /*7330*/  HMMA.16816.F32 R36, R24.reuse, R116, R36 ;  /* 0x000000741824723c */ /* 0x044ff00000001824 */
[C---:B------:R-:W-:Y:S01]  /*7340*/  HMMA.16816.F32 R40, R24.reuse, R118, R40 ;  /* 0x000000761828723c */ /* 0x040fe20000001828 */
[----:B------:R-:W-:Y:S07]  /*7350*/  LDSM.16.MT88.4 R116, [R160+0x5800] ;  /* 0x00580000a074783b */ /* 0x000fee0000004200 */
[C---:B------:R-:W-:Y:S08]  /*7360*/  HMMA.16816.F32 R44, R24.reuse, R136, R44 ;  /* 0x00000088182c723c */ /* 0x040ff0000000182c */
[C---:B------:R-:W-:Y:S08]  /*7370*/  HMMA.16816.F32 R48, R24.reuse, R138, R48 ;  /* 0x0000008a1830723c */ /* 0x040ff00000001830 */
[C---:B------:R-:W-:Y:S08]  /*7380*/  HMMA.16816.F32 R52, R24.reuse, R32, R52 ;  /* 0x000000201834723c */ /* 0x040ff00000001834 */
[C---:B------:R-:W-:Y:S01]  /*7390*/  HMMA.16816.F32 R56, R24.reuse, R34, R56 ;  /* 0x000000221838723c */ /* 0x040fe20000001838 */
[----:B------:R-:W2:Y:S07]  /*73a0*/  LDSM.16.MT88.4 R32, [R133+0x5800] ;  /* 0x005800008520783b */ /* 0x000eae0000004200 */
[C---:B----4-:R-:W-:Y:S07]  /*73b0*/  HMMA.16816.F32 R60, R24.reuse, R120, R60 ;  /* 0x00000078183c723c */ /* 0x050fee000000183c */
[----:B------:R-:W-:Y:S01]  /*73c0*/  IADD3 R120, R234, -0x2, RZ ;  /* 0xfffffffeea787810 */ /* 0x000fe20007ffe0ff */
[C---:B------:R-:W-:Y:S03]  /*73d0*/  HMMA.16816.F32 R64, R24.reuse, R122, R64 ;  /* 0x0000007a1840723c */ /* 0x040fe60000001840 */
[C---:B------:R-:W-:Y:S05]  /*73e0*/  ISETP.GE.AND P5, PT, R120.reuse, R229, PT ;  /* 0x000000e57800720c */ /* 0x040fea0003fa6270 */
[C---:B------:R-:W-:Y:S08]  /*73f0*/  HMMA.16816.F32 R68, R24.reuse, R140, R68 ;  /* 0x0000008c1844723c */ /* 0x040ff00000001844 */
[C---:B------:R-:W-:Y:S01]  /*7400*/  HMMA.16816.F32 R72, R24.reuse, R142, R72 ;  /* 0x0000008e1848723c */ /* 0x040fe20000001848 */
[----:B------:R-:W-:Y:S02]  /*7410*/  @P5 MOV R0, c[0x0][0x1e0] ;  /* 0x0000780000005a02 */ /* 0x000fe40000000f00 */
[----:B------:R-:W-:Y:S02]  /*7420*/  @P5 ISETP.GE.AND P2, PT, R199, c[0x0][0x1d4], PT ;  /* 0x00007500c7005a0c */ /* 0x000fe40003f46270 */
[----:B------:R-:W-:Y:S03]  /*7430*/  @P5 MOV R2, c[0x0][0x1e4] ;  /* 0x0000790000025a02 */ /* 0x000fe60000000f00 */
        /* <DEDUP_REMOVED lines=8> */
[C---:B------:R-:W-:Y:S01]  /*74c0*/  @P5 IMAD R29, R120.reuse, c[0x0][0x1e4], R29 ;  /* 0x00007900781d5a24 */ /* 0x040fe200078e021d */
[C---:B--2---:R-:W-:Y:S03]  /*74d0*/  HMMA.16816.F32 R100, R24.reuse, R32, R100 ;  /* 0x000000201864723c */ /* 0x044fe60000001864 */
[----:B------:R-:W-:Y:S05]  /*74e0*/  @P5 IMAD.WIDE.U32 R120, R120, c[0x0][0x1e0], RZ ;  /* 0x0000780078785a25 */ /* 0x000fea00078e00ff */
[----:B------:R-:W-:Y:S01]  /*74f0*/  @P5 IADD3 R133, R121, R29, RZ ;  /* 0x0000001d79855210 */ /* 0x000fe20007ffe0ff */
[C---:B------:R-:W-:Y:S01]  /*7500*/  HMMA.16816.F32 R104, R24.reuse, R34, R104 ;  /* 0x000000221868723c */ /* 0x040fe20000001868 */
[----:B------:R1:W2:Y:S02]  /*7510*/  LDSM.16.MT88.4 R28, [R161+0x5800] ;  /* 0x00580000a11c783b */ /* 0x0002a40000004200 */
[C---:B------:R-:W-:Y:S02]  /*7520*/  @P5 SHF.L.U32 R33, R120.reuse, 0x6, RZ ;  /* 0x0000000678215819 */ /* 0x040fe400000006ff */
[----:B------:R-:W-:Y:S02]  /*7530*/  @P5 SHF.L.U64.HI R133, R120, 0x6, R133 ;  /* 0x0000000678855819 */ /* 0x000fe40000010285 */
[C---:B------:R-:W-:Y:S01]  /*7540*/  @P5 LEA R35, P0, R0.reuse, R33, 0x5 ;  /* 0x0000002100235211 */ /* 0x040fe200078028ff */
[C---:B------:R-:W-:Y:S04]  /*7550*/  HMMA.16816.F32 R120, R24.reuse, R116, R12 ;  /* 0x000000741878723c */ /* 0x040fe8000000180c */
[-C--:B------:R-:W-:Y:S04]  /*7560*/  @P5 IADD3 R33, P3, R33, R238.reuse, RZ ;  /* 0x000000ee21215210 */ /* 0x080fe80007f7e0ff */
[----:B------:R-:W-:Y:S01]  /*7570*/  @P5 LEA R160, P4, R33, c[0x0][0x1c8], 0x1 ;  /* 0x0000720021a05a11 */ /* 0x000fe200078808ff */
[C---:B------:R-:W-:Y:S03]  /*7580*/  HMMA.16816.F32 R108, R24.reuse, R118, R108 ;  /* 0x00000076186c723c */ /* 0x040fe6000000186c */
[----:B-1----:R-:W-:Y:S02]  /*7590*/  @P5 LEA.HI.X R161, R0, R133, R2, 0x5, P0 ;  /* 0x0000008500a15211 */ /* 0x002fe400000f2c02 */
[----:B------:R-:W-:Y:S02]  /*75a0*/  @P5 IADD3 R35, P0, R35, R238, RZ ;  /* 0x000000ee23235210 */ /* 0x000fe40007f1e0ff */
[-C--:B------:R-:W-:Y:S02]  /*75b0*/  @P5 IADD3.X R0, R133, R228.reuse, RZ, P3, !PT ;  /* 0x000000e485005210 */ /* 0x080fe40001ffe4ff */
[----:B------:R-:W-:Y:S03]  /*75c0*/  @P5 LEA R32, P3, R35, c[0x0][0x1c8], 0x1 ;  /* 0x0000720023205a11 */ /* 0x000fe600078608ff */
[----:B------:R-:W-:Y:S02]  /*75d0*/  @P5 IADD3.X R2, R161, R228, RZ, P0, !PT ;  /* 0x000000e4a1025210 */ /* 0x000fe400007fe4ff */
[----:B------:R-:W-:Y:S01]  /*75e0*/  @P5 LEA.HI.X R161, R33, c[0x0][0x1cc], R0, 0x1, P4 ;  /* 0x0000730021a15a11 */ /* 0x000fe200020f0c00 */
[----:B------:R-:W-:Y:S01]  /*75f0*/  FADD.FTZ R0, R22, R251 ;  /* 0x000000fb16007221 */ /* 0x000fe20000010000 */
[----:B------:R-:W-:Y:S01]  /*7600*/  @P5 LEA.HI.X R33, R35, c[0x0][0x1cc], R2, 0x1, P3 ;  /* 0x0000730023215a11 */ /* 0x000fe200018f0c02 */
[----:B------:R-:W-:Y:S01]  /*7610*/  @P5 IMAD R35, R232, 0x6000, R201 ;  /* 0x00006000e8235824 */ /* 0x000fe200078e02c9 */
[----:B------:R-:W-:Y:S01]  /*7620*/  @P5 ISETP.GE.AND P0, PT, R200, c[0x0][0x1d4], PT ;  /* 0x00007500c8005a0c */ /* 0x000fe20003f06270 */
[----:B------:R-:W-:Y:S01]  /*7630*/  FADD.FTZ R235, R21, R0 ;  /* 0x0000000015eb7221 */ /* 0x000fe20000010000 */
[C---:B--2---:R-:W-:Y:S02]  /*7640*/  HMMA.16816.F32 R116, R24.reuse, R28, R16 ;  /* 0x0000001c1874723c */ /* 0x044fe40000001810 */
[----:B------:R-:W-:Y:S01]  /*7650*/  @!PT LDS RZ, [RZ] ;  /* 0x00000000fffff984 */ /* 0x000fe20000000800 */
[----:B------:R-:W-:Y:S01]  /*7660*/  @!PT LDS RZ, [RZ] ;  /* 0x00000000fffff984 */ /* 0x000fe20000000800 */
[----:B------:R-:W-:Y:S01]  /*7670*/  @!PT LDS RZ, [RZ] ;  /* 0x00000000fffff984 */ /* 0x000fe20000000800 */
[----:B------:R1:W-:Y:S01]  /*7680*/  @P5 LDGSTS.E.BYPASS.LTC128B.128 [R35], [R160.64], !P1 ;  /* 0x00000000a0235fae */ /* 0x0003e2000c901d48 */
[----:B------:R-:W-:Y:S01]  /*7690*/  IADD3 R0, R135, 0x1, RZ ;  /* 0x0000000187007810 */ /* 0x000fe20007ffe0ff */
[----:B------:R-:W-:Y:S01]  /*76a0*/  FADD.FTZ R235, R174, R235 ;  /* 0x000000ebaeeb7221 */ /* 0x000fe20000010000 */
[----:B------:R-:W-:Y:S03]  /*76b0*/  MOV R133, R132 ;  /* 0x0000008400857202 */ /* 0x000fe60000000f00 */
[----:B------:R-:W-:Y:S02]  /*76c0*/  HMMA.16816.F32 R112, R24, R30, R112 ;  /* 0x0000001e1870723c */ /* 0x000fe40000001870 */
[----:B------:R1:W-:Y:S05]  /*76d0*/  @P5 LDGSTS.E.BYPASS.LTC128B.128 [R35+0x2000], [R160.64+0x80], !P2 ;  /* 0x02000080a0235fae */ /* 0x0003ea000d101d48 */
[----:B------:R-:W-:Y:S03]  /*76e0*/  FADD.FTZ R25, R23, R252 ;  /* 0x000000fc17197221 */ /* 0x000fe60000010000 */
[----:B------:R1:W-:Y:S02]  /*76f0*/  @P5 LDGSTS.E.BYPASS.LTC128B.128 [R35+0x4000], [R160.64+0x100], !P0 ;  /* 0x04000100a0235fae */ /* 0x0003e4000c101d48 */
[----:B------:R-:W-:Y:S04]  /*7700*/  FADD.FTZ R2, R154, R25 ;  /* 0x000000199a027221 */ /* 0x000fe80000010000 */
[----:B------:R-:W-:Y:S02]  /*7710*/  FADD.FTZ R2, R153, R2 ;  /* 0x0000000299027221 */ /* 0x000fe40000010000 */
[----:B------:R1:W-:Y:S02]  /*7720*/  @P5 LDGSTS.E.BYPASS.LTC128B.128 [R35+0x1000], [R32.64], !P1 ;  /* 0x0100000020235fae */ /* 0x0003e4000c901d48 */
[----:B------:R-:W-:Y:S06]  /*7730*/  FADD.FTZ R233, R171, R2 ;  /* 0x00000002abe97221 */ /* 0x000fec0000010000 */
[----:B------:R1:W-:Y:S01]  /*7740*/  @P5 LDGSTS.E.BYPASS.LTC128B.128 [R35+0x3000], [R32.64+0x80], !P2 ;  /* 0x0300008020235fae */ /* 0x0003e2000d101d48 */
[----:B------:R-:W-:Y:S04]  /*7750*/  ISETP.GE.AND P2, PT, R135, 0x1, PT ;  /* 0x000000018700780c */ /* 0x000fe80003f46270 */
[----:B------:R-:W-:Y:S02]  /*7760*/  SEL R135, R0, RZ, !P2 ;  /* 0x000000ff00877207 */ /* 0x000fe40005000000 */
[----:B------:R-:W-:Y:S01]  /*7770*/  MOV R0, R3 ;  /* 0x0000000300007202 */ /* 0x000fe20000000f00 */
[----:B------:R1:W-:Y:S01]  /*7780*/  @P5 LDGSTS.E.BYPASS.LTC128B.128 [R35+0x5000], [R32.64+0x100], !P0 ;  /* 0x0500010020235fae */ /* 0x0003e2000c101d48 */
[----:B------:R-:W-:Y:S02]  /*7790*/  ISETP.GE.AND P0, PT, R229, R234, PT ;  /* 0x000000eae500720c */ /* 0x000fe40003f06270 */
[----:B------:R-:W-:Y:S05]  /*77a0*/  MOV R234, R240 ;  /* 0x000000f000ea7202 */ /* 0x000fea0000000f00 */
[----:B------:R-:W0:Y:S06]  /*77b0*/  LDGDEPBAR ;  /* 0x00000000000079af */ /* 0x000e2c0000000000 */
[----:B------:R-:W-:-:S05]  /*77c0*/  @!P0 BRA `(.L_x_3711) ;  /* 0xffffd73000008947 */ /* 0x000fca000383ffff */
.L_x_3710:
[----:B------:R-:W-:Y:S02]  /*77d0*/  MOV R5, 0x1f ;  /* 0x0000001f00057802 */ /* 0x000fe40000000f00 */
[----:B------:R-:W-:Y:S01]  /*77e0*/  MOV R0, 0xffffffff ;  /* 0xffffffff00007802 */ /* 0x000fe20000000f00 */
[----:B------:R-:W-:Y:S05]  /*77f0*/  BRA.DIV ~URZ, `(.L_x_3712) ;  /* 0x00004aa27f007947 */ /* 0x000fea000b800000 */
[----:B-1----:R1:W2:Y:S02]  /*7800*/  SHFL.BFLY PT, R6, R235, 0x2, 0x1f ;  /* 0x0c401f00eb067f89 */ /* 0x0022a400000e0000 */
.L_x_3782:
[----:B-12---:R-:W-:Y:S01]  /*7810*/  FADD.FTZ R235, R6, R235 ;  /* 0x000000eb06eb7221 */ /* 0x006fe20000010000 */
[----:B------:R-:W-:Y:S05]  /*7820*/  BRA.DIV ~URZ, `(.L_x_3713) ;  /* 0x00004ab27f007947 */ /* 0x000fea000b800000 */
[----:B------:R-:W1:Y:S04]  /*7830*/  SHFL.BFLY PT, R8, R233, 0x2, 0x1f ;  /* 0x0c401f00e9087f89 */ /* 0x000e6800000e0000 */
[----:B------:R-:W2:Y:S01]  /*7840*/  SHFL.BFLY PT, R4, R235, 0x1, 0x1f ;  /* 0x0c201f00eb047f89 */ /* 0x000ea200000e0000 */
[----:B-1----:R-:W-:-:S02]  /*7850*/  FADD.FTZ R8, R8, R233 ;  /* 0x000000e908087221 */ /* 0x002fc40000010000 */
[----:B--2---:R-:W-:-:S03]  /*7860*/  FADD.FTZ R4, R235, R4 ;  /* 0x00000004eb047221 */ /* 0x004fc60000010000 */
[----:B------:R1:W2:Y:S04]  /*7870*/  SHFL.BFLY PT, R6, R8, 0x1, 0x1f ;  /* 0x0c201f0008067f89 */ /* 0x0002a800000e0000 */
.L_x_3783:
[----:B--2---:R-:W-:Y:S01]  /*7880*/  FADD.FTZ R6, R6, R8 ;  /* 0x0000000806067221 */ /* 0x004fe20000010000 */
[----:B------:R-:W-:Y:S02]  /*7890*/  FSETP.NE.FTZ.AND P1, PT, R4, RZ, PT ;  /* 0x000000ff0400720b */ /* 0x000fe40003f35000 */
[----:B------:R-:W-:Y:S02]  /*78a0*/  MOV R2, RZ ;  /* 0x000000ff00027202 */ /* 0x000fe40000000f00 */
[----:B------:R-:W-:Y:S02]  /*78b0*/  FSETP.NE.FTZ.AND P0, PT, R6, RZ, PT ;  /* 0x000000ff0600720b */ /* 0x000fe40003f15000 */
[----:B------:R-:W-:Y:S02]  /*78c0*/  MOV R7, RZ ;  /* 0x000000ff00077202 */ /* 0x000fe40000000f00 */
[----:B------:R-:W-:-:S05]  /*78d0*/  MOV R0, 0xff800000 ;  /* 0xff80000000007802 */ /* 0x000fca0000000f00 */
[----:B------:R-:W2:Y:S01]  /*78e0*/  @P1 MUFU.LG2 R5, R4 ;  /* 0x0000000400051308 */ /* 0x000ea20000000c00 */
[----:B-1----:R-:W-:-:S03]  /*78f0*/  @P1 MOV R8, 0x3f317218 ;  /* 0x3f31721800081802 */ /* 0x002fc60000000f00 */
[----:B------:R-:W-:Y:S02]  /*7900*/  @P0 MOV R9, 0x3f317218 ;  /* 0x3f31721800090802 */ /* 0x000fe40000000f00 */
[----:B------:R-:W-:Y:S02]  /*7910*/  @P1 FMUL.FTZ R8, R8, c[0x0][0x2d0] ;  /* 0x0000b40008081a20 */ /* 0x000fe40000410000 */
[----:B------:R-:W1:Y:S08]  /*7920*/  @P0 MUFU.RCP R2, R6 ;  /* 0x0000000600020308 */ /* 0x000e700000001000 */
[----:B------:R-:W3:Y:S01]  /*7930*/  @P0 MUFU.LG2 R6, R6 ;  /* 0x0000000600060308 */ /* 0x000ee20000000c00 */
[----:B--2---:R-:W-:-:S04]  /*7940*/  @P1 FMUL.FTZ R5, R5, 0.69314718246459960938 ;  /* 0x3f31721805051820 */ /* 0x004fc80000410000 */
[----:B------:R-:W-:-:S03]  /*7950*/  @P1 FFMA.FTZ R0, R8, R132, R5 ;  /* 0x0000008408001223 */ /* 0x000fc60000010005 */
[----:B------:R-:W2:Y:S01]  /*7960*/  @P1 MUFU.RCP R7, R4 ;  /* 0x0000000400071308 */ /* 0x000ea20000001000 */
[C---:B-1----:R-:W-:Y:S02]  /*7970*/  FMUL.FTZ R130, R2.reuse, R130 ;  /* 0x0000008202827220 */ /* 0x042fe40000410000 */
[C---:B------:R-:W-:Y:S02]  /*7980*/  FMUL.FTZ R131, R2.reuse, R131 ;  /* 0x0000008302837220 */ /* 0x040fe40000410000 */
[C---:B------:R-:W-:Y:S02]  /*7990*/  FMUL.FTZ R126, R2.reuse, R126 ;  /* 0x0000007e027e7220 */ /* 0x040fe40000410000 */
[----:B------:R-:W-:Y:S02]  /*79a0*/  FMUL.FTZ R127, R2, R127 ;  /* 0x0000007f027f7220 */ /* 0x000fe40000410000 */
[----:B---3--:R-:W-:Y:S02]  /*79b0*/  @P0 FMUL.FTZ R8, R6, 0.69314718246459960938 ;  /* 0x3f31721806080820 */ /* 0x008fe40000410000 */
[----:B------:R-:W-:Y:S01]  /*79c0*/  @P0 FMUL.FTZ R6, R9, c[0x0][0x2d0] ;  /* 0x0000b40009060a20 */ /* 0x000fe20000410000 */
[----:B------:R-:W-:Y:S01]  /*79d0*/  MOV R9, 0x1 ;  /* 0x0000000100097802 */ /* 0x000fe20000000f00 */
[----:B------:R-:W-:-:S02]  /*79e0*/  FMUL.FTZ R38, R2, R38 ;  /* 0x0000002602267220 */ /* 0x000fc40000410000 */
[----:B------:R-:W-:Y:S02]  /*79f0*/  FMUL.FTZ R39, R2, R39 ;  /* 0x0000002702277220 */ /* 0x000fe40000410000 */
[C---:B--2---:R-:W-:Y:S02]  /*7a00*/  FMUL.FTZ R128, R7.reuse, R128 ;  /* 0x0000008007807220 */ /* 0x044fe40000410000 */
        /* <DEDUP_REMOVED lines=46> */
[----:B------:R-:W-:Y:S01]  /*7cf0*/  FMUL.FTZ R113, R7, R113 ;  /* 0x0000007107717220 */ /* 0x000fe20000410000 */
[----:B------:R-:W-:Y:S01]  /*7d00*/  MOV R7, 0xff800000 ;  /* 0xff80000000077802 */ /* 0x000fe20000000f00 */
        /* <DEDUP_REMOVED lines=43> */
.L_x_3691:
        /* <DEDUP_REMOVED lines=16> */
.L_x_3715:
[----:B------:R-:W-:Y:S05]  /*80c0*/  BSYNC B0 ;  /* 0x0000000000007941 */ /* 0x000fea0003800000 */
.L_x_3714:
        /* <DEDUP_REMOVED lines=11> */
[----:B------:R-:W-:-:S02]  /*8180*/  F2FP.PACK_AB R6, R37, R36 ;  /* 0x000000242506723e */ /* 0x000fc400000000ff */
[----:B------:R-:W-:Y:S02]  /*8190*/  F2FP.PACK_AB R8, R39, R38 ;  /* 0x000000262708723e */ /* 0x000fe400000000ff */
[----:B------:R-:W-:Y:S02]  /*81a0*/  F2FP.PACK_AB R14, R41, R40 ;  /* 0x00000028290e723e */ /* 0x000fe400000000ff */
[----:B------:R-:W-:Y:S02]  /*81b0*/  F2FP.PACK_AB R12, R43, R42 ;  /* 0x0000002a2b0c723e */ /* 0x000fe400000000ff */
[----:B------:R-:W-:Y:S02]  /*81c0*/  F2FP.PACK_AB R13, R45, R44 ;  /* 0x0000002c2d0d723e */ /* 0x000fe400000000ff */
[----:B------:R-:W-:Y:S02]  /*81d0*/  F2FP.PACK_AB R9, R47, R46 ;  /* 0x0000002e2f09723e */ /* 0x000fe400000000ff */
[----:B------:R-:W-:-:S02]  /*81e0*/  F2FP.PACK_AB R15, R113, R112 ;  /* 0x00000070710f723e */ /* 0x000fc400000000ff */
[----:B------:R-:W-:Y:S01]  /*81f0*/  ISETP.NE.U32.AND P2, PT, RZ, c[0x0][0x508], PT ;  /* 0x00014200ff007a0c */ /* 0x000fe20003f45070 */
[----:B------:R1:W-:Y:S01]  /*8200*/  STS [R221], R16 ;  /* 0x00000010dd007388 */ /* 0x0003e20000000800 */
[----:B------:R-:W-:Y:S02]  /*8210*/  ISETP.NE.U32.AND P1, PT, RZ, c[0x0][0x500], PT ;  /* 0x00014000ff007a0c */ /* 0x000fe40003f25070 */
[----:B------:R-:W-:Y:S01]  /*8220*/  ISETP.NE.AND.EX P2, PT, RZ, c[0x0][0x50c], PT, P2 ;  /* 0x00014300ff007a0c */ /* 0x000fe20003f45320 */
[----:B------:R3:W-:Y:S01]  /*8230*/  STS [R221+0x400], R10 ;  /* 0x0004000add007388 */ /* 0x0007e20000000800 */
[----:B------:R-:W-:-:S03]  /*8240*/  ISETP.NE.AND.EX P1, PT, RZ, c[0x0][0x504], PT, P1 ;  /* 0x00014100ff007a0c */ /* 0x000fc60003f25310 */
[----:B------:R4:W-:Y:S04]  /*8250*/  STS [R220], R11 ;  /* 0x0000000bdc007388 */ /* 0x0009e80000000800 */
[----:B------:R2:W-:Y:S04]  /*8260*/  STS [R220+0x400], R3 ;  /* 0x00040003dc007388 */ /* 0x0005e80000000800 */
[----:B------:R2:W-:Y:S04]  /*8270*/  STS [R219], R6 ;  /* 0x00000006db007388 */ /* 0x0005e80000000800 */
[----:B------:R2:W-:Y:S04]  /*8280*/  STS [R219+0x400], R8 ;  /* 0x00040008db007388 */ /* 0x0005e80000000800 */
[----:B------:R2:W-:Y:S01]  /*8290*/  STS [R207], R14 ;  /* 0x0000000ecf007388 */ /* 0x0005e20000000800 */
[----:B-1----:R-:W-:-:S03]  /*82a0*/  F2FP.PACK_AB R16, R49, R48 ;  /* 0x000000303110723e */ /* 0x002fc600000000ff */
[----:B------:R1:W-:Y:S01]  /*82b0*/  STS [R207+0x400], R12 ;  /* 0x0004000ccf007388 */ /* 0x0003e20000000800 */
[----:B---3--:R-:W-:-:S03]  /*82c0*/  F2FP.PACK_AB R10, R51, R50 ;  /* 0x00000032330a723e */ /* 0x008fc600000000ff */
[----:B------:R3:W-:Y:S01]  /*82d0*/  STS [R218], R13 ;  /* 0x0000000dda007388 */ /* 0x0007e20000000800 */
[----:B----4-:R-:W-:-:S03]  /*82e0*/  F2FP.PACK_AB R11, R57, R56 ;  /* 0x00000038390b723e */ /* 0x010fc600000000ff */
[----:B------:R4:W-:Y:S01]  /*82f0*/  STS [R218+0x400], R9 ;  /* 0x00040009da007388 */ /* 0x0009e20000000800 */
[----:B--2---:R-:W-:-:S03]  /*8300*/  F2FP.PACK_AB R3, R59, R58 ;  /* 0x0000003a3b03723e */ /* 0x004fc600000000ff */
[----:B------:R2:W-:Y:S01]  /*8310*/  STS [R223], R16 ;  /* 0x00000010df007388 */ /* 0x0005e20000000800 */
[----:B------:R-:W-:-:S03]  /*8320*/  F2FP.PACK_AB R6, R53, R52 ;  /* 0x000000343506723e */ /* 0x000fc600000000ff */
[----:B------:R2:W-:Y:S01]  /*8330*/  STS [R223+0x400], R10 ;  /* 0x0004000adf007388 */ /* 0x0005e20000000800 */
[----:B------:R-:W-:-:S03]  /*8340*/  F2FP.PACK_AB R8, R55, R54 ;  /* 0x000000363708723e */ /* 0x000fc600000000ff */
[----:B------:R2:W-:Y:S01]  /*8350*/  STS [R217], R6 ;  /* 0x00000006d9007388 */ /* 0x0005e20000000800 */
[----:B------:R-:W-:-:S03]  /*8360*/  F2FP.PACK_AB R14, R61, R60 ;  /* 0x0000003c3d0e723e */ /* 0x000fc600000000ff */
[----:B------:R2:W-:Y:S01]  /*8370*/  STS [R217+0x400], R8 ;  /* 0x00040008d9007388 */ /* 0x0005e20000000800 */
[----:B-1----:R-:W-:-:S03]  /*8380*/  F2FP.PACK_AB R12, R63, R62 ;  /* 0x0000003e3f0c723e */ /* 0x002fc600000000ff */
[----:B------:R1:W-:Y:S01]  /*8390*/  STS [R222], R11 ;  /* 0x0000000bde007388 */ /* 0x0003e20000000800 */
[----:B---3--:R-:W-:-:S03]  /*83a0*/  F2FP.PACK_AB R13, R65, R64 ;  /* 0x00000040410d723e */ /* 0x008fc600000000ff */
[----:B------:R3:W-:Y:S01]  /*83b0*/  STS [R222+0x400], R3 ;  /* 0x00040003de007388 */ /* 0x0007e20000000800 */
[----:B----4-:R-:W-:-:S03]  /*83c0*/  F2FP.PACK_AB R9, R67, R66 ;  /* 0x000000424309723e */ /* 0x010fc600000000ff */
[----:B------:R4:W-:Y:S01]  /*83d0*/  STS [R221+0x4000], R14 ;  /* 0x0040000edd007388 */ /* 0x0009e20000000800 */
[----:B--2---:R-:W-:-:S03]  /*83e0*/  F2FP.PACK_AB R16, R73, R72 ;  /* 0x000000484910723e */ /* 0x004fc600000000ff */
        /* <DEDUP_REMOVED lines=26> */
[----:B------:R-:W-:Y:S01]  /*8590*/  STS [R222+0x4000], R13 ;  /* 0x0040000dde007388 */ /* 0x000fe20000000800 */
        /* <DEDUP_REMOVED lines=8> */
[----:B-1----:R-:W-:-:S03]  /*8620*/  F2FP.PACK_AB R6, R101, R100 ;  /* 0x000000646506723e */ /* 0x002fc600000000ff */
[----:B------:R1:W-:Y:S01]  /*8630*/  STS [R220+0x8400], R11 ;  /* 0x0084000bdc007388 */ /* 0x0003e20000000800 */
[----:B---3--:R-:W-:-:S03]  /*8640*/  F2FP.PACK_AB R10, R105, R104 ;  /* 0x00000068690a723e */ /* 0x008fc600000000ff */
[----:B------:R3:W-:Y:S04]  /*8650*/  STS [R219+0x8000], R6 ;  /* 0x00800006db007388 */ /* 0x0007e80000000800 */
[----:B------:R3:W-:Y:S01]  /*8660*/  STS [R219+0x8400], R14 ;  /* 0x0084000edb007388 */ /* 0x0007e20000000800 */
[----:B--2---:R-:W-:-:S03]  /*8670*/  F2FP.PACK_AB R9, R121, R120 ;  /* 0x000000787909723e */ /* 0x004fc600000000ff */
[----:B------:R2:W-:Y:S04]  /*8680*/  STS [R207+0x8000], R10 ;  /* 0x0080000acf007388 */ /* 0x0005e80000000800 */
[----:B------:R2:W-:Y:S01]  /*8690*/  STS [R207+0x8400], R12 ;  /* 0x0084000ccf007388 */ /* 0x0005e20000000800 */
[----:B----4-:R-:W-:-:S03]  /*86a0*/  F2FP.PACK_AB R8, R109, R108 ;  /* 0x0000006c6d08723e */ /* 0x010fc600000000ff */
[----:B------:R4:W-:Y:S01]  /*86b0*/  STS [R218+0x8000], R9 ;  /* 0x00800009da007388 */ /* 0x0009e20000000800 */
[----:B------:R-:W-:Y:S02]  /*86c0*/  F2FP.PACK_AB R3, R123, R122 ;  /* 0x0000007a7b03723e */ /* 0x000fe400000000ff */
[----:B-1----:R-:W-:-:S03]  /*86d0*/  F2FP.PACK_AB R11, R115, R114 ;  /* 0x00000072730b723e */ /* 0x002fc600000000ff */
[----:B------:R1:W-:Y:S01]  /*86e0*/  STS [R218+0x8400], R3 ;  /* 0x00840003da007388 */ /* 0x0003e20000000800 */
[----:B---3--:R-:W-:-:S03]  /*86f0*/  F2FP.PACK_AB R6, R111, R110 ;  /* 0x0000006e6f06723e */ /* 0x008fc600000000ff */
[----:B------:R3:W-:Y:S01]  /*8700*/  STS [R223+0x8000], R8 ;  /* 0x00800008df007388 */ /* 0x0007e20000000800 */
[----:B------:R-:W-:-:S03]  /*8710*/  F2FP.PACK_AB R14, R117, R116 ;  /* 0x00000074750e723e */ /* 0x000fc600000000ff */
[----:B------:R3:W-:Y:S01]  /*8720*/  STS [R223+0x8400], R6 ;  /* 0x00840006df007388 */ /* 0x0007e20000000800 */
[----:B--2---:R-:W-:-:S03]  /*8730*/  F2FP.PACK_AB R10, R119, R118 ;  /* 0x00000076770a723e */ /* 0x004fc600000000ff */
[----:B------:R2:W-:Y:S01]  /*8740*/  STS [R217+0x8000], R14 ;  /* 0x0080000ed9007388 */ /* 0x0005e20000000800 */
[----:B------:R-:W-:-:S03]  /*8750*/  @P2 LEA R12, P0, R226, c[0x0][0x508], 0x2 ;  /* 0x00014200e20c2a11 */ /* 0x000fc600078010ff */
[----:B------:R2:W-:Y:S01]  /*8760*/  STS [R217+0x8400], R10 ;  /* 0x0084000ad9007388 */ /* 0x0005e20000000800 */
[----:B----4-:R-:W-:-:S03]  /*8770*/  IMAD.MOV.U32 R9, RZ, RZ, 0x4 ;  /* 0x00000004ff097424 */ /* 0x010fc600078e00ff */
[----:B------:R2:W-:Y:S01]  /*8780*/  STS [R222+0x8000], R15 ;  /* 0x0080000fde007388 */ /* 0x0005e20000000800 */
[----:B------:R-:W-:-:S03]  /*8790*/  @P2 LEA.HI.X R13, R226, c[0x0][0x50c], R225, 0x2, P0 ;  /* 0x00014300e20d2a11 */ /* 0x000fc600000f14e1 */
[----:B------:R2:W-:Y:S01]  /*87a0*/  STS [R222+0x8400], R11 ;  /* 0x0084000bde007388 */ /* 0x0005e20000000800 */
[----:B-1----:R-:W-:-:S03]  /*87b0*/  IMAD.MOV.U32 R3, RZ, RZ, c[0x0][0x388] ;  /* 0x0000e200ff037624 */ /* 0x002fc600078e00ff */
[----:B------:R-:W-:Y:S01]  /*87c0*/  BAR.SYNC.DEFER_BLOCKING 0x1, 0x100 ;  /* 0x0044000000007b1d */ /* 0x000fe20000010000 */
[----:B---3--:R-:W-:-:S04]  /*87d0*/  IMAD.WIDE R8, R226, R9, c[0x0][0x500] ;  /* 0x00014000e2087625 */ /* 0x008fc800078e0209 */
[----:B------:R-:W-:Y:S01]  /*87e0*/  IMAD.MOV.U32 R6, RZ, RZ, RZ ;  /* 0x000000ffff067224 */ /* 0x000fe200078e00ff */
[----:B------:R2:W5:Y:S05]  /*87f0*/  @P2 LDG.E R3, [R12.64] ;  /* 0x000000080c032981 */ /* 0x00056a000c1e1900 */
        /* <DEDUP_REMOVED lines=8> */
.L_x_3718:
[----:B------:R-:W-:Y:S01]  /*8880*/  IMAD.MOV.U32 R24, RZ, RZ, 0x368 ;  /* 0x00000368ff187424 */ /* 0x000fe200078e00ff */
[----:B------:R-:W-:Y:S01]  /*8890*/  ISETP.GT.AND P3, PT, R230, 0x1, PT ;  /* 0x00000001e600780c */ /* 0x000fe20003f64270 */
[----:B--2---:R-:W-:Y:S01]  /*88a0*/  IMAD.MOV.U32 R8, RZ, RZ, c[0x0][0x4e8] ;  /* 0x00013a00ff087624 */ /* 0x004fe200078e00ff */
[----:B------:R-:W-:Y:S01]  /*88b0*/  ISETP.NE.U32.AND P0, PT, RZ, c[0x0][0x500], PT ;  /* 0x00014000ff007a0c */ /* 0x000fe20003f05070 */
[----:B-----5:R-:W-:Y:S01]  /*88c0*/  IMAD R3, R3, c[0x0][0x4e8], RZ ;  /* 0x00013a0003037a24 */ /* 0x020fe200078e02ff */
[----:B------:R-:W-:-:S02]  /*88d0*/  SEL R24, R24, 0x328, P3 ;  /* 0x0000032818187807 */ /* 0x000fc40001800000 */
[----:B------:R-:W-:Y:S01]  /*88e0*/  ISETP.NE.AND P2, PT, R8, 0x1, PT ;  /* 0x000000010800780c */ /* 0x000fe20003f45270 */
[----:B------:R-:W-:Y:S01]  /*88f0*/  IMAD R8, R189, 0x80, R206 ;  /* 0x00000080bd087824 */ /* 0x000fe200078e02ce */
[----:B------:R-:W1:Y:S01]  /*8900*/  LDC.64 R22, c[0x0][R24+0x170] ;  /* 0x00005c0018167b82 */ /* 0x000e620000000a00 */
[----:B------:R-:W-:Y:S02]  /*8910*/  ISETP.NE.AND.EX P0, PT, RZ, c[0x0][0x504], PT, P0 ;  /* 0x00014100ff007a0c */ /* 0x000fe40003f05300 */
[----:B------:R-:W-:Y:S02]  /*8920*/  IMAD.MOV.U32 R17, RZ, RZ, R8 ;  /* 0x000000ffff117224 */ /* 0x000fe400078e0008 */
[----:B------:R-:W-:Y:S02]  /*8930*/  SEL R226, R226, RZ, !P0 ;  /* 0x000000ffe2e27207 */ /* 0x000fe40004000000 */
[----:B------:R-:W-:Y:S01]  /*8940*/  SEL R10, R225, RZ, !P0 ;  /* 0x000000ffe10a7207 */ /* 0x000fe20004000000 */
[----:B------:R-:W2:Y:S03]  /*8950*/  LDC.64 R18, c[0x0][R24+0x168] ;  /* 0x00005a0018127b82 */ /* 0x000ea60000000a00 */
[----:B------:R-:W-:-:S05]  /*8960*/  @P2 IMAD.HI.U32 R11, R8, c[0x0][0x4ec], RZ ;  /* 0x00013b00080b2a27 */ /* 0x000fca00078e00ff */
[----:B------:R-:W3:Y:S01]  /*8970*/  LDC.64 R20, c[0x0][R24+0x178] ;  /* 0x00005e0018147b82 */ /* 0x000ee20000000a00 */
[----:B------:R-:W-:Y:S02]  /*8980*/  @P2 SHF.R.U32.HI R17, RZ, c[0x0][0x4f0], R11 ;  /* 0x00013c00ff112a19 */ /* 0x000fe4000001160b */
[----:B------:R-:W-:-:S05]  /*8990*/  SHF.R.S32.HI R11, RZ, 0x1f, R6 ;  /* 0x0000001fff0b7819 */ /* 0x000fca0000011406 */
[----:B------:R-:W4:Y:S01]  /*89a0*/  LDC.64 R12, c[0x0][R24+0x160] ;  /* 0x00005800180c7b82 */ /* 0x000f220000000a00 */
[----:B-1----:R-:W-:-:S04]  /*89b0*/  IMAD R9, R23, R226, RZ ;  /* 0x000000e217097224 */ /* 0x002fc800078e02ff */
[C---:B------:R-:W-:Y:S02]  /*89c0*/  IMAD R9, R22.reuse, R10, R9 ;  /* 0x0000000a16097224 */ /* 0x040fe400078e0209 */
[----:B------:R-:W-:-:S04]  /*89d0*/  IMAD.WIDE.U32 R22, R22, R226, RZ ;  /* 0x000000e216167225 */ /* 0x000fc800078e00ff */
[----:B--2---:R-:W-:Y:S01]  /*89e0*/  IMAD.WIDE.U32 R14, R18, R227, RZ ;  /* 0x000000e3120e7225 */ /* 0x004fe200078e00ff */
[----:B------:R-:W-:-:S03]  /*89f0*/  SEL R18, R231, RZ, P3 ;  /* 0x000000ffe7127207 */ /* 0x000fc60001800000 */
[----:B------:R-:W-:Y:S01]  /*8a00*/  IMAD R10, R19, R227, RZ ;  /* 0x000000e3130a7224 */ /* 0x000fe200078e02ff */
[----:B------:R-:W-:Y:S01]  /*8a10*/  IADD3 R16, P1, P0, R22, R14, R6 ;  /* 0x0000000e16107210 */ /* 0x000fe2000783e006 */
[----:B------:R-:W-:Y:S02]  /*8a20*/  IMAD.IADD R9, R23, 0x1, R9 ;  /* 0x0000000117097824 */ /* 0x000fe400078e0209 */
[----:B------:R-:W-:Y:S02]  /*8a30*/  IMAD.IADD R10, R15, 0x1, R10 ;  /* 0x000000010f0a7824 */ /* 0x000fe400078e020a */
[----:B---3--:R-:W-:Y:S02]  /*8a40*/  IMAD R14, R21, R18, RZ ;  /* 0x00000012150e7224 */ /* 0x008fe400078e02ff */
[----:B------:R-:W-:Y:S01]  /*8a50*/  IMAD.MOV R15, RZ, RZ, -R17 ;  /* 0x000000ffff0f7224 */ /* 0x000fe200078e0a11 */
        /* <DEDUP_REMOVED lines=20> */
[----:B------:R-:W-:Y:S01]  /*8ba0*/  IMAD R10, R189, 0x80, R208 ;  /* 0x00000080bd0a7824 */ /* 0x000fe200078e02d0 */
        /* <DEDUP_REMOVED lines=9> */
[----:B------:R-:W-:Y:S01]  /*8c40*/  ISETP.GE.AND P0, PT, R14, R3, PT ;  /* 0x000000030e00720c */ /* 0x000fe20003f06270 */
[----:B------:R-:W-:Y:S05]  /*8c50*/  @P3 BRA `(.L_x_3719) ;  /* 0x000007d000003947 */ /* 0x000fea0003800000 */
[----:B-1----:R-:W-:Y:S01]  /*8c60*/  IMAD R7, R11, c[0x0][0x3a0], RZ ;  /* 0x0000e8000b077a24 */ /* 0x002fe200078e02ff */
[-C--:B------:R-:W-:Y:S01]  /*8c70*/  LEA R0, R184, R195.reuse, 0x5 ;  /* 0x000000c3b8007211 */ /* 0x080fe200078e28ff */
[C---:B------:R-:W-:Y:S01]  /*8c80*/  IMAD.WIDE.U32 R4, R6.reuse, c[0x0][0x3a0], RZ ;  /* 0x0000e80006047a25 */ /* 0x040fe200078e00ff */
[----:B------:R1:W2:Y:S01]  /*8c90*/  LDS.128 R56, [R203+0x80] ;  /* 0x00008000cb387984 */ /* 0x0002a20000000c00 */
[C---:B------:R-:W-:Y:S02]  /*8ca0*/  LEA R60, R189.reuse, R195, 0x7 ;  /* 0x000000c3bd3c7211 */ /* 0x040fe400078e38ff */
[----:B------:R-:W-:Y:S01]  /*8cb0*/  IMAD R7, R6, c[0x0][0x3a4], R7 ;  /* 0x0000e90006077a24 */ /* 0x000fe200078e0207 */
[----:B------:R-:W-:Y:S01]  /*8cc0*/  LEA R0, R189, R0, 0x7 ;  /* 0x00000000bd007211 */ /* 0x000fe200078e38ff */
[----:B------:R1:W3:Y:S01]  /*8cd0*/  LDS.128 R52, [R203+0x1080] ;  /* 0x00108000cb347984 */ /* 0x0002e20000000c00 */
[----:B------:R-:W-:-:S02]  /*8ce0*/  MOV R8, R4 ;  /* 0x0000000400087202 */ /* 0x000fc40000000f00 */
[----:B------:R-:W-:Y:S01]  /*8cf0*/  IADD3 R9, R5, R7, RZ ;  /* 0x0000000705097210 */ /* 0x000fe20007ffe0ff */
[----:B------:R-:W-:Y:S01]  /*8d00*/  @P2 IMAD.HI.U32 R6, R0, c[0x0][0x4ec], RZ ;  /* 0x00013b0000062a27 */ /* 0x000fe200078e00ff */
[----:B------:R-:W-:Y:S01]  /*8d10*/  SHF.R.S32.HI R5, RZ, 0x1f, R226 ;  /* 0x0000001fff057819 */ /* 0x000fe200000114e2 */
[----:B------:R1:W4:Y:S01]  /*8d20*/  LDS.128 R48, [R203+0x2080] ;  /* 0x00208000cb307984 */ /* 0x0003220000000c00 */
[----:B------:R-:W-:Y:S01]  /*8d30*/  MOV R4, R0 ;  /* 0x0000000000047202 */ /* 0x000fe20000000f00 */
[----:B------:R-:W-:Y:S01]  /*8d40*/  IMAD.WIDE.U32 R8, R227, c[0x0][0x3e8], R8 ;  /* 0x0000fa00e3087a25 */ /* 0x000fe200078e0008 */
[----:B------:R-:W-:Y:S01]  /*8d50*/  @P2 SHF.R.U32.HI R4, RZ, c[0x0][0x4f0], R6 ;  /* 0x00013c00ff042a19 */ /* 0x000fe20000011606 */
[----:B------:R1:W1:Y:S02]  /*8d60*/  LDS.128 R44, [R203+0x3080] ;  /* 0x00308000cb2c7984 */ /* 0x0002640000000c00 */
[----:B------:R-:W-:Y:S01]  /*8d70*/  IMAD R5, R5, c[0x0][0x3f0], RZ ;  /* 0x0000fc0005057a24 */ /* 0x000fe200078e02ff */
[----:B------:R-:W-:Y:S01]  /*8d80*/  SHF.R.S32.HI R6, RZ, 0x1f, R4 ;  /* 0x0000001fff067819 */ /* 0x000fe20000011404 */
[----:B------:R1:W1:Y:S01]  /*8d90*/  LDS.128 R40, [R203+0x4080] ;  /* 0x00408000cb287984 */ /* 0x0002620000000c00 */
[----:B------:R-:W-:Y:S01]  /*8da0*/  IMAD R9, R227, c[0x0][0x3ec], R9 ;  /* 0x0000fb00e3097a24 */ /* 0x000fe200078e0209 */
[----:B------:R-:W-:Y:S01]  /*8db0*/  IADD3 R7, -R4, RZ, RZ ;  /* 0x000000ff04077210 */ /* 0x000fe20007ffe1ff */
[C---:B------:R-:W-:Y:S01]  /*8dc0*/  IMAD R5, R226.reuse, c[0x0][0x3f4], R5 ;  /* 0x0000fd00e2057a24 */ /* 0x040fe200078e0205 */
[----:B------:R1:W1:Y:S01]  /*8dd0*/  LDS.128 R36, [R203+0x5080] ;  /* 0x00508000cb247984 */ /* 0x0002620000000c00 */
[----:B------:R-:W-:-:S03]  /*8de0*/  IMAD.WIDE.U32 R8, R226, c[0x0][0x3f0], R8 ;  /* 0x0000fc00e2087a25 */ /* 0x000fc600078e0008 */
[----:B------:R1:W1:Y:S01]  /*8df0*/  LDS.128 R32, [R203+0x6080] ;  /* 0x00608000cb207984 */ /* 0x0002620000000c00 */
[----:B------:R-:W-:Y:S01]  /*8e00*/  IMAD R7, R7, c[0x0][0x4e8], R0 ;  /* 0x00013a0007077a24 */ /* 0x000fe200078e0200 */
[----:B------:R-:W-:Y:S01]  /*8e10*/  IADD3 R9, R9, R5, RZ ;  /* 0x0000000509097210 */ /* 0x000fe20007ffe0ff */
[----:B------:R-:W-:Y:S01]  /*8e20*/  IMAD R5, R6, c[0x0][0x3e0], RZ ;  /* 0x0000f80006057a24 */ /* 0x000fe200078e02ff */
[----:B------:R1:W1:Y:S02]  /*8e30*/  LDS.128 R28, [R203+0x7080] ;  /* 0x00708000cb1c7984 */ /* 0x0002640000000c00 */
[----:B------:R-:W-:Y:S01]  /*8e40*/  SHF.R.S32.HI R0, RZ, 0x1f, R7 ;  /* 0x0000001fff007819 */ /* 0x000fe20000011407 */
[C---:B------:R-:W-:Y:S01]  /*8e50*/  IMAD R5, R4.reuse, c[0x0][0x3e4], R5 ;  /* 0x0000f90004057a24 */ /* 0x040fe200078e0205 */
[----:B------:R1:W1:Y:S01]  /*8e60*/  LDS.128 R24, [R203+0x8080] ;  /* 0x00808000cb187984 */ /* 0x0002620000000c00 */
[----:B------:R-:W-:-:S03]  /*8e70*/  IMAD.WIDE.U32 R8, R4, c[0x0][0x3e0], R8 ;  /* 0x0000f80004087a25 */ /* 0x000fc600078e0008 */
[----:B------:R1:W1:Y:S01]  /*8e80*/  LDS.128 R20, [R203+0x9080] ;  /* 0x00908000cb147984 */ /* 0x0002620000000c00 */
[----:B------:R-:W-:Y:S01]  /*8e90*/  IMAD R0, R0, c[0x0][0x3d8], RZ ;  /* 0x0000f60000007a24 */ /* 0x000fe200078e02ff */
[----:B------:R-:W-:Y:S02]  /*8ea0*/  IADD3 R9, R9, R5, RZ ;  /* 0x0000000509097210 */ /* 0x000fe40007ffe0ff */
[----:B------:R1:W1:Y:S03]  /*8eb0*/  LDS.128 R16, [R203+0xa080] ;  /* 0x00a08000cb107984 */ /* 0x0002660000000c00 */
[C---:B------:R-:W-:Y:S01]  /*8ec0*/  IMAD.WIDE.U32 R8, R7.reuse, c[0x0][0x3d8], R8 ;  /* 0x0000f60007087a25 */ /* 0x040fe200078e0008 */
[----:B------:R1:W1:Y:S03]  /*8ed0*/  LDS.128 R12, [R203+0xb080] ;  /* 0x00b08000cb0c7984 */ /* 0x0002660000000c00 */
[----:B------:R-:W-:Y:S01]  /*8ee0*/  IMAD R7, R7, c[0x0][0x3dc], R0 ;  /* 0x0000f70007077a24 */ /* 0x000fe200078e0200 */
[----:B------:R-:W-:-:S04]  /*8ef0*/  LEA R5, P0, R8, c[0x0][0x380], 0x1 ;  /* 0x0000e00008057a11 */ /* 0x000fc800078008ff */
[----:B------:R-:W-:-:S04]  /*8f00*/  IADD3 R4, R9, R7, RZ ;  /* 0x0000000709047210 */ /* 0x000fc80007ffe0ff */
[----:B------:R-:W-:Y:S01]  /*8f10*/  LEA.HI.X R4, R8, c[0x0][0x384], R4, 0x1, P0 ;  /* 0x0000e10008047a11 */ /* 0x000fe200000f0c04 */
[----:B------:R-:W-:Y:S05]  /*8f20*/  BRA.DIV ~URZ, `(.L_x_3720) ;  /* 0x000034927f007947 */ /* 0x000fea000b800000 */
[----:B--234-:R2:W3:Y:S02]  /*8f30*/  SHFL.IDX PT, R61, R4, RZ, 0x181f ;  /* 0x00181fff043d7589 */ /* 0x01c4e400000e0000 */
.L_x_3784:
[----:B------:R-:W-:Y:S05]  /*8f40*/  BRA.DIV ~URZ, `(.L_x_3721) ;  /* 0x000034e27f007947 */ /* 0x000fea000b800000 */
[----:B------:R4:W2:Y:S02]  /*8f50*/  SHFL.IDX PT, R7, R5, RZ, 0x181f ;  /* 0x00181fff05077589 */ /* 0x0008a400000e0000 */
.L_x_3785:
        /* <DEDUP_REMOVED lines=15> */
.L_x_3723:
[----:B------:R-:W-:Y:S05]  /*9050*/  BSYNC B0 ;  /* 0x0000000000007941 */ /* 0x000fea0003800000 */
.L_x_3722:
[----:B------:R-:W-:Y:S05]  /*9060*/  BRA.DIV ~URZ, `(.L_x_3724) ;  /* 0x000034227f007947 */ /* 0x000fea000b800000 */
[----:B-12---:R1:W2:Y:S04]  /*9070*/  SHFL.IDX PT, R25, R4, 0x1, 0x181f ;  /* 0x00381f0004197f89 */ /* 0x0062a800000e0000 */
[----:B------:R1:W4:Y:S02]  /*9080*/  SHFL.IDX PT, R7, R5, 0x1, 0x181f ;  /* 0x00381f0005077f89 */ /* 0x00032400000e0000 */
.L_x_3786:
        /* <DEDUP_REMOVED lines=16> */
.L_x_3726:
[----:B------:R-:W-:Y:S05]  /*9190*/  BSYNC B0 ;  /* 0x0000000000007941 */ /* 0x000fea0003800000 */
.L_x_3725:
[----:B------:R-:W-:Y:S05]  /*91a0*/  BRA.DIV ~URZ, `(.L_x_3727) ;  /* 0x000033a27f007947 */ /* 0x000fea000b800000 */
[----:B--2---:R2:W1:Y:S02]  /*91b0*/  SHFL.IDX PT, R21, R4, 0x2, 0x181f ;  /* 0x00581f0004157f89 */ /* 0x00446400000e0000 */
.L_x_3787:
[----:B------:R-:W-:Y:S05]  /*91c0*/  BRA.DIV ~URZ, `(.L_x_3728) ;  /* 0x000033f27f007947 */ /* 0x000fea000b800000 */
[----:B----4-:R4:W2:Y:S02]  /*91d0*/  SHFL.IDX PT, R7, R5, 0x2, 0x181f ;  /* 0x00581f0005077f89 */ /* 0x0108a400000e0000 */
.L_x_3788:
        /* <DEDUP_REMOVED lines=16> */
.L_x_3730:
[----:B------:R-:W-:Y:S05]  /*92e0*/  BSYNC B0 ;  /* 0x0000000000007941 */ /* 0x000fea0003800000 */
.L_x_3729:
[----:B------:R-:W-:Y:S05]  /*92f0*/  BRA.DIV ~URZ, `(.L_x_3731) ;  /* 0x000033227f007947 */ /* 0x000fea000b800000 */
[----:B-1----:R1:W4:Y:S04]  /*9300*/  SHFL.IDX PT, R17, R4, 0x3, 0x181f ;  /* 0x00781f0004117f89 */ /* 0x00232800000e0000 */
[----:B--2---:R1:W2:Y:S02]  /*9310*/  SHFL.IDX PT, R7, R5, 0x3, 0x181f ;  /* 0x00781f0005077f89 */ /* 0x0042a400000e0000 */
.L_x_3789:
[----:B------:R-:W-:-:S04]  /*9320*/  IADD3 R60, R60, 0x60, RZ ;  /* 0x000000603c3c7810 */ /* 0x000fc80007ffe0ff */
[----:B------:R-:W-:-:S13]  /*9330*/  ISETP.GE.AND P0, PT, R60, R3, PT ;  /* 0x000000033c00720c */ /* 0x000fda0003f06270 */
[----:B------:R-:W-:Y:S05]  /*9340*/  @P0 BRA `(.L_x_3732) ;  /* 0x00001dc000000947 */ /* 0x000fea0003800000 */
[----:B------:R-:W-:Y:S02]  /*9350*/  ISETP.GE.AND P1, PT, R210, c[0x0][0x3c8], PT ;  /* 0x0000f200d2007a0c */ /* 0x000fe40003f26270 */
[----:B------:R-:W-:-:S11]  /*9360*/  ISETP.GE.AND P0, PT, R199, c[0x0][0x3c8], PT ;  /* 0x0000f200c7007a0c */ /* 0x000fd60003f06270 */
[CC--:B--2---:R-:W-:Y:S02]  /*9370*/  @!P1 LEA R8, P3, R210.reuse, R7.reuse, 0x1 ;  /* 0x00000007d2089211 */ /* 0x0c4fe400078608ff */
[C---:B-1----:R-:W-:Y:S02]  /*9380*/  @!P0 LEA R4, P2, R199.reuse, R7, 0x1 ;  /* 0x00000007c7048211 */ /* 0x042fe400078408ff */
[-C--:B----4-:R-:W-:Y:S02]  /*9390*/  @!P1 LEA.HI.X R9, R210, R17.reuse, R211, 0x1, P3 ;  /* 0x00000011d2099211 */ /* 0x090fe400018f0cd3 */
        /* <DEDUP_REMOVED lines=9> */
.L_x_3719:
[----:B------:R-:W-:Y:S01]  /*9430*/  IMAD R11, R11, c[0x0][0x408], RZ ;  /* 0x000102000b0b7a24 */ /* 0x000fe200078e02ff */
[----:B-1----:R-:W-:Y:S01]  /*9440*/  SHF.R.S32.HI R0, RZ, 0x1f, R226 ;  /* 0x0000001fff007819 */ /* 0x002fe200000114e2 */
[----:B------:R-:W-:-:S04]  /*9450*/  IMAD.WIDE.U32 R12, R6, c[0x0][0x408], RZ ;  /* 0x00010200060c7a25 */ /* 0x000fc800078e00ff */
[----:B------:R-:W-:Y:S02]  /*9460*/  IMAD R11, R6, c[0x0][0x40c], R11 ;  /* 0x00010300060b7a24 */ /* 0x000fe400078e020b */
        /* <DEDUP_REMOVED lines=28> */
.L_x_3790:
[----:B------:R-:W-:Y:S05]  /*9630*/  BRA.DIV ~URZ, `(.L_x_3734) ;  /* 0x000031127f007947 */ /* 0x000fea000b800000 */
[----:B------:R3:W4:Y:S02]  /*9640*/  SHFL.IDX PT, R7, R147, RZ, 0x1c1f ;  /* 0x001c1fff93077589 */ /* 0x00072400000e0000 */
.L_x_3791:
        /* <DEDUP_REMOVED lines=48> */
[----:B------:R-:W-:Y:S02]  /*9950*/  @!P2 LEA R8, P3, R146, R7, 0x2 ;  /* 0x000000079208a211 */ /* 0x000fe400078610ff */
[----:B--2---:R-:W-:Y:S02]  /*9960*/  @!P4 IMAD.WIDE R10, R204, 0x4, R148 ;  /* 0x00000004cc0ac825 */ /* 0x004fe400078e0294 */
[----:B------:R-:W-:Y:S02]  /*9970*/  @!P2 LEA.HI.X R9, R146, R149, R143, 0x2, P3 ;  /* 0x000000959209a211 */ /* 0x000fe400018f148f */
[-C--:B------:R-:W-:Y:S01]  /*9980*/  @!P1 LEA R152, P3, R142, R7.reuse, 0x2 ;  /* 0x000000078e989211 */ /* 0x080fe200078610ff */
[----:B------:R2:W-:Y:S01]  /*9990*/  @!P4 ST.E.64 [R10.64], R128 ;  /* 0x000000800a00c985 */ /* 0x0005e2000c101b08 */
[----:B------:R-:W-:-:S02]  /*99a0*/  @!P5 LEA R150, P4, R144, R7, 0x2 ;  /* 0x000000079096d211 */ /* 0x000fc400078810ff */
[-C--:B------:R-:W-:Y:S01]  /*99b0*/  @!P1 LEA.HI.X R153, R142, R149.reuse, R139, 0x2, P3 ;  /* 0x000000958e999211 */ /* 0x080fe200018f148b */
[----:B------:R4:W-:Y:S01]  /*99c0*/  @!P2 ST.E.64 [R8.64], R124 ;  /* 0x0000007c0800a985 */ /* 0x0009e2000c101b08 */
[----:B------:R-:W-:Y:S02]  /*99d0*/  ISETP.GE.AND P2, PT, R138, c[0x0][0x3c8], PT ;  /* 0x0000f2008a007a0c */ /* 0x000fe40003f46270 */
[----:B------:R-:W-:Y:S02]  /*99e0*/  @!P5 LEA.HI.X R151, R144, R149, R141, 0x2, P4 ;  /* 0x000000959097d211 */ /* 0x000fe400020f148d */
[----:B------:R-:W-:-:S03]  /*99f0*/  @!P6 LEA R154, P4, R140, R7, 0x2 ;  /* 0x000000078c9ae211 */ /* 0x000fc600078810ff */
        /* <DEDUP_REMOVED lines=12> */
[----:B-----5:R-:W-:Y:S02]  /*9ac0*/  @!P1 LEA R36, P3, R132, R7, 0x2 ;  /* 0x0000000784249211 */ /* 0x020fe400078610ff */
[-C--:B------:R-:W-:Y:S02]  /*9ad0*/  @!P5 LEA.HI.X R9, R136, R149.reuse, R133, 0x2, P4 ;  /* 0x000000958809d211 */ /* 0x080fe400020f1485 */
[----:B------:R-:W-:Y:S02]  /*9ae0*/  @!P1 LEA.HI.X R37, R132, R149, R81, 0x2, P3 ;  /* 0x0000009584259211 */ /* 0x000fe400018f1451 */
[----:B-1----:R-:W-:Y:S01]  /*9af0*/  @!P6 LEA R40, P4, R80, R7, 0x2 ;  /* 0x000000075028e211 */ /* 0x002fe200078810ff */
[----:B------:R1:W-:Y:S01]  /*9b00*/  @!P5 ST.E.64 [R8.64], R52 ;  /* 0x000000340800d985 */ /* 0x0003e2000c101b08 */
[----:B------:R-:W-:-:S02]  /*9b10*/  ISETP.GE.AND P5, PT, R32, c[0x0][0x3c8], PT ;  /* 0x0000f20020007a0c */ /* 0x000fc40003fa6270 */
[----:B------:R-:W-:Y:S01]  /*9b20*/  @!P6 LEA.HI.X R41, R80, R149, R35, 0x2, P4 ;  /* 0x000000955029e211 */ /* 0x000fe200020f1423 */
[----:B------:R4:W-:Y:S01]  /*9b30*/  @!P1 ST.E.64 [R36.64], R56 ;  /* 0x0000003824009985 */ /* 0x0009e2000c101b08 */
[----:B------:R-:W-:Y:S02]  /*9b40*/  ISETP.GE.AND P1, PT, R30, c[0x0][0x3c8], PT ;  /* 0x0000f2001e007a0c */ /* 0x000fe40003f26270 */
[----:B---3--:R-:W-:Y:S01]  /*9b50*/  @!P2 LEA R44, P3, R34, R7, 0x2 ;  /* 0x00000007222ca211 */ /* 0x008fe200078610ff */
[----:B------:R3:W-:Y:S01]  /*9b60*/  @!P6 ST.E.64 [R40.64], R60 ;  /* 0x0000003c2800e985 */ /* 0x0007e2000c101b08 */
[----:B------:R-:W-:Y:S02]  /*9b70*/  ISETP.GE.AND P6, PT, R28, c[0x0][0x3c8], PT ;  /* 0x0000f2001c007a0c */ /* 0x000fe40003fc6270 */
[----:B------:R-:W-:-:S05]  /*9b80*/  @!P2 LEA.HI.X R45, R34, R149, R33, 0x2, P3 ;  /* 0x00000095222da211 */ /* 0x000fca00018f1421 */
[----:B------:R5:W-:Y:S01]  /*9b90*/  @!P2 ST.E.64 [R44.64], R64 ;  /* 0x000000402c00a985 */ /* 0x000be2000c101b08 */
[----:B------:R-:W-:Y:S02]  /*9ba0*/  ISETP.GE.AND P2, PT, R26, c[0x0][0x3c8], PT ;  /* 0x0000f2001a007a0c */ /* 0x000fe40003f46270 */
[----:B--2---:R-:W-:-:S04]  /*9bb0*/  @!P5 LEA R10, P4, R32, R7, 0x2 ;  /* 0x00000007200ad211 */ /* 0x004fc800078810ff */
[----:B------:R-:W-:-:S05]  /*9bc0*/  @!P5 LEA.HI.X R11, R32, R149, R31, 0x2, P4 ;  /* 0x00000095200bd211 */ /* 0x000fca00020f141f */
[----:B------:R2:W-:Y:S01]  /*9bd0*/  @!P5 ST.E.64 [R10.64], R68 ;  /* 0x000000440a00d985 */ /* 0x0005e2000c101b08 */
[----:B-1----:R-:W-:Y:S02]  /*9be0*/  @!P1 LEA R8, P3, R30, R7, 0x2 ;  /* 0x000000071e089211 */ /* 0x002fe400078610ff */
[----:B------:R-:W-:Y:S02]  /*9bf0*/  ISETP.GE.AND P5, PT, R24, c[0x0][0x3c8], PT ;  /* 0x0000f20018007a0c */ /* 0x000fe40003fa6270 */
[----:B------:R-:W-:Y:S02]  /*9c00*/  @!P1 LEA.HI.X R9, R30, R149, R29, 0x2, P3 ;  /* 0x000000951e099211 */ /* 0x000fe400018f141d */
[-C--:B----4-:R-:W-:Y:S02]  /*9c10*/  @!P6 LEA R36, P4, R28, R7.reuse, 0x2 ;  /* 0x000000071c24e211 */ /* 0x090fe400078810ff */
[----:B---3--:R-:W-:Y:S01]  /*9c20*/  @!P2 LEA R40, P3, R26, R7, 0x2 ;  /* 0x000000071a28a211 */ /* 0x008fe200078610ff */
[----:B------:R1:W-:Y:S01]  /*9c30*/  @!P1 ST.E.64 [R8.64], R72 ;  /* 0x0000004808009985 */ /* 0x0003e2000c101b08 */
[----:B------:R-:W-:-:S02]  /*9c40*/  ISETP.GE.AND P1, PT, R22, c[0x0][0x3c8], PT ;  /* 0x0000f20016007a0c */ /* 0x000fc40003f26270 */
[-C--:B------:R-:W-:Y:S02]  /*9c50*/  @!P6 LEA.HI.X R37, R28, R149.reuse, R27, 0x2, P4 ;  /* 0x000000951c25e211 */ /* 0x080fe400020f141b */
[----:B------:R-:W-:Y:S02]  /*9c60*/  @!P2 LEA.HI.X R41, R26, R149, R25, 0x2, P3 ;  /* 0x000000951a29a211 */ /* 0x000fe400018f1419 */
[----:B-----5:R-:W-:Y:S01]  /*9c70*/  @!P5 LEA R44, P3, R24, R7, 0x2 ;  /* 0x00000007182cd211 */ /* 0x020fe200078610ff */
[----:B------:R3:W-:Y:S01]  /*9c80*/  @!P6 ST.E.64 [R36.64], R76 ;  /* 0x0000004c2400e985 */ /* 0x0007e2000c101b08 */
[----:B------:R-:W-:Y:S02]  /*9c90*/  ISETP.GE.AND P6, PT, R20, c[0x0][0x3c8], PT ;  /* 0x0000f20014007a0c */ /* 0x000fe40003fc6270 */
[----:B------:R-:W-:Y:S01]  /*9ca0*/  ISETP.GE.AND P4, PT, R18, c[0x0][0x3c8], PT ;  /* 0x0000f20012007a0c */ /* 0x000fe20003f86270 */
[----:B------:R4:W-:Y:S01]  /*9cb0*/  @!P2 ST.E.64 [R40.64], R4 ;  /* 0x000000042800a985 */ /* 0x0009e2000c101b08 */
[----:B------:R-:W-:-:S02]  /*9cc0*/  @!P5 LEA.HI.X R45, R24, R149, R23, 0x2, P3 ;  /* 0x00000095182dd211 */ /* 0x000fc400018f1417 */
[----:B------:R-:W-:-:S03]  /*9cd0*/  ISETP.GE.AND P3, PT, R16, c[0x0][0x3c8], PT ;  /* 0x0000f20010007a0c */ /* 0x000fc60003f66270 */
[----:B------:R-:W-:Y:S01]  /*9ce0*/  @!P5 ST.E.64 [R44.64], R84 ;  /* 0x000000542c00d985 */ /* 0x000fe2000c101b08 */
[----:B--2---:R-:W-:-:S04]  /*9cf0*/  @!P1 LEA R10, P2, R22, R7, 0x2 ;  /* 0x00000007160a9211 */ /* 0x004fc800078410ff */
[----:B------:R-:W-:-:S05]  /*9d00*/  @!P1 LEA.HI.X R11, R22, R149, R21, 0x2, P2 ;  /* 0x00000095160b9211 */ /* 0x000fca00010f1415 */
[----:B------:R2:W-:Y:S01]  /*9d10*/  @!P1 ST.E.64 [R10.64], R88 ;  /* 0x000000580a009985 */ /* 0x0005e2000c101b08 */
[----:B-1----:R-:W-:Y:S02]  /*9d20*/  @!P6 LEA R8, P2, R20, R7, 0x2 ;  /* 0x000000071408e211 */ /* 0x002fe400078410ff */
[----:B------:R-:W-:Y:S02]  /*9d30*/  ISETP.GE.AND P1, PT, R14, c[0x0][0x3c8], PT ;  /* 0x0000f2000e007a0c */ /* 0x000fe40003f26270 */
[----:B------:R-:W-:Y:S02]  /*9d40*/  @!P6 LEA.HI.X R9, R20, R149, R19, 0x2, P2 ;  /* 0x000000951409e211 */ /* 0x000fe400010f1413 */
[----:B---3--:R-:W-:-:S03]  /*9d50*/  @!P4 LEA R36, P5, R18, R7, 0x2 ;  /* 0x000000071224c211 */ /* 0x008fc600078a10ff */
[----:B------:R1:W-:Y:S01]  /*9d60*/  @!P6 ST.E.64 [R8.64], R92 ;  /* 0x0000005c0800e985 */ /* 0x0003e2000c101b08 */
[----:B------:R-:W-:Y:S02]  /*9d70*/  ISETP.GE.AND P6, PT, R12, c[0x0][0x3c8], PT ;  /* 0x0000f2000c007a0c */ /* 0x000fe40003fc6270 */
[----:B----4-:R-:W-:Y:S02]  /*9d80*/  @!P3 LEA R4, P2, R16, R7, 0x2 ;  /* 0x000000071004b211 */ /* 0x010fe400078410ff */
[-C--:B------:R-:W-:Y:S02]  /*9d90*/  @!P4 LEA.HI.X R37, R18, R149.reuse, R17, 0x2, P5 ;  /* 0x000000951225c211 */ /* 0x080fe400028f1411 */
[----:B------:R-:W-:Y:S02]  /*9da0*/  @!P3 LEA.HI.X R5, R16, R149, R15, 0x2, P2 ;  /* 0x000000951005b211 */ /* 0x000fe400010f140f */
[----:B------:R-:W-:Y:S01]  /*9db0*/  ISETP.GE.AND P5, PT, R216, c[0x0][0x3c8], PT ;  /* 0x0000f200d8007a0c */ /* 0x000fe20003fa6270 */
        /* <DEDUP_REMOVED lines=8> */
[----:B-1----:R-:W-:Y:S02]  /*9e40*/  @!P5 LEA R8, P1, R216, R7, 0x2 ;  /* 0x00000007d808d211 */ /* 0x002fe400078210ff */
[----:B------:R-:W-:Y:S02]  /*9e50*/  @!P6 LEA.HI.X R41, R12, R149, R3, 0x2, P2 ;  /* 0x000000950c29e211 */ /* 0x000fe400010f1403 */
[----:B------:R-:W-:Y:S02]  /*9e60*/  @!P4 LEA R6, P2, R215, R7, 0x2 ;  /* 0x00000007d706c211 */ /* 0x000fe400078410ff */
[----:B------:R-:W-:Y:S01]  /*9e70*/  @!P5 LEA.HI.X R9, R216, R149, R213, 0x2, P1 ;  /* 0x00000095d809d211 */ /* 0x000fe200008f14d5 */
[----:B------:R4:W-:Y:S01]  /*9e80*/  @!P6 ST.E.64 [R40.64], R120 ;  /* 0x000000782800e985 */ /* 0x0009e2000c101b08 */
[----:B---3--:R-:W-:-:S03]  /*9e90*/  @!P3 LEA R36, P1, R214, R7, 0x2 ;  /* 0x00000007d624b211 */ /* 0x008fc600078210ff */
[----:B------:R4:W-:Y:S01]  /*9ea0*/  @!P5 ST.E.64 [R8.64], R108 ;  /* 0x0000006c0800d985 */ /* 0x0009e2000c101b08 */
[-C--:B------:R-:W-:Y:S02]  /*9eb0*/  @!P4 LEA.HI.X R7, R215, R149.reuse, R212, 0x2, P2 ;  /* 0x00000095d707c211 */ /* 0x080fe400010f14d4 */
[----:B------:R-:W-:-:S03]  /*9ec0*/  @!P3 LEA.HI.X R37, R214, R149, R209, 0x2, P1 ;  /* 0x00000095d625b211 */ /* 0x000fc600008f14d1 */
[----:B------:R4:W-:Y:S04]  /*9ed0*/  @!P4 ST.E.64 [R6.64], R116 ;  /* 0x000000740600c985 */ /* 0x0009e8000c101b08 */
[----:B------:R4:W-:Y:S02]  /*9ee0*/  @!P3 ST.E.64 [R36.64], R112 ;  /* 0x000000702400b985 */ /* 0x0009e4000c101b08 */
.L_x_3736:
[----:B------:R-:W-:Y:S05]  /*9ef0*/  BSYNC B0 ;  /* 0x0000000000007941 */ /* 0x000fea0003800000 */
.L_x_3735:
[----:B------:R-:W-:Y:S05]  /*9f00*/  BRA.DIV ~URZ, `(.L_x_3737) ;  /* 0x000028a27f007947 */ /* 0x000fea000b800000 */
[----:B-1----:R-:W1:Y:S04]  /*9f10*/  SHFL.IDX PT, R145, R145, 0x1, 0x1c1f ;  /* 0x003c1f0091917f89 */ /* 0x002e6800000e0000 */
[----:B----4-:R4:W3:Y:S02]  /*9f20*/  SHFL.IDX PT, R7, R147, 0x1, 0x1c1f ;  /* 0x003c1f0093077f89 */ /* 0x0108e400000e0000 */
.L_x_3792:
[----:B------:R-:W-:Y:S05]  /*9f30*/  @P0 BRA `(.L_x_3732) ;  /* 0x000011d000000947 */ /* 0x000fea0003800000 */
[----:B------:R-:W-:Y:S02]  /*9f40*/  ISETP.GE.AND P3, PT, R146, c[0x0][0x3c8], PT ;  /* 0x0000f20092007a0c */ /* 0x000fe40003f66270 */
[----:B------:R-:W-:-:S02]  /*9f50*/  ISETP.GE.AND P2, PT, R144, c[0x0][0x3c8], PT ;  /* 0x0000f20090007a0c */ /* 0x000fc40003f46270 */
[----:B------:R-:W-:Y:S02]  /*9f60*/  ISETP.GE.AND P4, PT, R204, c[0x0][0x3c8], PT ;  /* 0x0000f200cc007a0c */ /* 0x000fe40003f86270 */
[----:B------:R-:W-:Y:S02]  /*9f70*/  ISETP.GE.AND P1, PT, R142, c[0x0][0x3c8], PT ;  /* 0x0000f2008e007a0c */ /* 0x000fe40003f26270 */
[----:B------:R-:W-:-:S05]  /*9f80*/  ISETP.GE.AND P5, PT, R140, c[0x0][0x3c8], PT ;  /* 0x0000f2008c007a0c */ /* 0x000fca0003fa6270 */
[-C--:B---3--:R-:W-:Y:S02]  /*9f90*/  @!P3 LEA R8, P0, R146, R7.reuse, 0x2 ;  /* 0x000000079208b211 */ /* 0x088fe400078010ff */
[----:B------:R-:W-:Y:S02]  /*9fa0*/  @!P2 LEA R4, P6, R144, R7, 0x2 ;  /* 0x000000079004a211 */ /* 0x000fe400078c10ff */
[-C--:B-1----:R-:W-:Y:S02]  /*9fb0*/  @!P3 LEA.HI.X R9, R146, R145.reuse, R143, 0x2, P0 ;  /* 0x000000919209b211 */ /* 0x082fe400000f148f */
[----:B------:R-:W-:Y:S01]  /*9fc0*/  @!P2 LEA.HI.X R5, R144, R145, R141, 0x2, P6 ;  /* 0x000000919005a211 */ /* 0x000fe200030f148d */
[----:B------:R-:W-:Y:S01]  /*9fd0*/  @!P4 IMAD.MOV.U32 R144, RZ, RZ, R7 ;  /* 0x000000ffff90c224 */ /* 0x000fe200078e0007 */
[----:B------:R-:W-:Y:S02]  /*9fe0*/  ISETP.GE.AND P0, PT, R138, c[0x0][0x3c8], PT ;  /* 0x0000f2008a007a0c */ /* 0x000fe40003f06270 */
[----:B------:R-:W-:Y:S01]  /*9ff0*/  @!P1 LEA R10, P6, R142, R7, 0x2 ;  /* 0x000000078e0a9211 */ /* 0x000fe200078c10ff */
[----:B------:R-:W-:-:S03]  /*a000*/  @!P4 IMAD.WIDE R44, R204, 0x4, R144 ;  /* 0x00000004cc2cc825 */ /* 0x000fc600078e0290 */
[----:B------:R-:W-:Y:S02]  /*a010*/  @!P1 LEA.HI.X R11, R142, R145, R139, 0x2, P6 ;  /* 0x000000918e0b9211 */ /* 0x000fe400030f148b */
[----:B------:R-:W-:Y:S01]  /*a020*/  @!P5 LEA R36, P6, R140, R7, 0x2 ;  /* 0x000000078c24d211 */ /* 0x000fe200078c10ff */
[----:B------:R1:W-:Y:S01]  /*a030*/  @!P4 ST.E.64 [R44.64], R130 ;  /* 0x000000822c00c985 */ /* 0x0003e2000c101b08 */
[----:B------:R-:W-:Y:S02]  /*a040*/  ISETP.GE.AND P4, PT, R136, c[0x0][0x3c8], PT ;  /* 0x0000f20088007a0c */ /* 0x000fe40003f86270 */
[----:B------:R-:W-:Y:S01]  /*a050*/  @!P5 LEA.HI.X R37, R140, R145, R137, 0x2, P6 ;  /* 0x000000918c25d211 */ /* 0x000fe200030f1489 */
[----:B------:R3:W-:Y:S01]  /*a060*/  @!P3 ST.E.64 [R8.64], R126 ;  /* 0x0000007e0800b985 */ /* 0x0007e2000c101b08 */
[----:B------:R-:W-:Y:S02]  /*a070*/  @!P0 LEA R40, P6, R138, R7, 0x2 ;  /* 0x000000078a288211 */ /* 0x000fe400078c10ff */
[----:B------:R-:W-:Y:S01]  /*a080*/  ISETP.GE.AND P3, PT, R132, c[0x0][0x3c8], PT ;  /* 0x0000f20084007a0c */ /* 0x000fe20003f66270 */
[----:B------:R5:W-:Y:S01]  /*a090*/  @!P2 ST.E.64 [R4.64], R38 ;  /* 0x000000260400a985 */ /* 0x000be2000c101b08 */
[----:B------:R-:W-:-:S02]  /*a0a0*/  ISETP.GE.AND P2, PT, R80, c[0x0][0x3c8], PT ;  /* 0x0000f20050007a0c */ /* 0x000fc40003f46270 */
[----:B------:R-:W-:Y:S01]  /*a0b0*/  @!P0 LEA.HI.X R41, R138, R145, R135, 0x2, P6 ;  /* 0x000000918a298211 */ /* 0x000fe200030f1487 */
[----:B------:R4:W-:Y:S01]  /*a0c0*/  @!P1 ST.E.64 [R10.64], R42 ;  /* 0x0000002a0a009985 */ /* 0x0009e2000c101b08 */
[----:B------:R-:W-:-:S03]  /*a0d0*/  ISETP.GE.AND P1, PT, R34, c[0x0][0x3c8], PT ;  /* 0x0000f20022007a0c */ /* 0x000fc60003f26270 */
[----:B------:R-:W-:Y:S01]  /*a0e0*/  @!P5 ST.E.64 [R36.64], R46 ;  /* 0x0000002e2400d985 */ /* 0x000fe2000c101b08 */
[----:B------:R-:W-:-:S03]  /*a0f0*/  ISETP.GE.AND P5, PT, R32, c[0x0][0x3c8], PT ;  /* 0x0000f20020007a0c */ /* 0x000fc60003fa6270 */
[----:B------:R-:W-:Y:S01]  /*a100*/  @!P0 ST.E.64 [R40.64], R50 ;  /* 0x0000003228008985 */ /* 0x000fe2000c101b08 */
[----:B------:R-:W-:-:S04]  /*a110*/  @!P4 LEA R48, P0, R136, R7, 0x2 ;  /* 0x000000078830c211 */ /* 0x000fc800078010ff */
[----:B------:R-:W-:Y:S02]  /*a120*/  @!P4 LEA.HI.X R49, R136, R145, R133, 0x2, P0 ;  /* 0x000000918831c211 */ /* 0x000fe400000f1485 */
[----:B-1----:R-:W-:-:S03]  /*a130*/  @!P2 LEA R44, P0, R80, R7, 0x2 ;  /* 0x00000007502ca211 */ /* 0x002fc600078010ff */
[----:B------:R-:W-:Y:S01]  /*a140*/  @!P4 ST.E.64 [R48.64], R54 ;  /* 0x000000363000c985 */ /* 0x000fe2000c101b08 */
[----:B------:R-:W-:Y:S02]  /*a150*/  ISETP.GE.AND P4, PT, R28, c[0x0][0x3c8], PT ;  /* 0x0000f2001c007a0c */ /* 0x000fe40003f86270 */
[----:B---3--:R-:W-:Y:S02]  /*a160*/  @!P3 LEA R8, P6, R132, R7, 0x2 ;  /* 0x000000078408b211 */ /* 0x008fe400078c10ff */
[-C--:B------:R-:W-:Y:S02]  /*a170*/  @!P2 LEA.HI.X R45, R80, R145.reuse, R35, 0x2, P0 ;  /* 0x00000091502da211 */ /* 0x080fe400000f1423 */
[----:B------:R-:W-:Y:S02]  /*a180*/  ISETP.GE.AND P0, PT, R30, c[0x0][0x3c8], PT ;  /* 0x0000f2001e007a0c */ /* 0x000fe40003f06270 */
[----:B------:R-:W-:Y:S02]  /*a190*/  @!P3 LEA.HI.X R9, R132, R145, R81, 0x2, P6 ;  /* 0x000000918409b211 */ /* 0x000fe400030f1451 */
[----:B-----5:R-:W-:-:S03]  /*a1a0*/  @!P1 LEA R4, P6, R34, R7, 0x2 ;  /* 0x0000000722049211 */ /* 0x020fc600078c10ff */
[----:B------:R1:W-:Y:S01]  /*a1b0*/  @!P3 ST.E.64 [R8.64], R58 ;  /* 0x0000003a0800b985 */ /* 0x0003e2000c101b08 */
[----:B------:R-:W-:Y:S02]  /*a1c0*/  @!P1 LEA.HI.X R5, R34, R145, R33, 0x2, P6 ;  /* 0x0000009122059211 */ /* 0x000fe400030f1421 */
[----:B----4-:R-:W-:Y:S01]  /*a1d0*/  @!P5 LEA R10, P6, R32, R7, 0x2 ;  /* 0x00000007200ad211 */ /* 0x010fe200078c10ff */
[----:B------:R-:W-:Y:S01]  /*a1e0*/  @!P2 ST.E.64 [R44.64], R62 ;  /* 0x0000003e2c00a985 */ /* 0x000fe2000c101b08 */
[----:B------:R-:W-:Y:S02]  /*a1f0*/  ISETP.GE.AND P3, PT, R26, c[0x0][0x3c8], PT ;  /* 0x0000f2001a007a0c */ /* 0x000fe40003f66270 */
[----:B------:R-:W-:Y:S01]  /*a200*/  @!P5 LEA.HI.X R11, R32, R145, R31, 0x2, P6 ;  /* 0x00000091200bd211 */ /* 0x000fe200030f141f */
[----:B------:R3:W-:Y:S01]  /*a210*/  @!P1 ST.E.64 [R4.64], R66 ;  /* 0x0000004204009985 */ /* 0x0007e2000c101b08 */
[----:B------:R-:W-:Y:S02]  /*a220*/  @!P0 LEA R32, P6, R30, R7, 0x2 ;  /* 0x000000071e208211 */ /* 0x000fe400078c10ff */
[----:B------:R-:W-:Y:S01]  /*a230*/  ISETP.GE.AND P2, PT, R24, c[0x0][0x3c8], PT ;  /* 0x0000f20018007a0c */ /* 0x000fe20003f46270 */
[----:B------:R4:W-:Y:S01]  /*a240*/  @!P5 ST.E.64 [R10.64], R70 ;  /* 0x000000460a00d985 */ /* 0x0009e2000c101b08 */
[----:B------:R-:W-:-:S02]  /*a250*/  @!P0 LEA.HI.X R33, R30, R145, R29, 0x2, P6 ;  /* 0x000000911e218211 */ /* 0x000fc400030f141d */
[----:B------:R-:W-:Y:S02]  /*a260*/  @!P4 LEA R30, P6, R28, R7, 0x2 ;  /* 0x000000071c1ec211 */ /* 0x000fe400078c10ff */
[----:B------:R-:W-:Y:S01]  /*a270*/  ISETP.GE.AND P1, PT, R22, c[0x0][0x3c8], PT ;  /* 0x0000f20016007a0c */ /* 0x000fe20003f26270 */
[----:B------:R-:W-:Y:S01]  /*a280*/  @!P0 ST.E.64 [R32.64], R74 ;  /* 0x0000004a20008985 */ /* 0x000fe2000c101b08 */
[----:B------:R-:W-:Y:S02]  /*a290*/  ISETP.GE.AND P0, PT, R20, c[0x0][0x3c8], PT ;  /* 0x0000f20014007a0c */ /* 0x000fe40003f06270 */
[----:B------:R-:W-:Y:S02]  /*a2a0*/  @!P4 LEA.HI.X R31, R28, R145, R27, 0x2, P6 ;  /* 0x000000911c1fc211 */ /* 0x000fe400030f141b */
[----:B------:R-:W-:Y:S02]  /*a2b0*/  @!P3 LEA R28, P6, R26, R7, 0x2 ;  /* 0x000000071a1cb211 */ /* 0x000fe400078c10ff */
[----:B------:R-:W-:Y:S01]  /*a2c0*/  ISETP.GE.AND P5, PT, R18, c[0x0][0x3c8], PT ;  /* 0x0000f20012007a0c */ /* 0x000fe20003fa6270 */
[----:B------:R-:W-:Y:S01]  /*a2d0*/  @!P4 ST.E.64 [R30.64], R78 ;  /* 0x0000004e1e00c985 */ /* 0x000fe2000c101b08 */
[----:B------:R-:W-:-:S02]  /*a2e0*/  @!P3 LEA.HI.X R29, R26, R145, R25, 0x2, P6 ;  /* 0x000000911a1db211 */ /* 0x000fc400030f1419 */
[----:B-1----:R-:W-:Y:S02]  /*a2f0*/  @!P2 LEA R8, P6, R24, R7, 0x2 ;  /* 0x000000071808a211 */ /* 0x002fe400078c10ff */
[----:B------:R-:W-:Y:S01]  /*a300*/  ISETP.GE.AND P4, PT, R16, c[0x0][0x3c8], PT ;  /* 0x0000f20010007a0c */ /* 0x000fe20003f86270 */
[----:B------:R-:W-:Y:S01]  /*a310*/  @!P3 ST.E.64 [R28.64], R82 ;  /* 0x000000521c00b985 */ /* 0x000fe2000c101b08 */
[----:B------:R-:W-:Y:S02]  /*a320*/  @!P2 LEA.HI.X R9, R24, R145, R23, 0x2, P6 ;  /* 0x000000911809a211 */ /* 0x000fe400030f1417 */
[-C--:B------:R-:W-:Y:S02]  /*a330*/  @!P1 LEA R24, P6, R22, R7.reuse, 0x2 ;  /* 0x0000000716189211 */ /* 0x080fe400078c10ff */
[----:B---3--:R-:W-:Y:S01]  /*a340*/  @!P0 LEA R4, P3, R20, R7, 0x2 ;  /* 0x0000000714048211 */ /* 0x008fe200078610ff */
[----:B------:R1:W-:Y:S01]  /*a350*/  @!P2 ST.E.64 [R8.64], R86 ;  /* 0x000000560800a985 */ /* 0x0003e2000c101b08 */
[----:B------:R-:W-:-:S02]  /*a360*/  @!P1 LEA.HI.X R25, R22, R145, R21, 0x2, P6 ;  /* 0x0000009116199211 */ /* 0x000fc400030f1415 */
[----:B------:R-:W-:Y:S02]  /*a370*/  @!P0 LEA.HI.X R5, R20, R145, R19, 0x2, P3 ;  /* 0x0000009114058211 */ /* 0x000fe400018f1413 */
[----:B------:R-:W-:Y:S01]  /*a380*/  ISETP.GE.AND P3, PT, R14, c[0x0][0x3c8], PT ;  /* 0x0000f2000e007a0c */ /* 0x000fe20003f66270 */
[----:B------:R-:W-:Y:S01]  /*a390*/  @!P1 ST.E.64 [R24.64], R90 ;  /* 0x0000005a18009985 */ /* 0x000fe2000c101b08 */
[----:B----4-:R-:W-:Y:S02]  /*a3a0*/  @!P5 LEA R10, P6, R18, R7, 0x2 ;  /* 0x00000007120ad211 */ /* 0x010fe400078c10ff */
[----:B------:R-:W-:Y:S01]  /*a3b0*/  ISETP.GE.AND P2, PT, R12, c[0x0][0x3c8], PT ;  /* 0x0000f2000c007a0c */ /* 0x000fe20003f46270 */
[----:B------:R3:W-:Y:S01]  /*a3c0*/  @!P0 ST.E.64 [R4.64], R94 ;  /* 0x0000005e04008985 */ /* 0x0007e2000c101b08 */
[----:B------:R-:W-:Y:S02]  /*a3d0*/  ISETP.GE.AND P1, PT, R216, c[0x0][0x3c8], PT ;  /* 0x0000f200d8007a0c */ /* 0x000fe40003f26270 */
[----:B------:R-:W-:-:S02]  /*a3e0*/  @!P5 LEA.HI.X R11, R18, R145, R17, 0x2, P6 ;  /* 0x00000091120bd211 */ /* 0x000fc400030f1411 */
[----:B------:R-:W-:Y:S02]  /*a3f0*/  ISETP.GE.AND P0, PT, R215, c[0x0][0x3c8], PT ;  /* 0x0000f200d7007a0c */ /* 0x000fe40003f06270 */
[C---:B------:R-:W-:Y:S01]  /*a400*/  @!P4 LEA R18, P6, R16.reuse, R7, 0x2 ;  /* 0x000000071012c211 */ /* 0x040fe200078c10ff */
[----:B------:R4:W-:Y:S03]  /*a410*/  @!P5 ST.E.64 [R10.64], R98 ;  /* 0x000000620a00d985 */ /* 0x0009e6000c101b08 */
[----:B------:R-:W-:Y:S02]  /*a420*/  @!P4 LEA.HI.X R19, R16, R145, R15, 0x2, P6 ;  /* 0x000000911013c211 */ /* 0x000fe400030f140f */
[----:B------:R-:W-:-:S03]  /*a430*/  @!P3 LEA R16, P6, R14, R7, 0x2 ;  /* 0x000000070e10b211 */ /* 0x000fc600078c10ff */
[----:B------:R4:W-:Y:S01]  /*a440*/  @!P4 ST.E.64 [R18.64], R102 ;  /* 0x000000661200c985 */ /* 0x0009e2000c101b08 */
[----:B------:R-:W-:Y:S02]  /*a450*/  @!P3 LEA.HI.X R17, R14, R145, R13, 0x2, P6 ;  /* 0x000000910e11b211 */ /* 0x000fe400030f140d */
[-C--:B------:R-:W-:Y:S02]  /*a460*/  @!P2 LEA R14, P6, R12, R7.reuse, 0x2 ;  /* 0x000000070c0ea211 */ /* 0x080fe400078c10ff */
[----:B-1----:R-:W-:Y:S01]  /*a470*/  @!P1 LEA R8, P5, R216, R7, 0x2 ;  /* 0x00000007d8089211 */ /* 0x002fe200078a10ff */
[----:B------:R4:W-:Y:S01]  /*a480*/  @!P3 ST.E.64 [R16.64], R106 ;  /* 0x0000006a1000b985 */ /* 0x0009e2000c101b08 */
[-C--:B------:R-:W-:Y:S02]  /*a490*/  @!P2 LEA.HI.X R15, R12, R145.reuse, R3, 0x2, P6 ;  /* 0x000000910c0fa211 */ /* 0x080fe400030f1403 */
[----:B------:R-:W-:-:S03]  /*a4a0*/  @!P1 LEA.HI.X R9, R216, R145, R213, 0x2, P5 ;  /* 0x00000091d8099211 */ /* 0x000fc600028f14d5 */
[----:B------:R4:W-:Y:S01]  /*a4b0*/  @!P2 ST.E.64 [R14.64], R122 ;  /* 0x0000007a0e00a985 */ /* 0x0009e2000c101b08 */
[----:B---3--:R-:W-:-:S03]  /*a4c0*/  @!P0 LEA R4, P4, R215, R7, 0x2 ;  /* 0x00000007d7048211 */ /* 0x008fc600078810ff */
[----:B------:R4:W-:Y:S01]  /*a4d0*/  @!P1 ST.E.64 [R8.64], R110 ;  /* 0x0000006e08009985 */ /* 0x0009e2000c101b08 */
[----:B------:R-:W-:-:S05]  /*a4e0*/  @!P0 LEA.HI.X R5, R215, R145, R212, 0x2, P4 ;  /* 0x00000091d7058211 */ /* 0x000fca00020f14d4 */
[----:B------:R4:W-:Y:S01]  /*a4f0*/  @!P0 ST.E.64 [R4.64], R118 ;  /* 0x0000007604008985 */ /* 0x0009e2000c101b08 */
[----:B------:R-:W-:-:S13]  /*a500*/  ISETP.GE.AND P0, PT, R214, c[0x0][0x3c8], PT ;  /* 0x0000f200d6007a0c */ /* 0x000fda0003f06270 */
[----:B------:R-:W-:Y:S05]  /*a510*/  @P0 BRA `(.L_x_3732) ;  /* 0x00000bf000000947 */ /* 0x000fea0003800000 */
[----:B----4-:R-:W-:-:S04]  /*a520*/  LEA R4, P0, R214, R7, 0x2 ;  /* 0x00000007d6047211 */ /* 0x010fc800078010ff */
[----:B------:R-:W-:-:S05]  /*a530*/  LEA.HI.X R5, R214, R145, R209, 0x2, P0 ;  /* 0x00000091d6057211 */ /* 0x000fca00000f14d1 */
[----:B------:R1:W-:Y:S01]  /*a540*/  ST.E.64 [R4.64], R114 ;  /* 0x0000007204007985 */ /* 0x0003e2000c101b08 */
[----:B------:R-:W-:Y:S05]  /*a550*/  BRA `(.L_x_3732) ;  /* 0x00000bb000007947 */ /* 0x000fea0003800000 */
.L_x_3717:
        /* <DEDUP_REMOVED lines=17> */
[----:B-1----:R-:W3:Y:S02]  /*a670*/  LDG.E R6, [R4.64+0x4] ;  /* 0x0000040804067981 */ /* 0x002ee4000c1e1900 */
[----:B---3--:R-:W-:Y:S02]  /*a680*/  IADD3 R3, -R3, R6, RZ ;  /* 0x0000000603037210 */ /* 0x008fe40007ffe1ff */
.L_x_3738:
        /* <DEDUP_REMOVED lines=16> */
[----:B------:R-:W1:Y:S01]  /*a790*/  LDC.64 R18, c[0x0][R20+0x170] ;  /* 0x00005c0014127b82 */ /* 0x000e620000000a00 */
[----:B------:R-:W-:-:S07]  /*a7a0*/  SEL R231, R231, RZ, P2 ;  /* 0x000000ffe7e77207 */ /* 0x000fce0001000000 */
[----:B------:R-:W3:Y:S03]  /*a7b0*/  LDC.64 R12, c[0x0][R20+0x168] ;  /* 0x00005a00140c7b82 */ /* 0x000ee60000000a00 */
[----:B------:R-:W-:-:S05]  /*a7c0*/  @P0 IMAD.HI.U32 R8, R4, c[0x0][0x4ec], RZ ;  /* 0x00013b0004080a27 */ /* 0x000fca00078e00ff */
[----:B------:R-:W4:Y:S01]  /*a7d0*/  LDC.64 R16, c[0x0][R20+0x178] ;  /* 0x00005e0014107b82 */ /* 0x000f220000000a00 */
[----:B------:R-:W-:-:S07]  /*a7e0*/  @P0 SHF.R.U32.HI R9, RZ, c[0x0][0x4f0], R8 ;  /* 0x00013c00ff090a19 */ /* 0x000fce0000011608 */
[----:B------:R-:W5:Y:S01]  /*a7f0*/  LDC.64 R14, c[0x0][R20+0x160] ;  /* 0x00005800140e7b82 */ /* 0x000f620000000a00 */
        /* <DEDUP_REMOVED lines=9> */
[----:B------:R-:W-:Y:S01]  /*a890*/  IMAD.MOV R7, RZ, RZ, -R9 ;  /* 0x000000ffff077224 */ /* 0x000fe200078e0a09 */
[----:B------:R-:W-:Y:S01]  /*a8a0*/  IADD3.X R6, R6, R8, R5, P1, P0 ;  /* 0x0000000806067210 */ /* 0x000fe20000fe0405 */
[----:B------:R-:W-:-:S04]  /*a8b0*/  IMAD.WIDE.U32 R16, R16, R231, RZ ;  /* 0x000000e710107225 */ /* 0x000fc800078e00ff */
[----:B------:R-:W-:Y:S01]  /*a8c0*/  IMAD R7, R7, c[0x0][0x4e8], R4 ;  /* 0x00013a0007077a24 */ /* 0x000fe200078e0204 */
[----:B------:R-:W-:Y:S02]  /*a8d0*/  IADD3 R11, R17, R10, RZ ;  /* 0x0000000a110b7210 */ /* 0x000fe40007ffe0ff */
[----:B------:R-:W-:Y:S02]  /*a8e0*/  IADD3 R12, P1, P0, R9, R12, R16 ;  /* 0x0000000c090c7210 */ /* 0x000fe4000783e010 */
[----:B------:R-:W-:Y:S01]  /*a8f0*/  SHF.R.S32.HI R4, RZ, 0x1f, R9 ;  /* 0x0000001fff047819 */ /* 0x000fe20000011409 */
[----:B-----5:R-:W-:Y:S01]  /*a900*/  IMAD R9, R15, R7, RZ ;  /* 0x000000070f097224 */ /* 0x020fe200078e02ff */
[----:B------:R-:W-:Y:S02]  /*a910*/  SHF.R.S32.HI R8, RZ, 0x1f, R7 ;  /* 0x0000001fff087819 */ /* 0x000fe40000011407 */
[----:B------:R-:W-:Y:S01]  /*a920*/  IADD3.X R13, R4, R6, R11, P1, P0 ;  /* 0x00000006040d7210 */ /* 0x000fe20000fe040b */
[----:B------:R-:W-:Y:S01]  /*a930*/  IMAD.MOV.U32 R4, RZ, RZ, c[0x0][0x4a8] ;  /* 0x00012a00ff047624 */ /* 0x000fe200078e00ff */
[----:B------:R-:W-:Y:S01]  /*a940*/  MOV R6, c[0x0][0x4ac] ;  /* 0x00012b0000067a02 */ /* 0x000fe20000000f00 */
[----:B------:R-:W-:-:S02]  /*a950*/  IMAD R8, R14, R8, R9 ;  /* 0x000000080e087224 */ /* 0x000fc400078e0209 */
        /* <DEDUP_REMOVED lines=8> */
.L_x_3740:
[----:B------:R-:W-:Y:S05]  /*a9e0*/  BSYNC B0 ;  /* 0x0000000000007941 */ /* 0x000fea0003800000 */
.L_x_3739:
[----:B------:R-:W-:-:S13]  /*a9f0*/  ISETP.GT.AND P0, PT, R230, 0x1, PT ;  /* 0x00000001e600780c */ /* 0x000fda0003f04270 */
[----:B------:R-:W-:Y:S05]  /*aa00*/  @P0 BRA `(.L_x_3732) ;  /* 0x0000070000000947 */ /* 0x000fea0003800000 */
[----:B------:R-:W-:Y:S01]  /*aa10*/  MOV R4, c[0x0][0x4e8] ;  /* 0x00013a0000047a02 */ /* 0x000fe20000000f00 */
[----:B------:R-:W-:Y:S02]  /*aa20*/  IMAD R5, R5, c[0x0][0x3a0], RZ ;  /* 0x0000e80005057a24 */ /* 0x000fe400078e02ff */
[----:B-1----:R-:W-:Y:S01]  /*aa30*/  IMAD.WIDE.U32 R6, R0, c[0x0][0x3a0], RZ ;  /* 0x0000e80000067a25 */ /* 0x002fe200078e00ff */
[----:B------:R-:W-:-:S03]  /*aa40*/  ISETP.NE.AND P0, PT, R4, 0x1, PT ;  /* 0x000000010400780c */ /* 0x000fc60003f05270 */
[----:B------:R-:W-:Y:S01]  /*aa50*/  IMAD R5, R0, c[0x0][0x3a4], R5 ;  /* 0x0000e90000057a24 */ /* 0x000fe200078e0205 */
[----:B------:R-:W-:Y:S01]  /*aa60*/  LEA R0, R184, R195, 0x5 ;  /* 0x000000c3b8007211 */ /* 0x000fe200078e28ff */
[----:B------:R-:W-:-:S03]  /*aa70*/  IMAD R225, R225, c[0x0][0x3f0], RZ ;  /* 0x0000fc00e1e17a24 */ /* 0x000fc600078e02ff */
[----:B------:R-:W-:Y:S01]  /*aa80*/  LEA R0, R189, R0, 0x7 ;  /* 0x00000000bd007211 */ /* 0x000fe200078e38ff */
[----:B------:R-:W-:Y:S01]  /*aa90*/  IMAD R225, R226, c[0x0][0x3f4], R225 ;  /* 0x0000fd00e2e17a24 */ /* 0x000fe200078e02e1 */
[----:B------:R-:W-:Y:S02]  /*aaa0*/  IADD3 R7, R7, R5, RZ ;  /* 0x0000000507077210 */ /* 0x000fe40007ffe0ff */
[----:B------:R-:W-:Y:S01]  /*aab0*/  MOV R5, R0 ;  /* 0x0000000000057202 */ /* 0x000fe20000000f00 */
[----:B------:R-:W-:Y:S01]  /*aac0*/  @P0 IMAD.HI.U32 R4, R0, c[0x0][0x4ec], RZ ;  /* 0x00013b0000040a27 */ /* 0x000fe200078e00ff */
[----:B------:R-:W-:-:S03]  /*aad0*/  LEA R189, R189, R195, 0x7 ;  /* 0x000000c3bdbd7211 */ /* 0x000fc600078e38ff */
        /* <DEDUP_REMOVED lines=21> */
.L_x_3793:
[----:B------:R-:W-:Y:S05]  /*ac30*/  BRA.DIV ~URZ, `(.L_x_3742) ;  /* 0x00001ca27f007947 */ /* 0x000fea000b800000 */
[----:B------:R4:W1:Y:S02]  /*ac40*/  SHFL.IDX PT, R7, R4, RZ, 0x181f ;  /* 0x00181fff04077589 */ /* 0x00086400000e0000 */
.L_x_3794:
        /* <DEDUP_REMOVED lines=16> */
.L_x_3744:
[----:B------:R-:W-:Y:S05]  /*ad50*/  BSYNC B0 ;  /* 0x0000000000007941 */ /* 0x000fea0003800000 */
.L_x_3743:
[----:B------:R-:W-:Y:S05]  /*ad60*/  BRA.DIV ~URZ, `(.L_x_3745) ;  /* 0x00001bd27f007947 */ /* 0x000fea000b800000 */
[----:B------:R2:W4:Y:S04]  /*ad70*/  SHFL.IDX PT, R3, R5, 0x1, 0x181f ;  /* 0x00381f0005037f89 */ /* 0x00052800000e0000 */
[----:B-1----:R2:W1:Y:S02]  /*ad80*/  SHFL.IDX PT, R7, R4, 0x1, 0x181f ;  /* 0x00381f0004077f89 */ /* 0x00246400000e0000 */
.L_x_3795:
        /* <DEDUP_REMOVED lines=10> */
[-C--:B----4-:R-:W-:Y:S02]  /*ae30*/  @!P2 LEA.HI.X R9, R210, R3.reuse, R211, 0x1, P5 ;  /* 0x00000003d209a211 */ /* 0x090fe400028f0cd3 */
[-C--:B------:R-:W-:Y:S02]  /*ae40*/  @!P1 LEA.HI.X R7, R199, R3.reuse, R198, 0x1, P4 ;  /* 0x00000003c7079211 */ /* 0x080fe400020f0cc6 */
[----:B------:R-:W-:Y:S01]  /*ae50*/  @!P0 LEA.HI.X R11, R200, R3, R197, 0x1, P3 ;  /* 0x00000003c80b8211 */ /* 0x000fe200018f0cc5 */
[----:B------:R1:W-:Y:S04]  /*ae60*/  @!P2 ST.E.128 [R8.64], RZ ;  /* 0x000000ff0800a985 */ /* 0x0003e8000c101d08 */
[----:B------:R1:W-:Y:S04]  /*ae70*/  @!P1 ST.E.128 [R6.64], RZ ;  /* 0x000000ff06009985 */ /* 0x0003e8000c101d08 */
[----:B------:R1:W-:Y:S02]  /*ae80*/  @!P0 ST.E.128 [R10.64], RZ ;  /* 0x000000ff0a008985 */ /* 0x0003e4000c101d08 */
.L_x_3747:
[----:B------:R-:W-:Y:S05]  /*ae90*/  BSYNC B0 ;  /* 0x0000000000007941 */ /* 0x000fea0003800000 */
.L_x_3746:
[----:B------:R-:W-:Y:S05]  /*aea0*/  BRA.DIV ~URZ, `(.L_x_3748) ;  /* 0x00001b527f007947 */ /* 0x000fea000b800000 */
[----:B----4-:R4:W2:Y:S02]  /*aeb0*/  SHFL.IDX PT, R3, R5, 0x2, 0x181f ;  /* 0x00581f0005037f89 */ /* 0x0108a400000e0000 */
.L_x_3796:
[----:B------:R-:W-:Y:S05]  /*aec0*/  BRA.DIV ~URZ, `(.L_x_3749) ;  /* 0x00001ba27f007947 */ /* 0x000fea000b800000 */
[----:B-1----:R1:W4:Y:S02]  /*aed0*/  SHFL.IDX PT, R7, R4, 0x2, 0x181f ;  /* 0x00581f0004077f89 */ /* 0x00232400000e0000 */
.L_x_3797:
        /* <DEDUP_REMOVED lines=16> */
.L_x_3751:
[----:B------:R-:W-:Y:S05]  /*afe0*/  BSYNC B0 ;  /* 0x0000000000007941 */ /* 0x000fea0003800000 */
.L_x_3750:
[----:B------:R-:W-:Y:S05]  /*aff0*/  BRA.DIV ~URZ, `(.L_x_3752) ;  /* 0x00001ad27f007947 */ /* 0x000fea000b800000 */
[----:B--2-4-:R-:W2:Y:S04]  /*b000*/  SHFL.IDX PT, R5, R5, 0x3, 0x181f ;  /* 0x00781f0005057f89 */ /* 0x014ea800000e0000 */
[----:B------:R4:W1:Y:S02]  /*b010*/  SHFL.IDX PT, R7, R4, 0x3, 0x181f ;  /* 0x00781f0004077f89 */ /* 0x00086400000e0000 */
.L_x_3798:
        /* <DEDUP_REMOVED lines=8> */
[----:B----4-:R-:W-:Y:S02]  /*b0a0*/  @!P0 LEA R4, P3, R200, R7, 0x1 ;  /* 0x00000007c8048211 */ /* 0x010fe400078608ff */
[-C--:B--2---:R-:W-:Y:S02]  /*b0b0*/  @!P2 LEA.HI.X R9, R210, R5.reuse, R211, 0x1, P5 ;  /* 0x00000005d209a211 */ /* 0x084fe400028f0cd3 */
[-C--:B------:R-:W-:Y:S02]  /*b0c0*/  @!P1 LEA.HI.X R7, R199, R5.reuse, R198, 0x1, P4 ;  /* 0x00000005c7079211 */ /* 0x080fe400020f0cc6 */
[----:B------:R-:W-:Y:S01]  /*b0d0*/  @!P0 LEA.HI.X R5, R200, R5, R197, 0x1, P3 ;  /* 0x00000005c8058211 */ /* 0x000fe200018f0cc5 */
[----:B------:R1:W-:Y:S04]  /*b0e0*/  @!P2 ST.E.128 [R8.64], RZ ;  /* 0x000000ff0800a985 */ /* 0x0003e8000c101d08 */
[----:B------:R1:W-:Y:S04]  /*b0f0*/  @!P1 ST.E.128 [R6.64], RZ ;  /* 0x000000ff06009985 */ /* 0x0003e8000c101d08 */
[----:B------:R1:W-:Y:S02]  /*b100*/  @!P0 ST.E.128 [R4.64], RZ ;  /* 0x000000ff04008985 */ /* 0x0003e4000c101d08 */
.L_x_3732:
[----:B------:R-:W-:Y:S05]  /*b110*/  BSYNC B1 ;  /* 0x0000000000017941 */ /* 0x000fea0003800000 */
.L_x_3716:
[----:B------:R-:W-:-:S13]  /*b120*/  ISETP.NE.AND P0, PT, R196, RZ, PT ;  /* 0x000000ffc400720c */ /* 0x000fda0003f05270 */
[----:B------:R-:W-:Y:S01]  /*b130*/  @P0 WARPSYNC 0xffffffff ;  /* 0xffffffff00000948 */ /* 0x000fe20003800000 */
[----:B------:R-:W-:Y:S06]  /*b140*/  @P0 BAR.SYNC.DEFER_BLOCKING 0x5, 0x100 ;  /* 0x0144000000000b1d */ /* 0x000fec0000010000 */
[----:B------:R-:W4:Y:S04]  /*b150*/  @P0 LDS.128 R188, [0x24100] ;  /* 0x02410000ffbc0984 */ /* 0x000f280000000c00 */
[----:B------:R-:W-:Y:S06]  /*b160*/  @P0 BAR.ARV 0x4, 0x100 ;  /* 0x0104000000000b1d */ /* 0x000fec0000002000 */
[----:B------:R-:W-:Y:S05]  /*b170*/  @P0 BRA `(.L_x_3753) ;  /* 0x00000a6000000947 */ /* 0x000fea0003800000 */
[----:B-1--4-:R-:W-:Y:S01]  /*b180*/  LOP3.LUT R4, R134, 0x1f, RZ, 0xc0, !PT ;  /* 0x0000001f86047812 */ /* 0x012fe200078ec0ff */
[----:B--2---:R-:W-:-:S03]  /*b190*/  IMAD.MOV.U32 R5, RZ, RZ, RZ ;  /* 0x000000ffff057224 */ /* 0x004fc600078e00ff */
[----:B------:R-:W-:Y:S01]  /*b1a0*/  ISETP.NE.AND P5, PT, R4, 0x1f, PT ;  /* 0x0000001f0400780c */ /* 0x000fe20003fa5270 */
[----:B------:R-:W-:Y:S10]  /*b1b0*/  BRA.DIV ~URZ, `(.L_x_3754) ;  /* 0x000019d27f007947 */ /* 0x000ff4000b800000 */
[----:B------:R1:W2:Y:S02]  /*b1c0*/  SHFL.IDX PT, R3, R2, RZ, 0x1f ;  /* 0x00001fff02037589 */ /* 0x0002a400000e0000 */
.L_x_3799:
[----:B------:R-:W-:Y:S05]  /*b1d0*/  BRA.DIV ~URZ, `(.L_x_3755) ;  /* 0x00001a227f007947 */ /* 0x000fea000b800000 */
[----:B-1----:R-:W1:Y:S02]  /*b1e0*/  SHFL.IDX PT, R2, R2, 0x1, 0x1f ;  /* 0x00201f0002027f89 */ /* 0x002e6400000e0000 */
.L_x_3800:
[----:B---3--:R-:W-:Y:S02]  /*b1f0*/  IMAD.IADD R7, R191, 0x1, R4 ;  /* 0x00000001bf077824 */ /* 0x008fe400078e0204 */
        /* <DEDUP_REMOVED lines=17> */
.L_x_3801:
        /* <DEDUP_REMOVED lines=16> */
.L_x_3802:
[----:B----4-:R-:W-:Y:S01]  /*b410*/  IMAD R7, R7, c[0x0][0x538], RZ ;  /* 0x00014e0007077a24 */ /* 0x010fe200078e02ff */
[----:B------:R-:W-:Y:S04]  /*b420*/  BSSY B1, `(.L_x_3758) ;  /* 0x0000076000017945 */ /* 0x000fe80003800000 */
[----:B-1----:R-:W-:-:S04]  /*b430*/  IADD3 R188, R7, R2, RZ ;  /* 0x0000000207bc7210 */ /* 0x002fc80007ffe0ff */
[----:B--2---:R-:W-:-:S13]  /*b440*/  ISETP.GT.AND P6, PT, R188, R3, PT ;  /* 0x00000003bc00720c */ /* 0x004fda0003fc4270 */
[----:B------:R-:W-:Y:S05]  /*b450*/  @P6 BRA `(.L_x_3759) ;  /* 0x0000024000006947 */ /* 0x000fea0003800000 */
.L_x_3763:
        /* <DEDUP_REMOVED lines=16> */
.L_x_3803:
        /* <DEDUP_REMOVED lines=16> */
.L_x_3804:
[----:B--2---:R-:W-:-:S05]  /*b660*/  IMAD R7, R7, c[0x0][0x538], RZ ;  /* 0x00014e0007077a24 */ /* 0x004fca00078e02ff */
[----:B------:R-:W-:-:S04]  /*b670*/  IADD3 R188, R7, R188, RZ ;  /* 0x000000bc07bc7210 */ /* 0x000fc80007ffe0ff */
[----:B------:R-:W-:-:S13]  /*b680*/  ISETP.GT.AND P6, PT, R188, R3, PT ;  /* 0x00000003bc00720c */ /* 0x000fda0003fc4270 */
[----:B-1----:R-:W-:Y:S05]  /*b690*/  @!P6 BRA `(.L_x_3763) ;  /* 0xfffffdc00000e947 */ /* 0x002fea000383ffff */
.L_x_3759:
[----:B------:R-:W-:-:S05]  /*b6a0*/  IADD3 R188, -R7, R188, RZ ;  /* 0x000000bc07bc7210 */ /* 0x000fca0007ffe1ff */
[----:B------:R-:W-:-:S05]  /*b6b0*/  IMAD R0, R15, c[0x0][0x538], R188 ;  /* 0x00014e000f007a24 */ /* 0x000fca00078e02bc */
[----:B------:R-:W-:Y:S01]  /*b6c0*/  ISETP.GT.AND P0, PT, R0, R3, PT ;  /* 0x000000030000720c */ /* 0x000fe20003f04270 */
[----:B------:R-:W-:-:S12]  /*b6d0*/  BRA.DIV ~URZ, `(.L_x_3764) ;  /* 0x000019727f007947 */ /* 0x000fd8000b800000 */
[----:B------:R-:W-:-:S04]  /*b6e0*/  VOTE.ANY R13, PT, !P0 ;  /* 0x00000000000d7806 */ /* 0x000fc800040e0100 */
.L_x_3805:
[----:B------:R1:W2:Y:S01]  /*b6f0*/  POPC R2, R13 ;  /* 0x0000000d00027309 */ /* 0x0002a20000000000 */
[----:B------:R-:W-:Y:S05]  /*b700*/  BRA.DIV ~URZ, `(.L_x_3765) ;  /* 0x000019827f007947 */ /* 0x000fea000b800000 */
[----:B--2---:R2:W4:Y:S04]  /*b710*/  SHFL.IDX PT, R12, R12, R2, 0x1f ;  /* 0x00001f020c0c7589 */ /* 0x00452800000e0000 */
[----:B------:R2:W1:Y:S02]  /*b720*/  SHFL.IDX PT, R5, R5, R2, 0x1f ;  /* 0x00001f0205057589 */ /* 0x00046400000e0000 */
.L_x_3806:
[----:B------:R-:W-:Y:S01]  /*b730*/  ISETP.NE.AND P0, PT, R13, RZ, PT ;  /* 0x000000ff0d00720c */ /* 0x000fe20003f05270 */
[----:B------:R-:W-:-:S12]  /*b740*/  BSSY B0, `(.L_x_3766) ;  /* 0x0000005000007945 */ /* 0x000fd80003800000 */
[----:B------:R-:W-:Y:S05]  /*b750*/  @!P0 BRA `(.L_x_3767) ;  /* 0x0000003000008947 */ /* 0x000fea0003800000 */
[----:B------:R-:W-:Y:S01]  /*b760*/  IADD3 R6, R2, -0x1, RZ ;  /* 0xffffffff02067810 */ /* 0x000fe20007ffe0ff */
[----:B------:R-:W-:Y:S05]  /*b770*/  BRA.DIV ~URZ, `(.L_x_3768) ;  /* 0x000019e27f007947 */ /* 0x000fea000b800000 */
[----:B------:R2:W3:Y:S02]  /*b780*/  SHFL.IDX PT, R17, R15, R6, 0x1f ;  /* 0x00001f060f117589 */ /* 0x0004e400000e0000 */
.L_x_3767:
[----:B------:R-:W-:Y:S05]  /*b790*/  BSYNC B0 ;  /* 0x0000000000007941 */ /* 0x000fea0003800000 */
.L_x_3766:
[-C--:B----4-:R-:W-:Y:S01]  /*b7a0*/  IABS R0, R12.reuse ;  /* 0x0000000c00007213 */ /* 0x090fe20000000000 */
[----:B---3--:R-:W-:Y:S01]  /*b7b0*/  IMAD R188, R17, c[0x0][0x538], R188 ;  /* 0x00014e0011bc7a24 */ /* 0x008fe200078e02bc */
[----:B-1----:R-:W-:Y:S02]  /*b7c0*/  IABS R9, R5 ;  /* 0x0000000500097213 */ /* 0x002fe40000000000 */
[----:B------:R-:W1:Y:S01]  /*b7d0*/  I2F.RP R8, R0 ;  /* 0x0000000000087306 */ /* 0x000e620000209400 */
[----:B------:R-:W-:Y:S01]  /*b7e0*/  IMAD.IADD R189, R3, 0x1, -R188 ;  /* 0x0000000103bd7824 */ /* 0x000fe200078e0abc */
[----:B------:R-:W-:Y:S02]  /*b7f0*/  IABS R3, R12 ;  /* 0x0000000c00037213 */ /* 0x000fe40000000000 */
[----:B------:R-:W-:-:S03]  /*b800*/  IADD3 R191, R2, R191, RZ ;  /* 0x000000bf02bf7210 */ /* 0x000fc60007ffe0ff */
[----:B------:R-:W-:Y:S01]  /*b810*/  IMAD.MOV R3, RZ, RZ, -R3 ;  /* 0x000000ffff037224 */ /* 0x000fe200078e0a03 */
        /* <DEDUP_REMOVED lines=11> */
[----:B------:R-:W-:-:S04]  /*b8d0*/  IMAD.HI.U32 R11, R7, R11, R6 ;  /* 0x0000000b070b7227 */ /* 0x000fc800078e0006 */
[----:B--2---:R-:W-:Y:S02]  /*b8e0*/  IMAD.MOV.U32 R14, RZ, RZ, RZ ;  /* 0x000000ffff0e7224 */ /* 0x004fe400078e00ff */
[----:B------:R-:W-:-:S04]  /*b8f0*/  IMAD.HI.U32 R6, R11, R8, RZ ;  /* 0x000000080b067227 */ /* 0x000fc800078e00ff */
[----:B------:R-:W-:Y:S01]  /*b900*/  IMAD R3, R6, R3, R8 ;  /* 0x0000000306037224 */ /* 0x000fe200078e0208 */
[----:B---3--:R-:W-:-:S04]  /*b910*/  IADD3 R8, RZ, -R15, RZ ;  /* 0x8000000fff087210 */ /* 0x008fc80007ffe0ff */
[----:B------:R-:W-:Y:S01]  /*b920*/  ISETP.GT.U32.AND P1, PT, R0, R3, PT ;  /* 0x000000030000720c */ /* 0x000fe20003f24070 */
[----:B------:R-:W-:-:S04]  /*b930*/  IMAD R7, R8, R9, RZ ;  /* 0x0000000908077224 */ /* 0x000fc800078e02ff */
[----:B------:R-:W-:-:S08]  /*b940*/  IMAD.HI.U32 R7, R15, R7, R14 ;  /* 0x000000070f077227 */ /* 0x000fd000078e000e */
        /* <DEDUP_REMOVED lines=31> */
.L_x_3760:
[----:B------:R-:W-:Y:S01]  /*bb40*/  IMAD.MOV.U32 R188, RZ, RZ, R3 ;  /* 0x000000ffffbc7224 */ /* 0x000fe200078e0003 */
[----:B------:R-:W-:Y:S01]  /*bb50*/  MOV R190, RZ ;  /* 0x000000ff00be7202 */ /* 0x000fe20000000f00 */
[----:B------:R-:W-:Y:S01]  /*bb60*/  IMAD.MOV.U32 R189, RZ, RZ, RZ ;  /* 0x000000ffffbd7224 */ /* 0x000fe200078e00ff */
[----:B------:R-:W-:Y:S02]  /*bb70*/  MOV R191, c[0x0][0x53c] ;  /* 0x00014f0000bf7a02 */ /* 0x000fe40000000f00 */
.L_x_3769:
[----:B------:R-:W-:Y:S05]  /*bb80*/  BSYNC B1 ;  /* 0x0000000000017941 */ /* 0x000fea0003800000 */
.L_x_3758:
[----:B------:R-:W-:Y:S01]  /*bb90*/  WARPSYNC 0xffffffff ;  /* 0xffffffff00007948 */ /* 0x000fe20003800000 */
[----:B------:R-:W-:Y:S01]  /*bba0*/  BAR.SYNC.DEFER_BLOCKING 0x4, 0x100 ;  /* 0x0104000000007b1d */ /* 0x000fe20000010000 */
[----:B------:R-:W-:-:S13]  /*bbb0*/  ISETP.NE.AND P0, PT, R4, RZ, PT ;  /* 0x000000ff0400720c */ /* 0x000fda0003f05270 */
[----:B------:R1:W-:Y:S04]  /*bbc0*/  @!P0 STS.128 [0x24100], R188 ;  /* 0x024100bcff008388 */ /* 0x0003e80000000c00 */
[----:B------:R-:W-:Y:S06]  /*bbd0*/  BAR.ARV 0x5, 0x100 ;  /* 0x0144000000007b1d */ /* 0x000fec0000002000 */
.L_x_3753:
[----:B----4-:R-:W-:-:S13]  /*bbe0*/  ISETP.GE.AND P0, PT, R191, c[0x0][0x53c], PT ;  /* 0x00014f00bf007a0c */ /* 0x010fda0003f06270 */
[----:B-123--:R-:W-:Y:S01]  /*bbf0*/  @P0 CALL.REL.NOINC `(.L_x_3770) ;  /* 0x0000001000000944 */ /* 0x00efe20003c00000 */
[----:B------:R-:W-:Y:S05]  /*bc00*/  BRA `(.L_x_3771) ;  /* 0xffff563000007947 */ /* 0x000fea000383ffff */
.L_x_3770:
[----:B------:R-:W-:Y:S05]  /*bc10*/  EXIT ;  /* 0x000000000000794d */ /* 0x000fea0003800000 */
.L_x_3677:
[----:B------:R-:W-:Y:S02]  /*bc20*/  MOV R6, 0x1 ;  /* 0x0000000100067802 */ /* 0x000fe40000000f00 */
[----:B------:R-:W-:Y:S02]  /*bc30*/  MOV R0, 0xbc50 ;  /* 0x0000bc5000007802 */ /* 0x000fe40000000f00 */
[----:B-1----:R-:W-:Y:S05]  /*bc40*/  CALL.REL.NOINC `($__internal_80_$__cuda_sm70_shflsync_up_p) ;  /* 0x0000161000007944 */ /* 0x002fea0003c00000 */
[----:B-12---:R-:W-:Y:S05]  /*bc50*/  BRA `(.L_x_3772) ;  /* 0xffff480000007947 */ /* 0x006fea000383ffff */
.L_x_3678:
[----:B------:R-:W-:Y:S02]  /*bc60*/  MOV R6, 0x2 ;  /* 0x0000000200067802 */ /* 0x000fe40000000f00 */
[----:B------:R-:W-:Y:S02]  /*bc70*/  MOV R0, 0xbc90 ;  /* 0x0000bc9000007802 */ /* 0x000fe40000000f00 */
[----:B-1----:R-:W-:Y:S05]  /*bc80*/  CALL.REL.NOINC `($__internal_80_$__cuda_sm70_shflsync_up_p) ;  /* 0x000015d000007944 */ /* 0x002fea0003c00000 */
[----:B--2---:R-:W-:Y:S02]  /*bc90*/  SEL R6, R6, RZ, P4 ;  /* 0x000000ff06067207 */ /* 0x004fe40002000000 */
[----:B------:R-:W-:-:S03]  /*bca0*/  MOV R0, 0xbce0 ;  /* 0x0000bce000007802 */ /* 0x000fc60000000f00 */
[----:B-1----:R-:W-:Y:S02]  /*bcb0*/  IMAD.IADD R15, R15, 0x1, R6 ;  /* 0x000000010f0f7824 */ /* 0x002fe400078e0206 */
[----:B------:R-:W-:Y:S02]  /*bcc0*/  IMAD.MOV.U32 R6, RZ, RZ, 0x4 ;  /* 0x00000004ff067424 */ /* 0x000fe400078e00ff */
[----:B------:R-:W-:Y:S05]  /*bcd0*/  CALL.REL.NOINC `($__internal_80_$__cuda_sm70_shflsync_up_p) ;  /* 0x0000158000007944 */ /* 0x000fea0003c00000 */
        /* <DEDUP_REMOVED lines=11> */
[----:B------:R-:W-:Y:S02]  /*bd90*/  MOV R7, 0x1f ;  /* 0x0000001f00077802 */ /* 0x000fe40000000f00 */
[----:B------:R-:W-:Y:S01]  /*bda0*/  MOV R0, 0xbdf0 ;  /* 0x0000bdf000007802 */ /* 0x000fe20000000f00 */
[----:B-1----:R-:W-:Y:S02]  /*bdb0*/  IMAD.IADD R15, R15, 0x1, R6 ;  /* 0x000000010f0f7824 */ /* 0x002fe400078e0206 */
[----:B------:R-:W-:Y:S02]  /*bdc0*/  IMAD.MOV.U32 R6, RZ, RZ, 0x1f ;  /* 0x0000001fff067424 */ /* 0x000fe400078e00ff */
[----:B------:R-:W-:-:S02]  /*bdd0*/  IMAD.MOV.U32 R9, RZ, RZ, R15 ;  /* 0x000000ffff097224 */ /* 0x000fc400078e000f */
[----:B------:R-:W-:Y:S05]  /*bde0*/  CALL.REL.NOINC `($__internal_79_$__cuda_sm70_shflsync_idx_p) ;  /* 0x0000142000007944 */ /* 0x000fea0003c00000 */
[----:B-12---:R-:W-:Y:S05]  /*bdf0*/  BRA `(.L_x_3773) ;  /* 0xffff476000007947 */ /* 0x006fea000383ffff */
.L_x_3680:
[----:B------:R-:W-:Y:S02]  /*be00*/  SEL R2, RZ, 0x1, P0 ;  /* 0x00000001ff027807 */ /* 0x000fe40000000000 */
[----:B------:R-:W-:-:S02]  /*be10*/  MOV R0, 0xbe30 ;  /* 0x0000be3000007802 */ /* 0x000fc40000000f00 */
[----:B------:R-:W-:Y:S05]  /*be20*/  CALL.REL.NOINC `($__internal_81_$__cuda_sm70_votesync_ballot) ;  /* 0x0000148000007944 */ /* 0x000fea0003c00000 */
[----:B------:R-:W-:Y:S05]  /*be30*/  BRA `(.L_x_3774) ;  /* 0xffff47b000007947 */ /* 0x000fea000383ffff */
.L_x_3681:
[----:B------:R-:W-:Y:S01]  /*be40*/  IMAD.MOV.U32 R9, RZ, RZ, R12 ;  /* 0x000000ffff097224 */ /* 0x000fe200078e000c */
[----:B--2---:R-:W-:Y:S01]  /*be50*/  MOV R6, R191 ;  /* 0x000000bf00067202 */ /* 0x004fe20000000f00 */
[----:B------:R-:W-:Y:S01]  /*be60*/  IMAD.MOV.U32 R7, RZ, RZ, 0x1f ;  /* 0x0000001fff077424 */ /* 0x000fe200078e00ff */
[----:B------:R-:W-:-:S02]  /*be70*/  MOV R0, 0xbe90 ;  /* 0x0000be9000007802 */ /* 0x000fc40000000f00 */
[----:B-1----:R-:W-:Y:S05]  /*be80*/  CALL.REL.NOINC `($__internal_79_$__cuda_sm70_shflsync_idx_p) ;  /* 0x0000138000007944 */ /* 0x002fea0003c00000 */
[----:B--2---:R-:W-:Y:S01]  /*be90*/  IMAD.MOV.U32 R12, RZ, RZ, R7 ;  /* 0x000000ffff0c7224 */ /* 0x004fe200078e0007 */
[----:B-1----:R-:W-:Y:S01]  /*bea0*/  MOV R9, R5 ;  /* 0x0000000500097202 */ /* 0x002fe20000000f00 */
[----:B------:R-:W-:Y:S01]  /*beb0*/  IMAD.MOV.U32 R17, RZ, RZ, RZ ;  /* 0x000000ffff117224 */ /* 0x000fe200078e00ff */
[----:B------:R-:W-:Y:S01]  /*bec0*/  MOV R6, R191 ;  /* 0x000000bf00067202 */ /* 0x000fe20000000f00 */
[----:B------:R-:W-:Y:S01]  /*bed0*/  IMAD.MOV.U32 R7, RZ, RZ, 0x1f ;  /* 0x0000001fff077424 */ /* 0x000fe200078e00ff */
[----:B------:R-:W-:-:S02]  /*bee0*/  MOV R0, 0xbf00 ;  /* 0x0000bf0000007802 */ /* 0x000fc40000000f00 */
[----:B------:R-:W-:Y:S05]  /*bef0*/  CALL.REL.NOINC `($__internal_79_$__cuda_sm70_shflsync_idx_p) ;  /* 0x0000131000007944 */ /* 0x000fea0003c00000 */
[----:B--2---:R-:W-:Y:S01]  /*bf00*/  MOV R5, R7 ;  /* 0x0000000700057202 */ /* 0x004fe20000000f00 */
[----:B-1----:R-:W-:Y:S05]  /*bf10*/  BRA `(.L_x_3775) ;  /* 0xffff472000007947 */ /* 0x002fea000383ffff */
.L_x_3684:
[----:B------:R-:W-:Y:S01]  /*bf20*/  IMAD.MOV.U32 R9, RZ, RZ, R15 ;  /* 0x000000ffff097224 */ /* 0x000fe200078e000f */
[----:B------:R-:W-:-:S02]  /*bf30*/  MOV R7, 0x1f ;  /* 0x0000001f00077802 */ /* 0x000fc40000000f00 */
[----:B------:R-:W-:Y:S02]  /*bf40*/  MOV R0, 0xbf60 ;  /* 0x0000bf6000007802 */ /* 0x000fe40000000f00 */
[----:B-1234-:R-:W-:Y:S05]  /*bf50*/  CALL.REL.NOINC `($__internal_79_$__cuda_sm70_shflsync_idx_p) ;  /* 0x000012b000007944 */ /* 0x01efea0003c00000 */
[----:B--2---:R-:W-:Y:S01]  /*bf60*/  MOV R17, R7 ;  /* 0x0000000700117202 */ /* 0x004fe20000000f00 */
[----:B-1----:R-:W-:Y:S05]  /*bf70*/  BRA `(.L_x_3683) ;  /* 0xffff472000007947 */ /* 0x002fea000383ffff */
.L_x_3692:
[----:B------:R-:W-:Y:S01]  /*bf80*/  IMAD.MOV.U32 R9, RZ, RZ, R5 ;  /* 0x000000ffff097224 */ /* 0x000fe200078e0005 */
[----:B------:R-:W-:Y:S01]  /*bf90*/  MOV R6, RZ ;  /* 0x000000ff00067202 */ /* 0x000fe20000000f00 */
[----:B------:R-:W-:Y:S01]  /*bfa0*/  IMAD.MOV.U32 R7, RZ, RZ, 0x181f ;  /* 0x0000181fff077424 */ /* 0x000fe200078e00ff */
[----:B------:R-:W-:Y:S02]  /*bfb0*/  MOV R0, 0xbfd0 ;  /* 0x0000bfd000007802 */ /* 0x000fe40000000f00 */
[----:B--2---:R-:W-:Y:S05]  /*bfc0*/  CALL.REL.NOINC `($__internal_79_$__cuda_sm70_shflsync_idx_p) ;  /* 0x0000124000007944 */ /* 0x004fea0003c00000 */
[----:B--2---:R-:W-:Y:S01]  /*bfd0*/  MOV R15, R7 ;  /* 0x00000007000f7202 */ /* 0x004fe20000000f00 */
[----:B-1----:R-:W-:Y:S05]  /*bfe0*/  BRA `(.L_x_3776) ;  /* 0xffff603000007947 */ /* 0x002fea000383ffff */
.L_x_3693:
[----:B------:R-:W-:Y:S01]  /*bff0*/  IMAD.MOV.U32 R9, RZ, RZ, R13 ;  /* 0x000000ffff097224 */ /* 0x000fe200078e000d */
[----:B------:R-:W-:Y:S01]  /*c000*/  MOV R6, RZ ;  /* 0x000000ff00067202 */ /* 0x000fe20000000f00 */
[----:B------:R-:W-:Y:S01]  /*c010*/  IMAD.MOV.U32 R7, RZ, RZ, 0x181f ;  /* 0x0000181fff077424 */ /* 0x000fe200078e00ff */
[----:B------:R-:W-:Y:S02]  /*c020*/  MOV R0, 0xc040 ;  /* 0x0000c04000007802 */ /* 0x000fe40000000f00 */
[----:B-123--:R-:W-:Y:S05]  /*c030*/  CALL.REL.NOINC `($__internal_79_$__cuda_sm70_shflsync_idx_p) ;  /* 0x000011d000007944 */ /* 0x00efea0003c00000 */
[----:B-12---:R-:W-:Y:S05]  /*c040*/  BRA `(.L_x_3777) ;  /* 0xffff5ff000007947 */ /* 0x006fea000383ffff */
.L_x_3696:
[----:B-1----:R-:W-:Y:S01]  /*c050*/  IMAD.MOV.U32 R9, RZ, RZ, R5 ;  /* 0x000000ffff097224 */ /* 0x002fe200078e0005 */
[----:B------:R-:W-:Y:S01]  /*c060*/  MOV R6, 0x1 ;  /* 0x0000000100067802 */ /* 0x000fe20000000f00 */
[----:B------:R-:W-:Y:S01]  /*c070*/  IMAD.MOV.U32 R7, RZ, RZ, 0x181f ;  /* 0x0000181fff077424 */ /* 0x000fe200078e00ff */
[----:B------:R-:W-:-:S02]  /*c080*/  MOV R0, 0xc0a0 ;  /* 0x0000c0a000007802 */ /* 0x000fc40000000f00 */
[----:B--234-:R-:W-:Y:S05]  /*c090*/  CALL.REL.NOINC `($__internal_79_$__cuda_sm70_shflsync_idx_p) ;  /* 0x0000117000007944 */ /* 0x01cfea0003c00000 */
[----:B--2---:R-:W-:Y:S01]  /*c0a0*/  IMAD.MOV.U32 R15, RZ, RZ, R7 ;  /* 0x000000ffff0f7224 */ /* 0x004fe200078e0007 */
[----:B-1----:R-:W-:Y:S01]  /*c0b0*/  MOV R6, 0x1 ;  /* 0x0000000100067802 */ /* 0x002fe20000000f00 */
[----:B------:R-:W-:Y:S01]  /*c0c0*/  IMAD.MOV.U32 R9, RZ, RZ, R13 ;  /* 0x000000ffff097224 */ /* 0x000fe200078e000d */
[----:B------:R-:W-:-:S02]  /*c0d0*/  MOV R7, 0x181f ;  /* 0x0000181f00077802 */ /* 0x000fc40000000f00 */
[----:B------:R-:W-:Y:S02]  /*c0e0*/  MOV R0, 0xc100 ;  /* 0x0000c10000007802 */ /* 0x000fe40000000f00 */
[----:B------:R-:W-:Y:S05]  /*c0f0*/  CALL.REL.NOINC `($__internal_79_$__cuda_sm70_shflsync_idx_p) ;  /* 0x0000111000007944 */ /* 0x000fea0003c00000 */
[----:B-12---:R-:W-:Y:S05]  /*c100*/  BRA `(.L_x_3778) ;  /* 0xffff607000007947 */ /* 0x006fea000383ffff */
.L_x_3699:
[----:B-1----:R-:W-:Y:S01]  /*c110*/  IMAD.MOV.U32 R9, RZ, RZ, R5 ;  /* 0x000000ffff097224 */ /* 0x002fe200078e0005 */
[----:B------:R-:W-:Y:S01]  /*c120*/  MOV R6, 0x2 ;  /* 0x0000000200067802 */ /* 0x000fe20000000f00 */
[----:B------:R-:W-:Y:S01]  /*c130*/  IMAD.MOV.U32 R7, RZ, RZ, 0x181f ;  /* 0x0000181fff077424 */ /* 0x000fe200078e00ff */
[----:B------:R-:W-:Y:S02]  /*c140*/  MOV R0, 0xc160 ;  /* 0x0000c16000007802 */ /* 0x000fe40000000f00 */
[----:B--234-:R-:W-:Y:S05]  /*c150*/  CALL.REL.NOINC `($__internal_79_$__cuda_sm70_shflsync_idx_p) ;  /* 0x000010b000007944 */ /* 0x01cfea0003c00000 */
[----:B--2---:R-:W-:Y:S01]  /*c160*/  MOV R15, R7 ;  /* 0x00000007000f7202 */ /* 0x004fe20000000f00 */
[----:B-1----:R-:W-:Y:S05]  /*c170*/  BRA `(.L_x_3779) ;  /* 0xffff613000007947 */ /* 0x002fea000383ffff */
.L_x_3700:
[----:B-1----:R-:W-:Y:S01]  /*c180*/  IMAD.MOV.U32 R9, RZ, RZ, R13 ;  /* 0x000000ffff097224 */ /* 0x002fe200078e000d */
[----:B------:R-:W-:Y:S01]  /*c190*/  MOV R6, 0x2 ;  /* 0x0000000200067802 */ /* 0x000fe20000000f00 */
[----:B------:R-:W-:Y:S01]  /*c1a0*/  IMAD.MOV.U32 R7, RZ, RZ, 0x181f ;  /* 0x0000181fff077424 */ /* 0x000fe200078e00ff */
[----:B------:R-:W-:Y:S02]  /*c1b0*/  MOV R0, 0xc1d0 ;  /* 0x0000c1d000007802 */ /* 0x000fe40000000f00 */
[----:B--234-:R-:W-:Y:S05]  /*c1c0*/  CALL.REL.NOINC `($__internal_79_$__cuda_sm70_shflsync_idx_p) ;  /* 0x0000104000007944 */ /* 0x01cfea0003c00000 */
[----:B-12---:R-:W-:Y:S05]  /*c1d0*/  BRA `(.L_x_3780) ;  /* 0xffff60f000007947 */ /* 0x006fea000383ffff */
.L_x_3703:
[----:B--2---:R-:W-:Y:S01]  /*c1e0*/  IMAD.MOV.U32 R9, RZ, RZ, R5 ;  /* 0x000000ffff097224 */ /* 0x004fe200078e0005 */
[----:B------:R-:W-:Y:S01]  /*c1f0*/  MOV R6, 0x3 ;  /* 0x0000000300067802 */ /* 0x000fe20000000f00 */
[----:B------:R-:W-:Y:S01]  /*c200*/  IMAD.MOV.U32 R7, RZ, RZ, 0x181f ;  /* 0x0000181fff077424 */ /* 0x000fe200078e00ff */
[----:B------:R-:W-:-:S02]  /*c210*/  MOV R0, 0xc230 ;  /* 0x0000c23000007802 */ /* 0x000fc40000000f00 */
[----:B-1-34-:R-:W-:Y:S05]  /*c220*/  CALL.REL.NOINC `($__internal_79_$__cuda_sm70_shflsync_idx_p) ;  /* 0x00000fe000007944 */ /* 0x01afea0003c00000 */
[----:B--2---:R-:W-:Y:S01]  /*c230*/  IMAD.MOV.U32 R5, RZ, RZ, R7 ;  /* 0x000000ffff057224 */ /* 0x004fe200078e0007 */
[----:B-1----:R-:W-:Y:S01]  /*c240*/  MOV R6, 0x3 ;  /* 0x0000000300067802 */ /* 0x002fe20000000f00 */
[----:B------:R-:W-:Y:S01]  /*c250*/  IMAD.MOV.U32 R9, RZ, RZ, R13 ;  /* 0x000000ffff097224 */ /* 0x000fe200078e000d */
[----:B------:R-:W-:-:S02]  /*c260*/  MOV R7, 0x181f ;  /* 0x0000181f00077802 */ /* 0x000fc40000000f00 */
[----:B------:R-:W-:Y:S02]  /*c270*/  MOV R0, 0xc290 ;  /* 0x0000c29000007802 */ /* 0x000fe40000000f00 */
[----:B------:R-:W-:Y:S05]  /*c280*/  CALL.REL.NOINC `($__internal_79_$__cuda_sm70_shflsync_idx_p) ;  /* 0x00000f8000007944 */ /* 0x000fea0003c00000 */
[----:B-12---:R-:W-:Y:S05]  /*c290*/  BRA `(.L_x_3781) ;  /* 0xffff617000007947 */ /* 0x006fea000383ffff */
.L_x_3712:
[----:B-1----:R-:W-:Y:S02]  /*c2a0*/  MOV R6, 0x2 ;  /* 0x0000000200067802 */ /* 0x002fe40000000f00 */
[----:B------:R-:W-:Y:S02]  /*c2b0*/  MOV R2, 0xc2d0 ;  /* 0x0000c2d000027802 */ /* 0x000fe40000000f00 */
[----:B------:R-:W-:Y:S05]  /*c2c0*/  CALL.REL.NOINC `($__internal_78_$__cuda_sm70_shflsync_bfly_p) ;  /* 0x00000ef000007944 */ /* 0x000fea0003c00000 */
[----:B-12---:R-:W-:Y:S05]  /*c2d0*/  BRA `(.L_x_3782) ;  /* 0xffffb53000007947 */ /* 0x006fea000383ffff */
.L_x_3713:
[----:B------:R-:W-:Y:S02]  /*c2e0*/  MOV R6, 0x1 ;  /* 0x0000000100067802 */ /* 0x000fe40000000f00 */
[----:B------:R-:W-:Y:S02]  /*c2f0*/  MOV R2, 0xc310 ;  /* 0x0000c31000027802 */ /* 0x000fe40000000f00 */
[----:B------:R-:W-:Y:S05]  /*c300*/  CALL.REL.NOINC `($__internal_78_$__cuda_sm70_shflsync_bfly_p) ;  /* 0x00000eb000007944 */ /* 0x000fea0003c00000 */
[----:B--2---:R-:W-:Y:S01]  /*c310*/  FADD.FTZ R4, R235, R6 ;  /* 0x00000006eb047221 */ /* 0x004fe20000010000 */
[----:B-1----:R-:W-:Y:S02]  /*c320*/  MOV R235, R233 ;  /* 0x000000e900eb7202 */ /* 0x002fe40000000f00 */
[----:B------:R-:W-:Y:S02]  /*c330*/  MOV R6, 0x2 ;  /* 0x0000000200067802 */ /* 0x000fe40000000f00 */
[----:B------:R-:W-:Y:S02]  /*c340*/  MOV R2, 0xc360 ;  /* 0x0000c36000027802 */ /* 0x000fe40000000f00 */
[----:B------:R-:W-:Y:S05]  /*c350*/  CALL.REL.NOINC `($__internal_78_$__cuda_sm70_shflsync_bfly_p) ;  /* 0x00000e6000007944 */ /* 0x000fea0003c00000 */
[----:B--2---:R-:W-:Y:S01]  /*c360*/  FADD.FTZ R8, R233, R6 ;  /* 0x00000006e9087221 */ /* 0x004fe20000010000 */
[----:B------:R-:W-:-:S02]  /*c370*/  MOV R6, 0x1 ;  /* 0x0000000100067802 */ /* 0x000fc40000000f00 */
[----:B------:R-:W-:Y:S02]  /*c380*/  MOV R2, 0xc3b0 ;  /* 0x0000c3b000027802 */ /* 0x000fe40000000f00 */
[----:B-1----:R-:W-:Y:S02]  /*c390*/  MOV R235, R8 ;  /* 0x0000000800eb7202 */ /* 0x002fe40000000f00 */
[----:B------:R-:W-:Y:S05]  /*c3a0*/  CALL.REL.NOINC `($__internal_78_$__cuda_sm70_shflsync_bfly_p) ;  /* 0x00000e1000007944 */ /* 0x000fea0003c00000 */
[----:B-12---:R-:W-:Y:S05]  /*c3b0*/  BRA `(.L_x_3783) ;  /* 0xffffb4c000007947 */ /* 0x006fea000383ffff */
.L_x_3720:
[----:B--234-:R-:W-:Y:S01]  /*c3c0*/  IMAD.MOV.U32 R9, RZ, RZ, R4 ;  /* 0x000000ffff097224 */ /* 0x01cfe200078e0004 */
[----:B------:R-:W-:Y:S01]  /*c3d0*/  MOV R6, RZ ;  /* 0x000000ff00067202 */ /* 0x000fe20000000f00 */
[----:B------:R-:W-:Y:S01]  /*c3e0*/  IMAD.MOV.U32 R7, RZ, RZ, 0x181f ;  /* 0x0000181fff077424 */ /* 0x000fe200078e00ff */
[----:B------:R-:W-:Y:S02]  /*c3f0*/  MOV R0, 0xc410 ;  /* 0x0000c41000007802 */ /* 0x000fe40000000f00 */
[----:B-1----:R-:W-:Y:S05]  /*c400*/  CALL.REL.NOINC `($__internal_79_$__cuda_sm70_shflsync_idx_p) ;  /* 0x00000e0000007944 */ /* 0x002fea0003c00000 */
[----:B--2---:R-:W-:Y:S01]  /*c410*/  MOV R61, R7 ;  /* 0x00000007003d7202 */ /* 0x004fe20000000f00 */
[----:B-1----:R-:W-:Y:S05]  /*c420*/  BRA `(.L_x_3784) ;  /* 0xffffcb1000007947 */ /* 0x002fea000383ffff */
.L_x_3721:
[----:B------:R-:W-:Y:S01]  /*c430*/  IMAD.MOV.U32 R9, RZ, RZ, R5 ;  /* 0x000000ffff097224 */ /* 0x000fe200078e0005 */
[----:B------:R-:W-:Y:S01]  /*c440*/  MOV R6, RZ ;  /* 0x000000ff00067202 */ /* 0x000fe20000000f00 */
[----:B------:R-:W-:Y:S01]  /*c450*/  IMAD.MOV.U32 R7, RZ, RZ, 0x181f ;  /* 0x0000181fff077424 */ /* 0x000fe200078e00ff */
[----:B------:R-:W-:Y:S02]  /*c460*/  MOV R0, 0xc480 ;  /* 0x0000c48000007802 */ /* 0x000fe40000000f00 */
[----:B-123--:R-:W-:Y:S05]  /*c470*/  CALL.REL.NOINC `($__internal_79_$__cuda_sm70_shflsync_idx_p) ;  /* 0x00000d9000007944 */ /* 0x00efea0003c00000 */
[----:B-12---:R-:W-:Y:S05]  /*c480*/  BRA `(.L_x_3785) ;  /* 0xffffcad000007947 */ /* 0x006fea000383ffff */
.L_x_3724:
        /* <DEDUP_REMOVED lines=12> */
.L_x_3727:
[----:B--2---:R-:W-:Y:S01]  /*c550*/  IMAD.MOV.U32 R9, RZ, RZ, R4 ;  /* 0x000000ffff097224 */ /* 0x004fe200078e0004 */
[----:B------:R-:W-:Y:S01]  /*c560*/  MOV R6, 0x2 ;  /* 0x0000000200067802 */ /* 0x000fe20000000f00 */
[----:B----4-:R-:W-:Y:S01]  /*c570*/  IMAD.MOV.U32 R7, RZ, RZ, 0x181f ;  /* 0x0000181fff077424 */ /* 0x010fe200078e00ff */
[----:B------:R-:W-:Y:S02]  /*c580*/  MOV R0, 0xc5a0 ;  /* 0x0000c5a000007802 */ /* 0x000fe40000000f00 */
[----:B-1-3--:R-:W-:Y:S05]  /*c590*/  CALL.REL.NOINC `($__internal_79_$__cuda_sm70_shflsync_idx_p) ;  /* 0x00000c7000007944 */ /* 0x00afea0003c00000 */
[----:B--2---:R-:W-:Y:S01]  /*c5a0*/  MOV R21, R7 ;  /* 0x0000000700157202 */ /* 0x004fe20000000f00 */
[----:B-1----:R-:W-:Y:S05]  /*c5b0*/  BRA `(.L_x_3787) ;  /* 0xffffcc0000007947 */ /* 0x002fea000383ffff */
.L_x_3728:
[----:B------:R-:W-:Y:S01]  /*c5c0*/  IMAD.MOV.U32 R9, RZ, RZ, R5 ;  /* 0x000000ffff097224 */ /* 0x000fe200078e0005 */
[----:B------:R-:W-:Y:S01]  /*c5d0*/  MOV R6, 0x2 ;  /* 0x0000000200067802 */ /* 0x000fe20000000f00 */
[----:B----4-:R-:W-:Y:S01]  /*c5e0*/  IMAD.MOV.U32 R7, RZ, RZ, 0x181f ;  /* 0x0000181fff077424 */ /* 0x010fe200078e00ff */
[----:B------:R-:W-:Y:S02]  /*c5f0*/  MOV R0, 0xc610 ;  /* 0x0000c61000007802 */ /* 0x000fe40000000f00 */
[----:B-123--:R-:W-:Y:S05]  /*c600*/  CALL.REL.NOINC `($__internal_79_$__cuda_sm70_shflsync_idx_p) ;  /* 0x00000c0000007944 */ /* 0x00efea0003c00000 */
[----:B-12---:R-:W-:Y:S05]  /*c610*/  BRA `(.L_x_3788) ;  /* 0xffffcbc000007947 */ /* 0x006fea000383ffff */
.L_x_3731:
[----:B-1----:R-:W-:Y:S01]  /*c620*/  IMAD.MOV.U32 R9, RZ, RZ, R4 ;  /* 0x000000ffff097224 */ /* 0x002fe200078e0004 */
[----:B------:R-:W-:Y:S01]  /*c630*/  MOV R6, 0x3 ;  /* 0x0000000300067802 */ /* 0x000fe20000000f00 */
[----:B--2---:R-:W-:Y:S01]  /*c640*/  IMAD.MOV.U32 R7, RZ, RZ, 0x181f ;  /* 0x0000181fff077424 */ /* 0x004fe200078e00ff */
[----:B------:R-:W-:-:S02]  /*c650*/  MOV R0, 0xc670 ;  /* 0x0000c67000007802 */ /* 0x000fc40000000f00 */
[----:B---34-:R-:W-:Y:S05]  /*c660*/  CALL.REL.NOINC `($__internal_79_$__cuda_sm70_shflsync_idx_p) ;  /* 0x00000ba000007944 */ /* 0x018fea0003c00000 */
[----:B--2---:R-:W-:Y:S01]  /*c670*/  IMAD.MOV.U32 R17, RZ, RZ, R7 ;  /* 0x000000ffff117224 */ /* 0x004fe200078e0007 */
[----:B-1----:R-:W-:Y:S01]  /*c680*/  MOV R6, 0x3 ;  /* 0x0000000300067802 */ /* 0x002fe20000000f00 */
[----:B------:R-:W-:Y:S01]  /*c690*/  IMAD.MOV.U32 R9, RZ, RZ, R5 ;  /* 0x000000ffff097224 */ /* 0x000fe200078e0005 */
[----:B------:R-:W-:-:S02]  /*c6a0*/  MOV R7, 0x181f ;  /* 0x0000181f00077802 */ /* 0x000fc40000000f00 */
[----:B------:R-:W-:Y:S02]  /*c6b0*/  MOV R0, 0xc6d0 ;  /* 0x0000c6d000007802 */ /* 0x000fe40000000f00 */
[----:B------:R-:W-:Y:S05]  /*c6c0*/  CALL.REL.NOINC `($__internal_79_$__cuda_sm70_shflsync_idx_p) ;  /* 0x00000b4000007944 */ /* 0x000fea0003c00000 */
[----:B-12---:R-:W-:Y:S05]  /*c6d0*/  BRA `(.L_x_3789) ;  /* 0xffffcc4000007947 */ /* 0x006fea000383ffff */
.L_x_3733:
[----:B------:R-:W-:Y:S01]  /*c6e0*/  IMAD.MOV.U32 R9, RZ, RZ, R145 ;  /* 0x000000ffff097224 */ /* 0x000fe200078e0091 */
[----:B------:R-:W-:Y:S01]  /*c6f0*/  MOV R6, RZ ;  /* 0x000000ff00067202 */ /* 0x000fe20000000f00 */
[----:B------:R-:W-:Y:S01]  /*c700*/  IMAD.MOV.U32 R7, RZ, RZ, 0x1c1f ;  /* 0x00001c1fff077424 */ /* 0x000fe200078e00ff */
[----:B------:R-:W-:Y:S02]  /*c710*/  MOV R0, 0xc730 ;  /* 0x0000c73000007802 */ /* 0x000fe40000000f00 */
[----:B------:R-:W-:Y:S05]  /*c720*/  CALL.REL.NOINC `($__internal_79_$__cuda_sm70_shflsync_idx_p) ;  /* 0x00000ae000007944 */ /* 0x000fea0003c00000 */
[----:B--2---:R-:W-:Y:S01]  /*c730*/  MOV R149, R7 ;  /* 0x0000000700957202 */ /* 0x004fe20000000f00 */
[----:B-1----:R-:W-:Y:S05]  /*c740*/  BRA `(.L_x_3790) ;  /* 0xffffcee000007947 */ /* 0x002fea000383ffff */
.L_x_3734:
[----:B------:R-:W-:Y:S01]  /*c750*/  IMAD.MOV.U32 R9, RZ, RZ, R147 ;  /* 0x000000ffff097224 */ /* 0x000fe200078e0093 */
[----:B------:R-:W-:Y:S01]  /*c760*/  MOV R6, RZ ;  /* 0x000000ff00067202 */ /* 0x000fe20000000f00 */
[----:B------:R-:W-:Y:S01]  /*c770*/  IMAD.MOV.U32 R7, RZ, RZ, 0x1c1f ;  /* 0x00001c1fff077424 */ /* 0x000fe200078e00ff */
[----:B------:R-:W-:Y:S02]  /*c780*/  MOV R0, 0xc7a0 ;  /* 0x0000c7a000007802 */ /* 0x000fe40000000f00 */
[----:B-12---:R-:W-:Y:S05]  /*c790*/  CALL.REL.NOINC `($__internal_79_$__cuda_sm70_shflsync_idx_p) ;  /* 0x00000a7000007944 */ /* 0x006fea0003c00000 */
[----:B-12---:R-:W-:Y:S05]  /*c7a0*/  BRA `(.L_x_3791) ;  /* 0xffffcea000007947 */ /* 0x006fea000383ffff */
.L_x_3737:
[----:B----4-:R-:W-:Y:S01]  /*c7b0*/  IMAD.MOV.U32 R9, RZ, RZ, R145 ;  /* 0x000000ffff097224 */ /* 0x010fe200078e0091 */
[----:B------:R-:W-:Y:S01]  /*c7c0*/  MOV R6, 0x1 ;  /* 0x0000000100067802 */ /* 0x000fe20000000f00 */
[----:B------:R-:W-:Y:S01]  /*c7d0*/  IMAD.MOV.U32 R7, RZ, RZ, 0x1c1f ;  /* 0x00001c1fff077424 */ /* 0x000fe200078e00ff */
[----:B------:R-:W-:-:S02]  /*c7e0*/  MOV R0, 0xc800 ;  /* 0x0000c80000007802 */ /* 0x000fc40000000f00 */
[----:B-123--:R-:W-:Y:S05]  /*c7f0*/  CALL.REL.NOINC `($__internal_79_$__cuda_sm70_shflsync_idx_p) ;  /* 0x00000a1000007944 */ /* 0x00efea0003c00000 */
[----:B--2---:R-:W-:Y:S01]  /*c800*/  IMAD.MOV.U32 R145, RZ, RZ, R7 ;  /* 0x000000ffff917224 */ /* 0x004fe200078e0007 */
[----:B-1----:R-:W-:Y:S01]  /*c810*/  MOV R6, 0x1 ;  /* 0x0000000100067802 */ /* 0x002fe20000000f00 */
[----:B------:R-:W-:Y:S01]  /*c820*/  IMAD.MOV.U32 R9, RZ, RZ, R147 ;  /* 0x000000ffff097224 */ /* 0x000fe200078e0093 */
[----:B------:R-:W-:-:S02]  /*c830*/  MOV R7, 0x1c1f ;  /* 0x00001c1f00077802 */ /* 0x000fc40000000f00 */
[----:B------:R-:W-:Y:S02]  /*c840*/  MOV R0, 0xc860 ;  /* 0x0000c86000007802 */ /* 0x000fe40000000f00 */
[----:B------:R-:W-:Y:S05]  /*c850*/  CALL.REL.NOINC `($__internal_79_$__cuda_sm70_shflsync_idx_p) ;  /* 0x000009b000007944 */ /* 0x000fea0003c00000 */
[----:B-12---:R-:W-:Y:S05]  /*c860*/  BRA `(.L_x_3792) ;  /* 0xffffd6c000007947 */ /* 0x006fea000383ffff */
.L_x_3741:
[----:B------:R-:W-:Y:S01]  /*c870*/  IMAD.MOV.U32 R9, RZ, RZ, R5 ;  /* 0x000000ffff097224 */ /* 0x000fe200078e0005 */
[----:B------:R-:W-:Y:S01]  /*c880*/  MOV R6, RZ ;  /* 0x000000ff00067202 */ /* 0x000fe20000000f00 */
[----:B------:R-:W-:Y:S01]  /*c890*/  IMAD.MOV.U32 R7, RZ, RZ, 0x181f ;  /* 0x0000181fff077424 */ /* 0x000fe200078e00ff */
[----:B------:R-:W-:Y:S02]  /*c8a0*/  MOV R0, 0xc8c0 ;  /* 0x0000c8c000007802 */ /* 0x000fe40000000f00 */
[----:B--2---:R-:W-:Y:S05]  /*c8b0*/  CALL.REL.NOINC `($__internal_79_$__cuda_sm70_shflsync_idx_p) ;  /* 0x0000095000007944 */ /* 0x004fea0003c00000 */
[----:B--2---:R-:W-:Y:S01]  /*c8c0*/  MOV R13, R7 ;  /* 0x00000007000d7202 */ /* 0x004fe20000000f00 */
[----:B-1----:R-:W-:Y:S05]  /*c8d0*/  BRA `(.L_x_3793) ;  /* 0xffffe35000007947 */ /* 0x002fea000383ffff */
.L_x_3742:
[----:B------:R-:W-:Y:S01]  /*c8e0*/  IMAD.MOV.U32 R9, RZ, RZ, R4 ;  /* 0x000000ffff097224 */ /* 0x000fe200078e0004 */
[----:B------:R-:W-:Y:S01]  /*c8f0*/  MOV R6, RZ ;  /* 0x000000ff00067202 */ /* 0x000fe20000000f00 */
[----:B------:R-:W-:Y:S01]  /*c900*/  IMAD.MOV.U32 R7, RZ, RZ, 0x181f ;  /* 0x0000181fff077424 */ /* 0x000fe200078e00ff */
[----:B------:R-:W-:Y:S02]  /*c910*/  MOV R0, 0xc930 ;  /* 0x0000c93000007802 */ /* 0x000fe40000000f00 */
[----:B-123--:R-:W-:Y:S05]  /*c920*/  CALL.REL.NOINC `($__internal_79_$__cuda_sm70_shflsync_idx_p) ;  /* 0x000008e000007944 */ /* 0x00efea0003c00000 */
[----:B-12---:R-:W-:Y:S05]  /*c930*/  BRA `(.L_x_3794) ;  /* 0xffffe31000007947 */ /* 0x006fea000383ffff */
.L_x_3745:
        /* <DEDUP_REMOVED lines=12> */
.L_x_3748:
[----:B-1----:R-:W-:Y:S01]  /*ca00*/  IMAD.MOV.U32 R9, RZ, RZ, R5 ;  /* 0x000000ffff097224 */ /* 0x002fe200078e0005 */
[----:B------:R-:W-:Y:S01]  /*ca10*/  MOV R6, 0x2 ;  /* 0x0000000200067802 */ /* 0x000fe20000000f00 */
[----:B------:R-:W-:Y:S01]  /*ca20*/  IMAD.MOV.U32 R7, RZ, RZ, 0x181f ;  /* 0x0000181fff077424 */ /* 0x000fe200078e00ff */
[----:B------:R-:W-:Y:S02]  /*ca30*/  MOV R0, 0xca50 ;  /* 0x0000ca5000007802 */ /* 0x000fe40000000f00 */
[----:B--234-:R-:W-:Y:S05]  /*ca40*/  CALL.REL.NOINC `($__internal_79_$__cuda_sm70_shflsync_idx_p) ;  /* 0x000007c000007944 */ /* 0x01cfea0003c00000 */
[----:B--2---:R-:W-:Y:S01]  /*ca50*/  MOV R3, R7 ;  /* 0x0000000700037202 */ /* 0x004fe20000000f00 */
[----:B-1----:R-:W-:Y:S05]  /*ca60*/  BRA `(.L_x_3796) ;  /* 0xffffe45000007947 */ /* 0x002fea000383ffff */
.L_x_3749:
[----:B-1----:R-:W-:Y:S01]  /*ca70*/  IMAD.MOV.U32 R9, RZ, RZ, R4 ;  /* 0x000000ffff097224 */ /* 0x002fe200078e0004 */
[----:B------:R-:W-:Y:S01]  /*ca80*/  MOV R6, 0x2 ;  /* 0x0000000200067802 */ /* 0x000fe20000000f00 */
[----:B------:R-:W-:Y:S01]  /*ca90*/  IMAD.MOV.U32 R7, RZ, RZ, 0x181f ;  /* 0x0000181fff077424 */ /* 0x000fe200078e00ff */
[----:B------:R-:W-:Y:S02]  /*caa0*/  MOV R0, 0xcac0 ;  /* 0x0000cac000007802 */ /* 0x000fe40000000f00 */
[----:B--234-:R-:W-:Y:S05]  /*cab0*/  CALL.REL.NOINC `($__internal_79_$__cuda_sm70_shflsync_idx_p) ;  /* 0x0000075000007944 */ /* 0x01cfea0003c00000 */
[----:B-12---:R-:W-:Y:S05]  /*cac0*/  BRA `(.L_x_3797) ;  /* 0xffffe41000007947 */ /* 0x006fea000383ffff */
.L_x_3752:
[----:B--2---:R-:W-:Y:S01]  /*cad0*/  IMAD.MOV.U32 R9, RZ, RZ, R5 ;  /* 0x000000ffff097224 */ /* 0x004fe200078e0005 */
[----:B------:R-:W-:Y:S01]  /*cae0*/  MOV R6, 0x3 ;  /* 0x0000000300067802 */ /* 0x000fe20000000f00 */
[----:B----4-:R-:W-:Y:S01]  /*caf0*/  IMAD.MOV.U32 R7, RZ, RZ, 0x181f ;  /* 0x0000181fff077424 */ /* 0x010fe200078e00ff */
[----:B------:R-:W-:-:S02]  /*cb00*/  MOV R0, 0xcb20 ;  /* 0x0000cb2000007802 */ /* 0x000fc40000000f00 */
[----:B-1-3--:R-:W-:Y:S05]  /*cb10*/  CALL.REL.NOINC `($__internal_79_$__cuda_sm70_shflsync_idx_p) ;  /* 0x000006f000007944 */ /* 0x00afea0003c00000 */
[----:B--2---:R-:W-:Y:S01]  /*cb20*/  IMAD.MOV.U32 R5, RZ, RZ, R7 ;  /* 0x000000ffff057224 */ /* 0x004fe200078e0007 */
[----:B-1----:R-:W-:Y:S01]  /*cb30*/  MOV R6, 0x3 ;  /* 0x0000000300067802 */ /* 0x002fe20000000f00 */
[----:B------:R-:W-:Y:S01]  /*cb40*/  IMAD.MOV.U32 R9, RZ, RZ, R4 ;  /* 0x000000ffff097224 */ /* 0x000fe200078e0004 */
[----:B------:R-:W-:-:S02]  /*cb50*/  MOV R7, 0x181f ;  /* 0x0000181f00077802 */ /* 0x000fc40000000f00 */
[----:B------:R-:W-:Y:S02]  /*cb60*/  MOV R0, 0xcb80 ;  /* 0x0000cb8000007802 */ /* 0x000fe40000000f00 */
[----:B------:R-:W-:Y:S05]  /*cb70*/  CALL.REL.NOINC `($__internal_79_$__cuda_sm70_shflsync_idx_p) ;  /* 0x0000069000007944 */ /* 0x000fea0003c00000 */
[----:B-12---:R-:W-:Y:S05]  /*cb80*/  BRA `(.L_x_3798) ;  /* 0xffffe49000007947 */ /* 0x006fea000383ffff */
.L_x_3754:
[----:B------:R-:W-:Y:S01]  /*cb90*/  IMAD.MOV.U32 R9, RZ, RZ, R2 ;  /* 0x000000ffff097224 */ /* 0x000fe200078e0002 */
[----:B------:R-:W-:Y:S01]  /*cba0*/  MOV R6, RZ ;  /* 0x000000ff00067202 */ /* 0x000fe20000000f00 */
[----:B---3--:R-:W-:Y:S01]  /*cbb0*/  IMAD.MOV.U32 R7, RZ, RZ, 0x1f ;  /* 0x0000001fff077424 */ /* 0x008fe200078e00ff */
[----:B------:R-:W-:Y:S02]  /*cbc0*/  MOV R0, 0xcbe0 ;  /* 0x0000cbe000007802 */ /* 0x000fe40000000f00 */
[----:B------:R-:W-:Y:S05]  /*cbd0*/  CALL.REL.NOINC `($__internal_79_$__cuda_sm70_shflsync_idx_p) ;  /* 0x0000063000007944 */ /* 0x000fea0003c00000 */
[----:B--2---:R-:W-:Y:S01]  /*cbe0*/  MOV R3, R7 ;  /* 0x0000000700037202 */ /* 0x004fe20000000f00 */
[----:B-1----:R-:W-:Y:S05]  /*cbf0*/  BRA `(.L_x_3799) ;  /* 0xffffe5d000007947 */ /* 0x002fea000383ffff */
.L_x_3755:
[----:B------:R-:W-:Y:S01]  /*cc00*/  IMAD.MOV.U32 R9, RZ, RZ, R2 ;  /* 0x000000ffff097224 */ /* 0x000fe200078e0002 */
[----:B------:R-:W-:Y:S01]  /*cc10*/  MOV R6, 0x1 ;  /* 0x0000000100067802 */ /* 0x000fe20000000f00 */
[----:B---3--:R-:W-:Y:S01]  /*cc20*/  IMAD.MOV.U32 R7, RZ, RZ, 0x1f ;  /* 0x0000001fff077424 */ /* 0x008fe200078e00ff */
[----:B------:R-:W-:Y:S02]  /*cc30*/  MOV R0, 0xcc50 ;  /* 0x0000cc5000007802 */ /* 0x000fe40000000f00 */
[----:B-12---:R-:W-:Y:S05]  /*cc40*/  CALL.REL.NOINC `($__internal_79_$__cuda_sm70_shflsync_idx_p) ;  /* 0x000005c000007944 */ /* 0x006fea0003c00000 */
[----:B--2---:R-:W-:Y:S01]  /*cc50*/  MOV R2, R7 ;  /* 0x0000000700027202 */ /* 0x004fe20000000f00 */
[----:B-1----:R-:W-:Y:S05]  /*cc60*/  BRA `(.L_x_3800) ;  /* 0xffffe58000007947 */ /* 0x002fea000383ffff */
.L_x_3756:
[----:B------:R-:W-:Y:S02]  /*cc70*/  MOV R6, 0x1 ;  /* 0x0000000100067802 */ /* 0x000fe40000000f00 */
[----:B------:R-:W-:-:S02]  /*cc80*/  MOV R0, 0xcca0 ;  /* 0x0000cca000007802 */ /* 0x000fc40000000f00 */
[----:B-12---:R-:W-:Y:S05]  /*cc90*/  CALL.REL.NOINC `($__internal_80_$__cuda_sm70_shflsync_up_p) ;  /* 0x000005c000007944 */ /* 0x006fea0003c00000 */
[----:B-12---:R-:W-:Y:S05]  /*cca0*/  BRA `(.L_x_3801) ;  /* 0xffffe66000007947 */ /* 0x006fea000383ffff */
.L_x_3757:
[----:B------:R-:W-:Y:S02]  /*ccb0*/  MOV R6, 0x2 ;  /* 0x0000000200067802 */ /* 0x000fe40000000f00 */
[----:B------:R-:W-:-:S02]  /*ccc0*/  MOV R0, 0xcce0 ;  /* 0x0000cce000007802 */ /* 0x000fc40000000f00 */
[----:B-12---:R-:W-:Y:S05]  /*ccd0*/  CALL.REL.NOINC `($__internal_80_$__cuda_sm70_shflsync_up_p) ;  /* 0x0000058000007944 */ /* 0x006fea0003c00000 */
        /* <DEDUP_REMOVED lines=23> */
.L_x_3761:
[----:B---3--:R-:W-:Y:S01]  /*ce50*/  IMAD.MOV.U32 R15, RZ, RZ, R2 ;  /* 0x000000ffff0f7224 */ /* 0x008fe200078e0002 */
[----:B------:R-:W-:-:S02]  /*ce60*/  MOV R6, 0x1 ;  /* 0x0000000100067802 */ /* 0x000fc40000000f00 */
[----:B------:R-:W-:Y:S02]  /*ce70*/  MOV R0, 0xce90 ;  /* 0x0000ce9000007802 */ /* 0x000fe40000000f00 */
[----:B------:R-:W-:Y:S05]  /*ce80*/  CALL.REL.NOINC `($__internal_80_$__cuda_sm70_shflsync_up_p) ;  /* 0x000003d000007944 */ /* 0x000fea0003c00000 */
[----:B-12---:R-:W-:Y:S05]  /*ce90*/  BRA `(.L_x_3803) ;  /* 0xffffe6c000007947 */ /* 0x006fea000383ffff */
.L_x_3762:
[----:B---3--:R-:W-:Y:S01]  /*cea0*/  IMAD.MOV.U32 R15, RZ, RZ, R2 ;  /* 0x000000ffff0f7224 */ /* 0x008fe200078e0002 */
[----:B------:R-:W-:Y:S02]  /*ceb0*/  MOV R6, 0x2 ;  /* 0x0000000200067802 */ /* 0x000fe40000000f00 */
[----:B------:R-:W-:Y:S02]  /*cec0*/  MOV R0, 0xcee0 ;  /* 0x0000cee000007802 */ /* 0x000fe40000000f00 */
[----:B------:R-:W-:Y:S05]  /*ced0*/  CALL.REL.NOINC `($__internal_80_$__cuda_sm70_shflsync_up_p) ;  /* 0x0000038000007944 */ /* 0x000fea0003c00000 */
[----:B-12---:R-:W-:Y:S01]  /*cee0*/  SEL R15, R6, RZ, P1 ;  /* 0x000000ff060f7207 */ /* 0x006fe20000800000 */
[----:B------:R-:W-:Y:S01]  /*cef0*/  IMAD.MOV.U32 R6, RZ, RZ, 0x4 ;  /* 0x00000004ff067424 */ /* 0x000fe200078e00ff */
[----:B------:R-:W-:-:S03]  /*cf00*/  MOV R0, 0xcf30 ;  /* 0x0000cf3000007802 */ /* 0x000fc60000000f00 */
[----:B------:R-:W-:Y:S02]  /*cf10*/  IMAD.IADD R15, R2, 0x1, R15 ;  /* 0x00000001020f7824 */ /* 0x000fe400078e020f */
        /* <DEDUP_REMOVED lines=19> */
.L_x_3764:
[----:B------:R-:W-:Y:S02]  /*d050*/  SEL R2, RZ, 0x1, P0 ;  /* 0x00000001ff027807 */ /* 0x000fe40000000000 */
[----:B------:R-:W-:-:S02]  /*d060*/  MOV R0, 0xd080 ;  /* 0x0000d08000007802 */ /* 0x000fc40000000f00 */
[----:B---3--:R-:W-:Y:S05]  /*d070*/  CALL.REL.NOINC `($__internal_81_$__cuda_sm70_votesync_ballot) ;  /* 0x0000023000007944 */ /* 0x008fea0003c00000 */
[----:B------:R-:W-:Y:S05]  /*d080*/  BRA `(.L_x_3805) ;  /* 0xffffe66000007947 */ /* 0x000fea000383ffff */
.L_x_3765:
[----:B------:R-:W-:Y:S01]  /*d090*/  IMAD.MOV.U32 R9, RZ, RZ, R12 ;  /* 0x000000ffff097224 */ /* 0x000fe200078e000c */
[----:B--2---:R-:W-:Y:S01]  /*d0a0*/  MOV R6, R2 ;  /* 0x0000000200067202 */ /* 0x004fe20000000f00 */
[----:B------:R-:W-:Y:S01]  /*d0b0*/  IMAD.MOV.U32 R7, RZ, RZ, 0x1f ;  /* 0x0000001fff077424 */ /* 0x000fe200078e00ff */
[----:B------:R-:W-:-:S02]  /*d0c0*/  MOV R0, 0xd0e0 ;  /* 0x0000d0e000007802 */ /* 0x000fc40000000f00 */
[----:B-1-3--:R-:W-:Y:S05]  /*d0d0*/  CALL.REL.NOINC `($__internal_79_$__cuda_sm70_shflsync_idx_p) ;  /* 0x0000013000007944 */ /* 0x00afea0003c00000 */
[----:B--2---:R-:W-:Y:S01]  /*d0e0*/  IMAD.MOV.U32 R12, RZ, RZ, R7 ;  /* 0x000000ffff0c7224 */ /* 0x004fe200078e0007 */
[----:B-1----:R-:W-:Y:S01]  /*d0f0*/  MOV R6, R2 ;  /* 0x0000000200067202 */ /* 0x002fe20000000f00 */
[----:B------:R-:W-:Y:S01]  /*d100*/  IMAD.MOV.U32 R9, RZ, RZ, R5 ;  /* 0x000000ffff097224 */ /* 0x000fe200078e0005 */
[----:B------:R-:W-:-:S02]  /*d110*/  MOV R7, 0x1f ;  /* 0x0000001f00077802 */ /* 0x000fc40000000f00 */
[----:B------:R-:W-:Y:S02]  /*d120*/  MOV R0, 0xd140 ;  /* 0x0000d14000007802 */ /* 0x000fe40000000f00 */
[----:B------:R-:W-:Y:S05]  /*d130*/  CALL.REL.NOINC `($__internal_79_$__cuda_sm70_shflsync_idx_p) ;  /* 0x000000d000007944 */ /* 0x000fea0003c00000 */
[----:B--2---:R-:W-:Y:S01]  /*d140*/  MOV R5, R7 ;  /* 0x0000000700057202 */ /* 0x004fe20000000f00 */
[----:B-1----:R-:W-:Y:S05]  /*d150*/  BRA `(.L_x_3806) ;  /* 0xffffe5d000007947 */ /* 0x002fea000383ffff */
.L_x_3768:
[----:B------:R-:W-:Y:S01]  /*d160*/  IMAD.MOV.U32 R9, RZ, RZ, R15 ;  /* 0x000000ffff097224 */ /* 0x000fe200078e000f */
[----:B------:R-:W-:Y:S02]  /*d170*/  MOV R7, 0x1f ;  /* 0x0000001f00077802 */ /* 0x000fe40000000f00 */
[----:B------:R-:W-:Y:S02]  /*d180*/  MOV R0, 0xd1a0 ;  /* 0x0000d1a000007802 */ /* 0x000fe40000000f00 */
[----:B-1234-:R-:W-:Y:S05]  /*d190*/  CALL.REL.NOINC `($__internal_79_$__cuda_sm70_shflsync_idx_p) ;  /* 0x0000007000007944 */ /* 0x01efea0003c00000 */
[----:B--2---:R-:W-:Y:S01]  /*d1a0*/  MOV R17, R7 ;  /* 0x0000000700117202 */ /* 0x004fe20000000f00 */
[----:B-1----:R-:W-:Y:S05]  /*d1b0*/  BRA `(.L_x_3767) ;  /* 0xffffe5d000007947 */ /* 0x002fea000383ffff */
        .weak           $__internal_78_$__cuda_sm70_shflsync_bfly_p
        .type           $__internal_78_$__cuda_sm70_shflsync_bfly_p,@function
        .size           $__internal_78_$__cuda_sm70_shflsync_bfly_p,($__internal_79_$__cuda_sm70_shflsync_idx_p - $__internal_78_$__cuda_sm70_shflsync_bfly_p)
$__internal_78_$__cuda_sm70_shflsync_bfly_p:
[----:B------:R-:W-:Y:S01]  /*d1c0*/  MOV R10, R2 ;  /* 0x00000002000a7202 */ /* 0x000fe20000000f00 */
[----:B------:R-:W-:Y:S04]  /*d1d0*/  WARPSYNC R0 ;  /* 0x0000000000007348 */ /* 0x000fe80003800000 */
[----:B------:R-:W-:Y:S01]  /*d1e0*/  MOV R11, 0x0 ;  /* 0x00000000000b7802 */ /* 0x000fe20000000f00 */
[----:B------:R1:W2:Y:S03]  /*d1f0*/  SHFL.BFLY PT, R6, R235, R6, R5 ;  /* 0x0c000006eb067389 */ /* 0x0002a600000e0005 */
[----:B------:R-:W-:Y:S05]  /*d200*/  RET.REL.NODEC R10 `(_ZN7cutlass13device_kernelIN5flash19enable_sm80_to_sm89INS1_16FlashAttnFwdSm80INS1_25CollectiveMainloopFwdSm80ILi8ELi2ELb0EN4cute5tupleIJNS5_1CILi128EEENS7_ILi64EEENS7_ILi192EEEEEELi192ENS_6half_tEfNS_4arch4Sm80ELb0ELb0ELb0ELb1ELb0ELb0ELb1ELb1EEENS1_21CollectiveEpilogueFwdINS6_IJS8_SA_S9_EEENS6_IJNS7_ILi1EEESI_SI_EEESC_SE_Li256ELb1ELb1ELb1ELb0EEENS1_36VarlenDynamicPersistentTileSchedulerILi128ELi64ELi256ELi256ELb1ELb1ELb0ELb0ELb1ELb1EEEEEEEEEvNT_6ParamsE) ;  /* 0xffff2df00a007950 */ /* 0x000fea0003c3ffff */
        .weak           $__internal_79_$__cuda_sm70_shflsync_idx_p
        .type           $__internal_79_$__cuda_sm70_shflsync_idx_p,@function
        .size           $__internal_79_$__cuda_sm70_shflsync_idx_p,($__internal_80_$__cuda_sm70_shflsync_up_p - $__internal_79_$__cuda_sm70_shflsync_idx_p)
$__internal_79_$__cuda_sm70_shflsync_idx_p:
[----:B------:R-:W-:Y:S01]  /*d210*/  MOV R10, R0 ;  /* 0x00000000000a7202 */ /* 0x000fe20000000f00 */
[----:B------:R-:W-:Y:S04]  /*d220*/  WARPSYNC R192 ;  /* 0x000000c000007348 */ /* 0x000fe80003800000 */
[----:B------:R-:W-:Y:S01]  /*d230*/  MOV R11, 0x0 ;  /* 0x00000000000b7802 */ /* 0x000fe20000000f00 */
[----:B------:R1:W2:Y:S03]  /*d240*/  SHFL.IDX PT, R7, R9, R6, R7 ;  /* 0x0000000609077389 */ /* 0x0002a600000e0007 */
[----:B------:R-:W-:Y:S05]  /*d250*/  RET.REL.NODEC R10 `(_ZN7cutlass13device_kernelIN5flash19enable_sm80_to_sm89INS1_16FlashAttnFwdSm80INS1_25CollectiveMainloopFwdSm80ILi8ELi2ELb0EN4cute5tupleIJNS5_1CILi128EEENS7_ILi64EEENS7_ILi192EEEEEELi192ENS_6half_tEfNS_4arch4Sm80ELb0ELb0ELb0ELb1ELb0ELb0ELb1ELb1EEENS1_21CollectiveEpilogueFwdINS6_IJS8_SA_S9_EEENS6_IJNS7_ILi1EEESI_SI_EEESC_SE_Li256ELb1ELb1ELb1ELb0EEENS1_36VarlenDynamicPersistentTileSchedulerILi128ELi64ELi256ELi256ELb1ELb1ELb0ELb0ELb1ELb1EEEEEEEEEvNT_6ParamsE) ;  /* 0xffff2da00a007950 */ /* 0x000fea0003c3ffff */
        .weak           $__internal_80_$__cuda_sm70_shflsync_up_p
        .type           $__internal_80_$__cuda_sm70_shflsync_up_p,@function
        .size           $__internal_80_$__cuda_sm70_shflsync_up_p,($__internal_81_$__cuda_sm70_votesync_ballot - $__internal_80_$__cuda_sm70_shflsync_up_p)
$__internal_80_$__cuda_sm70_shflsync_up_p:
[----:B------:R-:W-:Y:S01]  /*d260*/  MOV R8, R0 ;  /* 0x0000000000087202 */ /* 0x000fe20000000f00 */
[----:B------:R-:W-:Y:S04]  /*d270*/  WARPSYNC R193 ;  /* 0x000000c100007348 */ /* 0x000fe80003800000 */
[----:B------:R-:W-:Y:S01]  /*d280*/  MOV R9, 0x0 ;  /* 0x0000000000097802 */ /* 0x000fe20000000f00 */
[----:B------:R1:W2:Y:S03]  /*d290*/  SHFL.UP PT, R6, R15, R6, R194 ;  /* 0x040000060f067389 */ /* 0x0002a600000e00c2 */
[----:B------:R-:W-:Y:S05]  /*d2a0*/  RET.REL.NODEC R8 `(_ZN7cutlass13device_kernelIN5flash19enable_sm80_to_sm89INS1_16FlashAttnFwdSm80INS1_25CollectiveMainloopFwdSm80ILi8ELi2ELb0EN4cute5tupleIJNS5_1CILi128EEENS7_ILi64EEENS7_ILi192EEEEEELi192ENS_6half_tEfNS_4arch4Sm80ELb0ELb0ELb0ELb1ELb0ELb0ELb1ELb1EEENS1_21CollectiveEpilogueFwdINS6_IJS8_SA_S9_EEENS6_IJNS7_ILi1EEESI_SI_EEESC_SE_Li256ELb1ELb1ELb1ELb0EEENS1_36VarlenDynamicPersistentTileSchedulerILi128ELi64ELi256ELi256ELb1ELb1ELb0ELb0ELb1ELb1EEEEEEEEEvNT_6ParamsE) ;  /* 0xffff2d5008007950 */ /* 0x000fea0003c3ffff */
        .weak           $__internal_81_$__cuda_sm70_votesync_ballot
        .type           $__internal_81_$__cuda_sm70_votesync_ballot,@function
        .size           $__internal_81_$__cuda_sm70_votesync_ballot,(.L_x_5010 - $__internal_81_$__cuda_sm70_votesync_ballot)
$__internal_81_$__cuda_sm70_votesync_ballot:
[----:B------:R-:W-:Y:S01]  /*d2b0*/  ISETP.NE.U32.AND P0, PT, R2, 0x1, PT ;  /* 0x000000010200780c */ /* 0x000fe20003f05070 */
[----:B------:R-:W-:Y:S01]  /*d2c0*/  IMAD.MOV.U32 R6, RZ, RZ, R0 ;  /* 0x000000ffff067224 */ /* 0x000fe200078e0000 */
[----:B------:R-:W-:Y:S04]  /*d2d0*/  WARPSYNC R187 ;  /* 0x000000bb00007348 */ /* 0x000fe80003800000 */
[----:B------:R-:W-:-:S07]  /*d2e0*/  IMAD.MOV.U32 R7, RZ, RZ, 0x0 ;  /* 0x00000000ff077424 */ /* 0x000fce00078e00ff */
[----:B------:R-:W-:-:S04]  /*d2f0*/  VOTE.ANY R2, PT, !P0 ;  /* 0x0000000000027806 */ /* 0x000fc800040e0100 */
[----:B------:R-:W-:Y:S01]  /*d300*/  LOP3.LUT R13, R2, R187, RZ, 0xc0, !PT ;  /* 0x000000bb020d7212 */ /* 0x000fe200078ec0ff */
[----:B------:R-:W-:Y:S06]  /*d310*/  RET.REL.NODEC R6 `(_ZN7cutlass13device_kernelIN5flash19enable_sm80_to_sm89INS1_16FlashAttnFwdSm80INS1_25CollectiveMainloopFwdSm80ILi8ELi2ELb0EN4cute5tupleIJNS5_1CILi128EEENS7_ILi64EEENS7_ILi192EEEEEELi192ENS_6half_tEfNS_4arch4Sm80ELb0ELb0ELb0ELb1ELb0ELb0ELb1ELb1EEENS1_21CollectiveEpilogueFwdINS6_IJS8_SA_S9_EEENS6_IJNS7_ILi1EEESI_SI_EEESC_SE_Li256ELb1ELb1ELb1ELb0EEENS1_36VarlenDynamicPersistentTileSchedulerILi128ELi64ELi256ELi256ELb1ELb1ELb0ELb0ELb1ELb1EEEEEEEEEvNT_6ParamsE) ;  /* 0xffff2ce006007950 */ /* 0x000fec0003c3ffff */
.L_x_3807:
        /* <DEDUP_REMOVED lines=14> */
.L_x_5010:


//--------------------- .text._ZN7cutlass13device_kernelIN5flash19enable_sm80_to_sm89INS1_16FlashAttnFwdSm80INS1_25CollectiveMainloopFwdSm80ILi8ELi2ELb0EN4cute5tupleIJNS5_1CILi128EEENS7_ILi64EEENS7_ILi192EEEEEELi192ENS_6half_tEfNS_4arch4Sm80ELb0ELb0ELb0ELb1ELb0ELb1ELb1ELb1EEENS1_21CollectiveEpilogueFwdINS6_IJS8_SA_S9_EEENS6_IJNS7_ILi1EEESI_SI_EEESC_SE_Li256ELb1ELb1ELb1ELb0EEENS1_36VarlenDynamicPersistentTileSchedulerILi128ELi64ELi256ELi256ELb1ELb1ELb0ELb0ELb1ELb1EEEEEEEEEvNT_6ParamsE --------------------------
	.section	.text._ZN7cutlass13device_kernelIN5flash19enable_sm80_to_sm89INS1_16FlashAttnFwdSm80INS1_25CollectiveMainloopFwdSm80ILi8ELi2ELb0EN4cute5tupleIJNS5_1CILi128EEENS7_ILi64EEENS7_ILi192EEEEEELi192ENS_6half_tEfNS_4arch4Sm80ELb0ELb0ELb0ELb1ELb0ELb1ELb1ELb1EEENS1_21CollectiveEpilogueFwdINS6_IJS8_SA_S9_EEENS6_IJNS7_ILi1EEESI_SI_EEESC_SE_Li256ELb1ELb1ELb1ELb0EEENS1_36VarlenDynamicPersistentTileSchedulerILi128ELi64ELi256ELi256ELb1ELb1ELb0ELb0ELb1ELb1EEEEEEEEEvNT_6ParamsE,"ax",@progbits
	.sectioninfo	@"SHI_REGISTERS=249"
	.align	128
.text._ZN7cutlass13device_kernelIN5flash19enable_sm80_to_sm89INS1_16FlashAttnFwdSm80INS1_25CollectiveMainloopFwdSm80ILi8ELi2ELb0EN4cute5tupleIJNS5_1CILi128EEENS7_ILi64EEENS7_ILi192EEEEEELi192ENS_6half_tEfNS_4arch4Sm80ELb0ELb0ELb0ELb1ELb0ELb1ELb1ELb1EEENS1_21CollectiveEpilogueFwdINS6_IJS8_SA_S9_EEENS6_IJNS7_ILi1EEESI_SI_EEESC_SE_Li256ELb1ELb1ELb1ELb0EEENS1_36VarlenDynamicPersistentTileSchedulerILi128ELi64ELi256ELi256ELb1ELb1ELb0ELb0ELb1ELb1EEEEEEEEEvNT_6ParamsE:
        .type           _ZN7cutlass13device_kernelIN5flash19enable_sm80_to_sm89INS1_16FlashAttnFwdSm80INS1_25CollectiveMainloopFwdSm80ILi8ELi2ELb0EN4cute5tupleIJNS5_1CILi128EEENS7_ILi64EEENS7_ILi192EEEEEELi192ENS_6half_tEfNS_4arch4Sm80ELb0ELb0ELb0ELb1ELb0ELb1ELb1ELb1EEENS1_21CollectiveEpilogueFwdINS6_IJS8_SA_S9_EEENS6_IJNS7_ILi1EEESI_SI_EEESC_SE_Li256ELb1ELb1ELb1ELb0EEENS1_36VarlenDynamicPersistentTileSchedulerILi128ELi64ELi256ELi256ELb1ELb1ELb0ELb0ELb1ELb1EEEEEEEEEvNT_6ParamsE,@function
        .size           _ZN7cutlass13device_kernelIN5flash19enable_sm80_to_sm89INS1_16FlashAttnFwdSm80INS1_25CollectiveMainloopFwdSm80ILi8ELi2ELb0EN4cute5tupleIJNS5_1CILi128EEENS7_ILi64EEENS7_ILi192EEEEEELi192ENS_6half_tEfNS_4arch4Sm80ELb0ELb0ELb0ELb1ELb0ELb1ELb1ELb1EEENS1_21CollectiveEpilogueFwdINS6_IJS8_SA_S9_EEENS6_IJNS7_ILi1EEESI_SI_EEESC_SE_Li256ELb1ELb1ELb1ELb0EEENS1_36VarlenDynamicPersistentTileSchedulerILi128ELi64ELi256ELi256ELb1ELb1ELb0ELb0ELb1ELb1EEEEEEEEEvNT_6ParamsE,(.L_x_5015 - _ZN7cutlass13device_kernelIN5flash19enable_sm80_to_sm89INS1_16FlashAttnFwdSm80INS1_25CollectiveMainloopFwdSm80ILi8ELi2ELb0EN4cute5tupleIJNS5_1CILi128EEENS7_ILi64EEENS7_ILi192EEEEEELi192ENS_6half_tEfNS_4arch4Sm80ELb0ELb0ELb0ELb1ELb0ELb1ELb1ELb1EEENS1_21CollectiveEpilogueFwdINS6_IJS8_SA_S9_EEENS6_IJNS7_ILi1EEESI_SI_EEESC_SE_Li256ELb1ELb1ELb1ELb0EEENS1_36VarlenDynamicPersistentTileSchedulerILi128ELi64ELi256ELi256ELb1ELb1ELb0ELb0ELb1ELb1EEEEEEEEEvNT_6ParamsE)
        .other          _ZN7cutlass13device_kernelIN5flash19enable_sm80_to_sm89INS1_16FlashAttnFwdSm80INS1_25CollectiveMainloopFwdSm80ILi8ELi2ELb0EN4cute5tupleIJNS5_1CILi128EEENS7_ILi64EEENS7_ILi192EEEEEELi192ENS_6half_tEfNS_4arch4Sm80ELb0ELb0ELb0ELb1ELb0ELb1ELb1ELb1EEENS1_21CollectiveEpilogueFwdINS6_IJS8_SA_S9_EEENS6_IJNS7_ILi1EEESI_SI_EEESC_SE_Li256ELb1ELb1ELb1ELb0EEENS1_36VarlenDynamicPersistentTileSchedulerILi128ELi64ELi256ELi256ELb1ELb1ELb0ELb0ELb1ELb1EEEEEEEEEvNT_6ParamsE,@"STO_CUDA_ENTRY STV_DEFAULT"
_ZN7cutlass13device_kernelIN5flash19enable_sm80_to_sm89INS1_16FlashAttnFwdSm80INS1_25CollectiveMainloopFwdSm80ILi8ELi2ELb0EN4cute5tupleIJNS5_1CILi128EEENS7_ILi64EEENS7_ILi192EEEEEELi192ENS_6half_tEfNS_4arch4Sm80ELb0ELb0ELb0ELb1ELb0ELb1ELb1ELb1EEENS1_21CollectiveEpilogueFwdINS6_IJS8_SA_S9_EEENS6_IJNS7_ILi1EEESI_SI_EEESC_SE_Li256ELb1ELb1ELb1ELb0EEENS1_36VarlenDynamicPersistentTileSchedulerILi128ELi64ELi256ELi256ELb1ELb1ELb0ELb0ELb1ELb1EEEEEEEEEvNT_6ParamsE:
        /* <DEDUP_REMOVED lines=54> */
.L_x_3813:
        /* <DEDUP_REMOVED lines=16> */
.L_x_3974:
        /* <DEDUP_REMOVED lines=16> */
.L_x_3975:
[----:B---3--:R-:W-:-:S05]  /*0560*/  IMAD R15, R15, c[0x0][0x538], RZ ;  /* 0x00014e000f0f7a24 */ /* 0x008fca00078e02ff */
[----:B------:R-:W-:-:S04]  /*0570*/  IADD3 R2, R15, R2, RZ ;  /* 0x000000020f027210 */ /* 0x000fc80007ffe0ff */
[----:B------:R-:W-:-:S13]  /*0580*/  ISETP.GT.AND P0, PT, R2, UR4, PT ;  /* 0x0000000402007c0c */ /* 0x000fda000bf04270 */
[----:B-12---:R-:W-:Y:S05]  /*0590*/  @!P0 BRA `(.L_x_3813) ;  /* 0xfffffdc000008947 */ /* 0x006fea000383ffff */
.L_x_3809:
[----:B-1----:R-:W-:-:S05]  /*05a0*/  IADD3 R200, -R15, R2, RZ ;  /* 0x000000020fc87210 */ /* 0x002fca0007ffe1ff */
[----:B------:R-:W-:-:S05]  /*05b0*/  IMAD R0, R9, c[0x0][0x538], R200 ;  /* 0x00014e0009007a24 */ /* 0x000fca00078e02c8 */
[----:B------:R-:W-:Y:S01]  /*05c0*/  ISETP.GT.AND P0, PT, R0, UR4, PT ;  /* 0x0000000400007c0c */ /* 0x000fe2000bf04270 */
[----:B------:R-:W-:-:S12]  /*05d0*/  BRA.DIV ~URZ, `(.L_x_3814) ;  /* 0x00016d027f007947 */ /* 0x000fd8000b800000 */
[----:B------:R-:W-:-:S04]  /*05e0*/  VOTE.ANY R7, PT, !P0 ;  /* 0x0000000000077806 */ /* 0x000fc800040e0100 */
.L_x_3976:
[----:B------:R1:W2:Y:S01]  /*05f0*/  POPC R203, R7 ;  /* 0x0000000700cb7309 */ /* 0x0002a20000000000 */
[----:B------:R-:W-:Y:S05]  /*0600*/  BRA.DIV ~URZ, `(.L_x_3815) ;  /* 0x00016d127f007947 */ /* 0x000fea000b800000 */
[----:B--2---:R2:W3:Y:S01]  /*0610*/  SHFL.IDX PT, R6, R6, R203, 0x1f ;  /* 0x00001fcb06067589 */ /* 0x0044e200000e0000 */
[----:B------:R-:W-:-:S03]  /*0620*/  MOV R11, RZ ;  /* 0x000000ff000b7202 */ /* 0x000fc60000000f00 */
[----:B------:R2:W4:Y:S04]  /*0630*/  SHFL.IDX PT, R5, R5, R203, 0x1f ;  /* 0x00001fcb05057589 */ /* 0x00052800000e0000 */
.L_x_3977:
[----:B------:R-:W-:Y:S01]  /*0640*/  ISETP.NE.AND P0, PT, R7, RZ, PT ;  /* 0x000000ff0700720c */ /* 0x000fe20003f05270 */
[----:B------:R-:W-:-:S12]  /*0650*/  BSSY B0, `(.L_x_3816) ;  /* 0x0000005000007945 */ /* 0x000fd80003800000 */
[----:B------:R-:W-:Y:S05]  /*0660*/  @!P0 BRA `(.L_x_3817) ;  /* 0x0000003000008947 */ /* 0x000fea0003800000 */
[----:B------:R-:W-:Y:S01]  /*0670*/  IADD3 R14, R203, -0x1, RZ ;  /* 0xffffffffcb0e7810 */ /* 0x000fe20007ffe0ff */
[----:B------:R-:W-:Y:S05]  /*0680*/  BRA.DIV ~URZ, `(.L_x_3818) ;  /* 0x00016d727f007947 */ /* 0x000fea000b800000 */
[----:B------:R1:W2:Y:S02]  /*0690*/  SHFL.IDX PT, R11, R9, R14, 0x1f ;  /* 0x00001f0e090b7589 */ /* 0x0002a400000e0000 */
.L_x_3817:
[----:B------:R-:W-:Y:S05]  /*06a0*/  BSYNC B0 ;  /* 0x0000000000007941 */ /* 0x000fea0003800000 */
.L_x_3816:
[----:B---3--:R-:W-:Y:S01]  /*06b0*/  IABS R0, R6 ;  /* 0x0000000600007213 */ /* 0x008fe20000000000 */
[----:B--2---:R-:W-:Y:S01]  /*06c0*/  IMAD R200, R11, c[0x0][0x538], R200 ;  /* 0x00014e000bc87a24 */ /* 0x004fe200078e02c8 */
[----:B----4-:R-:W-:Y:S02]  /*06d0*/  IABS R10, R5 ;  /* 0x00000005000a7213 */ /* 0x010fe40000000000 */
[----:B-1----:R-:W1:Y:S01]  /*06e0*/  I2F.RP R7, R0 ;  /* 0x0000000000077306 */ /* 0x002e620000209400 */
[----:B------:R-:W-:Y:S02]  /*06f0*/  IADD3 R203, R203, R4, RZ ;  /* 0x00000004cbcb7210 */ /* 0x000fe40007ffe0ff */
[----:B------:R-:W-:-:S05]  /*0700*/  IADD3 R201, -R200, UR4, RZ ;  /* 0x00000004c8c97c10 */ /* 0x000fca000fffe1ff */
[----:B------:R-:W2:Y:S08]  /*0710*/  I2F.RP R12, R10 ;  /* 0x0000000a000c7306 */ /* 0x000eb00000209400 */
[----:B-1----:R-:W1:Y:S08]  /*0720*/  MUFU.RCP R8, R7 ;  /* 0x0000000700087308 */ /* 0x002e700000001000 */
[----:B--2---:R-:W2:Y:S01]  /*0730*/  MUFU.RCP R12, R12 ;  /* 0x0000000c000c7308 */ /* 0x004ea20000001000 */
[----:B-1----:R-:W-:-:S02]  /*0740*/  IADD3 R8, R8, 0xffffffe, RZ ;  /* 0x0ffffffe08087810 */ /* 0x002fc40007ffe0ff */
[----:B------:R-:W-:-:S05]  /*0750*/  IABS R7, R201 ;  /* 0x000000c900077213 */ /* 0x000fca0000000000 */
        /* <DEDUP_REMOVED lines=10> */
[----:B------:R-:W-:-:S06]  /*0800*/  IMAD.HI.U32 R11, R9, R11, R8 ;  /* 0x0000000b090b7227 */ /* 0x000fcc00078e0008 */
        /* <DEDUP_REMOVED lines=20> */
[----:B------:R-:W-:Y:S01]  /*0950*/  IMAD R9, R7, R0, R2 ;  /* 0x0000000007097224 */ /* 0x000fe200078e0202 */
[----:B------:R-:W-:Y:S01]  /*0960*/  LOP3.LUT R0, R8, R5, RZ, 0x3c, !PT ;  /* 0x0000000508007212 */ /* 0x000fe200078e3cff */
[----:B------:R-:W-:-:S03]  /*0970*/  IMAD.IADD R201, R201, 0x1, -R6 ;  /* 0x00000001c9c97824 */ /* 0x000fc600078e0a06 */
        /* <DEDUP_REMOVED lines=9> */
[----:B------:R-:W-:-:S04]  /*0a10*/  IMAD.MOV R0, RZ, RZ, -R7 ;  /* 0x000000ffff007224 */ /* 0x000fc800078e0a07 */
[C---:B------:R-:W-:Y:S02]  /*0a20*/  IMAD R0, R5.reuse, R0, R8 ;  /* 0x0000000005007224 */ /* 0x040fe400078e0208 */
[----:B------:R-:W-:-:S04]  /*0a30*/  IMAD R5, R5, 0x1000000, R7 ;  /* 0x0100000005057824 */ /* 0x000fc800078e0207 */
[----:B------:R-:W-:Y:S01]  /*0a40*/  IMAD R202, R0, 0x10000, R5 ;  /* 0x0001000000ca7824 */ /* 0x000fe200078e0205 */
[----:B------:R-:W-:Y:S05]  /*0a50*/  BRA `(.L_x_3819) ;  /* 0x0000004000007947 */ /* 0x000fea0003800000 */
.L_x_3810:
[----:B-1----:R-:W-:Y:S01]  /*0a60*/  IMAD.MOV.U32 R201, RZ, RZ, RZ ;  /* 0x000000ffffc97224 */ /* 0x002fe200078e00ff */
[----:B------:R-:W-:Y:S01]  /*0a70*/  MOV R202, RZ ;  /* 0x000000ff00ca7202 */ /* 0x000fe20000000f00 */
[----:B------:R-:W-:Y:S01]  /*0a80*/  IMAD.U32 R200, RZ, RZ, UR4 ;  /* 0x00000004ffc87e24 */ /* 0x000fe2000f8e00ff */
[----:B------:R-:W-:Y:S02]  /*0a90*/  MOV R203, c[0x0][0x53c] ;  /* 0x00014f0000cb7a02 */ /* 0x000fe40000000f00 */
.L_x_3819:
[----:B------:R-:W-:Y:S01]  /*0aa0*/  ISETP.NE.AND P0, PT, R3, RZ, PT ;  /* 0x000000ff0300720c */ /* 0x000fe20003f05270 */
[----:B------:R-:W-:-:S12]  /*0ab0*/  WARPSYNC 0xffffffff ;  /* 0xffffffff00007948 */ /* 0x000fd80003800000 */
[----:B------:R1:W-:Y:S04]  /*0ac0*/  @!P0 STS.128 [0x24100], R200 ;  /* 0x024100c8ff008388 */ /* 0x0003e80000000c00 */
[----:B------:R-:W-:Y:S06]  /*0ad0*/  BAR.ARV 0x5, 0x100 ;  /* 0x0144000000007b1d */ /* 0x000fec0000002000 */
.L_x_3808:
[----:B-1----:R-:W-:-:S13]  /*0ae0*/  ISETP.GE.AND P0, PT, R203, c[0x0][0x53c], PT ;  /* 0x00014f00cb007a0c */ /* 0x002fda0003f06270 */
[----:B------:R-:W-:Y:S05]  /*0af0*/  @P0 EXIT ;  /* 0x000000000000094d */ /* 0x000fea0003800000 */
[----:B------:R-:W-:-:S04]  /*0b00*/  SHF.R.S32.HI R5, RZ, 0x1f, R146 ;  /* 0x0000001fff057819 */ /* 0x000fc80000011492 */
[CC--:B------:R-:W-:Y:S02]  /*0b10*/  LEA.HI R2, R5.reuse, R146.reuse, RZ, 0x4 ;  /* 0x0000009205027211 */ /* 0x0c0fe400078f20ff */
[----:B------:R-:W-:Y:S02]  /*0b20*/  LEA.HI R8, R5, R146, RZ, 0x3 ;  /* 0x0000009205087211 */ /* 0x000fe400078f18ff */
[----:B------:R-:W-:Y:S02]  /*0b30*/  LOP3.LUT R9, R2, 0xfffffff0, RZ, 0xc0, !PT ;  /* 0xfffffff002097812 */ /* 0x000fe400078ec0ff */
[----:B------:R-:W-:Y:S02]  /*0b40*/  SHF.R.S32.HI R7, RZ, 0x4, R2 ;  /* 0x00000004ff077819 */ /* 0x000fe40000011402 */
[----:B------:R-:W-:Y:S01]  /*0b50*/  LOP3.LUT R3, R8, 0xfffffff8, RZ, 0xc0, !PT ;  /* 0xfffffff808037812 */ /* 0x000fe200078ec0ff */
[----:B------:R-:W-:Y:S01]  /*0b60*/  IMAD.IADD R9, R146, 0x1, -R9 ;  /* 0x0000000192097824 */ /* 0x000fe200078e0a09 */
[----:B------:R-:W-:-:S02]  /*0b70*/  LEA.HI R2, R2, R7, RZ, 0x1 ;  /* 0x0000000702027211 */ /* 0x000fc400078f08ff */
[-C--:B------:R-:W-:Y:S01]  /*0b80*/  LEA.HI R10, R5, R146.reuse, RZ, 0x6 ;  /* 0x00000092050a7211 */ /* 0x080fe200078f30ff */
[----:B------:R-:W-:Y:S01]  /*0b90*/  IMAD.IADD R193, R146, 0x1, -R3 ;  /* 0x0000000192c17824 */ /* 0x000fe200078e0a03 */
[----:B------:R-:W-:Y:S02]  /*0ba0*/  SHF.R.S32.HI R4, RZ, 0x1f, R9 ;  /* 0x0000001fff047819 */ /* 0x000fe40000011409 */
[----:B------:R-:W-:Y:S01]  /*0bb0*/  LOP3.LUT R2, R2, 0xfffffffe, RZ, 0xc0, !PT ;  /* 0xfffffffe02027812 */ /* 0x000fe200078ec0ff */
[----:B------:R-:W-:Y:S01]  /*0bc0*/  IMAD.SHL.U32 R10, R10, 0x8, RZ ;  /* 0x000000080a0a7824 */ /* 0x000fe200078e00ff */
[----:B------:R-:W-:Y:S01]  /*0bd0*/  LEA.HI R4, R4, R9, RZ, 0x3 ;  /* 0x0000000904047211 */ /* 0x000fe200078f18ff */
[----:B------:R-:W-:Y:S01]  /*0be0*/  IMAD.SHL.U32 R208, R193, 0x8, RZ ;  /* 0x00000008c1d07824 */ /* 0x000fe200078e00ff */
[----:B------:R-:W-:Y:S01]  /*0bf0*/  LEA.HI R140, R5, R146, RZ, 0x5 ;  /* 0x00000092058c7211 */ /* 0x000fe200078f28ff */
[----:B------:R-:W-:Y:S01]  /*0c00*/  IMAD.IADD R2, R7, 0x1, -R2 ;  /* 0x0000000107027824 */ /* 0x000fe200078e0a02 */
[----:B------:R-:W-:-:S02]  /*0c10*/  SHF.R.S32.HI R7, RZ, 0x3, R8 ;  /* 0x00000003ff077819 */ /* 0x000fc40000011408 */
[----:B------:R-:W-:Y:S01]  /*0c20*/  LOP3.LUT R6, R4, 0xfffffff8, RZ, 0xc0, !PT ;  /* 0xfffffff804067812 */ /* 0x000fe200078ec0ff */
[----:B------:R-:W-:Y:S01]  /*0c30*/  IMAD.SHL.U32 R0, R2, 0x8, RZ ;  /* 0x0000000802007824 */ /* 0x000fe200078e00ff */
[----:B------:R-:W-:Y:S01]  /*0c40*/  LEA.HI R5, R5, R146, RZ, 0x2 ;  /* 0x0000009205057211 */ /* 0x000fe200078f10ff */
[----:B------:R-:W-:Y:S01]  /*0c50*/  IMAD.SHL.U32 R7, R7, 0x40, RZ ;  /* 0x0000004007077824 */ /* 0x000fe200078e00ff */
[----:B------:R-:W-:Y:S01]  /*0c60*/  LOP3.LUT R10, R10, 0x7ffffe00, RZ, 0xc0, !PT ;  /* 0x7ffffe000a0a7812 */ /* 0x000fe200078ec0ff */
[----:B------:R-:W-:Y:S01]  /*0c70*/  IMAD.IADD R6, R9, 0x1, -R6 ;  /* 0x0000000109067824 */ /* 0x000fe200078e0a06 */
[--C-:B------:R-:W-:Y:S01]  /*0c80*/  SHF.R.S32.HI R213, RZ, 0x2, R5.reuse ;  /* 0x00000002ffd57819 */ /* 0x100fe20000011405 */
[----:B------:R-:W-:Y:S01]  /*0c90*/  IMAD.SHL.U32 R9, R193, 0x40, RZ ;  /* 0x00000040c1097824 */ /* 0x000fe200078e00ff */
[----:B------:R-:W-:Y:S01]  /*0ca0*/  LOP3.LUT R7, R7, 0x1c0, RZ, 0xc0, !PT ;  /* 0x000001c007077812 */ /* 0x000fe200078ec0ff */
[----:B------:R-:W-:Y:S01]  /*0cb0*/  IMAD.SHL.U32 R3, R6, 0x40, RZ ;  /* 0x0000004006037824 */ /* 0x000fe200078e00ff */
[----:B------:R-:W-:-:S02]  /*0cc0*/  SHF.R.S32.HI R212, RZ, 0x1f, R5 ;  /* 0x0000001fffd47819 */ /* 0x000fc40000011405 */
[----:B------:R-:W-:Y:S02]  /*0cd0*/  SHF.R.U32.HI R139, RZ, 0x3, R7 ;  /* 0x00000003ff8b7819 */ /* 0x000fe40000011607 */
[----:B------:R-:W-:Y:S02]  /*0ce0*/  LOP3.LUT R3, R3, 0x1c0, RZ, 0xc0, !PT ;  /* 0x000001c003037812 */ /* 0x000fe400078ec0ff */
[----:B------:R-:W-:Y:S02]  /*0cf0*/  LOP3.LUT R7, R7, 0x38, R208, 0xf8, !PT ;  /* 0x0000003807077812 */ /* 0x000fe400078ef8d0 */
[----:B------:R-:W-:Y:S02]  /*0d00*/  LOP3.LUT R0, R3, 0x8, R0, 0xf8, !PT ;  /* 0x0000000803007812 */ /* 0x000fe400078ef800 */
[----:B------:R-:W-:Y:S01]  /*0d10*/  LOP3.LUT R139, R10, R7, R139, 0xf6, !PT ;  /* 0x000000070a8b7212 */ /* 0x000fe200078ef68b */
[----:B------:R-:W-:Y:S01]  /*0d20*/  IMAD.SHL.U32 R7, R4, 0x40, RZ ;  /* 0x0000004004077824 */ /* 0x000fe200078e00ff */
[----:B------:R-:W-:Y:S01]  /*0d30*/  SHF.R.U32.HI R3, RZ, 0x3, R3 ;  /* 0x00000003ff037819 */ /* 0x000fe20000011603 */
[----:B------:R-:W-:Y:S01]  /*0d40*/  IMAD.MOV.U32 R4, RZ, RZ, 0x20 ;  /* 0x00000020ff047424 */ /* 0x000fe200078e00ff */
[----:B------:R-:W-:Y:S01]  /*0d50*/  SHF.R.S32.HI R140, RZ, 0x5, R140 ;  /* 0x00000005ff8c7819 */ /* 0x000fe2000001148c */
[----:B------:R-:W-:Y:S01]  /*0d60*/  IMAD.SHL.U32 R139, R139, 0x2, RZ ;  /* 0x000000028b8b7824 */ /* 0x000fe200078e00ff */
[----:B------:R-:W-:-:S02]  /*0d70*/  LEA.HI R212, R212, R213, RZ, 0x3 ;  /* 0x000000d5d4d47211 */ /* 0x000fc400078f18ff */
[----:B------:R-:W-:Y:S01]  /*0d80*/  LOP3.LUT R0, R0, R3, RZ, 0x3c, !PT ;  /* 0x0000000300007212 */ /* 0x000fe200078e3cff */
[C---:B------:R-:W-:Y:S01]  /*0d90*/  IMAD.SHL.U32 R3, R140.reuse, 0x400, RZ ;  /* 0x000004008c037824 */ /* 0x040fe200078e00ff */
[----:B------:R-:W-:Y:S01]  /*0da0*/  LOP3.LUT R9, R9, 0x1c0, RZ, 0xc0, !PT ;  /* 0x000001c009097812 */ /* 0x000fe200078ec0ff */
[----:B------:R-:W-:Y:S01]  /*0db0*/  IMAD.SHL.U32 R140, R140, 0x200, RZ ;  /* 0x000002008c8c7824 */ /* 0x000fe200078e00ff */
[----:B------:R-:W-:Y:S02]  /*0dc0*/  LOP3.LUT R7, R7, 0xfffffe00, RZ, 0xc0, !PT ;  /* 0xfffffe0007077812 */ /* 0x000fe400078ec0ff */
[----:B------:R-:W-:Y:S02]  /*0dd0*/  LOP3.LUT R212, R212, 0xfffffff8, RZ, 0xc0, !PT ;  /* 0xfffffff8d4d47812 */ /* 0x000fe400078ec0ff */
[----:B------:R-:W-:Y:S02]  /*0de0*/  LOP3.LUT R5, R5, 0xfffffffc, RZ, 0xc0, !PT ;  /* 0xfffffffc05057812 */ /* 0x000fe400078ec0ff */
[----:B------:R-:W-:Y:S01]  /*0df0*/  LOP3.LUT R8, R9, 0x8, R8, 0xf8, !PT ;  /* 0x0000000809087812 */ /* 0x000fe200078ef808 */
[----:B------:R-:W-:Y:S01]  /*0e00*/  IMAD.IADD R212, R213, 0x1, -R212 ;  /* 0x00000001d5d47824 */ /* 0x000fe200078e0ad4 */
[----:B------:R-:W-:Y:S01]  /*0e10*/  SHF.R.U32.HI R9, RZ, 0x3, R9 ;  /* 0x00000003ff097819 */ /* 0x000fe20000011609 */
[----:B------:R-:W-:Y:S01]  /*0e20*/  IMAD.IADD R210, R146, 0x1, -R5 ;  /* 0x0000000192d27824 */ /* 0x000fe200078e0a05 */
[----:B------:R-:W-:Y:S01]  /*0e30*/  R2P PR, R6, 0x6 ;  /* 0x0000000606007804 */ /* 0x000fe20000000000 */
[----:B------:R-:W-:Y:S01]  /*0e40*/  IMAD.MOV.U32 R5, RZ, RZ, 0x40 ;  /* 0x00000040ff057424 */ /* 0x000fe200078e00ff */
[-C--:B------:R-:W-:Y:S01]  /*0e50*/  IADD3 R3, R0, R7.reuse, R3 ;  /* 0x0000000700037210 */ /* 0x080fe20007ffe003 */
[----:B------:R-:W-:Y:S01]  /*0e60*/  IMAD.SHL.U32 R211, R212, 0x40, RZ ;  /* 0x00000040d4d37824 */ /* 0x000fe200078e00ff */
[----:B------:R-:W-:Y:S01]  /*0e70*/  LOP3.LUT R0, R0, R7, RZ, 0xfc, !PT ;  /* 0x0000000700007212 */ /* 0x000fe200078efcff */
[----:B------:R-:W-:Y:S01]  /*0e80*/  IMAD.SHL.U32 R144, R210, 0x8, RZ ;  /* 0x00000008d2907824 */ /* 0x000fe200078e00ff */
[----:B------:R-:W-:Y:S01]  /*0e90*/  LOP3.LUT R9, R8, R9, RZ, 0x3c, !PT ;  /* 0x0000000908097212 */ /* 0x000fe200078e3cff */
[----:B------:R-:W-:Y:S01]  /*0ea0*/  IMAD.SHL.U32 R142, R210, 0x4, RZ ;  /* 0x00000004d28e7824 */ /* 0x000fe200078e00ff */
[----:B------:R-:W-:-:S02]  /*0eb0*/  SEL R191, R4, 0xffffffe0, !P1 ;  /* 0xffffffe004bf7807 */ /* 0x000fc40004800000 */
[----:B------:R-:W-:Y:S01]  /*0ec0*/  LEA R194, R3, 0x18100, 0x1 ;  /* 0x0001810003c27811 */ /* 0x000fe200078e08ff */
[----:B------:R-:W-:Y:S01]  /*0ed0*/  IMAD R2, R2, 0x200, R9 ;  /* 0x0000020002027824 */ /* 0x000fe200078e0209 */
[----:B------:R-:W-:Y:S02]  /*0ee0*/  LEA R188, R0, 0x100, 0x1 ;  /* 0x0000010000bc7811 */ /* 0x000fe400078e08ff */
[----:B------:R-:W-:Y:S01]  /*0ef0*/  SEL R3, R5, 0xffffffc0, !P2 ;  /* 0xffffffc005037807 */ /* 0x000fe20005000000 */
[----:B------:R-:W-:Y:S01]  /*0f00*/  IMAD.IADD R0, R194, 0x1, R191 ;  /* 0x00000001c2007824 */ /* 0x000fe200078e02bf */
[----:B------:R-:W-:Y:S01]  /*0f10*/  LOP3.LUT R211, R211, 0x1c0, RZ, 0xc0, !PT ;  /* 0x000001c0d3d37812 */ /* 0x000fe200078ec0ff */
[----:B------:R-:W-:Y:S01]  /*0f20*/  IMAD.IADD R214, R191, 0x1, R188 ;  /* 0x00000001bfd67824 */ /* 0x000fe200078e02bc */
[----:B------:R-:W-:Y:S01]  /*0f30*/  IADD3 R209, R208, 0x40, RZ ;  /* 0x00000040d0d17810 */ /* 0x000fe20007ffe0ff */
[--C-:B------:R-:W-:Y:S01]  /*0f40*/  IMAD.IADD R190, R194, 0x1, R3.reuse ;  /* 0x00000001c2be7824 */ /* 0x100fe200078e0203 */
[----:B------:R-:W-:Y:S01]  /*0f50*/  IADD3 R208, R208, 0x80, RZ ;  /* 0x00000080d0d07810 */ /* 0x000fe20007ffe0ff */
[----:B------:R-:W-:Y:S01]  /*0f60*/  IMAD.IADD R189, R0, 0x1, R3 ;  /* 0x0000000100bd7824 */ /* 0x000fe200078e0203 */
[----:B------:R-:W-:Y:S01]  /*0f70*/  SHF.R.S32.HI R145, RZ, 0x1f, R144 ;  /* 0x0000001fff917819 */ /* 0x000fe20000011490 */
[C---:B------:R-:W-:Y:S01]  /*0f80*/  IMAD.IADD R214, R3.reuse, 0x1, R214 ;  /* 0x0000000103d67824 */ /* 0x040fe200078e02d6 */
[C---:B------:R-:W-:Y:S01]  /*0f90*/  IADD3 R138, R142.reuse, 0x10, RZ ;  /* 0x000000108e8a7810 */ /* 0x040fe20007ffe0ff */
[----:B------:R-:W-:Y:S01]  /*0fa0*/  IMAD.IADD R147, R3, 0x1, R188 ;  /* 0x0000000103937824 */ /* 0x000fe200078e02bc */
[----:B------:R-:W-:-:S02]  /*0fb0*/  IADD3 R137, R142, 0x30, RZ ;  /* 0x000000308e897810 */ /* 0x000fc40007ffe0ff */
[----:B------:R-:W-:Y:S02]  /*0fc0*/  IADD3 R136, R142, 0x50, RZ ;  /* 0x000000508e887810 */ /* 0x000fe40007ffe0ff */
[----:B------:R-:W-:Y:S02]  /*0fd0*/  SHF.R.U32.HI R141, RZ, 0x3, R211 ;  /* 0x00000003ff8d7819 */ /* 0x000fe400000116d3 */
[C---:B------:R-:W-:Y:S02]  /*0fe0*/  IADD3 R10, R139.reuse, 0x100, RZ ;  /* 0x000001008b0a7810 */ /* 0x040fe40007ffe0ff */
[----:B------:R-:W-:Y:S02]  /*0ff0*/  IADD3 R11, R139, 0xc100, RZ ;  /* 0x0000c1008b0b7810 */ /* 0x000fe40007ffe0ff */
[----:B------:R-:W-:Y:S02]  /*1000*/  LEA R192, R2, 0xc100, 0x1 ;  /* 0x0000c10002c07811 */ /* 0x000fe400078e08ff */
.L_x_3973:
[----:B------:R-:W-:-:S04]  /*1010*/  IMAD.MOV.U32 R6, RZ, RZ, 0x4 ;  /* 0x00000004ff067424 */ /* 0x000fc800078e00ff */
[----:B------:R-:W-:-:S05]  /*1020*/  IMAD.WIDE R8, R203, R6, c[0x0][0x588] ;  /* 0x00016200cb087625 */ /* 0x000fca00078e0206 */
        /* <DEDUP_REMOVED lines=40> */
.L_x_3820:
[----:B------:R-:W-:-:S04]  /*12b0*/  ISETP.NE.U32.AND P0, PT, RZ, c[0x0][0x368], PT ;  /* 0x0000da00ff007a0c */ /* 0x000fc80003f05070 */
[----:B------:R-:W-:-:S13]  /*12c0*/  ISETP.NE.AND.EX P0, PT, RZ, c[0x0][0x36c], PT, P0 ;  /* 0x0000db00ff007a0c */ /* 0x000fda0003f05300 */
[----:B------:R-:W-:Y:S05]  /*12d0*/  @!P0 BRA `(.L_x_3821) ;  /* 0x0000004000008947 */ /* 0x000fea0003800000 */
[----:B---3--:R-:W-:-:S04]  /*12e0*/  LEA R12, P0, R215, c[0x0][0x368], 0x2 ;  /* 0x0000da00d70c7a11 */ /* 0x008fc800078010ff */
[----:B------:R-:W-:-:S05]  /*12f0*/  LEA.HI.X R13, R215, c[0x0][0x36c], R80, 0x2, P0 ;  /* 0x0000db00d70d7a11 */ /* 0x000fca00000f1450 */
[----:B------:R1:W5:Y:S01]  /*1300*/  LDG.E R3, [R12.64] ;  /* 0x000000080c037981 */ /* 0x000362000c1e1900 */
[----:B------:R-:W-:Y:S05]  /*1310*/  BRA `(.L_x_3822) ;  /* 0x0000005000007947 */ /* 0x000fea0003800000 */
.L_x_3821:
[----:B------:R-:W-:Y:S01]  /*1320*/  MOV R3, c[0x0][0x1d0] ;  /* 0x0000740000037a02 */ /* 0x000fe20000000f00 */
[----:B------:R-:W-:Y:S05]  /*1330*/  @!P6 BRA `(.L_x_3822) ;  /* 0x000000300000e947 */ /* 0x000fea0003800000 */
[----:B------:R-:W2:Y:S04]  /*1340*/  LDG.E R3, [R12.64] ;  /* 0x000000080c037981 */ /* 0x000ea8000c1e1900 */
[----:B------:R-:W2:Y:S02]  /*1350*/  LDG.E R0, [R12.64+0x4] ;  /* 0x000004080c007981 */ /* 0x000ea4000c1e1900 */
[----:B--2---:R-:W-:Y:S02]  /*1360*/  IADD3 R3, -R3, R0, RZ ;  /* 0x0000000003037210 */ /* 0x004fe40007ffe1ff */
.L_x_3822:
[----:B------:R-:W2:Y:S04]  /*1370*/  @P5 LDG.E R0, [R8.64] ;  /* 0x0000000808005981 */ /* 0x000ea8000c1e1900 */
[----:B------:R-:W2:Y:S01]  /*1380*/  @P5 LDG.E R5, [R8.64+0x4] ;  /* 0x0000040808055981 */ /* 0x000ea2000c1e1900 */
        /* <DEDUP_REMOVED lines=13> */
[----:B------:R-:W-:Y:S01]  /*1460*/  IMAD.MOV.U32 R7, RZ, RZ, RZ ;  /* 0x000000ffff077224 */ /* 0x000fe200078e00ff */
[----:B------:R-:W-:Y:S02]  /*1470*/  LOP3.LUT R218, R218, 0xff, RZ, 0xc0, !PT ;  /* 0x000000ffdada7812 */ /* 0x000fe400078ec0ff */
[----:B------:R-:W-:-:S04]  /*1480*/  ISETP.NE.AND P1, PT, R202, RZ, PT ;  /* 0x000000ffca00720c */ /* 0x000fc80003f25270 */
[----:B------:R-:W-:Y:S01]  /*1490*/  SEL R86, R202, c[0x0][0x338], P1 ;  /* 0x0000ce00ca567a07 */ /* 0x000fe20000800000 */
[----:B--2---:R-:W-:Y:S02]  /*14a0*/  @P5 IMAD.IADD R82, R5, 0x1, -R0 ;  /* 0x0000000105525824 */ /* 0x004fe400078e0a00 */
        /* <DEDUP_REMOVED lines=34> */
.L_x_3824:
[----:B-1----:R-:W-:Y:S05]  /*16d0*/  BSYNC B0 ;  /* 0x0000000000007941 */ /* 0x002fea0003800000 */
.L_x_3823:
        /* <DEDUP_REMOVED lines=31> */
[C---:B------:R-:W-:Y:S02]  /*18d0*/  IADD3 R13, P0, R7.reuse, R2, RZ ;  /* 0x00000002070d7210 */ /* 0x040fe40007f1e0ff */
        /* <DEDUP_REMOVED lines=49> */
[C---:B------:R-:W-:Y:S01]  /*1bf0*/  @P1 LEA R22, P0, R7.reuse, c[0x0][0x220], 0x1 ;  /* 0x0000880007161a11 */ /* 0x040fe200078008ff */
        /* <DEDUP_REMOVED lines=43> */
[----:B------:R-:W-:Y:S01]  /*1eb0*/  IMAD.MOV.U32 R8, RZ, RZ, R152 ;  /* 0x000000ffff087224 */ /* 0x000fe200078e0098 */
[----:B------:R-:W-:Y:S01]  /*1ec0*/  LOP3.LUT R216, R216, 0xfffffffd, RZ, 0xc0, !PT ;  /* 0xfffffffdd8d87812 */ /* 0x000fe200078ec0ff */
[----:B------:R-:W-:Y:S01]  /*1ed0*/  IMAD.MOV.U32 R9, RZ, RZ, R87 ;  /* 0x000000ffff097224 */ /* 0x000fe200078e0057 */
[----:B------:R-:W-:Y:S01]  /*1ee0*/  ULDC.U8 UR4, c[0x0][0x298] ;  /* 0x0000a60000047ab9 */ /* 0x000fe20000000000 */
[-C--:B------:R-:W-:Y:S02]  /*1ef0*/  IMAD R2, R0, R93.reuse, R2 ;  /* 0x0000005d00027224 */ /* 0x080fe400078e0202 */
[----:B------:R-:W-:-:S03]  /*1f00*/  IMAD.WIDE.U32 R8, R15, R93, R8 ;  /* 0x0000005d0f087225 */ /* 0x000fc600078e0008 */
[----:B------:R-:W-:Y:S01]  /*1f10*/  @P0 IADD3 R13, R5, -0x2, RZ ;  /* 0xfffffffe050d0810 */ /* 0x000fe20007ffe0ff */
[----:B------:R-:W-:Y:S01]  /*1f20*/  IMAD.IADD R2, R9, 0x1, R2 ;  /* 0x0000000109027824 */ /* 0x000fe200078e0202 */
[----:B------:R-:W-:Y:S01]  /*1f30*/  @P2 LEA R18, P6, R8, c[0x0][0x250], 0x1 ;  /* 0x0000940008122a11 */ /* 0x000fe200078c08ff */
[----:B------:R-:W-:Y:S01]  /*1f40*/  IMAD R164, R7, c[0x0][0x290], RZ ;  /* 0x0000a40007a47a24 */ /* 0x000fe200078e02ff */
        /* <DEDUP_REMOVED lines=24> */
[C---:B------:R-:W-:Y:S01]  /*20d0*/  IMAD R162, R213.reuse, c[0x0][0x284], R162 ;  /* 0x0000a100d5a27a24 */ /* 0x040fe200078e02a2 */
[----:B------:R-:W-:Y:S01]  /*20e0*/  @P0 LEA.HI.X R21, R16, c[0x0][0x224], R0, 0x1, P6 ;  /* 0x0000890010150a11 */ /* 0x000fe200030f0c00 */
[----:B------:R-:W-:Y:S01]  /*20f0*/  IMAD R119, R148, c[0x0][0x21c], R119 ;  /* 0x0000870094777a24 */ /* 0x000fe200078e0277 */
[----:B------:R-:W-:Y:S01]  /*2100*/  SEL R2, RZ, c[0x0][0x27c], !P2 ;  /* 0x00009f00ff027a07 */ /* 0x000fe20005000000 */
[----:B------:R-:W-:Y:S01]  /*2110*/  IMAD.WIDE.U32 R166, R213, c[0x0][0x280], R144 ;  /* 0x0000a000d5a67a25 */ /* 0x000fe200078e0090 */
[-C--:B------:R-:W-:Y:S01]  /*2120*/  SEL R0, R8, R17.reuse, !P2 ;  /* 0x0000001108007207 */ /* 0x080fe20005000000 */
[----:B------:R2:W-:Y:S01]  /*2130*/  @P1 LDGSTS.E.BYPASS.LTC128B.128 [R139+0x1100], [R22.64], !P5 ;  /* 0x01100000168b1fae */ /* 0x0005e2000e901d48 */
[----:B------:R-:W-:Y:S01]  /*2140*/  ISETP.GE.AND P2, PT, R144, c[0x0][0x27c], PT ;  /* 0x00009f0090007a0c */ /* 0x000fe20003f46270 */
[----:B------:R-:W-:Y:S01]  /*2150*/  IMAD.IADD R2, R13, 0x1, R2 ;  /* 0x000000010d027824 */ /* 0x000fe200078e0202 */
[----:B------:R-:W-:Y:S01]  /*2160*/  ISETP.GE.AND P6, PT, R14, c[0x0][0x27c], PT ;  /* 0x00009f000e007a0c */ /* 0x000fe20003fc6270 */
[C---:B------:R-:W-:Y:S01]  /*2170*/  IMAD R164, R213.reuse, c[0x0][0x294], R164 ;  /* 0x0000a500d5a47a24 */ /* 0x040fe200078e02a4 */
[CC--:B------:R-:W-:Y:S01]  /*2180*/  SEL R4, R8.reuse, R17.reuse, !P2 ;  /* 0x0000001108047207 */ /* 0x0c0fe20005000000 */
[C---:B------:R-:W-:Y:S01]  /*2190*/  IMAD.WIDE.U32 R168, R213.reuse, c[0x0][0x290], R144 ;  /* 0x0000a400d5a87a25 */ /* 0x040fe200078e0090 */
[----:B------:R-:W-:Y:S01]  /*21a0*/  SEL R17, R8, R17, !P6 ;  /* 0x0000001108117207 */ /* 0x000fe20007000000 */
[----:B------:R2:W-:Y:S01]  /*21b0*/  @P1 LDGSTS.E.BYPASS.LTC128B.128 [R139+0x3100], [R22.64+0x80], !P4 ;  /* 0x03100080168b1fae */ /* 0x0005e2000e101d48 */
[----:B------:R-:W-:Y:S01]  /*21c0*/  SEL R5, RZ, c[0x0][0x27c], !P2 ;  /* 0x00009f00ff057a07 */ /* 0x000fe20005000000 */
[----:B------:R-:W-:-:S02]  /*21d0*/  IMAD.WIDE.U32 R8, R213, c[0x0][0x280], R142 ;  /* 0x0000a000d5087a25 */ /* 0x000fc400078e008e */
[----:B------:R2:W-:Y:S02]  /*21e0*/  @P1 LDGSTS.E.BYPASS.LTC128B.128 [R139+0x5100], [R22.64+0x100], !P3 ;  /* 0x05100100168b1fae */ /* 0x0005e4000d901d48 */
[----:B------:R-:W-:Y:S01]  /*21f0*/  IMAD.IADD R5, R144, 0x1, R5 ;  /* 0x0000000190057824 */ /* 0x000fe200078e0205 */
[----:B-1----:R-:W-:Y:S01]  /*2200*/  SEL R19, RZ, c[0x0][0x27c], !P6 ;  /* 0x00009f00ff137a07 */ /* 0x002fe20007000000 */
[----:B------:R-:W-:Y:S01]  /*2210*/  IMAD.IADD R163, R162, 0x1, R9 ;  /* 0x00000001a2a37824 */ /* 0x000fe200078e0209 */
[C---:B------:R-:W-:Y:S01]  /*2220*/  IADD3 R156, P6, R213.reuse, R156, RZ ;  /* 0x0000009cd59c7210 */ /* 0x040fe20007fde0ff */
[----:B------:R-:W-:Y:S01]  /*2230*/  IMAD.WIDE.U32 R24, R213, c[0x0][0x290], R142 ;  /* 0x0000a400d5187a25 */ /* 0x000fe200078e008e */
[----:B------:R-:W-:Y:S01]  /*2240*/  SHF.R.S32.HI R16, RZ, 0x1f, R5 ;  /* 0x0000001fff107819 */ /* 0x000fe20000011405 */
[----:B------:R-:W0:Y:S01]  /*2250*/  LDGDEPBAR ;  /* 0x00000000000079af */ /* 0x000e220000000000 */
[----:B------:R-:W-:Y:S01]  /*2260*/  SHF.R.S32.HI R9, RZ, 0x1f, R2 ;  /* 0x0000001fff097819 */ /* 0x000fe20000011402 */
[----:B------:R-:W-:Y:S01]  /*2270*/  IMAD.X R157, R6, 0x1, R7, P6 ;  /* 0x00000001069d7824 */ /* 0x000fe200030e0607 */
[----:B------:R-:W-:Y:S01]  /*2280*/  LOP3.LUT P6, RZ, R212, 0x4, RZ, 0xc0, !PT ;  /* 0x00000004d4ff7812 */ /* 0x000fe200078cc0ff */
        /* <DEDUP_REMOVED lines=9> */
[----:B------:R-:W-:Y:S01]  /*2320*/  IMAD.IADD R167, R167, 0x1, R162 ;  /* 0x00000001a7a77824 */ /* 0x000fe200078e02a2 */
[----:B------:R-:W-:Y:S01]  /*2330*/  LEA.HI R7, R7, R4, RZ, 0x4 ;  /* 0x0000000407077211 */ /* 0x000fe200078f20ff */
[----:B------:R-:W-:Y:S01]  /*2340*/  IMAD.MOV.U32 R162, RZ, RZ, R8 ;  /* 0x000000ffffa27224 */ /* 0x000fe200078e0008 */
[-C--:B------:R-:W-:Y:S01]  /*2350*/  LEA.HI R4, R9, R2.reuse, RZ, 0x3 ;  /* 0x0000000209047211 */ /* 0x080fe200078f18ff */
[----:B------:R-:W-:Y:S01]  /*2360*/  IMAD.IADD R169, R169, 0x1, R164 ;  /* 0x00000001a9a97824 */ /* 0x000fe200078e02a4 */
[----:B------:R-:W-:Y:S01]  /*2370*/  SHF.R.S32.HI R7, RZ, 0x4, R7 ;  /* 0x00000004ff077819 */ /* 0x000fe20000011407 */
[----:B------:R-:W-:Y:S01]  /*2380*/  IMAD.IADD R165, R164, 0x1, R25 ;  /* 0x00000001a4a57824 */ /* 0x000fe200078e0219 */
[----:B------:R-:W-:Y:S01]  /*2390*/  LEA.HI R9, R9, R2, RZ, 0x6 ;  /* 0x0000000209097211 */ /* 0x000fe200078f30ff */
[----:B------:R-:W-:Y:S01]  /*23a0*/  IMAD.MOV.U32 R164, RZ, RZ, R24 ;  /* 0x000000ffffa47224 */ /* 0x000fe200078e0018 */
[----:B------:R-:W-:Y:S01]  /*23b0*/  LEA.HI R16, R16, R5, RZ, 0x6 ;  /* 0x0000000510107211 */ /* 0x000fe200078f30ff */
[----:B------:R-:W-:Y:S01]  /*23c0*/  IMAD.MOV.U32 R88, RZ, RZ, 0x1 ;  /* 0x00000001ff587424 */ /* 0x000fe200078e00ff */
[----:B------:R-:W-:Y:S01]  /*23d0*/  SHF.R.S32.HI R5, RZ, 0x1f, R0 ;  /* 0x0000001fff057819 */ /* 0x000fe20000011400 */
[----:B------:R-:W-:Y:S01]  /*23e0*/  IMAD.SHL.U32 R9, R9, 0x40, RZ ;  /* 0x0000004009097824 */ /* 0x000fe200078e00ff */
[----:B------:R-:W-:Y:S01]  /*23f0*/  LEA.HI.SX32 R114, R6, R7, 0x1d ;  /* 0x0000000706727211 */ /* 0x000fe200078feaff */
[----:B------:R-:W-:Y:S01]  /*2400*/  IMAD.SHL.U32 R16, R16, 0x40, RZ ;  /* 0x0000004010107824 */ /* 0x000fe200078e00ff */
[----:B------:R-:W-:Y:S01]  /*2410*/  SHF.R.S32.HI R8, RZ, 0x1f, R19 ;  /* 0x0000001fff087819 */ /* 0x000fe20000011413 */
[----:B------:R-:W-:Y:S01]  /*2420*/  IMAD.MOV.U32 R104, RZ, RZ, c[0x0][0x290] ;  /* 0x0000a400ff687624 */ /* 0x000fe200078e00ff */
[----:B------:R-:W-:Y:S01]  /*2430*/  LOP3.LUT R24, R211, 0x38, R4, 0xf8, !PT ;  /* 0x00000038d3187812 */ /* 0x000fe200078ef804 */
[----:B------:R-:W-:Y:S01]  /*2440*/  IMAD.MOV.U32 R108, RZ, RZ, c[0x0][0x280] ;  /* 0x0000a000ff6c7624 */ /* 0x000fe200078e00ff */
[----:B------:R-:W-:Y:S01]  /*2450*/  LEA.HI R5, R5, R0, RZ, 0x4 ;  /* 0x0000000005057211 */ /* 0x000fe200078f20ff */
[----:B-----5:R-:W-:Y:S01]  /*2460*/  IMAD.WIDE.U32 R168, R77, c[0x0][0x290], R168 ;  /* 0x0000a4004da87a25 */ /* 0x020fe200078e00a8 */
[----:B------:R-:W-:-:S02]  /*2470*/  LOP3.LUT R18, R211, 0x38, R6, 0xf8, !PT ;  /* 0x00000038d3127812 */ /* 0x000fc400078ef806 */
[----:B------:R-:W-:Y:S01]  /*2480*/  SHF.R.S32.HI R7, RZ, 0x1f, R114 ;  /* 0x0000001fff077819 */ /* 0x000fe20000011472 */
[C---:B------:R-:W-:Y:S01]  /*2490*/  IMAD.WIDE.U32 R166, R77.reuse, c[0x0][0x280], R166 ;  /* 0x0000a0004da67a25 */ /* 0x040fe200078e00a6 */
[----:B------:R-:W-:Y:S02]  /*24a0*/  SHF.R.S32.HI R0, RZ, 0x1f, R17 ;  /* 0x0000001fff007819 */ /* 0x000fe40000011411 */
[----:B------:R-:W-:Y:S01]  /*24b0*/  LEA.HI R2, R8, R19, RZ, 0x3 ;  /* 0x0000001308027211 */ /* 0x000fe200078f18ff */
[----:B------:R-:W-:Y:S01]  /*24c0*/  IMAD.WIDE.U32 R164, R77, c[0x0][0x290], R164 ;  /* 0x0000a4004da47a25 */ /* 0x000fe200078e00a4 */
[----:B------:R-:W-:Y:S02]  /*24d0*/  LOP3.LUT R9, R9, 0xfffff000, RZ, 0xc0, !PT ;  /* 0xfffff00009097812 */ /* 0x000fe400078ec0ff */
[-C--:B------:R-:W-:Y:S01]  /*24e0*/  LOP3.LUT R109, R24, R141.reuse, RZ, 0x3c, !PT ;  /* 0x0000008d186d7212 */ /* 0x080fe200078e3cff */
[----:B------:R-:W-:Y:S01]  /*24f0*/  IMAD.WIDE.U32 R162, R77, c[0x0][0x280], R162 ;  /* 0x0000a0004da27a25 */ /* 0x000fe200078e00a2 */
[----:B------:R-:W-:-:S02]  /*2500*/  LOP3.LUT R111, R18, R141, RZ, 0x3c, !PT ;  /* 0x0000008d126f7212 */ /* 0x000fc400078e3cff */
[----:B------:R-:W-:Y:S01]  /*2510*/  LEA.HI R7, R7, R114, RZ, 0x3 ;  /* 0x0000007207077211 */ /* 0x000fe200078f18ff */
[----:B------:R-:W-:Y:S01]  /*2520*/  IMAD.SHL.U32 R114, R114, 0x8, RZ ;  /* 0x0000000872727824 */ /* 0x000fe200078e00ff */
[----:B------:R-:W-:Y:S01]  /*2530*/  LEA.HI R0, R0, R17, RZ, 0x4 ;  /* 0x0000001100007211 */ /* 0x000fe200078f20ff */
[----:B------:R-:W-:Y:S01]  /*2540*/  IMAD.MOV.U32 R58, RZ, RZ, 0x1 ;  /* 0x00000001ff3a7424 */ /* 0x000fe200078e00ff */
[----:B------:R-:W-:Y:S01]  /*2550*/  LOP3.LUT R18, R211, 0x38, R2, 0xf8, !PT ;  /* 0x00000038d3127812 */ /* 0x000fe200078ef802 */
[----:B------:R-:W-:Y:S01]  /*2560*/  IMAD.SHL.U32 R7, R7, 0x200, RZ ;  /* 0x0000020007077824 */ /* 0x000fe200078e00ff */
[----:B------:R-:W-:Y:S01]  /*2570*/  IADD3 R109, R109, R9, R140 ;  /* 0x000000096d6d7210 */ /* 0x000fe20007ffe08c */
[----:B------:R-:W-:Y:S01]  /*2580*/  IMAD.MOV.U32 R43, RZ, RZ, RZ ;  /* 0x000000ffff2b7224 */ /* 0x000fe200078e00ff */
[----:B------:R-:W-:Y:S01]  /*2590*/  SHF.R.S32.HI R9, RZ, 0x4, R5 ;  /* 0x00000004ff097819 */ /* 0x000fe20000011405 */
[----:B------:R-:W-:Y:S01]  /*25a0*/  IMAD.IADD R119, R149, 0x1, R119 ;  /* 0x0000000195777824 */ /* 0x000fe200078e0277 */
[----:B------:R-:W-:-:S02]  /*25b0*/  LOP3.LUT R107, R18, R141, RZ, 0x3c, !PT ;  /* 0x0000008d126b7212 */ /* 0x000fc400078e3cff */
[----:B------:R-:W-:Y:S02]  /*25c0*/  SHF.R.S32.HI R5, RZ, 0x4, R0 ;  /* 0x00000004ff057819 */ /* 0x000fe40000011400 */
[----:B------:R-:W-:Y:S02]  /*25d0*/  LOP3.LUT R18, R211, 0x38, R114, 0xf8, !PT ;  /* 0x00000038d3127812 */ /* 0x000fe400078ef872 */
[----:B------:R-:W-:Y:S02]  /*25e0*/  LEA.HI R8, R8, R19, RZ, 0x6 ;  /* 0x0000001308087211 */ /* 0x000fe400078f30ff */
[----:B------:R-:W-:Y:S02]  /*25f0*/  LEA.HI.SX32 R110, R2, R5, 0x1d ;  /* 0x00000005026e7211 */ /* 0x000fe400078feaff */
[----:B------:R-:W-:Y:S01]  /*2600*/  LOP3.LUT R105, R18, R141, RZ, 0x3c, !PT ;  /* 0x0000008d12697212 */ /* 0x000fe200078e3cff */
[----:B------:R-:W-:Y:S01]  /*2610*/  IMAD.SHL.U32 R8, R8, 0x40, RZ ;  /* 0x0000004008087824 */ /* 0x000fe200078e00ff */
[----:B------:R-:W-:-:S02]  /*2620*/  @P0 LEA R18, P1, R98, R20, 0x1 ;  /* 0x0000001462120211 */ /* 0x000fc400078208ff */
        /* <DEDUP_REMOVED lines=9> */
[----:B------:R-:W-:Y:S01]  /*26c0*/  ISETP.LE.AND P2, PT, R88, c[0x0][0x27c], PT ;  /* 0x00009f0058007a0c */ /* 0x000fe20003f43270 */
[----:B------:R2:W-:Y:S01]  /*26d0*/  @P0 LDGSTS.E.BYPASS.LTC128B.128 [R139+0x15100], [R18.64+0x80], !P4 ;  /* 0x15100080128b0fae */ /* 0x0005e2000e101d48 */
[----:B------:R-:W-:-:S02]  /*26e0*/  IADD3 R107, R107, R8, R140 ;  /* 0x000000086b6b7210 */ /* 0x000fc40007ffe08c */
[----:B------:R-:W-:Y:S01]  /*26f0*/  LEA.HI R5, R5, R112, RZ, 0x3 ;  /* 0x0000007005057211 */ /* 0x000fe200078f18ff */
[----:B------:R2:W-:Y:S01]  /*2700*/  @P0 LDGSTS.E.BYPASS.LTC128B.128 [R139+0x17100], [R18.64+0x100], !P3 ;  /* 0x17100100128b0fae */ /* 0x0005e2000d901d48 */
[----:B------:R-:W-:Y:S01]  /*2710*/  LOP3.LUT R16, R16, 0xfffff000, RZ, 0xc0, !PT ;  /* 0xfffff00010107812 */ /* 0x000fe200078ec0ff */
[----:B------:R-:W-:Y:S01]  /*2720*/  IMAD.SHL.U32 R112, R112, 0x8, RZ ;  /* 0x0000000870707824 */ /* 0x000fe200078e00ff */
[----:B------:R-:W-:Y:S01]  /*2730*/  LOP3.LUT R8, R211, 0x38, R110, 0xf8, !PT ;  /* 0x00000038d3087812 */ /* 0x000fe200078ef86e */
[----:B------:R-:W0:Y:S01]  /*2740*/  LDGDEPBAR ;  /* 0x00000000000079af */ /* 0x000e220000000000 */
[----:B------:R-:W-:Y:S01]  /*2750*/  IADD3 R85, P1, P0, R154, R160, R144 ;  /* 0x000000a09a557210 */ /* 0x000fe2000783e090 */
[----:B------:R-:W-:Y:S01]  /*2760*/  IMAD.SHL.U32 R5, R5, 0x200, RZ ;  /* 0x0000020005057824 */ /* 0x000fe200078e00ff */
[----:B------:R-:W-:Y:S02]  /*2770*/  IADD3 R111, R111, R16, R140 ;  /* 0x000000106f6f7210 */ /* 0x000fe40007ffe08c */
[----:B------:R-:W-:-:S02]  /*2780*/  LOP3.LUT R101, R8, R141, RZ, 0x3c, !PT ;  /* 0x0000008d08657212 */ /* 0x000fc400078e3cff */
[----:B------:R-:W-:Y:S02]  /*2790*/  LOP3.LUT R16, R211, 0x38, R112, 0xf8, !PT ;  /* 0x00000038d3107812 */ /* 0x000fe400078ef870 */
[----:B------:R-:W-:Y:S02]  /*27a0*/  SHF.R.S32.HI R8, RZ, 0x1f, R77 ;  /* 0x0000001fff087819 */ /* 0x000fe4000001144d */
[----:B------:R-:W-:Y:S02]  /*27b0*/  IADD3.X R118, R89, R95, R145, P1, P0 ;  /* 0x0000005f59767210 */ /* 0x000fe40000fe0491 */
[----:B------:R-:W-:Y:S02]  /*27c0*/  ISETP.NE.AND P0, PT, RZ, UR4, PT ;  /* 0x00000004ff007c0c */ /* 0x000fe4000bf05270 */
[----:B------:R-:W-:Y:S01]  /*27d0*/  LOP3.LUT R103, R16, R141, RZ, 0x3c, !PT ;  /* 0x0000008d10677212 */ /* 0x000fe200078e3cff */
[----:B------:R-:W-:Y:S01]  /*27e0*/  IMAD R16, R8, c[0x0][0x290], RZ ;  /* 0x0000a40008107a24 */ /* 0x000fe200078e02ff */
[----:B------:R-:W-:Y:S01]  /*27f0*/  LOP3.LUT R0, R0, 0xfffff000, RZ, 0xc0, !PT ;  /* 0xfffff00000007812 */ /* 0x000fe200078ec0ff */
[----:B------:R-:W-:Y:S01]  /*2800*/  IMAD R8, R8, c[0x0][0x280], RZ ;  /* 0x0000a00008087a24 */ /* 0x000fe200078e02ff */
[----:B------:R-:W-:Y:S01]  /*2810*/  @P2 LOP3.LUT R216, R216, 0x2, RZ, 0xfc, !PT ;  /* 0x00000002d8d82812 */ /* 0x000fe200078efcff */
[----:B------:R-:W-:Y:S01]  /*2820*/  IMAD R115, R77, c[0x0][0x294], R16 ;  /* 0x0000a5004d737a24 */ /* 0x000fe200078e0210 */
[----:B------:R-:W-:Y:S01]  /*2830*/  IADD3 R101, R101, R0, R140 ;  /* 0x0000000065657210 */ /* 0x000fe20007ffe08c */
[----:B------:R-:W-:Y:S01]  /*2840*/  IMAD R113, R77, c[0x0][0x284], R8 ;  /* 0x0000a1004d717a24 */ /* 0x000fe200078e0208 */
[----:B------:R-:W-:Y:S01]  /*2850*/  LOP3.LUT R7, R7, 0xfffff000, RZ, 0xc0, !PT ;  /* 0xfffff00007077812 */ /* 0x000fe200078ec0ff */
[----:B------:R-:W-:Y:S01]  /*2860*/  IMAD.IADD R117, R169, 0x1, R115 ;  /* 0x00000001a9757824 */ /* 0x000fe200078e0273 */
[----:B------:R-:W-:Y:S01]  /*2870*/  LOP3.LUT R5, R5, 0xfffff000, RZ, 0xc0, !PT ;  /* 0xfffff00005057812 */ /* 0x000fe200078ec0ff */
[----:B------:R-:W-:Y:S01]  /*2880*/  IMAD.IADD R116, R167, 0x1, R113 ;  /* 0x00000001a7747824 */ /* 0x000fe200078e0271 */
[----:B------:R-:W-:Y:S01]  /*2890*/  LOP3.LUT R0, R211, 0x18, R144, 0xf8, !PT ;  /* 0x00000018d3007812 */ /* 0x000fe200078ef890 */
[----:B------:R-:W-:Y:S01]  /*28a0*/  IMAD.IADD R115, R115, 0x1, R165 ;  /* 0x0000000173737824 */ /* 0x000fe200078e02a5 */
[----:B------:R-:W-:Y:S01]  /*28b0*/  LOP3.LUT R216, R216, 0xfffffffe, RZ, 0xc0, !PT ;  /* 0xfffffffed8d87812 */ /* 0x000fe200078ec0ff */
        /* <DEDUP_REMOVED lines=11> */
[----:B------:R-:W-:Y:S02]  /*2970*/  @P0 LOP3.LUT R216, R216, 0x1, RZ, 0xfc, !PT ;  /* 0x00000001d8d80812 */ /* 0x000fe400078efcff */
[----:B------:R-:W-:Y:S02]  /*2980*/  SHF.R.S32.HI R130, RZ, 0x1f, R125 ;  /* 0x0000001fff827819 */ /* 0x000fe4000001147d */
[----:B------:R-:W-:Y:S02]  /*2990*/  SHF.R.S32.HI R128, RZ, 0x1f, R123 ;  /* 0x0000001fff807819 */ /* 0x000fe4000001147b */
[----:B------:R-:W-:Y:S02]  /*29a0*/  SHF.R.S32.HI R126, RZ, 0x1f, R121 ;  /* 0x0000001fff7e7819 */ /* 0x000fe40000011479 */
[----:B------:R-:W-:-:S02]  /*29b0*/  SHF.R.S32.HI R124, RZ, 0x1f, R114 ;  /* 0x0000001fff7c7819 */ /* 0x000fc40000011472 */
[----:B------:R-:W-:Y:S02]  /*29c0*/  SHF.R.S32.HI R122, RZ, 0x1f, R112 ;  /* 0x0000001fff7a7819 */ /* 0x000fe40000011470 */
[----:B--2---:R-:W-:Y:S02]  /*29d0*/  SHF.R.S32.HI R120, RZ, 0x1f, R110 ;  /* 0x0000001fff787819 */ /* 0x004fe4000001146e */
.L_x_3850:
        /* <DEDUP_REMOVED lines=21> */
[----:B------:R-:W-:Y:S01]  /*2b30*/  LOP3.LUT P1, RZ, R216, 0x1, RZ, 0xc0, !PT ;  /* 0x00000001d8ff7812 */ /* 0x000fe2000782c0ff */
        /* <DEDUP_REMOVED lines=71> */
.L_x_3830:
[----:B------:R-:W-:Y:S05]  /*2fb0*/  BSYNC B0 ;  /* 0x0000000000007941 */ /* 0x000fea0003800000 */
.L_x_3829:
        /* <DEDUP_REMOVED lines=89> */
.L_x_3833:
[----:B------:R-:W-:Y:S05]  /*3550*/  BSYNC B0 ;  /* 0x0000000000007941 */ /* 0x000fea0003800000 */
.L_x_3832:
        /* <DEDUP_REMOVED lines=56> */
.L_x_3835:
[----:B------:R-:W-:Y:S05]  /*38e0*/  BSYNC B0 ;  /* 0x0000000000007941 */ /* 0x000fea0003800000 */
.L_x_3834:
        /* <DEDUP_REMOVED lines=56> */
.L_x_3837:
[----:B------:R-:W-:Y:S05]  /*3c70*/  BSYNC B0 ;  /* 0x0000000000007941 */ /* 0x000fea0003800000 */
.L_x_3836:
        /* <DEDUP_REMOVED lines=57> */
.L_x_3839:
[----:B------:R-:W-:Y:S05]  /*4010*/  BSYNC B0 ;  /* 0x0000000000007941 */ /* 0x000fea0003800000 */
.L_x_3838:
        /* <DEDUP_REMOVED lines=57> */
.L_x_3841:
[----:B------:R-:W-:Y:S05]  /*43b0*/  BSYNC B0 ;  /* 0x0000000000007941 */ /* 0x000fea0003800000 */
.L_x_3840:
[----:B------:R-:W-:Y:S04]  /*43c0*/  IADD3 R2, R144, 0xa0, RZ ;  /* 0x000000a090027810 */ /* 0x000fe80007ffe0ff */
[----:B------:R-:W-:Y:S11]  /*43d0*/  ISETP.GE.AND P0, PT, R2, c[0x0][0x1d4], PT ;  /* 0x0000750002007a0c */ /* 0x000ff60003f06270 */
[----:B------:R-:W-:Y:S02]  /*43e0*/  @!UPT UIADD3 URZ, URZ, URZ, URZ ;  /* 0x0000003f3f3ff290 */ /* 0x000fe4000fffe03f */
[----:B------:R-:W-:-:S05]  /*43f0*/  @P0 BRA `(.L_x_3831) ;  /* 0x000020c000000947 */ /* 0x000fca0003800000 */
[----:B------:R-:W-:Y:S01]  /*4400*/  ISETP.GE.AND P0, PT, R136, c[0x0][0x27c], PT ;  /* 0x00009f0088007a0c */ /* 0x000fe20003f06270 */
[----:B-1----:R-:W1:Y:S11]  /*4410*/  LDS.128 R16, [R127+0x10000] ;  /* 0x010000007f107984 */ /* 0x002e760000000c00 */
[----:B------:R-:W-:Y:S01]  /*4420*/  @!UPT UIADD3 URZ, URZ, URZ, URZ ;  /* 0x0000003f3f3ff290 */ /* 0x000fe2000fffe03f */
        /* <DEDUP_REMOVED lines=50> */
.L_x_3828:
        /* <DEDUP_REMOVED lines=47> */
.L_x_3843:
[----:B------:R-:W-:Y:S05]  /*4a40*/  BSYNC B0 ;  /* 0x0000000000007941 */ /* 0x000fea0003800000 */
.L_x_3842:
        /* <DEDUP_REMOVED lines=37> */
[C---:B------:R-:W-:Y:S02]  /*4ca0*/  IADD3.X R173, R89.reuse, R131, R130, P1, P0 ;  /* 0x0000008359ad7210 */ /* 0x040fe40000fe0482 */
[----:B------:R-:W-:Y:S02]  /*4cb0*/  MOV R39, R32 ;  /* 0x0000002000277202 */ /* 0x000fe40000000f00 */
[----:B------:R-:W-:Y:S02]  /*4cc0*/  MOV R53, R50 ;  /* 0x0000003200357202 */ /* 0x000fe40000000f00 */
[----:B------:R-:W-:Y:S02]  /*4cd0*/  MOV R47, R48 ;  /* 0x00000030002f7202 */ /* 0x000fe40000000f00 */
        /* <DEDUP_REMOVED lines=9> */
[----:B------:R-:W-:Y:S02]  /*4d70*/  LDS.128 R72, [R173+0xc100] ;  /* 0x00c10000ad487984 */ /* 0x000fe40000000c00 */
[----:B------:R-:W-:Y:S06]  /*4d80*/  IMAD.SHL.U32 R171, R172, 0x2, RZ ;  /* 0x00000002acab7824 */ /* 0x000fec00078e00ff */
[----:B------:R-:W1:Y:S04]  /*4d90*/  LDS.128 R20, [R171+0xc100] ;  /* 0x00c10000ab147984 */ /* 0x000e680000000c00 */
        /* <DEDUP_REMOVED lines=53> */
[----:B------:R-:W-:Y:S01]  /*50f0*/  @!P0 FMUL.FTZ R3, R39, R38 ;  /* 0x0000002627038220 */ /* 0x000fe20000410000 */
        /* <DEDUP_REMOVED lines=46> */
.L_x_3845:
[----:B------:R-:W-:Y:S05]  /*53e0*/  BSYNC B0 ;  /* 0x0000000000007941 */ /* 0x000fea0003800000 */
.L_x_3844:
[----:B------:R-:W-:Y:S01]  /*53f0*/  ISETP.GE.AND P0, PT, R13, c[0x0][0x1d4], PT ;  /* 0x000075000d007a0c */ /* 0x000fe20003f06270 */
[----:B------:R-:W-:Y:S01]  /*5400*/  @!UPT UIADD3 URZ, URZ, URZ, URZ ;  /* 0x0000003f3f3ff290 */ /* 0x000fe2000fffe03f */
[----:B------:R-:W-:Y:S11]  /*5410*/  BSSY B0, `(.L_x_3846) ;  /* 0x0000074000007945 */ /* 0x000ff60003800000 */
        /* <DEDUP_REMOVED lines=115> */
.L_x_3847:
[----:B------:R-:W-:Y:S05]  /*5b50*/  BSYNC B0 ;  /* 0x0000000000007941 */ /* 0x000fea0003800000 */
.L_x_3846:
[----:B------:R-:W-:Y:S11]  /*5b60*/  ISETP.GE.AND P0, PT, R14, c[0x0][0x1d4], PT ;  /* 0x000075000e007a0c */ /* 0x000ff60003f06270 */
[----:B------:R-:W-:Y:S02]  /*5b70*/  @!UPT UIADD3 URZ, URZ, URZ, URZ ;  /* 0x0000003f3f3ff290 */ /* 0x000fe4000fffe03f */
        /* <DEDUP_REMOVED lines=11> */
[----:B------:R-:W-:Y:S11]  /*5c30*/  ISETP.GE.AND P0, PT, R14, c[0x0][0x27c], PT ;  /* 0x00009f000e007a0c */ /* 0x000ff60003f06270 */
[----:B------:R-:W-:Y:S02]  /*5c40*/  @!UPT UIADD3 URZ, URZ, URZ, URZ ;  /* 0x0000003f3f3ff290 */ /* 0x000fe4000fffe03f */
        /* <DEDUP_REMOVED lines=106> */
.L_x_3827:
        /* <DEDUP_REMOVED lines=29> */
.L_x_3831:
[----:B------:R-:W-:Y:S05]  /*64c0*/  BSYNC B1 ;  /* 0x0000000000017941 */ /* 0x000fea0003800000 */
.L_x_3826:
[C---:B------:R-:W-:Y:S01]  /*64d0*/  ISETP.GT.AND P0, PT, R15.reuse, R12, PT ;  /* 0x0000000c0f00720c */ /* 0x040fe20003f04270 */
[----:B------:R-:W-:Y:S01]  /*64e0*/  @!UPT UIADD3 URZ, URZ, URZ, URZ ;  /* 0x0000003f3f3ff290 */ /* 0x000fe2000fffe03f */
[----:B------:R-:W-:Y:S11]  /*64f0*/  BSSY B0, `(.L_x_3848) ;  /* 0x0000041000007945 */ /* 0x000ff60003800000 */
        /* <DEDUP_REMOVED lines=54> */
[----:B------:R-:W1:Y:S04]  /*6860*/  @!P0 LDS.128 R24, [R127] ;  /* 0x000000007f188984 */ /* 0x000e680000000c00 */
        /* <DEDUP_REMOVED lines=9> */
.L_x_3849:
[----:B-1----:R-:W-:Y:S05]  /*6900*/  BSYNC B0 ;  /* 0x0000000000007941 */ /* 0x002fea0003800000 */
.L_x_3848:
[----:B------:R-:W-:Y:S04]  /*6910*/  IADD3 R3, R15, -0x2, RZ ;  /* 0xfffffffe0f037810 */ /* 0x000fe80007ffe0ff */
[C---:B------:R-:W-:Y:S11]  /*6920*/  ISETP.GE.AND P0, PT, R3.reuse, R12, PT ;  /* 0x0000000c0300720c */ /* 0x040ff60003f06270 */
[----:B------:R-:W-:Y:S02]  /*6930*/  @!UPT UIADD3 URZ, URZ, URZ, URZ ;  /* 0x0000003f3f3ff290 */ /* 0x000fe4000fffe03f */
        /* <DEDUP_REMOVED lines=30> */
.L_x_3825:
[----:B------:R-:W-:Y:S01]  /*6b20*/  ISETP.GE.AND P0, PT, R76, 0x1, PT ;  /* 0x000000014c00780c */ /* 0x000fe20003f06270 */
[----:B------:R-:W-:Y:S01]  /*6b30*/  BSSY B0, `(.L_x_3851) ;  /* 0x000001e000007945 */ /* 0x000fe20003800000 */
[----:B------:R-:W-:Y:S01]  /*6b40*/  IMAD.IADD R15, R83, 0x1, R84 ;  /* 0x00000001530f7824 */ /* 0x000fe200078e0254 */
[----:B-1----:R-:W-:-:S10]  /*6b50*/  MOV R2, RZ ;  /* 0x000000ff00027202 */ /* 0x002fd40000000f00 */
        /* <DEDUP_REMOVED lines=27> */
.L_x_3852:
[----:B------:R-:W-:Y:S05]  /*6d10*/  BSYNC B0 ;  /* 0x0000000000007941 */ /* 0x000fea0003800000 */
.L_x_3851:
        /* <DEDUP_REMOVED lines=59> */
[----:B------:R-:W-:-:S05]  /*70d0*/  @P1 IMAD.WIDE R8, R215, R0, c[0x0][0x340] ;  /* 0x0000d000d7081625 */ /* 0x000fca00078e0200 */
[----:B------:R1:W2:Y:S01]  /*70e0*/  @P1 LDG.E R0, [R8.64] ;  /* 0x0000000808001981 */ /* 0x0002a2000c1e1900 */
[----:B------:R-:W-:Y:S01]  /*70f0*/  SHF.R.S32.HI R3, RZ, 0x1f, R146 ;  /* 0x0000001fff037819 */ /* 0x000fe20000011492 */
[----:B------:R-:W-:Y:S01]  /*7100*/  IMAD.WIDE.U32 R12, R79, c[0x0][0x178], RZ ;  /* 0x00005e004f0c7a25 */ /* 0x000fe200078e00ff */
        /* <DEDUP_REMOVED lines=9> */
[----:B------:R-:W-:Y:S01]  /*71a0*/  IMAD R16, R79, c[0x0][0x17c], R16 ;  /* 0x00005f004f107a24 */ /* 0x000fe200078e0210 */
[----:B------:R-:W-:-:S02]  /*71b0*/  ISETP.NE.AND.EX P2, PT, RZ, c[0x0][0x34c], PT, P2 ;  /* 0x0000d300ff007a0c */ /* 0x000fc40003f45320 */
[----:B------:R-:W-:Y:S01]  /*71c0*/  LEA R4, R201, R4, 0x7 ;  /* 0x00000004c9047211 */ /* 0x000fe200078e38ff */
[----:B------:R-:W-:Y:S01]  /*71d0*/  IMAD.IADD R17, R13, 0x1, R16 ;  /* 0x000000010d117824 */ /* 0x000fe200078e0210 */
[----:B------:R-:W-:Y:S01]  /*71e0*/  IADD3 R15, P0, R6, R15, RZ ;  /* 0x0000000f060f7210 */ /* 0x000fe20007f1e0ff */
[----:B------:R-:W-:Y:S01]  /*71f0*/  IMAD.MOV.U32 R16, RZ, RZ, R12 ;  /* 0x000000ffff107224 */ /* 0x000fe200078e000c */
[----:B------:R-:W-:Y:S01]  /*7200*/  MOV R5, R4 ;  /* 0x0000000400057202 */ /* 0x000fe20000000f00 */
[----:B-1----:R-:W-:Y:S01]  /*7210*/  @P3 IMAD.HI.U32 R8, R4, c[0x0][0x2c8], RZ ;  /* 0x0000b20004083a27 */ /* 0x002fe200078e00ff */
[----:B------:R-:W-:Y:S02]  /*7220*/  LEA.HI.X.SX32 R12, R6, R7, 0x1, P0 ;  /* 0x00000007060c7211 */ /* 0x000fe400000f0eff */
[----:B------:R-:W-:Y:S01]  /*7230*/  SEL R7, R215, RZ, !P2 ;  /* 0x000000ffd7077207 */ /* 0x000fe20005000000 */
[----:B------:R-:W-:Y:S01]  /*7240*/  IMAD.WIDE.U32 R16, R217, c[0x0][0x1b8], R16 ;  /* 0x00006e00d9107a25 */ /* 0x000fe200078e0010 */
[----:B------:R-:W-:-:S02]  /*7250*/  @P3 SHF.R.U32.HI R5, RZ, c[0x0][0x2cc], R8 ;  /* 0x0000b300ff053a19 */ /* 0x000fc40000011608 */
[----:B------:R-:W-:Y:S01]  /*7260*/  SEL R8, R80, RZ, !P2 ;  /* 0x000000ff50087207 */ /* 0x000fe20005000000 */
[----:B------:R-:W-:Y:S01]  /*7270*/  IMAD R17, R217, c[0x0][0x1bc], R17 ;  /* 0x00006f00d9117a24 */ /* 0x000fe200078e0211 */
[----:B------:R-:W-:Y:S01]  /*7280*/  SHF.R.S32.HI R23, RZ, 0x1f, R134 ;  /* 0x0000001fff177819 */ /* 0x000fe20000011486 */
[----:B------:R-:W-:Y:S01]  /*7290*/  IMAD.MOV R9, RZ, RZ, -R5 ;  /* 0x000000ffff097224 */ /* 0x000fe200078e0a05 */
[----:B------:R-:W-:Y:S01]  /*72a0*/  MOV R22, R134 ;  /* 0x0000008600167202 */ /* 0x000fe20000000f00 */
[----:B------:R-:W-:Y:S01]  /*72b0*/  IMAD R8, R8, c[0x0][0x1c0], RZ ;  /* 0x0000700008087a24 */ /* 0x000fe200078e02ff */
[----:B------:R-:W-:Y:S01]  /*72c0*/  ISETP.NE.U32.AND P0, PT, RZ, c[0x0][0x350], PT ;  /* 0x0000d400ff007a0c */ /* 0x000fe20003f05070 */
[----:B------:R-:W-:Y:S01]  /*72d0*/  IMAD.WIDE.U32 R16, R7, c[0x0][0x1c0], R16 ;  /* 0x0000700007107a25 */ /* 0x000fe200078e0010 */
[----:B------:R-:W-:Y:S02]  /*72e0*/  ISETP.GE.AND P6, PT, R209, c[0x0][0x1d4], PT ;  /* 0x00007500d1007a0c */ /* 0x000fe40003fc6270 */
[----:B------:R-:W-:Y:S01]  /*72f0*/  ISETP.NE.AND.EX P0, PT, RZ, c[0x0][0x354], PT, P0 ;  /* 0x0000d500ff007a0c */ /* 0x000fe20003f05300 */
[----:B------:R-:W-:Y:S01]  /*7300*/  IMAD R8, R7, c[0x0][0x1c4], R8 ;  /* 0x0000710007087a24 */ /* 0x000fe200078e0208 */
[----:B------:R-:W-:Y:S01]  /*7310*/  ISETP.GE.AND P4, PT, R134, c[0x0][0x198], PT ;  /* 0x0000660086007a0c */ /* 0x000fe20003f86270 */
[----:B------:R-:W-:Y:S01]  /*7320*/  IMAD R9, R9, c[0x0][0x2c4], R4 ;  /* 0x0000b10009097a24 */ /* 0x000fe200078e0204 */
[----:B------:R-:W-:Y:S01]  /*7330*/  SHF.R.S32.HI R4, RZ, 0x1f, R5 ;  /* 0x0000001fff047819 */ /* 0x000fe20000011405 */
[C---:B------:R-:W-:Y:S01]  /*7340*/  IMAD R14, R12.reuse, c[0x0][0x1e0], RZ ;  /* 0x000078000c0e7a24 */ /* 0x040fe200078e02ff */
[----:B------:R-:W-:Y:S01]  /*7350*/  IADD3 R17, R17, R8, RZ ;  /* 0x0000000811117210 */ /* 0x000fe20007ffe0ff */
[----:B------:R-:W-:Y:S01]  /*7360*/  IMAD R12, R12, c[0x0][0x208], RZ ;  /* 0x000082000c0c7a24 */ /* 0x000fe200078e02ff */
[----:B------:R-:W-:Y:S01]  /*7370*/  ISETP.GE.AND P3, PT, R209, c[0x0][0x198], PT ;  /* 0x00006600d1007a0c */ /* 0x000fe20003f66270 */
[----:B------:R-:W-:Y:S01]  /*7380*/  IMAD R4, R4, c[0x0][0x1b0], RZ ;  /* 0x00006c0004047a24 */ /* 0x000fe200078e02ff */
[----:B------:R-:W-:Y:S01]  /*7390*/  ISETP.GE.AND P2, PT, R208, c[0x0][0x198], PT ;  /* 0x00006600d0007a0c */ /* 0x000fe20003f46270 */
[----:B------:R-:W-:Y:S01]  /*73a0*/  IMAD.WIDE.U32 R20, R15, c[0x0][0x1e0], R22 ;  /* 0x000078000f147a25 */ /* 0x000fe200078e0016 */
[----:B------:R-:W-:-:S03]  /*73b0*/  IADD3 R8, R2, -0x1, RZ ;  /* 0xffffffff02087810 */ /* 0x000fc60007ffe0ff */
[C---:B------:R-:W-:Y:S02]  /*73c0*/  IMAD R13, R15.reuse, c[0x0][0x1e4], R14 ;  /* 0x000079000f0d7a24 */ /* 0x040fe400078e020e */
[----:B------:R-:W-:-:S03]  /*73d0*/  IMAD.WIDE.U32 R18, R15, c[0x0][0x208], R22 ;  /* 0x000082000f127a25 */ /* 0x000fc600078e0016 */
[----:B------:R-:W-:Y:S01]  /*73e0*/  IADD3 R21, R21, R13, RZ ;  /* 0x0000000d15157210 */ /* 0x000fe20007ffe0ff */
[----:B------:R-:W-:Y:S02]  /*73f0*/  IMAD R12, R15, c[0x0][0x20c], R12 ;  /* 0x000083000f0c7a24 */ /* 0x000fe400078e020c */
[C---:B------:R-:W-:Y:S02]  /*7400*/  IMAD R4, R5.reuse, c[0x0][0x1b4], R4 ;  /* 0x00006d0005047a24 */ /* 0x040fe400078e0204 */
[----:B------:R-:W-:Y:S01]  /*7410*/  IMAD.WIDE.U32 R16, R5, c[0x0][0x1b0], R16 ;  /* 0x00006c0005107a25 */ /* 0x000fe200078e0010 */
[----:B------:R-:W-:-:S03]  /*7420*/  SHF.R.S32.HI R5, RZ, 0x1f, R9 ;  /* 0x0000001fff057819 */ /* 0x000fc60000011409 */
[----:B------:R-:W-:Y:S02]  /*7430*/  IMAD.IADD R19, R19, 0x1, R12 ;  /* 0x0000000113137824 */ /* 0x000fe400078e020c */
[----:B------:R-:W-:Y:S02]  /*7440*/  IMAD.IADD R17, R17, 0x1, R4 ;  /* 0x0000000111117824 */ /* 0x000fe400078e0204 */
[----:B------:R-:W-:Y:S02]  /*7450*/  IMAD R4, R5, c[0x0][0x1a8], RZ ;  /* 0x00006a0005047a24 */ /* 0x000fe400078e02ff */
[----:B------:R-:W-:-:S04]  /*7460*/  IMAD.WIDE.U32 R228, R217, c[0x0][0x1e8], R20 ;  /* 0x00007a00d9e47a25 */ /* 0x000fc800078e0014 */
[----:B------:R-:W-:-:S04]  /*7470*/  IMAD.WIDE.U32 R226, R217, c[0x0][0x210], R18 ;  /* 0x00008400d9e27a25 */ /* 0x000fc800078e0012 */
[----:B------:R-:W-:Y:S02]  /*7480*/  IMAD R7, R9, c[0x0][0x1ac], R4 ;  /* 0x00006b0009077a24 */ /* 0x000fe400078e0204 */
[----:B------:R-:W-:Y:S02]  /*7490*/  IMAD R229, R217, c[0x0][0x1ec], R229 ;  /* 0x00007b00d9e57a24 */ /* 0x000fe400078e02e5 */
        /* <DEDUP_REMOVED lines=10> */
[C---:B------:R-:W-:Y:S01]  /*7540*/  LEA R9, P0, R4.reuse, c[0x0][0x160], 0x1 ;  /* 0x0000580004097a11 */ /* 0x040fe200078008ff */
[C---:B------:R-:W-:Y:S01]  /*7550*/  IMAD R13, R219.reuse, c[0x0][0x1f0], RZ ;  /* 0x00007c00db0d7a24 */ /* 0x040fe200078e02ff */
[----:B------:R-:W-:Y:S01]  /*7560*/  P2R R222, PR, RZ, 0x2 ;  /* 0x00000002ffde7803 */ /* 0x000fe20000000000 */
[----:B------:R-:W-:Y:S01]  /*7570*/  IMAD R219, R219, c[0x0][0x218], RZ ;  /* 0x00008600dbdb7a24 */ /* 0x000fe200078e02ff */
[----:B------:R-:W-:Y:S01]  /*7580*/  LEA.HI.X R7, R4, c[0x0][0x164], R7, 0x1, P0 ;  /* 0x0000590004077a11 */ /* 0x000fe200000f0c07 */
[C---:B------:R-:W-:Y:S02]  /*7590*/  IMAD R13, R0.reuse, c[0x0][0x1f4], R13 ;  /* 0x00007d00000d7a24 */ /* 0x040fe400078e020d */
[----:B------:R-:W-:-:S04]  /*75a0*/  IMAD.WIDE.U32 R228, R0, c[0x0][0x1f0], R228 ;  /* 0x00007c0000e47a25 */ /* 0x000fc800078e00e4 */
[C---:B------:R-:W-:Y:S01]  /*75b0*/  IMAD R219, R0.reuse, c[0x0][0x21c], R219 ;  /* 0x0000870000db7a24 */ /* 0x040fe200078e02db */
[----:B------:R-:W-:Y:S01]  /*75c0*/  IADD3 R220, R229, R13, RZ ;  /* 0x0000000de5dc7210 */ /* 0x000fe20007ffe0ff */
[----:B------:R-:W-:-:S04]  /*75d0*/  IMAD.WIDE.U32 R226, R0, c[0x0][0x218], R226 ;  /* 0x0000860000e27a25 */ /* 0x000fc800078e00e2 */
[----:B------:R-:W-:Y:S01]  /*75e0*/  IMAD.IADD R219, R227, 0x1, R219 ;  /* 0x00000001e3db7824 */ /* 0x000fe200078e02db */
[----:B------:R-:W-:Y:S05]  /*75f0*/  BRA.DIV ~URZ, `(.L_x_3854) ;  /* 0x0000fe627f007947 */ /* 0x000fea000b800000 */
[----:B------:R1:W2:Y:S02]  /*7600*/  SHFL.IDX PT, R13, R7, RZ, 0x181f ;  /* 0x00181fff070d7589 */ /* 0x0002a400000e0000 */
.L_x_3978:
[----:B------:R-:W-:Y:S05]  /*7610*/  BRA.DIV ~URZ, `(.L_x_3855) ;  /* 0x0000feb27f007947 */ /* 0x000fea000b800000 */
[----:B------:R3:W4:Y:S02]  /*7620*/  SHFL.IDX PT, R15, R9, RZ, 0x181f ;  /* 0x00181fff090f7589 */ /* 0x00072400000e0000 */
.L_x_3979:
[----:B------:R-:W-:Y:S01]  /*7630*/  IMAD R4, R78, c[0x0][0x2c4], RZ ;  /* 0x0000b1004e047a24 */ /* 0x000fe200078e02ff */
[----:B------:R-:W-:Y:S01]  /*7640*/  BSSY B0, `(.L_x_3856) ;  /* 0x0000011000007945 */ /* 0x000fe20003800000 */
[----:B------:R-:W-:Y:S02]  /*7650*/  SHF.R.S32.HI R21, RZ, 0x1f, R208 ;  /* 0x0000001fff157819 */ /* 0x000fe400000114d0 */
[----:B------:R-:W-:Y:S02]  /*7660*/  SHF.R.S32.HI R12, RZ, 0x1f, R209 ;  /* 0x0000001fff0c7819 */ /* 0x000fe400000114d1 */
        /* <DEDUP_REMOVED lines=14> */
.L_x_3857:
[----:B------:R-:W-:Y:S05]  /*7750*/  BSYNC B0 ;  /* 0x0000000000007941 */ /* 0x000fea0003800000 */
.L_x_3856:
[----:B------:R-:W-:Y:S05]  /*7760*/  BRA.DIV ~URZ, `(.L_x_3858) ;  /* 0x0000fdc27f007947 */ /* 0x000fea000b800000 */
[----:B--2---:R2:W1:Y:S04]  /*7770*/  SHFL.IDX PT, R13, R7, 0x1, 0x181f ;  /* 0x00381f00070d7f89 */ /* 0x00446800000e0000 */
[----:B------:R2:W3:Y:S02]  /*7780*/  SHFL.IDX PT, R17, R9, 0x1, 0x181f ;  /* 0x00381f0009117f89 */ /* 0x0004e400000e0000 */
.L_x_3980:
[----:B----4-:R-:W-:Y:S01]  /*7790*/  IADD3 R15, R5, 0x20, RZ ;  /* 0x00000020050f7810 */ /* 0x010fe20007ffe0ff */
[----:B------:R-:W-:Y:S03]  /*77a0*/  BSSY B0, `(.L_x_3859) ;  /* 0x000000f000007945 */ /* 0x000fe60003800000 */
[----:B------:R-:W-:-:S13]  /*77b0*/  ISETP.GE.AND P0, PT, R15, R4, PT ;  /* 0x000000040f00720c */ /* 0x000fda0003f06270 */
[----:B------:R-:W-:Y:S05]  /*77c0*/  @P0 BRA `(.L_x_3860) ;  /* 0x000000c000000947 */ /* 0x000fea0003800000 */
[CC--:B---3--:R-:W-:Y:S02]  /*77d0*/  LEA R18, P0, R134.reuse, R17.reuse, 0x1 ;  /* 0x0000001186127211 */ /* 0x0c8fe400078008ff */
        /* <DEDUP_REMOVED lines=11> */
.L_x_3860:
[----:B------:R-:W-:Y:S05]  /*7890*/  BSYNC B0 ;  /* 0x0000000000007941 */ /* 0x000fea0003800000 */
.L_x_3859:
[----:B------:R-:W-:Y:S05]  /*78a0*/  BRA.DIV ~URZ, `(.L_x_3861) ;  /* 0x0000fd527f007947 */ /* 0x000fea000b800000 */
[----:B-1----:R1:W4:Y:S02]  /*78b0*/  SHFL.IDX PT, R13, R7, 0x2, 0x181f ;  /* 0x00581f00070d7f89 */ /* 0x00232400000e0000 */
.L_x_3981:
[----:B------:R-:W-:Y:S05]  /*78c0*/  BRA.DIV ~URZ, `(.L_x_3862) ;  /* 0x0000fda27f007947 */ /* 0x000fea000b800000 */
[----:B---3--:R3:W1:Y:S02]  /*78d0*/  SHFL.IDX PT, R17, R9, 0x2, 0x181f ;  /* 0x00581f0009117f89 */ /* 0x00866400000e0000 */
.L_x_3982:
[----:B------:R-:W-:Y:S01]  /*78e0*/  IADD3 R15, R5, 0x40, RZ ;  /* 0x00000040050f7810 */ /* 0x000fe20007ffe0ff */
[----:B------:R-:W-:Y:S03]  /*78f0*/  BSSY B0, `(.L_x_3863) ;  /* 0x000000f000007945 */ /* 0x000fe60003800000 */
[----:B------:R-:W-:-:S13]  /*7900*/  ISETP.GE.AND P0, PT, R15, R4, PT ;  /* 0x000000040f00720c */ /* 0x000fda0003f06270 */
[----:B------:R-:W-:Y:S05]  /*7910*/  @P0 BRA `(.L_x_3864) ;  /* 0x000000c000000947 */ /* 0x000fea0003800000 */
[CC--:B-1----:R-:W-:Y:S02]  /*7920*/  LEA R18, P0, R134.reuse, R17.reuse, 0x1 ;  /* 0x0000001186127211 */ /* 0x0c2fe400078008ff */
[C---:B------:R-:W-:Y:S02]  /*7930*/  LEA R14, P1, R209.reuse, R17, 0x1 ;  /* 0x00000011d10e7211 */ /* 0x040fe400078208ff */
[----:B----4-:R-:W-:Y:S02]  /*7940*/  LEA.HI.X R19, R134, R13, R23, 0x1, P0 ;  /* 0x0000000d86137211 */ /* 0x010fe400000f0c17 */
        /* <DEDUP_REMOVED lines=9> */
.L_x_3864:
[----:B------:R-:W-:Y:S05]  /*79e0*/  BSYNC B0 ;  /* 0x0000000000007941 */ /* 0x000fea0003800000 */
.L_x_3863:
[----:B------:R-:W-:Y:S05]  /*79f0*/  BRA.DIV ~URZ, `(.L_x_3865) ;  /* 0x0000fce27f007947 */ /* 0x000fea000b800000 */
[----:B-12---:R-:W1:Y:S04]  /*7a00*/  SHFL.IDX PT, R7, R7, 0x3, 0x181f ;  /* 0x00781f0007077f89 */ /* 0x006e6800000e0000 */
[----:B------:R2:W3:Y:S02]  /*7a10*/  SHFL.IDX PT, R15, R9, 0x3, 0x181f ;  /* 0x00781f00090f7f89 */ /* 0x0004e400000e0000 */
.L_x_3983:
[----:B------:R-:W-:-:S04]  /*7a20*/  IADD3 R5, R5, 0x60, RZ ;  /* 0x0000006005057810 */ /* 0x000fc80007ffe0ff */
[----:B------:R-:W-:-:S13]  /*7a30*/  ISETP.GE.AND P0, PT, R5, R4, PT ;  /* 0x000000040500720c */ /* 0x000fda0003f06270 */
[----:B---3--:R-:W-:-:S04]  /*7a40*/  @!P0 LEA R18, P1, R134, R15, 0x1 ;  /* 0x0000000f86128211 */ /* 0x008fc800078208ff */
[----:B-1----:R-:W-:Y:S02]  /*7a50*/  @!P0 LEA.HI.X R19, R134, R7, R23, 0x1, P1 ;  /* 0x0000000786138211 */ /* 0x002fe400008f0c17 */
        /* <DEDUP_REMOVED lines=8> */
[----:B----4-:R-:W-:-:S05]  /*7ae0*/  @!P0 LEA.HI.X R13, R208, R7, R21, 0x1, P1 ;  /* 0x00000007d00d8211 */ /* 0x010fca00008f0c15 */
[----:B------:R1:W-:Y:S04]  /*7af0*/  @!P0 LDGSTS.E.BYPASS.LTC128B.128 [R139+0x23100], [R12.64], !P2 ;  /* 0x231000000c8b8fae */ /* 0x0003e8000d101d48 */
[----:B------:R-:W0:Y:S01]  /*7b00*/  LDGDEPBAR ;  /* 0x00000000000079af */ /* 0x000e220000000000 */
[----:B------:R-:W-:Y:S02]  /*7b10*/  WARPSYNC 0xffffffff ;  /* 0xffffffff00007948 */ /* 0x000fe40003800000 */
[----:B------:R-:W-:Y:S01]  /*7b20*/  IMAD.IADD R7, R76, 0x1, -R6 ;  /* 0x000000014c077824 */ /* 0x000fe200078e0a06 */
[----:B--2---:R-:W-:Y:S01]  /*7b30*/  SHF.R.S32.HI R9, RZ, 0x1f, R8 ;  /* 0x0000001fff097819 */ /* 0x004fe20000011408 */
[C---:B-1----:R-:W-:Y:S01]  /*7b40*/  IMAD.WIDE.U32 R12, R8.reuse, c[0x0][0x1e0], RZ ;  /* 0x00007800080c7a25 */ /* 0x042fe200078e00ff */
[----:B------:R-:W-:Y:S03]  /*7b50*/  BAR.SYNC.DEFER_BLOCKING 0x0 ;  /* 0x0000000000007b1d */ /* 0x000fe60000010000 */
[----:B------:R-:W-:Y:S01]  /*7b60*/  IMAD R7, R8, -0x40, R7 ;  /* 0xffffffc008077824 */ /* 0x000fe200078e0207 */
[----:B------:R-:W-:Y:S01]  /*7b70*/  LEA R6, P2, R12, R228, 0x6 ;  /* 0x000000e40c067211 */ /* 0x000fe200078430ff */
[----:B------:R-:W-:Y:S01]  /*7b80*/  IMAD R5, R9, c[0x0][0x1e0], RZ ;  /* 0x0000780009057a24 */ /* 0x000fe200078e02ff */
[----:B------:R-:W-:Y:S01]  /*7b90*/  ULDC.64 UR4, c[0x0][0x208] ;  /* 0x0000820000047ab9 */ /* 0x000fe20000000a00 */
[----:B------:R-:W-:Y:S01]  /*7ba0*/  IMAD.MOV.U32 R0, RZ, RZ, 0x20 ;  /* 0x00000020ff007424 */ /* 0x000fe200078e00ff */
[C---:B------:R-:W-:Y:S01]  /*7bb0*/  ISETP.GE.AND P0, PT, R7.reuse, 0x21, PT ;  /* 0x000000210700780c */ /* 0x040fe20003f06270 */
[----:B------:R-:W-:Y:S01]  /*7bc0*/  IMAD R5, R8, c[0x0][0x1e4], R5 ;  /* 0x0000790008057a24 */ /* 0x000fe200078e0205 */
[----:B------:R-:W-:Y:S01]  /*7bd0*/  ISETP.GE.AND P1, PT, R7, 0x1, PT ;  /* 0x000000010700780c */ /* 0x000fe20003f26270 */
[----:B------:R-:W-:Y:S01]  /*7be0*/  IMAD.WIDE.U32 R16, R0, c[0x0][0x1e0], RZ ;  /* 0x0000780000107a25 */ /* 0x000fe200078e00ff */
[----:B------:R-:W-:Y:S01]  /*7bf0*/  USHF.L.U32 UR7, UR4, 0x6, URZ ;  /* 0x0000000604077899 */ /* 0x000fe2000800063f */
[----:B------:R-:W-:Y:S01]  /*7c00*/  BSSY B0, `(.L_x_3866) ;  /* 0x000004d000007945 */ /* 0x000fe20003800000 */
[----:B------:R-:W-:Y:S01]  /*7c10*/  UMOV UR6, 0x6 ;  /* 0x0000000600067882 */ /* 0x000fe20000000000 */
[----:B------:R-:W-:Y:S01]  /*7c20*/  IMAD.IADD R5, R13, 0x1, R5 ;  /* 0x000000010d057824 */ /* 0x000fe200078e0205 */
[----:B------:R-:W-:Y:S01]  /*7c30*/  USHF.L.U64.HI UR5, UR4, UR6, UR5 ;  /* 0x0000000604057299 */ /* 0x000fe20008010205 */
[----:B------:R-:W-:-:S02]  /*7c40*/  IMAD R9, R9, c[0x0][0x208], RZ ;  /* 0x0000820009097a24 */ /* 0x000fc400078e02ff */
[----:B------:R-:W-:Y:S01]  /*7c50*/  IMAD.WIDE.U32 R14, R8, c[0x0][0x208], RZ ;  /* 0x00008200080e7a25 */ /* 0x000fe200078e00ff */
[----:B------:R-:W-:Y:S02]  /*7c60*/  LEA.HI.X R5, R12, R220, R5, 0x6, P2 ;  /* 0x000000dc0c057211 */ /* 0x000fe400010f3405 */
[----:B------:R-:W-:Y:S01]  /*7c70*/  @P0 IADD3 R13, P2, R6, R16, RZ ;  /* 0x00000010060d0210 */ /* 0x000fe20007f5e0ff */
[----:B------:R-:W-:Y:S01]  /*7c80*/  IMAD R12, R0, c[0x0][0x1e4], RZ ;  /* 0x00007900000c7a24 */ /* 0x000fe200078e02ff */
[----:B------:R-:W-:Y:S01]  /*7c90*/  @P1 LEA R16, P3, R6, c[0x0][0x1c8], 0x1 ;  /* 0x0000720006101a11 */ /* 0x000fe200078608ff */
[----:B------:R-:W-:Y:S01]  /*7ca0*/  IMAD R9, R8, c[0x0][0x20c], R9 ;  /* 0x0000830008097a24 */ /* 0x000fe200078e0209 */
[----:B------:R-:W-:Y:S02]  /*7cb0*/  @P1 ISETP.GE.AND P5, PT, R208, c[0x0][0x1d4], PT ;  /* 0x00007500d0001a0c */ /* 0x000fe40003fa6270 */
[----:B------:R-:W-:Y:S02]  /*7cc0*/  @P0 IADD3.X R12, R5, R17, R12, P2, !PT ;  /* 0x00000011050c0210 */ /* 0x000fe400017fe40c */
[----:B------:R-:W-:Y:S01]  /*7cd0*/  @P1 LEA.HI.X R17, R6, c[0x0][0x1cc], R5, 0x1, P3 ;  /* 0x0000730006111a11 */ /* 0x000fe200018f0c05 */
[----:B------:R-:W-:Y:S01]  /*7ce0*/  IMAD.IADD R6, R15, 0x1, R9 ;  /* 0x000000010f067824 */ /* 0x000fe200078e0209 */
[----:B------:R-:W-:Y:S01]  /*7cf0*/  @P0 LEA R18, P3, R13, c[0x0][0x1c8], 0x1 ;  /* 0x000072000d120a11 */ /* 0x000fe200078608ff */
[----:B------:R-:W-:Y:S01]  /*7d00*/  IMAD.MOV.U32 R9, RZ, RZ, 0x40 ;  /* 0x00000040ff097424 */ /* 0x000fe200078e00ff */
[----:B------:R-:W-:-:S02]  /*7d10*/  LEA R5, P2, R14, R226, 0x6 ;  /* 0x000000e20e057211 */ /* 0x000fc400078430ff */
[----:B------:R-:W-:Y:S02]  /*7d20*/  @P0 LEA.HI.X R19, R13, c[0x0][0x1cc], R12, 0x1, P3 ;  /* 0x000073000d130a11 */ /* 0x000fe400018f0c0c */
[----:B------:R-:W-:Y:S02]  /*7d30*/  ISETP.NE.AND P3, PT, R222, RZ, PT ;  /* 0x000000ffde00720c */ /* 0x000fe40003f65270 */
[----:B------:R-:W-:Y:S02]  /*7d40*/  LEA.HI.X R6, R14, R219, R6, 0x6, P2 ;  /* 0x000000db0e067211 */ /* 0x000fe400010f3406 */
[C---:B------:R-:W-:Y:S02]  /*7d50*/  LEA R12, P2, R5.reuse, c[0x0][0x1f8], 0x1 ;  /* 0x00007e00050c7a11 */ /* 0x040fe400078408ff */
[----:B------:R-:W-:Y:S02]  /*7d60*/  @P0 ISETP.GE.AND P4, PT, R208, c[0x0][0x1d4], PT ;  /* 0x00007500d0000a0c */ /* 0x000fe40003f86270 */
[----:B------:R-:W-:-:S02]  /*7d70*/  LEA.HI.X R13, R5, c[0x0][0x1fc], R6, 0x1, P2 ;  /* 0x00007f00050d7a11 */ /* 0x000fc400010f0c06 */
[----:B------:R-:W-:-:S03]  /*7d80*/  ISETP.GE.AND P2, PT, R134, c[0x0][0x1d4], PT ;  /* 0x0000750086007a0c */ /* 0x000fc60003f46270 */
[----:B------:R-:W-:Y:S01]  /*7d90*/  @!PT LDS RZ, [RZ] ;  /* 0x00000000fffff984 */ /* 0x000fe20000000800 */
[----:B------:R-:W-:Y:S01]  /*7da0*/  @!PT LDS RZ, [RZ] ;  /* 0x00000000fffff984 */ /* 0x000fe20000000800 */
[----:B------:R-:W-:Y:S01]  /*7db0*/  @!PT LDS RZ, [RZ] ;  /* 0x00000000fffff984 */ /* 0x000fe20000000800 */
[----:B------:R1:W-:Y:S01]  /*7dc0*/  @P1 LDGSTS.E.BYPASS.LTC128B.128 [R139+0xc100], [R16.64], !P3 ;  /* 0x0c100000108b1fae */ /* 0x0003e2000d901d48 */
[----:B------:R-:W-:-:S03]  /*7dd0*/  ISETP.LT.OR P3, PT, R7, 0x1, P2 ;  /* 0x000000010700780c */ /* 0x000fc60001761670 */
[----:B------:R1:W-:Y:S04]  /*7de0*/  @P1 LDGSTS.E.BYPASS.LTC128B.128 [R139+0xe100], [R16.64+0x80], !P6 ;  /* 0x0e100080108b1fae */ /* 0x0003e8000f101d48 */
[----:B------:R1:W-:Y:S01]  /*7df0*/  @P1 LDGSTS.E.BYPASS.LTC128B.128 [R139+0x10100], [R16.64+0x100], !P5 ;  /* 0x10100100108b1fae */ /* 0x0003e2000e901d48 */
[----:B------:R-:W-:Y:S02]  /*7e00*/  ISETP.NE.AND P5, PT, R222, RZ, PT ;  /* 0x000000ffde00720c */ /* 0x000fe40003fa5270 */
        /* <DEDUP_REMOVED lines=22> */
[----:B-1----:R-:W-:Y:S02]  /*7f70*/  IADD3 R6, R2, -0x2, RZ ;  /* 0xfffffffe02067810 */ /* 0x002fe40007ffe0ff */
[----:B------:R-:W-:-:S02]  /*7f80*/  ISETP.NE.AND P4, PT, R222, RZ, PT ;  /* 0x000000ffde00720c */ /* 0x000fc40003f85270 */
        /* <DEDUP_REMOVED lines=8> */
[C---:B------:R-:W-:Y:S01]  /*8010*/  IMAD.WIDE.U32 R12, R9.reuse, c[0x0][0x1e0], RZ ;  /* 0x00007800090c7a25 */ /* 0x040fe200078e00ff */
[----:B------:R-:W-:Y:S02]  /*8020*/  ISETP.GE.AND P0, PT, R208, c[0x0][0x1d4], PT ;  /* 0x00007500d0007a0c */ /* 0x000fe40003f06270 */
[----:B------:R-:W-:Y:S01]  /*8030*/  LEA.HI.X R15, R6, c[0x0][0x1cc], R5, 0x1, P1 ;  /* 0x00007300060f7a11 */ /* 0x000fe200008f0c05 */
[----:B------:R-:W-:Y:S01]  /*8040*/  IMAD R5, R9, c[0x0][0x1e4], RZ ;  /* 0x0000790009057a24 */ /* 0x000fe200078e02ff */
        /* <DEDUP_REMOVED lines=8> */
.L_x_3867:
[----:B------:R-:W-:Y:S05]  /*80d0*/  BSYNC B0 ;  /* 0x0000000000007941 */ /* 0x000fea0003800000 */
.L_x_3866:
[----:B------:R-:W-:Y:S01]  /*80e0*/  ISETP.LT.AND P0, PT, RZ, c[0x0][0x27c], PT ;  /* 0x00009f00ff007a0c */ /* 0x000fe20003f01270 */
[----:B------:R-:W0:-:S12]  /*80f0*/  LDGDEPBAR ;  /* 0x00000000000079af */ /* 0x000e180000000000 */
[----:B------:R-:W-:Y:S05]  /*8100*/  @P0 BRA `(.L_x_3868) ;  /* 0x0000002000000947 */ /* 0x000fea0003800000 */
[----:B------:R-:W-:-:S04]  /*8110*/  DEPBAR.LE SB0, 0x3 ;  /* 0x000080c00000791a */ /* 0x000fc80000000000 */
[----:B------:R-:W-:Y:S05]  /*8120*/  BRA `(.L_x_3869) ;  /* 0x0000597000007947 */ /* 0x000fea0003800000 */
.L_x_3868:
[----:B-1---5:R-:W-:Y:S01]  /*8130*/  SHF.R.S32.HI R12, RZ, 0x1f, R77 ;  /* 0x0000001fff0c7819 */ /* 0x022fe2000001144d */
[----:B------:R-:W-:Y:S01]  /*8140*/  ULDC.U8 UR4, c[0x0][0x298] ;  /* 0x0000a60000047ab9 */ /* 0x000fe20000000000 */
[C---:B------:R-:W-:Y:S01]  /*8150*/  IMAD.WIDE.U32 R16, R77.reuse, c[0x0][0x280], RZ ;  /* 0x0000a0004d107a25 */ /* 0x040fe200078e00ff */
        /* <DEDUP_REMOVED lines=10> */
[----:B------:R-:W-:Y:S02]  /*8200*/  IMAD R77, R77, c[0x0][0x294], R12 ;  /* 0x0000a5004d4d7a24 */ /* 0x000fe400078e020c */
[----:B------:R-:W-:Y:S02]  /*8210*/  IMAD.IADD R6, R6, 0x1, R17 ;  /* 0x0000000106067824 */ /* 0x000fe400078e0211 */
[----:B------:R-:W-:Y:S02]  /*8220*/  IMAD.IADD R77, R77, 0x1, R15 ;  /* 0x000000014d4d7824 */ /* 0x000fe400078e020f */
[----:B------:R-:W-:Y:S01]  /*8230*/  IMAD R13, R201, 0x80, R213 ;  /* 0x00000080c90d7824 */ /* 0x000fe200078e02d5 */
[----:B------:R-:W-:Y:S02]  /*8240*/  LEA.HI.X R12, R16, c[0x0][0x274], R6, 0x1, P1 ;  /* 0x00009d00100c7a11 */ /* 0x000fe400008f0c06 */
[----:B------:R-:W-:-:S02]  /*8250*/  LEA.HI.X R6, R14, c[0x0][0x28c], R77, 0x1, P0 ;  /* 0x0000a3000e067a11 */ /* 0x000fc400000f0c4d */
[----:B------:R-:W-:Y:S01]  /*8260*/  IADD3 R16, R213, 0x40, RZ ;  /* 0x00000040d5107810 */ /* 0x000fe20007ffe0ff */
        /* <DEDUP_REMOVED lines=21> */
[----:B--2---:R-:W-:Y:S01]  /*83c0*/  IMAD.SHL.U32 R5, R33, 0x2, RZ ;  /* 0x0000000221057824 */ /* 0x004fe200078e00ff */
[----:B------:R-:W-:Y:S01]  /*83d0*/  SHF.R.S32.HI R12, RZ, 0x1f, R33 ;  /* 0x0000001fff0c7819 */ /* 0x000fe20000011421 */
[C---:B------:R-:W-:Y:S01]  /*83e0*/  IMAD.SHL.U32 R7, R137.reuse, 0x2, RZ ;  /* 0x0000000289077824 */ /* 0x040fe200078e00ff */
[----:B------:R-:W-:Y:S01]  /*83f0*/  ISETP.GE.AND P0, PT, R137, c[0x0][0x27c], PT ;  /* 0x00009f0089007a0c */ /* 0x000fe20003f06270 */
[----:B------:R-:W-:Y:S01]  /*8400*/  CS2R R26, SRZ ;  /* 0x00000000001a7805 */ /* 0x000fe2000001ff00 */
        /* <DEDUP_REMOVED lines=9> */
[----:B------:R-:W-:Y:S01]  /*84a0*/  ISETP.GE.AND P3, PT, R23, c[0x0][0x27c], PT ;  /* 0x00009f0017007a0c */ /* 0x000fe20003f66270 */
[----:B------:R1:W5:Y:S01]  /*84b0*/  @!P1 LD.E.64 R26, [R14.64] ;  /* 0x000000080e1a9980 */ /* 0x000362000c101b00 */
[----:B------:R-:W-:-:S03]  /*84c0*/  @!P0 IMAD.X R35, R31, 0x1, R5, P2 ;  /* 0x000000011f238824 */ /* 0x000fc600010e0605 */
[----:B------:R2:W5:Y:S01]  /*84d0*/  @!P1 LD.E.64 R12, [R36.64] ;  /* 0x00000008240c9980 */ /* 0x000562000c101b00 */
[----:B------:R-:W-:Y:S01]  /*84e0*/  @!P0 IADD3 R20, P1, R28, R7, RZ ;  /* 0x000000071c148210 */ /* 0x000fe20007f3e0ff */
[----:B------:R-:W-:Y:S01]  /*84f0*/  CS2R R24, SRZ ;  /* 0x0000000000187805 */ /* 0x000fe2000001ff00 */
[----:B------:R-:W-:Y:S01]  /*8500*/  CS2R R6, SRZ ;  /* 0x0000000000067805 */ /* 0x000fe2000001ff00 */
[C---:B------:R-:W-:Y:S02]  /*8510*/  ISETP.GE.AND P2, PT, R138.reuse, c[0x0][0x27c], PT ;  /* 0x00009f008a007a0c */ /* 0x040fe40003f46270 */
[----:B------:R-:W-:Y:S01]  /*8520*/  @!P0 IMAD.X R21, R29, 0x1, R5, P1 ;  /* 0x000000011d158824 */ /* 0x000fe200008e0605 */
[----:B------:R-:W-:Y:S01]  /*8530*/  SHF.R.S32.HI R18, RZ, 0x1f, R23 ;  /* 0x0000001fff127819 */ /* 0x000fe20000011417 */
[----:B------:R3:W5:Y:S01]  /*8540*/  @!P0 LD.E.64 R24, [R34.64] ;  /* 0x0000000822188980 */ /* 0x000762000c101b00 */
[----:B------:R-:W-:Y:S02]  /*8550*/  IMAD.SHL.U32 R17, R138, 0x2, RZ ;  /* 0x000000028a117824 */ /* 0x000fe400078e00ff */
[C---:B------:R-:W-:Y:S01]  /*8560*/  SHF.L.U64.HI R5, R23.reuse, 0x1, R18 ;  /* 0x0000000117057819 */ /* 0x040fe20000010212 */
[----:B------:R4:W5:Y:S01]  /*8570*/  @!P0 LD.E.64 R6, [R20.64] ;  /* 0x0000000814068980 */ /* 0x000962000c101b00 */
[----:B-1----:R-:W-:Y:S01]  /*8580*/  IMAD.SHL.U32 R14, R23, 0x2, RZ ;  /* 0x00000002170e7824 */ /* 0x002fe200078e00ff */
[----:B------:R-:W-:-:S04]  /*8590*/  SHF.R.S32.HI R15, RZ, 0x1f, R138 ;  /* 0x0000001fff0f7819 */ /* 0x000fc8000001148a */
[----:B------:R-:W-:Y:S02]  /*85a0*/  @!P3 IADD3 R40, P0, R30, R14, RZ ;  /* 0x0000000e1e28b210 */ /* 0x000fe40007f1e0ff */
[----:B------:R-:W-:-:S03]  /*85b0*/  SHF.L.U64.HI R15, R138, 0x1, R15 ;  /* 0x000000018a0f7819 */ /* 0x000fc6000001020f */
[----:B------:R-:W-:Y:S01]  /*85c0*/  @!P3 IMAD.X R41, R31, 0x1, R5, P0 ;  /* 0x000000011f29b824 */ /* 0x000fe200000e0605 */
[----:B------:R-:W-:Y:S02]  /*85d0*/  @!P2 IADD3 R46, P0, R30, R17, RZ ;  /* 0x000000111e2ea210 */ /* 0x000fe40007f1e0ff */
[----:B------:R-:W-:-:S03]  /*85e0*/  ISETP.GE.AND P1, PT, R142, c[0x0][0x27c], PT ;  /* 0x00009f008e007a0c */ /* 0x000fc60003f26270 */
[----:B------:R-:W-:Y:S01]  /*85f0*/  @!P2 IMAD.X R47, R31, 0x1, R15, P0 ;  /* 0x000000011f2fa824 */ /* 0x000fe200000e060f */
[----:B------:R-:W-:-:S05]  /*8600*/  @!P2 IADD3 R44, P0, R28, R17, RZ ;  /* 0x000000111c2ca210 */ /* 0x000fca0007f1e0ff */
[----:B------:R-:W-:Y:S01]  /*8610*/  @!P2 IMAD.X R45, R29, 0x1, R15, P0 ;  /* 0x000000011d2da824 */ /* 0x000fe200000e060f */
[----:B------:R-:W-:Y:S02]  /*8620*/  ISETP.GE.AND P0, PT, R136, c[0x0][0x27c], PT ;  /* 0x00009f0088007a0c */ /* 0x000fe40003f06270 */
[----:B------:R-:W-:Y:S01]  /*8630*/  @!P3 IADD3 R38, P4, R28, R14, RZ ;  /* 0x0000000e1c26b210 */ /* 0x000fe20007f9e0ff */
[----:B--2---:R-:W-:Y:S01]  /*8640*/  CS2R R36, SRZ ;  /* 0x0000000000247805 */ /* 0x004fe2000001ff00 */
[----:B------:R-:W-:Y:S01]  /*8650*/  CS2R R42, SRZ ;  /* 0x00000000002a7805 */ /* 0x000fe2000001ff00 */
[----:B------:R-:W-:-:S04]  /*8660*/  @!P1 IMAD.WIDE R48, R142, 0x2, R30 ;  /* 0x000000028e309825 */ /* 0x000fc800078e021e */
[----:B------:R-:W-:Y:S01]  /*8670*/  @!P1 IMAD.WIDE R18, R142, 0x2, R28 ;  /* 0x000000028e129825 */ /* 0x000fe200078e021c */
[----:B------:R1:W5:Y:S03]  /*8680*/  @!P1 LD.E.64 R36, [R48.64] ;  /* 0x0000000830249980 */ /* 0x000366000c101b00 */
[----:B------:R-:W-:Y:S01]  /*8690*/  @!P3 IMAD.X R39, R29, 0x1, R5, P4 ;  /* 0x000000011d27b824 */ /* 0x000fe200020e0605 */
[----:B------:R-:W-:Y:S01]  /*86a0*/  SHF.R.S32.HI R5, RZ, 0x1f, R136 ;  /* 0x0000001fff057819 */ /* 0x000fe20000011488 */
[C---:B------:R-:W-:Y:S01]  /*86b0*/  IMAD.SHL.U32 R14, R136.reuse, 0x2, RZ ;  /* 0x00000002880e7824 */ /* 0x040fe200078e00ff */
[----:B------:R2:W5:Y:S02]  /*86c0*/  @!P1 LD.E.64 R42, [R18.64] ;  /* 0x00000008122a9980 */ /* 0x000564000c101b00 */
[----:B------:R-:W-:Y:S02]  /*86d0*/  SHF.L.U64.HI R5, R136, 0x1, R5 ;  /* 0x0000000188057819 */ /* 0x000fe40000010205 */
[----:B------:R-:W-:-:S05]  /*86e0*/  @!P0 IADD3 R30, P1, R30, R14, RZ ;  /* 0x0000000e1e1e8210 */ /* 0x000fca0007f3e0ff */
[--C-:B------:R-:W-:Y:S01]  /*86f0*/  @!P0 IMAD.X R31, R31, 0x1, R5.reuse, P1 ;  /* 0x000000011f1f8824 */ /* 0x100fe200008e0605 */
[----:B------:R-:W-:Y:S01]  /*8700*/  @!P0 IADD3 R28, P1, R28, R14, RZ ;  /* 0x0000000e1c1c8210 */ /* 0x000fe20007f3e0ff */
[----:B----4-:R-:W-:Y:S01]  /*8710*/  CS2R R20, SRZ ;  /* 0x0000000000147805 */ /* 0x010fe2000001ff00 */
[----:B------:R-:W-:Y:S01]  /*8720*/  CS2R R62, SRZ ;  /* 0x00000000003e7805 */ /* 0x000fe2000001ff00 */
[----:B---3--:R-:W-:Y:S01]  /*8730*/  CS2R R34, SRZ ;  /* 0x0000000000227805 */ /* 0x008fe2000001ff00 */
        /* <DEDUP_REMOVED lines=10> */
.L_x_3872:
[----:B---3--:R-:W-:Y:S05]  /*87e0*/  BSYNC B0 ;  /* 0x0000000000007941 */ /* 0x008fea0003800000 */
.L_x_3871:
[----:B-----5:R-:W-:Y:S01]  /*87f0*/  IMAD.MOV.U32 R56, RZ, RZ, R26 ;  /* 0x000000ffff387224 */ /* 0x020fe200078e001a */
[----:B------:R-:W-:Y:S01]  /*8800*/  SHF.R.U64 R53, R26, 0x10, R27 ;  /* 0x000000101a357819 */ /* 0x000fe2000000121b */
[----:B------:R-:W-:Y:S01]  /*8810*/  IMAD.MOV.U32 R26, RZ, RZ, R6 ;  /* 0x000000ffff1a7224 */ /* 0x000fe200078e0006 */
[----:B------:R-:W-:Y:S01]  /*8820*/  SHF.R.U64 R52, R24, 0x10, R25 ;  /* 0x0000001018347819 */ /* 0x000fe20000001219 */
[----:B-1----:R-:W-:Y:S01]  /*8830*/  IMAD.MOV.U32 R41, RZ, RZ, R7 ;  /* 0x000000ffff297224 */ /* 0x002fe200078e0007 */
[----:B------:R-:W-:Y:S01]  /*8840*/  SHF.R.U64 R44, R18, 0x10, R19 ;  /* 0x00000010122c7819 */ /* 0x000fe20000001213 */
[----:B------:R-:W-:Y:S01]  /*8850*/  IMAD.MOV.U32 R54, RZ, RZ, R24 ;  /* 0x000000ffff367224 */ /* 0x000fe200078e0018 */
[--C-:B------:R-:W-:Y:S01]  /*8860*/  SHF.R.U32.HI R24, RZ, 0x10, R7.reuse ;  /* 0x00000010ff187819 */ /* 0x100fe20000011607 */
[----:B------:R-:W-:Y:S01]  /*8870*/  IMAD.MOV.U32 R46, RZ, RZ, R18 ;  /* 0x000000ffff2e7224 */ /* 0x000fe200078e0012 */
[----:B------:R-:W-:Y:S01]  /*8880*/  PRMT R26, R41, 0x5410, R26 ;  /* 0x00005410291a7816 */ /* 0x000fe2000000001a */
[----:B------:R-:W-:Y:S01]  /*8890*/  IMAD R41, R201, -0x80, R4 ;  /* 0xffffff80c9297824 */ /* 0x000fe200078e0204 */
[----:B------:R-:W-:Y:S01]  /*88a0*/  SHF.R.U64 R18, R6, 0x10, R7 ;  /* 0x0000001006127819 */ /* 0x000fe20000001207 */
[----:B------:R-:W-:Y:S01]  /*88b0*/  IMAD.MOV.U32 R22, RZ, RZ, R20 ;  /* 0x000000ffff167224 */ /* 0x000fe200078e0014 */
[----:B------:R-:W-:Y:S01]  /*88c0*/  LOP3.LUT P0, RZ, R212, 0x4, RZ, 0xc0, !PT ;  /* 0x00000004d4ff7812 */ /* 0x000fe2000780c0ff */
[----:B------:R-:W-:Y:S01]  /*88d0*/  IMAD.MOV.U32 R48, RZ, RZ, R42 ;  /* 0x000000ffff307224 */ /* 0x000fe200078e002a */
[----:B------:R-:W-:Y:S01]  /*88e0*/  PRMT R24, R24, 0x5410, R18 ;  /* 0x0000541018187816 */ /* 0x000fe20000000012 */
[----:B------:R-:W-:Y:S01]  /*88f0*/  IMAD.MOV.U32 R40, RZ, RZ, R36 ;  /* 0x000000ffff287224 */ /* 0x000fe200078e0024 */
[----:B------:R-:W-:Y:S01]  /*8900*/  IMNMX R41, R41, 0x80, PT ;  /* 0x0000008029297817 */ /* 0x000fe20003800200 */
[----:B------:R-:W-:Y:S01]  /*8910*/  IMAD.MOV.U32 R51, RZ, RZ, R21 ;  /* 0x000000ffff337224 */ /* 0x000fe200078e0015 */
[----:B------:R-:W-:Y:S01]  /*8920*/  LOP3.LUT R18, R211, 0x18, R144, 0xf8, !PT ;  /* 0x00000018d3127812 */ /* 0x000fe200078ef890 */
[----:B------:R-:W-:Y:S01]  /*8930*/  IMAD.MOV.U32 R30, RZ, RZ, R12 ;  /* 0x000000ffff1e7224 */ /* 0x000fe200078e000c */
[----:B------:R-:W-:Y:S01]  /*8940*/  ISETP.GE.AND P1, PT, R213, R41, PT ;  /* 0x00000029d500720c */ /* 0x000fe20003f26270 */
[----:B------:R-:W-:Y:S01]  /*8950*/  IMAD.MOV.U32 R59, RZ, RZ, R37 ;  /* 0x000000ffff3b7224 */ /* 0x000fe200078e0025 */
[----:B------:R-:W-:Y:S01]  /*8960*/  LOP3.LUT R18, R140, R18, R141, 0xf6, !PT ;  /* 0x000000128c127212 */ /* 0x000fe200078ef68d */
[----:B------:R-:W-:Y:S01]  /*8970*/  IMAD.MOV.U32 R50, RZ, RZ, R14 ;  /* 0x000000ffff327224 */ /* 0x000fe200078e000e */
[----:B------:R-:W-:Y:S01]  /*8980*/  SHF.R.U64 R49, R20, 0x10, R21 ;  /* 0x0000001014317819 */ /* 0x000fe20000001215 */
[----:B------:R-:W-:Y:S01]  /*8990*/  IMAD.MOV.U32 R57, RZ, RZ, R35 ;  /* 0x000000ffff397224 */ /* 0x000fe200078e0023 */
[----:B------:R-:W-:Y:S01]  /*89a0*/  SHF.R.U64 R45, R42, 0x10, R43 ;  /* 0x000000102a2d7819 */ /* 0x000fe2000000122b */
[----:B------:R-:W-:Y:S01]  /*89b0*/  IMAD.SHL.U32 R18, R18, 0x2, RZ ;  /* 0x0000000212127824 */ /* 0x000fe200078e00ff */
[----:B------:R-:W-:Y:S01]  /*89c0*/  SHF.R.U64 R58, R36, 0x10, R37 ;  /* 0x00000010243a7819 */ /* 0x000fe20000001225 */
[----:B------:R-:W-:Y:S01]  /*89d0*/  IMAD.MOV.U32 R36, RZ, RZ, R34 ;  /* 0x000000ffff247224 */ /* 0x000fe200078e0022 */
[----:B------:R-:W-:Y:S01]  /*89e0*/  SHF.R.U32.HI R20, RZ, 0x10, R21 ;  /* 0x00000010ff147819 */ /* 0x000fe20000011615 */
[----:B------:R-:W-:Y:S01]  /*89f0*/  IMAD.MOV.U32 R21, RZ, RZ, R63 ;  /* 0x000000ffff157224 */ /* 0x000fe200078e003f */
[----:B------:R-:W-:Y:S01]  /*8a00*/  SHF.R.U64 R42, R12, 0x10, R13 ;  /* 0x000000100c2a7819 */ /* 0x000fe2000000120d */
[----:B------:R-:W-:Y:S01]  /*8a10*/  IMAD.MOV.U32 R12, RZ, RZ, R62 ;  /* 0x000000ffff0c7224 */ /* 0x000fe200078e003e */
[----:B------:R-:W-:Y:S01]  /*8a20*/  SHF.R.U32.HI R38, RZ, 0x10, R37 ;  /* 0x00000010ff267819 */ /* 0x000fe20000011625 */
[----:B--2---:R-:W-:Y:S01]  /*8a30*/  IMAD.MOV.U32 R31, RZ, RZ, R27 ;  /* 0x000000ffff1f7224 */ /* 0x004fe200078e001b */
[----:B------:R-:W-:Y:S01]  /*8a40*/  SHF.R.U64 R55, R34, 0x10, R35 ;  /* 0x0000001022377819 */ /* 0x000fe20000001223 */
[--C-:B------:R-:W-:Y:S01]  /*8a50*/  IMAD.MOV.U32 R17, RZ, RZ, R15.reuse ;  /* 0x000000ffff117224 */ /* 0x100fe200078e000f */
        /* <DEDUP_REMOVED lines=16> */
[--C-:B------:R-:W-:Y:S02]  /*8b60*/  SHF.R.U64 R7, R62, 0x10, R63.reuse ;  /* 0x000000103e077819 */ /* 0x100fe4000000123f */
[----:B------:R-:W-:Y:S02]  /*8b70*/  SHF.R.U32.HI R19, RZ, 0x10, R63 ;  /* 0x00000010ff137819 */ /* 0x000fe4000001163f */
[--C-:B------:R-:W-:Y:S02]  /*8b80*/  SHF.R.U64 R5, R60, 0x10, R61.reuse ;  /* 0x000000103c057819 */ /* 0x100fe4000000123d */
[----:B------:R-:W-:Y:S02]  /*8b90*/  SHF.R.U32.HI R13, RZ, 0x10, R61 ;  /* 0x00000010ff0d7819 */ /* 0x000fe4000001163d */
[----:B------:R-:W-:-:S02]  /*8ba0*/  IADD3 R4, R18, 0x18100, RZ ;  /* 0x0001810012047810 */ /* 0x000fc40007ffe0ff */
[----:B------:R-:W-:Y:S02]  /*8bb0*/  PRMT R21, R21, 0x5410, R12 ;  /* 0x0000541015157816 */ /* 0x000fe4000000000c */
[----:B------:R-:W-:Y:S02]  /*8bc0*/  IADD3 R12, R18, 0x18140, RZ ;  /* 0x00018140120c7810 */ /* 0x000fe40007ffe0ff */
        /* <DEDUP_REMOVED lines=31> */
[--C-:B-1----:R-:W-:Y:S02]  /*8dc0*/  HADD2.F32 R43, -RZ, R4.reuse.H0_H0 ;  /* 0x20000004ff2b7230 */ /* 0x102fe40000004100 */
[----:B------:R-:W-:Y:S02]  /*8dd0*/  HADD2.F32 R45, -RZ, R4.H1_H1 ;  /* 0x30000004ff2d7230 */ /* 0x000fe40000004100 */
[--C-:B------:R-:W-:Y:S01]  /*8de0*/  HADD2.F32 R4, -RZ, R5.reuse.H0_H0 ;  /* 0x20000005ff047230 */ /* 0x100fe20000004100 */
[-C--:B------:R-:W-:Y:S01]  /*8df0*/  FMUL.FTZ R51, R43, R42.reuse ;  /* 0x0000002a2b337220 */ /* 0x080fe20000410000 */
[----:B------:R-:W-:Y:S01]  /*8e00*/  HADD2.F32 R44, -RZ, R5.H1_H1 ;  /* 0x30000005ff2c7230 */ /* 0x000fe20000004100 */
[C---:B------:R-:W-:Y:S01]  /*8e10*/  FMUL.FTZ R48, R45.reuse, R42 ;  /* 0x0000002a2d307220 */ /* 0x040fe20000410000 */
[--C-:B------:R-:W-:Y:S01]  /*8e20*/  HADD2.F32 R5, -RZ, R6.reuse.H0_H0 ;  /* 0x20000006ff057230 */ /* 0x100fe20000004100 */
[-C--:B------:R-:W-:Y:S01]  /*8e30*/  FFMA.FTZ R51, R45, R50.reuse, R51 ;  /* 0x000000322d337223 */ /* 0x080fe20000010033 */
[----:B------:R-:W-:Y:S01]  /*8e40*/  HADD2.F32 R46, -RZ, R6.H1_H1 ;  /* 0x30000006ff2e7230 */ /* 0x000fe20000004100 */
[----:B------:R-:W-:Y:S01]  /*8e50*/  FFMA.FTZ R48, R43, R50, -R48 ;  /* 0x000000322b307223 */ /* 0x000fe20000010830 */
[----:B------:R-:W-:-:S02]  /*8e60*/  HADD2.F32 R6, -RZ, R7.H0_H0 ;  /* 0x20000007ff067230 */ /* 0x000fc40000004100 */
[----:B------:R-:W-:Y:S02]  /*8e70*/  HADD2.F32 R49, -RZ, R7.H1_H1 ;  /* 0x30000007ff317230 */ /* 0x000fe40000004100 */
[----:B------:R-:W-:Y:S02]  /*8e80*/  HADD2.F32 R7, -RZ, R37.H1_H1 ;  /* 0x30000025ff077230 */ /* 0x000fe40000004100 */
[----:B------:R-:W-:Y:S02]  /*8e90*/  HADD2.F32 R45, -RZ, R39.H0_H0 ;  /* 0x20000027ff2d7230 */ /* 0x000fe40000004100 */
[----:B------:R-:W-:Y:S01]  /*8ea0*/  HADD2.F32 R50, -RZ, R40.H0_H0 ;  /* 0x20000028ff327230 */ /* 0x000fe20000004100 */
[-C--:B------:R-:W-:Y:S02]  /*8eb0*/  FMUL.FTZ R42, R44, R7.reuse ;  /* 0x000000072c2a7220 */ /* 0x080fe40000410000 */
[C---:B------:R-:W-:Y:S02]  /*8ec0*/  FMUL.FTZ R7, R4.reuse, R7 ;  /* 0x0000000704077220 */ /* 0x040fe40000410000 */
[-C--:B------:R-:W-:Y:S01]  /*8ed0*/  FFMA.FTZ R42, R4, R47.reuse, -R42 ;  /* 0x0000002f042a7223 */ /* 0x080fe2000001082a */
[----:B------:R-:W-:Y:S01]  /*8ee0*/  HADD2.F32 R4, -RZ, R37.H0_H0 ;  /* 0x20000025ff047230 */ /* 0x000fe20000004100 */
[----:B------:R-:W-:Y:S01]  /*8ef0*/  FFMA.FTZ R47, R44, R47, R7 ;  /* 0x0000002f2c2f7223 */ /* 0x000fe20000010007 */
[----:B------:R-:W-:Y:S01]  /*8f00*/  HADD2.F32 R44, -RZ, R38.H0_H0 ;  /* 0x20000026ff2c7230 */ /* 0x000fe20000004100 */
[----:B------:R-:W-:-:S02]  /*8f10*/  FMUL.FTZ R7, R46, R45 ;  /* 0x0000002d2e077220 */ /* 0x000fc40000410000 */
[----:B------:R-:W-:Y:S02]  /*8f20*/  FMUL.FTZ R45, R5, R45 ;  /* 0x0000002d052d7220 */ /* 0x000fe40000410000 */
[-C--:B------:R-:W-:Y:S02]  /*8f30*/  FMUL.FTZ R43, R49, R4.reuse ;  /* 0x00000004312b7220 */ /* 0x080fe40000410000 */
[----:B------:R-:W-:Y:S02]  /*8f40*/  FMUL.FTZ R4, R6, R4 ;  /* 0x0000000406047220 */ /* 0x000fe40000410000 */
[----:B------:R-:W-:Y:S01]  /*8f50*/  FFMA.FTZ R7, R5, R50, -R7 ;  /* 0x0000003205077223 */ /* 0x000fe20000010807 */
[----:B------:R-:W-:Y:S01]  /*8f60*/  F2FP.PACK_AB R5, R47, R42 ;  /* 0x0000002a2f05723e */ /* 0x000fe200000000ff */
[----:B------:R-:W-:Y:S02]  /*8f70*/  FFMA.FTZ R46, R46, R50, R45 ;  /* 0x000000322e2e7223 */ /* 0x000fe4000001002d */
[----:B------:R-:W-:-:S02]  /*8f80*/  FFMA.FTZ R43, R6, R44, -R43 ;  /* 0x0000002c062b7223 */ /* 0x000fc4000001082b */
[----:B------:R-:W-:Y:S01]  /*8f90*/  FFMA.FTZ R44, R49, R44, R4 ;  /* 0x0000002c312c7223 */ /* 0x000fe20000010004 */
[----:B------:R-:W-:Y:S02]  /*8fa0*/  F2FP.PACK_AB R6, R46, R7 ;  /* 0x000000072e06723e */ /* 0x000fe400000000ff */
[----:B------:R-:W-:Y:S02]  /*8fb0*/  F2FP.PACK_AB R4, R51, R48 ;  /* 0x000000303304723e */ /* 0x000fe400000000ff */
[----:B------:R-:W-:-:S05]  /*8fc0*/  F2FP.PACK_AB R7, R44, R43 ;  /* 0x0000002b2c07723e */ /* 0x000fca00000000ff */
[----:B------:R1:W-:Y:S02]  /*8fd0*/  STS.128 [R18+0x18100], R4 ;  /* 0x0181000412007388 */ /* 0x0003e40000000c00 */
.L_x_3876:
[----:B------:R-:W-:Y:S05]  /*8fe0*/  BSYNC B0 ;  /* 0x0000000000007941 */ /* 0x000fea0003800000 */
.L_x_3875:
[----:B------:R-:W-:Y:S01]  /*8ff0*/  ISETP.GE.AND P0, PT, R138, c[0x0][0x27c], PT ;  /* 0x00009f008a007a0c */ /* 0x000fe20003f06270 */
[----:B------:R-:W-:-:S12]  /*9000*/  BSSY B0, `(.L_x_3877) ;  /* 0x0000028000007945 */ /* 0x000fd80003800000 */
[----:B------:R-:W-:Y:S05]  /*9010*/  @P0 BRA `(.L_x_3878) ;  /* 0x0000026000000947 */ /* 0x000fea0003800000 */
[----:B-1----:R-:W1:Y:S01]  /*9020*/  LDS.128 R4, [R12] ;  /* 0x000000000c047984 */ /* 0x002e620000000c00 */
        /* <DEDUP_REMOVED lines=36> */
[----:B------:R1:W-:Y:S02]  /*9270*/  STS.128 [R12], R4 ;  /* 0x000000040c007388 */ /* 0x0003e40000000c00 */
.L_x_3878:
[----:B------:R-:W-:Y:S05]  /*9280*/  BSYNC B0 ;  /* 0x0000000000007941 */ /* 0x000fea0003800000 */
.L_x_3877:
[----:B------:R-:W-:Y:S01]  /*9290*/  ISETP.GE.AND P0, PT, R33, c[0x0][0x27c], PT ;  /* 0x00009f0021007a0c */ /* 0x000fe20003f06270 */
[----:B------:R-:W-:-:S12]  /*92a0*/  BSSY B0, `(.L_x_3879) ;  /* 0x0000028000007945 */ /* 0x000fd80003800000 */
[----:B------:R-:W-:Y:S05]  /*92b0*/  @P0 BRA `(.L_x_3880) ;  /* 0x0000026000000947 */ /* 0x000fea0003800000 */
[----:B-1----:R-:W1:Y:S01]  /*92c0*/  LDS.128 R4, [R18+0x1c100] ;  /* 0x01c1000012047984 */ /* 0x002e620000000c00 */
        /* <DEDUP_REMOVED lines=37> */
.L_x_3880:
[----:B------:R-:W-:Y:S05]  /*9520*/  BSYNC B0 ;  /* 0x0000000000007941 */ /* 0x000fea0003800000 */
.L_x_3879:
        /* <DEDUP_REMOVED lines=41> */
.L_x_3882:
[----:B------:R-:W-:Y:S05]  /*97c0*/  BSYNC B0 ;  /* 0x0000000000007941 */ /* 0x000fea0003800000 */
.L_x_3881:
        /* <DEDUP_REMOVED lines=41> */
.L_x_3884:
[----:B------:R-:W-:Y:S05]  /*9a60*/  BSYNC B0 ;  /* 0x0000000000007941 */ /* 0x000fea0003800000 */
.L_x_3883:
[----:B------:R-:W-:-:S13]  /*9a70*/  ISETP.GE.AND P0, PT, R136, c[0x0][0x27c], PT ;  /* 0x00009f0088007a0c */ /* 0x000fda0003f06270 */
        /* <DEDUP_REMOVED lines=39> */
.L_x_3874:
[----:B------:R-:W-:Y:S05]  /*9cf0*/  BSYNC B1 ;  /* 0x0000000000017941 */ /* 0x000fea0003800000 */
.L_x_3873:
        /* <DEDUP_REMOVED lines=43> */
.L_x_3887:
[----:B------:R-:W-:Y:S05]  /*9fb0*/  BSYNC B0 ;  /* 0x0000000000007941 */ /* 0x000fea0003800000 */
.L_x_3886:
        /* <DEDUP_REMOVED lines=41> */
.L_x_3889:
[----:B------:R-:W-:Y:S05]  /*a250*/  BSYNC B0 ;  /* 0x0000000000007941 */ /* 0x000fea0003800000 */
.L_x_3888:
        /* <DEDUP_REMOVED lines=41> */
.L_x_3891:
[----:B------:R-:W-:Y:S05]  /*a4f0*/  BSYNC B0 ;  /* 0x0000000000007941 */ /* 0x000fea0003800000 */
.L_x_3890:
        /* <DEDUP_REMOVED lines=41> */
.L_x_3893:
[----:B------:R-:W-:Y:S05]  /*a790*/  BSYNC B0 ;  /* 0x0000000000007941 */ /* 0x000fea0003800000 */
.L_x_3892:
        /* <DEDUP_REMOVED lines=41> */
.L_x_3895:
[----:B------:R-:W-:Y:S05]  /*aa30*/  BSYNC B0 ;  /* 0x0000000000007941 */ /* 0x000fea0003800000 */
.L_x_3894:
[----:B------:R-:W-:-:S13]  /*aa40*/  ISETP.GE.AND P0, PT, R136, c[0x0][0x27c], PT ;  /* 0x00009f0088007a0c */ /* 0x000fda0003f06270 */
        /* <DEDUP_REMOVED lines=27> */
[-C--:B------:R-:W-:Y:S02]  /*ac00*/  FMUL.FTZ R13, R13, R6.reuse ;  /* 0x000000060d0d7220 */ /* 0x080fe40000410000 */
[----:B------:R-:W-:Y:S02]  /*ac10*/  FFMA.FTZ R24, R22, R19, -R24 ;  /* 0x0000001316187223 */ /* 0x000fe40000010818 */
[----:B------:R-:W-:-:S02]  /*ac20*/  FFMA.FTZ R15, R14, R6, -R15 ;  /* 0x000000060e0f7223 */ /* 0x000fc4000001080f */
[----:B------:R-:W-:Y:S02]  /*ac30*/  FFMA.FTZ R21, R22, R21, R26 ;  /* 0x0000001516157223 */ /* 0x000fe4000001001a */
[----:B------:R-:W-:Y:S01]  /*ac40*/  FFMA.FTZ R19, R17, R5, -R4 ;  /* 0x0000000511137223 */ /* 0x000fe20000010804 */
        /* <DEDUP_REMOVED lines=8> */
.L_x_3870:
        /* <DEDUP_REMOVED lines=62> */
.L_x_3897:
[----:B------:R-:W-:Y:S05]  /*b0b0*/  BSYNC B0 ;  /* 0x0000000000007941 */ /* 0x000fea0003800000 */
.L_x_3896:
[--C-:B-----5:R-:W-:Y:S01]  /*b0c0*/  IMAD.MOV.U32 R66, RZ, RZ, R49.reuse ;  /* 0x000000ffff427224 */ /* 0x120fe200078e0031 */
[--C-:B------:R-:W-:Y:S01]  /*b0d0*/  SHF.R.U64 R63, R48, 0x10, R49.reuse ;  /* 0x00000010303f7819 */ /* 0x100fe20000001231 */
[----:B------:R-:W-:Y:S01]  /*b0e0*/  IMAD R4, R201, -0x80, R4 ;  /* 0xffffff80c9047824 */ /* 0x000fe200078e0204 */
[----:B------:R-:W-:Y:S01]  /*b0f0*/  SHF.R.U32.HI R65, RZ, 0x10, R49 ;  /* 0x00000010ff417819 */ /* 0x000fe20000011631 */
[----:B------:R-:W-:Y:S01]  /*b100*/  IMAD.MOV.U32 R73, RZ, RZ, R44 ;  /* 0x000000ffff497224 */ /* 0x000fe200078e002c */
[----:B-1--4-:R-:W-:Y:S01]  /*b110*/  SHF.R.U64 R30, R20, 0x10, R21 ;  /* 0x00000010141e7819 */ /* 0x012fe20000001215 */
[----:B------:R-:W-:Y:S01]  /*b120*/  IMAD.MOV.U32 R72, RZ, RZ, R45 ;  /* 0x000000ffff487224 */ /* 0x000fe200078e002d */
[----:B------:R-:W-:Y:S01]  /*b130*/  SHF.R.U32.HI R49, RZ, 0x10, R21 ;  /* 0x00000010ff317819 */ /* 0x000fe20000011615 */
[----:B------:R-:W-:Y:S01]  /*b140*/  IMAD.MOV.U32 R70, RZ, RZ, R46 ;  /* 0x000000ffff467224 */ /* 0x000fe200078e002e */
[--C-:B------:R-:W-:Y:S01]  /*b150*/  SHF.R.U64 R44, R44, 0x10, R45.reuse ;  /* 0x000000102c2c7819 */ /* 0x100fe2000000122d */
        /* <DEDUP_REMOVED lines=13> */
[----:B--2---:R-:W-:Y:S01]  /*b230*/  SHF.R.U64 R19, R54, 0x10, R55 ;  /* 0x0000001036137819 */ /* 0x004fe20000001237 */
[--C-:B------:R-:W-:Y:S01]  /*b240*/  IMAD.MOV.U32 R36, RZ, RZ, R51.reuse ;  /* 0x000000ffff247224 */ /* 0x100fe200078e0033 */
[----:B------:R-:W-:Y:S01]  /*b250*/  SHF.R.U64 R31, R50, 0x10, R51 ;  /* 0x00000010321f7819 */ /* 0x000fe20000001233 */
        /* <DEDUP_REMOVED lines=20> */
[----:B---3--:R-:W-:Y:S01]  /*b3a0*/  IMAD.MOV.U32 R6, RZ, RZ, R34 ;  /* 0x000000ffff067224 */ /* 0x008fe200078e0022 */
        /* <DEDUP_REMOVED lines=50> */
[----:B------:R-:W-:Y:S01]  /*b6d0*/  HADD2.F32 R72, -RZ, R44.H0_H0 ;  /* 0x2000002cff487230 */ /* 0x000fe20000004100 */
[----:B------:R-:W-:Y:S01]  /*b6e0*/  SHF.L.U32 R4, R4, 0xa, RZ ;  /* 0x0000000a04047819 */ /* 0x000fe200000006ff */
[----:B------:R-:W-:Y:S01]  /*b6f0*/  HADD2.F32 R71, -RZ, R48.H1_H1 ;  /* 0x30000030ff477230 */ /* 0x000fe20000004100 */
[----:B------:R-:W-:Y:S01]  /*b700*/  LOP3.LUT R5, R6, R141, RZ, 0x3c, !PT ;  /* 0x0000008d06057212 */ /* 0x000fe200078e3cff */
[----:B------:R-:W-:Y:S01]  /*b710*/  HADD2.F32 R61, -RZ, R41.H1_H1 ;  /* 0x30000029ff3d7230 */ /* 0x000fe20000004100 */
[----:B------:R-:W-:Y:S01]  /*b720*/  LOP3.LUT R4, R4, 0x7fffe000, RZ, 0xc0, !PT ;  /* 0x7fffe00004047812 */ /* 0x000fe200078ec0ff */
[--C-:B------:R-:W-:Y:S01]  /*b730*/  HADD2.F32 R70, -RZ, R43.reuse.H1_H1 ;  /* 0x3000002bff467230 */ /* 0x100fe20000004100 */
[----:B------:R-:W-:Y:S01]  /*b740*/  SHF.L.U32 R51, R51, 0x1, RZ ;  /* 0x0000000133337819 */ /* 0x000fe200000006ff */
[----:B------:R-:W-:Y:S01]  /*b750*/  HADD2.F32 R59, -RZ, R46.H0_H0 ;  /* 0x2000002eff3b7230 */ /* 0x000fe20000004100 */
[----:B------:R-:W-:Y:S01]  /*b760*/  IADD3 R4, R5, R4, R140 ;  /* 0x0000000405047210 */ /* 0x000fe20007ffe08c */
[----:B------:R-:W-:-:S02]  /*b770*/  HADD2.F32 R68, -RZ, R43.H0_H0 ;  /* 0x2000002bff447230 */ /* 0x000fc40000004100 */
[----:B------:R-:W1:Y:S01]  /*b780*/  LDS.128 R12, [R51+0x18100] ;  /* 0x01810000330c7984 */ /* 0x000e620000000c00 */
[----:B------:R-:W-:-:S05]  /*b790*/  SHF.L.U32 R50, R4, 0x1, RZ ;  /* 0x0000000104327819 */ /* 0x000fca00000006ff */
[----:B------:R-:W2:Y:S01]  /*b7a0*/  LDS.128 R4, [R50+0x18100] ;  /* 0x0181000032047984 */ /* 0x000ea20000000c00 */
[--C-:B-1----:R-:W-:Y:S02]  /*b7b0*/  HADD2.F32 R52, -RZ, R12.reuse.H0_H0 ;  /* 0x2000000cff347230 */ /* 0x102fe40000004100 */
[----:B------:R-:W-:Y:S02]  /*b7c0*/  HADD2.F32 R53, -RZ, R12.H1_H1 ;  /* 0x3000000cff357230 */ /* 0x000fe40000004100 */
[----:B------:R-:W-:Y:S01]  /*b7d0*/  HADD2.F32 R12, -RZ, R13.H0_H0 ;  /* 0x2000000dff0c7230 */ /* 0x000fe20000004100 */
[-C--:B------:R-:W-:Y:S01]  /*b7e0*/  FMUL.FTZ R65, R52, R67.reuse ;  /* 0x0000004334417220 */ /* 0x080fe20000410000 */
[--C-:B--2---:R-:W-:Y:S01]  /*b7f0*/  HADD2.F32 R60, -RZ, R4.reuse.H0_H0 ;  /* 0x20000004ff3c7230 */ /* 0x104fe20000004100 */
[-C--:B------:R-:W-:Y:S01]  /*b800*/  FMUL.FTZ R64, R53, R66.reuse ;  /* 0x0000004235407220 */ /* 0x080fe20000410000 */
[----:B------:R-:W-:Y:S02]  /*b810*/  HADD2.F32 R57, -RZ, R4.H1_H1 ;  /* 0x30000004ff397230 */ /* 0x000fe40000004100 */
[----:B------:R-:W-:Y:S01]  /*b820*/  HADD2.F32 R58, -RZ, R5.H0_H0 ;  /* 0x20000005ff3a7230 */ /* 0x000fe20000004100 */
[C---:B------:R-:W-:Y:S01]  /*b830*/  FMUL.FTZ R67, R60.reuse, R67 ;  /* 0x000000433c437220 */ /* 0x040fe20000410000 */
[----:B------:R-:W-:Y:S01]  /*b840*/  HADD2.F32 R55, -RZ, R13.H1_H1 ;  /* 0x3000000dff377230 */ /* 0x000fe20000004100 */
[----:B------:R-:W-:Y:S01]  /*b850*/  FFMA.FTZ R65, R60, R75, R65 ;  /* 0x0000004b3c417223 */ /* 0x000fe20000010041 */
[--C-:B------:R-:W-:Y:S01]  /*b860*/  HADD2.F32 R4, -RZ, R6.reuse.H0_H0 ;  /* 0x20000006ff047230 */ /* 0x100fe20000004100 */
[C---:B------:R-:W-:Y:S01]  /*b870*/  FMUL.FTZ R66, R57.reuse, R66 ;  /* 0x0000004239427220 */ /* 0x040fe20000410000 */
[----:B------:R-:W-:Y:S01]  /*b880*/  HADD2.F32 R69, -RZ, R6.H1_H1 ;  /* 0x30000006ff457230 */ /* 0x000fe20000004100 */
[-C--:B------:R-:W-:Y:S01]  /*b890*/  FMUL.FTZ R6, R12, R63.reuse ;  /* 0x0000003f0c067220 */ /* 0x080fe20000410000 */
[----:B------:R-:W-:Y:S01]  /*b8a0*/  HADD2.F32 R13, -RZ, R14.H0_H0 ;  /* 0x2000000eff0d7230 */ /* 0x000fe20000004100 */
[C---:B------:R-:W-:Y:S01]  /*b8b0*/  FMUL.FTZ R63, R58.reuse, R63 ;  /* 0x0000003f3a3f7220 */ /* 0x040fe20000410000 */
[----:B------:R-:W-:Y:S01]  /*b8c0*/  HADD2.F32 R60, -RZ, R46.H1_H1 ;  /* 0x3000002eff3c7230 */ /* 0x000fe20000004100 */
[----:B------:R-:W-:Y:S01]  /*b8d0*/  FFMA.FTZ R64, R57, R74, R64 ;  /* 0x0000004a39407223 */ /* 0x000fe20000010040 */
[----:B------:R-:W-:Y:S01]  /*b8e0*/  HADD2.F32 R5, -RZ, R5.H1_H1 ;  /* 0x30000005ff057230 */ /* 0x000fe20000004100 */
[----:B------:R-:W-:Y:S01]  /*b8f0*/  FFMA.FTZ R58, R58, R73, R6 ;  /* 0x000000493a3a7223 */ /* 0x000fe20000010006 */
[----:B------:R-:W-:Y:S01]  /*b900*/  HADD2.F32 R56, -RZ, R14.H1_H1 ;  /* 0x3000000eff387230 */ /* 0x000fe20000004100 */
[----:B------:R-:W-:Y:S01]  /*b910*/  FMUL.FTZ R6, R55, R62 ;  /* 0x0000003e37067220 */ /* 0x000fe20000410000 */
[--C-:B------:R-:W-:Y:S01]  /*b920*/  HADD2.F32 R14, -RZ, R15.reuse.H0_H0 ;  /* 0x2000000fff0e7230 */ /* 0x100fe20000004100 */
[----:B------:R-:W-:Y:S01]  /*b930*/  FMUL.FTZ R57, R13, R60 ;  /* 0x0000003c0d397220 */ /* 0x000fe20000410000 */
[----:B------:R-:W-:Y:S01]  /*b940*/  HADD2.F32 R15, -RZ, R15.H1_H1 ;  /* 0x3000000fff0f7230 */ /* 0x000fe20000004100 */
[C---:B------:R-:W-:Y:S01]  /*b950*/  FMUL.FTZ R62, R5.reuse, R62 ;  /* 0x0000003e053e7220 */ /* 0x040fe20000410000 */
[--C-:B------:R-:W-:Y:S01]  /*b960*/  HADD2.F32 R54, -RZ, R7.reuse.H0_H0 ;  /* 0x20000007ff367230 */ /* 0x100fe20000004100 */
[----:B------:R-:W-:Y:S01]  /*b970*/  FFMA.FTZ R5, R5, R72, R6 ;  /* 0x0000004805057223 */ /* 0x000fe20000010006 */
[----:B------:R-:W-:Y:S01]  /*b980*/  HADD2.F32 R77, -RZ, R7.H1_H1 ;  /* 0x30000007ff4d7230 */ /* 0x000fe20000004100 */
[----:B------:R-:W-:-:S02]  /*b990*/  FMUL.FTZ R60, R4, R60 ;  /* 0x0000003c043c7220 */ /* 0x000fc40000410000 */
[----:B------:R-:W-:Y:S01]  /*b9a0*/  FFMA.FTZ R57, R4, R71, R57 ;  /* 0x0000004704397223 */ /* 0x000fe20000010039 */
[----:B------:R-:W-:Y:S01]  /*b9b0*/  HADD2.F32 R4, -RZ, R41.H0_H0 ;  /* 0x20000029ff047230 */ /* 0x000fe20000004100 */
[-C--:B------:R-:W-:Y:S01]  /*b9c0*/  FMUL.FTZ R6, R56, R61.reuse ;  /* 0x0000003d38067220 */ /* 0x080fe20000410000 */
[----:B------:R-:W-:Y:S01]  /*b9d0*/  F2FP.PACK_AB R5, R5, R58 ;  /* 0x0000003a0505723e */ /* 0x000fe200000000ff */
[C---:B------:R-:W-:Y:S02]  /*b9e0*/  FMUL.FTZ R61, R69.reuse, R61 ;  /* 0x0000003d453d7220 */ /* 0x040fe40000410000 */
[----:B------:R-:W-:Y:S01]  /*b9f0*/  FFMA.FTZ R6, R69, R70, R6 ;  /* 0x0000004645067223 */ /* 0x000fe20000010006 */
[----:B------:R-:W-:Y:S01]  /*ba00*/  HADD2.F32 R69, -RZ, R48.H0_H0 ;  /* 0x20000030ff457230 */ /* 0x000fe20000004100 */
[----:B------:R-:W-:Y:S02]  /*ba10*/  FMUL.FTZ R78, R14, R59 ;  /* 0x0000003b0e4e7220 */ /* 0x000fe40000410000 */
[----:B------:R-:W-:Y:S01]  /*ba20*/  FMUL.FTZ R7, R15, R4 ;  /* 0x000000040f077220 */ /* 0x000fe20000410000 */
[----:B------:R-:W-:Y:S01]  /*ba30*/  F2FP.PACK_AB R6, R6, R57 ;  /* 0x000000390606723e */ /* 0x000fe200000000ff */
[----:B------:R-:W-:-:S02]  /*ba40*/  FMUL.FTZ R59, R54, R59 ;  /* 0x0000003b363b7220 */ /* 0x000fc40000410000 */
[C---:B------:R-:W-:Y:S02]  /*ba50*/  FMUL.FTZ R4, R77.reuse, R4 ;  /* 0x000000044d047220 */ /* 0x040fe40000410000 */
[----:B------:R-:W-:Y:S02]  /*ba60*/  FFMA.FTZ R7, R77, R68, R7 ;  /* 0x000000444d077223 */ /* 0x000fe40000010007 */
        /* <DEDUP_REMOVED lines=8> */
[-C--:B------:R-:W-:Y:S02]  /*baf0*/  FFMA.FTZ R59, R14, R69.reuse, -R59 ;  /* 0x000000450e3b7223 */ /* 0x080fe4000001083b */
[----:B------:R-:W-:Y:S01]  /*bb00*/  FFMA.FTZ R68, R15, R68, -R4 ;  /* 0x000000440f447223 */ /* 0x000fe20000010804 */
[----:B------:R-:W-:Y:S01]  /*bb10*/  F2FP.PACK_AB R14, R61, R60 ;  /* 0x0000003c3d0e723e */ /* 0x000fe200000000ff */
[----:B------:R-:W-:Y:S01]  /*bb20*/  FFMA.FTZ R54, R54, R69, R78 ;  /* 0x0000004536367223 */ /* 0x000fe2000001004e */
[----:B------:R-:W-:Y:S02]  /*bb30*/  F2FP.PACK_AB R4, R64, R65 ;  /* 0x000000414004723e */ /* 0x000fe400000000ff */
[----:B------:R-:W-:Y:S02]  /*bb40*/  F2FP.PACK_AB R15, R68, R59 ;  /* 0x0000003b440f723e */ /* 0x000fe400000000ff */
[----:B------:R-:W-:-:S03]  /*bb50*/  F2FP.PACK_AB R7, R7, R54 ;  /* 0x000000360707723e */ /* 0x000fc600000000ff */
[----:B------:R1:W-:Y:S04]  /*bb60*/  STS.128 [R51+0x18100], R12 ;  /* 0x0181000c33007388 */ /* 0x0003e80000000c00 */
[----:B------:R1:W-:Y:S02]  /*bb70*/  STS.128 [R50+0x18100], R4 ;  /* 0x0181000432007388 */ /* 0x0003e40000000c00 */
.L_x_3901:
[----:B------:R-:W-:Y:S05]  /*bb80*/  BSYNC B0 ;  /* 0x0000000000007941 */ /* 0x000fea0003800000 */
.L_x_3900:
        /* <DEDUP_REMOVED lines=11> */
[----:B------:R-:W-:Y:S01]  /*bc40*/  HADD2.F32 R63, -RZ, R33.H0_H0 ;  /* 0x20000021ff3f7230 */ /* 0x000fe20000004100 */
[----:B------:R-:W-:Y:S01]  /*bc50*/  SHF.R.S32.HI R4, RZ, 0x1f, R7 ;  /* 0x0000001fff047819 */ /* 0x000fe20000011407 */
[----:B------:R-:W-:Y:S01]  /*bc60*/  HADD2.F32 R74, -RZ, R32.H1_H1 ;  /* 0x30000020ff4a7230 */ /* 0x000fe20000004100 */
[----:B------:R-:W-:Y:S01]  /*bc70*/  SHF.L.U32 R50, R50, 0x7, RZ ;  /* 0x0000000732327819 */ /* 0x000fe200000006ff */
[----:B------:R-:W-:Y:S01]  /*bc80*/  HADD2.F32 R73, -RZ, R35.H0_H0 ;  /* 0x20000023ff497230 */ /* 0x000fe20000004100 */
[----:B------:R-:W-:Y:S01]  /*bc90*/  LOP3.LUT R5, R6, R141, RZ, 0x3c, !PT ;  /* 0x0000008d06057212 */ /* 0x000fe200078e3cff */
[----:B------:R-:W-:Y:S01]  /*bca0*/  HADD2.F32 R62, -RZ, R30.H0_H0 ;  /* 0x2000001eff3e7230 */ /* 0x000fe20000004100 */
[----:B------:R-:W-:Y:S01]  /*bcb0*/  SHF.L.U32 R6, R7, 0x3, RZ ;  /* 0x0000000307067819 */ /* 0x000fe200000006ff */
[----:B------:R-:W-:Y:S01]  /*bcc0*/  HADD2.F32 R72, -RZ, R32.H0_H0 ;  /* 0x20000020ff487230 */ /* 0x000fe20000004100 */
[----:B------:R-:W-:Y:S01]  /*bcd0*/  LEA.HI R4, R4, R7, RZ, 0x3 ;  /* 0x0000000704047211 */ /* 0x000fe200078f18ff */
[----:B------:R-:W-:Y:S01]  /*bce0*/  HADD2.F32 R71, -RZ, R36.H1_H1 ;  /* 0x30000024ff477230 */ /* 0x000fe20000004100 */
[----:B------:R-:W-:Y:S01]  /*bcf0*/  LOP3.LUT R50, R50, 0xffffe000, RZ, 0xc0, !PT ;  /* 0xffffe00032327812 */ /* 0x000fe200078ec0ff */
[----:B------:R-:W-:Y:S01]  /*bd00*/  HADD2.F32 R61, -RZ, R29.H1_H1 ;  /* 0x3000001dff3d7230 */ /* 0x000fe20000004100 */
[----:B------:R-:W-:Y:S01]  /*bd10*/  LOP3.LUT R6, R211, 0x38, R6, 0xf8, !PT ;  /* 0x00000038d3067812 */ /* 0x000fe200078ef806 */
[--C-:B------:R-:W-:Y:S01]  /*bd20*/  HADD2.F32 R70, -RZ, R31.reuse.H1_H1 ;  /* 0x3000001fff467230 */ /* 0x100fe20000004100 */
[----:B------:R-:W-:Y:S01]  /*bd30*/  SHF.L.U32 R4, R4, 0xa, RZ ;  /* 0x0000000a04047819 */ /* 0x000fe200000006ff */
[----:B------:R-:W-:Y:S01]  /*bd40*/  HADD2.F32 R59, -RZ, R34.H0_H0 ;  /* 0x20000022ff3b7230 */ /* 0x000fe20000004100 */
[----:B------:R-:W-:Y:S01]  /*bd50*/  IADD3 R50, R5, R50, R140 ;  /* 0x0000003205327210 */ /* 0x000fe20007ffe08c */
[----:B------:R-:W-:Y:S01]  /*bd60*/  HADD2.F32 R68, -RZ, R31.H0_H0 ;  /* 0x2000001fff447230 */ /* 0x000fe20000004100 */
[----:B------:R-:W-:-:S02]  /*bd70*/  LOP3.LUT R5, R6, R141, RZ, 0x3c, !PT ;  /* 0x0000008d06057212 */ /* 0x000fc400078e3cff */
        /* <DEDUP_REMOVED lines=65> */
[----:B------:R1:W-:Y:S04]  /*c190*/  STS.128 [R50], R12 ;  /* 0x0000000c32007388 */ /* 0x0003e80000000c00 */
[----:B------:R1:W-:Y:S02]  /*c1a0*/  STS.128 [R51+0x18100], R4 ;  /* 0x0181000433007388 */ /* 0x0003e40000000c00 */
.L_x_3903:
[----:B------:R-:W-:Y:S05]  /*c1b0*/  BSYNC B0 ;  /* 0x0000000000007941 */ /* 0x000fea0003800000 */
.L_x_3902:
        /* <DEDUP_REMOVED lines=97> */
.L_x_3899:
[----:B------:R-:W-:Y:S05]  /*c7d0*/  BSYNC B1 ;  /* 0x0000000000017941 */ /* 0x000fea0003800000 */
.L_x_3898:
        /* <DEDUP_REMOVED lines=13> */
[--C-:B------:R-:W-:Y:S01]  /*c8b0*/  HADD2.F32 R58, -RZ, R45.reuse.H1_H1 ;  /* 0x3000002dff3a7230 */ /* 0x100fe20000004100 */
[----:B------:R-:W-:Y:S01]  /*c8c0*/  LOP3.LUT R50, R51, 0x38, R144, 0xf8, !PT ;  /* 0x0000003833327812 */ /* 0x000fe200078ef890 */
[----:B------:R-:W-:Y:S01]  /*c8d0*/  HADD2.F32 R45, -RZ, R45.H0_H0 ;  /* 0x2000002dff2d7230 */ /* 0x000fe20000004100 */
[----:B------:R-:W-:Y:S01]  /*c8e0*/  LEA.HI R6, R5, R210, RZ, 0x1d ;  /* 0x000000d205067211 */ /* 0x000fe200078fe8ff */
[--C-:B------:R-:W-:Y:S01]  /*c8f0*/  HADD2.F32 R62, -RZ, R47.reuse.H1_H1 ;  /* 0x3000002fff3e7230 */ /* 0x100fe20000004100 */
[----:B------:R-:W-:Y:S01]  /*c900*/  LOP3.LUT R50, R16, R50, R49, 0xf6, !PT ;  /* 0x0000003210327212 */ /* 0x000fe200078ef631 */
[----:B------:R-:W-:Y:S01]  /*c910*/  HADD2.F32 R47, -RZ, R47.H0_H0 ;  /* 0x2000002fff2f7230 */ /* 0x000fe20000004100 */
[----:B------:R-:W-:Y:S01]  /*c920*/  SHF.R.S32.HI R5, RZ, 0x1f, R6 ;  /* 0x0000001fff057819 */ /* 0x000fe20000011406 */
[--C-:B------:R-:W-:Y:S01]  /*c930*/  HADD2.F32 R63, -RZ, R42.reuse.H1_H1 ;  /* 0x3000002aff3f7230 */ /* 0x100fe20000004100 */
        /* <DEDUP_REMOVED lines=16> */
[C---:B------:R-:W-:Y:S01]  /*ca40*/  FMUL.FTZ R64, R58.reuse, R53 ;  /* 0x000000353a407220 */ /* 0x040fe20000410000 */
        /* <DEDUP_REMOVED lines=28> */
[--C-:B------:R-:W-:Y:S01]  /*cc10*/  HADD2.F32 R14, -RZ, R15.reuse.H0_H0 ;  /* 0x2000000fff0e7230 */ /* 0x100fe20000004100 */
        /* <DEDUP_REMOVED lines=9> */
[----:B------:R-:W-:Y:S01]  /*ccb0*/  HADD2.F32 R61, -RZ, R48.H0_H0 ;  /* 0x20000030ff3d7230 */ /* 0x000fe20000004100 */
[----:B------:R-:W-:Y:S01]  /*ccc0*/  FMUL.FTZ R69, R69, R6 ;  /* 0x0000000645457220 */ /* 0x000fe20000410000 */
[----:B------:R-:W-:Y:S01]  /*ccd0*/  HADD2.F32 R7, -RZ, R7.H1_H1 ;  /* 0x30000007ff077230 */ /* 0x000fe20000004100 */
[----:B------:R-:W-:Y:S01]  /*cce0*/  FFMA.FTZ R63, R64, R54, -R63 ;  /* 0x00000036403f7223 */ /* 0x000fe2000001083f */
[----:B------:R-:W-:Y:S01]  /*ccf0*/  HADD2.F32 R48, -RZ, R43.H0_H0 ;  /* 0x2000002bff307230 */ /* 0x000fe20000004100 */
[----:B------:R-:W-:-:S02]  /*cd00*/  FMUL.FTZ R43, R46, R15 ;  /* 0x0000000f2e2b7220 */ /* 0x000fc40000410000 */
[----:B------:R-:W-:Y:S02]  /*cd10*/  FFMA.FTZ R41, R61, R6, R41 ;  /* 0x000000063d297223 */ /* 0x000fe40000010029 */
[-C--:B------:R-:W-:Y:S02]  /*cd20*/  FMUL.FTZ R6, R46, R7.reuse ;  /* 0x000000072e067220 */ /* 0x080fe40000410000 */
[----:B------:R-:W-:Y:S02]  /*cd30*/  FFMA.FTZ R46, R48, R7, R43 ;  /* 0x00000007302e7223 */ /* 0x000fe4000001002b */
        /* <DEDUP_REMOVED lines=16> */
.L_x_3905:
[----:B------:R-:W-:Y:S05]  /*ce40*/  BSYNC B0 ;  /* 0x0000000000007941 */ /* 0x000fea0003800000 */
.L_x_3904:
        /* <DEDUP_REMOVED lines=9> */
[----:B------:R-:W-:Y:S01]  /*cee0*/  HADD2.F32 R33, -RZ, R33.H0_H0 ;  /* 0x20000021ff217230 */ /* 0x000fe20000004100 */
[----:B------:R-:W-:Y:S01]  /*cef0*/  LOP3.LUT R38, R51, 0x38, R38, 0xf8, !PT ;  /* 0x0000003833267812 */ /* 0x000fe200078ef826 */
[--C-:B------:R-:W-:Y:S01]  /*cf00*/  HADD2.F32 R50, -RZ, R30.reuse.H1_H1 ;  /* 0x3000001eff327230 */ /* 0x100fe20000004100 */
[----:B------:R-:W-:Y:S01]  /*cf10*/  SHF.R.S32.HI R5, RZ, 0x1f, R4 ;  /* 0x0000001fff057819 */ /* 0x000fe20000011404 */
[----:B------:R-:W-:Y:S01]  /*cf20*/  HADD2.F32 R30, -RZ, R30.H0_H0 ;  /* 0x2000001eff1e7230 */ /* 0x000fe20000004100 */
[----:B------:R-:W-:Y:S01]  /*cf30*/  SHF.L.U32 R6, R4, 0x3, RZ ;  /* 0x0000000304067819 */ /* 0x000fe200000006ff */
[----:B------:R-:W-:Y:S01]  /*cf40*/  HADD2.F32 R35, -RZ, R35.H0_H0 ;  /* 0x20000023ff237230 */ /* 0x000fe20000004100 */
[----:B------:R-:W-:Y:S01]  /*cf50*/  LEA.HI R5, R5, R4, RZ, 0x3 ;  /* 0x0000000405057211 */ /* 0x000fe200078f18ff */
[----:B------:R-:W-:Y:S01]  /*cf60*/  HADD2.F32 R59, -RZ, R36.H0_H0 ;  /* 0x20000024ff3b7230 */ /* 0x000fe20000004100 */
[----:B------:R-:W-:-:S02]  /*cf70*/  SHF.L.U32 R39, R39, 0x7, RZ ;  /* 0x0000000727277819 */ /* 0x000fc400000006ff */
[----:B------:R-:W-:Y:S02]  /*cf80*/  LOP3.LUT R4, R51, 0x38, R6, 0xf8, !PT ;  /* 0x0000003833047812 */ /* 0x000fe400078ef806 */
[----:B------:R-:W-:Y:S02]  /*cf90*/  SHF.L.U32 R5, R5, 0xa, RZ ;  /* 0x0000000a05057819 */ /* 0x000fe400000006ff */
[-C--:B------:R-:W-:Y:S02]  /*cfa0*/  LOP3.LUT R7, R38, R49.reuse, RZ, 0x3c, !PT ;  /* 0x0000003126077212 */ /* 0x080fe400078e3cff */
[----:B------:R-:W-:Y:S02]  /*cfb0*/  LOP3.LUT R39, R39, 0xffffe000, RZ, 0xc0, !PT ;  /* 0xffffe00027277812 */ /* 0x000fe400078ec0ff */
[----:B------:R-:W-:Y:S02]  /*cfc0*/  LOP3.LUT R4, R4, R49, RZ, 0x3c, !PT ;  /* 0x0000003104047212 */ /* 0x000fe400078e3cff */
[----:B------:R-:W-:-:S02]  /*cfd0*/  LOP3.LUT R5, R5, 0x7fffe000, RZ, 0xc0, !PT ;  /* 0x7fffe00005057812 */ /* 0x000fc400078ec0ff */
[--C-:B------:R-:W-:Y:S02]  /*cfe0*/  IADD3 R7, R7, R39, R16.reuse ;  /* 0x0000002707077210 */ /* 0x100fe40007ffe010 */
[----:B------:R-:W-:Y:S02]  /*cff0*/  IADD3 R4, R4, R5, R16 ;  /* 0x0000000504047210 */ /* 0x000fe40007ffe010 */
[----:B------:R-:W-:Y:S02]  /*d000*/  LEA R37, R7, 0x18100, 0x1 ;  /* 0x0001810007257811 */ /* 0x000fe400078e08ff */
[----:B------:R-:W-:-:S03]  /*d010*/  SHF.L.U32 R38, R4, 0x1, RZ ;  /* 0x0000000104267819 */ /* 0x000fc600000006ff */
[----:B------:R-:W1:Y:S04]  /*d020*/  LDS.128 R12, [R37] ;  /* 0x00000000250c7984 */ /* 0x000e680000000c00 */
[----:B------:R-:W2:Y:S01]  /*d030*/  LDS.128 R4, [R38+0x18100] ;  /* 0x0181000026047984 */ /* 0x000ea20000000c00 */
[--C-:B-1----:R-:W-:Y:S02]  /*d040*/  HADD2.F32 R39, -RZ, R12.reuse.H0_H0 ;  /* 0x2000000cff277230 */ /* 0x102fe40000004100 */
[----:B------:R-:W-:Y:S02]  /*d050*/  HADD2.F32 R40, -RZ, R12.H1_H1 ;  /* 0x3000000cff287230 */ /* 0x000fe40000004100 */
[--C-:B--2---:R-:W-:Y:S01]  /*d060*/  HADD2.F32 R43, -RZ, R4.reuse.H0_H0 ;  /* 0x20000004ff2b7230 */ /* 0x104fe20000004100 */
[----:B------:R-:W-:Y:S01]  /*d070*/  FMUL.FTZ R52, R44, R39 ;  /* 0x000000272c347220 */ /* 0x000fe20000410000 */
[--C-:B------:R-:W-:Y:S01]  /*d080*/  HADD2.F32 R12, -RZ, R13.reuse.H0_H0 ;  /* 0x2000000dff0c7230 */ /* 0x100fe20000004100 */
[----:B------:R-:W-:Y:S01]  /*d090*/  FMUL.FTZ R54, R50, R40 ;  /* 0x0000002832367220 */ /* 0x000fe20000410000 */
[----:B------:R-:W-:Y:S01]  /*d0a0*/  HADD2.F32 R41, -RZ, R13.H1_H1 ;  /* 0x3000000dff297230 */ /* 0x000fe20000004100 */
[-C--:B------:R-:W-:Y:S01]  /*d0b0*/  FMUL.FTZ R44, R44, R43.reuse ;  /* 0x0000002b2c2c7220 */ /* 0x080fe20000410000 */
[----:B------:R-:W-:Y:S01]  /*d0c0*/  HADD2.F32 R45, -RZ, R4.H1_H1 ;  /* 0x30000004ff2d7230 */ /* 0x000fe20000004100 */
[----:B------:R-:W-:Y:S01]  /*d0d0*/  FFMA.FTZ R43, R48, R43, R52 ;  /* 0x0000002b302b7223 */ /* 0x000fe20000010034 */
[--C-:B------:R-:W-:Y:S01]  /*d0e0*/  HADD2.F32 R4, -RZ, R5.reuse.H0_H0 ;  /* 0x20000005ff047230 */ /* 0x100fe20000004100 */
[C---:B------:R-:W-:Y:S01]  /*d0f0*/  FMUL.FTZ R53, R33.reuse, R12 ;  /* 0x0000000c21357220 */ /* 0x040fe20000410000 */
[----:B------:R-:W-:Y:S01]  /*d100*/  HADD2.F32 R46, -RZ, R5.H1_H1 ;  /* 0x30000005ff2e7230 */ /* 0x000fe20000004100 */
[C---:B------:R-:W-:Y:S01]  /*d110*/  FMUL.FTZ R57, R30.reuse, R41 ;  /* 0x000000291e397220 */ /* 0x040fe20000410000 */
[--C-:B------:R-:W-:Y:S01]  /*d120*/  HADD2.F32 R52, -RZ, R32.reuse.H1_H1 ;  /* 0x30000020ff347230 */ /* 0x100fe20000004100 */
[-C--:B------:R-:W-:Y:S01]  /*d130*/  FMUL.FTZ R33, R33, R4.reuse ;  /* 0x0000000421217220 */ /* 0x080fe20000410000 */
[----:B------:R-:W-:Y:S01]  /*d140*/  HADD2.F32 R32, -RZ, R32.H0_H0 ;  /* 0x20000020ff207230 */ /* 0x000fe20000004100 */
[C---:B------:R-:W-:Y:S01]  /*d150*/  FFMA.FTZ R53, R35.reuse, R4, R53 ;  /* 0x0000000423357223 */ /* 0x040fe20000010035 */
[----:B------:R-:W-:Y:S01]  /*d160*/  HADD2.F32 R13, -RZ, R14.H0_H0 ;  /* 0x2000000eff0d7230 */ /* 0x000fe20000004100 */
[-C--:B------:R-:W-:Y:S01]  /*d170*/  FMUL.FTZ R30, R30, R46.reuse ;  /* 0x0000002e1e1e7220 */ /* 0x080fe20000410000 */
[----:B------:R-:W-:Y:S01]  /*d180*/  HADD2.F32 R4, -RZ, R34.H1_H1 ;  /* 0x30000022ff047230 */ /* 0x000fe20000004100 */
[----:B------:R-:W-:Y:S01]  /*d190*/  FFMA.FTZ R46, R32, R46, R57 ;  /* 0x0000002e202e7223 */ /* 0x000fe20000010039 */
[----:B------:R-:W-:Y:S01]  /*d1a0*/  HADD2.F32 R42, -RZ, R14.H1_H1 ;  /* 0x3000000eff2a7230 */ /* 0x000fe20000004100 */
[-C--:B------:R-:W-:Y:S01]  /*d1b0*/  FMUL.FTZ R55, R50, R45.reuse ;  /* 0x0000002d32377220 */ /* 0x080fe20000410000 */
[--C-:B------:R-:W-:Y:S01]  /*d1c0*/  HADD2.F32 R14, -RZ, R15.reuse.H0_H0 ;  /* 0x2000000fff0e7230 */ /* 0x100fe20000004100 */
[----:B------:R-:W-:Y:S01]  /*d1d0*/  FFMA.FTZ R50, R52, R45, R54 ;  /* 0x0000002d34327223 */ /* 0x000fe20000010036 */
[----:B------:R-:W-:Y:S01]  /*d1e0*/  HADD2.F32 R57, -RZ, R34.H0_H0 ;  /* 0x20000022ff397230 */ /* 0x000fe20000004100 */
[----:B------:R-:W-:Y:S01]  /*d1f0*/  FMUL.FTZ R56, R4, R13 ;  /* 0x0000000d04387220 */ /* 0x000fe20000410000 */
[----:B------:R-:W-:Y:S01]  /*d200*/  HADD2.F32 R5, -RZ, R6.H0_H0 ;  /* 0x20000006ff057230 */ /* 0x000fe20000004100 */
[----:B------:R-:W-:Y:S01]  /*d210*/  FFMA.FTZ R44, R48, R39, -R44 ;  /* 0x00000027302c7223 */ /* 0x000fe2000001082c */
[----:B------:R-:W-:Y:S01]  /*d220*/  HADD2.F32 R54, -RZ, R36.H1_H1 ;  /* 0x30000024ff367230 */ /* 0x000fe20000004100 */
[----:B------:R-:W-:Y:S01]  /*d230*/  FFMA.FTZ R55, R52, R40, -R55 ;  /* 0x0000002834377223 */ /* 0x000fe20000010837 */
[----:B------:R-:W-:Y:S01]  /*d240*/  HADD2.F32 R47, -RZ, R6.H1_H1 ;  /* 0x30000006ff2f7230 */ /* 0x000fe20000004100 */
[-C--:B------:R-:W-:Y:S01]  /*d250*/  FMUL.FTZ R4, R4, R5.reuse ;  /* 0x0000000504047220 */ /* 0x080fe20000410000 */
[----:B------:R-:W-:Y:S01]  /*d260*/  HADD2.F32 R15, -RZ, R15.H1_H1 ;  /* 0x3000000fff0f7230 */ /* 0x000fe20000004100 */
[----:B------:R-:W-:Y:S01]  /*d270*/  FFMA.FTZ R56, R54, R5, R56 ;  /* 0x0000000536387223 */ /* 0x000fe20000010038 */
[----:B------:R-:W-:Y:S01]  /*d280*/  HADD2.F32 R6, -RZ, R7.H0_H0 ;  /* 0x20000007ff067230 */ /* 0x000fe20000004100 */
[----:B------:R-:W-:Y:S01]  /*d290*/  FFMA.FTZ R33, R35, R12, -R33 ;  /* 0x0000000c23217223 */ /* 0x000fe20000010821 */
[--C-:B------:R-:W-:Y:S01]  /*d2a0*/  HADD2.F32 R45, -RZ, R29.reuse.H1_H1 ;  /* 0x3000001dff2d7230 */ /* 0x100fe20000004100 */
[----:B------:R-:W-:Y:S01]  /*d2b0*/  FFMA.FTZ R30, R32, R41, -R30 ;  /* 0x00000029201e7223 */ /* 0x000fe2000001081e */
[----:B------:R-:W-:Y:S01]  /*d2c0*/  HADD2.F32 R34, -RZ, R29.H0_H0 ;  /* 0x2000001dff227230 */ /* 0x000fe20000004100 */
[----:B------:R-:W-:Y:S01]  /*d2d0*/  FMUL.FTZ R29, R57, R14 ;  /* 0x0000000e391d7220 */ /* 0x000fe20000410000 */
[----:B------:R-:W-:Y:S01]  /*d2e0*/  HADD2.F32 R7, -RZ, R7.H1_H1 ;  /* 0x30000007ff077230 */ /* 0x000fe20000004100 */
[----:B------:R-:W-:Y:S01]  /*d2f0*/  FMUL.FTZ R58, R45, R42 ;  /* 0x0000002a2d3a7220 */ /* 0x000fe20000410000 */
[--C-:B------:R-:W-:Y:S01]  /*d300*/  HADD2.F32 R5, -RZ, R31.reuse.H1_H1 ;  /* 0x3000001fff057230 */ /* 0x100fe20000004100 */
[----:B------:R-:W-:Y:S01]  /*d310*/  FMUL.FTZ R57, R57, R6 ;  /* 0x0000000639397220 */ /* 0x000fe20000410000 */
[----:B------:R-:W-:Y:S01]  /*d320*/  HADD2.F32 R36, -RZ, R31.H0_H0 ;  /* 0x2000001fff247230 */ /* 0x000fe20000004100 */
[----:B------:R-:W-:Y:S01]  /*d330*/  FMUL.FTZ R31, R34, R15 ;  /* 0x0000000f221f7220 */ /* 0x000fe20000410000 */
[----:B------:R-:W-:Y:S01]  /*d340*/  F2FP.PACK_AB R12, R55, R44 ;  /* 0x0000002c370c723e */ /* 0x000fe200000000ff */
[----:B------:R-:W-:-:S02]  /*d350*/  FFMA.FTZ R29, R59, R6, R29 ;  /* 0x000000063b1d7223 */ /* 0x000fc4000001001d */
[----:B------:R-:W-:Y:S02]  /*d360*/  FMUL.FTZ R45, R45, R47 ;  /* 0x0000002f2d2d7220 */ /* 0x000fe40000410000 */
        /* <DEDUP_REMOVED lines=11> */
[----:B------:R-:W-:-:S02]  /*d420*/  F2FP.PACK_AB R5, R46, R53 ;  /* 0x000000352e05723e */ /* 0x000fc400000000ff */
[----:B------:R-:W-:Y:S02]  /*d430*/  F2FP.PACK_AB R15, R36, R57 ;  /* 0x00000039240f723e */ /* 0x000fe400000000ff */
[----:B------:R-:W-:-:S03]  /*d440*/  F2FP.PACK_AB R6, R47, R56 ;  /* 0x000000382f06723e */ /* 0x000fc600000000ff */
[----:B------:R1:W-:Y:S04]  /*d450*/  STS.128 [R37], R12 ;  /* 0x0000000c25007388 */ /* 0x0003e80000000c00 */
[----:B------:R1:W-:Y:S02]  /*d460*/  STS.128 [R38+0x18100], R4 ;  /* 0x0181000426007388 */ /* 0x0003e40000000c00 */
.L_x_3907:
[----:B------:R-:W-:Y:S05]  /*d470*/  BSYNC B0 ;  /* 0x0000000000007941 */ /* 0x000fea0003800000 */
.L_x_3906:
        /* <DEDUP_REMOVED lines=10> */
[--C-:B------:R-:W-:Y:S01]  /*d520*/  HADD2.F32 R36, -RZ, R18.reuse.H1_H1 ;  /* 0x30000012ff247230 */ /* 0x100fe20000004100 */
[----:B------:R-:W-:Y:S01]  /*d530*/  SHF.R.S32.HI R5, RZ, 0x1f, R4 ;  /* 0x0000001fff057819 */ /* 0x000fe20000011404 */
[----:B------:R-:W-:Y:S01]  /*d540*/  HADD2.F32 R23, -RZ, R23.H0_H0 ;  /* 0x20000017ff177230 */ /* 0x000fe20000004100 */
[----:B------:R-:W-:Y:S01]  /*d550*/  SHF.L.U32 R6, R4, 0x3, RZ ;  /* 0x0000000304067819 */ /* 0x000fe200000006ff */
[----:B------:R-:W-:Y:S01]  /*d560*/  HADD2.F32 R18, -RZ, R18.H0_H0 ;  /* 0x20000012ff127230 */ /* 0x000fe20000004100 */
[----:B------:R-:W-:Y:S01]  /*d570*/  LEA.HI R5, R5, R4, RZ, 0x3 ;  /* 0x0000000405057211 */ /* 0x000fe200078f18ff */
[----:B------:R-:W-:Y:S01]  /*d580*/  HADD2.F32 R41, -RZ, R17.H1_H1 ;  /* 0x30000011ff297230 */ /* 0x000fe20000004100 */
        /* <DEDUP_REMOVED lines=48> */
[----:B------:R-:W-:Y:S01]  /*d890*/  FMUL.FTZ R44, R41, R34 ;  /* 0x00000022292c7220 */ /* 0x000fe20000410000 */
[----:B------:R-:W-:Y:S01]  /*d8a0*/  HADD2.F32 R15, -RZ, R15.H1_H1 ;  /* 0x3000000fff0f7230 */ /* 0x000fe20000004100 */
[----:B------:R-:W-:Y:S01]  /*d8b0*/  FFMA.FTZ R31, R35, R26, -R31 ;  /* 0x0000001a231f7223 */ /* 0x000fe2000001081f */
[----:B------:R-:W-:Y:S01]  /*d8c0*/  HADD2.F32 R6, -RZ, R7.H0_H0 ;  /* 0x20000007ff067230 */ /* 0x000fe20000004100 */
[----:B------:R-:W-:Y:S01]  /*d8d0*/  FFMA.FTZ R36, R38, R27, -R36 ;  /* 0x0000001b26247223 */ /* 0x000fe20000010824 */
[----:B------:R-:W-:Y:S01]  /*d8e0*/  HADD2.F32 R22, -RZ, R17.H0_H0 ;  /* 0x20000011ff167230 */ /* 0x000fe20000004100 */
[----:B------:R-:W-:Y:S01]  /*d8f0*/  FFMA.FTZ R17, R5, R34, R18 ;  /* 0x0000002205117223 */ /* 0x000fe20000010012 */
[----:B------:R-:W-:Y:S01]  /*d900*/  HADD2.F32 R7, -RZ, R7.H1_H1 ;  /* 0x30000007ff077230 */ /* 0x000fe20000004100 */
[C---:B------:R-:W-:Y:S01]  /*d910*/  FMUL.FTZ R18, R33.reuse, R14 ;  /* 0x0000000e21127220 */ /* 0x040fe20000410000 */
[----:B------:R-:W-:Y:S01]  /*d920*/  HADD2.F32 R41, -RZ, R24.H0_H0 ;  /* 0x20000018ff297230 */ /* 0x000fe20000004100 */
[----:B------:R-:W-:Y:S01]  /*d930*/  FMUL.FTZ R33, R33, R6 ;  /* 0x0000000621217220 */ /* 0x000fe20000410000 */
[----:B------:R-:W-:Y:S01]  /*d940*/  HADD2.F32 R24, -RZ, R19.H0_H0 ;  /* 0x20000013ff187230 */ /* 0x000fe20000004100 */
[----:B------:R-:W-:-:S02]  /*d950*/  FMUL.FTZ R19, R22, R15 ;  /* 0x0000000f16137220 */ /* 0x000fc40000410000 */
[----:B------:R-:W-:Y:S02]  /*d960*/  FMUL.FTZ R22, R22, R7 ;  /* 0x0000000716167220 */ /* 0x000fe40000410000 */
[----:B------:R-:W-:Y:S01]  /*d970*/  FFMA.FTZ R37, R23, R12, -R37 ;  /* 0x0000000c17257223 */ /* 0x000fe20000010825 */
[----:B------:R-:W-:Y:S01]  /*d980*/  F2FP.PACK_AB R12, R36, R31 ;  /* 0x0000001f240c723e */ /* 0x000fe200000000ff */
[----:B------:R-:W-:Y:S02]  /*d990*/  FFMA.FTZ R20, R20, R28, -R43 ;  /* 0x0000001c14147223 */ /* 0x000fe4000001082b */
[----:B------:R-:W-:Y:S02]  /*d9a0*/  FFMA.FTZ R4, R32, R13, -R4 ;  /* 0x0000000d20047223 */ /* 0x000fe40000010804 */
        /* <DEDUP_REMOVED lines=9> */
[----:B------:R-:W-:-:S02]  /*da40*/  F2FP.PACK_AB R15, R22, R33 ;  /* 0x00000021160f723e */ /* 0x000fc400000000ff */
[----:B------:R-:W-:Y:S02]  /*da50*/  F2FP.PACK_AB R4, R21, R30 ;  /* 0x0000001e1504723e */ /* 0x000fe400000000ff */
[----:B------:R-:W-:Y:S01]  /*da60*/  F2FP.PACK_AB R7, R7, R18 ;  /* 0x000000120707723e */ /* 0x000fe200000000ff */
[----:B------:R1:W-:Y:S04]  /*da70*/  STS.128 [R25], R12 ;  /* 0x0000000c19007388 */ /* 0x0003e80000000c00 */
[----:B------:R1:W-:Y:S02]  /*da80*/  STS.128 [R16+0x18100], R4 ;  /* 0x0181000410007388 */ /* 0x0003e40000000c00 */
.L_x_3885:
[----:B------:R-:W-:Y:S05]  /*da90*/  BSYNC B2 ;  /* 0x0000000000027941 */ /* 0x000fea0003800000 */
.L_x_3869:
[----:B------:R-:W-:-:S04]  /*daa0*/  DEPBAR.LE SB0, 0x2 ;  /* 0x000080800000791a */ /* 0x000fc80000000000 */
[----:B------:R-:W-:Y:S01]  /*dab0*/  BAR.SYNC.DEFER_BLOCKING 0x0 ;  /* 0x0000000000007b1d */ /* 0x000fe20000010000 */
[----:B------:R-:W-:Y:S01]  /*dac0*/  LOP3.LUT P0, RZ, R193, 0x2, RZ, 0xc0, !PT ;  /* 0x00000002c1ff7812 */ /* 0x000fe2000780c0ff */
[----:B------:R-:W-:-:S03]  /*dad0*/  IMAD.IADD R195, R194, 0x1, R191 ;  /* 0x00000001c2c37824 */ /* 0x000fc600078e02bf */
[----:B------:R-:W-:Y:S01]  /*dae0*/  SEL R197, R0, 0xffffffe0, !P0 ;  /* 0xffffffe000c57807 */ /* 0x000fe20004000000 */
[----:B------:R-:W-:Y:S04]  /*daf0*/  BSSY B0, `(.L_x_3908) ;  /* 0x0000024000007945 */ /* 0x000fe80003800000 */
[----:B-----5:R-:W-:Y:S01]  /*db00*/  IMAD.IADD R77, R192, 0x1, R197 ;  /* 0x00000001c04d7824 */ /* 0x020fe200078e02c5 */
[----:B------:R2:W3:Y:S04]  /*db10*/  LDSM.16.M88.4 R60, [R194] ;  /* 0x00000000c23c783b */ /* 0x0004e80000000200 */
[----:B------:R2:W4:Y:S04]  /*db20*/  LDSM.16.M88.4 R32, [R192] ;  /* 0x00000000c020783b */ /* 0x0005280000000200 */
[----:B-1----:R2:W1:Y:S04]  /*db30*/  LDSM.16.M88.4 R24, [R192+0x800] ;  /* 0x00080000c018783b */ /* 0x0024680000000200 */
        /* <DEDUP_REMOVED lines=9> */
[----:B------:R-:W-:-:S02]  /*dbd0*/  ISETP.NE.AND P3, PT, R222, RZ, PT ;  /* 0x000000ffde00720c */ /* 0x000fc40003f65270 */
        /* <DEDUP_REMOVED lines=21> */
.L_x_3909:
[----:B------:R-:W-:Y:S05]  /*dd30*/  BSYNC B0 ;  /* 0x0000000000007941 */ /* 0x000fea0003800000 */
.L_x_3908:
[----:B------:R-:W-:Y:S01]  /*dd40*/  LOP3.LUT P0, RZ, R193, 0x4, RZ, 0xc0, !PT ;  /* 0x00000004c1ff7812 */ /* 0x000fe2000780c0ff */
[C---:B---34-:R-:W-:Y:S01]  /*dd50*/  HMMA.16816.F32 R36, R60.reuse, R32, RZ ;  /* 0x000000203c24723c */ /* 0x058fe200000018ff */
        /* <DEDUP_REMOVED lines=10> */
[----:B------:R-:W-:Y:S01]  /*de00*/  IMAD.IADD R3, R146, 0x1, -R3 ;  /* 0x0000000192037824 */ /* 0x000fe200078e0a03 */
[----:B------:R-:W-:Y:S01]  /*de10*/  BSSY B0, `(.L_x_3910) ;  /* 0x000020f000007945 */ /* 0x000fe20003800000 */
[----:B------:R-:W-:Y:S01]  /*de20*/  IMAD.IADD R170, R191, 0x1, R147 ;  /* 0x00000001bfaa7824 */ /* 0x000fe200078e0293 */
[----:B--2---:R-:W2:Y:S02]  /*de30*/  LDSM.16.M88.4 R4, [R9] ;  /* 0x000000000904783b */ /* 0x004ea40000000200 */
[C---:B-1----:R-:W-:Y:S02]  /*de40*/  HMMA.16816.F32 R28, R60.reuse, R24, RZ ;  /* 0x000000183c1c723c */ /* 0x042fe400000018ff */
[----:B------:R-:W-:Y:S06]  /*de50*/  LDSM.16.M88.4 R72, [R9+0x1800] ;  /* 0x001800000948783b */ /* 0x000fec0000000200 */
[C---:B------:R-:W-:Y:S08]  /*de60*/  HMMA.16816.F32 R24, R60.reuse, R26, RZ ;  /* 0x0000001a3c18723c */ /* 0x040ff000000018ff */
[C---:B------:R-:W-:Y:S08]  /*de70*/  HMMA.16816.F32 R20, R60.reuse, R16, RZ ;  /* 0x000000103c14723c */ /* 0x040ff000000018ff */
[C---:B------:R-:W-:Y:S08]  /*de80*/  HMMA.16816.F32 R16, R60.reuse, R18, RZ ;  /* 0x000000123c10723c */ /* 0x040ff000000018ff */
[C---:B------:R-:W-:Y:S08]  /*de90*/  HMMA.16816.F32 R64, R60.reuse, R40, RZ ;  /* 0x000000283c40723c */ /* 0x040ff000000018ff */
[----:B------:R-:W-:Y:S01]  /*dea0*/  HMMA.16816.F32 R60, R60, R42, RZ ;  /* 0x0000002a3c3c723c */ /* 0x000fe200000018ff */
[----:B------:R-:W1:Y:S07]  /*deb0*/  LDSM.16.M88.4 R40, [R9+0x800] ;  /* 0x000800000928783b */ /* 0x000e6e0000000200 */
[C---:B------:R-:W-:Y:S08]  /*dec0*/  HMMA.16816.F32 R36, R44.reuse, R12, R36 ;  /* 0x0000000c2c24723c */ /* 0x040ff00000001824 */
[C---:B------:R-:W-:Y:S01]  /*ded0*/  HMMA.16816.F32 R32, R44.reuse, R14, R32 ;  /* 0x0000000e2c20723c */ /* 0x040fe20000001820 */
[----:B------:R-:W3:Y:S07]  /*dee0*/  LDSM.16.M88.4 R12, [R9+0x1000] ;  /* 0x00100000090c783b */ /* 0x000eee0000000200 */
        /* <DEDUP_REMOVED lines=8> */
[----:B------:R-:W-:Y:S04]  /*df70*/  LDSM.16.M88.4 R44, [R0+0x1000] ;  /* 0x00100000002c783b */ /* 0x000fe80000000200 */
[----:B------:R-:W-:Y:S03]  /*df80*/  LDSM.16.M88.4 R48, [R194+0x4000] ;  /* 0x00400000c230783b */ /* 0x000fe60000000200 */
[C---:B--2---:R-:W-:Y:S08]  /*df90*/  HMMA.16816.F32 R36, R68.reuse, R4, R36 ;  /* 0x000000044424723c */ /* 0x044ff00000001824 */
[C---:B------:R-:W-:Y:S01]  /*dfa0*/  HMMA.16816.F32 R32, R68.reuse, R6, R32 ;  /* 0x000000064420723c */ /* 0x040fe20000001820 */
[----:B------:R-:W2:Y:S07]  /*dfb0*/  LDSM.16.M88.4 R4, [R189] ;  /* 0x00000000bd04783b */ /* 0x000eae0000000200 */
[C---:B-1----:R-:W-:Y:S08]  /*dfc0*/  HMMA.16816.F32 R28, R68.reuse, R40, R28 ;  /* 0x00000028441c723c */ /* 0x042ff0000000181c */
[C---:B------:R-:W-:Y:S01]  /*dfd0*/  HMMA.16816.F32 R24, R68.reuse, R42, R24 ;  /* 0x0000002a4418723c */ /* 0x040fe20000001818 */
[----:B------:R-:W1:Y:S07]  /*dfe0*/  LDSM.16.M88.4 R40, [R0+0x1800] ;  /* 0x001800000028783b */ /* 0x000e6e0000000200 */
[C---:B---3--:R-:W-:Y:S08]  /*dff0*/  HMMA.16816.F32 R20, R68.reuse, R12, R20 ;  /* 0x0000000c4414723c */ /* 0x048ff00000001814 */
        /* <DEDUP_REMOVED lines=14> */
[----:B------:R-:W-:Y:S07]  /*e0e0*/  LDSM.16.M88.4 R44, [R77+0x2000] ;  /* 0x002000004d2c783b */ /* 0x000fee0000000200 */
[C---:B-1----:R-:W-:Y:S08]  /*e0f0*/  HMMA.16816.F32 R64, R4.reuse, R40, R64 ;  /* 0x000000280440723c */ /* 0x042ff00000001840 */
[----:B------:R-:W-:Y:S01]  /*e100*/  HMMA.16816.F32 R60, R4, R42, R60 ;  /* 0x0000002a043c723c */ /* 0x000fe2000000183c */
[----:B------:R-:W-:Y:S04]  /*e110*/  LDSM.16.M88.4 R4, [R195+0x4000] ;  /* 0x00400000c304783b */ /* 0x000fe80000000200 */
[----:B------:R-:W1:Y:S03]  /*e120*/  LDSM.16.M88.4 R40, [R77+0x2800] ;  /* 0x002800004d28783b */ /* 0x000e660000000200 */
[C---:B---3--:R-:W-:Y:S08]  /*e130*/  HMMA.16816.F32 R28, R48.reuse, R68, R28 ;  /* 0x00000044301c723c */ /* 0x048ff0000000181c */
[C---:B------:R-:W-:Y:S01]  /*e140*/  HMMA.16816.F32 R24, R48.reuse, R70, R24 ;  /* 0x000000463018723c */ /* 0x040fe20000001818 */
[----:B------:R-:W-:Y:S07]  /*e150*/  LDSM.16.M88.4 R68, [R9+0x2800] ;  /* 0x002800000944783b */ /* 0x000fee0000000200 */
[C---:B------:R-:W-:Y:S08]  /*e160*/  HMMA.16816.F32 R36, R48.reuse, R12, R36 ;  /* 0x0000000c3024723c */ /* 0x040ff00000001824 */
[C---:B------:R-:W-:Y:S01]  /*e170*/  HMMA.16816.F32 R32, R48.reuse, R14, R32 ;  /* 0x0000000e3020723c */ /* 0x040fe20000001820 */
[----:B------:R-:W3:Y:S07]  /*e180*/  LDSM.16.M88.4 R12, [R77+0x3000] ;  /* 0x003000004d0c783b */ /* 0x000eee0000000200 */
[C---:B--2---:R-:W-:Y:S08]  /*e190*/  HMMA.16816.F32 R20, R48.reuse, R56, R20 ;  /* 0x000000383014723c */ /* 0x044ff00000001814 */
[C---:B------:R-:W-:Y:S01]  /*e1a0*/  HMMA.16816.F32 R16, R48.reuse, R58, R16 ;  /* 0x0000003a3010723c */ /* 0x040fe20000001810 */
[----:B------:R-:W-:Y:S07]  /*e1b0*/  LDSM.16.M88.4 R56, [R9+0x3800] ;  /* 0x003800000938783b */ /* 0x000fee0000000200 */
        /* <DEDUP_REMOVED lines=12> */
[----:B------:R-:W-:Y:S07]  /*e280*/  LDSM.16.M88.4 R12, [R0+0x2000] ;  /* 0x00200000000c783b */ /* 0x000fee0000000200 */
[C---:B------:R-:W-:Y:S08]  /*e290*/  HMMA.16816.F32 R64, R4.reuse, R72, R64 ;  /* 0x000000480440723c */ /* 0x040ff00000001840 */
        /* <DEDUP_REMOVED lines=14> */
[----:B------:R-:W4:Y:S04]  /*e380*/  LDSM.16.M88.4 R40, [R192+0x4000] ;  /* 0x00400000c028783b */ /* 0x000f280000000200 */
[----:B------:R-:W-:Y:S03]  /*e390*/  LDSM.16.M88.4 R56, [R195+0x8000] ;  /* 0x00800000c338783b */ /* 0x000fe60000000200 */
[C---:B--2---:R-:W-:Y:S08]  /*e3a0*/  HMMA.16816.F32 R28, R44.reuse, R4, R28 ;  /* 0x000000042c1c723c */ /* 0x044ff0000000181c */
[C---:B------:R-:W-:Y:S01]  /*e3b0*/  HMMA.16816.F32 R24, R44.reuse, R6, R24 ;  /* 0x000000062c18723c */ /* 0x040fe20000001818 */
[----:B------:R-:W2:Y:S07]  /*e3c0*/  LDSM.16.M88.4 R4, [R192+0x5000] ;  /* 0x00500000c004783b */ /* 0x000eae0000000200 */
[C---:B------:R-:W-:Y:S08]  /*e3d0*/  HMMA.16816.F32 R36, R44.reuse, R12, R36 ;  /* 0x0000000c2c24723c */ /* 0x040ff00000001824 */
[C---:B------:R-:W-:Y:S01]  /*e3e0*/  HMMA.16816.F32 R32, R44.reuse, R14, R32 ;  /* 0x0000000e2c20723c */ /* 0x040fe20000001820 */
[----:B------:R-:W5:Y:S07]  /*e3f0*/  LDSM.16.M88.4 R12, [R192+0x4800] ;  /* 0x00480000c00c783b */ /* 0x000f6e0000000200 */
[C---:B-1----:R-:W-:Y:S08]  /*e400*/  HMMA.16816.F32 R20, R44.reuse, R52, R20 ;  /* 0x000000342c14723c */ /* 0x042ff00000001814 */
[C---:B------:R-:W-:Y:S01]  /*e410*/  HMMA.16816.F32 R16, R44.reuse, R54, R16 ;  /* 0x000000362c10723c */ /* 0x040fe20000001810 */
[----:B------:R-:W1:Y:S07]  /*e420*/  LDSM.16.M88.4 R52, [R77+0x4000] ;  /* 0x004000004d34783b */ /* 0x000e6e0000000200 */
[C---:B---3--:R-:W-:Y:S08]  /*e430*/  HMMA.16816.F32 R64, R44.reuse, R48, R64 ;  /* 0x000000302c40723c */ /* 0x048ff00000001840 */
[----:B------:R-:W-:Y:S01]  /*e440*/  HMMA.16816.F32 R60, R44, R50, R60 ;  /* 0x000000322c3c723c */ /* 0x000fe2000000183c */
[----:B------:R-:W3:Y:S04]  /*e450*/  LDSM.16.M88.4 R44, [R77+0x5000] ;  /* 0x005000004d2c783b */ /* 0x000ee80000000200 */
[----:B------:R-:W1:Y:S03]  /*e460*/  LDSM.16.M88.4 R48, [R77+0x4800] ;  /* 0x004800004d30783b */ /* 0x000e660000000200 */
[C---:B----4-:R-:W-:Y:S08]  /*e470*/  HMMA.16816.F32 R36, R72.reuse, R40, R36 ;  /* 0x000000284824723c */ /* 0x050ff00000001824 */
[C---:B------:R-:W-:Y:S01]  /*e480*/  HMMA.16816.F32 R32, R72.reuse, R42, R32 ;  /* 0x0000002a4820723c */ /* 0x040fe20000001820 */
[----:B------:R-:W4:Y:S07]  /*e490*/  LDSM.16.M88.4 R40, [R77+0x5800] ;  /* 0x005800004d28783b */ /* 0x000f2e0000000200 */
[C---:B--2---:R-:W-:Y:S08]  /*e4a0*/  HMMA.16816.F32 R20, R72.reuse, R4, R20 ;  /* 0x000000044814723c */ /* 0x044ff00000001814 */
[C---:B------:R-:W-:Y:S01]  /*e4b0*/  HMMA.16816.F32 R16, R72.reuse, R6, R16 ;  /* 0x000000064810723c */ /* 0x040fe20000001810 */
[----:B------:R-:W-:Y:S07]  /*e4c0*/  LDSM.16.M88.4 R4, [R9+0x4000] ;  /* 0x004000000904783b */ /* 0x000fee0000000200 */
[C---:B-----5:R-:W-:Y:S08]  /*e4d0*/  HMMA.16816.F32 R28, R72.reuse, R12, R28 ;  /* 0x0000000c481c723c */ /* 0x060ff0000000181c */
[C---:B------:R-:W-:Y:S01]  /*e4e0*/  HMMA.16816.F32 R24, R72.reuse, R14, R24 ;  /* 0x0000000e4818723c */ /* 0x040fe20000001818 */
[----:B------:R-:W2:Y:S07]  /*e4f0*/  LDSM.16.M88.4 R12, [R190+0x8000] ;  /* 0x00800000be0c783b */ /* 0x000eae0000000200 */
[C---:B------:R-:W-:Y:S08]  /*e500*/  HMMA.16816.F32 R64, R72.reuse, R68, R64 ;  /* 0x000000444840723c */ /* 0x040ff00000001840 */
[----:B------:R-:W-:Y:S01]  /*e510*/  HMMA.16816.F32 R60, R72, R70, R60 ;  /* 0x00000046483c723c */ /* 0x000fe2000000183c */
        /* <DEDUP_REMOVED lines=8> */
[C---:B----4-:R-:W-:Y:S01]  /*e5a0*/  HMMA.16816.F32 R68, R56.reuse, R40, R64 ;  /* 0x000000283844723c */ /* 0x050fe20000001840 */
[----:B------:R-:W-:Y:S07]  /*e5b0*/  LDSM.16.M88.4 R64, [R189+0x8000] ;  /* 0x00800000bd40783b */ /* 0x000fee0000000200 */
[----:B------:R-:W-:Y:S01]  /*e5c0*/  HMMA.16816.F32 R60, R56, R42, R60 ;  /* 0x0000002a383c723c */ /* 0x000fe2000000183c */
[----:B------:R-:W4:Y:S07]  /*e5d0*/  LDSM.16.M88.4 R40, [R0+0x4800] ;  /* 0x004800000028783b */ /* 0x000f2e0000000200 */
[C---:B--2---:R-:W-:Y:S08]  /*e5e0*/  HMMA.16816.F32 R36, R12.reuse, R4, R36 ;  /* 0x000000040c24723c */ /* 0x044ff00000001824 */
[----:B------:R-:W-:Y:S01]  /*e5f0*/  HMMA.16816.F32 R32, R12, R6, R32 ;  /* 0x000000060c20723c */ /* 0x000fe20000001820 */
[----:B------:R-:W2:Y:S07]  /*e600*/  LDSM.16.M88.4 R4, [R0+0x5000] ;  /* 0x005000000004783b */ /* 0x000eae0000000200 */
[----:B------:R-:W-:Y:S01]  /*e610*/  HMMA.16816.F32 R24, R56, R50, R24 ;  /* 0x000000323818723c */ /* 0x000fe20000001818 */
[----:B------:R-:W5:Y:S07]  /*e620*/  LDSM.16.M88.4 R48, [R0+0x4000] ;  /* 0x004000000030783b */ /* 0x000f6e0000000200 */
[C---:B-1----:R-:W-:Y:S08]  /*e630*/  HMMA.16816.F32 R28, R12.reuse, R52, R28 ;  /* 0x000000340c1c723c */ /* 0x042ff0000000181c */
[C---:B---3--:R-:W-:Y:S08]  /*e640*/  HMMA.16816.F32 R20, R12.reuse, R44, R20 ;  /* 0x0000002c0c14723c */ /* 0x048ff00000001814 */
[----:B------:R-:W-:Y:S08]  /*e650*/  HMMA.16816.F32 R24, R12, R54, R24 ;  /* 0x000000360c18723c */ /* 0x000ff00000001818 */
[C---:B----4-:R-:W-:Y:S07]  /*e660*/  HMMA.16816.F32 R28, R64.reuse, R40, R28 ;  /* 0x00000028401c723c */ /* 0x050fee000000181c */
[----:B------:R-:W-:Y:S01]  /*e670*/  SHF.R.S32.HI R40, RZ, 0x1f, R3 ;  /* 0x0000001fff287819 */ /* 0x000fe20000011403 */
[C---:B--2---:R-:W-:Y:S07]  /*e680*/  HMMA.16816.F32 R20, R64.reuse, R4, R20 ;  /* 0x000000044014723c */ /* 0x044fee0000001814 */
[----:B------:R-:W-:Y:S01]  /*e690*/  LEA.HI R4, R40, R3, RZ, 0x2 ;  /* 0x0000000328047211 */ /* 0x000fe200078f10ff */
[----:B-----5:R-:W-:Y:S03]  /*e6a0*/  HMMA.16816.F32 R36, R64, R48, R36 ;  /* 0x000000304024723c */ /* 0x020fe60000001824 */
[----:B------:R-:W-:-:S05]  /*e6b0*/  LOP3.LUT R4, R4, 0x7ffffffc, RZ, 0xc0, !PT ;  /* 0x7ffffffc04047812 */ /* 0x000fca00078ec0ff */
[----:B------:R-:W-:Y:S01]  /*e6c0*/  HMMA.16816.F32 R16, R12, R46, R16 ;  /* 0x0000002e0c10723c */ /* 0x000fe20000001810 */
[----:B------:R-:W-:-:S04]  /*e6d0*/  IMAD.IADD R3, R3, 0x1, -R4 ;  /* 0x0000000103037824 */ /* 0x000fc800078e0a04 */
[----:B------:R-:W-:-:S03]  /*e6e0*/  IMAD.SHL.U32 R3, R3, 0x2, RZ ;  /* 0x0000000203037824 */ /* 0x000fc600078e00ff */
[----:B------:R-:W-:Y:S01]  /*e6f0*/  HMMA.16816.F32 R68, R12, R72, R68 ;  /* 0x000000480c44723c */ /* 0x000fe20000001844 */
[----:B------:R-:W-:-:S05]  /*e700*/  IMAD.IADD R3, R8, 0x1, -R3 ;  /* 0x0000000108037824 */ /* 0x000fca00078e0a03 */
[C---:B------:R-:W-:Y:S02]  /*e710*/  ISETP.GT.AND P1, PT, R3.reuse, RZ, PT ;  /* 0x000000ff0300720c */ /* 0x040fe40003f24270 */
[----:B------:R-:W-:Y:S01]  /*e720*/  HMMA.16816.F32 R60, R12, R74, R60 ;  /* 0x0000004a0c3c723c */ /* 0x000fe2000000183c */
[----:B------:R-:W1:Y:S01]  /*e730*/  LDSM.16.M88.4 R12, [R0+0x5800] ;  /* 0x00580000000c783b */ /* 0x000e620000000200 */
[----:B------:R-:W-:Y:S01]  /*e740*/  ISETP.GT.AND P0, PT, R3, 0x1, PT ;  /* 0x000000010300780c */ /* 0x000fe20003f04270 */
[----:B------:R-:W-:-:S04]  /*e750*/  DEPBAR.LE SB0, 0x2 ;  /* 0x000080800000791a */ /* 0x000fc80000000000 */
[----:B------:R-:W-:Y:S01]  /*e760*/  ISETP.GT.AND P2, PT, R3, 0x8, PT ;  /* 0x000000080300780c */ /* 0x000fe20003f44270 */
[C---:B------:R-:W-:Y:S01]  /*e770*/  HMMA.16816.F32 R32, R64.reuse, R50, R32 ;  /* 0x000000324020723c */ /* 0x040fe20000001820 */
[----:B------:R-:W-:Y:S01]  /*e780*/  FSEL R5, R36, -INF , P1 ;  /* 0xff80000024057808 */ /* 0x000fe20000800000 */
[----:B------:R-:W-:Y:S01]  /*e790*/  BAR.SYNC.DEFER_BLOCKING 0x0 ;  /* 0x0000000000007b1d */ /* 0x000fe20000010000 */
[----:B------:R-:W-:Y:S02]  /*e7a0*/  FSEL R40, R37, -INF , P0 ;  /* 0xff80000025287808 */ /* 0x000fe40000000000 */
[----:B------:R-:W-:Y:S02]  /*e7b0*/  FSEL R36, R39, -INF , P0 ;  /* 0xff80000027247808 */ /* 0x000fe40000000000 */
[----:B------:R-:W-:Y:S01]  /*e7c0*/  ISETP.GT.AND P0, PT, R3, 0x9, PT ;  /* 0x000000090300780c */ /* 0x000fe20003f04270 */
[----:B------:R-:W-:Y:S01]  /*e7d0*/  HMMA.16816.F32 R24, R64, R42, R24 ;  /* 0x0000002a4018723c */ /* 0x000fe20000001818 */
[----:B------:R-:W-:-:S02]  /*e7e0*/  FSEL R38, R38, -INF , P1 ;  /* 0xff80000026267808 */ /* 0x000fc40000800000 */
[C---:B------:R-:W-:Y:S02]  /*e7f0*/  ISETP.GT.AND P1, PT, R3.reuse, 0x10, PT ;  /* 0x000000100300780c */ /* 0x040fe40003f24270 */
[----:B------:R-:W-:Y:S02]  /*e800*/  FMNMX.FTZ R9, R38, R36, !PT ;  /* 0x0000002426097209 */ /* 0x000fe40007810000 */
[----:B------:R-:W-:Y:S01]  /*e810*/  FSEL R30, R30, -INF , P1 ;  /* 0xff8000001e1e7808 */ /* 0x000fe20000800000 */
[----:B------:R-:W-:Y:S01]  /*e820*/  HMMA.16816.F32 R16, R64, R6, R16 ;  /* 0x000000064010723c */ /* 0x000fe20000001810 */
[C---:B------:R-:W-:Y:S02]  /*e830*/  ISETP.GT.AND P4, PT, R3.reuse, 0x29, PT ;  /* 0x000000290300780c */ /* 0x040fe40003f84270 */
[----:B------:R-:W-:-:S04]  /*e840*/  ISETP.GT.AND P3, PT, R3, 0x30, PT ;  /* 0x000000300300780c */ /* 0x000fc80003f64270 */
[----:B------:R-:W-:Y:S02]  /*e850*/  FMNMX.FTZ R7, R5, R40, !PT ;  /* 0x0000002805077209 */ /* 0x000fe40007810000 */
[----:B------:R-:W-:Y:S01]  /*e860*/  FSEL R44, R32, -INF , P2 ;  /* 0xff800000202c7808 */ /* 0x000fe20001000000 */
[----:B------:R-:W-:Y:S01]  /*e870*/  LDSM.16.MT88.4 R84, [R147+0x2000] ;  /* 0x002000009354783b */ /* 0x000fe20000004200 */
[----:B------:R-:W-:Y:S02]  /*e880*/  FSEL R42, R33, -INF , P0 ;  /* 0xff800000212a7808 */ /* 0x000fe40000000000 */
[----:B------:R-:W-:Y:S01]  /*e890*/  FMNMX.FTZ R7, R44, R7, !PT ;  /* 0x000000072c077209 */ /* 0x000fe20007810000 */
[----:B------:R-:W-:Y:S01]  /*e8a0*/  LDSM.16.MT88.4 R128, [R188] ;  /* 0x00000000bc80783b */ /* 0x000fe20000004200 */
[----:B------:R-:W-:Y:S02]  /*e8b0*/  FSEL R32, R35, -INF , P0 ;  /* 0xff80000023207808 */ /* 0x000fe40000000000 */
[----:B------:R-:W-:Y:S01]  /*e8c0*/  ISETP.GT.AND P0, PT, R3, 0x11, PT ;  /* 0x000000110300780c */ /* 0x000fe20003f04270 */
[----:B-1----:R-:W-:Y:S01]  /*e8d0*/  HMMA.16816.F32 R68, R64, R12, R68 ;  /* 0x0000000c4044723c */ /* 0x002fe20000001844 */
[----:B------:R-:W-:Y:S01]  /*e8e0*/  FSEL R6, R28, -INF , P1 ;  /* 0xff8000001c067808 */ /* 0x000fe20000800000 */
[----:B------:R-:W-:Y:S01]  /*e8f0*/  LDSM.16.MT88.4 R52, [R147] ;  /* 0x000000009334783b */ /* 0x000fe20000004200 */
[----:B------:R-:W-:-:S02]  /*e900*/  FMNMX.FTZ R7, R42, R7, !PT ;  /* 0x000000072a077209 */ /* 0x000fc40007810000 */
[----:B------:R-:W-:Y:S01]  /*e910*/  FSEL R4, R29, -INF , P0 ;  /* 0xff8000001d047808 */ /* 0x000fe20000000000 */
[----:B------:R-:W-:Y:S01]  /*e920*/  LDSM.16.MT88.4 R76, [R177+0x2000] ;  /* 0x00200000b14c783b */ /* 0x000fe20000004200 */
[----:B------:R-:W-:Y:S01]  /*e930*/  ISETP.GT.AND P1, PT, R3, 0x18, PT ;  /* 0x000000180300780c */ /* 0x000fe20003f24270 */
[----:B------:R-:W-:Y:S01]  /*e940*/  HMMA.16816.F32 R60, R64, R14, R60 ;  /* 0x0000000e403c723c */ /* 0x000fe2000000183c */
[----:B------:R-:W-:Y:S01]  /*e950*/  FMNMX.FTZ R7, R6, R7, !PT ;  /* 0x0000000706077209 */ /* 0x000fe20007810000 */
[----:B------:R-:W-:Y:S01]  /*e960*/  LDSM.16.MT88.4 R92, [R170+0x2000] ;  /* 0x00200000aa5c783b */ /* 0x000fe20000004200 */
[----:B------:R-:W-:Y:S02]  /*e970*/  FSEL R28, R31, -INF , P0 ;  /* 0xff8000001f1c7808 */ /* 0x000fe40000000000 */
[----:B------:R-:W-:Y:S01]  /*e980*/  ISETP.GT.AND P0, PT, R3, 0x19, PT ;  /* 0x000000190300780c */ /* 0x000fe20003f04270 */
[----:B------:R-:W-:Y:S01]  /*e990*/  LDSM.16.MT88.4 R100, [R188+0x4000] ;  /* 0x00400000bc64783b */ /* 0x000fe20000004200 */
[----:B------:R-:W-:-:S02]  /*e9a0*/  FSEL R24, R24, -INF , P1 ;  /* 0xff80000018187808 */ /* 0x000fc40000800000 */
[----:B------:R-:W-:Y:S01]  /*e9b0*/  FMNMX.FTZ R7, R4, R7, !PT ;  /* 0x0000000704077209 */ /* 0x000fe20007810000 */
[----:B------:R-:W-:Y:S01]  /*e9c0*/  LDSM.16.MT88.4 R108, [R177+0x4000] ;  /* 0x00400000b16c783b */ /* 0x000fe20000004200 */
[----:B------:R-:W-:Y:S02]  /*e9d0*/  FSEL R34, R34, -INF , P2 ;  /* 0xff80000022227808 */ /* 0x000fe40001000000 */
[----:B------:R-:W-:Y:S01]  /*e9e0*/  ISETP.GT.AND P2, PT, R3, 0x20, PT ;  /* 0x000000200300780c */ /* 0x000fe20003f44270 */
[----:B------:R-:W-:Y:S01]  /*e9f0*/  LDSM.16.MT88.4 R112, [R147+0x4000] ;  /* 0x004000009370783b */ /* 0x000fe20000004200 */
[----:B------:R-:W-:Y:S02]  /*ea00*/  FSEL R0, R25, -INF , P0 ;  /* 0xff80000019007808 */ /* 0x000fe40000000000 */
[----:B------:R-:W-:Y:S01]  /*ea10*/  FMNMX.FTZ R7, R24, R7, !PT ;  /* 0x0000000718077209 */ /* 0x000fe20007810000 */
[----:B------:R-:W-:Y:S01]  /*ea20*/  LDSM.16.MT88.4 R148, [R177+0x800] ;  /* 0x00080000b194783b */ /* 0x000fe20000004200 */
[----:B------:R-:W-:-:S02]  /*ea30*/  FMNMX.FTZ R9, R34, R9, !PT ;  /* 0x0000000922097209 */ /* 0x000fc40007810000 */
[----:B------:R-:W-:Y:S02]  /*ea40*/  FSEL R12, R27, -INF , P0 ;  /* 0xff8000001b0c7808 */ /* 0x000fe40000000000 */
[----:B------:R-:W-:Y:S02]  /*ea50*/  ISETP.GT.AND P0, PT, R3, 0x21, PT ;  /* 0x000000210300780c */ /* 0x000fe40003f04270 */
        /* <DEDUP_REMOVED lines=22> */
[----:B------:R-:W-:-:S02]  /*ebc0*/  FMNMX.FTZ R7, R198, R7, !PT ;  /* 0x00000007c6077209 */ /* 0x000fc40007810000 */
[----:B------:R-:W-:Y:S02]  /*ebd0*/  FMNMX.FTZ R9, R178, R9, !PT ;  /* 0x00000009b2097209 */ /* 0x000fe40007810000 */
[----:B------:R-:W-:Y:S02]  /*ebe0*/  FSEL R224, R18, -INF , P0 ;  /* 0xff80000012e07808 */ /* 0x000fe40000000000 */
[C---:B------:R-:W-:Y:S02]  /*ebf0*/  ISETP.GT.AND P1, PT, R3.reuse, 0x38, PT ;  /* 0x000000380300780c */ /* 0x040fe40003f24270 */
[----:B------:R-:W-:Y:S02]  /*ec00*/  ISETP.GT.AND P0, PT, R3, 0x39, PT ;  /* 0x000000390300780c */ /* 0x000fe40003f04270 */
[----:B------:R-:W-:Y:S02]  /*ec10*/  FMNMX.FTZ R3, R196, R7, !PT ;  /* 0x00000007c4037209 */ /* 0x000fe40007810000 */
[----:B------:R-:W-:-:S02]  /*ec20*/  FMNMX.FTZ R7, R230, R9, !PT ;  /* 0x00000009e6077209 */ /* 0x000fc40007810000 */
[----:B------:R-:W-:Y:S02]  /*ec30*/  FSEL R184, R19, -INF , P4 ;  /* 0xff80000013b87808 */ /* 0x000fe40002000000 */
[----:B------:R-:W-:Y:S02]  /*ec40*/  FMNMX.FTZ R7, R224, R7, !PT ;  /* 0x00000007e0077209 */ /* 0x000fe40007810000 */
[----:B------:R-:W-:Y:S02]  /*ec50*/  FSEL R180, R70, -INF , P3 ;  /* 0xff80000046b47808 */ /* 0x000fe40001800000 */
[----:B------:R-:W-:Y:S02]  /*ec60*/  FMNMX.FTZ R7, R184, R7, !PT ;  /* 0x00000007b8077209 */ /* 0x000fe40007810000 */
[----:B------:R-:W-:Y:S02]  /*ec70*/  FSEL R186, R60, -INF , P1 ;  /* 0xff8000003cba7808 */ /* 0x000fe40000800000 */
[----:B------:R-:W-:-:S02]  /*ec80*/  FSEL R154, R71, -INF , P2 ;  /* 0xff800000479a7808 */ /* 0x000fc40001000000 */
[----:B------:R-:W-:Y:S01]  /*ec90*/  FMNMX.FTZ R7, R180, R7, !PT ;  /* 0x00000007b4077209 */ /* 0x000fe20007810000 */
[----:B------:R-:W-:Y:S01]  /*eca0*/  LDSM.16.MT88.4 R68, [R188+0x2000] ;  /* 0x00200000bc44783b */ /* 0x000fe20000004200 */
[----:B------:R-:W-:Y:S02]  /*ecb0*/  FSEL R182, R61, -INF , P0 ;  /* 0xff8000003db67808 */ /* 0x000fe40000000000 */
[----:B------:R-:W-:Y:S02]  /*ecc0*/  FMNMX.FTZ R3, R186, R3, !PT ;  /* 0x00000003ba037209 */ /* 0x000fe40007810000 */
[----:B------:R-:W-:Y:S02]  /*ecd0*/  FSEL R152, R62, -INF , P1 ;  /* 0xff8000003e987808 */ /* 0x000fe40000800000 */
[----:B------:R-:W-:Y:S02]  /*ece0*/  FMNMX.FTZ R7, R154, R7, !PT ;  /* 0x000000079a077209 */ /* 0x000fe40007810000 */
[----:B------:R-:W-:-:S02]  /*ecf0*/  FMNMX.FTZ R3, R182, R3, !PT ;  /* 0x00000003b6037209 */ /* 0x000fc40007810000 */
[----:B------:R-:W-:Y:S02]  /*ed00*/  FSEL R176, R63, -INF , P0 ;  /* 0xff8000003fb07808 */ /* 0x000fe40000000000 */
[----:B------:R-:W-:Y:S01]  /*ed10*/  FMNMX.FTZ R7, R152, R7, !PT ;  /* 0x0000000798077209 */ /* 0x000fe20007810000 */
[----:B------:R-:W1:Y:S03]  /*ed20*/  SHFL.BFLY PT, R8, R3, 0x2, 0x1f ;  /* 0x0c401f0003087f89 */ /* 0x000e6600000e0000 */
[----:B------:R-:W-:Y:S01]  /*ed30*/  FMNMX.FTZ R9, R176, R7, !PT ;  /* 0x00000007b0097209 */ /* 0x000fe20007810000 */
[----:B------:R-:W-:Y:S04]  /*ed40*/  LDSM.16.MT88.4 R60, [R214] ;  /* 0x00000000d63c783b */ /* 0x000fe80000004200 */
        /* <DEDUP_REMOVED lines=9> */
[----:B------:R-:W-:Y:S01]  /*ede0*/  FSEL R153, R153, RZ, P0 ;  /* 0x000000ff99997208 */ /* 0x000fe20000000000 */
[----:B------:R-:W-:Y:S01]  /*edf0*/  LDSM.16.MT88.4 R16, [R170+0x2800] ;  /* 0x00280000aa10783b */ /* 0x000fe20000004200 */
[C---:B------:R-:W-:Y:S01]  /*ee00*/  FSETP.NEU.FTZ.AND P0, PT, R3.reuse, -INF , PT ;  /* 0xff8000000300780b */ /* 0x040fe20003f1d000 */
[----:B------:R-:W-:Y:S02]  /*ee10*/  FMUL.FTZ R175, R3, c[0x0][0x2d0] ;  /* 0x0000b40003af7a20 */ /* 0x000fe40000410000 */
[--C-:B------:R-:W-:Y:S02]  /*ee20*/  FFMA.FTZ R169, R5, c[0x0][0x2d0], -R153.reuse ;  /* 0x0000b40005a97a23 */ /* 0x100fe40000010899 */
[--C-:B------:R-:W-:Y:S01]  /*ee30*/  FFMA.FTZ R168, R40, c[0x0][0x2d0], -R153.reuse ;  /* 0x0000b40028a87a23 */ /* 0x100fe20000010899 */
[----:B------:R-:W-:Y:S01]  /*ee40*/  FSEL R175, R175, RZ, P0 ;  /* 0x000000ffafaf7208 */ /* 0x000fe20000000000 */
[--C-:B------:R-:W-:Y:S02]  /*ee50*/  FFMA.FTZ R167, R44, c[0x0][0x2d0], -R153.reuse ;  /* 0x0000b4002ca77a23 */ /* 0x100fe40000010899 */
[----:B------:R-:W-:Y:S01]  /*ee60*/  FFMA.FTZ R162, R42, c[0x0][0x2d0], -R153 ;  /* 0x0000b4002aa27a23 */ /* 0x000fe20000010899 */
[----:B------:R-:W1:Y:S01]  /*ee70*/  LDSM.16.MT88.4 R44, [R177] ;  /* 0x00000000b12c783b */ /* 0x000e620000004200 */
[--C-:B------:R-:W-:Y:S01]  /*ee80*/  FFMA.FTZ R166, R38, c[0x0][0x2d0], -R175.reuse ;  /* 0x0000b40026a67a23 */ /* 0x100fe200000108af */
[----:B------:R-:W-:Y:S01]  /*ee90*/  MUFU.EX2 R169, R169 ;  /* 0x000000a900a97308 */ /* 0x000fe20000000800 */
[----:B------:R-:W-:-:S02]  /*eea0*/  FFMA.FTZ R165, R36, c[0x0][0x2d0], -R175 ;  /* 0x0000b40024a57a23 */ /* 0x000fc400000108af */
[--C-:B------:R-:W-:Y:S01]  /*eeb0*/  FFMA.FTZ R164, R34, c[0x0][0x2d0], -R175.reuse ;  /* 0x0000b40022a47a23 */ /* 0x100fe200000108af */
[----:B------:R-:W-:Y:S01]  /*eec0*/  LDSM.16.MT88.4 R36, [R147+0x800] ;  /* 0x000800009324783b */ /* 0x000fe20000004200 */
[----:B------:R-:W-:Y:S02]  /*eed0*/  FFMA.FTZ R161, R32, c[0x0][0x2d0], -R175 ;  /* 0x0000b40020a17a23 */ /* 0x000fe400000108af */
[--C-:B------:R-:W-:Y:S01]  /*eee0*/  FFMA.FTZ R163, R6, c[0x0][0x2d0], -R153.reuse ;  /* 0x0000b40006a37a23 */ /* 0x100fe20000010899 */
[----:B------:R-:W2:Y:S01]  /*eef0*/  MUFU.EX2 R168, R168 ;  /* 0x000000a800a87308 */ /* 0x000ea20000000800 */
[----:B------:R-:W-:Y:S01]  /*ef00*/  FFMA.FTZ R158, R4, c[0x0][0x2d0], -R153 ;  /* 0x0000b400049e7a23 */ /* 0x000fe20000010899 */
[----:B------:R-:W-:Y:S01]  /*ef10*/  LDSM.16.MT88.4 R32, [R170+0x800] ;  /* 0x00080000aa20783b */ /* 0x000fe20000004200 */
[--C-:B------:R-:W-:Y:S02]  /*ef20*/  FFMA.FTZ R160, R14, c[0x0][0x2d0], -R175.reuse ;  /* 0x0000b4000ea07a23 */ /* 0x100fe400000108af */
[----:B------:R-:W-:Y:S01]  /*ef30*/  FFMA.FTZ R9, R12, c[0x0][0x2d0], -R175 ;  /* 0x0000b4000c097a23 */ /* 0x000fe200000108af */
[----:B------:R-:W3:Y:S01]  /*ef40*/  LDSM.16.MT88.4 R4, [R214+0x4000] ;  /* 0x00400000d604783b */ /* 0x000ee20000004200 */
[--C-:B------:R-:W-:Y:S01]  /*ef50*/  FFMA.FTZ R157, R24, c[0x0][0x2d0], -R153.reuse ;  /* 0x0000b400189d7a23 */ /* 0x100fe20000010899 */
[----:B------:R-:W-:Y:S01]  /*ef60*/  MUFU.EX2 R167, R167 ;  /* 0x000000a700a77308 */ /* 0x000fe20000000800 */
[----:B------:R-:W-:Y:S01]  /*ef70*/  FFMA.FTZ R0, R0, c[0x0][0x2d0], -R153 ;  /* 0x0000b40000007a23 */ /* 0x000fe20000010899 */
[----:B------:R-:W4:Y:S01]  /*ef80*/  LDSM.16.MT88.4 R12, [R188+0x2800] ;  /* 0x00280000bc0c783b */ /* 0x000f220000004200 */
[----:B------:R-:W-:-:S02]  /*ef90*/  FFMA.FTZ R159, R30, c[0x0][0x2d0], -R175 ;  /* 0x0000b4001e9f7a23 */ /* 0x000fc400000108af */
[----:B------:R-:W-:Y:S01]  /*efa0*/  FFMA.FTZ R156, R28, c[0x0][0x2d0], -R175 ;  /* 0x0000b4001c9c7a23 */ /* 0x000fe200000108af */
[----:B------:R-:W5:Y:S01]  /*efb0*/  LDSM.16.MT88.4 R24, [R188+0x800] ;  /* 0x00080000bc18783b */ /* 0x000f620000004200 */
[--C-:B------:R-:W-:Y:S01]  /*efc0*/  FFMA.FTZ R171, R174, c[0x0][0x2d0], -R153.reuse ;  /* 0x0000b400aeab7a23 */ /* 0x100fe20000010899 */
[----:B------:R-:W1:Y:S01]  /*efd0*/  MUFU.EX2 R162, R162 ;  /* 0x000000a200a27308 */ /* 0x000e620000000800 */
[----:B--2---:R-:W-:Y:S01]  /*efe0*/  F2FP.PACK_AB R116, R168, R169 ;  /* 0x000000a9a874723e */ /* 0x004fe200000000ff */
[----:B------:R-:W-:Y:S01]  /*eff0*/  LDSM.16.MT88.4 R28, [R177+0x2800] ;  /* 0x00280000b11c783b */ /* 0x000fe20000004200 */
[--C-:B------:R-:W-:Y:S02]  /*f000*/  FFMA.FTZ R174, R234, c[0x0][0x2d0], -R153.reuse ;  /* 0x0000b400eaae7a23 */ /* 0x100fe40000010899 */
[--C-:B------:R-:W-:Y:S02]  /*f010*/  FFMA.FTZ R172, R172, c[0x0][0x2d0], -R153.reuse ;  /* 0x0000b400acac7a23 */ /* 0x100fe40000010899 */
[----:B------:R-:W-:Y:S01]  /*f020*/  FFMA.FTZ R173, R232, c[0x0][0x2d0], -R153 ;  /* 0x0000b400e8ad7a23 */ /* 0x000fe20000010899 */
[----:B------:R-:W-:Y:S01]  /*f030*/  MUFU.EX2 R166, R166 ;  /* 0x000000a600a67308 */ /* 0x000fe20000000800 */
[----:B------:R-:W-:-:S02]  /*f040*/  FFMA.FTZ R178, R178, c[0x0][0x2d0], -R175 ;  /* 0x0000b400b2b27a23 */ /* 0x000fc400000108af */
[--C-:B------:R-:W-:Y:S02]  /*f050*/  FFMA.FTZ R179, R230, c[0x0][0x2d0], -R175.reuse ;  /* 0x0000b400e6b37a23 */ /* 0x100fe400000108af */
[--C-:B------:R-:W-:Y:S02]  /*f060*/  FFMA.FTZ R181, R224, c[0x0][0x2d0], -R175.reuse ;  /* 0x0000b400e0b57a23 */ /* 0x100fe400000108af */
[----:B------:R-:W-:Y:S01]  /*f070*/  FFMA.FTZ R184, R184, c[0x0][0x2d0], -R175 ;  /* 0x0000b400b8b87a23 */ /* 0x000fe200000108af */
[----:B------:R-:W2:Y:S01]  /*f080*/  MUFU.EX2 R165, R165 ;  /* 0x000000a500a57308 */ /* 0x000ea20000000800 */
[----:B-1----:R-:W-:Y:S01]  /*f090*/  F2FP.PACK_AB R118, R162, R167 ;  /* 0x000000a7a276723e */ /* 0x002fe200000000ff */
[--C-:B------:R-:W-:Y:S02]  /*f0a0*/  FFMA.FTZ R185, R186, c[0x0][0x2d0], -R153.reuse ;  /* 0x0000b400bab97a23 */ /* 0x100fe40000010899 */
[--C-:B------:R-:W-:Y:S02]  /*f0b0*/  FFMA.FTZ R183, R198, c[0x0][0x2d0], -R153.reuse ;  /* 0x0000b400c6b77a23 */ /* 0x100fe40000010899 */
[----:B------:R-:W-:-:S02]  /*f0c0*/  FFMA.FTZ R196, R196, c[0x0][0x2d0], -R153 ;  /* 0x0000b400c4c47a23 */ /* 0x000fc40000010899 */
[----:B------:R-:W-:Y:S01]  /*f0d0*/  MUFU.EX2 R164, R164 ;  /* 0x000000a400a47308 */ /* 0x000fe20000000800 */
[----:B------:R-:W-:Y:S02]  /*f0e0*/  FFMA.FTZ R182, R182, c[0x0][0x2d0], -R153 ;  /* 0x0000b400b6b67a23 */ /* 0x000fe40000010899 */
[--C-:B------:R-:W-:Y:S02]  /*f0f0*/  FFMA.FTZ R180, R180, c[0x0][0x2d0], -R175.reuse ;  /* 0x0000b400b4b47a23 */ /* 0x100fe400000108af */
[--C-:B------:R-:W-:Y:S02]  /*f100*/  FFMA.FTZ R187, R154, c[0x0][0x2d0], -R175.reuse ;  /* 0x0000b4009abb7a23 */ /* 0x100fe400000108af */
[--C-:B------:R-:W-:Y:S01]  /*f110*/  FFMA.FTZ R186, R152, c[0x0][0x2d0], -R175.reuse ;  /* 0x0000b40098ba7a23 */ /* 0x100fe200000108af */
[----:B------:R-:W1:Y:S01]  /*f120*/  MUFU.EX2 R161, R161 ;  /* 0x000000a100a17308 */ /* 0x000e620000000800 */
[----:B--2---:R-:W-:Y:S01]  /*f130*/  F2FP.PACK_AB R117, R165, R166 ;  /* 0x000000a6a575723e */ /* 0x004fe200000000ff */
[----:B------:R-:W-:Y:S01]  /*f140*/  FFMA.FTZ R225, R176, c[0x0][0x2d0], -R175 ;  /* 0x0000b400b0e17a23 */ /* 0x000fe200000108af */
[----:B------:R-:W-:Y:S01]  /*f150*/  LDSM.16.MT88.4 R152, [R177+0x3800] ;  /* 0x00380000b198783b */ /* 0x000fe20000004200 */
[----:B------:R-:W-:-:S02]  /*f160*/  FADD.FTZ R168, R169, R168 ;  /* 0x000000a8a9a87221 */ /* 0x000fc40000010000 */
[----:B------:R-:W-:Y:S02]  /*f170*/  FADD.FTZ R165, R166, R165 ;  /* 0x000000a5a6a57221 */ /* 0x000fe40000010000 */
[----:B------:R-:W-:Y:S01]  /*f180*/  MUFU.EX2 R163, R163 ;  /* 0x000000a300a37308 */ /* 0x000fe20000000800 */
[----:B------:R-:W-:-:S04]  /*f190*/  FADD.FTZ R167, R167, R168 ;  /* 0x000000a8a7a77221 */ /* 0x000fc80000010000 */
[----:B------:R-:W-:Y:S01]  /*f1a0*/  FADD.FTZ R162, R162, R167 ;  /* 0x000000a7a2a27221 */ /* 0x000fe20000010000 */
[----:B-1----:R-:W-:Y:S02]  /*f1b0*/  F2FP.PACK_AB R119, R161, R164 ;  /* 0x000000a4a177723e */ /* 0x002fe400000000ff */
[----:B------:R-:W1:Y:S01]  /*f1c0*/  MUFU.EX2 R158, R158 ;  /* 0x0000009e009e7308 */ /* 0x000e620000000800 */
        /* <DEDUP_REMOVED lines=45> */
[----:B------:R-:W4:Y:S06]  /*f4a0*/  MUFU.EX2 R225, R225 ;  /* 0x000000e100e17308 */ /* 0x000f2c0000000800 */
[C---:B---3--:R-:W-:Y:S07]  /*f4b0*/  HMMA.16816.F32 R120, R116.reuse, R4, RZ ;  /* 0x000000047478723c */ /* 0x048fee00000018ff */
[----:B-1----:R-:W-:Y:S01]  /*f4c0*/  F2FP.PACK_AB R4, R158, R163 ;  /* 0x000000a39e04723e */ /* 0x002fe200000000ff */
[----:B------:R-:W-:Y:S01]  /*f4d0*/  HMMA.16816.F32 R116, R116, R6, RZ ;  /* 0x000000067474723c */ /* 0x000fe200000018ff */
[----:B--2---:R-:W-:Y:S01]  /*f4e0*/  F2FP.PACK_AB R5, R156, R159 ;  /* 0x0000009f9c05723e */ /* 0x004fe200000000ff */
        /* <DEDUP_REMOVED lines=16> */
[C---:B-----5:R-:W-:Y:S08]  /*f5f0*/  HMMA.16816.F32 R132, R4.reuse, R24, R132 ;  /* 0x000000180484723c */ /* 0x060ff00000001884 */
        /* <DEDUP_REMOVED lines=36> */
[----:B------:R-:W-:Y:S01]  /*f840*/  FADD.FTZ R178, R179, R178 ;  /* 0x000000b2b3b27221 */ /* 0x000fe20000010000 */
[----:B------:R-:W-:Y:S01]  /*f850*/  IADD3 R0, R2, -0x3, RZ ;  /* 0xfffffffd02007810 */ /* 0x000fe20007ffe0ff */
[----:B------:R-:W-:-:S02]  /*f860*/  FADD.FTZ R172, R172, R171 ;  /* 0x000000abacac7221 */ /* 0x000fc40000010000 */
[----:B------:R-:W-:Y:S01]  /*f870*/  FADD.FTZ R181, R181, R178 ;  /* 0x000000b2b5b57221 */ /* 0x000fe20000010000 */
[----:B------:R-:W-:Y:S01]  /*f880*/  ISETP.GE.AND P0, PT, R0, R221, PT ;  /* 0x000000dd0000720c */ /* 0x000fe20003f06270 */
        /* <DEDUP_REMOVED lines=80> */
[----:B------:R-:W-:Y:S01]  /*fd90*/  IMAD.WIDE.U32 R6, R0, c[0x0][0x1e0], RZ ;  /* 0x0000780000067a25 */ /* 0x000fe200078e00ff */
[----:B------:R-:W-:-:S03]  /*fda0*/  ISETP.NE.AND P5, PT, R222, RZ, PT ;  /* 0x000000ffde00720c */ /* 0x000fc60003fa5270 */
        /* <DEDUP_REMOVED lines=21> */
.L_x_3911:
[----:B------:R-:W-:Y:S05]  /*ff00*/  BSYNC B0 ;  /* 0x0000000000007941 */ /* 0x000fea0003800000 */
.L_x_3910:
        /* <DEDUP_REMOVED lines=8> */
.L_x_3913:
        /* <DEDUP_REMOVED lines=13> */
[----:B------:R-:W-:Y:S01]  /*10060*/  @!P1 SHF.L.U32 R169, R36, 0x6, RZ ;  /* 0x0000000624a99819 */ /* 0x000fe200000006ff */
[----:B------:R-:W-:Y:S01]  /*10070*/  @!P1 IMAD R180, R223, 0x6000, R10 ;  /* 0x00006000dfb49824 */ /* 0x000fe200078e020a */
[----:B------:R-:W-:Y:S01]  /*10080*/  @!P1 ISETP.GE.AND P2, PT, R208, c[0x0][0x1d4], PT ;  /* 0x00007500d0009a0c */ /* 0x000fe20003f46270 */
[----:B------:R-:W-:Y:S01]  /*10090*/  LDSM.16.M88.4 R148, [R194] ;  /* 0x00000000c294783b */ /* 0x000fe20000000200 */
[----:B------:R-:W-:Y:S05]  /*100a0*/  @!P1 IMAD R3, R230, c[0x0][0x20c], R3 ;  /* 0x00008300e6039a24 */ /* 0x000fea00078e0203 */
[----:B------:R-:W-:Y:S02]  /*100b0*/  @!P1 IADD3 R168, R37, R3, RZ ;  /* 0x0000000325a89210 */ /* 0x000fe40007ffe0ff */
[----:B------:R-:W2:Y:S01]  /*100c0*/  LDSM.16.M88.4 R152, [R184] ;  /* 0x00000000b898783b */ /* 0x000ea20000000200 */
[----:B------:R-:W-:Y:S02]  /*100d0*/  @!P1 MOV R37, c[0x0][0x20c] ;  /* 0x0000830000259a02 */ /* 0x000fe40000000f00 */
[----:B------:R-:W-:Y:S02]  /*100e0*/  @!P1 SHF.L.U64.HI R168, R36, 0x6, R168 ;  /* 0x0000000624a89819 */ /* 0x000fe400000102a8 */
[C---:B------:R-:W-:Y:S03]  /*100f0*/  @!P1 LEA R3, P0, R2.reuse, R169, 0x5 ;  /* 0x000000a902039211 */ /* 0x040fe600078028ff */
[----:B------:R-:W3:Y:S01]  /*10100*/  LDSM.16.M88.4 R156, [R184+0x800] ;  /* 0x00080000b89c783b */ /* 0x000ee20000000200 */
[----:B------:R-:W-:Y:S02]  /*10110*/  @!P1 IADD3 R3, P5, R3, R226, RZ ;  /* 0x000000e203039210 */ /* 0x000fe40007fbe0ff */
[----:B------:R-:W-:Y:S02]  /*10120*/  @!P1 LEA.HI.X R2, R2, R168, R37, 0x5, P0 ;  /* 0x000000a802029211 */ /* 0x000fe400000f2c25 */
[----:B------:R-:W-:Y:S02]  /*10130*/  @!P1 LEA R182, P4, R3, c[0x0][0x1f8], 0x1 ;  /* 0x00007e0003b69a11 */ /* 0x000fe400078808ff */
[----:B------:R-:W-:Y:S01]  /*10140*/  @!P1 IADD3 R169, P0, R169, R226, RZ ;  /* 0x000000e2a9a99210 */ /* 0x000fe20007f1e0ff */
[----:B------:R-:W4:Y:S01]  /*10150*/  LDSM.16.M88.4 R160, [R184+0x1000] ;  /* 0x00100000b8a0783b */ /* 0x000f220000000200 */
[-C--:B------:R-:W-:Y:S02]  /*10160*/  @!P1 IADD3.X R170, R2, R219.reuse, RZ, P5, !PT ;  /* 0x000000db02aa9210 */ /* 0x080fe40002ffe4ff */
[----:B------:R-:W-:Y:S02]  /*10170*/  @!P1 LEA R176, P6, R169, c[0x0][0x1f8], 0x1 ;  /* 0x00007e00a9b09a11 */ /* 0x000fe400078c08ff */
[----:B------:R-:W-:Y:S02]  /*10180*/  @!P1 IADD3.X R168, R168, R219, RZ, P0, !PT ;  /* 0x000000dba8a89210 */ /* 0x000fe400007fe4ff */
[----:B------:R-:W-:Y:S01]  /*10190*/  @!P1 LEA.HI.X R183, R3, c[0x0][0x1fc], R170, 0x1, P4 ;  /* 0x00007f0003b79a11 */ /* 0x000fe200020f0caa */
[----:B------:R-:W5:Y:S01]  /*101a0*/  LDSM.16.M88.4 R164, [R184+0x1800] ;  /* 0x00180000b8a4783b */ /* 0x000f620000000200 */
[----:B------:R-:W-:Y:S02]  /*101b0*/  @!P1 LEA.HI.X R177, R169, c[0x0][0x1fc], R168, 0x1, P6 ;  /* 0x00007f00a9b19a11 */ /* 0x000fe400030f0ca8 */
[----:B------:R-:W-:Y:S02]  /*101c0*/  ISETP.NE.AND P5, PT, R222, RZ, PT ;  /* 0x000000ffde00720c */ /* 0x000fe40003fa5270 */
[----:B------:R-:W-:Y:S02]  /*101d0*/  MOV R2, 0x40 ;  /* 0x0000004000027802 */ /* 0x000fe40000000f00 */
[----:B------:R-:W-:Y:S02]  /*101e0*/  LOP3.LUT P0, RZ, R193, 0x4, RZ, 0xc0, !PT ;  /* 0x00000004c1ff7812 */ /* 0x000fe4000780c0ff */
[C---:B------:R-:W-:Y:S02]  /*101f0*/  ISETP.GE.AND P6, PT, R223.reuse, 0x1, PT ;  /* 0x00000001df00780c */ /* 0x040fe40003fc6270 */
[----:B------:R-:W-:Y:S02]  /*10200*/  SEL R185, R2, 0xffffffc0, !P0 ;  /* 0xffffffc002b97807 */ /* 0x000fe40004000000 */
[----:B------:R-:W-:Y:S02]  /*10210*/  IADD3 R223, R223, 0x1, RZ ;  /* 0x00000001dfdf7810 */ /* 0x000fe40007ffe0ff */
[C---:B------:R-:W-:Y:S01]  /*10220*/  IADD3 R2, R185.reuse, R184, RZ ;  /* 0x000000b8b9027210 */ /* 0x040fe20007ffe0ff */
[C---:B-12---:R-:W-:Y:S03]  /*10230*/  HMMA.16816.F32 R4, R148.reuse, R152, RZ ;  /* 0x000000989404723c */ /* 0x046fe600000018ff */
[----:B------:R-:W-:Y:S02]  /*10240*/  IADD3 R3, R185, R8, RZ ;  /* 0x00000008b9037210 */ /* 0x000fe40007ffe0ff */
[----:B------:R-:W-:Y:S02]  /*10250*/  IADD3 R198, R197, R184, R185 ;  /* 0x000000b8c5c67210 */ /* 0x000fe40007ffe0b9 */
[----:B------:R-:W-:Y:S01]  /*10260*/  SEL R223, R223, RZ, !P6 ;  /* 0x000000ffdfdf7207 */ /* 0x000fe20007000000 */
        /* <DEDUP_REMOVED lines=110> */
[C---:B-1----:R-:W-:Y:S01]  /*10950*/  HMMA.16816.F32 R24, R164.reuse, R156, R24 ;  /* 0x0000009ca418723c */ /* 0x042fe20000001818 */
[----:B------:R-:W-:Y:S07]  /*10960*/  LDSM.16.M88.4 R184, [R3+0x4000] ;  /* 0x0040000003b8783b */ /* 0x000fee0000000200 */
        /* <DEDUP_REMOVED lines=92> */
[--C-:B------:R-:W-:Y:S02]  /*10f30*/  FFMA.FTZ R177, R12, c[0x0][0x2d0], -R185.reuse ;  /* 0x0000b4000cb17a23 */ /* 0x100fe400000108b9 */
[----:B------:R-:W-:Y:S02]  /*10f40*/  IMAD R12, R196, 0x6000, RZ ;  /* 0x00006000c40c7824 */ /* 0x000fe400078e02ff */
[----:B------:R-:W-:Y:S02]  /*10f50*/  FMUL.FTZ R183, R3, c[0x0][0x2d0] ;  /* 0x0000b40003b77a20 */ /* 0x000fe40000410000 */
[----:B------:R-:W-:Y:S01]  /*10f60*/  FMUL.FTZ R2, R9, c[0x0][0x2d0] ;  /* 0x0000b40009027a20 */ /* 0x000fe20000410000 */
[-C--:B------:R-:W-:Y:S01]  /*10f70*/  IADD3 R174, R188, R12.reuse, RZ ;  /* 0x0000000cbcae7210 */ /* 0x080fe20007ffe0ff */
[----:B------:R-:W-:Y:S01]  /*10f80*/  FADD.FTZ R9, -R3, R0 ;  /* 0x0000000003097221 */ /* 0x000fe20000010100 */
[----:B------:R-:W-:Y:S01]  /*10f90*/  MUFU.EX2 R177, R177 ;  /* 0x000000b100b17308 */ /* 0x000fe20000000800 */
[--C-:B------:R-:W-:Y:S01]  /*10fa0*/  FFMA.FTZ R175, R4, c[0x0][0x2d0], -R185.reuse ;  /* 0x0000b40004af7a23 */ /* 0x100fe200000108b9 */
[----:B------:R-:W-:Y:S01]  /*10fb0*/  IADD3 R172, R147, R12, RZ ;  /* 0x0000000c93ac7210 */ /* 0x000fe20007ffe0ff */
[----:B------:R-:W1:Y:S01]  /*10fc0*/  LDSM.16.MT88.4 R148, [R174] ;  /* 0x00000000ae94783b */ /* 0x000e620000004200 */
[----:B------:R-:W-:Y:S01]  /*10fd0*/  FMUL.FTZ R0, R9, c[0x0][0x2d0] ;  /* 0x0000b40009007a20 */ /* 0x000fe20000410000 */
[----:B------:R-:W-:Y:S01]  /*10fe0*/  IADD3 R9, R191, R174, RZ ;  /* 0x000000aebf097210 */ /* 0x000fe20007ffe0ff */
[--C-:B------:R-:W-:Y:S01]  /*10ff0*/  FFMA.FTZ R176, R5, c[0x0][0x2d0], -R185.reuse ;  /* 0x0000b40005b07a23 */ /* 0x100fe200000108b9 */
[----:B------:R-:W-:Y:S01]  /*11000*/  IADD3 R173, R191, R172, RZ ;  /* 0x000000acbfad7210 */ /* 0x000fe20007ffe0ff */
[----:B------:R-:W-:Y:S02]  /*11010*/  FFMA.FTZ R178, R13, c[0x0][0x2d0], -R185 ;  /* 0x0000b4000db27a23 */ /* 0x000fe400000108b9 */
[--C-:B------:R-:W-:Y:S01]  /*11020*/  FFMA.FTZ R179, R6, c[0x0][0x2d0], -R183.reuse ;  /* 0x0000b40006b37a23 */ /* 0x100fe200000108b7 */
[----:B------:R-:W2:Y:S01]  /*11030*/  MUFU.EX2 R2, R2 ;  /* 0x0000000200027308 */ /* 0x000ea20000000800 */
[--C-:B------:R-:W-:Y:S01]  /*11040*/  FFMA.FTZ R180, R7, c[0x0][0x2d0], -R183.reuse ;  /* 0x0000b40007b47a23 */ /* 0x100fe200000108b7 */
[----:B------:R-:W3:Y:S01]  /*11050*/  LDSM.16.MT88.4 R152, [R9] ;  /* 0x000000000998783b */ /* 0x000ee20000004200 */
[--C-:B------:R-:W-:Y:S02]  /*11060*/  FFMA.FTZ R181, R14, c[0x0][0x2d0], -R183.reuse ;  /* 0x0000b4000eb57a23 */ /* 0x100fe400000108b7 */
[--C-:B------:R-:W-:Y:S02]  /*11070*/  FFMA.FTZ R182, R15, c[0x0][0x2d0], -R183.reuse ;  /* 0x0000b4000fb67a23 */ /* 0x100fe400000108b7 */
[--C-:B------:R-:W-:Y:S02]  /*11080*/  FFMA.FTZ R238, R30, c[0x0][0x2d0], -R183.reuse ;  /* 0x0000b4001eee7a23 */ /* 0x100fe400000108b7 */
[----:B------:R-:W-:Y:S01]  /*11090*/  FFMA.FTZ R241, R31, c[0x0][0x2d0], -R183 ;  /* 0x0000b4001ff17a23 */ /* 0x000fe200000108b7 */
[----:B------:R-:W4:Y:S01]  /*110a0*/  MUFU.EX2 R0, R0 ;  /* 0x0000000000007308 */ /* 0x000f220000000800 */
[----:B------:R-:W5:Y:S01]  /*110b0*/  LDSM.16.MT88.4 R156, [R172] ;  /* 0x00000000ac9c783b */ /* 0x000f620000004200 */
[--C-:B------:R-:W-:Y:S02]  /*110c0*/  FFMA.FTZ R240, R32, c[0x0][0x2d0], -R185.reuse ;  /* 0x0000b40020f07a23 */ /* 0x100fe400000108b9 */
[--C-:B------:R-:W-:Y:S02]  /*110d0*/  FFMA.FTZ R243, R33, c[0x0][0x2d0], -R185.reuse ;  /* 0x0000b40021f37a23 */ /* 0x100fe400000108b9 */
[----:B------:R-:W-:Y:S02]  /*110e0*/  FFMA.FTZ R242, R36, c[0x0][0x2d0], -R185 ;  /* 0x0000b40024f27a23 */ /* 0x000fe400000108b9 */
[--C-:B------:R-:W-:Y:S01]  /*110f0*/  FFMA.FTZ R244, R34, c[0x0][0x2d0], -R183.reuse ;  /* 0x0000b40022f47a23 */ /* 0x100fe200000108b7 */
[----:B------:R-:W-:Y:S01]  /*11100*/  LDSM.16.MT88.4 R160, [R174+0x2800] ;  /* 0x00280000aea0783b */ /* 0x000fe20000004200 */
[----:B------:R-:W-:Y:S01]  /*11110*/  MUFU.EX2 R175, R175 ;  /* 0x000000af00af7308 */ /* 0x000fe20000000800 */
[--C-:B------:R-:W-:Y:S02]  /*11120*/  FFMA.FTZ R245, R35, c[0x0][0x2d0], -R183.reuse ;  /* 0x0000b40023f57a23 */ /* 0x100fe400000108b7 */
[----:B------:R-:W-:Y:S02]  /*11130*/  FFMA.FTZ R246, R38, c[0x0][0x2d0], -R183 ;  /* 0x0000b40026f67a23 */ /* 0x000fe400000108b7 */
[C---:B--2---:R-:W-:Y:S02]  /*11140*/  FMUL.FTZ R4, R2.reuse, R132 ;  /* 0x0000008402047220 */ /* 0x044fe40000410000 */
[C---:B------:R-:W-:Y:S01]  /*11150*/  FMUL.FTZ R5, R2.reuse, R133 ;  /* 0x0000008502057220 */ /* 0x040fe20000410000 */
[----:B------:R-:W-:Y:S01]  /*11160*/  LDSM.16.MT88.4 R164, [R9+0x2800] ;  /* 0x0028000009a4783b */ /* 0x000fe20000004200 */
[C---:B------:R-:W-:Y:S01]  /*11170*/  FMUL.FTZ R12, R2.reuse, R128 ;  /* 0x00000080020c7220 */ /* 0x040fe20000410000 */
[----:B------:R-:W2:Y:S01]  /*11180*/  MUFU.EX2 R176, R176 ;  /* 0x000000b000b07308 */ /* 0x000ea20000000800 */
[C---:B------:R-:W-:Y:S02]  /*11190*/  FMUL.FTZ R13, R2.reuse, R129 ;  /* 0x00000081020d7220 */ /* 0x040fe40000410000 */
[----:B------:R-:W-:Y:S02]  /*111a0*/  FMUL.FTZ R40, R2, R40 ;  /* 0x0000002802287220 */ /* 0x000fe40000410000 */
[C---:B----4-:R-:W-:Y:S01]  /*111b0*/  FMUL.FTZ R6, R0.reuse, R134 ;  /* 0x0000008600067220 */ /* 0x050fe20000410000 */
[----:B------:R-:W-:Y:S01]  /*111c0*/  LDSM.16.MT88.4 R168, [R172+0x2800] ;  /* 0x00280000aca8783b */ /* 0x000fe20000004200 */
[C---:B------:R-:W-:Y:S02]  /*111d0*/  FMUL.FTZ R7, R0.reuse, R135 ;  /* 0x0000008700077220 */ /* 0x040fe40000410000 */
[C---:B------:R-:W-:Y:S01]  /*111e0*/  FMUL.FTZ R14, R0.reuse, R130 ;  /* 0x00000082000e7220 */ /* 0x040fe20000410000 */
[----:B------:R-:W4:Y:S01]  /*111f0*/  MUFU.EX2 R178, R178 ;  /* 0x000000b200b27308 */ /* 0x000f220000000800 */
[----:B------:R-:W-:Y:S02]  /*11200*/  FMUL.FTZ R15, R0, R131 ;  /* 0x00000083000f7220 */ /* 0x000fe40000410000 */
[----:B------:R-:W-:Y:S01]  /*11210*/  FMUL.FTZ R41, R2, R41 ;  /* 0x0000002902297220 */ /* 0x000fe20000410000 */
[----:B------:R-:W1:Y:S01]  /*11220*/  LDSM.16.MT88.4 R128, [R173] ;  /* 0x00000000ad80783b */ /* 0x000e620000004200 */
[C---:B------:R-:W-:Y:S02]  /*11230*/  FMUL.FTZ R42, R0.reuse, R42 ;  /* 0x0000002a002a7220 */ /* 0x040fe40000410000 */
[----:B------:R-:W-:Y:S02]  /*11240*/  FMUL.FTZ R43, R0, R43 ;  /* 0x0000002b002b7220 */ /* 0x000fe40000410000 */
[C---:B------:R-:W-:Y:S01]  /*11250*/  FMUL.FTZ R44, R2.reuse, R44 ;  /* 0x0000002c022c7220 */ /* 0x040fe20000410000 */
[----:B------:R-:W-:Y:S01]  /*11260*/  MUFU.EX2 R179, R179 ;  /* 0x000000b300b37308 */ /* 0x000fe20000000800 */
[----:B------:R-:W-:Y:S01]  /*11270*/  FMUL.FTZ R45, R2, R45 ;  /* 0x0000002d022d7220 */ /* 0x000fe20000410000 */
[----:B------:R-:W-:Y:S01]  /*11280*/  LDSM.16.MT88.4 R32, [R9+0x1800] ;  /* 0x001800000920783b */ /* 0x000fe20000004200 */
[----:B------:R-:W-:Y:S01]  /*11290*/  FMUL.FTZ R46, R0, R46 ;  /* 0x0000002e002e7220 */ /* 0x000fe20000410000 */
[----:B--2---:R-:W-:Y:S01]  /*112a0*/  F2FP.PACK_AB R132, R176, R175 ;  /* 0x000000afb084723e */ /* 0x004fe200000000ff */
[----:B------:R-:W-:Y:S02]  /*112b0*/  FMUL.FTZ R47, R0, R47 ;  /* 0x0000002f002f7220 */ /* 0x000fe40000410000 */
[C---:B------:R-:W-:Y:S02]  /*112c0*/  FMUL.FTZ R48, R2.reuse, R48 ;  /* 0x0000003002307220 */ /* 0x040fe40000410000 */
[----:B------:R-:W-:Y:S01]  /*112d0*/  FMUL.FTZ R49, R2, R49 ;  /* 0x0000003102317220 */ /* 0x000fe20000410000 */
[----:B------:R-:W2:Y:S01]  /*112e0*/  MUFU.EX2 R180, R180 ;  /* 0x000000b400b47308 */ /* 0x000ea20000000800 */
        /* <DEDUP_REMOVED lines=15> */
[----:B--2---:R-:W-:Y:S01]  /*113e0*/  F2FP.PACK_AB R133, R180, R179 ;  /* 0x000000b3b485723e */ /* 0x004fe200000000ff */
        /* <DEDUP_REMOVED lines=9> */
[----:B------:R-:W-:Y:S01]  /*11480*/  MUFU.EX2 R241, R241 ;  /* 0x000000f100f17308 */ /* 0x000fe20000000800 */
[C---:B------:R-:W-:Y:S02]  /*11490*/  FMUL.FTZ R70, R0.reuse, R70 ;  /* 0x0000004600467220 */ /* 0x040fe40000410000 */
[----:B------:R-:W-:Y:S01]  /*114a0*/  FMUL.FTZ R71, R0, R71 ;  /* 0x0000004700477220 */ /* 0x000fe20000410000 */
[----:B----4-:R-:W-:Y:S01]  /*114b0*/  F2FP.PACK_AB R135, R182, R181 ;  /* 0x000000b5b687723e */ /* 0x010fe200000000ff */
[C---:B------:R-:W-:Y:S02]  /*114c0*/  FMUL.FTZ R72, R2.reuse, R72 ;  /* 0x0000004802487220 */ /* 0x040fe40000410000 */
[----:B------:R-:W-:Y:S02]  /*114d0*/  FMUL.FTZ R73, R2, R73 ;  /* 0x0000004902497220 */ /* 0x000fe40000410000 */
[C---:B------:R-:W-:Y:S01]  /*114e0*/  FMUL.FTZ R74, R0.reuse, R74 ;  /* 0x0000004a004a7220 */ /* 0x040fe20000410000 */
[----:B------:R-:W-:Y:S01]  /*114f0*/  MUFU.EX2 R240, R240 ;  /* 0x000000f000f07308 */ /* 0x000fe20000000800 */
[C---:B-1----:R-:W-:Y:S05]  /*11500*/  HMMA.16816.F32 R4, R132.reuse, R148, R4 ;  /* 0x000000948404723c */ /* 0x042fea0000001804 */
[----:B------:R-:W-:Y:S02]  /*11510*/  FMUL.FTZ R75, R0, R75 ;  /* 0x0000004b004b7220 */ /* 0x000fe40000410000 */
[C---:B------:R-:W-:Y:S01]  /*11520*/  FMUL.FTZ R76, R2.reuse, R76 ;  /* 0x0000004c024c7220 */ /* 0x040fe20000410000 */
[C---:B------:R-:W-:Y:S01]  /*11530*/  HMMA.16816.F32 R12, R132.reuse, R150, R12 ;  /* 0x00000096840c723c */ /* 0x040fe2000000180c */
[----:B------:R-:W1:Y:S01]  /*11540*/  LDSM.16.MT88.4 R148, [R174+0x2000] ;  /* 0x00200000ae94783b */ /* 0x000e620000004200 */
[----:B------:R-:W-:Y:S02]  /*11550*/  MUFU.EX2 R243, R243 ;  /* 0x000000f300f37308 */ /* 0x000fe40000000800 */
[----:B------:R-:W-:Y:S02]  /*11560*/  FMUL.FTZ R77, R2, R77 ;  /* 0x0000004d024d7220 */ /* 0x000fe40000410000 */
[C---:B------:R-:W-:Y:S02]  /*11570*/  FMUL.FTZ R78, R0.reuse, R78 ;  /* 0x0000004e004e7220 */ /* 0x040fe40000410000 */
[C---:B---3--:R-:W-:Y:S04]  /*11580*/  HMMA.16816.F32 R40, R132.reuse, R152, R40 ;  /* 0x000000988428723c */ /* 0x048fe80000001828 */
[----:B------:R-:W-:Y:S01]  /*11590*/  FMUL.FTZ R79, R0, R79 ;  /* 0x0000004f004f7220 */ /* 0x000fe20000410000 */
[----:B------:R-:W-:Y:S01]  /*115a0*/  MUFU.EX2 R242, R242 ;  /* 0x000000f200f27308 */ /* 0x000fe20000000800 */
[C---:B------:R-:W-:Y:S02]  /*115b0*/  FMUL.FTZ R80, R2.reuse, R80 ;  /* 0x0000005002507220 */ /* 0x040fe40000410000 */
[C---:B------:R-:W-:Y:S01]  /*115c0*/  HMMA.16816.F32 R44, R132.reuse, R154, R44 ;  /* 0x0000009a842c723c */ /* 0x040fe2000000182c */
[----:B------:R-:W2:Y:S03]  /*115d0*/  LDSM.16.MT88.4 R152, [R9+0x2000] ;  /* 0x002000000998783b */ /* 0x000ea60000004200 */
[----:B------:R-:W-:Y:S02]  /*115e0*/  FMUL.FTZ R81, R2, R81 ;  /* 0x0000005102517220 */ /* 0x000fe40000410000 */
[C---:B------:R-:W-:Y:S01]  /*115f0*/  FMUL.FTZ R82, R0.reuse, R82 ;  /* 0x0000005200527220 */ /* 0x040fe20000410000 */
[----:B------:R-:W-:Y:S01]  /*11600*/  MUFU.EX2 R244, R244 ;  /* 0x000000f400f47308 */ /* 0x000fe20000000800 */
[C---:B-----5:R-:W-:Y:S04]  /*11610*/  HMMA.16816.F32 R48, R132.reuse, R156, R48 ;  /* 0x0000009c8430723c */ /* 0x060fe80000001830 */
        /* <DEDUP_REMOVED lines=8> */
[----:B------:R-:W-:Y:S01]  /*116a0*/  FMUL.FTZ R87, R0, R87 ;  /* 0x0000005700577220 */ /* 0x000fe20000410000 */
[----:B------:R-:W-:Y:S01]  /*116b0*/  MUFU.EX2 R246, R246 ;  /* 0x000000f600f67308 */ /* 0x000fe20000000800 */
[C---:B------:R-:W-:Y:S02]  /*116c0*/  FMUL.FTZ R88, R2.reuse, R88 ;  /* 0x0000005802587220 */ /* 0x040fe40000410000 */
[C---:B------:R-:W-:Y:S01]  /*116d0*/  HMMA.16816.F32 R60, R132.reuse, R130, R60 ;  /* 0x00000082843c723c */ /* 0x040fe2000000183c */
[----:B------:R-:W3:Y:S03]  /*116e0*/  LDSM.16.MT88.4 R128, [R172+0x2000] ;  /* 0x00200000ac80783b */ /* 0x000ee60000004200 */
        /* <DEDUP_REMOVED lines=38> */
[--C-:B------:R-:W-:Y:S02]  /*11950*/  FFMA.FTZ R186, R16, c[0x0][0x2d0], -R185.reuse ;  /* 0x0000b40010ba7a23 */ /* 0x100fe400000108b9 */
[C---:B------:R-:W-:Y:S01]  /*11960*/  FMUL.FTZ R16, R2.reuse, R124 ;  /* 0x0000007c02107220 */ /* 0x040fe20000410000 */
[C---:B---3--:R-:W-:Y:S03]  /*11970*/  HMMA.16816.F32 R104, R132.reuse, R128, R104 ;  /* 0x000000808468723c */ /* 0x048fe60000001868 */
[----:B------:R-:W-:Y:S01]  /*11980*/  FFMA.FTZ R187, R17, c[0x0][0x2d0], -R185 ;  /* 0x0000b40011bb7a23 */ /* 0x000fe200000108b9 */
[----:B------:R-:W-:Y:S01]  /*11990*/  MUFU.EX2 R186, R186 ;  /* 0x000000ba00ba7308 */ /* 0x000fe20000000800 */
[----:B------:R-:W-:Y:S02]  /*119a0*/  FMUL.FTZ R17, R2, R125 ;  /* 0x0000007d02117220 */ /* 0x000fe40000410000 */
[--C-:B------:R-:W-:Y:S01]  /*119b0*/  FFMA.FTZ R232, R18, c[0x0][0x2d0], -R183.reuse ;  /* 0x0000b40012e87a23 */ /* 0x100fe200000108b7 */
[C---:B------:R-:W-:Y:S01]  /*119c0*/  HMMA.16816.F32 R108, R132.reuse, R130, R108 ;  /* 0x00000082846c723c */ /* 0x040fe2000000186c */
[----:B------:R-:W-:Y:S03]  /*119d0*/  LDSM.16.MT88.4 R128, [R9+0x800] ;  /* 0x000800000980783b */ /* 0x000fe60000004200 */
[C---:B------:R-:W-:Y:S02]  /*119e0*/  FMUL.FTZ R18, R0.reuse, R126 ;  /* 0x0000007e00127220 */ /* 0x040fe40000410000 */
[----:B------:R-:W-:Y:S01]  /*119f0*/  FFMA.FTZ R235, R19, c[0x0][0x2d0], -R183 ;  /* 0x0000b40013eb7a23 */ /* 0x000fe200000108b7 */
[----:B------:R-:W3:Y:S01]  /*11a00*/  MUFU.EX2 R187, R187 ;  /* 0x000000bb00bb7308 */ /* 0x000ee20000000800 */
[----:B------:R-:W-:Y:S02]  /*11a10*/  FMUL.FTZ R19, R0, R127 ;  /* 0x0000007f00137220 */ /* 0x000fe40000410000 */
[----:B------:R-:W4:Y:S02]  /*11a20*/  LDSM.16.MT88.4 R124, [R174+0x800] ;  /* 0x00080000ae7c783b */ /* 0x000f240000004200 */
[--C-:B------:R-:W-:Y:S02]  /*11a30*/  FFMA.FTZ R198, R20, c[0x0][0x2d0], -R185.reuse ;  /* 0x0000b40014c67a23 */ /* 0x100fe400000108b9 */
[----:B------:R-:W-:Y:S01]  /*11a40*/  FFMA.FTZ R233, R21, c[0x0][0x2d0], -R185 ;  /* 0x0000b40015e97a23 */ /* 0x000fe200000108b9 */
[C---:B-1----:R-:W-:Y:S02]  /*11a50*/  HMMA.16816.F32 R16, R132.reuse, R148, R16 ;  /* 0x000000948410723c */ /* 0x042fe40000001810 */
[----:B------:R-:W-:Y:S01]  /*11a60*/  MUFU.EX2 R232, R232 ;  /* 0x000000e800e87308 */ /* 0x000fe20000000800 */
[--C-:B------:R-:W-:Y:S02]  /*11a70*/  FFMA.FTZ R234, R22, c[0x0][0x2d0], -R183.reuse ;  /* 0x0000b40016ea7a23 */ /* 0x100fe400000108b7 */
[--C-:B------:R-:W-:Y:S02]  /*11a80*/  FFMA.FTZ R237, R23, c[0x0][0x2d0], -R183.reuse ;  /* 0x0000b40017ed7a23 */ /* 0x100fe400000108b7 */
[C---:B------:R-:W-:Y:S02]  /*11a90*/  FMUL.FTZ R112, R2.reuse, R112 ;  /* 0x0000007002707220 */ /* 0x040fe40000410000 */
[----:B------:R-:W-:Y:S03]  /*11aa0*/  FMUL.FTZ R113, R2, R113 ;  /* 0x0000007102717220 */ /* 0x000fe60000410000 */
[----:B------:R-:W-:Y:S01]  /*11ab0*/  MUFU.EX2 R198, R198 ;  /* 0x000000c600c67308 */ /* 0x000fe20000000800 */
[C---:B------:R-:W-:Y:S02]  /*11ac0*/  FMUL.FTZ R114, R0.reuse, R114 ;  /* 0x0000007200727220 */ /* 0x040fe40000410000 */
[----:B------:R-:W-:Y:S02]  /*11ad0*/  FMUL.FTZ R115, R0, R115 ;  /* 0x0000007300737220 */ /* 0x000fe40000410000 */
[C---:B------:R-:W-:Y:S01]  /*11ae0*/  FMUL.FTZ R20, R2.reuse, R120 ;  /* 0x0000007802147220 */ /* 0x040fe20000410000 */
[----:B---3--:R-:W-:Y:S01]  /*11af0*/  F2FP.PACK_AB R120, R187, R186 ;  /* 0x000000babb78723e */ /* 0x008fe200000000ff */
[----:B------:R-:W-:Y:S02]  /*11b00*/  FMUL.FTZ R21, R2, R121 ;  /* 0x0000007902157220 */ /* 0x000fe40000410000 */
[C---:B------:R-:W-:Y:S01]  /*11b10*/  FMUL.FTZ R22, R0.reuse, R122 ;  /* 0x0000007a00167220 */ /* 0x040fe20000410000 */
[C---:B------:R-:W-:Y:S01]  /*11b20*/  HMMA.16816.F32 R112, R132.reuse, R150, R112 ;  /* 0x000000968470723c */ /* 0x040fe20000001870 */
[----:B------:R-:W1:Y:S01]  /*11b30*/  MUFU.EX2 R233, R233 ;  /* 0x000000e900e97308 */ /* 0x000e620000000800 */
[----:B------:R-:W3:Y:S01]  /*11b40*/  LDSM.16.MT88.4 R148, [R172+0x800] ;  /* 0x00080000ac94783b */ /* 0x000ee20000004200 */
[----:B------:R-:W-:Y:S02]  /*11b50*/  FMUL.FTZ R23, R0, R123 ;  /* 0x0000007b00177220 */ /* 0x000fe40000410000 */
[C---:B------:R-:W-:Y:S02]  /*11b60*/  FMUL.FTZ R116, R2.reuse, R116 ;  /* 0x0000007402747220 */ /* 0x040fe40000410000 */
[----:B------:R-:W-:Y:S02]  /*11b70*/  FMUL.FTZ R117, R2, R117 ;  /* 0x0000007502757220 */ /* 0x000fe40000410000 */
[C---:B------:R-:W-:Y:S01]  /*11b80*/  FMUL.FTZ R118, R0.reuse, R118 ;  /* 0x0000007600767220 */ /* 0x040fe20000410000 */
[C---:B--2---:R-:W-:Y:S01]  /*11b90*/  HMMA.16816.F32 R20, R132.reuse, R152, R20 ;  /* 0x000000988414723c */ /* 0x044fe20000001814 */
[----:B------:R-:W2:Y:S02]  /*11ba0*/  MUFU.EX2 R235, R235 ;  /* 0x000000eb00eb7308 */ /* 0x000ea40000000800 */
[----:B------:R-:W-:Y:S02]  /*11bb0*/  FMUL.FTZ R119, R0, R119 ;  /* 0x0000007700777220 */ /* 0x000fe40000410000 */
[--C-:B------:R-:W-:Y:S02]  /*11bc0*/  FFMA.FTZ R236, R26, c[0x0][0x2d0], -R183.reuse ;  /* 0x0000b4001aec7a23 */ /* 0x100fe400000108b7 */
[--C-:B------:R-:W-:Y:S01]  /*11bd0*/  FFMA.FTZ R239, R27, c[0x0][0x2d0], -R183.reuse ;  /* 0x0000b4001bef7a23 */ /* 0x100fe200000108b7 */
[----:B------:R-:W-:Y:S01]  /*11be0*/  F2FP.PACK_AB R27, R241, R238 ;  /* 0x000000eef11b723e */ /* 0x000fe200000000ff */
[----:B------:R-:W-:Y:S01]  /*11bf0*/  FFMA.FTZ R183, R39, c[0x0][0x2d0], -R183 ;  /* 0x0000b40027b77a23 */ /* 0x000fe200000108b7 */
[----:B------:R-:W-:Y:S01]  /*11c00*/  HMMA.16816.F32 R116, R132, R154, R116 ;  /* 0x0000009a8474723c */ /* 0x000fe20000001874 */
[----:B------:R-:W-:Y:S01]  /*11c10*/  MUFU.EX2 R234, R234 ;  /* 0x000000ea00ea7308 */ /* 0x000fe20000000800 */
[----:B------:R-:W5:Y:S01]  /*11c20*/  LDSM.16.MT88.4 R132, [R173+0x2800] ;  /* 0x00280000ad84783b */ /* 0x000f620000004200 */
[----:B------:R-:W-:Y:S01]  /*11c30*/  FFMA.FTZ R179, R0, R225, R179 ;  /* 0x000000e100b37223 */ /* 0x000fe200000100b3 */
[----:B-1----:R-:W-:Y:S01]  /*11c40*/  F2FP.PACK_AB R122, R233, R198 ;  /* 0x000000c6e97a723e */ /* 0x002fe200000000ff */
[----:B------:R-:W-:Y:S02]  /*11c50*/  FFMA.FTZ R175, R2, R231, R175 ;  /* 0x000000e702af7223 */ /* 0x000fe400000100af */
[----:B------:R-:W-:Y:S03]  /*11c60*/  FADD.FTZ R180, R180, R179 ;  /* 0x000000b3b4b47221 */ /* 0x000fe60000010000 */
[----:B------:R-:W-:Y:S01]  /*11c70*/  LDSM.16.MT88.4 R152, [R172+0x3800] ;  /* 0x00380000ac98783b */ /* 0x000fe20000004200 */
[----:B------:R-:W1:Y:S01]  /*11c80*/  MUFU.EX2 R237, R237 ;  /* 0x000000ed00ed7308 */ /* 0x000e620000000800 */
[----:B------:R-:W-:Y:S02]  /*11c90*/  FADD.FTZ R176, R176, R175 ;  /* 0x000000afb0b07221 */ /* 0x000fe40000010000 */
[----:B------:R-:W-:Y:S01]  /*11ca0*/  FADD.FTZ R181, R181, R180 ;  /* 0x000000b4b5b57221 */ /* 0x000fe20000010000 */
[----:B--2---:R-:W-:Y:S01]  /*11cb0*/  F2FP.PACK_AB R121, R235, R232 ;  /* 0x000000e8eb79723e */ /* 0x004fe200000000ff */
[----:B------:R-:W-:Y:S02]  /*11cc0*/  FADD.FTZ R177, R177, R176 ;  /* 0x000000b0b1b17221 */ /* 0x000fe40000010000 */
[----:B------:R-:W-:Y:S02]  /*11cd0*/  FADD.FTZ R181, R182, R181 ;  /* 0x000000b5b6b57221 */ /* 0x000fe40000010000 */
[----:B------:R-:W-:Y:S01]  /*11ce0*/  FADD.FTZ R177, R178, R177 ;  /* 0x000000b1b2b17221 */ /* 0x000fe20000010000 */
[----:B------:R-:W-:Y:S01]  /*11cf0*/  MUFU.EX2 R236, R236 ;  /* 0x000000ec00ec7308 */ /* 0x000fe20000000800 */
[----:B------:R-:W-:Y:S02]  /*11d00*/  FADD.FTZ R232, R232, R181 ;  /* 0x000000b5e8e87221 */ /* 0x000fe40000010000 */
[----:B------:R-:W-:Y:S02]  /*11d10*/  FADD.FTZ R186, R186, R177 ;  /* 0x000000b1baba7221 */ /* 0x000fe40000010000 */
[----:B------:R-:W-:Y:S02]  /*11d20*/  FADD.FTZ R235, R235, R232 ;  /* 0x000000e8ebeb7221 */ /* 0x000fe40000010000 */
[----:B------:R-:W-:Y:S03]  /*11d30*/  FADD.FTZ R187, R187, R186 ;  /* 0x000000babbbb7221 */ /* 0x000fe60000010000 */
[----:B------:R-:W2:Y:S01]  /*11d40*/  MUFU.EX2 R239, R239 ;  /* 0x000000ef00ef7308 */ /* 0x000ea20000000800 */
[----:B------:R-:W-:Y:S01]  /*11d50*/  FADD.FTZ R198, R198, R187 ;  /* 0x000000bbc6c67221 */ /* 0x000fe20000010000 */
[----:B-1----:R-:W-:Y:S01]  /*11d60*/  F2FP.PACK_AB R123, R237, R234 ;  /* 0x000000eaed7b723e */ /* 0x002fe200000000ff */
[----:B------:R-:W-:Y:S02]  /*11d70*/  FADD.FTZ R234, R234, R235 ;  /* 0x000000ebeaea7221 */ /* 0x000fe40000010000 */
[----:B------:R-:W-:Y:S02]  /*11d80*/  FADD.FTZ R233, R233, R198 ;  /* 0x000000c6e9e97221 */ /* 0x000fe40000010000 */
[----:B------:R-:W-:Y:S03]  /*11d90*/  FADD.FTZ R237, R237, R234 ;  /* 0x000000eaeded7221 */ /* 0x000fe60000010000 */
[----:B------:R-:W-:Y:S01]  /*11da0*/  MUFU.EX2 R183, R183 ;  /* 0x000000b700b77308 */ /* 0x000fe20000000800 */
[C---:B----4-:R-:W-:Y:S08]  /*11db0*/  HMMA.16816.F32 R4, R120.reuse, R124, R4 ;  /* 0x0000007c7804723c */ /* 0x050ff00000001804 */
        /* <DEDUP_REMOVED lines=8> */
[C---:B------:R-:W-:Y:S08]  /*11e40*/  HMMA.16816.F32 R56, R120.reuse, R156, R56 ;  /* 0x0000009c7838723c */ /* 0x040ff00000001838 */
[C---:B------:R-:W-:Y:S08]  /*11e50*/  HMMA.16816.F32 R60, R120.reuse, R158, R60 ;  /* 0x0000009e783c723c */ /* 0x040ff0000000183c */
[C---:B------:R-:W-:Y:S08]  /*11e60*/  HMMA.16816.F32 R64, R120.reuse, R160, R64 ;  /* 0x000000a07840723c */ /* 0x040ff00000001840 */
[C---:B------:R-:W-:Y:S08]  /*11e70*/  HMMA.16816.F32 R68, R120.reuse, R162, R68 ;  /* 0x000000a27844723c */ /* 0x040ff00000001844 */
[C---:B------:R-:W-:Y:S08]  /*11e80*/  HMMA.16816.F32 R72, R120.reuse, R164, R72 ;  /* 0x000000a47848723c */ /* 0x040ff00000001848 */
[C---:B------:R-:W-:Y:S08]  /*11e90*/  HMMA.16816.F32 R76, R120.reuse, R166, R76 ;  /* 0x000000a6784c723c */ /* 0x040ff0000000184c */
[C---:B------:R-:W-:Y:S07]  /*11ea0*/  HMMA.16816.F32 R80, R120.reuse, R168, R80 ;  /* 0x000000a87850723c */ /* 0x040fee0000001850 */
[--C-:B------:R-:W-:Y:S01]  /*11eb0*/  FFMA.FTZ R168, R24, c[0x0][0x2d0], -R185.reuse ;  /* 0x0000b40018a87a23 */ /* 0x100fe200000108b9 */
[C---:B------:R-:W-:Y:S04]  /*11ec0*/  HMMA.16816.F32 R84, R120.reuse, R170, R84 ;  /* 0x000000aa7854723c */ /* 0x040fe80000001854 */
[--C-:B------:R-:W-:Y:S01]  /*11ed0*/  FFMA.FTZ R169, R25, c[0x0][0x2d0], -R185.reuse ;  /* 0x0000b40019a97a23 */ /* 0x100fe200000108b9 */
[----:B--2---:R-:W-:Y:S01]  /*11ee0*/  F2FP.PACK_AB R25, R239, R236 ;  /* 0x000000ecef19723e */ /* 0x004fe200000000ff */
[----:B------:R-:W-:Y:S01]  /*11ef0*/  MUFU.EX2 R168, R168 ;  /* 0x000000a800a87308 */ /* 0x000fe20000000800 */
[--C-:B------:R-:W-:Y:S01]  /*11f00*/  FFMA.FTZ R170, R28, c[0x0][0x2d0], -R185.reuse ;  /* 0x0000b4001caa7a23 */ /* 0x100fe200000108b9 */
[C---:B-----5:R-:W-:Y:S04]  /*11f10*/  HMMA.16816.F32 R88, R120.reuse, R132, R88 ;  /* 0x000000847858723c */ /* 0x060fe80000001858 */
[--C-:B------:R-:W-:Y:S02]  /*11f20*/  FFMA.FTZ R171, R29, c[0x0][0x2d0], -R185.reuse ;  /* 0x0000b4001dab7a23 */ /* 0x100fe400000108b9 */
[----:B------:R-:W-:Y:S01]  /*11f30*/  LDSM.16.MT88.4 R28, [R9+0x1000] ;  /* 0x00100000091c783b */ /* 0x000fe20000004200 */
[----:B------:R-:W-:Y:S01]  /*11f40*/  FFMA.FTZ R185, R37, c[0x0][0x2d0], -R185 ;  /* 0x0000b40025b97a23 */ /* 0x000fe200000108b9 */
[C---:B------:R-:W-:Y:S01]  /*11f50*/  HMMA.16816.F32 R92, R120.reuse, R134, R92 ;  /* 0x00000086785c723c */ /* 0x040fe2000000185c */
[----:B------:R-:W2:Y:S03]  /*11f60*/  MUFU.EX2 R169, R169 ;  /* 0x000000a900a97308 */ /* 0x000ea60000000800 */
[----:B------:R-:W-:Y:S02]  /*11f70*/  FADD.FTZ R236, R236, R237 ;  /* 0x000000edecec7221 */ /* 0x000fe40000010000 */
[----:B------:R-:W5:Y:S02]  /*11f80*/  LDSM.16.MT88.4 R132, [R173+0x4800] ;  /* 0x00480000ad84783b */ /* 0x000f640000004200 */
[C---:B-1----:R-:W-:Y:S03]  /*11f90*/  HMMA.16816.F32 R96, R120.reuse, R124, R96 ;  /* 0x0000007c7860723c */ /* 0x042fe60000001860 */
[----:B------:R-:W-:Y:S01]  /*11fa0*/  MUFU.EX2 R170, R170 ;  /* 0x000000aa00aa7308 */ /* 0x000fe20000000800 */
[----:B------:R-:W-:Y:S02]  /*11fb0*/  FADD.FTZ R239, R239, R236 ;  /* 0x000000ecefef7221 */ /* 0x000fe40000010000 */
[----:B------:R-:W-:Y:S02]  /*11fc0*/  LDSM.16.MT88.4 R36, [R173+0x1800] ;  /* 0x00180000ad24783b */ /* 0x000fe40000004200 */
[C---:B------:R-:W-:Y:S04]  /*11fd0*/  HMMA.16816.F32 R100, R120.reuse, R126, R100 ;  /* 0x0000007e7864723c */ /* 0x040fe80000001864 */
[----:B------:R-:W-:Y:S01]  /*11fe0*/  FADD.FTZ R238, R238, R239 ;  /* 0x000000efeeee7221 */ /* 0x000fe20000010000 */
[----:B------:R-:W1:Y:S01]  /*11ff0*/  MUFU.EX2 R171, R171 ;  /* 0x000000ab00ab7308 */ /* 0x000e620000000800 */
[----:B------:R-:W5:Y:S02]  /*12000*/  LDSM.16.MT88.4 R124, [R174+0x1000] ;  /* 0x00100000ae7c783b */ /* 0x000f640000004200 */
[C---:B----4-:R-:W-:Y:S04]  /*12010*/  HMMA.16816.F32 R104, R120.reuse, R128, R104 ;  /* 0x000000807868723c */ /* 0x050fe80000001868 */
[C---:B--2---:R-:W-:Y:S01]  /*12020*/  F2FP.PACK_AB R24, R169.reuse, R168 ;  /* 0x000000a8a918723e */ /* 0x044fe200000000ff */
[----:B------:R-:W-:Y:S02]  /*12030*/  FADD.FTZ R168, R168, R233 ;  /* 0x000000e9a8a87221 */ /* 0x000fe40000010000 */
[----:B------:R-:W2:Y:S01]  /*12040*/  MUFU.EX2 R185, R185 ;  /* 0x000000b900b97308 */ /* 0x000ea20000000800 */
[C---:B------:R-:W-:Y:S01]  /*12050*/  HMMA.16816.F32 R108, R120.reuse, R130, R108 ;  /* 0x00000082786c723c */ /* 0x040fe2000000186c */
[----:B------:R-:W4:Y:S03]  /*12060*/  LDSM.16.MT88.4 R128, [R172+0x1000] ;  /* 0x00100000ac80783b */ /* 0x000f260000004200 */
[----:B------:R-:W-:Y:S02]  /*12070*/  FADD.FTZ R169, R169, R168 ;  /* 0x000000a8a9a97221 */ /* 0x000fe40000010000 */
[----:B------:R-:W-:Y:S02]  /*12080*/  FADD.FTZ R241, R241, R238 ;  /* 0x000000eef1f17221 */ /* 0x000fe40000010000 */
[C---:B---3--:R-:W-:Y:S04]  /*12090*/  HMMA.16816.F32 R16, R120.reuse, R148, R16 ;  /* 0x000000947810723c */ /* 0x048fe80000001810 */
[C---:B-1----:R-:W-:Y:S01]  /*120a0*/  F2FP.PACK_AB R26, R171.reuse, R170 ;  /* 0x000000aaab1a723e */ /* 0x042fe200000000ff */
[----:B------:R-:W-:Y:S03]  /*120b0*/  FADD.FTZ R170, R170, R169 ;  /* 0x000000a9aaaa7221 */ /* 0x000fe60000010000 */
[C---:B------:R-:W-:Y:S01]  /*120c0*/  HMMA.16816.F32 R112, R120.reuse, R150, R112 ;  /* 0x000000967870723c */ /* 0x040fe20000001870 */
[----:B------:R-:W1:Y:S03]  /*120d0*/  LDSM.16.MT88.4 R148, [R173+0x1000] ;  /* 0x00100000ad94783b */ /* 0x000e660000004200 */
[----:B------:R-:W-:Y:S04]  /*120e0*/  FADD.FTZ R171, R171, R170 ;  /* 0x000000aaabab7221 */ /* 0x000fe80000010000 */
[C---:B-----5:R-:W-:Y:S08]  /*120f0*/  HMMA.16816.F32 R20, R120.reuse, R132, R20 ;  /* 0x000000847814723c */ /* 0x060ff00000001814 */
[----:B------:R-:W-:Y:S01]  /*12100*/  HMMA.16816.F32 R116, R120, R134, R116 ;  /* 0x000000867874723c */ /* 0x000fe20000001874 */
[----:B------:R-:W3:Y:S07]  /*12110*/  LDSM.16.MT88.4 R120, [R174+0x3000] ;  /* 0x00300000ae78783b */ /* 0x000eee0000004200 */
[C---:B------:R-:W-:Y:S01]  /*12120*/  HMMA.16816.F32 R4, R24.reuse, R124, R4 ;  /* 0x0000007c1804723c */ /* 0x040fe20000001804 */
[----:B------:R-:W5:Y:S07]  /*12130*/  LDSM.16.MT88.4 R132, [R9+0x3000] ;  /* 0x003000000984783b */ /* 0x000f6e0000004200 */
[C---:B------:R-:W-:Y:S01]  /*12140*/  HMMA.16816.F32 R12, R24.reuse, R126, R12 ;  /* 0x0000007e180c723c */ /* 0x040fe2000000180c */
[----:B------:R-:W2:Y:S07]  /*12150*/  LDSM.16.MT88.4 R124, [R172+0x3000] ;  /* 0x00300000ac7c783b */ /* 0x000eae0000004200 */
[C---:B------:R-:W-:Y:S08]  /*12160*/  HMMA.16816.F32 R40, R24.reuse, R28, R40 ;  /* 0x0000001c1828723c */ /* 0x040ff00000001828 */
[C---:B------:R-:W-:Y:S01]  /*12170*/  HMMA.16816.F32 R44, R24.reuse, R30, R44 ;  /* 0x0000001e182c723c */ /* 0x040fe2000000182c */
[----:B------:R-:W2:Y:S07]  /*12180*/  LDSM.16.MT88.4 R28, [R173+0x3000] ;  /* 0x00300000ad1c783b */ /* 0x000eae0000004200 */
[C---:B----4-:R-:W-:Y:S08]  /*12190*/  HMMA.16816.F32 R48, R24.reuse, R128, R48 ;  /* 0x000000801830723c */ /* 0x050ff00000001830 */
        /* <DEDUP_REMOVED lines=8> */
[C---:B-----5:R-:W-:Y:S08]  /*12220*/  HMMA.16816.F32 R72, R24.reuse, R132, R72 ;  /* 0x000000841848723c */ /* 0x060ff00000001848 */
[C---:B------:R-:W-:Y:S08]  /*12230*/  HMMA.16816.F32 R76, R24.reuse, R134, R76 ;  /* 0x00000086184c723c */ /* 0x040ff0000000184c */
[C---:B--2---:R-:W-:Y:S08]  /*12240*/  HMMA.16816.F32 R80, R24.reuse, R124, R80 ;  /* 0x0000007c1850723c */ /* 0x044ff00000001850 */
        /* <DEDUP_REMOVED lines=26> */
[C---:B----4-:R-:W-:Y:S01]  /*123f0*/  HMMA.16816.F32 R132, R24.reuse, R128, R4 ;  /* 0x000000801884723c */ /* 0x050fe20000001804 */
[----:B------:R-:W4:Y:S02]  /*12400*/  LDSM.16.MT88.4 R4, [R174+0x5800] ;  /* 0x00580000ae04783b */ /* 0x000f240000004200 */
[----:B------:R-:W-:Y:S02]  /*12410*/  FADD.FTZ R246, R246, R245 ;  /* 0x000000f5f6f67221 */ /* 0x000fe40000010000 */
[----:B------:R-:W-:Y:S02]  /*12420*/  FADD.FTZ R231, R185, R242 ;  /* 0x000000f2b9e77221 */ /* 0x000fe40000010000 */
[----:B------:R-:W-:Y:S01]  /*12430*/  FADD.FTZ R225, R183, R246 ;  /* 0x000000f6b7e17221 */ /* 0x000fe20000010000 */
[C---:B------:R-:W-:Y:S01]  /*12440*/  HMMA.16816.F32 R128, R24.reuse, R130, R12 ;  /* 0x000000821880723c */ /* 0x040fe2000000180c */
[----:B------:R-:W5:Y:S07]  /*12450*/  LDSM.16.MT88.4 R12, [R9+0x5800] ;  /* 0x00580000090c783b */ /* 0x000f6e0000004200 */
[C---:B------:R-:W-:Y:S07]  /*12460*/  HMMA.16816.F32 R40, R24.reuse, R32, R40 ;  /* 0x000000201828723c */ /* 0x040fee0000001828 */
[----:B------:R-:W-:Y:S01]  /*12470*/  IADD3 R32, R224, -0x2, RZ ;  /* 0xfffffffee0207810 */ /* 0x000fe20007ffe0ff */
[C---:B------:R-:W-:Y:S03]  /*12480*/  HMMA.16816.F32 R44, R24.reuse, R34, R44 ;  /* 0x00000022182c723c */ /* 0x040fe6000000182c */
[C---:B------:R-:W-:Y:S05]  /*12490*/  ISETP.GE.AND P0, PT, R32.reuse, R221, PT ;  /* 0x000000dd2000720c */ /* 0x040fea0003f06270 */
[C---:B-1----:R-:W-:Y:S08]  /*124a0*/  HMMA.16816.F32 R48, R24.reuse, R120, R48 ;  /* 0x000000781830723c */ /* 0x042ff00000001830 */
[C---:B------:R-:W-:Y:S01]  /*124b0*/  HMMA.16816.F32 R52, R24.reuse, R122, R52 ;  /* 0x0000007a1834723c */ /* 0x040fe20000001834 */
[----:B------:R-:W-:Y:S02]  /*124c0*/  @P0 MOV R0, c[0x0][0x1e0] ;  /* 0x0000780000000a02 */ /* 0x000fe40000000f00 */
[----:B------:R-:W-:Y:S02]  /*124d0*/  @P0 ISETP.GE.AND P2, PT, R209, c[0x0][0x1d4], PT ;  /* 0x00007500d1000a0c */ /* 0x000fe40003f46270 */
[----:B------:R-:W-:Y:S03]  /*124e0*/  @P0 MOV R2, c[0x0][0x1e4] ;  /* 0x0000790000020a02 */ /* 0x000fe60000000f00 */
        /* <DEDUP_REMOVED lines=8> */
[C---:B---3--:R-:W-:Y:S08]  /*12570*/  HMMA.16816.F32 R88, R24.reuse, R28, R88 ;  /* 0x0000001c1858723c */ /* 0x048ff00000001858 */
[C---:B------:R-:W-:Y:S01]  /*12580*/  HMMA.16816.F32 R92, R24.reuse, R30, R92 ;  /* 0x0000001e185c723c */ /* 0x040fe2000000185c */
[----:B------:R-:W1:Y:S07]  /*12590*/  LDSM.16.MT88.4 R28, [R172+0x5800] ;  /* 0x00580000ac1c783b */ /* 0x000e6e0000004200 */
[C---:B----4-:R-:W-:Y:S07]  /*125a0*/  HMMA.16816.F32 R96, R24.reuse, R4, R96 ;  /* 0x000000041860723c */ /* 0x050fee0000001860 */
[----:B------:R-:W-:Y:S01]  /*125b0*/  @P0 SHF.R.S32.HI R5, RZ, 0x1f, R32 ;  /* 0x0000001fff050819 */ /* 0x000fe20000011420 */
[C---:B------:R-:W-:Y:S04]  /*125c0*/  HMMA.16816.F32 R100, R24.reuse, R6, R100 ;  /* 0x000000061864723c */ /* 0x040fe80000001864 */
[----:B------:R-:W-:Y:S04]  /*125d0*/  @P0 IMAD R5, R5, c[0x0][0x1e0], RZ ;  /* 0x0000780005050a24 */ /* 0x000fe800078e02ff */
[C---:B-----5:R-:W-:Y:S04]  /*125e0*/  HMMA.16816.F32 R104, R24.reuse, R12, R104 ;  /* 0x0000000c1868723c */ /* 0x060fe80000001868 */
[C---:B------:R-:W-:Y:S02]  /*125f0*/  @P0 IMAD R5, R32.reuse, c[0x0][0x1e4], R5 ;  /* 0x0000790020050a24 */ /* 0x040fe400078e0205 */
[----:B------:R-:W-:Y:S02]  /*12600*/  @P0 IMAD.WIDE.U32 R32, R32, c[0x0][0x1e0], RZ ;  /* 0x0000780020200a25 */ /* 0x000fe400078e00ff */
[C---:B------:R-:W-:Y:S04]  /*12610*/  HMMA.16816.F32 R108, R24.reuse, R14, R108 ;  /* 0x0000000e186c723c */ /* 0x040fe8000000186c */
[----:B------:R-:W-:Y:S02]  /*12620*/  @P0 IADD3 R9, R33, R5, RZ ;  /* 0x0000000521090210 */ /* 0x000fe40007ffe0ff */
[----:B------:R-:W2:Y:S01]  /*12630*/  LDSM.16.MT88.4 R4, [R173+0x5800] ;  /* 0x00580000ad04783b */ /* 0x000ea20000004200 */
[C---:B------:R-:W-:Y:S02]  /*12640*/  @P0 SHF.L.U32 R13, R32.reuse, 0x6, RZ ;  /* 0x00000006200d0819 */ /* 0x040fe400000006ff */
[----:B------:R-:W-:Y:S01]  /*12650*/  @P0 SHF.L.U64.HI R9, R32, 0x6, R9 ;  /* 0x0000000620090819 */ /* 0x000fe20000010209 */
[C---:B-1----:R-:W-:Y:S03]  /*12660*/  HMMA.16816.F32 R124, R24.reuse, R28, R16 ;  /* 0x0000001c187c723c */ /* 0x042fe60000001810 */
[C---:B------:R-:W-:Y:S04]  /*12670*/  @P0 LEA R15, P1, R0.reuse, R13, 0x5 ;  /* 0x0000000d000f0211 */ /* 0x040fe800078228ff */
[----:B------:R-:W-:Y:S01]  /*12680*/  @P0 LEA.HI.X R33, R0, R9, R2, 0x5, P1 ;  /* 0x0000000900210211 */ /* 0x000fe200008f2c02 */
[C---:B------:R-:W-:Y:S04]  /*12690*/  HMMA.16816.F32 R112, R24.reuse, R30, R112 ;  /* 0x0000001e1870723c */ /* 0x040fe80000001870 */
[-C--:B------:R-:W-:Y:S02]  /*126a0*/  @P0 IADD3 R15, P4, R15, R228.reuse, RZ ;  /* 0x000000e40f0f0210 */ /* 0x080fe40007f9e0ff */
[----:B------:R-:W-:Y:S02]  /*126b0*/  @P0 IADD3 R13, P1, R13, R228, RZ ;  /* 0x000000e40d0d0210 */ /* 0x000fe40007f3e0ff */
[-C--:B------:R-:W-:Y:S02]  /*126c0*/  @P0 IADD3.X R2, R33, R220.reuse, RZ, P4, !PT ;  /* 0x000000dc21020210 */ /* 0x080fe400027fe4ff */
[----:B------:R-:W-:Y:S02]  /*126d0*/  ISETP.NE.AND P4, PT, R222, RZ, PT ;  /* 0x000000ffde00720c */ /* 0x000fe40003f85270 */
[----:B------:R-:W-:Y:S02]  /*126e0*/  @P0 LEA R16, P5, R13, c[0x0][0x1c8], 0x1 ;  /* 0x000072000d100a11 */ /* 0x000fe400078a08ff */
[----:B------:R-:W-:Y:S01]  /*126f0*/  @P0 IADD3.X R0, R9, R220, RZ, P1, !PT ;  /* 0x000000dc09000210 */ /* 0x000fe20000ffe4ff */
[----:B------:R-:W-:Y:S01]  /*12700*/  @P0 IMAD R9, R223, 0x6000, R11 ;  /* 0x00006000df090824 */ /* 0x000fe200078e020b */
[----:B------:R-:W-:Y:S02]  /*12710*/  @P0 ISETP.GE.AND P1, PT, R208, c[0x0][0x1d4], PT ;  /* 0x00007500d0000a0c */ /* 0x000fe40003f26270 */
[----:B------:R-:W-:Y:S02]  /*12720*/  @P0 LEA.HI.X R17, R13, c[0x0][0x1cc], R0, 0x1, P5 ;  /* 0x000073000d110a11 */ /* 0x000fe400028f0c00 */
[C---:B------:R-:W-:Y:S02]  /*12730*/  @P0 LEA R12, P3, R15.reuse, c[0x0][0x1c8], 0x1 ;  /* 0x000072000f0c0a11 */ /* 0x040fe400078608ff */
[C---:B------:R-:W-:Y:S01]  /*12740*/  IADD3 R0, R196.reuse, 0x1, RZ ;  /* 0x00000001c4007810 */ /* 0x040fe20007ffe0ff */
[----:B------:R-:W-:Y:S01]  /*12750*/  @!PT LDS RZ, [RZ] ;  /* 0x00000000fffff984 */ /* 0x000fe20000000800 */
[----:B------:R-:W-:Y:S01]  /*12760*/  @!PT LDS RZ, [RZ] ;  /* 0x00000000fffff984 */ /* 0x000fe20000000800 */
[----:B------:R-:W-:Y:S01]  /*12770*/  @!PT LDS RZ, [RZ] ;  /* 0x00000000fffff984 */ /* 0x000fe20000000800 */
[----:B------:R1:W-:Y:S01]  /*12780*/  @P0 LDGSTS.E.BYPASS.LTC128B.128 [R9], [R16.64], !P4 ;  /* 0x0000000010090fae */ /* 0x0003e2000e101d48 */
[----:B------:R-:W-:Y:S01]  /*12790*/  @P0 LEA.HI.X R13, R15, c[0x0][0x1cc], R2, 0x1, P3 ;  /* 0x000073000f0d0a11 */ /* 0x000fe200018f0c02 */
[C---:B--2---:R-:W-:Y:S06]  /*127a0*/  HMMA.16816.F32 R120, R24.reuse, R4, R20 ;  /* 0x000000041878723c */ /* 0x044fec0000001814 */
[----:B------:R1:W-:Y:S02]  /*127b0*/  @P0 LDGSTS.E.BYPASS.LTC128B.128 [R9+0x2000], [R16.64+0x80], !P2 ;  /* 0x0200008010090fae */ /* 0x0003e4000d101d48 */
[----:B------:R-:W-:Y:S06]  /*127c0*/  HMMA.16816.F32 R116, R24, R6, R116 ;  /* 0x000000061874723c */ /* 0x000fec0000001874 */
        /* <DEDUP_REMOVED lines=12> */
.L_x_3912:
[----:B-1----:R-:W-:Y:S02]  /*12890*/  MOV R5, 0x1f ;  /* 0x0000001f00057802 */ /* 0x002fe40000000f00 */
[----:B------:R-:W-:Y:S01]  /*128a0*/  MOV R0, 0xffffffff ;  /* 0xffffffff00007802 */ /* 0x000fe20000000f00 */
[----:B------:R-:W-:Y:S05]  /*128b0*/  BRA.DIV ~URZ, `(.L_x_3914) ;  /* 0x00004ee27f007947 */ /* 0x000fea000b800000 */
[----:B------:R1:W2:Y:S02]  /*128c0*/  SHFL.BFLY PT, R6, R231, 0x2, 0x1f ;  /* 0x0c401f00e7067f89 */ /* 0x0002a400000e0000 */
.L_x_3984:
[----:B-12---:R-:W-:Y:S01]  /*128d0*/  FADD.FTZ R231, R6, R231 ;  /* 0x000000e706e77221 */ /* 0x006fe20000010000 */
[----:B------:R-:W-:Y:S05]  /*128e0*/  BRA.DIV ~URZ, `(.L_x_3915) ;  /* 0x00004ef27f007947 */ /* 0x000fea000b800000 */
[----:B------:R-:W1:Y:S04]  /*128f0*/  SHFL.BFLY PT, R14, R225, 0x2, 0x1f ;  /* 0x0c401f00e10e7f89 */ /* 0x000e6800000e0000 */
[----:B------:R-:W2:Y:S01]  /*12900*/  SHFL.BFLY PT, R4, R231, 0x1, 0x1f ;  /* 0x0c201f00e7047f89 */ /* 0x000ea200000e0000 */
[----:B-1----:R-:W-:-:S02]  /*12910*/  FADD.FTZ R14, R14, R225 ;  /* 0x000000e10e0e7221 */ /* 0x002fc40000010000 */
[----:B--2---:R-:W-:-:S03]  /*12920*/  FADD.FTZ R4, R231, R4 ;  /* 0x00000004e7047221 */ /* 0x004fc60000010000 */
[----:B------:R1:W2:Y:S04]  /*12930*/  SHFL.BFLY PT, R6, R14, 0x1, 0x1f ;  /* 0x0c201f000e067f89 */ /* 0x0002a800000e0000 */
.L_x_3985:
        /* <DEDUP_REMOVED lines=10> */
[----:B------:R-:W2:Y:S01]  /*129e0*/  @P0 MUFU.LG2 R15, R14 ;  /* 0x0000000e000f0308 */ /* 0x000ea20000000c00 */
[----:B------:R-:W-:-:S07]  /*129f0*/  @P0 FMUL.FTZ R16, R16, c[0x0][0x2d0] ;  /* 0x0000b40010100a20 */ /* 0x000fce0000410000 */
[----:B------:R-:W3:Y:S01]  /*12a00*/  @P1 MUFU.RCP R9, R4 ;  /* 0x0000000400091308 */ /* 0x000ee20000001000 */
[----:B-1----:R-:W-:-:S04]  /*12a10*/  @P1 FMUL.FTZ R5, R5, 0.69314718246459960938 ;  /* 0x3f31721805051820 */ /* 0x002fc80000410000 */
[----:B------:R-:W-:-:S03]  /*12a20*/  @P1 FFMA.FTZ R0, R6, R8, R5 ;  /* 0x0000000806001223 */ /* 0x000fc60000010005 */
[----:B------:R1:W4:Y:S01]  /*12a30*/  @P0 MUFU.RCP R2, R14 ;  /* 0x0000000e00020308 */ /* 0x0003220000001000 */
[----:B--2---:R-:W-:Y:S01]  /*12a40*/  @P0 FMUL.FTZ R17, R15, 0.69314718246459960938 ;  /* 0x3f3172180f110820 */ /* 0x004fe20000410000 */
[----:B------:R-:W-:Y:S01]  /*12a50*/  MOV R15, 0x1 ;  /* 0x00000001000f7802 */ /* 0x000fe20000000f00 */
[C---:B---3--:R-:W-:Y:S02]  /*12a60*/  FMUL.FTZ R132, R9.reuse, R132 ;  /* 0x0000008409847220 */ /* 0x048fe40000410000 */
        /* <DEDUP_REMOVED lines=48> */
[----:B------:R-:W-:Y:S01]  /*12d70*/  @P0 FFMA.FTZ R14, R16, R3, R17 ;  /* 0x00000003100e0223 */ /* 0x000fe20000010011 */
[----:B------:R-:W-:Y:S01]  /*12d80*/  PRMT R3, R15, 0x7610, R3 ;  /* 0x000076100f037816 */ /* 0x000fe20000000003 */
        /* <DEDUP_REMOVED lines=48> */
.L_x_3853:
        /* <DEDUP_REMOVED lines=16> */
.L_x_3917:
[----:B------:R-:W-:Y:S05]  /*13190*/  BSYNC B0 ;  /* 0x0000000000007941 */ /* 0x000fea0003800000 */
.L_x_3916:
[----:B------:R-:W-:Y:S01]  /*131a0*/  PRMT R3, R3, 0x9910, RZ ;  /* 0x0000991003037816 */ /* 0x000fe200000000ff */
[----:B------:R-:W-:Y:S01]  /*131b0*/  BSSY B1, `(.L_x_3918) ;  /* 0x0000343000017945 */ /* 0x000fe20003800000 */
[----:B------:R-:W-:Y:S02]  /*131c0*/  IMAD.MOV.U32 R2, RZ, RZ, R200 ;  /* 0x000000ffff027224 */ /* 0x000fe400078e00c8 */
[----:B------:R-:W-:Y:S01]  /*131d0*/  ISETP.NE.AND P0, PT, R3, RZ, PT ;  /* 0x000000ff0300720c */ /* 0x000fe20003f05270 */
[----:B------:R-:W-:-:S12]  /*131e0*/  IMAD.SHL.U32 R22, R193, 0x8, RZ ;  /* 0x00000008c1167824 */ /* 0x000fd800078e00ff */
[----:B------:R-:W-:Y:S05]  /*131f0*/  @!P0 BRA `(.L_x_3919) ;  /* 0x000027c000008947 */ /* 0x000fea0003800000 */
[----:B------:R-:W-:Y:S01]  /*13200*/  SHF.R.S32.HI R15, RZ, 0x1f, R146 ;  /* 0x0000001fff0f7819 */ /* 0x000fe20000011492 */
[----:B------:R-:W-:Y:S01]  /*13210*/  WARPSYNC 0xffffffff ;  /* 0xffffffff00007948 */ /* 0x000fe20003800000 */
[----:B------:R-:W-:Y:S01]  /*13220*/  BAR.SYNC.DEFER_BLOCKING 0x1, 0x100 ;  /* 0x0044000000007b1d */ /* 0x000fe20000010000 */
[----:B------:R-:W-:Y:S01]  /*13230*/  LOP3.LUT R17, R141, R211, RZ, 0xfc, !PT ;  /* 0x000000d38d117212 */ /* 0x000fe200078efcff */
[----:B------:R-:W-:Y:S01]  /*13240*/  IMAD.MOV.U32 R23, RZ, RZ, 0x20 ;  /* 0x00000020ff177424 */ /* 0x000fe200078e00ff */
        /* <DEDUP_REMOVED lines=10> */
[----:B------:R-:W-:Y:S01]  /*132f0*/  SEL R23, R23, 0xffffffe0, !P1 ;  /* 0xffffffe017177807 */ /* 0x000fe20004800000 */
[----:B------:R-:W-:Y:S01]  /*13300*/  IMAD.IADD R17, R18, 0x1, R17 ;  /* 0x0000000112117824 */ /* 0x000fe200078e0211 */
[----:B------:R-:W-:-:S02]  /*13310*/  F2FP.PACK_AB R27, R41, R40 ;  /* 0x00000028291b723e */ /* 0x000fc400000000ff */
[----:B------:R-:W-:Y:S01]  /*13320*/  F2FP.PACK_AB R25, R43, R42 ;  /* 0x0000002a2b19723e */ /* 0x000fe200000000ff */
[----:B------:R-:W-:Y:S01]  /*13330*/  IMAD.SHL.U32 R28, R17, 0x2, RZ ;  /* 0x00000002111c7824 */ /* 0x000fe200078e00ff */
[----:B------:R-:W-:Y:S01]  /*13340*/  F2FP.PACK_AB R18, R45, R44 ;  /* 0x0000002c2d12723e */ /* 0x000fe200000000ff */
[----:B------:R-:W-:Y:S01]  /*13350*/  IMAD.MOV.U32 R17, RZ, RZ, 0x40 ;  /* 0x00000040ff117424 */ /* 0x000fe200078e00ff */
[----:B------:R-:W-:Y:S01]  /*13360*/  F2FP.PACK_AB R26, R47, R46 ;  /* 0x0000002e2f1a723e */ /* 0x000fe200000000ff */
[C---:B------:R-:W-:Y:S01]  /*13370*/  IMAD.IADD R16, R28.reuse, 0x1, R23 ;  /* 0x000000011c107824 */ /* 0x040fe200078e0217 */
[C---:B------:R-:W-:Y:S01]  /*13380*/  IADD3 R3, R28.reuse, 0x80, RZ ;  /* 0x000000801c037810 */ /* 0x040fe20007ffe0ff */
[----:B------:R1:W-:Y:S01]  /*13390*/  STS [R28+0x80], R33 ;  /* 0x000080211c007388 */ /* 0x0003e20000000800 */
[----:B------:R-:W-:Y:S02]  /*133a0*/  IADD3 R24, R28, 0x70, RZ ;  /* 0x000000701c187810 */ /* 0x000fe40007ffe0ff */
[----:B------:R-:W-:Y:S01]  /*133b0*/  @P0 IADD3 R24, R3, 0x10, RZ ;  /* 0x0000001003180810 */ /* 0x000fe20007ffe0ff */
[----:B------:R2:W-:Y:S01]  /*133c0*/  STS [R28+0x480], R31 ;  /* 0x0004801f1c007388 */ /* 0x0005e20000000800 */
[----:B------:R-:W-:-:S02]  /*133d0*/  F2FP.PACK_AB R3, R131, R130 ;  /* 0x000000828303723e */ /* 0x000fc400000000ff */
[----:B------:R-:W-:Y:S01]  /*133e0*/  SEL R17, R17, 0xffffffc0, !P2 ;  /* 0xffffffc011117807 */ /* 0x000fe20005000000 */
[--C-:B------:R-:W-:Y:S01]  /*133f0*/  IMAD.IADD R23, R23, 0x1, R24.reuse ;  /* 0x0000000117177824 */ /* 0x100fe200078e0218 */
[----:B------:R-:W-:Y:S01]  /*13400*/  F2FP.PACK_AB R30, R49, R48 ;  /* 0x00000030311e723e */ /* 0x000fe200000000ff */
[----:B------:R3:W-:Y:S01]  /*13410*/  STS [R24+0x400], R3 ;  /* 0x0004000318007388 */ /* 0x0007e20000000800 */
[----:B------:R-:W-:Y:S01]  /*13420*/  F2FP.PACK_AB R32, R51, R50 ;  /* 0x000000323320723e */ /* 0x000fe200000000ff */
[----:B------:R-:W-:Y:S01]  /*13430*/  IMAD.IADD R20, R17, 0x1, R24 ;  /* 0x0000000111147824 */ /* 0x000fe200078e0218 */
[----:B------:R-:W-:Y:S01]  /*13440*/  F2FP.PACK_AB R35, R71, R70 ;  /* 0x000000464723723e */ /* 0x000fe200000000ff */
[----:B------:R4:W-:Y:S01]  /*13450*/  STS [R24], R29 ;  /* 0x0000001d18007388 */ /* 0x0009e20000000800 */
[----:B------:R-:W-:Y:S02]  /*13460*/  F2FP.PACK_AB R34, R83, R82 ;  /* 0x000000525322723e */ /* 0x000fe400000000ff */
[----:B------:R-:W-:Y:S01]  /*13470*/  ISETP.NE.U32.AND P0, PT, RZ, c[0x0][0x508], PT ;  /* 0x00014200ff007a0c */ /* 0x000fe20003f05070 */
[----:B------:R4:W-:Y:S01]  /*13480*/  STS [R16+0x80], R27 ;  /* 0x0000801b10007388 */ /* 0x0009e20000000800 */
[----:B------:R-:W-:-:S02]  /*13490*/  ISETP.NE.U32.AND P2, PT, RZ, c[0x0][0x500], PT ;  /* 0x00014000ff007a0c */ /* 0x000fc40003f45070 */
[----:B------:R-:W-:Y:S01]  /*134a0*/  ISETP.NE.AND.EX P1, PT, RZ, c[0x0][0x50c], PT, P0 ;  /* 0x00014300ff007a0c */ /* 0x000fe20003f25300 */
[----:B------:R4:W-:Y:S01]  /*134b0*/  STS [R16+0x480], R25 ;  /* 0x0004801910007388 */ /* 0x0009e20000000800 */
[----:B------:R-:W-:Y:S02]  /*134c0*/  ISETP.NE.AND.EX P2, PT, RZ, c[0x0][0x504], PT, P2 ;  /* 0x00014100ff007a0c */ /* 0x000fe40003f45320 */
[----:B-1----:R-:W-:Y:S01]  /*134d0*/  F2FP.PACK_AB R33, R55, R54 ;  /* 0x000000363721723e */ /* 0x002fe200000000ff */
[----:B------:R1:W-:Y:S01]  /*134e0*/  STS [R23], R18 ;  /* 0x0000001217007388 */ /* 0x0003e20000000800 */
[----:B--2---:R-:W-:-:S03]  /*134f0*/  F2FP.PACK_AB R31, R53, R52 ;  /* 0x00000034351f723e */ /* 0x004fc600000000ff */
[----:B------:R2:W-:Y:S01]  /*13500*/  STS [R23+0x400], R26 ;  /* 0x0004001a17007388 */ /* 0x0005e20000000800 */
[----:B---3--:R-:W-:Y:S01]  /*13510*/  IMAD.IADD R3, R28, 0x1, R17 ;  /* 0x000000011c037824 */ /* 0x008fe200078e0211 */
[----:B----4-:R-:W-:-:S04]  /*13520*/  F2FP.PACK_AB R29, R65, R64 ;  /* 0x00000040411d723e */ /* 0x010fc800000000ff */
[----:B------:R3:W-:Y:S01]  /*13530*/  STS [R3+0x80], R30 ;  /* 0x0000801e03007388 */ /* 0x0007e20000000800 */
[----:B------:R-:W-:-:S03]  /*13540*/  F2FP.PACK_AB R27, R57, R56 ;  /* 0x00000038391b723e */ /* 0x000fc600000000ff */
[----:B------:R4:W-:Y:S01]  /*13550*/  STS [R3+0x480], R32 ;  /* 0x0004802003007388 */ /* 0x0009e20000000800 */
[----:B------:R-:W-:-:S03]  /*13560*/  F2FP.PACK_AB R25, R59, R58 ;  /* 0x0000003a3b19723e */ /* 0x000fc600000000ff */
[----:B------:R4:W-:Y:S01]  /*13570*/  STS [R20], R31 ;  /* 0x0000001f14007388 */ /* 0x0009e20000000800 */
[----:B-1----:R-:W-:-:S03]  /*13580*/  IMAD.IADD R18, R17, 0x1, R16 ;  /* 0x0000000111127824 */ /* 0x002fc600078e0210 */
[----:B------:R1:W-:Y:S01]  /*13590*/  STS [R20+0x400], R33 ;  /* 0x0004002114007388 */ /* 0x0003e20000000800 */
[----:B------:R-:W-:Y:S01]  /*135a0*/  IMAD.IADD R17, R23, 0x1, R17 ;  /* 0x0000000117117824 */ /* 0x000fe200078e0211 */
[----:B--2---:R-:W-:Y:S02]  /*135b0*/  F2FP.PACK_AB R26, R61, R60 ;  /* 0x0000003c3d1a723e */ /* 0x004fe400000000ff */
[----:B------:R2:W-:Y:S04]  /*135c0*/  STS [R18+0x80], R27 ;  /* 0x0000801b12007388 */ /* 0x0005e80000000800 */
[----:B------:R2:W-:Y:S04]  /*135d0*/  STS [R18+0x480], R25 ;  /* 0x0004801912007388 */ /* 0x0005e80000000800 */
[----:B------:R2:W-:Y:S01]  /*135e0*/  STS [R17], R26 ;  /* 0x0000001a11007388 */ /* 0x0005e20000000800 */
[----:B---3--:R-:W-:-:S02]  /*135f0*/  F2FP.PACK_AB R30, R63, R62 ;  /* 0x0000003e3f1e723e */ /* 0x008fc400000000ff */
[----:B----4-:R-:W-:-:S03]  /*13600*/  F2FP.PACK_AB R32, R7, R6 ;  /* 0x000000060720723e */ /* 0x010fc600000000ff */
[----:B------:R3:W-:Y:S01]  /*13610*/  STS [R17+0x400], R30 ;  /* 0x0004001e11007388 */ /* 0x0007e20000000800 */
[----:B------:R-:W-:-:S03]  /*13620*/  F2FP.PACK_AB R31, R67, R66 ;  /* 0x00000042431f723e */ /* 0x000fc600000000ff */
[----:B------:R4:W-:Y:S01]  /*13630*/  STS [R28+0x4080], R29 ;  /* 0x0040801d1c007388 */ /* 0x0009e20000000800 */
[----:B-1----:R-:W-:-:S03]  /*13640*/  F2FP.PACK_AB R33, R69, R68 ;  /* 0x000000444521723e */ /* 0x002fc600000000ff */
[----:B------:R1:W-:Y:S01]  /*13650*/  STS [R28+0x4480], R31 ;  /* 0x0044801f1c007388 */ /* 0x0003e20000000800 */
[----:B--2---:R-:W-:-:S03]  /*13660*/  F2FP.PACK_AB R27, R73, R72 ;  /* 0x00000048491b723e */ /* 0x004fc600000000ff */
[----:B------:R2:W-:Y:S01]  /*13670*/  STS [R24+0x4000], R33 ;  /* 0x0040002118007388 */ /* 0x0005e20000000800 */
[----:B------:R-:W-:-:S03]  /*13680*/  F2FP.PACK_AB R25, R75, R74 ;  /* 0x0000004a4b19723e */ /* 0x000fc600000000ff */
[----:B------:R2:W-:Y:S01]  /*13690*/  STS [R24+0x4400], R35 ;  /* 0x0044002318007388 */ /* 0x0005e20000000800 */
[----:B------:R-:W-:-:S03]  /*136a0*/  F2FP.PACK_AB R26, R5, R4 ;  /* 0x00000004051a723e */ /* 0x000fc600000000ff */
[----:B------:R2:W-:Y:S04]  /*136b0*/  STS [R16+0x4080], R27 ;  /* 0x0040801b10007388 */ /* 0x0005e80000000800 */
[----:B------:R2:W-:Y:S01]  /*136c0*/  STS [R16+0x4480], R25 ;  /* 0x0044801910007388 */ /* 0x0005e20000000800 */
[----:B---3--:R-:W-:-:S03]  /*136d0*/  F2FP.PACK_AB R30, R13, R12 ;  /* 0x0000000c0d1e723e */ /* 0x008fc600000000ff */
[----:B------:R3:W-:Y:S01]  /*136e0*/  STS [R23+0x4000], R26 ;  /* 0x0040001a17007388 */ /* 0x0007e20000000800 */
[----:B----4-:R-:W-:-:S03]  /*136f0*/  F2FP.PACK_AB R29, R85, R84 ;  /* 0x00000054551d723e */ /* 0x010fc600000000ff */
[----:B------:R4:W-:Y:S01]  /*13700*/  STS [R23+0x4400], R30 ;  /* 0x0044001e17007388 */ /* 0x0009e20000000800 */
[----:B-1----:R-:W-:-:S03]  /*13710*/  F2FP.PACK_AB R31, R87, R86 ;  /* 0x00000056571f723e */ /* 0x002fc600000000ff */
[----:B------:R1:W-:Y:S01]  /*13720*/  STS [R3+0x4080], R32 ;  /* 0x0040802003007388 */ /* 0x0003e20000000800 */
[----:B--2---:R-:W-:-:S03]  /*13730*/  F2FP.PACK_AB R33, R97, R96 ;  /* 0x000000606121723e */ /* 0x004fc600000000ff */
[----:B------:R-:W-:Y:S01]  /*13740*/  STS [R3+0x4480], R34 ;  /* 0x0044802203007388 */ /* 0x000fe20000000800 */
[----:B------:R-:W-:-:S03]  /*13750*/  F2FP.PACK_AB R35, R99, R98 ;  /* 0x000000626323723e */ /* 0x000fc600000000ff */
[----:B------:R2:W-:Y:S01]  /*13760*/  STS [R20+0x4000], R29 ;  /* 0x0040001d14007388 */ /* 0x0005e20000000800 */
[----:B------:R-:W-:-:S03]  /*13770*/  F2FP.PACK_AB R27, R89, R88 ;  /* 0x00000058591b723e */ /* 0x000fc600000000ff */
[----:B------:R2:W-:Y:S01]  /*13780*/  STS [R20+0x4400], R31 ;  /* 0x0044001f14007388 */ /* 0x0005e20000000800 */
[----:B------:R-:W-:-:S03]  /*13790*/  F2FP.PACK_AB R25, R91, R90 ;  /* 0x0000005a5b19723e */ /* 0x000fc600000000ff */
[----:B------:R2:W-:Y:S01]  /*137a0*/  STS [R18+0x4080], R27 ;  /* 0x0040801b12007388 */ /* 0x0005e20000000800 */
[----:B---3--:R-:W-:-:S03]  /*137b0*/  F2FP.PACK_AB R26, R93, R92 ;  /* 0x0000005c5d1a723e */ /* 0x008fc600000000ff */
[----:B------:R3:W-:Y:S01]  /*137c0*/  STS [R18+0x4480], R25 ;  /* 0x0044801912007388 */ /* 0x0007e20000000800 */
[----:B----4-:R-:W-:-:S03]  /*137d0*/  F2FP.PACK_AB R30, R95, R94 ;  /* 0x0000005e5f1e723e */ /* 0x010fc600000000ff */
[----:B------:R4:W-:Y:S01]  /*137e0*/  STS [R17+0x4000], R26 ;  /* 0x0040001a11007388 */ /* 0x0009e20000000800 */
[----:B-1----:R-:W-:-:S03]  /*137f0*/  F2FP.PACK_AB R32, R109, R108 ;  /* 0x0000006c6d20723e */ /* 0x002fc600000000ff */
[----:B------:R1:W-:Y:S04]  /*13800*/  STS [R17+0x4400], R30 ;  /* 0x0044001e11007388 */ /* 0x0003e80000000800 */
[----:B------:R-:W-:Y:S01]  /*13810*/  STS [R28+0x8080], R33 ;  /* 0x008080211c007388 */ /* 0x000fe20000000800 */
[----:B--2---:R-:W-:-:S03]  /*13820*/  F2FP.PACK_AB R29, R101, R100 ;  /* 0x00000064651d723e */ /* 0x004fc600000000ff */
        /* <DEDUP_REMOVED lines=11> */
[----:B------:R1:W-:Y:S01]  /*138e0*/  STS [R23+0x8400], R26 ;  /* 0x0084001a17007388 */ /* 0x0003e20000000800 */
[----:B--2---:R-:W-:-:S03]  /*138f0*/  F2FP.PACK_AB R28, R127, R126 ;  /* 0x0000007e7f1c723e */ /* 0x004fc600000000ff */
[----:B------:R2:W-:Y:S01]  /*13900*/  STS [R3+0x8080], R30 ;  /* 0x0080801e03007388 */ /* 0x0005e20000000800 */
[----:B------:R-:W-:-:S03]  /*13910*/  F2FP.PACK_AB R29, R115, R114 ;  /* 0x00000072731d723e */ /* 0x000fc600000000ff */
[----:B------:R2:W-:Y:S01]  /*13920*/  STS [R3+0x8480], R28 ;  /* 0x0084801c03007388 */ /* 0x0005e20000000800 */
[----:B------:R-:W-:Y:S02]  /*13930*/  F2FP.PACK_AB R31, R113, R112 ;  /* 0x00000070711f723e */ /* 0x000fe400000000ff */
[----:B------:R-:W-:Y:S01]  /*13940*/  SHF.R.S32.HI R24, RZ, 0x1f, R215 ;  /* 0x0000001fff187819 */ /* 0x000fe200000114d7 */
[----:B------:R-:W-:Y:S01]  /*13950*/  STS [R20+0x8400], R29 ;  /* 0x0084001d14007388 */ /* 0x000fe20000000800 */
[----:B---3--:R-:W-:-:S03]  /*13960*/  F2FP.PACK_AB R27, R121, R120 ;  /* 0x00000078791b723e */ /* 0x008fc600000000ff */
[----:B------:R-:W-:Y:S01]  /*13970*/  STS [R20+0x8000], R31 ;  /* 0x0080001f14007388 */ /* 0x000fe20000000800 */
[----:B----4-:R-:W-:Y:S01]  /*13980*/  F2FP.PACK_AB R25, R123, R122 ;  /* 0x0000007a7b19723e */ /* 0x010fe200000000ff */
[----:B------:R-:W-:Y:S02]  /*13990*/  IMAD.MOV.U32 R16, RZ, RZ, RZ ;  /* 0x000000ffff107224 */ /* 0x000fe400078e00ff */
[----:B------:R3:W-:Y:S01]  /*139a0*/  STS [R18+0x8080], R27 ;  /* 0x0080801b12007388 */ /* 0x0007e20000000800 */
[----:B-1----:R-:W-:-:S03]  /*139b0*/  @P1 LEA R32, P0, R215, c[0x0][0x508], 0x2 ;  /* 0x00014200d7201a11 */ /* 0x002fc600078010ff */
[----:B------:R1:W-:Y:S01]  /*139c0*/  STS [R18+0x8480], R25 ;  /* 0x0084801912007388 */ /* 0x0003e20000000800 */
[----:B------:R-:W-:Y:S01]  /*139d0*/  IMAD.MOV.U32 R26, RZ, RZ, 0x4 ;  /* 0x00000004ff1a7424 */ /* 0x000fe200078e00ff */
[----:B------:R-:W-:Y:S02]  /*139e0*/  @P1 LEA.HI.X R33, R215, c[0x0][0x50c], R24, 0x2, P0 ;  /* 0x00014300d7211a11 */ /* 0x000fe400000f1418 */
[----:B--2---:R-:W-:Y:S02]  /*139f0*/  F2FP.PACK_AB R30, R117, R116 ;  /* 0x00000074751e723e */ /* 0x004fe400000000ff */
[----:B------:R-:W-:-:S03]  /*13a00*/  F2FP.PACK_AB R28, R119, R118 ;  /* 0x00000076771c723e */ /* 0x000fc600000000ff */
[----:B------:R1:W-:Y:S01]  /*13a10*/  STS [R17+0x8000], R30 ;  /* 0x0080001e11007388 */ /* 0x0003e20000000800 */
[----:B------:R-:W-:-:S03]  /*13a20*/  IMAD.MOV.U32 R3, RZ, RZ, c[0x0][0x388] ;  /* 0x0000e200ff037624 */ /* 0x000fc600078e00ff */
[----:B------:R1:W-:Y:S04]  /*13a30*/  STS [R17+0x8400], R28 ;  /* 0x0084001c11007388 */ /* 0x0003e80000000800 */
[----:B------:R-:W-:Y:S01]  /*13a40*/  BAR.SYNC.DEFER_BLOCKING 0x1, 0x100 ;  /* 0x0044000000007b1d */ /* 0x000fe20000010000 */
[----:B---3--:R-:W-:-:S05]  /*13a50*/  IMAD.WIDE R26, R215, R26, c[0x0][0x500] ;  /* 0x00014000d71a7625 */ /* 0x008fca00078e021a */
        /* <DEDUP_REMOVED lines=9> */
.L_x_3920:
[----:B-1----:R-:W-:Y:S01]  /*13af0*/  IMAD.MOV.U32 R25, RZ, RZ, 0x368 ;  /* 0x00000368ff197424 */ /* 0x002fe200078e00ff */
        /* <DEDUP_REMOVED lines=18> */
[----:B------:R-:W-:Y:S01]  /*13c20*/  ISETP.NE.AND.EX P0, PT, RZ, c[0x0][0x504], PT, P0 ;  /* 0x00014100ff007a0c */ /* 0x000fe20003f05300 */
[----:B------:R-:W-:Y:S01]  /*13c30*/  IMAD.IADD R17, R210, 0x1, -R17 ;  /* 0x00000001d2117824 */ /* 0x000fe200078e0a11 */
[----:B------:R-:W-:Y:S01]  /*13c40*/  ISETP.NE.AND P3, PT, R23, 0x1, PT ;  /* 0x000000011700780c */ /* 0x000fe20003f65270 */
[----:B------:R3:W4:Y:S01]  /*13c50*/  LDC.64 R30, c[0x0][R25+0x160] ;  /* 0x00005800191e7b82 */ /* 0x0007220000000a00 */
[----:B------:R-:W-:Y:S01]  /*13c60*/  IMAD R18, R19, 0x10, R18 ;  /* 0x0000001013127824 */ /* 0x000fe200078e0212 */
[----:B------:R-:W-:Y:S02]  /*13c70*/  SEL R215, R215, RZ, !P0 ;  /* 0x000000ffd7d77207 */ /* 0x000fe40004000000 */
[----:B------:R-:W-:Y:S01]  /*13c80*/  SEL R24, R24, RZ, !P0 ;  /* 0x000000ff18187207 */ /* 0x000fe20004000000 */
[--C-:B------:R-:W-:Y:S02]  /*13c90*/  IMAD R34, R17, 0x8, R18.reuse ;  /* 0x0000000811227824 */ /* 0x100fe400078e0212 */
[----:B------:R-:W-:-:S02]  /*13ca0*/  IMAD R18, R201, 0x80, R18 ;  /* 0x00000080c9127824 */ /* 0x000fc400078e0212 */
        /* <DEDUP_REMOVED lines=23> */
[-C--:B----4-:R-:W-:Y:S01]  /*13e20*/  IMAD R23, R31, R27.reuse, RZ ;  /* 0x0000001b1f177224 */ /* 0x090fe200078e02ff */
[----:B------:R-:W-:Y:S01]  /*13e30*/  SHF.R.S32.HI R24, RZ, 0x1f, R27 ;  /* 0x0000001fff187819 */ /* 0x000fe2000001141b */
[----:B------:R-:W-:Y:S01]  /*13e40*/  IMAD.MOV.U32 R25, RZ, RZ, c[0x0][0x4a8] ;  /* 0x00012a00ff197624 */ /* 0x000fe200078e00ff */
[----:B------:R-:W-:Y:S01]  /*13e50*/  IADD3 R28, R18, 0x8, RZ ;  /* 0x00000008121c7810 */ /* 0x000fe20007ffe0ff */
[----:B------:R-:W-:-:S03]  /*13e60*/  IMAD.WIDE.U32 R32, R30, R27, R32 ;  /* 0x0000001b1e207225 */ /* 0x000fc600078e0020 */
[----:B------:R-:W-:Y:S01]  /*13e70*/  SEL R25, R25, c[0x0][0x450], P2 ;  /* 0x0001140019197a07 */ /* 0x000fe20001000000 */
[----:B------:R-:W-:Y:S02]  /*13e80*/  IMAD R24, R30, R24, R23 ;  /* 0x000000181e187224 */ /* 0x000fe400078e0217 */
[----:B------:R-:W-:Y:S01]  /*13e90*/  IMAD.MOV.U32 R23, RZ, RZ, c[0x0][0x4ac] ;  /* 0x00012b00ff177624 */ /* 0x000fe200078e00ff */
[----:B------:R-:W-:Y:S01]  /*13ea0*/  LEA R25, P0, R32, R25, 0x2 ;  /* 0x0000001920197211 */ /* 0x000fe200078010ff */
[----:B------:R-:W-:-:S03]  /*13eb0*/  IMAD.IADD R24, R33, 0x1, R24 ;  /* 0x0000000121187824 */ /* 0x000fc600078e0218 */
[----:B------:R-:W-:Y:S01]  /*13ec0*/  SEL R23, R23, c[0x0][0x454], P2 ;  /* 0x0001150017177a07 */ /* 0x000fe20001000000 */
[----:B------:R-:W-:Y:S03]  /*13ed0*/  SHFL.IDX PT, R26, R25, RZ, 0x1c1f ;  /* 0x001c1fff191a7589 */ /* 0x000fe600000e0000 */
[----:B------:R-:W-:Y:S01]  /*13ee0*/  LEA.HI.X R24, R32, R23, R24, 0x2, P0 ;  /* 0x0000001720187211 */ /* 0x000fe200000f1418 */
[----:B------:R-:W-:Y:S01]  /*13ef0*/  SHFL.IDX PT, R30, R25, 0x1, 0x1c1f ;  /* 0x003c1f00191e7f89 */ /* 0x000fe200000e0000 */
[----:B------:R-:W-:Y:S01]  /*13f00*/  IMAD R23, R3, c[0x0][0x4e8], RZ ;  /* 0x00013a0003177a24 */ /* 0x000fe200078e02ff */
[----:B------:R-:W-:Y:S02]  /*13f10*/  LOP3.LUT P0, RZ, R21, 0x3, RZ, 0xc0, !PT ;  /* 0x0000000315ff7812 */ /* 0x000fe4000780c0ff */
[----:B------:R-:W1:Y:S02]  /*13f20*/  SHFL.IDX PT, R27, R24, RZ, 0x1c1f ;  /* 0x001c1fff181b7589 */ /* 0x000e6400000e0000 */
[----:B------:R-:W-:-:S02]  /*13f30*/  ISETP.GE.OR P1, PT, R18, R23, P0 ;  /* 0x000000171200720c */ /* 0x000fc40000726670 */
[----:B------:R-:W2:Y:S01]  /*13f40*/  SHFL.IDX PT, R31, R24, 0x1, 0x1c1f ;  /* 0x003c1f00181f7f89 */ /* 0x000ea200000e0000 */
[----:B------:R-:W-:-:S10]  /*13f50*/  ISETP.GE.OR P0, PT, R28, R23, P0 ;  /* 0x000000171c00720c */ /* 0x000fd40000706670 */
[----:B-1----:R1:W-:Y:S01]  /*13f60*/  @!P1 ST.E [R26.64], R0 ;  /* 0x000000001a009985 */ /* 0x0023e2000c101908 */
[----:B------:R-:W-:-:S03]  /*13f70*/  ISETP.GE.AND P1, PT, R28, R23, PT ;  /* 0x000000171c00720c */ /* 0x000fc60003f26270 */
[----:B--2---:R1:W-:Y:S01]  /*13f80*/  @!P0 ST.E [R30.64], R14 ;  /* 0x0000000e1e008985 */ /* 0x0043e2000c101908 */
[----:B------:R-:W-:Y:S02]  /*13f90*/  ISETP.GE.AND P0, PT, R18, R23, PT ;  /* 0x000000171200720c */ /* 0x000fe40003f06270 */
[----:B------:R-:W-:Y:S01]  /*13fa0*/  P2R R3, PR, RZ, 0x2 ;  /* 0x00000002ff037803 */ /* 0x000fe20000000000 */
[----:B------:R-:W-:Y:S05]  /*13fb0*/  @P2 BRA `(.L_x_3921) ;  /* 0x0000081000002947 */ /* 0x000fea0003800000 */
[----:B------:R-:W-:Y:S01]  /*13fc0*/  IMAD R19, R19, c[0x0][0x3a0], RZ ;  /* 0x0000e80013137a24 */ /* 0x000fe200078e02ff */
[----:B------:R-:W-:Y:S01]  /*13fd0*/  LEA.HI R12, R15, R146, RZ, 0x3 ;  /* 0x000000920f0c7211 */ /* 0x000fe200078f18ff */
[C---:B------:R-:W-:Y:S01]  /*13fe0*/  IMAD.WIDE.U32 R4, R16.reuse, c[0x0][0x3a0], RZ ;  /* 0x0000e80010047a25 */ /* 0x040fe200078e00ff */
[----:B------:R-:W-:Y:S01]  /*13ff0*/  SHF.R.S32.HI R8, RZ, 0x1f, R215 ;  /* 0x0000001fff087819 */ /* 0x000fe200000114d7 */
[----:B------:R2:W3:Y:S01]  /*14000*/  LDS.128 R64, [R139+0x80] ;  /* 0x000080008b407984 */ /* 0x0004e20000000c00 */
[----:B------:R-:W-:Y:S01]  /*14010*/  SHF.R.S32.HI R12, RZ, 0x3, R12 ;  /* 0x00000003ff0c7819 */ /* 0x000fe2000001140c */
[----:B------:R-:W-:-:S02]  /*14020*/  IMAD R19, R16, c[0x0][0x3a4], R19 ;  /* 0x0000e90010137a24 */ /* 0x000fc400078e0213 */
[----:B------:R2:W4:Y:S01]  /*14030*/  LDS.128 R60, [R139+0x1080] ;  /* 0x001080008b3c7984 */ /* 0x0005220000000c00 */
[----:B-1----:R-:W-:Y:S01]  /*14040*/  LEA R0, R193, R12, 0x5 ;  /* 0x0000000cc1007211 */ /* 0x002fe200078e28ff */
[----:B------:R-:W-:Y:S01]  /*14050*/  IMAD R8, R8, c[0x0][0x3f0], RZ ;  /* 0x0000fc0008087a24 */ /* 0x000fe200078e02ff */
[----:B------:R-:W-:Y:S01]  /*14060*/  IADD3 R5, R5, R19, RZ ;  /* 0x0000001305057210 */ /* 0x000fe20007ffe0ff */
[----:B------:R2:W1:Y:S01]  /*14070*/  LDS.128 R56, [R139+0x2080] ;  /* 0x002080008b387984 */ /* 0x0004620000000c00 */
[----:B------:R-:W-:Y:S01]  /*14080*/  LEA R0, R201, R0, 0x7 ;  /* 0x00000000c9007211 */ /* 0x000fe200078e38ff */
[----:B------:R-:W-:Y:S01]  /*14090*/  IMAD R8, R215, c[0x0][0x3f4], R8 ;  /* 0x0000fd00d7087a24 */ /* 0x000fe200078e0208 */
[----:B------:R-:W-:Y:S01]  /*140a0*/  LEA R12, R201, R12, 0x7 ;  /* 0x0000000cc90c7211 */ /* 0x000fe200078e38ff */
[----:B------:R-:W-:Y:S01]  /*140b0*/  IMAD.WIDE.U32 R6, R217, c[0x0][0x3e8], R4 ;  /* 0x0000fa00d9067a25 */ /* 0x000fe200078e0004 */
[----:B------:R-:W-:Y:S01]  /*140c0*/  MOV R3, R0 ;  /* 0x0000000000037202 */ /* 0x000fe20000000f00 */
[----:B------:R2:W1:Y:S02]  /*140d0*/  LDS.128 R52, [R139+0x3080] ;  /* 0x003080008b347984 */ /* 0x0004640000000c00 */
[----:B------:R-:W-:-:S02]  /*140e0*/  @P3 IMAD.HI.U32 R4, R0, c[0x0][0x4ec], RZ ;  /* 0x00013b0000043a27 */ /* 0x000fc400078e00ff */
[----:B------:R2:W1:Y:S02]  /*140f0*/  LDS.128 R48, [R139+0x4080] ;  /* 0x004080008b307984 */ /* 0x0004640000000c00 */
[----:B------:R-:W-:Y:S01]  /*14100*/  IMAD R7, R217, c[0x0][0x3ec], R7 ;  /* 0x0000fb00d9077a24 */ /* 0x000fe200078e0207 */
[----:B------:R-:W-:Y:S01]  /*14110*/  @P3 SHF.R.U32.HI R3, RZ, c[0x0][0x4f0], R4 ;  /* 0x00013c00ff033a19 */ /* 0x000fe20000011604 */
[----:B------:R2:W1:Y:S02]  /*14120*/  LDS.128 R44, [R139+0x5080] ;  /* 0x005080008b2c7984 */ /* 0x0004640000000c00 */
[----:B------:R-:W-:Y:S01]  /*14130*/  IMAD.WIDE.U32 R14, R215, c[0x0][0x3f0], R6 ;  /* 0x0000fc00d70e7a25 */ /* 0x000fe200078e0006 */
[----:B------:R-:W-:Y:S01]  /*14140*/  SHF.R.S32.HI R13, RZ, 0x1f, R3 ;  /* 0x0000001fff0d7819 */ /* 0x000fe20000011403 */
        /* <DEDUP_REMOVED lines=22> */
.L_x_3986:
[----:B------:R-:W-:Y:S05]  /*142b0*/  BRA.DIV ~URZ, `(.L_x_3923) ;  /* 0x000036727f007947 */ /* 0x000fea000b800000 */
[----:B------:R2:W3:Y:S02]  /*142c0*/  SHFL.IDX PT, R15, R3, RZ, 0x181f ;  /* 0x00181fff030f7589 */ /* 0x0004e400000e0000 */
.L_x_3987:
        /* <DEDUP_REMOVED lines=18> */
.L_x_3925:
[----:B------:R-:W-:Y:S05]  /*143f0*/  BSYNC B0 ;  /* 0x0000000000007941 */ /* 0x000fea0003800000 */
.L_x_3924:
[----:B------:R-:W-:Y:S05]  /*14400*/  BRA.DIV ~URZ, `(.L_x_3926) ;  /* 0x000035827f007947 */ /* 0x000fea000b800000 */
[----:B----4-:R4:W2:Y:S04]  /*14410*/  SHFL.IDX PT, R21, R20, 0x1, 0x181f ;  /* 0x00381f0014157f89 */ /* 0x0108a800000e0000 */
[----:B---3--:R4:W3:Y:S02]  /*14420*/  SHFL.IDX PT, R15, R3, 0x1, 0x181f ;  /* 0x00381f00030f7f89 */ /* 0x0088e400000e0000 */
.L_x_3988:
[----:B------:R-:W-:Y:S01]  /*14430*/  IADD3 R0, R12, 0x20, RZ ;  /* 0x000000200c007810 */ /* 0x000fe20007ffe0ff */
[----:B------:R-:W-:Y:S03]  /*14440*/  BSSY B0, `(.L_x_3927) ;  /* 0x000000f000007945 */ /* 0x000fe60003800000 */
[----:B------:R-:W-:-:S13]  /*14450*/  ISETP.GE.AND P0, PT, R0, R23, PT ;  /* 0x000000170000720c */ /* 0x000fda0003f06270 */
[----:B------:R-:W-:Y:S05]  /*14460*/  @P0 BRA `(.L_x_3928) ;  /* 0x000000c000000947 */ /* 0x000fea0003800000 */
[----:B------:R-:W-:Y:S02]  /*14470*/  ISETP.GE.AND P2, PT, R22, c[0x0][0x3c8], PT ;  /* 0x0000f20016007a0c */ /* 0x000fe40003f46270 */
[----:B------:R-:W-:Y:S02]  /*14480*/  ISETP.GE.AND P1, PT, R209, c[0x0][0x3c8], PT ;  /* 0x0000f200d1007a0c */ /* 0x000fe40003f26270 */
[----:B------:R-:W-:-:S09]  /*14490*/  ISETP.GE.AND P0, PT, R208, c[0x0][0x3c8], PT ;  /* 0x0000f200d0007a0c */ /* 0x000fd20003f06270 */
[-C--:B---3--:R-:W-:Y:S02]  /*144a0*/  @!P2 LEA R16, P5, R22, R15.reuse, 0x1 ;  /* 0x0000000f1610a211 */ /* 0x088fe400078a08ff */
[CC--:B------:R-:W-:Y:S02]  /*144b0*/  @!P1 LEA R14, P4, R209.reuse, R15.reuse, 0x1 ;  /* 0x0000000fd10e9211 */ /* 0x0c0fe400078808ff */
[----:B------:R-:W-:Y:S02]  /*144c0*/  @!P0 LEA R18, P3, R208, R15, 0x1 ;  /* 0x0000000fd0128211 */ /* 0x000fe400078608ff */
[-C--:B--2---:R-:W-:Y:S02]  /*144d0*/  @!P2 LEA.HI.X R17, R22, R21.reuse, R9, 0x1, P5 ;  /* 0x000000151611a211 */ /* 0x084fe400028f0c09 */
[-C--:B------:R-:W-:Y:S02]  /*144e0*/  @!P1 LEA.HI.X R15, R209, R21.reuse, R8, 0x1, P4 ;  /* 0x00000015d10f9211 */ /* 0x080fe400020f0c08 */
[----:B------:R-:W-:Y:S01]  /*144f0*/  @!P0 LEA.HI.X R19, R208, R21, R13, 0x1, P3 ;  /* 0x00000015d0138211 */ /* 0x000fe200018f0c0d */
[----:B------:R2:W-:Y:S04]  /*14500*/  @!P2 ST.E.128 [R16.64], R60 ;  /* 0x0000003c1000a985 */ /* 0x0005e8000c101d08 */
[----:B-1----:R2:W-:Y:S04]  /*14510*/  @!P1 ST.E.128 [R14.64], R44 ;  /* 0x0000002c0e009985 */ /* 0x0025e8000c101d08 */
[----:B------:R2:W-:Y:S02]  /*14520*/  @!P0 ST.E.128 [R18.64], R28 ;  /* 0x0000001c12008985 */ /* 0x0005e4000c101d08 */
.L_x_3928:
[----:B------:R-:W-:Y:S05]  /*14530*/  BSYNC B0 ;  /* 0x0000000000007941 */ /* 0x000fea0003800000 */
.L_x_3927:
[----:B------:R-:W-:Y:S05]  /*14540*/  BRA.DIV ~URZ, `(.L_x_3929) ;  /* 0x000035027f007947 */ /* 0x000fea000b800000 */
[----:B--2---:R2:W4:Y:S02]  /*14550*/  SHFL.IDX PT, R21, R20, 0x2, 0x181f ;  /* 0x00581f0014157f89 */ /* 0x00452400000e0000 */
.L_x_3989:
[----:B------:R-:W-:Y:S05]  /*14560*/  BRA.DIV ~URZ, `(.L_x_3930) ;  /* 0x000035527f007947 */ /* 0x000fea000b800000 */
[----:B---3--:R3:W2:Y:S02]  /*14570*/  SHFL.IDX PT, R15, R3, 0x2, 0x181f ;  /* 0x00581f00030f7f89 */ /* 0x0086a400000e0000 */
.L_x_3990:
        /* <DEDUP_REMOVED lines=13> */
[----:B-1----:R1:W-:Y:S04]  /*14650*/  @!P2 ST.E.128 [R16.64], R56 ;  /* 0x000000381000a985 */ /* 0x0023e8000c101d08 */
[----:B------:R1:W-:Y:S04]  /*14660*/  @!P1 ST.E.128 [R14.64], R40 ;  /* 0x000000280e009985 */ /* 0x0003e8000c101d08 */
[----:B------:R1:W-:Y:S02]  /*14670*/  @!P0 ST.E.128 [R18.64], R24 ;  /* 0x0000001812008985 */ /* 0x0003e4000c101d08 */
.L_x_3932:
[----:B------:R-:W-:Y:S05]  /*14680*/  BSYNC B0 ;  /* 0x0000000000007941 */ /* 0x000fea0003800000 */
.L_x_3931:
[----:B------:R-:W-:Y:S05]  /*14690*/  BRA.DIV ~URZ, `(.L_x_3933) ;  /* 0x000034827f007947 */ /* 0x000fea000b800000 */
[----:B--2-4-:R-:W2:Y:S04]  /*146a0*/  SHFL.IDX PT, R20, R20, 0x3, 0x181f ;  /* 0x00781f0014147f89 */ /* 0x014ea800000e0000 */
[----:B-1----:R1:W4:Y:S02]  /*146b0*/  SHFL.IDX PT, R15, R3, 0x3, 0x181f ;  /* 0x00781f00030f7f89 */ /* 0x00232400000e0000 */
.L_x_3991:
        /* <DEDUP_REMOVED lines=17> */
.L_x_3921:
[----:B------:R-:W-:Y:S01]  /*147d0*/  IMAD R19, R19, c[0x0][0x408], RZ ;  /* 0x0001020013137a24 */ /* 0x000fe200078e02ff */
[----:B-1----:R-:W-:Y:S01]  /*147e0*/  SHF.R.S32.HI R0, RZ, 0x1f, R215 ;  /* 0x0000001fff007819 */ /* 0x002fe200000114d7 */
[----:B------:R-:W-:-:S04]  /*147f0*/  IMAD.WIDE.U32 R14, R16, c[0x0][0x408], RZ ;  /* 0x00010200100e7a25 */ /* 0x000fc800078e00ff */
[----:B------:R-:W-:Y:S02]  /*14800*/  IMAD R19, R16, c[0x0][0x40c], R19 ;  /* 0x0001030010137a24 */ /* 0x000fe400078e0213 */
[----:B------:R-:W-:-:S03]  /*14810*/  IMAD R0, R0, c[0x0][0x440], RZ ;  /* 0x0001100000007a24 */ /* 0x000fc600078e02ff */
[----:B------:R-:W-:Y:S01]  /*14820*/  IADD3 R15, R15, R19, RZ ;  /* 0x000000130f0f7210 */ /* 0x000fe20007ffe0ff */
[----:B------:R-:W-:-:S04]  /*14830*/  IMAD R0, R215, c[0x0][0x444], R0 ;  /* 0x00011100d7007a24 */ /* 0x000fc800078e0200 */
[----:B------:R-:W-:Y:S01]  /*14840*/  IMAD.WIDE.U32 R18, R217, c[0x0][0x438], R14 ;  /* 0x00010e00d9127a25 */ /* 0x000fe200078e000e */
[----:B------:R-:W-:-:S03]  /*14850*/  MOV R15, R17 ;  /* 0x00000011000f7202 */ /* 0x000fc60000000f00 */
[----:B------:R-:W-:Y:S02]  /*14860*/  IMAD R19, R217, c[0x0][0x43c], R19 ;  /* 0x00010f00d9137a24 */ /* 0x000fe400078e0213 */
[----:B------:R-:W-:-:S04]  /*14870*/  @P3 IMAD.HI.U32 R14, R17, c[0x0][0x4ec], RZ ;  /* 0x00013b00110e3a27 */ /* 0x000fc800078e00ff */
[----:B------:R-:W-:Y:S01]  /*14880*/  IMAD.WIDE.U32 R18, R215, c[0x0][0x440], R18 ;  /* 0x00011000d7127a25 */ /* 0x000fe200078e0012 */
[----:B------:R-:W-:-:S04]  /*14890*/  @P3 SHF.R.U32.HI R15, RZ, c[0x0][0x4f0], R14 ;  /* 0x00013c00ff0f3a19 */ /* 0x000fc8000001160e */
        /* <DEDUP_REMOVED lines=19> */
.L_x_3992:
[----:B------:R-:W-:Y:S05]  /*149d0*/  BRA.DIV ~URZ, `(.L_x_3936) ;  /* 0x000032727f007947 */ /* 0x000fea000b800000 */
[----:B------:R3:W4:Y:S02]  /*149e0*/  SHFL.IDX PT, R15, R168, RZ, 0x1c1f ;  /* 0x001c1fffa80f7589 */ /* 0x00072400000e0000 */
.L_x_3993:
        /* <DEDUP_REMOVED lines=69> */
[----:B------:R-:W-:Y:S02]  /*14e40*/  @!P4 LEA.HI.X R173, R163, R169, R162, 0x2, P0 ;  /* 0x000000a9a3adc211 */ /* 0x000fe400000f14a2 */
        /* <DEDUP_REMOVED lines=9> */
[-C--:B----4-:R-:W-:Y:S02]  /*14ee0*/  @!P3 LEA R16, P5, R155, R15.reuse, 0x2 ;  /* 0x0000000f9b10b211 */ /* 0x090fe400078a10ff */
[----:B-----5:R-:W-:Y:S01]  /*14ef0*/  @!P4 LEA R40, P0, R151, R15, 0x2 ;  /* 0x0000000f9728c211 */ /* 0x020fe200078010ff */
[----:B------:R2:W-:Y:S01]  /*14f00*/  @!P1 ST.E.64 [R18.64], R52 ;  /* 0x0000003412009985 */ /* 0x0005e2000c101b08 */
[----:B------:R-:W-:Y:S02]  /*14f10*/  ISETP.GE.AND P1, PT, R78, c[0x0][0x3c8], PT ;  /* 0x0000f2004e007a0c */ /* 0x000fe40003f26270 */
[-C--:B------:R-:W-:Y:S02]  /*14f20*/  @!P3 LEA.HI.X R17, R155, R169.reuse, R154, 0x2, P5 ;  /* 0x000000a99b11b211 */ /* 0x080fe400028f149a */
[----:B------:R-:W-:-:S02]  /*14f30*/  @!P4 LEA.HI.X R41, R151, R169, R150, 0x2, P0 ;  /* 0x000000a99729c211 */ /* 0x000fc400000f1496 */
[----:B-1----:R-:W-:Y:S01]  /*14f40*/  @!P2 LEA R44, P5, R148, R15, 0x2 ;  /* 0x0000000f942ca211 */ /* 0x002fe200078a10ff */
        /* <DEDUP_REMOVED lines=17> */
[-C--:B----4-:R-:W-:Y:S02]  /*15060*/  @!P2 LEA R40, P5, R36, R15.reuse, 0x2 ;  /* 0x0000000f2428a211 */ /* 0x090fe400078a10ff */
[----:B---3--:R-:W-:Y:S01]  /*15070*/  @!P1 LEA R44, P0, R34, R15, 0x2 ;  /* 0x0000000f222c9211 */ /* 0x008fe200078010ff */
[----:B------:R2:W-:Y:S01]  /*15080*/  @!P4 ST.E.64 [R16.64], R4 ;  /* 0x000000041000c985 */ /* 0x0005e2000c101b08 */
[----:B------:R-:W-:Y:S02]  /*15090*/  @!P2 LEA.HI.X R41, R36, R169, R35, 0x2, P5 ;  /* 0x000000a92429a211 */ /* 0x000fe400028f1423 */
[----:B------:R-:W-:-:S02]  /*150a0*/  ISETP.GE.AND P4, PT, R28, c[0x0][0x3c8], PT ;  /* 0x0000f2001c007a0c */ /* 0x000fc40003f86270 */
[----:B------:R-:W-:Y:S01]  /*150b0*/  @!P1 LEA.HI.X R45, R34, R169, R33, 0x2, P0 ;  /* 0x000000a9222d9211 */ /* 0x000fe200000f1421 */
[----:B------:R3:W-:Y:S01]  /*150c0*/  @!P2 ST.E.64 [R40.64], R6 ;  /* 0x000000062800a985 */ /* 0x0007e2000c101b08 */
[----:B------:R-:W-:Y:S02]  /*150d0*/  ISETP.GE.AND P2, PT, R25, c[0x0][0x3c8], PT ;  /* 0x0000f20019007a0c */ /* 0x000fe40003f46270 */
[C---:B-----5:R-:W-:Y:S01]  /*150e0*/  @!P3 LEA R48, P5, R32.reuse, R15, 0x2 ;  /* 0x0000000f2030b211 */ /* 0x060fe200078a10ff */
[----:B------:R-:W-:Y:S01]  /*150f0*/  @!P1 ST.E.64 [R44.64], R84 ;  /* 0x000000542c009985 */ /* 0x000fe2000c101b08 */
[----:B------:R-:W-:Y:S02]  /*15100*/  ISETP.GE.AND P1, PT, R23, c[0x0][0x3c8], PT ;  /* 0x0000f20017007a0c */ /* 0x000fe40003f26270 */
[----:B------:R-:W-:Y:S02]  /*15110*/  @!P3 LEA.HI.X R49, R32, R169, R31, 0x2, P5 ;  /* 0x000000a92031b211 */ /* 0x000fe400028f141f */
[----:B------:R-:W-:-:S03]  /*15120*/  ISETP.GE.AND P5, PT, R164, c[0x0][0x3c8], PT ;  /* 0x0000f200a4007a0c */ /* 0x000fc60003fa6270 */
[----:B------:R-:W-:Y:S01]  /*15130*/  @!P3 ST.E.64 [R48.64], R88 ;  /* 0x000000583000b985 */ /* 0x000fe2000c101b08 */
[----:B-1----:R-:W-:-:S04]  /*15140*/  @!P4 LEA R18, P0, R28, R15, 0x2 ;  /* 0x0000000f1c12c211 */ /* 0x002fc800078010ff */
[----:B------:R-:W-:Y:S02]  /*15150*/  @!P4 LEA.HI.X R19, R28, R169, R27, 0x2, P0 ;  /* 0x000000a91c13c211 */ /* 0x000fe400000f141b */
[----:B--2---:R-:W-:-:S03]  /*15160*/  @!P2 LEA R4, P0, R25, R15, 0x2 ;  /* 0x0000000f1904a211 */ /* 0x004fc600078010ff */
[----:B------:R1:W-:Y:S01]  /*15170*/  @!P4 ST.E.64 [R18.64], R92 ;  /* 0x0000005c1200c985 */ /* 0x0003e2000c101b08 */
[----:B------:R-:W-:Y:S02]  /*15180*/  @!P1 LEA R16, P3, R23, R15, 0x2 ;  /* 0x0000000f17109211 */ /* 0x000fe400078610ff */
[-C--:B------:R-:W-:Y:S02]  /*15190*/  @!P2 LEA.HI.X R5, R25, R169.reuse, R24, 0x2, P0 ;  /* 0x000000a91905a211 */ /* 0x080fe400000f1418 */
[----:B------:R-:W-:Y:S02]  /*151a0*/  @!P1 LEA.HI.X R17, R23, R169, R22, 0x2, P3 ;  /* 0x000000a917119211 */ /* 0x000fe400018f1416 */
[----:B---3--:R-:W-:Y:S01]  /*151b0*/  @!P6 LEA R6, P0, R21, R15, 0x2 ;  /* 0x0000000f1506e211 */ /* 0x008fe200078010ff */
[----:B------:R2:W-:Y:S01]  /*151c0*/  @!P2 ST.E.64 [R4.64], R96 ;  /* 0x000000600400a985 */ /* 0x0005e2000c101b08 */
[----:B------:R-:W-:Y:S02]  /*151d0*/  ISETP.GE.AND P2, PT, R153, c[0x0][0x3c8], PT ;  /* 0x0000f20099007a0c */ /* 0x000fe40003f46270 */
[----:B------:R-:W-:Y:S01]  /*151e0*/  ISETP.GE.AND P4, PT, R157, c[0x0][0x3c8], PT ;  /* 0x0000f2009d007a0c */ /* 0x000fe20003f86270 */
[----:B------:R3:W-:Y:S01]  /*151f0*/  @!P1 ST.E.64 [R16.64], R100 ;  /* 0x0000006410009985 */ /* 0x0007e2000c101b08 */
[----:B------:R-:W-:-:S02]  /*15200*/  @!P6 LEA.HI.X R7, R21, R169, R20, 0x2, P0 ;  /* 0x000000a91507e211 */ /* 0x000fc400000f1414 */
[----:B------:R-:W-:Y:S02]  /*15210*/  ISETP.GE.AND P1, PT, R134, c[0x0][0x3c8], PT ;  /* 0x0000f20086007a0c */ /* 0x000fe40003f26270 */
[----:B------:R-:W-:Y:S01]  /*15220*/  ISETP.GE.AND P0, PT, R80, c[0x0][0x3c8], PT ;  /* 0x0000f20050007a0c */ /* 0x000fe20003f06270 */
[----:B------:R3:W-:Y:S06]  /*15230*/  @!P6 ST.E.64 [R6.64], R104 ;  /* 0x000000680600e985 */ /* 0x0007ec000c101b08 */
[----:B------:R-:W-:-:S04]  /*15240*/  @!P4 LEA R40, P6, R157, R15, 0x2 ;  /* 0x0000000f9d28c211 */ /* 0x000fc800078c10ff */
[----:B------:R-:W-:Y:S02]  /*15250*/  @!P4 LEA.HI.X R41, R157, R169, R156, 0x2, P6 ;  /* 0x000000a99d29c211 */ /* 0x000fe400030f149c */
[----:B-1----:R-:W-:-:S04]  /*15260*/  @!P5 LEA R18, P3, R164, R15, 0x2 ;  /* 0x0000000fa412d211 */ /* 0x002fc800078610ff */
[----:B------:R-:W-:Y:S02]  /*15270*/  @!P5 LEA.HI.X R19, R164, R169, R149, 0x2, P3 ;  /* 0x000000a9a413d211 */ /* 0x000fe400018f1495 */
[----:B------:R-:W-:-:S03]  /*15280*/  @!P2 LEA R44, P3, R153, R15, 0x2 ;  /* 0x0000000f992ca211 */ /* 0x000fc600078610ff */
[----:B------:R3:W-:Y:S01]  /*15290*/  @!P5 ST.E.64 [R18.64], R108 ;  /* 0x0000006c1200d985 */ /* 0x0007e2000c101b08 */
[----:B--2---:R-:W-:Y:S02]  /*152a0*/  @!P1 LEA R4, P5, R134, R15, 0x2 ;  /* 0x0000000f86049211 */ /* 0x004fe400078a10ff */
[----:B------:R-:W-:Y:S01]  /*152b0*/  @!P2 LEA.HI.X R45, R153, R169, R152, 0x2, P3 ;  /* 0x000000a9992da211 */ /* 0x000fe200018f1498 */
[----:B------:R3:W-:Y:S01]  /*152c0*/  @!P4 ST.E.64 [R40.64], R124 ;  /* 0x0000007c2800c985 */ /* 0x0007e2000c101b08 */
[----:B------:R-:W-:Y:S02]  /*152d0*/  @!P0 LEA R14, P3, R80, R15, 0x2 ;  /* 0x0000000f500e8211 */ /* 0x000fe400078610ff */
[-C--:B------:R-:W-:Y:S01]  /*152e0*/  @!P1 LEA.HI.X R5, R134, R169.reuse, R81, 0x2, P5 ;  /* 0x000000a986059211 */ /* 0x080fe200028f1451 */
[----:B------:R3:W-:Y:S01]  /*152f0*/  @!P2 ST.E.64 [R44.64], R112 ;  /* 0x000000702c00a985 */ /* 0x0007e2000c101b08 */
[----:B------:R-:W-:-:S03]  /*15300*/  @!P0 LEA.HI.X R15, R80, R169, R79, 0x2, P3 ;  /* 0x000000a9500f8211 */ /* 0x000fc600018f144f */
[----:B------:R3:W-:Y:S04]  /*15310*/  @!P1 ST.E.64 [R4.64], R120 ;  /* 0x0000007804009985 */ /* 0x0007e8000c101b08 */
[----:B------:R3:W-:Y:S02]  /*15320*/  @!P0 ST.E.64 [R14.64], R116 ;  /* 0x000000740e008985 */ /* 0x0007e4000c101b08 */
.L_x_3938:
[----:B------:R-:W-:Y:S05]  /*15330*/  BSYNC B0 ;  /* 0x0000000000007941 */ /* 0x000fea0003800000 */
.L_x_3937:
[----:B------:R-:W-:Y:S05]  /*15340*/  BRA.DIV ~URZ, `(.L_x_3939) ;  /* 0x000029627f007947 */ /* 0x000fea000b800000 */
[----:B-1----:R-:W1:Y:S04]  /*15350*/  SHFL.IDX PT, R167, R167, 0x1, 0x1c1f ;  /* 0x003c1f00a7a77f89 */ /* 0x002e6800000e0000 */
[----:B---34-:R3:W4:Y:S02]  /*15360*/  SHFL.IDX PT, R15, R168, 0x1, 0x1c1f ;  /* 0x003c1f00a80f7f89 */ /* 0x01872400000e0000 */
.L_x_3994:
        /* <DEDUP_REMOVED lines=8> */
[----:B------:R-:W-:Y:S02]  /*153f0*/  @!P2 LEA R4, P5, R165, R15, 0x2 ;  /* 0x0000000fa504a211 */ /* 0x000fe400078a10ff */
[----:B-1----:R-:W-:Y:S02]  /*15400*/  @!P3 LEA.HI.X R7, R30, R167, R29, 0x2, P6 ;  /* 0x000000a71e07b211 */ /* 0x002fe400030f141d */
[----:B------:R-:W-:Y:S01]  /*15410*/  @!P1 LEA R18, P6, R163, R15, 0x2 ;  /* 0x0000000fa3129211 */ /* 0x000fe200078c10ff */
        /* <DEDUP_REMOVED lines=24> */
[C---:B-1----:R-:W-:Y:S01]  /*155a0*/  @!P4 LEA R8, P0, R151.reuse, R15, 0x2 ;  /* 0x0000000f9708c211 */ /* 0x042fe200078010ff */
        /* <DEDUP_REMOVED lines=9> */
[----:B------:R-:W-:Y:S02]  /*15640*/  @!P2 LEA.HI.X R7, R78, R167, R77, 0x2, P0 ;  /* 0x000000a74e07a211 */ /* 0x000fe400000f144d */
[----:B-----5:R-:W-:Y:S02]  /*15650*/  @!P1 LEA R16, P0, R76, R15, 0x2 ;  /* 0x0000000f4c109211 */ /* 0x020fe400078010ff */
        /* <DEDUP_REMOVED lines=20> */
[----:B----4-:R-:W-:-:S03]  /*157a0*/  @!P2 LEA R6, P0, R28, R15, 0x2 ;  /* 0x0000000f1c06a211 */ /* 0x010fc600078010ff */
[----:B------:R1:W-:Y:S01]  /*157b0*/  @!P3 ST.E.64 [R4.64], R90 ;  /* 0x0000005a0400b985 */ /* 0x0003e2000c101b08 */
[----:B------:R-:W-:Y:S02]  /*157c0*/  @!P2 LEA.HI.X R7, R28, R167, R27, 0x2, P0 ;  /* 0x000000a71c07a211 */ /* 0x000fe400000f141b */
[----:B------:R-:W-:Y:S02]  /*157d0*/  @!P1 LEA R8, P0, R25, R15, 0x2 ;  /* 0x0000000f19089211 */ /* 0x000fe400078010ff */
[----:B------:R-:W-:Y:S01]  /*157e0*/  ISETP.GE.AND P3, PT, R157, c[0x0][0x3c8], PT ;  /* 0x0000f2009d007a0c */ /* 0x000fe20003f66270 */
[----:B------:R4:W-:Y:S01]  /*157f0*/  @!P2 ST.E.64 [R6.64], R94 ;  /* 0x0000005e0600a985 */ /* 0x0009e2000c101b08 */
[----:B------:R-:W-:Y:S02]  /*15800*/  @!P1 LEA.HI.X R9, R25, R167, R24, 0x2, P0 ;  /* 0x000000a719099211 */ /* 0x000fe400000f1418 */
[-C--:B-----5:R-:W-:Y:S02]  /*15810*/  @!P6 LEA R16, P0, R23, R15.reuse, 0x2 ;  /* 0x0000000f1710e211 */ /* 0x0a0fe400078010ff */
[----:B------:R-:W-:Y:S01]  /*15820*/  ISETP.GE.AND P2, PT, R153, c[0x0][0x3c8], PT ;  /* 0x0000f20099007a0c */ /* 0x000fe20003f46270 */
[----:B------:R5:W-:Y:S01]  /*15830*/  @!P1 ST.E.64 [R8.64], R98 ;  /* 0x0000006208009985 */ /* 0x000be2000c101b08 */
[----:B---3--:R-:W-:-:S02]  /*15840*/  @!P5 LEA R12, P1, R21, R15, 0x2 ;  /* 0x0000000f150cd211 */ /* 0x008fc400078210ff */
[----:B------:R-:W-:Y:S02]  /*15850*/  @!P6 LEA.HI.X R17, R23, R167, R22, 0x2, P0 ;  /* 0x000000a71711e211 */ /* 0x000fe400000f1416 */
[----:B--2---:R-:W-:Y:S02]  /*15860*/  @!P4 LEA R18, P0, R164, R15, 0x2 ;  /* 0x0000000fa412c211 */ /* 0x004fe400078010ff */
        /* <DEDUP_REMOVED lines=17> */
[----:B--2---:R-:W-:-:S04]  /*15980*/  LEA R4, P0, R80, R15, 0x2 ;  /* 0x0000000f50047211 */ /* 0x004fc800078010ff */
[----:B------:R-:W-:-:S05]  /*15990*/  LEA.HI.X R5, R80, R167, R79, 0x2, P0 ;  /* 0x000000a750057211 */ /* 0x000fca00000f144f */
[----:B------:R1:W-:Y:S01]  /*159a0*/  ST.E.64 [R4.64], R118 ;  /* 0x0000007604007985 */ /* 0x0003e2000c101b08 */
[----:B------:R-:W-:Y:S05]  /*159b0*/  BRA `(.L_x_3934) ;  /* 0x00000c2000007947 */ /* 0x000fea0003800000 */
.L_x_3919:
        /* <DEDUP_REMOVED lines=20> */
.L_x_3940:
        /* <DEDUP_REMOVED lines=53> */
.L_x_3942:
[----:B------:R-:W-:Y:S05]  /*15e50*/  BSYNC B0 ;  /* 0x0000000000007941 */ /* 0x000fea0003800000 */
.L_x_3941:
        /* <DEDUP_REMOVED lines=20> */
[----:B------:R-:W-:Y:S01]  /*15fa0*/  IMAD.WIDE.U32 R12, R215, c[0x0][0x3f0], R8 ;  /* 0x0000fc00d70c7a25 */ /* 0x000fe200078e0008 */
        /* <DEDUP_REMOVED lines=18> */
.L_x_3995:
[----:B------:R-:W-:Y:S05]  /*160d0*/  BRA.DIV ~URZ, `(.L_x_3944) ;  /* 0x00001d027f007947 */ /* 0x000fea000b800000 */
[----:B------:R3:W4:Y:S02]  /*160e0*/  SHFL.IDX PT, R15, R4, RZ, 0x181f ;  /* 0x00181fff040f7589 */ /* 0x00072400000e0000 */
.L_x_3996:
        /* <DEDUP_REMOVED lines=19> */
.L_x_3946:
[----:B------:R-:W-:Y:S05]  /*16220*/  BSYNC B0 ;  /* 0x0000000000007941 */ /* 0x000fea0003800000 */
.L_x_3945:
[----:B------:R-:W-:Y:S05]  /*16230*/  BRA.DIV ~URZ, `(.L_x_3947) ;  /* 0x00001c027f007947 */ /* 0x000fea000b800000 */
[----:B--2---:R2:W1:Y:S04]  /*16240*/  SHFL.IDX PT, R7, R5, 0x1, 0x181f ;  /* 0x00381f0005077f89 */ /* 0x00446800000e0000 */
[----:B----4-:R2:W4:Y:S02]  /*16250*/  SHFL.IDX PT, R15, R4, 0x1, 0x181f ;  /* 0x00381f00040f7f89 */ /* 0x01052400000e0000 */
.L_x_3997:
        /* <DEDUP_REMOVED lines=16> */
.L_x_3949:
[----:B------:R-:W-:Y:S05]  /*16360*/  BSYNC B0 ;  /* 0x0000000000007941 */ /* 0x000fea0003800000 */
.L_x_3948:
[----:B------:R-:W-:Y:S05]  /*16370*/  BRA.DIV ~URZ, `(.L_x_3950) ;  /* 0x00001b827f007947 */ /* 0x000fea000b800000 */
[----:B-1----:R1:W2:Y:S02]  /*16380*/  SHFL.IDX PT, R7, R5, 0x2, 0x181f ;  /* 0x00581f0005077f89 */ /* 0x0022a400000e0000 */
.L_x_3998:
[----:B------:R-:W-:Y:S05]  /*16390*/  BRA.DIV ~URZ, `(.L_x_3951) ;  /* 0x00001bd27f007947 */ /* 0x000fea000b800000 */
[----:B----4-:R4:W1:Y:S02]  /*163a0*/  SHFL.IDX PT, R15, R4, 0x2, 0x181f ;  /* 0x00581f00040f7f89 */ /* 0x01086400000e0000 */
.L_x_3999:
        /* <DEDUP_REMOVED lines=16> */
.L_x_3953:
[----:B------:R-:W-:Y:S05]  /*164b0*/  BSYNC B0 ;  /* 0x0000000000007941 */ /* 0x000fea0003800000 */
.L_x_3952:
[----:B------:R-:W-:Y:S05]  /*164c0*/  BRA.DIV ~URZ, `(.L_x_3954) ;  /* 0x00001b027f007947 */ /* 0x000fea000b800000 */
[----:B-12---:R-:W1:Y:S04]  /*164d0*/  SHFL.IDX PT, R5, R5, 0x3, 0x181f ;  /* 0x00781f0005057f89 */ /* 0x006e6800000e0000 */
[----:B------:R2:W3:Y:S02]  /*164e0*/  SHFL.IDX PT, R15, R4, 0x3, 0x181f ;  /* 0x00781f00040f7f89 */ /* 0x0004e400000e0000 */
.L_x_4000:
[----:B------:R-:W-:-:S04]  /*164f0*/  IADD3 R201, R201, 0x60, RZ ;  /* 0x00000060c9c97810 */ /* 0x000fc80007ffe0ff */
[----:B------:R-:W-:-:S13]  /*16500*/  ISETP.GE.AND P0, PT, R201, R8, PT ;  /* 0x00000008c900720c */ /* 0x000fda0003f06270 */
[----:B------:R-:W-:Y:S05]  /*16510*/  @P0 BRA `(.L_x_3934) ;  /* 0x000000c000000947 */ /* 0x000fea0003800000 */
[----:B------:R-:W-:Y:S02]  /*16520*/  ISETP.GE.AND P2, PT, R22, c[0x0][0x3c8], PT ;  /* 0x0000f20016007a0c */ /* 0x000fe40003f46270 */
[----:B------:R-:W-:Y:S02]  /*16530*/  ISETP.GE.AND P1, PT, R209, c[0x0][0x3c8], PT ;  /* 0x0000f200d1007a0c */ /* 0x000fe40003f26270 */
[----:B------:R-:W-:-:S09]  /*16540*/  ISETP.GE.AND P0, PT, R208, c[0x0][0x3c8], PT ;  /* 0x0000f200d0007a0c */ /* 0x000fd20003f06270 */
[-C--:B---3--:R-:W-:Y:S02]  /*16550*/  @!P2 LEA R14, P5, R22, R15.reuse, 0x1 ;  /* 0x0000000f160ea211 */ /* 0x088fe400078a08ff */
[CC--:B------:R-:W-:Y:S02]  /*16560*/  @!P1 LEA R12, P4, R209.reuse, R15.reuse, 0x1 ;  /* 0x0000000fd10c9211 */ /* 0x0c0fe400078808ff */
[----:B--2-4-:R-:W-:Y:S02]  /*16570*/  @!P0 LEA R4, P3, R208, R15, 0x1 ;  /* 0x0000000fd0048211 */ /* 0x014fe400078608ff */
[-C--:B-1----:R-:W-:Y:S02]  /*16580*/  @!P2 LEA.HI.X R15, R22, R5.reuse, R3, 0x1, P5 ;  /* 0x00000005160fa211 */ /* 0x082fe400028f0c03 */
[-C--:B------:R-:W-:Y:S02]  /*16590*/  @!P1 LEA.HI.X R13, R209, R5.reuse, R6, 0x1, P4 ;  /* 0x00000005d10d9211 */ /* 0x080fe400020f0c06 */
[----:B------:R-:W-:Y:S01]  /*165a0*/  @!P0 LEA.HI.X R5, R208, R5, R9, 0x1, P3 ;  /* 0x00000005d0058211 */ /* 0x000fe200018f0c09 */
[----:B------:R1:W-:Y:S04]  /*165b0*/  @!P2 ST.E.128 [R14.64], RZ ;  /* 0x000000ff0e00a985 */ /* 0x0003e8000c101d08 */
[----:B------:R1:W-:Y:S04]  /*165c0*/  @!P1 ST.E.128 [R12.64], RZ ;  /* 0x000000ff0c009985 */ /* 0x0003e8000c101d08 */
[----:B------:R1:W-:Y:S02]  /*165d0*/  @!P0 ST.E.128 [R4.64], RZ ;  /* 0x000000ff04008985 */ /* 0x0003e4000c101d08 */
.L_x_3934:
[----:B------:R-:W-:Y:S05]  /*165e0*/  BSYNC B1 ;  /* 0x0000000000017941 */ /* 0x000fea0003800000 */
.L_x_3918:
[----:B------:R-:W-:-:S13]  /*165f0*/  ISETP.NE.AND P0, PT, R207, RZ, PT ;  /* 0x000000ffcf00720c */ /* 0x000fda0003f05270 */
[----:B------:R-:W-:Y:S01]  /*16600*/  @P0 WARPSYNC 0xffffffff ;  /* 0xffffffff00000948 */ /* 0x000fe20003800000 */
[----:B------:R-:W-:Y:S06]  /*16610*/  @P0 BAR.SYNC.DEFER_BLOCKING 0x5, 0x100 ;  /* 0x0144000000000b1d */ /* 0x000fec0000010000 */
[----:B------:R-:W4:Y:S04]  /*16620*/  @P0 LDS.128 R200, [0x24100] ;  /* 0x02410000ffc80984 */ /* 0x000f280000000c00 */
[----:B------:R-:W-:Y:S06]  /*16630*/  @P0 BAR.ARV 0x4, 0x100 ;  /* 0x0104000000000b1d */ /* 0x000fec0000002000 */
[----:B------:R-:W-:Y:S05]  /*16640*/  @P0 BRA `(.L_x_3955) ;  /* 0x00000a7000000947 */ /* 0x000fea0003800000 */
[----:B-1234-:R-:W-:Y:S01]  /*16650*/  LOP3.LUT R4, R146, 0x1f, RZ, 0xc0, !PT ;  /* 0x0000001f92047812 */ /* 0x01efe200078ec0ff */
[----:B------:R-:W-:-:S03]  /*16660*/  IMAD.MOV.U32 R5, RZ, RZ, RZ ;  /* 0x000000ffff057224 */ /* 0x000fc600078e00ff */
[----:B------:R-:W-:Y:S01]  /*16670*/  ISETP.NE.AND P6, PT, R4, 0x1f, PT ;  /* 0x0000001f0400780c */ /* 0x000fe20003fc5270 */
[----:B------:R-:W-:Y:S10]  /*16680*/  BRA.DIV ~URZ, `(.L_x_3956) ;  /* 0x00001a027f007947 */ /* 0x000ff4000b800000 */
[----:B------:R1:W2:Y:S02]  /*16690*/  SHFL.IDX PT, R3, R2, RZ, 0x1f ;  /* 0x00001fff02037589 */ /* 0x0002a400000e0000 */
.L_x_4001:
[----:B------:R-:W-:Y:S05]  /*166a0*/  BRA.DIV ~URZ, `(.L_x_3957) ;  /* 0x00001a527f007947 */ /* 0x000fea000b800000 */
[----:B-1----:R-:W1:Y:S02]  /*166b0*/  SHFL.IDX PT, R2, R2, 0x1, 0x1f ;  /* 0x00201f0002027f89 */ /* 0x002e6400000e0000 */
.L_x_4002:
        /* <DEDUP_REMOVED lines=18> */
.L_x_4003:
        /* <DEDUP_REMOVED lines=16> */
.L_x_4004:
[----:B----4-:R-:W-:Y:S01]  /*168e0*/  IMAD R7, R15, c[0x0][0x538], RZ ;  /* 0x00014e000f077a24 */ /* 0x010fe200078e02ff */
[----:B------:R-:W-:Y:S04]  /*168f0*/  BSSY B1, `(.L_x_3960) ;  /* 0x0000077000017945 */ /* 0x000fe80003800000 */
[----:B-1----:R-:W-:-:S04]  /*16900*/  IADD3 R200, R7, R2, RZ ;  /* 0x0000000207c87210 */ /* 0x002fc80007ffe0ff */
[----:B--2---:R-:W-:-:S13]  /*16910*/  ISETP.GT.AND P0, PT, R200, R3, PT ;  /* 0x00000003c800720c */ /* 0x004fda0003f04270 */
[----:B------:R-:W-:Y:S05]  /*16920*/  @P0 BRA `(.L_x_3961) ;  /* 0x0000024000000947 */ /* 0x000fea0003800000 */
.L_x_3965:
        /* <DEDUP_REMOVED lines=16> */
.L_x_4005:
        /* <DEDUP_REMOVED lines=16> */
.L_x_4006:
[----:B--2---:R-:W-:-:S05]  /*16b30*/  IMAD R7, R15, c[0x0][0x538], RZ ;  /* 0x00014e000f077a24 */ /* 0x004fca00078e02ff */
[----:B------:R-:W-:-:S04]  /*16b40*/  IADD3 R200, R7, R200, RZ ;  /* 0x000000c807c87210 */ /* 0x000fc80007ffe0ff */
[----:B------:R-:W-:-:S13]  /*16b50*/  ISETP.GT.AND P0, PT, R200, R3, PT ;  /* 0x00000003c800720c */ /* 0x000fda0003f04270 */
[----:B-1----:R-:W-:Y:S05]  /*16b60*/  @!P0 BRA `(.L_x_3965) ;  /* 0xfffffdc000008947 */ /* 0x002fea000383ffff */
.L_x_3961:
[----:B------:R-:W-:-:S05]  /*16b70*/  IADD3 R200, -R7, R200, RZ ;  /* 0x000000c807c87210 */ /* 0x000fca0007ffe1ff */
[----:B------:R-:W-:-:S05]  /*16b80*/  IMAD R0, R9, c[0x0][0x538], R200 ;  /* 0x00014e0009007a24 */ /* 0x000fca00078e02c8 */
[----:B------:R-:W-:Y:S01]  /*16b90*/  ISETP.GT.AND P0, PT, R0, R3, PT ;  /* 0x000000030000720c */ /* 0x000fe20003f04270 */
[----:B------:R-:W-:-:S12]  /*16ba0*/  BRA.DIV ~URZ, `(.L_x_3966) ;  /* 0x000019a27f007947 */ /* 0x000fd8000b800000 */
[----:B------:R-:W-:-:S04]  /*16bb0*/  VOTE.ANY R7, PT, !P0 ;  /* 0x0000000000077806 */ /* 0x000fc800040e0100 */
.L_x_4007:
[----:B------:R1:W2:Y:S01]  /*16bc0*/  POPC R2, R7 ;  /* 0x0000000700027309 */ /* 0x0002a20000000000 */
[----:B------:R-:W-:Y:S05]  /*16bd0*/  BRA.DIV ~URZ, `(.L_x_3967) ;  /* 0x000019b27f007947 */ /* 0x000fea000b800000 */
[----:B--2---:R2:W4:Y:S04]  /*16be0*/  SHFL.IDX PT, R6, R6, R2, 0x1f ;  /* 0x00001f0206067589 */ /* 0x00452800000e0000 */
[----:B------:R2:W1:Y:S02]  /*16bf0*/  SHFL.IDX PT, R5, R5, R2, 0x1f ;  /* 0x00001f0205057589 */ /* 0x00046400000e0000 */
.L_x_4008:
[----:B------:R-:W-:Y:S01]  /*16c00*/  ISETP.NE.AND P0, PT, R7, RZ, PT ;  /* 0x000000ff0700720c */ /* 0x000fe20003f05270 */
[----:B------:R-:W-:-:S12]  /*16c10*/  BSSY B0, `(.L_x_3968) ;  /* 0x0000005000007945 */ /* 0x000fd80003800000 */
[----:B------:R-:W-:Y:S05]  /*16c20*/  @!P0 BRA `(.L_x_3969) ;  /* 0x0000003000008947 */ /* 0x000fea0003800000 */
[----:B------:R-:W-:Y:S01]  /*16c30*/  IADD3 R14, R2, -0x1, RZ ;  /* 0xffffffff020e7810 */ /* 0x000fe20007ffe0ff */
[----:B------:R-:W-:Y:S05]  /*16c40*/  BRA.DIV ~URZ, `(.L_x_3970) ;  /* 0x00001a127f007947 */ /* 0x000fea000b800000 */
[----:B------:R2:W3:Y:S02]  /*16c50*/  SHFL.IDX PT, R13, R9, R14, 0x1f ;  /* 0x00001f0e090d7589 */ /* 0x0004e400000e0000 */
.L_x_3969:
[----:B------:R-:W-:Y:S05]  /*16c60*/  BSYNC B0 ;  /* 0x0000000000007941 */ /* 0x000fea0003800000 */
.L_x_3968:
[-C--:B----4-:R-:W-:Y:S01]  /*16c70*/  IABS R0, R6.reuse ;  /* 0x0000000600007213 */ /* 0x090fe20000000000 */
[----:B---3--:R-:W-:Y:S01]  /*16c80*/  IMAD R200, R13, c[0x0][0x538], R200 ;  /* 0x00014e000dc87a24 */ /* 0x008fe200078e02c8 */
[----:B-1----:R-:W-:Y:S02]  /*16c90*/  IABS R12, R5 ;  /* 0x00000005000c7213 */ /* 0x002fe40000000000 */
[----:B--2---:R-:W1:Y:S01]  /*16ca0*/  I2F.RP R14, R0 ;  /* 0x00000000000e7306 */ /* 0x004e620000209400 */
[----:B------:R-:W-:Y:S01]  /*16cb0*/  IMAD.IADD R201, R3, 0x1, -R200 ;  /* 0x0000000103c97824 */ /* 0x000fe200078e0ac8 */
[----:B------:R-:W-:Y:S02]  /*16cc0*/  IABS R3, R6 ;  /* 0x0000000600037213 */ /* 0x000fe40000000000 */
[----:B------:R-:W-:-:S03]  /*16cd0*/  IADD3 R203, R2, R203, RZ ;  /* 0x000000cb02cb7210 */ /* 0x000fc60007ffe0ff */
[----:B------:R-:W-:Y:S01]  /*16ce0*/  IMAD.MOV R3, RZ, RZ, -R3 ;  /* 0x000000ffff037224 */ /* 0x000fe200078e0a03 */
[----:B-1----:R-:W1:Y:S08]  /*16cf0*/  MUFU.RCP R8, R14 ;  /* 0x0000000e00087308 */ /* 0x002e700000001000 */
[----:B------:R-:W2:Y:S01]  /*16d00*/  I2F.RP R14, R12 ;  /* 0x0000000c000e7306 */ /* 0x000ea20000209400 */
[----:B-1----:R-:W-:-:S07]  /*16d10*/  IADD3 R8, R8, 0xffffffe, RZ ;  /* 0x0ffffffe08087810 */ /* 0x002fce0007ffe0ff */
[----:B------:R-:W1:Y:S08]  /*16d20*/  F2I.FTZ.U32.TRUNC.NTZ R9, R8 ;  /* 0x0000000800097305 */ /* 0x000e70000021f000 */
[----:B--2---:R-:W2:Y:S01]  /*16d30*/  MUFU.RCP R14, R14 ;  /* 0x0000000e000e7308 */ /* 0x004ea20000001000 */
[----:B-1----:R-:W-:Y:S02]  /*16d40*/  IMAD.MOV R7, RZ, RZ, -R9 ;  /* 0x000000ffff077224 */ /* 0x002fe400078e0a09 */
[----:B------:R-:W-:-:S02]  /*16d50*/  IMAD.MOV.U32 R8, RZ, RZ, RZ ;  /* 0x000000ffff087224 */ /* 0x000fc400078e00ff */
[----:B------:R-:W-:Y:S01]  /*16d60*/  IMAD.MOV.U32 R13, RZ, RZ, R7 ;  /* 0x000000ffff0d7224 */ /* 0x000fe200078e0007 */
[----:B------:R-:W-:-:S03]  /*16d70*/  IABS R7, R201 ;  /* 0x000000c900077213 */ /* 0x000fc60000000000 */
[----:B------:R-:W-:Y:S01]  /*16d80*/  IMAD R13, R13, R0, RZ ;  /* 0x000000000d0d7224 */ /* 0x000fe200078e02ff */
[----:B--2---:R-:W-:-:S03]  /*16d90*/  IADD3 R16, R14, 0xffffffe, RZ ;  /* 0x0ffffffe0e107810 */ /* 0x004fc60007ffe0ff */
[----:B------:R-:W-:Y:S01]  /*16da0*/  IMAD.HI.U32 R13, R9, R13, R8 ;  /* 0x0000000d090d7227 */ /* 0x000fe200078e0008 */
[----:B------:R-:W1:Y:S05]  /*16db0*/  F2I.FTZ.U32.TRUNC.NTZ R17, R16 ;  /* 0x0000001000117305 */ /* 0x000e6a000021f000 */
[----:B------:R-:W-:-:S04]  /*16dc0*/  IMAD.HI.U32 R8, R13, R7, RZ ;  /* 0x000000070d087227 */ /* 0x000fc800078e00ff */
[----:B------:R-:W-:-:S05]  /*16dd0*/  IMAD R3, R8, R3, R7 ;  /* 0x0000000308037224 */ /* 0x000fca00078e0207 */
[----:B------:R-:W-:Y:S01]  /*16de0*/  ISETP.GT.U32.AND P0, PT, R0, R3, PT ;  /* 0x000000030000720c */ /* 0x000fe20003f04070 */
[----:B-1----:R-:W-:Y:S02]  /*16df0*/  IMAD.MOV R7, RZ, RZ, -R17 ;  /* 0x000000ffff077224 */ /* 0x002fe400078e0a11 */
[----:B------:R-:W-:Y:S02]  /*16e00*/  IMAD.MOV.U32 R16, RZ, RZ, RZ ;  /* 0x000000ffff107224 */ /* 0x000fe400078e00ff */
[----:B------:R-:W-:-:S04]  /*16e10*/  IMAD R7, R7, R12, RZ ;  /* 0x0000000c07077224 */ /* 0x000fc800078e02ff */
[----:B------:R-:W-:-:S04]  /*16e20*/  IMAD.HI.U32 R7, R17, R7, R16 ;  /* 0x0000000711077227 */ /* 0x000fc800078e0010 */
        /* <DEDUP_REMOVED lines=19> */
[-C--:B------:R-:W-:Y:S02]  /*16f60*/  @!P0 IADD3 R3, R3, -R12.reuse, RZ ;  /* 0x8000000c03038210 */ /* 0x080fe40007ffe0ff */
[----:B------:R-:W-:Y:S02]  /*16f70*/  @!P0 IADD3 R7, R7, 0x1, RZ ;  /* 0x0000000107078810 */ /* 0x000fe40007ffe0ff */
[----:B------:R-:W-:Y:S02]  /*16f80*/  ISETP.GE.U32.AND P2, PT, R3, R12, PT ;  /* 0x0000000c0300720c */ /* 0x000fe40003f46070 */
[----:B------:R-:W-:-:S11]  /*16f90*/  ISETP.NE.AND P0, PT, R5, RZ, PT ;  /* 0x000000ff0500720c */ /* 0x000fd60003f05270 */
        /* <DEDUP_REMOVED lines=8> */
.L_x_3962:
[----:B------:R-:W-:Y:S01]  /*17020*/  IMAD.MOV.U32 R200, RZ, RZ, R3 ;  /* 0x000000ffffc87224 */ /* 0x000fe200078e0003 */
[----:B------:R-:W-:Y:S01]  /*17030*/  MOV R202, RZ ;  /* 0x000000ff00ca7202 */ /* 0x000fe20000000f00 */
[----:B------:R-:W-:Y:S01]  /*17040*/  IMAD.MOV.U32 R201, RZ, RZ, RZ ;  /* 0x000000ffffc97224 */ /* 0x000fe200078e00ff */
[----:B------:R-:W-:Y:S02]  /*17050*/  MOV R203, c[0x0][0x53c] ;  /* 0x00014f0000cb7a02 */ /* 0x000fe40000000f00 */
.L_x_3971:
[----:B------:R-:W-:Y:S05]  /*17060*/  BSYNC B1 ;  /* 0x0000000000017941 */ /* 0x000fea0003800000 */
.L_x_3960:
[----:B------:R-:W-:Y:S01]  /*17070*/  WARPSYNC 0xffffffff ;  /* 0xffffffff00007948 */ /* 0x000fe20003800000 */
[----:B------:R-:W-:Y:S01]  /*17080*/  BAR.SYNC.DEFER_BLOCKING 0x4, 0x100 ;  /* 0x0104000000007b1d */ /* 0x000fe20000010000 */
[----:B------:R-:W-:-:S13]  /*17090*/  ISETP.NE.AND P0, PT, R4, RZ, PT ;  /* 0x000000ff0400720c */ /* 0x000fda0003f05270 */
[----:B------:R1:W-:Y:S04]  /*170a0*/  @!P0 STS.128 [0x24100], R200 ;  /* 0x024100c8ff008388 */ /* 0x0003e80000000c00 */
[----:B------:R-:W-:Y:S06]  /*170b0*/  BAR.ARV 0x5, 0x100 ;  /* 0x0144000000007b1d */ /* 0x000fec0000002000 */
.L_x_3955:
[----:B----4-:R-:W-:-:S13]  /*170c0*/  ISETP.GE.AND P0, PT, R203, c[0x0][0x53c], PT ;  /* 0x00014f00cb007a0c */ /* 0x010fda0003f06270 */
[----:B-123--:R-:W-:Y:S01]  /*170d0*/  @P0 CALL.REL.NOINC `(.L_x_3972) ;  /* 0x0000001000000944 */ /* 0x00efe20003c00000 */
[----:B------:R-:W-:Y:S05]  /*170e0*/  BRA `(.L_x_3973) ;  /* 0xfffe9f2000007947 */ /* 0x000fea000383ffff */
.L_x_3972:
[----:B------:R-:W-:Y:S05]  /*170f0*/  EXIT ;  /* 0x000000000000794d */ /* 0x000fea0003800000 */
.L_x_3811:
[----:B------:R-:W-:Y:S02]  /*17100*/  MOV R7, 0x1 ;  /* 0x0000000100077802 */ /* 0x000fe40000000f00 */
[----:B------:R-:W-:Y:S02]  /*17110*/  MOV R0, 0x17130 ;  /* 0x0001713000007802 */ /* 0x000fe40000000f00 */
[----:B-1----:R-:W-:Y:S05]  /*17120*/  CALL.REL.NOINC `($__internal_84_$__cuda_sm70_shflsync_up_p) ;  /* 0x0000163000007944 */ /* 0x002fea0003c00000 */
[----:B-12---:R-:W-:Y:S05]  /*17130*/  BRA `(.L_x_3974) ;  /* 0xfffe932000007947 */ /* 0x006fea000383ffff */
.L_x_3812:
[----:B------:R-:W-:Y:S02]  /*17140*/  MOV R7, 0x2 ;  /* 0x0000000200077802 */ /* 0x000fe40000000f00 */
[----:B------:R-:W-:Y:S02]  /*17150*/  MOV R0, 0x17170 ;  /* 0x0001717000007802 */ /* 0x000fe40000000f00 */
[----:B-1----:R-:W-:Y:S05]  /*17160*/  CALL.REL.NOINC `($__internal_84_$__cuda_sm70_shflsync_up_p) ;  /* 0x000015f000007944 */ /* 0x002fea0003c00000 */
[----:B--2---:R-:W-:Y:S01]  /*17170*/  SEL R0, R7, RZ, P4 ;  /* 0x000000ff07007207 */ /* 0x004fe20002000000 */
[----:B------:R-:W-:-:S04]  /*17180*/  IMAD.MOV.U32 R7, RZ, RZ, 0x4 ;  /* 0x00000004ff077424 */ /* 0x000fc800078e00ff */
[----:B-1----:R-:W-:Y:S01]  /*17190*/  IMAD.IADD R9, R9, 0x1, R0 ;  /* 0x0000000109097824 */ /* 0x002fe200078e0200 */
[----:B------:R-:W-:Y:S02]  /*171a0*/  MOV R0, 0x171c0 ;  /* 0x000171c000007802 */ /* 0x000fe40000000f00 */
[----:B------:R-:W-:Y:S05]  /*171b0*/  CALL.REL.NOINC `($__internal_84_$__cuda_sm70_shflsync_up_p) ;  /* 0x000015a000007944 */ /* 0x000fea0003c00000 */
        /* <DEDUP_REMOVED lines=11> */
[----:B------:R-:W-:Y:S01]  /*17270*/  IMAD.MOV.U32 R14, RZ, RZ, 0x1f ;  /* 0x0000001fff0e7424 */ /* 0x000fe200078e00ff */
[----:B------:R-:W-:-:S03]  /*17280*/  MOV R15, 0x1f ;  /* 0x0000001f000f7802 */ /* 0x000fc60000000f00 */
[----:B-1----:R-:W-:Y:S01]  /*17290*/  IMAD.IADD R9, R9, 0x1, R0 ;  /* 0x0000000109097824 */ /* 0x002fe200078e0200 */
[----:B------:R-:W-:-:S03]  /*172a0*/  MOV R0, 0x172d0 ;  /* 0x000172d000007802 */ /* 0x000fc60000000f00 */
[----:B------:R-:W-:Y:S02]  /*172b0*/  IMAD.MOV.U32 R17, RZ, RZ, R9 ;  /* 0x000000ffff117224 */ /* 0x000fe400078e0009 */
[----:B------:R-:W-:Y:S05]  /*172c0*/  CALL.REL.NOINC `($__internal_83_$__cuda_sm70_shflsync_idx_p) ;  /* 0x0000144000007944 */ /* 0x000fea0003c00000 */
[----:B-12---:R-:W-:Y:S05]  /*172d0*/  BRA `(.L_x_3975) ;  /* 0xfffe928000007947 */ /* 0x006fea000383ffff */
.L_x_3814:
[----:B------:R-:W-:Y:S02]  /*172e0*/  SEL R2, RZ, 0x1, P0 ;  /* 0x00000001ff027807 */ /* 0x000fe40000000000 */
[----:B------:R-:W-:Y:S02]  /*172f0*/  MOV R0, 0x17310 ;  /* 0x0001731000007802 */ /* 0x000fe40000000f00 */
[----:B------:R-:W-:Y:S05]  /*17300*/  CALL.REL.NOINC `($__internal_85_$__cuda_sm70_votesync_ballot) ;  /* 0x000014a000007944 */ /* 0x000fea0003c00000 */
[----:B------:R-:W-:Y:S05]  /*17310*/  BRA `(.L_x_3976) ;  /* 0xfffe92d000007947 */ /* 0x000fea000383ffff */
.L_x_3815:
[----:B------:R-:W-:Y:S01]  /*17320*/  IMAD.MOV.U32 R17, RZ, RZ, R6 ;  /* 0x000000ffff117224 */ /* 0x000fe200078e0006 */
[----:B--2---:R-:W-:Y:S01]  /*17330*/  MOV R14, R203 ;  /* 0x000000cb000e7202 */ /* 0x004fe20000000f00 */
[----:B------:R-:W-:Y:S01]  /*17340*/  IMAD.MOV.U32 R15, RZ, RZ, 0x1f ;  /* 0x0000001fff0f7424 */ /* 0x000fe200078e00ff */
[----:B------:R-:W-:Y:S02]  /*17350*/  MOV R0, 0x17370 ;  /* 0x0001737000007802 */ /* 0x000fe40000000f00 */
[----:B-1----:R-:W-:Y:S05]  /*17360*/  CALL.REL.NOINC `($__internal_83_$__cuda_sm70_shflsync_idx_p) ;  /* 0x000013a000007944 */ /* 0x002fea0003c00000 */
[----:B--2---:R-:W-:Y:S01]  /*17370*/  IMAD.MOV.U32 R6, RZ, RZ, R15 ;  /* 0x000000ffff067224 */ /* 0x004fe200078e000f */
[----:B-1----:R-:W-:Y:S01]  /*17380*/  MOV R17, R5 ;  /* 0x0000000500117202 */ /* 0x002fe20000000f00 */
[----:B------:R-:W-:Y:S01]  /*17390*/  IMAD.MOV.U32 R11, RZ, RZ, RZ ;  /* 0x000000ffff0b7224 */ /* 0x000fe200078e00ff */
[----:B------:R-:W-:Y:S01]  /*173a0*/  MOV R14, R203 ;  /* 0x000000cb000e7202 */ /* 0x000fe20000000f00 */
[----:B------:R-:W-:Y:S01]  /*173b0*/  IMAD.MOV.U32 R15, RZ, RZ, 0x1f ;  /* 0x0000001fff0f7424 */ /* 0x000fe200078e00ff */
[----:B------:R-:W-:-:S02]  /*173c0*/  MOV R0, 0x173e0 ;  /* 0x000173e000007802 */ /* 0x000fc40000000f00 */
[----:B------:R-:W-:Y:S05]  /*173d0*/  CALL.REL.NOINC `($__internal_83_$__cuda_sm70_shflsync_idx_p) ;  /* 0x0000133000007944 */ /* 0x000fea0003c00000 */
[----:B--2---:R-:W-:Y:S01]  /*173e0*/  MOV R5, R15 ;  /* 0x0000000f00057202 */ /* 0x004fe20000000f00 */
[----:B-1----:R-:W-:Y:S05]  /*173f0*/  BRA `(.L_x_3977) ;  /* 0xfffe924000007947 */ /* 0x002fea000383ffff */
.L_x_3818:
[----:B------:R-:W-:Y:S01]  /*17400*/  IMAD.MOV.U32 R17, RZ, RZ, R9 ;  /* 0x000000ffff117224 */ /* 0x000fe200078e0009 */
[----:B------:R-:W-:-:S02]  /*17410*/  MOV R15, 0x1f ;  /* 0x0000001f000f7802 */ /* 0x000fc40000000f00 */
[----:B------:R-:W-:Y:S02]  /*17420*/  MOV R0, 0x17440 ;  /* 0x0001744000007802 */ /* 0x000fe40000000f00 */
[----:B-1234-:R-:W-:Y:S05]  /*17430*/  CALL.REL.NOINC `($__internal_83_$__cuda_sm70_shflsync_idx_p) ;  /* 0x000012d000007944 */ /* 0x01efea0003c00000 */
[----:B--2---:R-:W-:Y:S01]  /*17440*/  MOV R11, R15 ;  /* 0x0000000f000b7202 */ /* 0x004fe20000000f00 */
[----:B-1----:R-:W-:Y:S05]  /*17450*/  BRA `(.L_x_3817) ;  /* 0xfffe924000007947 */ /* 0x002fea000383ffff */
.L_x_3854:
[----:B------:R-:W-:Y:S01]  /*17460*/  IMAD.MOV.U32 R17, RZ, RZ, R7 ;  /* 0x000000ffff117224 */ /* 0x000fe200078e0007 */
[----:B------:R-:W-:Y:S01]  /*17470*/  MOV R14, RZ ;  /* 0x000000ff000e7202 */ /* 0x000fe20000000f00 */
[----:B------:R-:W-:Y:S01]  /*17480*/  IMAD.MOV.U32 R15, RZ, RZ, 0x181f ;  /* 0x0000181fff0f7424 */ /* 0x000fe200078e00ff */
[----:B------:R-:W-:Y:S02]  /*17490*/  MOV R0, 0x174b0 ;  /* 0x000174b000007802 */ /* 0x000fe40000000f00 */
[----:B-----5:R-:W-:Y:S05]  /*174a0*/  CALL.REL.NOINC `($__internal_83_$__cuda_sm70_shflsync_idx_p) ;  /* 0x0000126000007944 */ /* 0x020fea0003c00000 */
[----:B--2---:R-:W-:Y:S01]  /*174b0*/  MOV R13, R15 ;  /* 0x0000000f000d7202 */ /* 0x004fe20000000f00 */
[----:B-1----:R-:W-:Y:S05]  /*174c0*/  BRA `(.L_x_3978) ;  /* 0xffff014000007947 */ /* 0x002fea000383ffff */
.L_x_3855:
[----:B------:R-:W-:Y:S01]  /*174d0*/  IMAD.MOV.U32 R17, RZ, RZ, R9 ;  /* 0x000000ffff117224 */ /* 0x000fe200078e0009 */
[----:B------:R-:W-:Y:S01]  /*174e0*/  MOV R14, RZ ;  /* 0x000000ff000e7202 */ /* 0x000fe20000000f00 */
[----:B------:R-:W-:Y:S01]  /*174f0*/  IMAD.MOV.U32 R15, RZ, RZ, 0x181f ;  /* 0x0000181fff0f7424 */ /* 0x000fe200078e00ff */
[----:B------:R-:W-:Y:S02]  /*17500*/  MOV R0, 0x17520 ;  /* 0x0001752000007802 */ /* 0x000fe40000000f00 */
[----:B-12--5:R-:W-:Y:S05]  /*17510*/  CALL.REL.NOINC `($__internal_83_$__cuda_sm70_shflsync_idx_p) ;  /* 0x000011f000007944 */ /* 0x026fea0003c00000 */
[----:B-12---:R-:W-:Y:S05]  /*17520*/  BRA `(.L_x_3979) ;  /* 0xffff010000007947 */ /* 0x006fea000383ffff */
.L_x_3858:
[----:B--2---:R-:W-:Y:S01]  /*17530*/  IMAD.MOV.U32 R17, RZ, RZ, R7 ;  /* 0x000000ffff117224 */ /* 0x004fe200078e0007 */
[----:B------:R-:W-:Y:S01]  /*17540*/  MOV R14, 0x1 ;  /* 0x00000001000e7802 */ /* 0x000fe20000000f00 */
[----:B----4-:R-:W-:Y:S01]  /*17550*/  IMAD.MOV.U32 R15, RZ, RZ, 0x181f ;  /* 0x0000181fff0f7424 */ /* 0x010fe200078e00ff */
[----:B------:R-:W-:-:S02]  /*17560*/  MOV R0, 0x17580 ;  /* 0x0001758000007802 */ /* 0x000fc40000000f00 */
[----:B-1-3-5:R-:W-:Y:S05]  /*17570*/  CALL.REL.NOINC `($__internal_83_$__cuda_sm70_shflsync_idx_p) ;  /* 0x0000119000007944 */ /* 0x02afea0003c00000 */
[----:B--2---:R-:W-:Y:S01]  /*17580*/  IMAD.MOV.U32 R13, RZ, RZ, R15 ;  /* 0x000000ffff0d7224 */ /* 0x004fe200078e000f */
[----:B-1----:R-:W-:Y:S01]  /*17590*/  MOV R14, 0x1 ;  /* 0x00000001000e7802 */ /* 0x002fe20000000f00 */
[----:B------:R-:W-:Y:S01]  /*175a0*/  IMAD.MOV.U32 R17, RZ, RZ, R9 ;  /* 0x000000ffff117224 */ /* 0x000fe200078e0009 */
[----:B------:R-:W-:-:S02]  /*175b0*/  MOV R15, 0x181f ;  /* 0x0000181f000f7802 */ /* 0x000fc40000000f00 */
[----:B------:R-:W-:Y:S02]  /*175c0*/  MOV R0, 0x175e0 ;  /* 0x000175e000007802 */ /* 0x000fe40000000f00 */
[----:B------:R-:W-:Y:S05]  /*175d0*/  CALL.REL.NOINC `($__internal_83_$__cuda_sm70_shflsync_idx_p) ;  /* 0x0000113000007944 */ /* 0x000fea0003c00000 */
[----:B-12---:R-:W-:Y:S01]  /*175e0*/  MOV R17, R15 ;  /* 0x0000000f00117202 */ /* 0x006fe20000000f00 */
[----:B------:R-:W-:Y:S05]  /*175f0*/  BRA `(.L_x_3980) ;  /* 0xffff019000007947 */ /* 0x000fea000383ffff */
.L_x_3861:
[----:B-1-3--:R-:W-:Y:S01]  /*17600*/  IMAD.MOV.U32 R17, RZ, RZ, R7 ;  /* 0x000000ffff117224 */ /* 0x00afe200078e0007 */
[----:B------:R-:W-:Y:S01]  /*17610*/  MOV R14, 0x2 ;  /* 0x00000002000e7802 */ /* 0x000fe20000000f00 */
[----:B------:R-:W-:Y:S01]  /*17620*/  IMAD.MOV.U32 R15, RZ, RZ, 0x181f ;  /* 0x0000181fff0f7424 */ /* 0x000fe200078e00ff */
[----:B------:R-:W-:Y:S02]  /*17630*/  MOV R0, 0x17650 ;  /* 0x0001765000007802 */ /* 0x000fe40000000f00 */
[----:B--2--5:R-:W-:Y:S05]  /*17640*/  CALL.REL.NOINC `($__internal_83_$__cuda_sm70_shflsync_idx_p) ;  /* 0x000010c000007944 */ /* 0x024fea0003c00000 */
[----:B--2---:R-:W-:Y:S01]  /*17650*/  MOV R13, R15 ;  /* 0x0000000f000d7202 */ /* 0x004fe20000000f00 */
[----:B-1----:R-:W-:Y:S05]  /*17660*/  BRA `(.L_x_3981) ;  /* 0xffff025000007947 */ /* 0x002fea000383ffff */
.L_x_3862:
[----:B---3--:R-:W-:Y:S01]  /*17670*/  IMAD.MOV.U32 R17, RZ, RZ, R9 ;  /* 0x000000ffff117224 */ /* 0x008fe200078e0009 */
[----:B------:R-:W-:Y:S01]  /*17680*/  MOV R14, 0x2 ;  /* 0x00000002000e7802 */ /* 0x000fe20000000f00 */
[----:B------:R-:W-:Y:S01]  /*17690*/  IMAD.MOV.U32 R15, RZ, RZ, 0x181f ;  /* 0x0000181fff0f7424 */ /* 0x000fe200078e00ff */
[----:B------:R-:W-:Y:S02]  /*176a0*/  MOV R0, 0x176c0 ;  /* 0x000176c000007802 */ /* 0x000fe40000000f00 */
[----:B-12-45:R-:W-:Y:S05]  /*176b0*/  CALL.REL.NOINC `($__internal_83_$__cuda_sm70_shflsync_idx_p) ;  /* 0x0000105000007944 */ /* 0x036fea0003c00000 */
[----:B-12---:R-:W-:Y:S01]  /*176c0*/  MOV R17, R15 ;  /* 0x0000000f00117202 */ /* 0x006fe20000000f00 */
[----:B------:R-:W-:Y:S05]  /*176d0*/  BRA `(.L_x_3982) ;  /* 0xffff020000007947 */ /* 0x000fea000383ffff */
.L_x_3865:
[----:B-1----:R-:W-:Y:S01]  /*176e0*/  IMAD.MOV.U32 R17, RZ, RZ, R7 ;  /* 0x000000ffff117224 */ /* 0x002fe200078e0007 */
[----:B------:R-:W-:Y:S01]  /*176f0*/  MOV R14, 0x3 ;  /* 0x00000003000e7802 */ /* 0x000fe20000000f00 */
[----:B------:R-:W-:Y:S01]  /*17700*/  IMAD.MOV.U32 R15, RZ, RZ, 0x181f ;  /* 0x0000181fff0f7424 */ /* 0x000fe200078e00ff */
[----:B------:R-:W-:-:S02]  /*17710*/  MOV R0, 0x17730 ;  /* 0x0001773000007802 */ /* 0x000fc40000000f00 */
[----:B--2345:R-:W-:Y:S05]  /*17720*/  CALL.REL.NOINC `($__internal_83_$__cuda_sm70_shflsync_idx_p) ;  /* 0x00000fe000007944 */ /* 0x03cfea0003c00000 */
[----:B--2---:R-:W-:Y:S01]  /*17730*/  IMAD.MOV.U32 R7, RZ, RZ, R15 ;  /* 0x000000ffff077224 */ /* 0x004fe200078e000f */
[----:B-1----:R-:W-:Y:S01]  /*17740*/  MOV R14, 0x3 ;  /* 0x00000003000e7802 */ /* 0x002fe20000000f00 */
[----:B------:R-:W-:Y:S01]  /*17750*/  IMAD.MOV.U32 R17, RZ, RZ, R9 ;  /* 0x000000ffff117224 */ /* 0x000fe200078e0009 */
[----:B------:R-:W-:-:S02]  /*17760*/  MOV R15, 0x181f ;  /* 0x0000181f000f7802 */ /* 0x000fc40000000f00 */
[----:B------:R-:W-:Y:S02]  /*17770*/  MOV R0, 0x17790 ;  /* 0x0001779000007802 */ /* 0x000fe40000000f00 */
[----:B------:R-:W-:Y:S05]  /*17780*/  CALL.REL.NOINC `($__internal_83_$__cuda_sm70_shflsync_idx_p) ;  /* 0x00000f8000007944 */ /* 0x000fea0003c00000 */
[----:B-12---:R-:W-:Y:S05]  /*17790*/  BRA `(.L_x_3983) ;  /* 0xffff028000007947 */ /* 0x006fea000383ffff */
.L_x_3914:
[----:B------:R-:W-:Y:S02]  /*177a0*/  MOV R6, 0x2 ;  /* 0x0000000200067802 */ /* 0x000fe40000000f00 */
[----:B------:R-:W-:Y:S02]  /*177b0*/  MOV R2, 0x177d0 ;  /* 0x000177d000027802 */ /* 0x000fe40000000f00 */
[----:B------:R-:W-:Y:S05]  /*177c0*/  CALL.REL.NOINC `($__internal_82_$__cuda_sm70_shflsync_bfly_p) ;  /* 0x00000ef000007944 */ /* 0x000fea0003c00000 */
[----:B-12---:R-:W-:Y:S05]  /*177d0*/  BRA `(.L_x_3984) ;  /* 0xffffb0f000007947 */ /* 0x006fea000383ffff */
.L_x_3915:
[----:B------:R-:W-:Y:S02]  /*177e0*/  MOV R6, 0x1 ;  /* 0x0000000100067802 */ /* 0x000fe40000000f00 */
[----:B------:R-:W-:Y:S02]  /*177f0*/  MOV R2, 0x17810 ;  /* 0x0001781000027802 */ /* 0x000fe40000000f00 */
[----:B------:R-:W-:Y:S05]  /*17800*/  CALL.REL.NOINC `($__internal_82_$__cuda_sm70_shflsync_bfly_p) ;  /* 0x00000eb000007944 */ /* 0x000fea0003c00000 */
[----:B--2---:R-:W-:Y:S01]  /*17810*/  FADD.FTZ R4, R231, R6 ;  /* 0x00000006e7047221 */ /* 0x004fe20000010000 */
[----:B-1----:R-:W-:Y:S02]  /*17820*/  MOV R231, R225 ;  /* 0x000000e100e77202 */ /* 0x002fe40000000f00 */
[----:B------:R-:W-:Y:S02]  /*17830*/  MOV R6, 0x2 ;  /* 0x0000000200067802 */ /* 0x000fe40000000f00 */
[----:B------:R-:W-:Y:S02]  /*17840*/  MOV R2, 0x17860 ;  /* 0x0001786000027802 */ /* 0x000fe40000000f00 */
[----:B------:R-:W-:Y:S05]  /*17850*/  CALL.REL.NOINC `($__internal_82_$__cuda_sm70_shflsync_bfly_p) ;  /* 0x00000e6000007944 */ /* 0x000fea0003c00000 */
[----:B--2---:R-:W-:Y:S01]  /*17860*/  FADD.FTZ R14, R225, R6 ;  /* 0x00000006e10e7221 */ /* 0x004fe20000010000 */
[----:B------:R-:W-:-:S02]  /*17870*/  MOV R6, 0x1 ;  /* 0x0000000100067802 */ /* 0x000fc40000000f00 */
[----:B------:R-:W-:Y:S02]  /*17880*/  MOV R2, 0x178b0 ;  /* 0x000178b000027802 */ /* 0x000fe40000000f00 */
[----:B-1----:R-:W-:Y:S02]  /*17890*/  MOV R231, R14 ;  /* 0x0000000e00e77202 */ /* 0x002fe40000000f00 */
[----:B------:R-:W-:Y:S05]  /*178a0*/  CALL.REL.NOINC `($__internal_82_$__cuda_sm70_shflsync_bfly_p) ;  /* 0x00000e1000007944 */ /* 0x000fea0003c00000 */
[----:B-12---:R-:W-:Y:S05]  /*178b0*/  BRA `(.L_x_3985) ;  /* 0xffffb08000007947 */ /* 0x006fea000383ffff */
.L_x_3922:
[----:B---34-:R-:W-:Y:S01]  /*178c0*/  IMAD.MOV.U32 R17, RZ, RZ, R20 ;  /* 0x000000ffff117224 */ /* 0x018fe200078e0014 */
[----:B------:R-:W-:Y:S01]  /*178d0*/  MOV R14, RZ ;  /* 0x000000ff000e7202 */ /* 0x000fe20000000f00 */
[----:B------:R-:W-:Y:S01]  /*178e0*/  IMAD.MOV.U32 R15, RZ, RZ, 0x181f ;  /* 0x0000181fff0f7424 */ /* 0x000fe200078e00ff */
[----:B------:R-:W-:Y:S02]  /*178f0*/  MOV R0, 0x17910 ;  /* 0x0001791000007802 */ /* 0x000fe40000000f00 */
[----:B-12---:R-:W-:Y:S05]  /*17900*/  CALL.REL.NOINC `($__internal_83_$__cuda_sm70_shflsync_idx_p) ;  /* 0x00000e0000007944 */ /* 0x006fea0003c00000 */
[----:B--2---:R-:W-:Y:S01]  /*17910*/  MOV R21, R15 ;  /* 0x0000000f00157202 */ /* 0x004fe20000000f00 */
[----:B-1----:R-:W-:Y:S05]  /*17920*/  BRA `(.L_x_3986) ;  /* 0xffffc98000007947 */ /* 0x002fea000383ffff */
.L_x_3923:
[----:B------:R-:W-:Y:S01]  /*17930*/  IMAD.MOV.U32 R17, RZ, RZ, R3 ;  /* 0x000000ffff117224 */ /* 0x000fe200078e0003 */
[----:B------:R-:W-:Y:S01]  /*17940*/  MOV R14, RZ ;  /* 0x000000ff000e7202 */ /* 0x000fe20000000f00 */
[----:B------:R-:W-:Y:S01]  /*17950*/  IMAD.MOV.U32 R15, RZ, RZ, 0x181f ;  /* 0x0000181fff0f7424 */ /* 0x000fe200078e00ff */
[----:B------:R-:W-:Y:S02]  /*17960*/  MOV R0, 0x17980 ;  /* 0x0001798000007802 */ /* 0x000fe40000000f00 */
[----:B-1234-:R-:W-:Y:S05]  /*17970*/  CALL.REL.NOINC `($__internal_83_$__cuda_sm70_shflsync_idx_p) ;  /* 0x00000d9000007944 */ /* 0x01efea0003c00000 */
[----:B-12---:R-:W-:Y:S05]  /*17980*/  BRA `(.L_x_3987) ;  /* 0xffffc94000007947 */ /* 0x006fea000383ffff */
.L_x_3926:
[----:B---3--:R-:W-:Y:S01]  /*17990*/  IMAD.MOV.U32 R17, RZ, RZ, R20 ;  /* 0x000000ffff117224 */ /* 0x008fe200078e0014 */
[----:B------:R-:W-:Y:S01]  /*179a0*/  MOV R14, 0x1 ;  /* 0x00000001000e7802 */ /* 0x000fe20000000f00 */
[----:B------:R-:W-:Y:S01]  /*179b0*/  IMAD.MOV.U32 R15, RZ, RZ, 0x181f ;  /* 0x0000181fff0f7424 */ /* 0x000fe200078e00ff */
[----:B------:R-:W-:-:S02]  /*179c0*/  MOV R0, 0x179e0 ;  /* 0x000179e000007802 */ /* 0x000fc40000000f00 */
[----:B-12-4-:R-:W-:Y:S05]  /*179d0*/  CALL.REL.NOINC `($__internal_83_$__cuda_sm70_shflsync_idx_p) ;  /* 0x00000d3000007944 */ /* 0x016fea0003c00000 */
[----:B--2---:R-:W-:Y:S01]  /*179e0*/  IMAD.MOV.U32 R21, RZ, RZ, R15 ;  /* 0x000000ffff157224 */ /* 0x004fe200078e000f */
[----:B-1----:R-:W-:Y:S01]  /*179f0*/  MOV R14, 0x1 ;  /* 0x00000001000e7802 */ /* 0x002fe20000000f00 */
[----:B------:R-:W-:Y:S01]  /*17a00*/  IMAD.MOV.U32 R17, RZ, RZ, R3 ;  /* 0x000000ffff117224 */ /* 0x000fe200078e0003 */
[----:B------:R-:W-:-:S02]  /*17a10*/  MOV R15, 0x181f ;  /* 0x0000181f000f7802 */ /* 0x000fc40000000f00 */
[----:B------:R-:W-:Y:S02]  /*17a20*/  MOV R0, 0x17a40 ;  /* 0x00017a4000007802 */ /* 0x000fe40000000f00 */
[----:B------:R-:W-:Y:S05]  /*17a30*/  CALL.REL.NOINC `($__internal_83_$__cuda_sm70_shflsync_idx_p) ;  /* 0x00000cd000007944 */ /* 0x000fea0003c00000 */
[----:B-12---:R-:W-:Y:S05]  /*17a40*/  BRA `(.L_x_3988) ;  /* 0xffffc9e000007947 */ /* 0x006fea000383ffff */
.L_x_3929:
[----:B--2---:R-:W-:Y:S01]  /*17a50*/  IMAD.MOV.U32 R17, RZ, RZ, R20 ;  /* 0x000000ffff117224 */ /* 0x004fe200078e0014 */
[----:B------:R-:W-:Y:S01]  /*17a60*/  MOV R14, 0x2 ;  /* 0x00000002000e7802 */ /* 0x000fe20000000f00 */
[----:B---3--:R-:W-:Y:S01]  /*17a70*/  IMAD.MOV.U32 R15, RZ, RZ, 0x181f ;  /* 0x0000181fff0f7424 */ /* 0x008fe200078e00ff */
[----:B------:R-:W-:Y:S02]  /*17a80*/  MOV R0, 0x17aa0 ;  /* 0x00017aa000007802 */ /* 0x000fe40000000f00 */
[----:B-1--4-:R-:W-:Y:S05]  /*17a90*/  CALL.REL.NOINC `($__internal_83_$__cuda_sm70_shflsync_idx_p) ;  /* 0x00000c7000007944 */ /* 0x012fea0003c00000 */
[----:B--2---:R-:W-:Y:S01]  /*17aa0*/  MOV R21, R15 ;  /* 0x0000000f00157202 */ /* 0x004fe20000000f00 */
[----:B-1----:R-:W-:Y:S05]  /*17ab0*/  BRA `(.L_x_3989) ;  /* 0xffffcaa000007947 */ /* 0x002fea000383ffff */
.L_x_3930:
[----:B------:R-:W-:Y:S01]  /*17ac0*/  IMAD.MOV.U32 R17, RZ, RZ, R3 ;  /* 0x000000ffff117224 */ /* 0x000fe200078e0003 */
[----:B------:R-:W-:Y:S01]  /*17ad0*/  MOV R14, 0x2 ;  /* 0x00000002000e7802 */ /* 0x000fe20000000f00 */
[----:B---3--:R-:W-:Y:S01]  /*17ae0*/  IMAD.MOV.U32 R15, RZ, RZ, 0x181f ;  /* 0x0000181fff0f7424 */ /* 0x008fe200078e00ff */
[----:B------:R-:W-:Y:S02]  /*17af0*/  MOV R0, 0x17b10 ;  /* 0x00017b1000007802 */ /* 0x000fe40000000f00 */
[----:B-12-4-:R-:W-:Y:S05]  /*17b00*/  CALL.REL.NOINC `($__internal_83_$__cuda_sm70_shflsync_idx_p) ;  /* 0x00000c0000007944 */ /* 0x016fea0003c00000 */
[----:B-12---:R-:W-:Y:S05]  /*17b10*/  BRA `(.L_x_3990) ;  /* 0xffffca6000007947 */ /* 0x006fea000383ffff */
.L_x_3933:
[----:B-1----:R-:W-:Y:S01]  /*17b20*/  IMAD.MOV.U32 R17, RZ, RZ, R20 ;  /* 0x000000ffff117224 */ /* 0x002fe200078e0014 */
[----:B------:R-:W-:Y:S01]  /*17b30*/  MOV R14, 0x3 ;  /* 0x00000003000e7802 */ /* 0x000fe20000000f00 */
[----:B--2---:R-:W-:Y:S01]  /*17b40*/  IMAD.MOV.U32 R15, RZ, RZ, 0x181f ;  /* 0x0000181fff0f7424 */ /* 0x004fe200078e00ff */
[----:B------:R-:W-:-:S02]  /*17b50*/  MOV R0, 0x17b70 ;  /* 0x00017b7000007802 */ /* 0x000fc40000000f00 */
[----:B---34-:R-:W-:Y:S05]  /*17b60*/  CALL.REL.NOINC `($__internal_83_$__cuda_sm70_shflsync_idx_p) ;  /* 0x00000ba000007944 */ /* 0x018fea0003c00000 */
[----:B--2---:R-:W-:Y:S01]  /*17b70*/  IMAD.MOV.U32 R20, RZ, RZ, R15 ;  /* 0x000000ffff147224 */ /* 0x004fe200078e000f */
[----:B-1----:R-:W-:Y:S01]  /*17b80*/  MOV R14, 0x3 ;  /* 0x00000003000e7802 */ /* 0x002fe20000000f00 */
[----:B------:R-:W-:Y:S01]  /*17b90*/  IMAD.MOV.U32 R17, RZ, RZ, R3 ;  /* 0x000000ffff117224 */ /* 0x000fe200078e0003 */
[----:B------:R-:W-:-:S02]  /*17ba0*/  MOV R15, 0x181f ;  /* 0x0000181f000f7802 */ /* 0x000fc40000000f00 */
[----:B------:R-:W-:Y:S02]  /*17bb0*/  MOV R0, 0x17bd0 ;  /* 0x00017bd000007802 */ /* 0x000fe40000000f00 */
[----:B------:R-:W-:Y:S05]  /*17bc0*/  CALL.REL.NOINC `($__internal_83_$__cuda_sm70_shflsync_idx_p) ;  /* 0x00000b4000007944 */ /* 0x000fea0003c00000 */
[----:B-12---:R-:W-:Y:S05]  /*17bd0*/  BRA `(.L_x_3991) ;  /* 0xffffcae000007947 */ /* 0x006fea000383ffff */
.L_x_3935:
[----:B------:R-:W-:Y:S01]  /*17be0*/  IMAD.MOV.U32 R17, RZ, RZ, R167 ;  /* 0x000000ffff117224 */ /* 0x000fe200078e00a7 */
[----:B------:R-:W-:Y:S01]  /*17bf0*/  MOV R14, RZ ;  /* 0x000000ff000e7202 */ /* 0x000fe20000000f00 */
[----:B------:R-:W-:Y:S01]  /*17c00*/  IMAD.MOV.U32 R15, RZ, RZ, 0x1c1f ;  /* 0x00001c1fff0f7424 */ /* 0x000fe200078e00ff */
[----:B------:R-:W-:Y:S02]  /*17c10*/  MOV R0, 0x17c30 ;  /* 0x00017c3000007802 */ /* 0x000fe40000000f00 */
[----:B------:R-:W-:Y:S05]  /*17c20*/  CALL.REL.NOINC `($__internal_83_$__cuda_sm70_shflsync_idx_p) ;  /* 0x00000ae000007944 */ /* 0x000fea0003c00000 */
[----:B--2---:R-:W-:Y:S01]  /*17c30*/  MOV R169, R15 ;  /* 0x0000000f00a97202 */ /* 0x004fe20000000f00 */
[----:B-1----:R-:W-:Y:S05]  /*17c40*/  BRA `(.L_x_3992) ;  /* 0xffffcd8000007947 */ /* 0x002fea000383ffff */
.L_x_3936:
[----:B------:R-:W-:Y:S01]  /*17c50*/  IMAD.MOV.U32 R17, RZ, RZ, R168 ;  /* 0x000000ffff117224 */ /* 0x000fe200078e00a8 */
[----:B------:R-:W-:Y:S01]  /*17c60*/  MOV R14, RZ ;  /* 0x000000ff000e7202 */ /* 0x000fe20000000f00 */
[----:B------:R-:W-:Y:S01]  /*17c70*/  IMAD.MOV.U32 R15, RZ, RZ, 0x1c1f ;  /* 0x00001c1fff0f7424 */ /* 0x000fe200078e00ff */
[----:B------:R-:W-:Y:S02]  /*17c80*/  MOV R0, 0x17ca0 ;  /* 0x00017ca000007802 */ /* 0x000fe40000000f00 */
[----:B-12---:R-:W-:Y:S05]  /*17c90*/  CALL.REL.NOINC `($__internal_83_$__cuda_sm70_shflsync_idx_p) ;  /* 0x00000a7000007944 */ /* 0x006fea0003c00000 */
[----:B-12---:R-:W-:Y:S05]  /*17ca0*/  BRA `(.L_x_3993) ;  /* 0xffffcd4000007947 */ /* 0x006fea000383ffff */
.L_x_3939:
[----:B---3--:R-:W-:Y:S01]  /*17cb0*/  IMAD.MOV.U32 R17, RZ, RZ, R167 ;  /* 0x000000ffff117224 */ /* 0x008fe200078e00a7 */
[----:B------:R-:W-:Y:S01]  /*17cc0*/  MOV R14, 0x1 ;  /* 0x00000001000e7802 */ /* 0x000fe20000000f00 */
[----:B----4-:R-:W-:Y:S01]  /*17cd0*/  IMAD.MOV.U32 R15, RZ, RZ, 0x1c1f ;  /* 0x00001c1fff0f7424 */ /* 0x010fe200078e00ff */
[----:B------:R-:W-:-:S02]  /*17ce0*/  MOV R0, 0x17d00 ;  /* 0x00017d0000007802 */ /* 0x000fc40000000f00 */
[----:B-12---:R-:W-:Y:S05]  /*17cf0*/  CALL.REL.NOINC `($__internal_83_$__cuda_sm70_shflsync_idx_p) ;  /* 0x00000a1000007944 */ /* 0x006fea0003c00000 */
[----:B--2---:R-:W-:Y:S01]  /*17d00*/  IMAD.MOV.U32 R167, RZ, RZ, R15 ;  /* 0x000000ffffa77224 */ /* 0x004fe200078e000f */
[----:B-1----:R-:W-:Y:S01]  /*17d10*/  MOV R14, 0x1 ;  /* 0x00000001000e7802 */ /* 0x002fe20000000f00 */
[----:B------:R-:W-:Y:S01]  /*17d20*/  IMAD.MOV.U32 R17, RZ, RZ, R168 ;  /* 0x000000ffff117224 */ /* 0x000fe200078e00a8 */
[----:B------:R-:W-:-:S02]  /*17d30*/  MOV R15, 0x1c1f ;  /* 0x00001c1f000f7802 */ /* 0x000fc40000000f00 */
[----:B------:R-:W-:Y:S02]  /*17d40*/  MOV R0, 0x17d60 ;  /* 0x00017d6000007802 */ /* 0x000fe40000000f00 */
[----:B------:R-:W-:Y:S05]  /*17d50*/  CALL.REL.NOINC `($__internal_83_$__cuda_sm70_shflsync_idx_p) ;  /* 0x000009b000007944 */ /* 0x000fea0003c00000 */
[----:B-12---:R-:W-:Y:S05]  /*17d60*/  BRA `(.L_x_3994) ;  /* 0xffffd60000007947 */ /* 0x006fea000383ffff */
.L_x_3943:
[----:B------:R-:W-:Y:S01]  /*17d70*/  IMAD.MOV.U32 R17, RZ, RZ, R5 ;  /* 0x000000ffff117224 */ /* 0x000fe200078e0005 */
[----:B------:R-:W-:Y:S01]  /*17d80*/  MOV R14, RZ ;  /* 0x000000ff000e7202 */ /* 0x000fe20000000f00 */
[----:B------:R-:W-:Y:S01]  /*17d90*/  IMAD.MOV.U32 R15, RZ, RZ, 0x181f ;  /* 0x0000181fff0f7424 */ /* 0x000fe200078e00ff */
[----:B------:R-:W-:Y:S02]  /*17da0*/  MOV R0, 0x17dc0 ;  /* 0x00017dc000007802 */ /* 0x000fe40000000f00 */
[----:B------:R-:W-:Y:S05]  /*17db0*/  CALL.REL.NOINC `($__internal_83_$__cuda_sm70_shflsync_idx_p) ;  /* 0x0000095000007944 */ /* 0x000fea0003c00000 */
[----:B--2---:R-:W-:Y:S01]  /*17dc0*/  MOV R7, R15 ;  /* 0x0000000f00077202 */ /* 0x004fe20000000f00 */
[----:B-1----:R-:W-:Y:S05]  /*17dd0*/  BRA `(.L_x_3995) ;  /* 0xffffe2f000007947 */ /* 0x002fea000383ffff */
.L_x_3944:
[----:B------:R-:W-:Y:S01]  /*17de0*/  IMAD.MOV.U32 R17, RZ, RZ, R4 ;  /* 0x000000ffff117224 */ /* 0x000fe200078e0004 */
[----:B------:R-:W-:Y:S01]  /*17df0*/  MOV R14, RZ ;  /* 0x000000ff000e7202 */ /* 0x000fe20000000f00 */
[----:B------:R-:W-:Y:S01]  /*17e00*/  IMAD.MOV.U32 R15, RZ, RZ, 0x181f ;  /* 0x0000181fff0f7424 */ /* 0x000fe200078e00ff */
[----:B------:R-:W-:Y:S02]  /*17e10*/  MOV R0, 0x17e30 ;  /* 0x00017e3000007802 */ /* 0x000fe40000000f00 */
[----:B-12---:R-:W-:Y:S05]  /*17e20*/  CALL.REL.NOINC `($__internal_83_$__cuda_sm70_shflsync_idx_p) ;  /* 0x000008e000007944 */ /* 0x006fea0003c00000 */
[----:B-12---:R-:W-:Y:S05]  /*17e30*/  BRA `(.L_x_3996) ;  /* 0xffffe2b000007947 */ /* 0x006fea000383ffff */
.L_x_3947:
[----:B--2---:R-:W-:Y:S01]  /*17e40*/  IMAD.MOV.U32 R17, RZ, RZ, R5 ;  /* 0x000000ffff117224 */ /* 0x004fe200078e0005 */
[----:B------:R-:W-:Y:S01]  /*17e50*/  MOV R14, 0x1 ;  /* 0x00000001000e7802 */ /* 0x000fe20000000f00 */
[----:B----4-:R-:W-:Y:S01]  /*17e60*/  IMAD.MOV.U32 R15, RZ, RZ, 0x181f ;  /* 0x0000181fff0f7424 */ /* 0x010fe200078e00ff */
[----:B------:R-:W-:-:S02]  /*17e70*/  MOV R0, 0x17e90 ;  /* 0x00017e9000007802 */ /* 0x000fc40000000f00 */
[----:B-1-3--:R-:W-:Y:S05]  /*17e80*/  CALL.REL.NOINC `($__internal_83_$__cuda_sm70_shflsync_idx_p) ;  /* 0x0000088000007944 */ /* 0x00afea0003c00000 */
[----:B--2---:R-:W-:Y:S01]  /*17e90*/  IMAD.MOV.U32 R7, RZ, RZ, R15 ;  /* 0x000000ffff077224 */ /* 0x004fe200078e000f */
[----:B-1----:R-:W-:Y:S01]  /*17ea0*/  MOV R14, 0x1 ;  /* 0x00000001000e7802 */ /* 0x002fe20000000f00 */
[----:B------:R-:W-:Y:S01]  /*17eb0*/  IMAD.MOV.U32 R17, RZ, RZ, R4 ;  /* 0x000000ffff117224 */ /* 0x000fe200078e0004 */
[----:B------:R-:W-:-:S02]  /*17ec0*/  MOV R15, 0x181f ;  /* 0x0000181f000f7802 */ /* 0x000fc40000000f00 */
[----:B------:R-:W-:Y:S02]  /*17ed0*/  MOV R0, 0x17ef0 ;  /* 0x00017ef000007802 */ /* 0x000fe40000000f00 */
[----:B------:R-:W-:Y:S05]  /*17ee0*/  CALL.REL.NOINC `($__internal_83_$__cuda_sm70_shflsync_idx_p) ;  /* 0x0000082000007944 */ /* 0x000fea0003c00000 */
[----:B-12---:R-:W-:Y:S05]  /*17ef0*/  BRA `(.L_x_3997) ;  /* 0xffffe36000007947 */ /* 0x006fea000383ffff */
.L_x_3950:
[----:B-1----:R-:W-:Y:S01]  /*17f00*/  IMAD.MOV.U32 R17, RZ, RZ, R5 ;  /* 0x000000ffff117224 */ /* 0x002fe200078e0005 */
[----:B------:R-:W-:Y:S01]  /*17f10*/  MOV R14, 0x2 ;  /* 0x00000002000e7802 */ /* 0x000fe20000000f00 */
[----:B----4-:R-:W-:Y:S01]  /*17f20*/  IMAD.MOV.U32 R15, RZ, RZ, 0x181f ;  /* 0x0000181fff0f7424 */ /* 0x010fe200078e00ff */
[----:B------:R-:W-:Y:S02]  /*17f30*/  MOV R0, 0x17f50 ;  /* 0x00017f5000007802 */ /* 0x000fe40000000f00 */
[----:B--23--:R-:W-:Y:S05]  /*17f40*/  CALL.REL.NOINC `($__internal_83_$__cuda_sm70_shflsync_idx_p) ;  /* 0x000007c000007944 */ /* 0x00cfea0003c00000 */
[----:B--2---:R-:W-:Y:S01]  /*17f50*/  MOV R7, R15 ;  /* 0x0000000f00077202 */ /* 0x004fe20000000f00 */
[----:B-1----:R-:W-:Y:S05]  /*17f60*/  BRA `(.L_x_3998) ;  /* 0xffffe42000007947 */ /* 0x002fea000383ffff */
.L_x_3951:
[----:B------:R-:W-:Y:S01]  /*17f70*/  IMAD.MOV.U32 R17, RZ, RZ, R4 ;  /* 0x000000ffff117224 */ /* 0x000fe200078e0004 */
[----:B------:R-:W-:Y:S01]  /*17f80*/  MOV R14, 0x2 ;  /* 0x00000002000e7802 */ /* 0x000fe20000000f00 */
[----:B----4-:R-:W-:Y:S01]  /*17f90*/  IMAD.MOV.U32 R15, RZ, RZ, 0x181f ;  /* 0x0000181fff0f7424 */ /* 0x010fe200078e00ff */
[----:B------:R-:W-:Y:S02]  /*17fa0*/  MOV R0, 0x17fc0 ;  /* 0x00017fc000007802 */ /* 0x000fe40000000f00 */
[----:B-123--:R-:W-:Y:S05]  /*17fb0*/  CALL.REL.NOINC `($__internal_83_$__cuda_sm70_shflsync_idx_p) ;  /* 0x0000075000007944 */ /* 0x00efea0003c00000 */
[----:B-12---:R-:W-:Y:S05]  /*17fc0*/  BRA `(.L_x_3999) ;  /* 0xffffe3e000007947 */ /* 0x006fea000383ffff */
.L_x_3954:
[----:B-1----:R-:W-:Y:S01]  /*17fd0*/  IMAD.MOV.U32 R17, RZ, RZ, R5 ;  /* 0x000000ffff117224 */ /* 0x002fe200078e0005 */
[----:B------:R-:W-:Y:S01]  /*17fe0*/  MOV R14, 0x3 ;  /* 0x00000003000e7802 */ /* 0x000fe20000000f00 */
[----:B------:R-:W-:Y:S01]  /*17ff0*/  IMAD.MOV.U32 R15, RZ, RZ, 0x181f ;  /* 0x0000181fff0f7424 */ /* 0x000fe200078e00ff */
[----:B------:R-:W-:-:S02]  /*18000*/  MOV R0, 0x18020 ;  /* 0x0001802000007802 */ /* 0x000fc40000000f00 */
[----:B--234-:R-:W-:Y:S05]  /*18010*/  CALL.REL.NOINC `($__internal_83_$__cuda_sm70_shflsync_idx_p) ;  /* 0x000006f000007944 */ /* 0x01cfea0003c00000 */
[----:B--2---:R-:W-:Y:S01]  /*18020*/  IMAD.MOV.U32 R5, RZ, RZ, R15 ;  /* 0x000000ffff057224 */ /* 0x004fe200078e000f */
[----:B-1----:R-:W-:Y:S01]  /*18030*/  MOV R14, 0x3 ;  /* 0x00000003000e7802 */ /* 0x002fe20000000f00 */
[----:B------:R-:W-:Y:S01]  /*18040*/  IMAD.MOV.U32 R17, RZ, RZ, R4 ;  /* 0x000000ffff117224 */ /* 0x000fe200078e0004 */
[----:B------:R-:W-:-:S02]  /*18050*/  MOV R15, 0x181f ;  /* 0x0000181f000f7802 */ /* 0x000fc40000000f00 */
[----:B------:R-:W-:Y:S02]  /*18060*/  MOV R0, 0x18080 ;  /* 0x0001808000007802 */ /* 0x000fe40000000f00 */
[----:B------:R-:W-:Y:S05]  /*18070*/  CALL.REL.NOINC `($__internal_83_$__cuda_sm70_shflsync_idx_p) ;  /* 0x0000069000007944 */ /* 0x000fea0003c00000 */
[----:B-12---:R-:W-:Y:S05]  /*18080*/  BRA `(.L_x_4000) ;  /* 0xffffe46000007947 */ /* 0x006fea000383ffff */
.L_x_3956:
[----:B------:R-:W-:Y:S01]  /*18090*/  IMAD.MOV.U32 R17, RZ, RZ, R2 ;  /* 0x000000ffff117224 */ /* 0x000fe200078e0002 */
[----:B------:R-:W-:Y:S01]  /*180a0*/  MOV R14, RZ ;  /* 0x000000ff000e7202 */ /* 0x000fe20000000f00 */
[----:B------:R-:W-:Y:S01]  /*180b0*/  IMAD.MOV.U32 R15, RZ, RZ, 0x1f ;  /* 0x0000001fff0f7424 */ /* 0x000fe200078e00ff */
[----:B------:R-:W-:Y:S02]  /*180c0*/  MOV R0, 0x180e0 ;  /* 0x000180e000007802 */ /* 0x000fe40000000f00 */
[----:B------:R-:W-:Y:S05]  /*180d0*/  CALL.REL.NOINC `($__internal_83_$__cuda_sm70_shflsync_idx_p) ;  /* 0x0000063000007944 */ /* 0x000fea0003c00000 */
[----:B--2---:R-:W-:Y:S01]  /*180e0*/  MOV R3, R15 ;  /* 0x0000000f00037202 */ /* 0x004fe20000000f00 */
[----:B-1----:R-:W-:Y:S05]  /*180f0*/  BRA `(.L_x_4001) ;  /* 0xffffe5a000007947 */ /* 0x002fea000383ffff */
.L_x_3957:
[----:B------:R-:W-:Y:S01]  /*18100*/  IMAD.MOV.U32 R17, RZ, RZ, R2 ;  /* 0x000000ffff117224 */ /* 0x000fe200078e0002 */
[----:B------:R-:W-:Y:S01]  /*18110*/  MOV R14, 0x1 ;  /* 0x00000001000e7802 */ /* 0x000fe20000000f00 */
[----:B------:R-:W-:Y:S01]  /*18120*/  IMAD.MOV.U32 R15, RZ, RZ, 0x1f ;  /* 0x0000001fff0f7424 */ /* 0x000fe200078e00ff */
[----:B------:R-:W-:Y:S02]  /*18130*/  MOV R0, 0x18150 ;  /* 0x0001815000007802 */ /* 0x000fe40000000f00 */
[----:B-12---:R-:W-:Y:S05]  /*18140*/  CALL.REL.NOINC `($__internal_83_$__cuda_sm70_shflsync_idx_p) ;  /* 0x000005c000007944 */ /* 0x006fea0003c00000 */
[----:B--2---:R-:W-:Y:S01]  /*18150*/  MOV R2, R15 ;  /* 0x0000000f00027202 */ /* 0x004fe20000000f00 */
[----:B-1----:R-:W-:Y:S05]  /*18160*/  BRA `(.L_x_4002) ;  /* 0xffffe55000007947 */ /* 0x002fea000383ffff */
.L_x_3958:
[----:B------:R-:W-:Y:S02]  /*18170*/  MOV R7, 0x1 ;  /* 0x0000000100077802 */ /* 0x000fe40000000f00 */
[----:B------:R-:W-:-:S02]  /*18180*/  MOV R0, 0x181a0 ;  /* 0x000181a000007802 */ /* 0x000fc40000000f00 */
[----:B-12---:R-:W-:Y:S05]  /*18190*/  CALL.REL.NOINC `($__internal_84_$__cuda_sm70_shflsync_up_p) ;  /* 0x000005c000007944 */ /* 0x006fea0003c00000 */
[----:B-12---:R-:W-:Y:S05]  /*181a0*/  BRA `(.L_x_4003) ;  /* 0xffffe63000007947 */ /* 0x006fea000383ffff */
.L_x_3959:
[----:B------:R-:W-:Y:S02]  /*181b0*/  MOV R7, 0x2 ;  /* 0x0000000200077802 */ /* 0x000fe40000000f00 */
[----:B------:R-:W-:-:S02]  /*181c0*/  MOV R0, 0x181e0 ;  /* 0x000181e000007802 */ /* 0x000fc40000000f00 */
[----:B-12---:R-:W-:Y:S05]  /*181d0*/  CALL.REL.NOINC `($__internal_84_$__cuda_sm70_shflsync_up_p) ;  /* 0x0000058000007944 */ /* 0x006fea0003c00000 */
        /* <DEDUP_REMOVED lines=23> */
.L_x_3963:
[----:B------:R-:W-:Y:S01]  /*18350*/  IMAD.MOV.U32 R9, RZ, RZ, R2 ;  /* 0x000000ffff097224 */ /* 0x000fe200078e0002 */
[----:B------:R-:W-:Y:S02]  /*18360*/  MOV R7, 0x1 ;  /* 0x0000000100077802 */ /* 0x000fe40000000f00 */
[----:B------:R-:W-:Y:S02]  /*18370*/  MOV R0, 0x18390 ;  /* 0x0001839000007802 */ /* 0x000fe40000000f00 */
[----:B------:R-:W-:Y:S05]  /*18380*/  CALL.REL.NOINC `($__internal_84_$__cuda_sm70_shflsync_up_p) ;  /* 0x000003d000007944 */ /* 0x000fea0003c00000 */
[----:B-12---:R-:W-:Y:S05]  /*18390*/  BRA `(.L_x_4005) ;  /* 0xffffe69000007947 */ /* 0x006fea000383ffff */
.L_x_3964:
[----:B------:R-:W-:Y:S01]  /*183a0*/  IMAD.MOV.U32 R9, RZ, RZ, R2 ;  /* 0x000000ffff097224 */ /* 0x000fe200078e0002 */
[----:B------:R-:W-:Y:S02]  /*183b0*/  MOV R7, 0x2 ;  /* 0x0000000200077802 */ /* 0x000fe40000000f00 */
[----:B------:R-:W-:Y:S02]  /*183c0*/  MOV R0, 0x183e0 ;  /* 0x000183e000007802 */ /* 0x000fe40000000f00 */
[----:B------:R-:W-:Y:S05]  /*183d0*/  CALL.REL.NOINC `($__internal_84_$__cuda_sm70_shflsync_up_p) ;  /* 0x0000038000007944 */ /* 0x000fea0003c00000 */
[----:B-12---:R-:W-:Y:S01]  /*183e0*/  SEL R9, R7, RZ, P1 ;  /* 0x000000ff07097207 */ /* 0x006fe20000800000 */
[----:B------:R-:W-:Y:S01]  /*183f0*/  IMAD.MOV.U32 R7, RZ, RZ, 0x4 ;  /* 0x00000004ff077424 */ /* 0x000fe200078e00ff */
[----:B------:R-:W-:-:S03]  /*18400*/  MOV R0, 0x18430 ;  /* 0x0001843000007802 */ /* 0x000fc60000000f00 */
[----:B------:R-:W-:Y:S02]  /*18410*/  IMAD.IADD R9, R2, 0x1, R9 ;  /* 0x0000000102097824 */ /* 0x000fe400078e0209 */
        /* <DEDUP_REMOVED lines=19> */
.L_x_3966:
[----:B------:R-:W-:Y:S02]  /*18550*/  SEL R2, RZ, 0x1, P0 ;  /* 0x00000001ff027807 */ /* 0x000fe40000000000 */
[----:B------:R-:W-:Y:S02]  /*18560*/  MOV R0, 0x18580 ;  /* 0x0001858000007802 */ /* 0x000fe40000000f00 */
[----:B---3--:R-:W-:Y:S05]  /*18570*/  CALL.REL.NOINC `($__internal_85_$__cuda_sm70_votesync_ballot) ;  /* 0x0000023000007944 */ /* 0x008fea0003c00000 */
[----:B------:R-:W-:Y:S05]  /*18580*/  BRA `(.L_x_4007) ;  /* 0xffffe63000007947 */ /* 0x000fea000383ffff */
.L_x_3967:
[----:B------:R-:W-:Y:S01]  /*18590*/  IMAD.MOV.U32 R17, RZ, RZ, R6 ;  /* 0x000000ffff117224 */ /* 0x000fe200078e0006 */
[----:B--2---:R-:W-:Y:S01]  /*185a0*/  MOV R14, R2 ;  /* 0x00000002000e7202 */ /* 0x004fe20000000f00 */
[----:B------:R-:W-:Y:S01]  /*185b0*/  IMAD.MOV.U32 R15, RZ, RZ, 0x1f ;  /* 0x0000001fff0f7424 */ /* 0x000fe200078e00ff */
[----:B------:R-:W-:Y:S02]  /*185c0*/  MOV R0, 0x185e0 ;  /* 0x000185e000007802 */ /* 0x000fe40000000f00 */
[----:B-1-3--:R-:W-:Y:S05]  /*185d0*/  CALL.REL.NOINC `($__internal_83_$__cuda_sm70_shflsync_idx_p) ;  /* 0x0000013000007944 */ /* 0x00afea0003c00000 */
[----:B--2---:R-:W-:Y:S01]  /*185e0*/  IMAD.MOV.U32 R6, RZ, RZ, R15 ;  /* 0x000000ffff067224 */ /* 0x004fe200078e000f */
[----:B-1----:R-:W-:Y:S01]  /*185f0*/  MOV R14, R2 ;  /* 0x00000002000e7202 */ /* 0x002fe20000000f00 */
[----:B------:R-:W-:Y:S01]  /*18600*/  IMAD.MOV.U32 R17, RZ, RZ, R5 ;  /* 0x000000ffff117224 */ /* 0x000fe200078e0005 */
[----:B------:R-:W-:Y:S02]  /*18610*/  MOV R15, 0x1f ;  /* 0x0000001f000f7802 */ /* 0x000fe40000000f00 */
[----:B------:R-:W-:-:S02]  /*18620*/  MOV R0, 0x18640 ;  /* 0x0001864000007802 */ /* 0x000fc40000000f00 */
[----:B------:R-:W-:Y:S05]  /*18630*/  CALL.REL.NOINC `($__internal_83_$__cuda_sm70_shflsync_idx_p) ;  /* 0x000000d000007944 */ /* 0x000fea0003c00000 */
[----:B--2---:R-:W-:Y:S01]  /*18640*/  MOV R5, R15 ;  /* 0x0000000f00057202 */ /* 0x004fe20000000f00 */
[----:B-1----:R-:W-:Y:S05]  /*18650*/  BRA `(.L_x_4008) ;  /* 0xffffe5a000007947 */ /* 0x002fea000383ffff */
.L_x_3970:
[----:B------:R-:W-:Y:S01]  /*18660*/  IMAD.MOV.U32 R17, RZ, RZ, R9 ;  /* 0x000000ffff117224 */ /* 0x000fe200078e0009 */
[----:B------:R-:W-:-:S02]  /*18670*/  MOV R15, 0x1f ;  /* 0x0000001f000f7802 */ /* 0x000fc40000000f00 */
[----:B------:R-:W-:Y:S02]  /*18680*/  MOV R0, 0x186a0 ;  /* 0x000186a000007802 */ /* 0x000fe40000000f00 */
[----:B-1234-:R-:W-:Y:S05]  /*18690*/  CALL.REL.NOINC `($__internal_83_$__cuda_sm70_shflsync_idx_p) ;  /* 0x0000007000007944 */ /* 0x01efea0003c00000 */
[----:B--2---:R-:W-:Y:S01]  /*186a0*/  MOV R13, R15 ;  /* 0x0000000f000d7202 */ /* 0x004fe20000000f00 */
[----:B-1----:R-:W-:Y:S05]  /*186b0*/  BRA `(.L_x_3969) ;  /* 0xffffe5a000007947 */ /* 0x002fea000383ffff */
        .weak           $__internal_82_$__cuda_sm70_shflsync_bfly_p
        .type           $__internal_82_$__cuda_sm70_shflsync_bfly_p,@function
        .size           $__internal_82_$__cuda_sm70_shflsync_bfly_p,($__internal_83_$__cuda_sm70_shflsync_idx_p - $__internal_82_$__cuda_sm70_shflsync_bfly_p)
$__internal_82_$__cuda_sm70_shflsync_bfly_p:
[----:B------:R-:W-:Y:S01]  /*186c0*/  MOV R12, R2 ;  /* 0x00000002000c7202 */ /* 0x000fe20000000f00 */
[----:B------:R-:W-:Y:S04]  /*186d0*/  WARPSYNC R0 ;  /* 0x0000000000007348 */ /* 0x000fe80003800000 */
[----:B------:R-:W-:Y:S01]  /*186e0*/  MOV R13, 0x0 ;  /* 0x00000000000d7802 */ /* 0x000fe20000000f00 */
[----:B------:R1:W2:Y:S03]  /*186f0*/  SHFL.BFLY PT, R6, R231, R6, R5 ;  /* 0x0c000006e7067389 */ /* 0x0002a600000e0005 */
[----:B------:R-:W-:Y:S05]  /*18700*/  RET.REL.NODEC R12 `(_ZN7cutlass13device_kernelIN5flash19enable_sm80_to_sm89INS1_16FlashAttnFwdSm80INS1_25CollectiveMainloopFwdSm80ILi8ELi2ELb0EN4cute5tupleIJNS5_1CILi128EEENS7_ILi64EEENS7_ILi192EEEEEELi192ENS_6half_tEfNS_4arch4Sm80ELb0ELb0ELb0ELb1ELb0ELb1ELb1ELb1EEENS1_21CollectiveEpilogueFwdINS6_IJS8_SA_S9_EEENS6_IJNS7_ILi1EEESI_SI_EEESC_SE_Li256ELb1ELb1ELb1ELb0EEENS1_36VarlenDynamicPersistentTileSchedulerILi128ELi64ELi256ELi256ELb1ELb1ELb0ELb0ELb1ELb1EEEEEEEEEvNT_6ParamsE) ;  /* 0xfffe78f00c007950 */ /* 0x000fea0003c3ffff */
        .weak           $__internal_83_$__cuda_sm70_shflsync_idx_p
        .type           $__internal_83_$__cuda_sm70_shflsync_idx_p,@function
        .size           $__internal_83_$__cuda_sm70_shflsync_idx_p,($__internal_84_$__cuda_sm70_shflsync_up_p - $__internal_83_$__cuda_sm70_shflsync_idx_p)
$__internal_83_$__cuda_sm70_shflsync_idx_p:
[----:B------:R-:W-:Y:S01]  /*18710*/  MOV R18, R0 ;  /* 0x0000000000127202 */ /* 0x000fe20000000f00 */
[----:B------:R-:W-:Y:S04]  /*18720*/  WARPSYNC R204 ;  /* 0x000000cc00007348 */ /* 0x000fe80003800000 */
[----:B------:R-:W-:Y:S01]  /*18730*/  MOV R19, 0x0 ;  /* 0x0000000000137802 */ /* 0x000fe20000000f00 */
[----:B------:R1:W2:Y:S03]  /*18740*/  SHFL.IDX PT, R15, R17, R14, R15 ;  /* 0x0000000e110f7389 */ /* 0x0002a600000e000f */
[----:B------:R-:W-:Y:S05]  /*18750*/  RET.REL.NODEC R18 `(_ZN7cutlass13device_kernelIN5flash19enable_sm80_to_sm89INS1_16FlashAttnFwdSm80INS1_25CollectiveMainloopFwdSm80ILi8ELi2ELb0EN4cute5tupleIJNS5_1CILi128EEENS7_ILi64EEENS7_ILi192EEEEEELi192ENS_6half_tEfNS_4arch4Sm80ELb0ELb0ELb0ELb1ELb0ELb1ELb1ELb1EEENS1_21CollectiveEpilogueFwdINS6_IJS8_SA_S9_EEENS6_IJNS7_ILi1EEESI_SI_EEESC_SE_Li256ELb1ELb1ELb1ELb0EEENS1_36VarlenDynamicPersistentTileSchedulerILi128ELi64ELi256ELi256ELb1ELb1ELb0ELb0ELb1ELb1EEEEEEEEEvNT_6ParamsE) ;  /* 0xfffe78a012007950 */ /* 0x000fea0003c3ffff */
        .weak           $__internal_84_$__cuda_sm70_shflsync_up_p
        .type           $__internal_84_$__cuda_sm70_shflsync_up_p,@function
        .size           $__internal_84_$__cuda_sm70_shflsync_up_p,($__internal_85_$__cuda_sm70_votesync_ballot - $__internal_84_$__cuda_sm70_shflsync_up_p)
$__internal_84_$__cuda_sm70_shflsync_up_p:
[----:B------:R-:W-:Y:S01]  /*18760*/  MOV R14, R0 ;  /* 0x00000000000e7202 */ /* 0x000fe20000000f00 */
[----:B------:R-:W-:Y:S04]  /*18770*/  WARPSYNC R205 ;  /* 0x000000cd00007348 */ /* 0x000fe80003800000 */
[----:B------:R-:W-:Y:S01]  /*18780*/  MOV R15, 0x0 ;  /* 0x00000000000f7802 */ /* 0x000fe20000000f00 */
[----:B------:R1:W2:Y:S03]  /*18790*/  SHFL.UP PT, R7, R9, R7, R206 ;  /* 0x0400000709077389 */ /* 0x0002a600000e00ce */
[----:B------:R-:W-:Y:S05]  /*187a0*/  RET.REL.NODEC R14 `(_ZN7cutlass13device_kernelIN5flash19enable_sm80_to_sm89INS1_16FlashAttnFwdSm80INS1_25CollectiveMainloopFwdSm80ILi8ELi2ELb0EN4cute5tupleIJNS5_1CILi128EEENS7_ILi64EEENS7_ILi192EEEEEELi192ENS_6half_tEfNS_4arch4Sm80ELb0ELb0ELb0ELb1ELb0ELb1ELb1ELb1EEENS1_21CollectiveEpilogueFwdINS6_IJS8_SA_S9_EEENS6_IJNS7_ILi1EEESI_SI_EEESC_SE_Li256ELb1ELb1ELb1ELb0EEENS1_36VarlenDynamicPersistentTileSchedulerILi128ELi64ELi256ELi256ELb1ELb1ELb0ELb0ELb1ELb1EEEEEEEEEvNT_6ParamsE) ;  /* 0xfffe78500e007950 */ /* 0x000fea0003c3ffff */
        .weak           $__internal_85_$__cuda_sm70_votesync_ballot
        .type           $__internal_85_$__cuda_sm70_votesync_ballot,@function
        .size           $__internal_85_$__cuda_sm70_votesync_ballot,(.L_x_5015 - $__internal_85_$__cuda_sm70_votesync_ballot)
$__internal_85_$__cuda_sm70_votesync_ballot:
[----:B------:R-:W-:Y:S01]  /*187b0*/  ISETP.NE.U32.AND P0, PT, R2, 0x1, PT ;  /* 0x000000010200780c */ /* 0x000fe20003f05070 */
[----:B------:R-:W-:Y:S01]  /*187c0*/  IMAD.MOV.U32 R14, RZ, RZ, R0 ;  /* 0x000000ffff0e7224 */ /* 0x000fe200078e0000 */
[----:B------:R-:W-:Y:S04]  /*187d0*/  WARPSYNC R199 ;  /* 0x000000c700007348 */ /* 0x000fe80003800000 */
[----:B------:R-:W-:-:S07]  /*187e0*/  IMAD.MOV.U32 R15, RZ, RZ, 0x0 ;  /* 0x00000000ff0f7424 */ /* 0x000fce00078e00ff */
[----:B------:R-:W-:-:S04]  /*187f0*/  VOTE.ANY R2, PT, !P0 ;  /* 0x0000000000027806 */ /* 0x000fc800040e0100 */
[----:B------:R-:W-:Y:S01]  /*18800*/  LOP3.LUT R7, R2, R199, RZ, 0xc0, !PT ;  /* 0x000000c702077212 */ /* 0x000fe200078ec0ff */
[----:B------:R-:W-:Y:S06]  /*18810*/  RET.REL.NODEC R14 `(_ZN7cutlass13device_kernelIN5flash19enable_sm80_to_sm89INS1_16FlashAttnFwdSm80INS1_25CollectiveMainloopFwdSm80ILi8ELi2ELb0EN4cute5tupleIJNS5_1CILi128EEENS7_ILi64EEENS7_ILi192EEEEEELi192ENS_6half_tEfNS_4arch4Sm80ELb0ELb0ELb0ELb1ELb0ELb1ELb1ELb1EEENS1_21CollectiveEpilogueFwdINS6_IJS8_SA_S9_EEENS6_IJNS7_ILi1EEESI_SI_EEESC_SE_Li256ELb1ELb1ELb1ELb0EEENS1_36VarlenDynamicPersistentTileSchedulerILi128ELi64ELi256ELi256ELb1ELb1ELb0ELb0ELb1ELb1EEEEEEEEEvNT_6ParamsE) ;  /* 0xfffe77e00e007950 */ /* 0x000fec0003c3ffff */
.L_x_4009:
        /* <DEDUP_REMOVED lines=14> */
.L_x_5015:


//--------------------- .text._ZN7cutlass13device_kernelIN5flash19enable_sm80_to_sm89INS1_16FlashAttnFwdSm80INS1_25CollectiveMainloopFwdSm80ILi8ELi2ELb0EN4cute5tupleIJNS5_1CILi128EEENS7_ILi64EEENS7_ILi192EEEEEELi192ENS_6half_tEfNS_4arch4Sm80ELb0ELb1ELb0ELb0ELb0ELb0ELb1ELb1EEENS1_21CollectiveEpilogueFwdINS6_IJS8_SA_S9_EEENS6_IJNS7_ILi1EEESI_SI_EEESC_SE_Li256ELb0ELb1ELb1ELb0EEENS1_19SingleTileSchedulerILb0ELb1ELb1ELi128EEEEEEEEEvNT_6ParamsE --------------------------
	.section	.text._ZN7cutlass13device_kernelIN5flash19enable_sm80_to_sm89INS1_16FlashAttnFwdSm80INS1_25CollectiveMainloopFwdSm80ILi8ELi2ELb0EN4cute5tupleIJNS5_1CILi128EEENS7_ILi64EEENS7_ILi192EEEEEELi192ENS_6half_tEfNS_4arch4Sm80ELb0ELb1ELb0ELb0ELb0ELb0ELb1ELb1EEENS1_21CollectiveEpilogueFwdINS6_IJS8_SA_S9_EEENS6_IJNS7_ILi1EEESI_SI_EEESC_SE_Li256ELb0ELb1ELb1ELb0EEENS1_19SingleTileSchedulerILb0ELb1ELb1ELi128EEEEEEEEEvNT_6ParamsE,"ax",@progbits
	.sectioninfo	@"SHI_REGISTERS=241"
	.align	128
.text._ZN7cutlass13device_kernelIN5flash19enable_sm80_to_sm89INS1_16FlashAttnFwdSm80INS1_25CollectiveMainloopFwdSm80ILi8ELi2ELb0EN4cute5tupleIJNS5_1CILi128EEENS7_ILi64EEENS7_ILi192EEEEEELi192ENS_6half_tEfNS_4arch4Sm80ELb0ELb1ELb0ELb0ELb0ELb0ELb1ELb1EEENS1_21CollectiveEpilogueFwdINS6_IJS8_SA_S9_EEENS6_IJNS7_ILi1EEESI_SI_EEESC_SE_Li256ELb0ELb1ELb1ELb0EEENS1_19SingleTileSchedulerILb0ELb1ELb1ELi128EEEEEEEEEvNT_6ParamsE:
        .type           _ZN7cutlass13device_kernelIN5flash19enable_sm80_to_sm89INS1_16FlashAttnFwdSm80INS1_25CollectiveMainloopFwdSm80ILi8ELi2ELb0EN4cute5tupleIJNS5_1CILi128EEENS7_ILi64EEENS7_ILi192EEEEEELi192ENS_6half_tEfNS_4arch4Sm80ELb0ELb1ELb0ELb0ELb0ELb0ELb1ELb1EEENS1_21CollectiveEpilogueFwdINS6_IJS8_SA_S9_EEENS6_IJNS7_ILi1EEESI_SI_EEESC_SE_Li256ELb0ELb1ELb1ELb0EEENS1_19SingleTileSchedulerILb0ELb1ELb1ELi128EEEEEEEEEvNT_6ParamsE,@function
        .size           _ZN7cutlass13device_kernelIN5flash19enable_sm80_to_sm89INS1_16FlashAttnFwdSm80INS1_25CollectiveMainloopFwdSm80ILi8ELi2ELb0EN4cute5tupleIJNS5_1CILi128EEENS7_ILi64EEENS7_ILi192EEEEEELi192ENS_6half_tEfNS_4arch4Sm80ELb0ELb1ELb0ELb0ELb0ELb0ELb1ELb1EEENS1_21CollectiveEpilogueFwdINS6_IJS8_SA_S9_EEENS6_IJNS7_ILi1EEESI_SI_EEESC_SE_Li256ELb0ELb1ELb1ELb0EEENS1_19SingleTileSchedulerILb0ELb1ELb1ELi128EEEEEEEEEvNT_6ParamsE,(.L_x_5020 - _ZN7cutlass13device_kernelIN5flash19enable_sm80_to_sm89INS1_16FlashAttnFwdSm80INS1_25CollectiveMainloopFwdSm80ILi8ELi2ELb0EN4cute5tupleIJNS5_1CILi128EEENS7_ILi64EEENS7_ILi192EEEEEELi192ENS_6half_tEfNS_4arch4Sm80ELb0ELb1ELb0ELb0ELb0ELb0ELb1ELb1EEENS1_21CollectiveEpilogueFwdINS6_IJS8_SA_S9_EEENS6_IJNS7_ILi1EEESI_SI_EEESC_SE_Li256ELb0ELb1ELb1ELb0EEENS1_19SingleTileSchedulerILb0ELb1ELb1ELi128EEEEEEEEEvNT_6ParamsE)
        .other          _ZN7cutlass13device_kernelIN5flash19enable_sm80_to_sm89INS1_16FlashAttnFwdSm80INS1_25CollectiveMainloopFwdSm80ILi8ELi2ELb0EN4cute5tupleIJNS5_1CILi128EEENS7_ILi64EEENS7_ILi192EEEEEELi192ENS_6half_tEfNS_4arch4Sm80ELb0ELb1ELb0ELb0ELb0ELb0ELb1ELb1EEENS1_21CollectiveEpilogueFwdINS6_IJS8_SA_S9_EEENS6_IJNS7_ILi1EEESI_SI_EEESC_SE_Li256ELb0ELb1ELb1ELb0EEENS1_19SingleTileSchedulerILb0ELb1ELb1ELi128EEEEEEEEEvNT_6ParamsE,@"STO_CUDA_ENTRY STV_DEFAULT"
_ZN7cutlass13device_kernelIN5flash19enable_sm80_to_sm89INS1_16FlashAttnFwdSm80INS1_25CollectiveMainloopFwdSm80ILi8ELi2ELb0EN4cute5tupleIJNS5_1CILi128EEENS7_ILi64EEENS7_ILi192EEEEEELi192ENS_6half_tEfNS_4arch4Sm80ELb0ELb1ELb0ELb0ELb0ELb0ELb1ELb1EEENS1_21CollectiveEpilogueFwdINS6_IJS8_SA_S9_EEENS6_IJNS7_ILi1EEESI_SI_EEESC_SE_Li256ELb0ELb1ELb1ELb0EEENS1_19SingleTileSchedulerILb0ELb1ELb1ELi128EEEEEEEEEvNT_6ParamsE:
        /* <DEDUP_REMOVED lines=17> */
.L_x_4010:
[----:B---3--:R-:W-:Y:S02]  /*0110*/  ULDC.64 UR4, c[0x0][0x550] ;  /* 0x0001540000047ab9 */ /* 0x008fe40000000a00 */
[----:B------:R-:W-:Y:S02]  /*0120*/  UISETP.NE.AND UP0, UPT, UR4, 0x1, UPT ;  /* 0x000000010400788c */ /* 0x000fe4000bf05270 */
[----:B------:R-:W-:-:S02]  /*0130*/  UIMAD.WIDE.U32 UR10, UR6, UR5, URZ ;  /* 0x00000005060a72a5 */ /* 0x000fc4000f8e003f */
[----:B------:R-:W-:Y:S02]  /*0140*/  ULDC UR4, c[0x0][0x558] ;  /* 0x0001560000047ab9 */ /* 0x000fe40000000800 */
[----:B------:R-:W-:-:S05]  /*0150*/  UMOV UR8, UR6 ;  /* 0x0000000600087c82 */ /* 0x000fca0008000000 */
[----:B------:R-:W-:-:S03]  /*0160*/  @UP0 USHF.R.U32.HI UR8, URZ, UR4, UR11 ;  /* 0x000000043f080299 */ /* 0x000fc6000801160b */
.L_x_4011:
        /* <DEDUP_REMOVED lines=35> */
.L_x_4013:
[----:B------:R-:W-:Y:S02]  /*03a0*/  ULDC UR4, c[0x0][0x32c] ;  /* 0x0000cb0000047ab9 */ /* 0x000fe40000000800 */
[----:B------:R-:W-:-:S03]  /*03b0*/  UISETP.NE.AND UP0, UPT, UR11, UR4, UPT ;  /* 0x000000040b00728c */ /* 0x000fc6000bf05270 */
[----:B------:R-:W-:Y:S02]  /*03c0*/  ULDC.64 UR4, c[0x0][0x330] ;  /* 0x0000cc0000047ab9 */ /* 0x000fe40000000a00 */
[----:B------:R-:W-:-:S06]  /*03d0*/  UIMAD.WIDE.U32 UR14, UR7, UR4, URZ ;  /* 0x00000004070e72a5 */ /* 0x000fcc000f8e003f */
[----:B------:R-:W-:Y:S02]  /*03e0*/  @UP0 USHF.R.U32.HI UR7, URZ, UR5, UR15 ;  /* 0x000000053f070299 */ /* 0x000fe4000801160f */
.L_x_4014:
[----:B------:R-:W-:Y:S02]  /*03f0*/  ULDC UR4, c[0x0][0x32c] ;  /* 0x0000cb0000047ab9 */ /* 0x000fe40000000800 */
[----:B------:R-:W-:-:S04]  /*0400*/  UIMAD UR4, UR7, UR4, UR4 ;  /* 0x00000004070472a4 */ /* 0x000fc8000f8e0204 */
[----:B------:R-:W-:-:S04]  /*0410*/  UISETP.LT.AND UP0, UPT, UR6, UR4, UPT ;  /* 0x000000040600728c */ /* 0x000fc8000bf01270 */
[----:B------:R-:W-:-:S03]  /*0420*/  USEL UR6, UR6, UR4, UP0 ;  /* 0x0000000406067287 */ /* 0x000fc60008000000 */
.L_x_4012:
        /* <DEDUP_REMOVED lines=34> */
.L_x_4016:
[----:B------:R-:W-:-:S04]  /*0650*/  MOV R2, c[0x0][0x32c] ;  /* 0x0000cb0000027a02 */ /* 0x000fc80000000f00 */
[----:B------:R-:W-:-:S13]  /*0660*/  ISETP.NE.AND P0, PT, R2, 0x1, PT ;  /* 0x000000010200780c */ /* 0x000fda0003f05270 */
[----:B------:R-:W-:-:S05]  /*0670*/  @P0 IMAD.HI.U32 R2, R4, c[0x0][0x330], RZ ;  /* 0x0000cc0004020a27 */ /* 0x000fca00078e00ff */
[----:B------:R-:W-:-:S05]  /*0680*/  @P0 SHF.R.U32.HI R4, RZ, c[0x0][0x334], R2 ;  /* 0x0000cd00ff040a19 */ /* 0x000fca0000011602 */
.L_x_4017:
[----:B------:R-:W-:-:S05]  /*0690*/  IMAD R4, R4, c[0x0][0x32c], RZ ;  /* 0x0000cb0004047a24 */ /* 0x000fca00078e02ff */
[----:B------:R-:W-:-:S04]  /*06a0*/  IMNMX R3, R3, R4, !PT ;  /* 0x0000000403037217 */ /* 0x000fc80007800200 */
.L_x_4015:
        /* <DEDUP_REMOVED lines=39> */
.L_x_4018:
        /* <DEDUP_REMOVED lines=169> */
[----:B------:R-:W-:-:S03]  /*13b0*/  IMAD.IADD R5, R15, 0x1, R7 ;  /* 0x000000010f057824 */ /* 0x000fc600078e0207 */
[----:B------:R-:W-:Y:S01]  /*13c0*/  LOP3.LUT R4, R4, 0xfffffe00, R13, 0xf8, !PT ;  /* 0xfffffe0004047812 */ /* 0x000fe200078ef80d */
[----:B------:R1:W3:Y:S01]  /*13d0*/  SHFL.IDX PT, R20, R10, RZ, 0x181f ;  /* 0x00181fff0a147589 */ /* 0x0002e200000e0000 */
[----:B------:R-:W-:Y:S02]  /*13e0*/  IADD3 R13, R18, 0x40, RZ ;  /* 0x00000040120d7810 */ /* 0x000fe40007ffe0ff */
        /* <DEDUP_REMOVED lines=50> */
.L_x_4021:
[----:B-1-34-:R-:W-:Y:S05]  /*1710*/  BSYNC B0 ;  /* 0x0000000000007941 */ /* 0x01afea0003800000 */
.L_x_4020:
        /* <DEDUP_REMOVED lines=23> */
.L_x_4023:
[----:B------:R-:W-:Y:S05]  /*1890*/  BSYNC B0 ;  /* 0x0000000000007941 */ /* 0x000fea0003800000 */
.L_x_4022:
        /* <DEDUP_REMOVED lines=23> */
.L_x_4025:
[----:B------:R-:W-:Y:S05]  /*1a10*/  BSYNC B0 ;  /* 0x0000000000007941 */ /* 0x000fea0003800000 */
.L_x_4024:
[----:B------:R-:W5:Y:S01]  /*1a20*/  SHFL.IDX PT, R14, R10, 0x3, 0x181f ;  /* 0x00781f000a0e7f89 */ /* 0x000f6200000e0000 */
[----:B------:R-:W-:Y:S01]  /*1a30*/  IADD3 R16, R16, 0x60, RZ ;  /* 0x0000006010107810 */ /* 0x000fe20007ffe0ff */
[----:B------:R-:W-:Y:S01]  /*1a40*/  IMAD.SHL.U32 R144, R194, 0x2, RZ ;  /* 0x00000002c2907824 */ /* 0x000fe200078e00ff */
[----:B------:R-:W-:Y:S01]  /*1a50*/  IADD3 R12, R132, -0x1, RZ ;  /* 0xffffffff840c7810 */ /* 0x000fe20007ffe0ff */
[----:B---3--:R-:W3:Y:S01]  /*1a60*/  SHFL.IDX PT, R15, R5, 0x3, 0x181f ;  /* 0x00781f00050f7f89 */ /* 0x008ee200000e0000 */
        /* <DEDUP_REMOVED lines=12> */
[----:B-----5:R-:W-:-:S04]  /*1b30*/  @!P5 LEA R16, P4, R8, R14, 0x1 ;  /* 0x0000000e0810d211 */ /* 0x020fc800078808ff */
[----:B---3--:R-:W-:Y:S02]  /*1b40*/  @!P5 LEA.HI.X R17, R8, R15, R19, 0x1, P4 ;  /* 0x0000000f0811d211 */ /* 0x008fe400020f0c13 */
        /* <DEDUP_REMOVED lines=16> */
[----:B----4-:R-:W-:Y:S01]  /*1c50*/  @!P5 IMAD.WIDE R20, R10, 0x2, R14 ;  /* 0x000000020a14d825 */ /* 0x010fe200078e020e */
        /* <DEDUP_REMOVED lines=8> */
[----:B---3--:R-:W-:Y:S01]  /*1ce0*/  IMAD R17, R145, R12, RZ ;  /* 0x0000000c91117224 */ /* 0x008fe200078e02ff */
[----:B------:R-:W-:Y:S01]  /*1cf0*/  SHF.L.U64.HI R192, R11, R190, c[0x0][0x1e4] ;  /* 0x000079000bc07619 */ /* 0x000fe200000102be */
[----:B------:R-:W-:-:S04]  /*1d00*/  IMAD.WIDE.U32 R14, R12, R147, R202 ;  /* 0x000000930c0e7225 */ /* 0x000fc800078e00ca */
[----:B------:R-:W-:Y:S02]  /*1d10*/  IMAD R17, R10, R147, R17 ;  /* 0x000000930a117224 */ /* 0x000fe400078e0211 */
[----:B------:R-:W-:Y:S02]  /*1d20*/  IMAD.MOV.U32 R11, RZ, RZ, c[0x0][0x208] ;  /* 0x00008200ff0b7624 */ /* 0x000fe400078e00ff */
[----:B------:R-:W-:Y:S02]  /*1d30*/  IMAD.IADD R17, R15, 0x1, R17 ;  /* 0x000000010f117824 */ /* 0x000fe400078e0211 */
[C---:B------:R-:W-:Y:S01]  /*1d40*/  IMAD.SHL.U32 R43, R11.reuse, 0x40, RZ ;  /* 0x000000400b2b7824 */ /* 0x040fe200078e00ff */
[C---:B------:R-:W-:Y:S01]  /*1d50*/  SHF.L.U64.HI R42, R11.reuse, R42, c[0x0][0x20c] ;  /* 0x000083000b2a7619 */ /* 0x040fe2000001022a */
[----:B------:R-:W-:Y:S01]  /*1d60*/  IMAD.SHL.U32 R191, R11, 0x20, RZ ;  /* 0x000000200bbf7824 */ /* 0x000fe200078e00ff */
[----:B------:R-:W-:Y:S01]  /*1d70*/  BAR.SYNC.DEFER_BLOCKING 0x0 ;  /* 0x0000000000007b1d */ /* 0x000fe20000010000 */
[----:B-1----:R-:W-:-:S02]  /*1d80*/  @P4 LEA R18, P5, R14, c[0x0][0x1c8], 0x1 ;  /* 0x000072000e124a11 */ /* 0x002fc400078a08ff */
[----:B------:R-:W-:Y:S01]  /*1d90*/  SHF.L.U64.HI R190, R11, R190, c[0x0][0x20c] ;  /* 0x000083000bbe7619 */ /* 0x000fe200000102be */
[----:B------:R-:W-:Y:S01]  /*1da0*/  IMAD.SHL.U32 R41, R191, 0x2, RZ ;  /* 0x00000002bf297824 */ /* 0x000fe200078e00ff */
[----:B------:R-:W-:Y:S02]  /*1db0*/  @P4 LEA.HI.X R19, R14, c[0x0][0x1cc], R17, 0x1, P5 ;  /* 0x000073000e134a11 */ /* 0x000fe400028f0c11 */
[----:B------:R-:W-:Y:S02]  /*1dc0*/  ISETP.GT.AND P5, PT, R9, 0x20, PT ;  /* 0x000000200900780c */ /* 0x000fe40003fa4270 */
[----:B------:R-:W-:Y:S01]  /*1dd0*/  SHF.L.U64.HI R40, R191, 0x1, R190 ;  /* 0x00000001bf287819 */ /* 0x000fe200000102be */
        /* <DEDUP_REMOVED lines=8> */
[----:B------:R-:W-:-:S04]  /*1e60*/  @P5 LEA R16, P4, R15, c[0x0][0x1c8], 0x1 ;  /* 0x000072000f105a11 */ /* 0x000fc800078808ff */
[----:B------:R-:W-:Y:S01]  /*1e70*/  @P5 LEA.HI.X R17, R15, c[0x0][0x1cc], R14, 0x1, P4 ;  /* 0x000073000f115a11 */ /* 0x000fe200020f0c0e */
[----:B------:R-:W-:Y:S01]  /*1e80*/  IMAD R14, R42, R12, RZ ;  /* 0x0000000c2a0e7224 */ /* 0x000fe200078e02ff */
[----:B------:R-:W-:-:S03]  /*1e90*/  ISETP.GT.AND P4, PT, R12, R189, PT ;  /* 0x000000bd0c00720c */ /* 0x000fc60003f84270 */
[-C--:B------:R-:W-:Y:S01]  /*1ea0*/  IMAD R10, R10, R43.reuse, R14 ;  /* 0x0000002b0a0a7224 */ /* 0x080fe200078e020e */
[----:B------:R3:W-:Y:S04]  /*1eb0*/  @P5 LDGSTS.E.BYPASS.LTC128B.128 [R144+0xd100], [R16.64], !P3 ;  /* 0x0d10000010905fae */ /* 0x0007e8000d901d4a */
[----:B------:R3:W-:Y:S04]  /*1ec0*/  @P5 LDGSTS.E.BYPASS.LTC128B.128 [R144+0xf100], [R16.64+0x80], !P2 ;  /* 0x0f10008010905fae */ /* 0x0007e8000d101d4a */
[----:B------:R3:W-:Y:S01]  /*1ed0*/  @P5 LDGSTS.E.BYPASS.LTC128B.128 [R144+0x11100], [R16.64+0x100], !P1 ;  /* 0x1110010010905fae */ /* 0x0007e2000c901d4a */
[----:B------:R-:W-:Y:S01]  /*1ee0*/  @P4 IADD3 R45, R132, -0x2, RZ ;  /* 0xfffffffe842d4810 */ /* 0x000fe20007ffe0ff */
[----:B-1----:R-:W-:Y:S01]  /*1ef0*/  IMAD.WIDE.U32 R18, R12, R43, R200 ;  /* 0x0000002b0c127225 */ /* 0x002fe200078e00c8 */
[----:B------:R-:W-:Y:S01]  /*1f00*/  @P4 IADD3 R12, R132, -0x2, RZ ;  /* 0xfffffffe840c4810 */ /* 0x000fe20007ffe0ff */
[----:B------:R-:W0:Y:S02]  /*1f10*/  LDGDEPBAR ;  /* 0x00000000000079af */ /* 0x000e240000000000 */
[----:B------:R-:W-:Y:S01]  /*1f20*/  IMAD.IADD R10, R19, 0x1, R10 ;  /* 0x00000001130a7824 */ /* 0x000fe200078e020a */
[----:B------:R-:W-:Y:S01]  /*1f30*/  LEA R14, P5, R18, c[0x0][0x1f8], 0x1 ;  /* 0x00007e00120e7a11 */ /* 0x000fe200078a08ff */
[----:B------:R-:W-:Y:S01]  /*1f40*/  @P4 IMAD R42, R42, R45, RZ ;  /* 0x0000002d2a2a4224 */ /* 0x000fe200078e02ff */
[----:B------:R-:W-:-:S02]  /*1f50*/  @P4 SHF.R.S32.HI R11, RZ, 0x1f, R12 ;  /* 0x0000001fff0b4819 */ /* 0x000fc4000001140c */
[----:B------:R-:W-:Y:S01]  /*1f60*/  LEA.HI.X R15, R18, c[0x0][0x1fc], R10, 0x1, P5 ;  /* 0x00007f00120f7a11 */ /* 0x000fe200028f0c0a */
[----:B------:R-:W-:Y:S01]  /*1f70*/  @P4 IMAD R10, R145, R12, RZ ;  /* 0x0000000c910a4224 */ /* 0x000fe200078e02ff */
[----:B------:R-:W-:-:S03]  /*1f80*/  IADD3 R18, P5, R41, R14, RZ ;  /* 0x0000000e29127210 */ /* 0x000fc60007fbe0ff */
[-C--:B------:R-:W-:Y:S02]  /*1f90*/  @P4 IMAD R10, R11, R147.reuse, R10 ;  /* 0x000000930b0a4224 */ /* 0x080fe400078e020a */
[----:B------:R-:W-:Y:S02]  /*1fa0*/  IMAD.X R19, R40, 0x1, R15, P5 ;  /* 0x0000000128137824 */ /* 0x000fe400028e060f */
[----:B---3--:R-:W-:-:S04]  /*1fb0*/  @P4 IMAD.WIDE.U32 R16, R12, R147, R202 ;  /* 0x000000930c104225 */ /* 0x008fc800078e00ca */
[----:B------:R-:W-:Y:S01]  /*1fc0*/  @P4 IMAD.IADD R10, R17, 0x1, R10 ;  /* 0x00000001110a4824 */ /* 0x000fe200078e020a */
[----:B--2---:R-:W-:-:S04]  /*1fd0*/  @P4 LEA R20, P5, R16, c[0x0][0x1c8], 0x1 ;  /* 0x0000720010144a11 */ /* 0x004fc800078a08ff */
        /* <DEDUP_REMOVED lines=8> */
[----:B------:R-:W-:-:S04]  /*2060*/  IMAD R0, R7, 0x400, R4 ;  /* 0x0000040007007824 */ /* 0x000fc800078e0204 */
[C---:B------:R-:W-:Y:S01]  /*2070*/  IMAD.SHL.U32 R56, R0.reuse, 0x2, RZ ;  /* 0x0000000200387824 */ /* 0x040fe200078e00ff */
[----:B------:R-:W-:Y:S02]  /*2080*/  LEA R186, R0, 0x18100, 0x1 ;  /* 0x0001810000ba7811 */ /* 0x000fe400078e08ff */
[----:B------:R-:W-:Y:S01]  /*2090*/  @P4 SHF.R.S32.HI R0, RZ, 0x1f, R45 ;  /* 0x0000001fff004819 */ /* 0x000fe2000001142d */
[-C--:B------:R-:W-:Y:S02]  /*20a0*/  @P4 IMAD.WIDE.U32 R44, R45, R43.reuse, R200 ;  /* 0x0000002b2d2c4225 */ /* 0x080fe400078e00c8 */
[----:B------:R1:W-:Y:S01]  /*20b0*/  LDGSTS.E.BYPASS.LTC128B.128 [R144+0x2100], [R14.64+0x80], !P5 ;  /* 0x021000800e907fae */ /* 0x0003e2000e901d4a */
[C---:B------:R-:W-:Y:S01]  /*20c0*/  ISETP.LT.OR P5, PT, R9.reuse, 0x1, P6 ;  /* 0x000000010900780c */ /* 0x040fe200037a1670 */
[----:B------:R-:W-:Y:S01]  /*20d0*/  IMAD.IADD R182, R186, 0x1, R183 ;  /* 0x00000001bab67824 */ /* 0x000fe200078e02b7 */
[----:B------:R-:W-:Y:S01]  /*20e0*/  ISETP.LT.OR P6, PT, R9, 0x21, P6 ;  /* 0x000000210900780c */ /* 0x000fe200037c1670 */
[----:B------:R-:W-:-:S02]  /*20f0*/  @P4 IMAD R43, R0, R43, R42 ;  /* 0x0000002b002b4224 */ /* 0x000fc400078e022a */
[----:B------:R-:W-:Y:S02]  /*2100*/  IMAD.MOV.U32 R0, RZ, RZ, 0x40 ;  /* 0x00000040ff007424 */ /* 0x000fe400078e00ff */
[----:B------:R-:W-:Y:S02]  /*2110*/  @P4 IMAD.IADD R43, R45, 0x1, R43 ;  /* 0x000000012d2b4824 */ /* 0x000fe400078e022b */
[C---:B------:R-:W-:Y:S01]  /*2120*/  IMAD R181, R3.reuse, 0x2, R186 ;  /* 0x0000000203b57824 */ /* 0x040fe200078e02ba */
[----:B------:R-:W-:Y:S01]  /*2130*/  SEL R188, R0, 0xffffffc0, !P0 ;  /* 0xffffffc000bc7807 */ /* 0x000fe20004000000 */
[----:B------:R-:W-:Y:S01]  /*2140*/  IMAD R180, R3, 0x2, R182 ;  /* 0x0000000203b47824 */ /* 0x000fe200078e02b6 */
[----:B------:R-:W-:Y:S01]  /*2150*/  PLOP3.LUT P0, PT, PT, PT, UP2, 0x80, 0x0 ;  /* 0x000000000000781c */ /* 0x000fe20003f0f028 */
[----:B------:R1:W-:Y:S01]  /*2160*/  LDGSTS.E.BYPASS.LTC128B.128 [R144+0x4100], [R14.64+0x100], !P5 ;  /* 0x041001000e907fae */ /* 0x0003e2000e901d4a */
[----:B------:R-:W-:Y:S01]  /*2170*/  ISETP.GE.AND P5, PT, R8, c[0x0][0x1d4], PT ;  /* 0x0000750008007a0c */ /* 0x000fe20003fa6270 */
[----:B------:R-:W-:-:S03]  /*2180*/  IMAD.IADD R2, R184, 0x1, R188 ;  /* 0x00000001b8027824 */ /* 0x000fc600078e02bc */
        /* <DEDUP_REMOVED lines=11> */
[----:B------:R3:W-:Y:S02]  /*2240*/  @P4 LDGSTS.E.BYPASS.LTC128B.128 [R144+0x14100], [R20.64+0x80], !P2 ;  /* 0x1410008014904fae */ /* 0x0007e4000d101d4a */
[----:B------:R-:W-:Y:S02]  /*2250*/  IMAD.IADD R0, R188, 0x1, R83 ;  /* 0x00000001bc007824 */ /* 0x000fe400078e0253 */
[----:B------:R3:W-:Y:S04]  /*2260*/  @P4 LDGSTS.E.BYPASS.LTC128B.128 [R144+0x16100], [R20.64+0x100], !P1 ;  /* 0x1610010014904fae */ /* 0x0007e8000c901d4a */
[----:B------:R4:W-:Y:S04]  /*2270*/  @P4 LDGSTS.E.BYPASS.LTC128B.128 [R144+0x13100], [R10.64], !P3 ;  /* 0x131000000a904fae */ /* 0x0009e8000d901d4a */
[----:B------:R4:W-:Y:S04]  /*2280*/  @P4 LDGSTS.E.BYPASS.LTC128B.128 [R144+0x15100], [R10.64+0x80], !P2 ;  /* 0x151000800a904fae */ /* 0x0009e8000d101d4a */
[----:B------:R4:W-:Y:S04]  /*2290*/  @P4 LDGSTS.E.BYPASS.LTC128B.128 [R144+0x17100], [R10.64+0x100], !P1 ;  /* 0x171001000a904fae */ /* 0x0009e8000c901d4a */
[----:B------:R-:W0:Y:S01]  /*22a0*/  LDGDEPBAR ;  /* 0x00000000000079af */ /* 0x000e220000000000 */
[----:B------:R-:W-:-:S04]  /*22b0*/  DEPBAR.LE SB0, 0x3 ;  /* 0x000080c00000791a */ /* 0x000fc80000000000 */
[----:B------:R-:W-:-:S04]  /*22c0*/  DEPBAR.LE SB0, 0x2 ;  /* 0x000080800000791a */ /* 0x000fc80000000000 */
[----:B------:R-:W-:Y:S06]  /*22d0*/  BAR.SYNC.DEFER_BLOCKING 0x0 ;  /* 0x0000000000007b1d */ /* 0x000fec0000010000 */
[----:B------:R-:W-:Y:S04]  /*22e0*/  LDSM.16.M88.4 R56, [R56+0x18100] ;  /* 0x018100003838783b */ /* 0x000fe80000000200 */
[----:B------:R-:W5:Y:S04]  /*22f0*/  LDSM.16.M88.4 R28, [R184+0xc100] ;  /* 0x00c10000b81c783b */ /* 0x000f680000000200 */
[----:B---3--:R-:W3:Y:S04]  /*2300*/  LDSM.16.M88.4 R20, [R184+0xc900] ;  /* 0x00c90000b814783b */ /* 0x008ee80000000200 */
[----:B------:R-:W2:Y:S04]  /*2310*/  LDSM.16.M88.4 R64, [R184+0xd100] ;  /* 0x00d10000b840783b */ /* 0x000ea80000000200 */
[----:B-1----:R-:W1:Y:S04]  /*2320*/  LDSM.16.M88.4 R12, [R184+0xd900] ;  /* 0x00d90000b80c783b */ /* 0x002e680000000200 */
[----:B------:R-:W-:Y:S04]  /*2330*/  LDSM.16.M88.4 R48, [R182] ;  /* 0x00000000b630783b */ /* 0x000fe80000000200 */
[----:B------:R-:W1:Y:S04]  /*2340*/  LDSM.16.M88.4 R36, [R83+0xc100] ;  /* 0x00c100005324783b */ /* 0x000e680000000200 */
[----:B----4-:R-:W4:Y:S04]  /*2350*/  LDSM.16.M88.4 R8, [R83+0xc900] ;  /* 0x00c900005308783b */ /* 0x010f280000000200 */
[----:B------:R-:W1:Y:S01]  /*2360*/  LDSM.16.M88.4 R52, [R83+0xd900] ;  /* 0x00d900005334783b */ /* 0x000e620000000200 */
[C---:B-----5:R-:W-:Y:S08]  /*2370*/  HMMA.16816.F32 R32, R56.reuse, R28, RZ ;  /* 0x0000001c3820723c */ /* 0x060ff000000018ff */
[C---:B------:R-:W-:Y:S08]  /*2380*/  HMMA.16816.F32 R28, R56.reuse, R30, RZ ;  /* 0x0000001e381c723c */ /* 0x040ff000000018ff */
[C---:B---3--:R-:W-:Y:S08]  /*2390*/  HMMA.16816.F32 R24, R56.reuse, R20, RZ ;  /* 0x000000143818723c */ /* 0x048ff000000018ff */
[C---:B------:R-:W-:Y:S08]  /*23a0*/  HMMA.16816.F32 R20, R56.reuse, R22, RZ ;  /* 0x000000163814723c */ /* 0x040ff000000018ff */
[C---:B--2---:R-:W-:Y:S08]  /*23b0*/  HMMA.16816.F32 R16, R56.reuse, R64, RZ ;  /* 0x000000403810723c */ /* 0x044ff000000018ff */
[C---:B------:R-:W-:Y:S08]  /*23c0*/  HMMA.16816.F32 R64, R56.reuse, R66, RZ ;  /* 0x000000423840723c */ /* 0x040ff000000018ff */
[----:B-1----:R-:W-:Y:S08]  /*23d0*/  HMMA.16816.F32 R60, R56, R12, RZ ;  /* 0x0000000c383c723c */ /* 0x002ff000000018ff */
[----:B------:R-:W-:Y:S07]  /*23e0*/  HMMA.16816.F32 R32, R48, R36, R32 ;  /* 0x000000243020723c */ /* 0x000fee0000001820 */
[C---:B------:R-:W-:Y:S01]  /*23f0*/  @P4 LEA R36, P5, R44.reuse, c[0x0][0x1f8], 0x1 ;  /* 0x00007e002c244a11 */ /* 0x040fe200078a08ff */
[----:B------:R-:W-:Y:S01]  /*2400*/  HMMA.16816.F32 R56, R56, R14, RZ ;  /* 0x0000000e3838723c */ /* 0x000fe200000018ff */
[----:B------:R-:W1:Y:S02]  /*2410*/  LDSM.16.M88.4 R12, [R83+0xd100] ;  /* 0x00d10000530c783b */ /* 0x000e640000000200 */
[----:B------:R-:W-:-:S05]  /*2420*/  @P4 LEA.HI.X R37, R44, c[0x0][0x1fc], R43, 0x1, P5 ;  /* 0x00007f002c254a11 */ /* 0x000fca00028f0c2b */
[C---:B------:R-:W-:Y:S01]  /*2430*/  HMMA.16816.F32 R28, R48.reuse, R38, R28 ;  /* 0x00000026301c723c */ /* 0x040fe2000000181c */
[----:B------:R-:W-:Y:S01]  /*2440*/  @!PT LDS RZ, [RZ] ;  /* 0x00000000fffff984 */ /* 0x000fe20000000800 */
[----:B------:R-:W-:Y:S01]  /*2450*/  @!PT LDS RZ, [RZ] ;  /* 0x00000000fffff984 */ /* 0x000fe20000000800 */
[----:B------:R-:W-:Y:S01]  /*2460*/  @!PT LDS RZ, [RZ] ;  /* 0x00000000fffff984 */ /* 0x000fe20000000800 */
[----:B------:R2:W-:Y:S04]  /*2470*/  @P4 LDGSTS.E.BYPASS.LTC128B.128 [R144+0x6100], [R36.64], !P3 ;  /* 0x0610000024904fae */ /* 0x0005e8000d901d4a */
[----:B------:R2:W-:Y:S02]  /*2480*/  @P4 LDGSTS.E.BYPASS.LTC128B.128 [R144+0x8100], [R36.64+0x80], !P2 ;  /* 0x0810008024904fae */ /* 0x0005e4000d101d4a */
[----:B------:R-:W-:Y:S01]  /*2490*/  @P4 IADD3 R38, P5, R41, R36, RZ ;  /* 0x0000002429264210 */ /* 0x000fe20007fbe0ff */
[----:B----4-:R-:W-:Y:S01]  /*24a0*/  HMMA.16816.F32 R24, R48, R8, R24 ;  /* 0x000000083018723c */ /* 0x010fe20000001818 */
[----:B------:R2:W-:Y:S03]  /*24b0*/  @P4 LDGSTS.E.BYPASS.LTC128B.128 [R144+0xa100], [R36.64+0x100], !P1 ;  /* 0x0a10010024904fae */ /* 0x0005e6000c901d4a */
[----:B------:R-:W-:-:S04]  /*24c0*/  @P4 IMAD.X R39, R40, 0x1, R37, P5 ;  /* 0x0000000128274824 */ /* 0x000fc800028e0625 */
[C---:B------:R-:W-:Y:S01]  /*24d0*/  HMMA.16816.F32 R20, R48.reuse, R10, R20 ;  /* 0x0000000a3014723c */ /* 0x040fe20000001814 */
[----:B------:R2:W-:Y:S04]  /*24e0*/  @P4 LDGSTS.E.BYPASS.LTC128B.128 [R144+0x7100], [R38.64], !P3 ;  /* 0x0710000026904fae */ /* 0x0005e8000d901d4a */
[----:B------:R2:W-:Y:S03]  /*24f0*/  @P4 LDGSTS.E.BYPASS.LTC128B.128 [R144+0x9100], [R38.64+0x80], !P2 ;  /* 0x0910008026904fae */ /* 0x0005e6000d101d4a */
[----:B------:R-:W-:Y:S01]  /*2500*/  HMMA.16816.F32 R60, R48, R52, R60 ;  /* 0x00000034303c723c */ /* 0x000fe2000000183c */
[----:B------:R2:W-:Y:S01]  /*2510*/  @P4 LDGSTS.E.BYPASS.LTC128B.128 [R144+0xb100], [R38.64+0x100], !P1 ;  /* 0x0b10010026904fae */ /* 0x0005e2000c901d4a */
[----:B------:R-:W-:-:S03]  /*2520*/  PLOP3.LUT P4, PT, PT, PT, UP2, 0x80, 0x0 ;  /* 0x000000000000781c */ /* 0x000fc60003f8f028 */
[----:B------:R-:W-:Y:S03]  /*2530*/  LDSM.16.M88.4 R8, [R181] ;  /* 0x00000000b508783b */ /* 0x000fe60000000200 */
[C---:B------:R-:W-:Y:S01]  /*2540*/  HMMA.16816.F32 R56, R48.reuse, R54, R56 ;  /* 0x000000363038723c */ /* 0x040fe20000001838 */
[----:B------:R-:W3:Y:S04]  /*2550*/  LDSM.16.M88.4 R44, [R2+0xc100] ;  /* 0x00c10000022c783b */ /* 0x000ee80000000200 */
[----:B------:R-:W4:Y:S03]  /*2560*/  LDSM.16.M88.4 R72, [R2+0xc900] ;  /* 0x00c900000248783b */ /* 0x000f260000000200 */
[C---:B-1----:R-:W-:Y:S01]  /*2570*/  HMMA.16816.F32 R16, R48.reuse, R12, R16 ;  /* 0x0000000c3010723c */ /* 0x042fe20000001810 */
[----:B------:R-:W1:Y:S04]  /*2580*/  LDSM.16.M88.4 R68, [R2+0xd100] ;  /* 0x00d100000244783b */ /* 0x000e680000000200 */
[----:B------:R-:W5:Y:S03]  /*2590*/  LDSM.16.M88.4 R40, [R2+0xd900] ;  /* 0x00d900000228783b */ /* 0x000f660000000200 */
[----:B------:R-:W-:Y:S01]  /*25a0*/  HMMA.16816.F32 R64, R48, R14, R64 ;  /* 0x0000000e3040723c */ /* 0x000fe20000001840 */
[----:B------:R-:W-:Y:S04]  /*25b0*/  LDSM.16.M88.4 R12, [R0+0xc100] ;  /* 0x00c10000000c783b */ /* 0x000fe80000000200 */
[----:B--2---:R-:W2:Y:S04]  /*25c0*/  LDSM.16.M88.4 R36, [R180] ;  /* 0x00000000b424783b */ /* 0x004ea80000000200 */
[----:B------:R-:W1:Y:S04]  /*25d0*/  LDSM.16.M88.4 R52, [R0+0xc900] ;  /* 0x00c900000034783b */ /* 0x000e680000000200 */
[----:B------:R-:W1:Y:S04]  /*25e0*/  LDSM.16.M88.4 R48, [R0+0xd100] ;  /* 0x00d100000030783b */ /* 0x000e680000000200 */
[----:B------:R-:W-:Y:S04]  /*25f0*/  LDSM.16.M88.4 R76, [R2+0xf100] ;  /* 0x00f10000024c783b */ /* 0x000fe80000000200 */
[----:B------:R-:W0:Y:S01]  /*2600*/  LDGDEPBAR ;  /* 0x00000000000079af */ /* 0x000e220000000000 */
[C---:B---3--:R-:W-:Y:S08]  /*2610*/  HMMA.16816.F32 R32, R8.reuse, R44, R32 ;  /* 0x0000002c0820723c */ /* 0x048ff00000001820 */
[C---:B------:R-:W-:Y:S01]  /*2620*/  HMMA.16816.F32 R28, R8.reuse, R46, R28 ;  /* 0x0000002e081c723c */ /* 0x040fe2000000181c */
[----:B------:R-:W3:Y:S07]  /*2630*/  LDSM.16.M88.4 R44, [R0+0xd900] ;  /* 0x00d90000002c783b */ /* 0x000eee0000000200 */
[C---:B----4-:R-:W-:Y:S08]  /*2640*/  HMMA.16816.F32 R24, R8.reuse, R72, R24 ;  /* 0x000000480818723c */ /* 0x050ff00000001818 */
[C---:B------:R-:W-:Y:S01]  /*2650*/  HMMA.16816.F32 R20, R8.reuse, R74, R20 ;  /* 0x0000004a0814723c */ /* 0x040fe20000001814 */
[----:B------:R-:W-:Y:S07]  /*2660*/  LDSM.16.M88.4 R72, [R184+0xe100] ;  /* 0x00e10000b848783b */ /* 0x000fee0000000200 */
[C---:B-1----:R-:W-:Y:S08]  /*2670*/  HMMA.16816.F32 R16, R8.reuse, R68, R16 ;  /* 0x000000440810723c */ /* 0x042ff00000001810 */
[C---:B------:R-:W-:Y:S01]  /*2680*/  HMMA.16816.F32 R64, R8.reuse, R70, R64 ;  /* 0x000000460840723c */ /* 0x040fe20000001840 */
[----:B------:R-:W-:Y:S07]  /*2690*/  LDSM.16.M88.4 R68, [R184+0xf900] ;  /* 0x00f90000b844783b */ /* 0x000fee0000000200 */
[C---:B-----5:R-:W-:Y:S08]  /*26a0*/  HMMA.16816.F32 R60, R8.reuse, R40, R60 ;  /* 0x00000028083c723c */ /* 0x060ff0000000183c */
[----:B------:R-:W-:Y:S01]  /*26b0*/  HMMA.16816.F32 R56, R8, R42, R56 ;  /* 0x0000002a0838723c */ /* 0x000fe20000001838 */
[----:B------:R-:W-:Y:S04]  /*26c0*/  LDSM.16.M88.4 R8, [R186+0x4000] ;  /* 0x00400000ba08783b */ /* 0x000fe80000000200 */
[----:B------:R-:W1:Y:S03]  /*26d0*/  LDSM.16.M88.4 R40, [R184+0xe900] ;  /* 0x00e90000b828783b */ /* 0x000e660000000200 */
[C---:B--2---:R-:W-:Y:S08]  /*26e0*/  HMMA.16816.F32 R32, R36.reuse, R12, R32 ;  /* 0x0000000c2420723c */ /* 0x044ff00000001820 */
        /* <DEDUP_REMOVED lines=10> */
[----:B------:R-:W3:Y:S04]  /*2790*/  LDSM.16.M88.4 R36, [R182+0x4000] ;  /* 0x00400000b624783b */ /* 0x000ee80000000200 */
[----:B------:R-:W4:Y:S03]  /*27a0*/  LDSM.16.M88.4 R44, [R83+0xf100] ;  /* 0x00f10000532c783b */ /* 0x000f260000000200 */
        /* <DEDUP_REMOVED lines=10> */
[----:B------:R-:W-:Y:S01]  /*2850*/  HMMA.16816.F32 R56, R8, R70, R56 ;  /* 0x000000460838723c */ /* 0x000fe20000001838 */
[----:B------:R-:W5:Y:S04]  /*2860*/  LDSM.16.M88.4 R8, [R2+0xe900] ;  /* 0x00e900000208783b */ /* 0x000f680000000200 */
[----:B------:R-:W1:Y:S03]  /*2870*/  LDSM.16.M88.4 R68, [R2+0xf900] ;  /* 0x00f900000244783b */ /* 0x000e660000000200 */
[C---:B---3--:R-:W-:Y:S08]  /*2880*/  HMMA.16816.F32 R32, R36.reuse, R52, R32 ;  /* 0x000000342420723c */ /* 0x048ff00000001820 */
[C---:B------:R-:W-:Y:S01]  /*2890*/  HMMA.16816.F32 R28, R36.reuse, R54, R28 ;  /* 0x00000036241c723c */ /* 0x040fe2000000181c */
[----:B------:R-:W-:Y:S07]  /*28a0*/  LDSM.16.M88.4 R52, [R180+0x4000] ;  /* 0x00400000b434783b */ /* 0x000fee0000000200 */
        /* <DEDUP_REMOVED lines=8> */
[----:B------:R-:W1:Y:S04]  /*2930*/  LDSM.16.M88.4 R40, [R0+0xf100] ;  /* 0x00f100000028783b */ /* 0x000e680000000200 */
[----:B------:R-:W1:Y:S03]  /*2940*/  LDSM.16.M88.4 R36, [R0+0xf900] ;  /* 0x00f900000024783b */ /* 0x000e660000000200 */
[C---:B--2---:R-:W-:Y:S08]  /*2950*/  HMMA.16816.F32 R32, R72.reuse, R12, R32 ;  /* 0x0000000c4820723c */ /* 0x044ff00000001820 */
[C---:B------:R-:W-:Y:S01]  /*2960*/  HMMA.16816.F32 R28, R72.reuse, R14, R28 ;  /* 0x0000000e481c723c */ /* 0x040fe2000000181c */
[----:B------:R-:W-:Y:S07]  /*2970*/  LDSM.16.M88.4 R12, [R186+0x8000] ;  /* 0x00800000ba0c783b */ /* 0x000fee0000000200 */
[C---:B-----5:R-:W-:Y:S08]  /*2980*/  HMMA.16816.F32 R24, R72.reuse, R8, R24 ;  /* 0x000000084818723c */ /* 0x060ff00000001818 */
[C---:B------:R-:W-:Y:S01]  /*2990*/  HMMA.16816.F32 R20, R72.reuse, R10, R20 ;  /* 0x0000000a4814723c */ /* 0x040fe20000001814 */
[----:B------:R-:W2:Y:S07]  /*29a0*/  LDSM.16.M88.4 R8, [R184+0x10100] ;  /* 0x01010000b808783b */ /* 0x000eae0000000200 */
[C---:B------:R-:W-:Y:S08]  /*29b0*/  HMMA.16816.F32 R16, R72.reuse, R76, R16 ;  /* 0x0000004c4810723c */ /* 0x040ff00000001810 */
[C---:B------:R-:W-:Y:S08]  /*29c0*/  HMMA.16816.F32 R64, R72.reuse, R78, R64 ;  /* 0x0000004e4840723c */ /* 0x040ff00000001840 */
[C---:B------:R-:W-:Y:S08]  /*29d0*/  HMMA.16816.F32 R60, R72.reuse, R68, R60 ;  /* 0x00000044483c723c */ /* 0x040ff0000000183c */
[----:B------:R-:W-:Y:S01]  /*29e0*/  HMMA.16816.F32 R68, R72, R70, R56 ;  /* 0x000000464844723c */ /* 0x000fe20000001838 */
[----:B------:R-:W5:Y:S04]  /*29f0*/  LDSM.16.M88.4 R56, [R184+0x10900] ;  /* 0x01090000b838783b */ /* 0x000f680000000200 */
[----:B------:R-:W2:Y:S03]  /*2a00*/  LDSM.16.M88.4 R72, [R184+0x11100] ;  /* 0x01110000b848783b */ /* 0x000ea60000000200 */
        /* <DEDUP_REMOVED lines=11> */
[----:B------:R-:W4:Y:S04]  /*2ac0*/  LDSM.16.M88.4 R52, [R83+0x10900] ;  /* 0x010900005334783b */ /* 0x000f280000000200 */
[----:B------:R-:W1:Y:S03]  /*2ad0*/  LDSM.16.M88.4 R36, [R83+0x11100] ;  /* 0x011100005324783b */ /* 0x000e660000000200 */
[C---:B--2---:R-:W-:Y:S08]  /*2ae0*/  HMMA.16816.F32 R32, R12.reuse, R8, R32 ;  /* 0x000000080c20723c */ /* 0x044ff00000001820 */
[C---:B------:R-:W-:Y:S01]  /*2af0*/  HMMA.16816.F32 R28, R12.reuse, R10, R28 ;  /* 0x0000000a0c1c723c */ /* 0x040fe2000000181c */
[----:B------:R-:W2:Y:S07]  /*2b00*/  LDSM.16.M88.4 R8, [R83+0x11900] ;  /* 0x011900005308783b */ /* 0x000eae0000000200 */
[C---:B-----5:R-:W-:Y:S08]  /*2b10*/  HMMA.16816.F32 R24, R12.reuse, R56, R24 ;  /* 0x000000380c18723c */ /* 0x060ff00000001818 */
[C---:B------:R-:W-:Y:S01]  /*2b20*/  HMMA.16816.F32 R20, R12.reuse, R58, R20 ;  /* 0x0000003a0c14723c */ /* 0x040fe20000001814 */
[----:B------:R-:W-:Y:S07]  /*2b30*/  LDSM.16.M88.4 R56, [R180+0x8000] ;  /* 0x00800000b438783b */ /* 0x000fee0000000200 */
[C---:B------:R-:W-:Y:S08]  /*2b40*/  HMMA.16816.F32 R16, R12.reuse, R72, R16 ;  /* 0x000000480c10723c */ /* 0x040ff00000001810 */
[C---:B------:R-:W-:Y:S08]  /*2b50*/  HMMA.16816.F32 R64, R12.reuse, R74, R64 ;  /* 0x0000004a0c40723c */ /* 0x040ff00000001840 */
[C---:B---3--:R-:W-:Y:S08]  /*2b60*/  HMMA.16816.F32 R60, R12.reuse, R48, R60 ;  /* 0x000000300c3c723c */ /* 0x048ff0000000183c */
[----:B------:R-:W-:Y:S01]  /*2b70*/  HMMA.16816.F32 R68, R12, R50, R68 ;  /* 0x000000320c44723c */ /* 0x000fe20000001844 */
[----:B------:R-:W-:Y:S04]  /*2b80*/  LDSM.16.M88.4 R12, [R2+0x10100] ;  /* 0x01010000020c783b */ /* 0x000fe80000000200 */
[----:B------:R-:W-:Y:S03]  /*2b90*/  LDSM.16.M88.4 R48, [R2+0x11100] ;  /* 0x011100000230783b */ /* 0x000fe60000000200 */
[C---:B-1----:R-:W-:Y:S08]  /*2ba0*/  HMMA.16816.F32 R32, R44.reuse, R40, R32 ;  /* 0x000000282c20723c */ /* 0x042ff00000001820 */
[C---:B------:R-:W-:Y:S01]  /*2bb0*/  HMMA.16816.F32 R28, R44.reuse, R42, R28 ;  /* 0x0000002a2c1c723c */ /* 0x040fe2000000181c */
[----:B------:R-:W1:Y:S07]  /*2bc0*/  LDSM.16.M88.4 R40, [R181+0x8000] ;  /* 0x00800000b528783b */ /* 0x000e6e0000000200 */
[C---:B----4-:R-:W-:Y:S08]  /*2bd0*/  HMMA.16816.F32 R24, R44.reuse, R52, R24 ;  /* 0x000000342c18723c */ /* 0x050ff00000001818 */
[C---:B------:R-:W-:Y:S01]  /*2be0*/  HMMA.16816.F32 R20, R44.reuse, R54, R20 ;  /* 0x000000362c14723c */ /* 0x040fe20000001814 */
[----:B------:R-:W3:Y:S07]  /*2bf0*/  LDSM.16.M88.4 R52, [R2+0x10900] ;  /* 0x010900000234783b */ /* 0x000eee0000000200 */
[C---:B------:R-:W-:Y:S08]  /*2c00*/  HMMA.16816.F32 R16, R44.reuse, R36, R16 ;  /* 0x000000242c10723c */ /* 0x040ff00000001810 */
[C---:B------:R-:W-:Y:S01]  /*2c10*/  HMMA.16816.F32 R64, R44.reuse, R38, R64 ;  /* 0x000000262c40723c */ /* 0x040fe20000001840 */
[----:B------:R-:W4:Y:S07]  /*2c20*/  LDSM.16.M88.4 R36, [R2+0x11900] ;  /* 0x011900000224783b */ /* 0x000f2e0000000200 */
[C---:B--2---:R-:W-:Y:S01]  /*2c30*/  HMMA.16816.F32 R72, R44.reuse, R8, R60 ;  /* 0x000000082c48723c */ /* 0x044fe2000000183c */
[----:B------:R-:W-:Y:S07]  /*2c40*/  LDSM.16.M88.4 R60, [R0+0x10100] ;  /* 0x01010000003c783b */ /* 0x000fee0000000200 */
[----:B------:R-:W-:Y:S01]  /*2c50*/  HMMA.16816.F32 R68, R44, R10, R68 ;  /* 0x0000000a2c44723c */ /* 0x000fe20000001844 */
[----:B------:R-:W2:Y:S07]  /*2c60*/  LDSM.16.M88.4 R8, [R0+0x10900] ;  /* 0x010900000008783b */ /* 0x000eae0000000200 */
[C---:B-1----:R-:W-:Y:S08]  /*2c70*/  HMMA.16816.F32 R32, R40.reuse, R12, R32 ;  /* 0x0000000c2820723c */ /* 0x042ff00000001820 */
[C---:B------:R-:W-:Y:S01]  /*2c80*/  HMMA.16816.F32 R28, R40.reuse, R14, R28 ;  /* 0x0000000e281c723c */ /* 0x040fe2000000181c */
[----:B------:R-:W1:Y:S07]  /*2c90*/  LDSM.16.M88.4 R12, [R0+0x11100] ;  /* 0x01110000000c783b */ /* 0x000e6e0000000200 */
[C---:B---3--:R-:W-:Y:S08]  /*2ca0*/  HMMA.16816.F32 R24, R40.reuse, R52, R24 ;  /* 0x000000342818723c */ /* 0x048ff00000001818 */
[C---:B------:R-:W-:Y:S08]  /*2cb0*/  HMMA.16816.F32 R20, R40.reuse, R54, R20 ;  /* 0x000000362814723c */ /* 0x040ff00000001814 */
[C---:B------:R-:W-:Y:S08]  /*2cc0*/  HMMA.16816.F32 R16, R40.reuse, R48, R16 ;  /* 0x000000302810723c */ /* 0x040ff00000001810 */
[C---:B------:R-:W-:Y:S08]  /*2cd0*/  HMMA.16816.F32 R64, R40.reuse, R50, R64 ;  /* 0x000000322840723c */ /* 0x040ff00000001840 */
[C---:B----4-:R-:W-:Y:S07]  /*2ce0*/  HMMA.16816.F32 R72, R40.reuse, R36, R72 ;  /* 0x000000242848723c */ /* 0x050fee0000001848 */
[----:B------:R-:W-:Y:S01]  /*2cf0*/  LOP3.LUT R37, R80, 0xffffffe0, RZ, 0xc0, !PT ;  /* 0xffffffe050257812 */ /* 0x000fe200078ec0ff */
[----:B------:R-:W-:Y:S04]  /*2d00*/  HMMA.16816.F32 R68, R40, R38, R68 ;  /* 0x000000262844723c */ /* 0x000fe80000001844 */
[----:B------:R-:W-:-:S02]  /*2d10*/  IMAD.IADD R2, R6, 0x1, -R37 ;  /* 0x0000000106027824 */ /* 0x000fc400078e0a25 */
[----:B------:R3:W4:Y:S01]  /*2d20*/  LDSM.16.M88.4 R36, [R0+0x11900] ;  /* 0x011900000024783b */ /* 0x0007220000000200 */
[----:B------:R-:W-:Y:S01]  /*2d30*/  LEA.HI R41, R81, R6, RZ, 0x2 ;  /* 0x0000000651297211 */ /* 0x000fe200078f10ff */
[C---:B--2---:R-:W-:Y:S01]  /*2d40*/  HMMA.16816.F32 R24, R56.reuse, R8, R24 ;  /* 0x000000083818723c */ /* 0x044fe20000001818 */
[----:B------:R-:W-:Y:S02]  /*2d50*/  SHF.R.S32.HI R40, RZ, 0x1f, R7 ;  /* 0x0000001fff287819 */ /* 0x000fe40000011407 */
[----:B------:R-:W-:Y:S02]  /*2d60*/  LOP3.LUT R41, R41, 0xfffffffc, RZ, 0xc0, !PT ;  /* 0xfffffffc29297812 */ /* 0x000fe400078ec0ff */
[----:B------:R-:W-:Y:S02]  /*2d70*/  LEA.HI R40, R40, R7, RZ, 0x3 ;  /* 0x0000000728287211 */ /* 0x000fe400078f18ff */
[----:B------:R-:W-:Y:S01]  /*2d80*/  SHF.R.S32.HI R43, RZ, 0x1f, R2 ;  /* 0x0000001fff2b7819 */ /* 0x000fe20000011402 */
[----:B------:R-:W-:Y:S01]  /*2d90*/  IMAD.IADD R41, R6, 0x1, -R41 ;  /* 0x0000000106297824 */ /* 0x000fe200078e0a29 */
[----:B------:R-:W-:Y:S01]  /*2da0*/  LOP3.LUT R42, R40, 0xffffff8, RZ, 0xc0, !PT ;  /* 0x0ffffff8282a7812 */ /* 0x000fe200078ec0ff */
[----:B------:R-:W-:Y:S01]  /*2db0*/  HMMA.16816.F32 R32, R56, R60, R32 ;  /* 0x0000003c3820723c */ /* 0x000fe20000001820 */
[----:B------:R-:W-:-:S02]  /*2dc0*/  LEA.HI R6, R43, R2, RZ, 0x2 ;  /* 0x000000022b067211 */ /* 0x000fc400078f10ff */
[----:B------:R-:W-:Y:S01]  /*2dd0*/  LEA.HI R40, R41, R41, RZ, 0x1 ;  /* 0x0000002929287211 */ /* 0x000fe200078f08ff */
[----:B------:R-:W-:Y:S01]  /*2de0*/  IMAD.IADD R42, R7, 0x1, -R42 ;  /* 0x00000001072a7824 */ /* 0x000fe200078e0a2a */
[C---:B------:R-:W-:Y:S02]  /*2df0*/  LEA.HI.SX32 R195, R6.reuse, UR13, 0x1e ;  /* 0x0000000d06c37c11 */ /* 0x040fe4000f8ff2ff */
[----:B------:R-:W-:Y:S01]  /*2e00*/  LOP3.LUT R9, R6, 0x7ffffffc, RZ, 0xc0, !PT ;  /* 0x7ffffffc06097812 */ /* 0x000fe200078ec0ff */
[----:B------:R-:W-:Y:S02]  /*2e10*/  HMMA.16816.F32 R28, R56, R62, R28 ;  /* 0x0000003e381c723c */ /* 0x000fe4000000181c */
[----:B------:R-:W-:Y:S01]  /*2e20*/  IMAD R195, R42, 0x10, R195 ;  /* 0x000000102ac37824 */ /* 0x000fe200078e02c3 */
[----:B---3--:R-:W-:Y:S01]  /*2e30*/  LOP3.LUT R0, R40, 0x1ffffffe, RZ, 0xc0, !PT ;  /* 0x1ffffffe28007812 */ /* 0x008fe200078ec0ff */
[----:B------:R-:W-:Y:S01]  /*2e40*/  IMAD.IADD R204, R2, 0x1, -R9 ;  /* 0x0000000102cc7824 */ /* 0x000fe200078e0a09 */
[----:B------:R-:W-:-:S03]  /*2e50*/  IADD3 R9, -R5, c[0x0][0x1d0], R133 ;  /* 0x0000740005097a10 */ /* 0x000fc60007ffe185 */
[----:B------:R-:W-:Y:S01]  /*2e60*/  IMAD.IADD R0, R41, 0x1, -R0 ;  /* 0x0000000129007824 */ /* 0x000fe200078e0a00 */
[----:B------:R-:W-:Y:S01]  /*2e70*/  HMMA.16816.F32 R20, R56, R10, R20 ;  /* 0x0000000a3814723c */ /* 0x000fe20000001814 */
[----:B------:R-:W-:Y:S02]  /*2e80*/  IMAD.SHL.U32 R204, R204, 0x2, RZ ;  /* 0x00000002cccc7824 */ /* 0x000fe400078e00ff */
[----:B------:R-:W-:-:S03]  /*2e90*/  IMAD R195, R0, 0x8, R195 ;  /* 0x0000000800c37824 */ /* 0x000fc600078e02c3 */
[----:B------:R-:W-:Y:S01]  /*2ea0*/  IADD3 R6, R9, -c[0x0][0x168], -R204 ;  /* 0x80005a0009067a10 */ /* 0x000fe20007ffe8cc */
[----:B------:R-:W-:Y:S01]  /*2eb0*/  @P4 IMAD.HI.U32 R7, R195, c[0x0][0x2c8], RZ ;  /* 0x0000b200c3074a27 */ /* 0x000fe200078e00ff */
[----:B------:R-:W-:Y:S01]  /*2ec0*/  IADD3 R2, -R204, c[0x0][0x1d0], -R5 ;  /* 0x00007400cc027a10 */ /* 0x000fe20007ffe905 */
[C---:B-1----:R-:W-:Y:S01]  /*2ed0*/  HMMA.16816.F32 R16, R56.reuse, R12, R16 ;  /* 0x0000000c3810723c */ /* 0x042fe20000001810 */
[C---:B------:R-:W-:Y:S01]  /*2ee0*/  IADD3 R8, R6.reuse, c[0x0][0x328], RZ ;  /* 0x0000ca0006087a10 */ /* 0x040fe20007ffe0ff */
[----:B------:R-:W-:Y:S01]  /*2ef0*/  IMAD.MOV.U32 R0, RZ, RZ, R195 ;  /* 0x000000ffff007224 */ /* 0x000fe200078e00c3 */
[----:B------:R-:W-:Y:S02]  /*2f00*/  @P0 SHF.R.U32.HI R0, RZ, c[0x0][0x2cc], R7 ;  /* 0x0000b300ff000a19 */ /* 0x000fe40000011607 */
[----:B------:R-:W-:Y:S02]  /*2f10*/  PLOP3.LUT P0, PT, PT, PT, UP1, 0x40, 0x0 ;  /* 0x000000000000781c */ /* 0x000fe40003f0e818 */
[----:B------:R-:W-:Y:S01]  /*2f20*/  IADD3 R6, R6, UR6, RZ ;  /* 0x0000000606067c10 */ /* 0x000fe2000fffe0ff */
[----:B------:R-:W1:Y:S01]  /*2f30*/  SHFL.IDX PT, R7, R0, RZ, 0x1c1f ;  /* 0x001c1fff00077589 */ /* 0x000e6200000e0000 */
[C---:B------:R-:W-:Y:S08]  /*2f40*/  HMMA.16816.F32 R64, R56.reuse, R14, R64 ;  /* 0x0000000e3840723c */ /* 0x040ff00000001840 */
[C---:B----4-:R-:W-:Y:S08]  /*2f50*/  HMMA.16816.F32 R72, R56.reuse, R36, R72 ;  /* 0x000000243848723c */ /* 0x050ff00000001848 */
[----:B------:R-:W-:Y:S01]  /*2f60*/  HMMA.16816.F32 R68, R56, R38, R68 ;  /* 0x000000263844723c */ /* 0x000fe20000001844 */
[----:B-1----:R-:W-:-:S02]  /*2f70*/  IMAD.IADD R9, R8, 0x1, R7 ;  /* 0x0000000108097824 */ /* 0x002fc400078e0207 */
        /* <DEDUP_REMOVED lines=14> */
.L_x_4028:
[----:B------:R-:W-:-:S13]  /*3060*/  ISETP.NE.AND P0, PT, R133, c[0x0][0x32c], PT ;  /* 0x0000cb0085007a0c */ /* 0x000fda0003f05270 */
[----:B------:R-:W-:-:S05]  /*3070*/  @P0 IMAD.HI.U32 R7, R14, c[0x0][0x330], RZ ;  /* 0x0000cc000e070a27 */ /* 0x000fca00078e00ff */
[----:B------:R-:W-:Y:S02]  /*3080*/  @P0 SHF.R.U32.HI R14, RZ, c[0x0][0x334], R7 ;  /* 0x0000cd00ff0e0a19 */ /* 0x000fe40000011607 */
.L_x_4029:
[----:B------:R-:W-:Y:S05]  /*3090*/  BSYNC B0 ;  /* 0x0000000000007941 */ /* 0x000fea0003800000 */
.L_x_4027:
[----:B------:R-:W-:-:S04]  /*30a0*/  IMAD R9, R14, c[0x0][0x32c], -R5 ;  /* 0x0000cb000e097a24 */ /* 0x000fc800078e0a05 */
[----:B------:R-:W-:-:S05]  /*30b0*/  IMAD.IADD R9, R9, 0x1, -R204 ;  /* 0x0000000109097824 */ /* 0x000fca00078e0acc */
[----:B------:R-:W-:Y:S02]  /*30c0*/  IADD3 R7, R9, c[0x0][0x32c], RZ ;  /* 0x0000cb0009077a10 */ /* 0x000fe40007ffe0ff */
[----:B------:R-:W-:Y:S02]  /*30d0*/  IMNMX R10, R10, R9, !PT ;  /* 0x000000090a0a7217 */ /* 0x000fe40007800200 */
[----:B------:R-:W-:Y:S02]  /*30e0*/  IMNMX R12, R12, R7, PT ;  /* 0x000000070c0c7217 */ /* 0x000fe40003800200 */
.L_x_4026:
[----:B------:R-:W-:Y:S01]  /*30f0*/  ISETP.GT.AND P0, PT, R132, RZ, PT ;  /* 0x000000ff8400720c */ /* 0x000fe20003f04270 */
[----:B------:R-:W1:Y:S03]  /*3100*/  SHFL.IDX PT, R13, R0, 0x1, 0x1c1f ;  /* 0x003c1f00000d7f89 */ /* 0x000e6600000e0000 */
[C---:B------:R-:W-:Y:S02]  /*3110*/  ISETP.GT.AND P4, PT, R10.reuse, RZ, P0 ;  /* 0x000000ff0a00720c */ /* 0x040fe40000784270 */
[----:B------:R-:W-:-:S02]  /*3120*/  ISETP.GT.AND P5, PT, R10, 0x1, P0 ;  /* 0x000000010a00780c */ /* 0x000fc400007a4270 */
[C---:B------:R-:W-:Y:S02]  /*3130*/  ISETP.LT.OR P4, PT, R12.reuse, 0x1, P4 ;  /* 0x000000010c00780c */ /* 0x040fe40002781670 */
[----:B------:R-:W-:Y:S02]  /*3140*/  ISETP.LT.OR P5, PT, R12, 0x2, P5 ;  /* 0x000000020c00780c */ /* 0x000fe40002fa1670 */
[----:B------:R-:W-:Y:S02]  /*3150*/  FSEL R32, R32, -INF , !P4 ;  /* 0xff80000020207808 */ /* 0x000fe40006000000 */
[----:B------:R-:W-:Y:S02]  /*3160*/  ISETP.GT.AND P4, PT, R10, 0x8, P0 ;  /* 0x000000080a00780c */ /* 0x000fe40000784270 */
[----:B------:R-:W-:Y:S02]  /*3170*/  FSEL R33, R33, -INF , !P5 ;  /* 0xff80000021217808 */ /* 0x000fe40006800000 */
[----:B------:R-:W-:-:S02]  /*3180*/  ISETP.LT.OR P4, PT, R12, 0x9, P4 ;  /* 0x000000090c00780c */ /* 0x000fc40002781670 */
[----:B------:R-:W-:Y:S02]  /*3190*/  ISETP.GT.AND P5, PT, R10, 0x9, P0 ;  /* 0x000000090a00780c */ /* 0x000fe400007a4270 */
[----:B------:R-:W-:Y:S02]  /*31a0*/  FSEL R11, R28, -INF , !P4 ;  /* 0xff8000001c0b7808 */ /* 0x000fe40006000000 */
[----:B------:R-:W-:Y:S01]  /*31b0*/  ISETP.GT.AND P4, PT, R10, 0x10, P0 ;  /* 0x000000100a00780c */ /* 0x000fe20000784270 */
[--C-:B-1----:R-:W-:Y:S01]  /*31c0*/  IMAD.IADD R15, R8, 0x1, R13.reuse ;  /* 0x00000001080f7824 */ /* 0x102fe200078e020d */
[----:B------:R-:W-:Y:S01]  /*31d0*/  ISETP.LT.OR P5, PT, R12, 0xa, P5 ;  /* 0x0000000a0c00780c */ /* 0x000fe20002fa1670 */
[----:B------:R-:W-:Y:S01]  /*31e0*/  IMAD.IADD R0, R6, 0x1, R13 ;  /* 0x0000000106007824 */ /* 0x000fe200078e020d */
[----:B------:R-:W-:Y:S02]  /*31f0*/  ISETP.LT.OR P4, PT, R12, 0x11, P4 ;  /* 0x000000110c00780c */ /* 0x000fe40002781670 */
[----:B------:R-:W-:-:S02]  /*3200*/  FSEL R29, R29, -INF , !P5 ;  /* 0xff8000001d1d7808 */ /* 0x000fc40006800000 */
[----:B------:R-:W-:Y:S02]  /*3210*/  FSEL R9, R24, -INF , !P4 ;  /* 0xff80000018097808 */ /* 0x000fe40006000000 */
[C---:B------:R-:W-:Y:S02]  /*3220*/  ISETP.GT.AND P4, PT, R10.reuse, 0x18, P0 ;  /* 0x000000180a00780c */ /* 0x040fe40000784270 */
[----:B------:R-:W-:Y:S02]  /*3230*/  ISETP.GT.AND P5, PT, R10, 0x11, P0 ;  /* 0x000000110a00780c */ /* 0x000fe400007a4270 */
[C---:B------:R-:W-:Y:S02]  /*3240*/  ISETP.LT.OR P4, PT, R12.reuse, 0x19, P4 ;  /* 0x000000190c00780c */ /* 0x040fe40002781670 */
[----:B------:R-:W-:Y:S02]  /*3250*/  ISETP.LT.OR P5, PT, R12, 0x12, P5 ;  /* 0x000000120c00780c */ /* 0x000fe40002fa1670 */
[----:B------:R-:W-:-:S02]  /*3260*/  FSEL R7, R20, -INF , !P4 ;  /* 0xff80000014077808 */ /* 0x000fc40006000000 */
[----:B------:R-:W-:Y:S02]  /*3270*/  ISETP.GT.AND P4, PT, R10, 0x20, P0 ;  /* 0x000000200a00780c */ /* 0x000fe40000784270 */
[----:B------:R-:W-:Y:S02]  /*3280*/  FSEL R25, R25, -INF , !P5 ;  /* 0xff80000019197808 */ /* 0x000fe40006800000 */
[----:B------:R-:W-:Y:S02]  /*3290*/  ISETP.LT.OR P4, PT, R12, 0x21, P4 ;  /* 0x000000210c00780c */ /* 0x000fe40002781670 */
[----:B------:R-:W-:Y:S02]  /*32a0*/  ISETP.GT.AND P5, PT, R10, 0x19, P0 ;  /* 0x000000190a00780c */ /* 0x000fe400007a4270 */
[----:B------:R-:W-:Y:S02]  /*32b0*/  FSEL R171, R16, -INF , !P4 ;  /* 0xff80000010ab7808 */ /* 0x000fe40006000000 */
[----:B------:R-:W-:-:S02]  /*32c0*/  ISETP.GT.AND P4, PT, R10, 0x28, P0 ;  /* 0x000000280a00780c */ /* 0x000fc40000784270 */
[C---:B------:R-:W-:Y:S02]  /*32d0*/  ISETP.LT.OR P5, PT, R12.reuse, 0x1a, P5 ;  /* 0x0000001a0c00780c */ /* 0x040fe40002fa1670 */
[----:B------:R-:W-:Y:S02]  /*32e0*/  ISETP.LT.OR P4, PT, R12, 0x29, P4 ;  /* 0x000000290c00780c */ /* 0x000fe40002781670 */
[----:B------:R-:W-:Y:S02]  /*32f0*/  FSEL R21, R21, -INF , !P5 ;  /* 0xff80000015157808 */ /* 0x000fe40006800000 */
        /* <DEDUP_REMOVED lines=14> */
[----:B------:R-:W-:-:S02]  /*33e0*/  PLOP3.LUT P4, PT, PT, PT, UP1, 0x40, 0x0 ;  /* 0x000000000000781c */ /* 0x000fc40003f8e818 */
[----:B------:R-:W-:Y:S02]  /*33f0*/  ISETP.LT.OR P5, PT, R12, 0x32, P5 ;  /* 0x000000320c00780c */ /* 0x000fe40002fa1670 */
[----:B------:R-:W-:Y:S02]  /*3400*/  IMNMX R2, R15, R2, PT ;  /* 0x000000020f027217 */ /* 0x000fe40003800200 */
[----:B------:R-:W-:Y:S02]  /*3410*/  FSEL R173, R73, -INF , !P5 ;  /* 0xff80000049ad7808 */ /* 0x000fe40006800000 */
[----:B------:R-:W-:-:S04]  /*3420*/  ISETP.GT.AND P5, PT, R10, 0x39, P0 ;  /* 0x000000390a00780c */ /* 0x000fc800007a4270 */
[----:B------:R-:W-:-:S04]  /*3430*/  ISETP.LT.OR P5, PT, R12, 0x3a, P5 ;  /* 0x0000003a0c00780c */ /* 0x000fc80002fa1670 */
[----:B------:R-:W-:Y:S01]  /*3440*/  FSEL R141, R69, -INF , !P5 ;  /* 0xff800000458d7808 */ /* 0x000fe20006800000 */
        /* <DEDUP_REMOVED lines=12> */
.L_x_4032:
[----:B------:R-:W-:-:S13]  /*3510*/  ISETP.NE.AND P4, PT, R133, c[0x0][0x32c], PT ;  /* 0x0000cb0085007a0c */ /* 0x000fda0003f85270 */
[----:B------:R-:W-:-:S05]  /*3520*/  @P4 IMAD.HI.U32 R6, R8, c[0x0][0x330], RZ ;  /* 0x0000cc0008064a27 */ /* 0x000fca00078e00ff */
[----:B------:R-:W-:Y:S02]  /*3530*/  @P4 SHF.R.U32.HI R8, RZ, c[0x0][0x334], R6 ;  /* 0x0000cd00ff084a19 */ /* 0x000fe40000011606 */
.L_x_4033:
[----:B------:R-:W-:Y:S05]  /*3540*/  BSYNC B0 ;  /* 0x0000000000007941 */ /* 0x000fea0003800000 */
.L_x_4031:
[----:B------:R-:W-:-:S04]  /*3550*/  IMAD R13, R8, c[0x0][0x32c], -R5 ;  /* 0x0000cb00080d7a24 */ /* 0x000fc800078e0a05 */
[----:B------:R-:W-:-:S05]  /*3560*/  IMAD.IADD R13, R13, 0x1, -R204 ;  /* 0x000000010d0d7824 */ /* 0x000fca00078e0acc */
[----:B------:R-:W-:Y:S02]  /*3570*/  IADD3 R5, R13, c[0x0][0x32c], RZ ;  /* 0x0000cb000d057a10 */ /* 0x000fe40007ffe0ff */
[----:B------:R-:W-:Y:S02]  /*3580*/  IMNMX R0, R0, R13, !PT ;  /* 0x0000000d00007217 */ /* 0x000fe40007800200 */
[----:B------:R-:W-:Y:S02]  /*3590*/  IMNMX R2, R2, R5, PT ;  /* 0x0000000502027217 */ /* 0x000fe40003800200 */
.L_x_4030:
[----:B------:R-:W-:Y:S01]  /*35a0*/  ISETP.GT.AND P5, PT, R0, 0x8, P0 ;  /* 0x000000080000780c */ /* 0x000fe200007a4270 */
[----:B------:R-:W-:-:S04]  /*35b0*/  DEPBAR.LE SB0, 0x2 ;  /* 0x000080800000791a */ /* 0x000fc80000000000 */
[----:B------:R-:W-:Y:S01]  /*35c0*/  BAR.SYNC.DEFER_BLOCKING 0x0 ;  /* 0x0000000000007b1d */ /* 0x000fe20000010000 */
[----:B------:R-:W-:Y:S01]  /*35d0*/  ISETP.LT.OR P5, PT, R2, 0x9, P5 ;  /* 0x000000090200780c */ /* 0x000fe20002fa1670 */
[----:B------:R-:W-:Y:S01]  /*35e0*/  IMAD.SHL.U32 R135, R4, 0x2, RZ ;  /* 0x0000000204877824 */ /* 0x000fe200078e00ff */
[----:B------:R-:W-:Y:S02]  /*35f0*/  ISETP.GT.AND P4, PT, R0, 0x1, P0 ;  /* 0x000000010000780c */ /* 0x000fe40000784270 */
[----:B------:R-:W-:Y:S01]  /*3600*/  FSEL R30, R30, -INF , !P5 ;  /* 0xff8000001e1e7808 */ /* 0x000fe20006800000 */
[--C-:B------:R-:W-:Y:S01]  /*3610*/  IMAD.IADD R172, R183, 0x1, R135.reuse ;  /* 0x00000001b7ac7824 */ /* 0x100fe200078e0287 */
[----:B------:R-:W-:Y:S01]  /*3620*/  ISETP.GT.AND P5, PT, R0, 0x10, P0 ;  /* 0x000000100000780c */ /* 0x000fe200007a4270 */
[C---:B------:R-:W-:Y:S01]  /*3630*/  IMAD R134, R3.reuse, 0x2, R135 ;  /* 0x0000000203867824 */ /* 0x040fe200078e0287 */
[C---:B------:R-:W-:Y:S01]  /*3640*/  ISETP.LT.OR P4, PT, R2.reuse, 0x2, P4 ;  /* 0x000000020200780c */ /* 0x040fe20002781670 */
[----:B------:R-:W-:Y:S01]  /*3650*/  IMAD R3, R3, 0x2, R172 ;  /* 0x0000000203037824 */ /* 0x000fe200078e02ac */
[----:B------:R-:W-:Y:S01]  /*3660*/  ISETP.LT.OR P5, PT, R2, 0x11, P5 ;  /* 0x000000110200780c */ /* 0x000fe20002fa1670 */
[----:B------:R-:W-:Y:S01]  /*3670*/  IMAD.IADD R160, R183, 0x1, R134 ;  /* 0x00000001b7a07824 */ /* 0x000fe200078e0286 */
[----:B------:R-:W-:Y:S01]  /*3680*/  FSEL R14, R35, -INF , !P4 ;  /* 0xff800000230e7808 */ /* 0x000fe20006000000 */
[----:B------:R-:W-:Y:S01]  /*3690*/  ULDC.64 UR4, c[0x0][0x2c8] ;  /* 0x0000b20000047ab9 */ /* 0x000fe20000000a00 */
[----:B------:R-:W-:Y:S01]  /*36a0*/  ISETP.GT.AND P4, PT, R0, 0x9, P0 ;  /* 0x000000090000780c */ /* 0x000fe20000784270 */
[----:B------:R-:W-:Y:S01]  /*36b0*/  UIMAD.WIDE.U32 UR14, UR13, UR4, URZ ;  /* 0x000000040d0e72a5 */ /* 0x000fe2000f8e003f */
[----:B------:R-:W-:-:S02]  /*36c0*/  FMNMX.FTZ R8, R32, R33, !PT ;  /* 0x0000002120087209 */ /* 0x000fc40007810000 */
[----:B------:R-:W-:Y:S01]  /*36d0*/  FSEL R26, R26, -INF , !P5 ;  /* 0xff8000001a1a7808 */ /* 0x000fe20006800000 */
[----:B------:R-:W-:Y:S01]  /*36e0*/  ULDC UR4, c[0x0][0x328] ;  /* 0x0000ca0000047ab9 */ /* 0x000fe20000000800 */
[----:B------:R-:W-:Y:S02]  /*36f0*/  ISETP.GT.AND P5, PT, R0, RZ, P0 ;  /* 0x000000ff0000720c */ /* 0x000fe400007a4270 */
[C---:B------:R-:W-:Y:S01]  /*3700*/  ISETP.LT.OR P4, PT, R2.reuse, 0xa, P4 ;  /* 0x0000000a0200780c */ /* 0x040fe20002781670 */
[----:B------:R-:W-:Y:S01]  /*3710*/  LDSM.16.MT88.4 R40, [R135+0x2100] ;  /* 0x002100008728783b */ /* 0x000fe20000004200 */
[----:B------:R-:W-:Y:S01]  /*3720*/  FMNMX.FTZ R8, R11, R8, !PT ;  /* 0x000000080b087209 */ /* 0x000fe20007810000 */
[----:B------:R-:W-:Y:S01]  /*3730*/  @UP2 UMOV UR7, UR15 ;  /* 0x0000000f00072c82 */ /* 0x000fe20008000000 */
[----:B------:R-:W-:Y:S01]  /*3740*/  ISETP.LT.OR P5, PT, R2, 0x1, P5 ;  /* 0x000000010200780c */ /* 0x000fe20002fa1670 */
[----:B------:R-:W-:Y:S01]  /*3750*/  LDSM.16.MT88.4 R124, [R135+0x100] ;  /* 0x00010000877c783b */ /* 0x000fe20000004200 */
[----:B------:R-:W-:Y:S01]  /*3760*/  FSEL R6, R31, -INF , !P4 ;  /* 0xff8000001f067808 */ /* 0x000fe20006000000 */
[----:B------:R-:W-:Y:S01]  /*3770*/  @UP2 USHF.R.U32.HI UR13, URZ, UR5, UR7 ;  /* 0x000000053f0d2299 */ /* 0x000fe20008011607 */
[----:B------:R-:W-:Y:S01]  /*3780*/  FMNMX.FTZ R8, R29, R8, !PT ;  /* 0x000000081d087209 */ /* 0x000fe20007810000 */
[----:B------:R-:W-:Y:S01]  /*3790*/  LDSM.16.MT88.4 R104, [R172+0x100] ;  /* 0x00010000ac68783b */ /* 0x000fe20000004200 */
[----:B------:R-:W-:Y:S01]  /*37a0*/  ISETP.GT.AND P4, PT, R0, 0x11, P0 ;  /* 0x000000110000780c */ /* 0x000fe20000784270 */
[----:B------:R-:W-:Y:S01]  /*37b0*/  UIADD3 UR12, UR12, UR13, URZ ;  /* 0x0000000d0c0c7290 */ /* 0x000fe2000fffe03f */
[----:B------:R-:W-:Y:S01]  /*37c0*/  FSEL R34, R34, -INF , !P5 ;  /* 0xff80000022227808 */ /* 0x000fe20006800000 */
[----:B------:R-:W-:Y:S01]  /*37d0*/  LDSM.16.MT88.4 R112, [R134+0x100] ;  /* 0x000100008670783b */ /* 0x000fe20000004200 */
[----:B------:R-:W-:Y:S01]  /*37e0*/  FMNMX.FTZ R8, R9, R8, !PT ;  /* 0x0000000809087209 */ /* 0x000fe20007810000 */
[----:B------:R-:W-:Y:S01]  /*37f0*/  UIADD3 UR4, UR12, UR4, URZ ;  /* 0x000000040c047290 */ /* 0x000fe2000fffe03f */
[----:B------:R-:W-:Y:S01]  /*3800*/  ISETP.LT.OR P4, PT, R2, 0x12, P4 ;  /* 0x000000120200780c */ /* 0x000fe20002781670 */
[----:B------:R-:W-:Y:S01]  /*3810*/  LDSM.16.MT88.4 R120, [R3+0x100] ;  /* 0x000100000378783b */ /* 0x000fe20000004200 */
[----:B------:R-:W-:-:S02]  /*3820*/  FMNMX.FTZ R5, R34, R14, !PT ;  /* 0x0000000e22057209 */ /* 0x000fc40007810000 */
[----:B------:R-:W-:Y:S01]  /*3830*/  FMNMX.FTZ R8, R25, R8, !PT ;  /* 0x0000000819087209 */ /* 0x000fe20007810000 */
[----:B------:R-:W-:Y:S01]  /*3840*/  LDSM.16.MT88.4 R48, [R172+0x2100] ;  /* 0x00210000ac30783b */ /* 0x000fe20000004200 */
[----:B------:R-:W-:Y:S02]  /*3850*/  FSEL R12, R27, -INF , !P4 ;  /* 0xff8000001b0c7808 */ /* 0x000fe40006000000 */
[----:B------:R-:W-:Y:S01]  /*3860*/  ISETP.GT.AND P4, PT, R0, 0x19, P0 ;  /* 0x000000190000780c */ /* 0x000fe20000784270 */
[----:B------:R-:W-:Y:S01]  /*3870*/  LDSM.16.MT88.4 R56, [R134+0x2100] ;  /* 0x002100008638783b */ /* 0x000fe20000004200 */
[----:B------:R-:W-:Y:S02]  /*3880*/  FMNMX.FTZ R5, R30, R5, !PT ;  /* 0x000000051e057209 */ /* 0x000fe40007810000 */
[----:B------:R-:W-:Y:S01]  /*3890*/  FMNMX.FTZ R8, R7, R8, !PT ;  /* 0x0000000807087209 */ /* 0x000fe20007810000 */
[----:B------:R-:W-:Y:S01]  /*38a0*/  LDSM.16.MT88.4 R80, [R172+0x4100] ;  /* 0x00410000ac50783b */ /* 0x000fe20000004200 */
[----:B------:R-:W-:-:S02]  /*38b0*/  ISETP.GT.AND P5, PT, R0, 0x18, P0 ;  /* 0x000000180000780c */ /* 0x000fc400007a4270 */
[----:B------:R-:W-:Y:S01]  /*38c0*/  ISETP.LT.OR P4, PT, R2, 0x1a, P4 ;  /* 0x0000001a0200780c */ /* 0x000fe20002781670 */
[----:B------:R-:W-:Y:S01]  /*38d0*/  LDSM.16.MT88.4 R88, [R134+0x4100] ;  /* 0x004100008658783b */ /* 0x000fe20000004200 */
[----:B------:R-:W-:Y:S02]  /*38e0*/  FMNMX.FTZ R5, R6, R5, !PT ;  /* 0x0000000506057209 */ /* 0x000fe40007810000 */
[----:B------:R-:W-:Y:S01]  /*38f0*/  FMNMX.FTZ R16, R21, R8, !PT ;  /* 0x0000000815107209 */ /* 0x000fe20007810000 */
[----:B------:R-:W-:Y:S01]  /*3900*/  LDSM.16.MT88.4 R136, [R172+0x900] ;  /* 0x00090000ac88783b */ /* 0x000fe20000004200 */
[----:B------:R-:W-:Y:S02]  /*3910*/  ISETP.LT.OR P5, PT, R2, 0x19, P5 ;  /* 0x000000190200780c */ /* 0x000fe40002fa1670 */
[----:B------:R-:W-:Y:S02]  /*3920*/  FSEL R8, R23, -INF , !P4 ;  /* 0xff80000017087808 */ /* 0x000fe40006000000 */
[----:B------:R-:W-:-:S02]  /*3930*/  FMNMX.FTZ R5, R26, R5, !PT ;  /* 0x000000051a057209 */ /* 0x000fc40007810000 */
[----:B------:R-:W-:Y:S02]  /*3940*/  ISETP.GT.AND P4, PT, R0, 0x21, P0 ;  /* 0x000000210000780c */ /* 0x000fe40000784270 */
[----:B------:R-:W-:Y:S02]  /*3950*/  FSEL R10, R22, -INF , !P5 ;  /* 0xff800000160a7808 */ /* 0x000fe40006800000 */
[----:B------:R-:W-:Y:S02]  /*3960*/  ISETP.GT.AND P5, PT, R0, 0x20, P0 ;  /* 0x000000200000780c */ /* 0x000fe400007a4270 */
[----:B------:R-:W-:Y:S02]  /*3970*/  FMNMX.FTZ R5, R12, R5, !PT ;  /* 0x000000050c057209 */ /* 0x000fe40007810000 */
[C---:B------:R-:W-:Y:S02]  /*3980*/  ISETP.LT.OR P4, PT, R2.reuse, 0x22, P4 ;  /* 0x000000220200780c */ /* 0x040fe40002781670 */
[----:B------:R-:W-:-:S02]  /*3990*/  ISETP.LT.OR P5, PT, R2, 0x21, P5 ;  /* 0x000000210200780c */ /* 0x000fc40002fa1670 */
[----:B------:R-:W-:Y:S02]  /*39a0*/  FMNMX.FTZ R5, R10, R5, !PT ;  /* 0x000000050a057209 */ /* 0x000fe40007810000 */
[----:B------:R-:W-:Y:S02]  /*39b0*/  FSEL R174, R19, -INF , !P4 ;  /* 0xff80000013ae7808 */ /* 0x000fe40006000000 */
[----:B------:R-:W-:Y:S02]  /*39c0*/  ISETP.GT.AND P4, PT, R0, 0x28, P0 ;  /* 0x000000280000780c */ /* 0x000fe40000784270 */
[----:B------:R-:W-:Y:S02]  /*39d0*/  FMNMX.FTZ R16, R171, R16, !PT ;  /* 0x00000010ab107209 */ /* 0x000fe40007810000 */
[----:B------:R-:W-:Y:S02]  /*39e0*/  FSEL R210, R18, -INF , !P5 ;  /* 0xff80000012d27808 */ /* 0x000fe40006800000 */
[----:B------:R-:W-:-:S02]  /*39f0*/  FMNMX.FTZ R13, R8, R5, !PT ;  /* 0x00000005080d7209 */ /* 0x000fc40007810000 */
[----:B------:R-:W-:Y:S02]  /*3a00*/  ISETP.LT.OR P4, PT, R2, 0x29, P4 ;  /* 0x000000290200780c */ /* 0x000fe40002781670 */
[----:B------:R-:W-:Y:S02]  /*3a10*/  FMNMX.FTZ R16, R165, R16, !PT ;  /* 0x00000010a5107209 */ /* 0x000fe40007810000 */
[----:B------:R-:W-:Y:S02]  /*3a20*/  ISETP.GT.AND P5, PT, R0, 0x29, P0 ;  /* 0x000000290000780c */ /* 0x000fe400007a4270 */
[----:B------:R-:W-:Y:S02]  /*3a30*/  FMNMX.FTZ R13, R210, R13, !PT ;  /* 0x0000000dd20d7209 */ /* 0x000fe40007810000 */
[----:B------:R-:W-:Y:S02]  /*3a40*/  FSEL R206, R66, -INF , !P4 ;  /* 0xff80000042ce7808 */ /* 0x000fe40006000000 */
[----:B------:R-:W-:-:S02]  /*3a50*/  FMNMX.FTZ R16, R163, R16, !PT ;  /* 0x00000010a3107209 */ /* 0x000fc40007810000 */
[----:B------:R-:W-:Y:S02]  /*3a60*/  ISETP.LT.OR P5, PT, R2, 0x2a, P5 ;  /* 0x0000002a0200780c */ /* 0x000fe40002fa1670 */
[----:B------:R-:W-:Y:S02]  /*3a70*/  ISETP.GT.AND P4, PT, R0, 0x30, P0 ;  /* 0x000000300000780c */ /* 0x000fe40000784270 */
[----:B------:R-:W-:Y:S02]  /*3a80*/  FMNMX.FTZ R13, R174, R13, !PT ;  /* 0x0000000dae0d7209 */ /* 0x000fe40007810000 */
[----:B------:R-:W-:Y:S02]  /*3a90*/  FMNMX.FTZ R16, R169, R16, !PT ;  /* 0x00000010a9107209 */ /* 0x000fe40007810000 */
[----:B------:R-:W-:Y:S02]  /*3aa0*/  FSEL R176, R67, -INF , !P5 ;  /* 0xff80000043b07808 */ /* 0x000fe40006800000 */
[----:B------:R-:W-:Y:S01]  /*3ab0*/  ISETP.LT.OR P4, PT, R2, 0x31, P4 ;  /* 0x000000310200780c */ /* 0x000fe20002781670 */
[----:B------:R-:W-:Y:S01]  /*3ac0*/  LDSM.16.MT88.4 R64, [R160+0x2100] ;  /* 0x00210000a040783b */ /* 0x000fe20000004200 */
[----:B------:R-:W-:-:S02]  /*3ad0*/  ISETP.GT.AND P5, PT, R0, 0x31, P0 ;  /* 0x000000310000780c */ /* 0x000fc400007a4270 */
[----:B------:R-:W-:Y:S02]  /*3ae0*/  FMNMX.FTZ R13, R206, R13, !PT ;  /* 0x0000000dce0d7209 */ /* 0x000fe40007810000 */
[----:B------:R-:W-:Y:S02]  /*3af0*/  FMNMX.FTZ R16, R175, R16, !PT ;  /* 0x00000010af107209 */ /* 0x000fe40007810000 */
[----:B------:R-:W-:Y:S02]  /*3b00*/  FSEL R142, R74, -INF , !P4 ;  /* 0xff8000004a8e7808 */ /* 0x000fe40006000000 */
[----:B------:R-:W-:Y:S02]  /*3b10*/  ISETP.LT.OR P5, PT, R2, 0x32, P5 ;  /* 0x000000320200780c */ /* 0x000fe40002fa1670 */
[----:B------:R-:W-:Y:S02]  /*3b20*/  ISETP.GT.AND P4, PT, R0, 0x38, P0 ;  /* 0x000000380000780c */ /* 0x000fe40000784270 */
[----:B------:R-:W-:-:S02]  /*3b30*/  FMNMX.FTZ R13, R176, R13, !PT ;  /* 0x0000000db00d7209 */ /* 0x000fc40007810000 */
[----:B------:R-:W-:Y:S02]  /*3b40*/  FMNMX.FTZ R16, R173, R16, !PT ;  /* 0x00000010ad107209 */ /* 0x000fe40007810000 */
[----:B------:R-:W-:Y:S02]  /*3b50*/  ISETP.GT.AND P0, PT, R0, 0x39, P0 ;  /* 0x000000390000780c */ /* 0x000fe40000704270 */
[----:B------:R-:W-:Y:S02]  /*3b60*/  FSEL R140, R75, -INF , !P5 ;  /* 0xff8000004b8c7808 */ /* 0x000fe40006800000 */
[----:B------:R-:W-:Y:S01]  /*3b70*/  ISETP.LT.OR P4, PT, R2, 0x39, P4 ;  /* 0x000000390200780c */ /* 0x000fe20002781670 */
[----:B------:R-:W-:Y:S01]  /*3b80*/  LDSM.16.MT88.4 R72, [R135+0x4100] ;  /* 0x004100008748783b */ /* 0x000fe20000004200 */
        /* <DEDUP_REMOVED lines=9> */
[----:B------:R-:W-:-:S05]  /*3c20*/  FMNMX.FTZ R13, R168, R13, !PT ;  /* 0x0000000da80d7209 */ /* 0x000fca0007810000 */
[----:B------:R-:W2:Y:S01]  /*3c30*/  SHFL.BFLY PT, R0, R13, 0x2, 0x1f ;  /* 0x0c401f000d007f89 */ /* 0x000ea200000e0000 */
[----:B-1----:R-:W-:-:S03]  /*3c40*/  FMNMX.FTZ R15, R5, R16, !PT ;  /* 0x00000010050f7209 */ /* 0x002fc60007810000 */
[----:B------:R-:W-:Y:S04]  /*3c50*/  LDSM.16.MT88.4 R16, [R134+0x2900] ;  /* 0x002900008610783b */ /* 0x000fe80000004200 */
        /* <DEDUP_REMOVED lines=8> */
[C---:B------:R-:W-:Y:S01]  /*3ce0*/  FMUL.FTZ R167, R0.reuse, c[0x0][0x2d0] ;  /* 0x0000b40000a77a20 */ /* 0x040fe20000410000 */
[----:B------:R-:W-:-:S03]  /*3cf0*/  FSETP.NEU.FTZ.AND P0, PT, R0, -INF , PT ;  /* 0xff8000000000780b */ /* 0x000fc60003f1d000 */
[--C-:B------:R-:W-:Y:S01]  /*3d00*/  FFMA.FTZ R162, R32, c[0x0][0x2d0], -R178.reuse ;  /* 0x0000b40020a27a23 */ /* 0x100fe200000108b2 */
[----:B------:R-:W-:Y:S01]  /*3d10*/  FSEL R167, R167, RZ, P0 ;  /* 0x000000ffa7a77208 */ /* 0x000fe20000000000 */
[--C-:B------:R-:W-:Y:S02]  /*3d20*/  FFMA.FTZ R161, R33, c[0x0][0x2d0], -R178.reuse ;  /* 0x0000b40021a17a23 */ /* 0x100fe400000108b2 */
[--C-:B------:R-:W-:Y:S02]  /*3d30*/  FFMA.FTZ R157, R11, c[0x0][0x2d0], -R178.reuse ;  /* 0x0000b4000b9d7a23 */ /* 0x100fe400000108b2 */
[----:B------:R-:W-:Y:S01]  /*3d40*/  MUFU.EX2 R162, R162 ;  /* 0x000000a200a27308 */ /* 0x000fe20000000800 */
[--C-:B------:R-:W-:Y:S02]  /*3d50*/  FFMA.FTZ R152, R29, c[0x0][0x2d0], -R178.reuse ;  /* 0x0000b4001d987a23 */ /* 0x100fe400000108b2 */
[--C-:B------:R-:W-:Y:S02]  /*3d60*/  FFMA.FTZ R159, R34, c[0x0][0x2d0], -R167.reuse ;  /* 0x0000b400229f7a23 */ /* 0x100fe400000108a7 */
[--C-:B------:R-:W-:Y:S01]  /*3d70*/  FFMA.FTZ R158, R14, c[0x0][0x2d0], -R167.reuse ;  /* 0x0000b4000e9e7a23 */ /* 0x100fe200000108a7 */
[----:B------:R-:W-:Y:S01]  /*3d80*/  LDSM.16.MT88.4 R32, [R134+0x900] ;  /* 0x000900008620783b */ /* 0x000fe20000004200 */
[--C-:B------:R-:W-:Y:S01]  /*3d90*/  FFMA.FTZ R156, R30, c[0x0][0x2d0], -R167.reuse ;  /* 0x0000b4001e9c7a23 */ /* 0x100fe200000108a7 */
[----:B------:R-:W1:Y:S01]  /*3da0*/  MUFU.EX2 R161, R161 ;  /* 0x000000a100a17308 */ /* 0x000e620000000800 */
[----:B------:R-:W-:Y:S01]  /*3db0*/  FFMA.FTZ R153, R6, c[0x0][0x2d0], -R167 ;  /* 0x0000b40006997a23 */ /* 0x000fe200000108a7 */
[----:B------:R-:W-:Y:S01]  /*3dc0*/  LDSM.16.MT88.4 R28, [R160+0x900] ;  /* 0x00090000a01c783b */ /* 0x000fe20000004200 */
[----:B------:R-:W-:-:S02]  /*3dd0*/  FFMA.FTZ R151, R7, c[0x0][0x2d0], -R178 ;  /* 0x0000b40007977a23 */ /* 0x000fc400000108b2 */
[--C-:B------:R-:W-:Y:S01]  /*3de0*/  FFMA.FTZ R155, R9, c[0x0][0x2d0], -R178.reuse ;  /* 0x0000b400099b7a23 */ /* 0x100fe200000108b2 */
[----:B------:R2:W3:Y:S01]  /*3df0*/  LDSM.16.MT88.4 R4, [R3+0x4100] ;  /* 0x004100000304783b */ /* 0x0004e20000004200 */
[--C-:B------:R-:W-:Y:S01]  /*3e00*/  FFMA.FTZ R146, R10, c[0x0][0x2d0], -R167.reuse ;  /* 0x0000b4000a927a23 */ /* 0x100fe200000108a7 */
[----:B------:R-:W-:Y:S01]  /*3e10*/  MUFU.EX2 R157, R157 ;  /* 0x0000009d009d7308 */ /* 0x000fe20000000800 */
[--C-:B------:R-:W-:Y:S02]  /*3e20*/  FFMA.FTZ R150, R25, c[0x0][0x2d0], -R178.reuse ;  /* 0x0000b40019967a23 */ /* 0x100fe400000108b2 */
[--C-:B------:R-:W-:Y:S02]  /*3e30*/  FFMA.FTZ R148, R21, c[0x0][0x2d0], -R178.reuse ;  /* 0x0000b40015947a23 */ /* 0x100fe400000108b2 */
[--C-:B------:R-:W-:Y:S01]  /*3e40*/  FFMA.FTZ R154, R26, c[0x0][0x2d0], -R167.reuse ;  /* 0x0000b4001a9a7a23 */ /* 0x100fe200000108a7 */
[----:B------:R-:W-:Y:S01]  /*3e50*/  LDSM.16.MT88.4 R20, [R135+0x900] ;  /* 0x000900008714783b */ /* 0x000fe20000004200 */
[----:B------:R-:W-:Y:S01]  /*3e60*/  FFMA.FTZ R149, R12, c[0x0][0x2d0], -R167 ;  /* 0x0000b4000c957a23 */ /* 0x000fe200000108a7 */
[----:B------:R-:W4:Y:S01]  /*3e70*/  MUFU.EX2 R152, R152 ;  /* 0x0000009800987308 */ /* 0x000f220000000800 */
[----:B-1----:R-:W-:Y:S01]  /*3e80*/  F2FP.PACK_AB R96, R161, R162 ;  /* 0x000000a2a160723e */ /* 0x002fe200000000ff */
[----:B------:R-:W-:Y:S01]  /*3e90*/  LDSM.16.MT88.4 R12, [R160+0x2900] ;  /* 0x00290000a00c783b */ /* 0x000fe20000004200 */
[----:B------:R-:W-:-:S02]  /*3ea0*/  FFMA.FTZ R164, R171, c[0x0][0x2d0], -R178 ;  /* 0x0000b400aba47a23 */ /* 0x000fc400000108b2 */
[--C-:B------:R-:W-:Y:S01]  /*3eb0*/  FFMA.FTZ R166, R169, c[0x0][0x2d0], -R178.reuse ;  /* 0x0000b400a9a67a23 */ /* 0x100fe200000108b2 */
[----:B------:R-:W-:Y:S01]  /*3ec0*/  LDSM.16.MT88.4 R24, [R172+0x2900] ;  /* 0x00290000ac18783b */ /* 0x000fe20000004200 */
[--C-:B------:R-:W-:Y:S01]  /*3ed0*/  FFMA.FTZ R165, R165, c[0x0][0x2d0], -R178.reuse ;  /* 0x0000b400a5a57a23 */ /* 0x100fe200000108b2 */
[----:B------:R-:W-:Y:S01]  /*3ee0*/  MUFU.EX2 R159, R159 ;  /* 0x0000009f009f7308 */ /* 0x000fe20000000800 */
[----:B------:R-:W-:Y:S02]  /*3ef0*/  FFMA.FTZ R163, R163, c[0x0][0x2d0], -R178 ;  /* 0x0000b400a3a37a23 */ /* 0x000fe400000108b2 */
[--C-:B------:R-:W-:Y:S02]  /*3f00*/  FFMA.FTZ R169, R210, c[0x0][0x2d0], -R167.reuse ;  /* 0x0000b400d2a97a23 */ /* 0x100fe400000108a7 */
[--C-:B--2---:R-:W-:Y:S02]  /*3f10*/  FFMA.FTZ R3, R8, c[0x0][0x2d0], -R167.reuse ;  /* 0x0000b40008037a23 */ /* 0x104fe400000108a7 */
[----:B------:R-:W1:Y:S01]  /*3f20*/  LDSM.16.MT88.4 R8, [R135+0x2900] ;  /* 0x002900008708783b */ /* 0x000e620000004200 */
[----:B------:R-:W2:Y:S01]  /*3f30*/  MUFU.EX2 R158, R158 ;  /* 0x0000009e009e7308 */ /* 0x000ea20000000800 */
[----:B----4-:R-:W-:Y:S01]  /*3f40*/  F2FP.PACK_AB R98, R152, R157 ;  /* 0x0000009d9862723e */ /* 0x010fe200000000ff */
        /* <DEDUP_REMOVED lines=8> */
[----:B------:R-:W4:Y:S01]  /*3fd0*/  MUFU.EX2 R153, R153 ;  /* 0x0000009900997308 */ /* 0x000f220000000800 */
[----:B--2---:R-:W-:Y:S01]  /*3fe0*/  F2FP.PACK_AB R97, R158, R159 ;  /* 0x0000009f9e61723e */ /* 0x004fe200000000ff */
[----:B------:R-:W-:-:S02]  /*3ff0*/  FFMA.FTZ R210, R140, c[0x0][0x2d0], -R167 ;  /* 0x0000b4008cd27a23 */ /* 0x000fc400000108a7 */
[--C-:B------:R-:W-:Y:S02]  /*4000*/  FFMA.FTZ R170, R170, c[0x0][0x2d0], -R167.reuse ;  /* 0x0000b400aaaa7a23 */ /* 0x100fe400000108a7 */
[----:B------:R-:W-:Y:S02]  /*4010*/  FFMA.FTZ R178, R141, c[0x0][0x2d0], -R178 ;  /* 0x0000b4008db27a23 */ /* 0x000fe400000108b2 */
[----:B------:R-:W-:Y:S01]  /*4020*/  MUFU.EX2 R155, R155 ;  /* 0x0000009b009b7308 */ /* 0x000fe20000000800 */
[----:B------:R-:W-:Y:S01]  /*4030*/  FFMA.FTZ R167, R168, c[0x0][0x2d0], -R167 ;  /* 0x0000b400a8a77a23 */ /* 0x000fe200000108a7 */
[----:B------:R-:W-:Y:S01]  /*4040*/  LDSM.16.MT88.4 R140, [R172+0x3900] ;  /* 0x00390000ac8c783b */ /* 0x000fe20000004200 */
[----:B------:R-:W-:Y:S02]  /*4050*/  FADD.FTZ R162, R162, R161 ;  /* 0x000000a1a2a27221 */ /* 0x000fe40000010000 */
[----:B------:R-:W-:Y:S02]  /*4060*/  FADD.FTZ R159, R159, R158 ;  /* 0x0000009e9f9f7221 */ /* 0x000fe40000010000 */
[----:B------:R-:W-:Y:S01]  /*4070*/  FADD.FTZ R157, R157, R162 ;  /* 0x000000a29d9d7221 */ /* 0x000fe20000010000 */
[----:B----4-:R-:W-:Y:S01]  /*4080*/  F2FP.PACK_AB R99, R153, R156 ;  /* 0x0000009c9963723e */ /* 0x010fe200000000ff */
[----:B------:R-:W2:Y:S01]  /*4090*/  MUFU.EX2 R150, R150 ;  /* 0x0000009600967308 */ /* 0x000ea20000000800 */
[----:B------:R-:W-:-:S02]  /*40a0*/  FADD.FTZ R156, R156, R159 ;  /* 0x0000009f9c9c7221 */ /* 0x000fc40000010000 */
        /* <DEDUP_REMOVED lines=151> */
[----:B------:R-:W-:Y:S01]  /*4a20*/  FADD.FTZ R177, R210, R177 ;  /* 0x000000b1d2b17221 */ /* 0x000fe20000010000 */
[----:B------:R-:W-:Y:S01]  /*4a30*/  IADD3 R210, R132, -0x2, RZ ;  /* 0xfffffffe84d27810 */ /* 0x000fe20007ffe0ff */
        /* <DEDUP_REMOVED lines=65> */
.L_x_4035:
[----:B------:R-:W-:-:S13]  /*4e50*/  ISETP.NE.AND P0, PT, R133, c[0x0][0x32c], PT ;  /* 0x0000cb0085007a0c */ /* 0x000fda0003f05270 */
[----:B------:R-:W-:-:S05]  /*4e60*/  @P0 IMAD.HI.U32 R5, R3, c[0x0][0x330], RZ ;  /* 0x0000cc0003050a27 */ /* 0x000fca00078e00ff */
[----:B------:R-:W-:Y:S02]  /*4e70*/  @P0 SHF.R.U32.HI R3, RZ, c[0x0][0x334], R5 ;  /* 0x0000cd00ff030a19 */ /* 0x000fe40000011605 */
.L_x_4036:
[----:B------:R-:W-:-:S05]  /*4e80*/  MOV R6, c[0x0][0x32c] ;  /* 0x0000cb0000067a02 */ /* 0x000fca0000000f00 */
[----:B------:R-:W-:-:S05]  /*4e90*/  IMAD R3, R3, R6, c[0x0][0x32c] ;  /* 0x0000cb0003037624 */ /* 0x000fca00078e0206 */
[----:B------:R-:W-:-:S04]  /*4ea0*/  IMNMX R4, R4, R3, PT ;  /* 0x0000000304047217 */ /* 0x000fc80003800200 */
.L_x_4034:
        /* <DEDUP_REMOVED lines=26> */
.L_x_4046:
[----:B------:R-:W-:Y:S04]  /*5050*/  DEPBAR.LE SB0, 0x2 ;  /* 0x000080800000791a */ /* 0x000fe80000000000 */
[----:B------:R-:W-:Y:S01]  /*5060*/  BAR.SYNC.DEFER_BLOCKING 0x0 ;  /* 0x0000000000007b1d */ /* 0x000fe20000010000 */
[----:B------:R-:W-:Y:S01]  /*5070*/  UIMAD UR4, UR5, 0x6000, URZ ;  /* 0x00006000050478a4 */ /* 0x000fe2000f8e023f */
[----:B------:R-:W-:Y:S01]  /*5080*/  ISETP.GE.AND P6, PT, R189, R210, PT ;  /* 0x000000d2bd00720c */ /* 0x000fe20003fc6270 */
[----:B------:R-:W-:Y:S02]  /*5090*/  UIADD3 UR12, UR7, 0x1, URZ ;  /* 0x00000001070c7890 */ /* 0x000fe4000fffe03f */
[----:B------:R-:W-:Y:S02]  /*50a0*/  UISETP.GE.AND UP0, UPT, UR7, 0x1, UPT ;  /* 0x000000010700788c */ /* 0x000fe4000bf06270 */
[----:B------:R-:W-:Y:S05]  /*50b0*/  IADD3 R187, R184, UR4, RZ ;  /* 0x00000004b8bb7c10 */ /* 0x000fea000fffe0ff */
[C-C-:B------:R-:W-:Y:S02]  /*50c0*/  IMAD.IADD R133, R185.reuse, 0x1, R187.reuse ;  /* 0x00000001b9857824 */ /* 0x140fe400078e02bb */
[C---:B------:R-:W-:Y:S01]  /*50d0*/  IMAD.IADD R0, R188.reuse, 0x1, R187 ;  /* 0x00000001bc007824 */ /* 0x040fe200078e02bb */
[----:B------:R-:W-:Y:S01]  /*50e0*/  IADD3 R187, R185, R187, R188 ;  /* 0x000000bbb9bb7210 */ /* 0x000fe20007ffe0bc */
[----:B------:R-:W-:Y:S01]  /*50f0*/  IMAD.IADD R2, R188, 0x1, R133 ;  /* 0x00000001bc027824 */ /* 0x000fe200078e0285 */
[----:B------:R-:W-:Y:S04]  /*5100*/  @!P6 IADD3 R220, R210, -0x1, RZ ;  /* 0xffffffffd2dce810 */ /* 0x000fe80007ffe0ff */
[----:B------:R-:W-:Y:S01]  /*5110*/  @!P6 SHF.R.S32.HI R223, RZ, 0x1f, R220 ;  /* 0x0000001fffdfe819 */ /* 0x000fe200000114dc */
[----:B------:R-:W-:Y:S04]  /*5120*/  LDSM.16.M88.4 R136, [R186] ;  /* 0x00000000ba88783b */ /* 0x000fe80000000200 */
[----:B------:R-:W-:Y:S01]  /*5130*/  @!P6 IMAD R223, R223, c[0x0][0x208], RZ ;  /* 0x00008200dfdfea24 */ /* 0x000fe200078e02ff */
[----:B------:R-:W1:Y:S03]  /*5140*/  LDSM.16.M88.4 R140, [R184+UR4+0xc100] ;  /* 0x00c10004b88c783b */ /* 0x000e660008000200 */
[C---:B------:R-:W-:Y:S02]  /*5150*/  @!P6 IMAD R223, R220.reuse, c[0x0][0x20c], R223 ;  /* 0x00008300dcdfea24 */ /* 0x040fe400078e02df */
[----:B------:R-:W-:Y:S01]  /*5160*/  @!P6 IMAD.WIDE.U32 R220, R220, c[0x0][0x208], RZ ;  /* 0x00008200dcdcea25 */ /* 0x000fe200078e00ff */
[----:B------:R-:W2:Y:S03]  /*5170*/  LDSM.16.M88.4 R144, [R184+UR4+0xc900] ;  /* 0x00c90004b890783b */ /* 0x000ea60008000200 */
[----:B------:R-:W-:Y:S02]  /*5180*/  @!P6 IMAD.IADD R222, R221, 0x1, R223 ;  /* 0x00000001dddee824 */ /* 0x000fe400078e02df */
[C---:B------:R-:W-:Y:S01]  /*5190*/  @!P6 IMAD.SHL.U32 R223, R220.reuse, 0x40, RZ ;  /* 0x00000040dcdfe824 */ /* 0x040fe200078e00ff */
[----:B------:R-:W3:Y:S02]  /*51a0*/  LDSM.16.M88.4 R148, [R184+UR4+0xd100] ;  /* 0x00d10004b894783b */ /* 0x000ee40008000200 */
[----:B------:R-:W-:Y:S02]  /*51b0*/  @!P6 SHF.L.U64.HI R222, R220, 0x6, R222 ;  /* 0x00000006dcdee819 */ /* 0x000fe400000102de */
[C---:B------:R-:W-:Y:S01]  /*51c0*/  @!P6 IADD3 R220, P5, R223.reuse, R196, RZ ;  /* 0x000000c4dfdce210 */ /* 0x040fe20007fbe0ff */
[----:B------:R-:W4:Y:S01]  /*51d0*/  LDSM.16.M88.4 R152, [R184+UR4+0xd900] ;  /* 0x00d90004b898783b */ /* 0x000f220008000200 */
[C---:B------:R-:W-:Y:S02]  /*51e0*/  @!P6 IADD3 R224, P0, R223.reuse, R216, RZ ;  /* 0x000000d8dfe0e210 */ /* 0x040fe40007f1e0ff */
[----:B------:R-:W-:Y:S01]  /*51f0*/  @!P6 IADD3 R221, P4, R223, R218, RZ ;  /* 0x000000dadfdde210 */ /* 0x000fe20007f9e0ff */
[----:B------:R-:W-:Y:S01]  /*5200*/  @!P6 IMAD.X R225, R222, 0x1, R201, P5 ;  /* 0x00000001dee1e824 */ /* 0x000fe200028e06c9 */
[----:B------:R-:W-:Y:S01]  /*5210*/  LDSM.16.M88.4 R156, [R133+0xc100] ;  /* 0x00c10000859c783b */ /* 0x000fe20000000200 */
[----:B------:R-:W-:Y:S01]  /*5220*/  @!P6 LEA R230, P5, R220, c[0x0][0x1f8], 0x1 ;  /* 0x00007e00dce6ea11 */ /* 0x000fe200078a08ff */
[----:B------:R-:W-:Y:S01]  /*5230*/  @!P6 IMAD.X R227, R222, 0x1, R215, P0 ;  /* 0x00000001dee3e824 */ /* 0x000fe200000e06d7 */
[----:B------:R-:W-:Y:S01]  /*5240*/  @!P6 LEA R226, P0, R224, c[0x0][0x1f8], 0x1 ;  /* 0x00007e00e0e2ea11 */ /* 0x000fe200078008ff */
[----:B------:R-:W-:Y:S01]  /*5250*/  @!P6 IMAD.X R232, R222, 0x1, R217, P4 ;  /* 0x00000001dee8e824 */ /* 0x000fe200020e06d9 */
[----:B------:R-:W-:Y:S01]  /*5260*/  LDSM.16.M88.4 R160, [R133+0xd100] ;  /* 0x00d1000085a0783b */ /* 0x000fe20000000200 */
[----:B------:R-:W-:Y:S01]  /*5270*/  @!P6 LEA.HI.X R231, R220, c[0x0][0x1fc], R225, 0x1, P5 ;  /* 0x00007f00dce7ea11 */ /* 0x000fe200028f0ce1 */
[----:B------:R-:W-:Y:S01]  /*5280*/  IMAD.U32 R220, RZ, RZ, UR7 ;  /* 0x00000007ffdc7e24 */ /* 0x000fe2000f8e00ff */
[C---:B------:R-:W-:Y:S01]  /*5290*/  @!P6 LEA R228, P4, R221.reuse, c[0x0][0x1f8], 0x1 ;  /* 0x00007e00dde4ea11 */ /* 0x040fe200078808ff */
[----:B------:R-:W-:Y:S01]  /*52a0*/  USEL UR7, UR12, URZ, !UP0 ;  /* 0x0000003f0c077287 */ /* 0x000fe2000c000000 */
[----:B------:R-:W-:Y:S01]  /*52b0*/  LDSM.16.M88.4 R164, [R133+0xd900] ;  /* 0x00d9000085a4783b */ /* 0x000fe20000000200 */
[----:B------:R-:W-:Y:S01]  /*52c0*/  @!P6 IMAD R220, R220, 0x6000, R205 ;  /* 0x00006000dcdce824 */ /* 0x000fe200078e02cd */
[----:B------:R-:W-:Y:S02]  /*52d0*/  @!P6 LEA.HI.X R227, R224, c[0x0][0x1fc], R227, 0x1, P0 ;  /* 0x00007f00e0e3ea11 */ /* 0x000fe400000f0ce3 */
[----:B------:R-:W-:Y:S02]  /*52e0*/  @!P6 LEA.HI.X R229, R221, c[0x0][0x1fc], R232, 0x1, P4 ;  /* 0x00007f00dde5ea11 */ /* 0x000fe400020f0ce8 */
[----:B------:R-:W-:Y:S01]  /*52f0*/  @!P6 IADD3 R223, P0, R191, R223, RZ ;  /* 0x000000dfbfdfe210 */ /* 0x000fe20007f1e0ff */
[C---:B-1----:R-:W-:Y:S03]  /*5300*/  HMMA.16816.F32 R4, R136.reuse, R140, RZ ;  /* 0x0000008c8804723c */ /* 0x042fe600000018ff */
[C---:B------:R-:W-:Y:S01]  /*5310*/  @!P6 IADD3 R225, P5, R223.reuse, R196, RZ ;  /* 0x000000c4dfe1e210 */ /* 0x040fe20007fbe0ff */
[----:B------:R-:W-:Y:S01]  /*5320*/  @!P6 IMAD.X R222, R190, 0x1, R222, P0 ;  /* 0x00000001bedee824 */ /* 0x000fe200000e06de */
[C---:B------:R-:W-:Y:S02]  /*5330*/  @!P6 IADD3 R221, P4, R223.reuse, R218, RZ ;  /* 0x000000dadfdde210 */ /* 0x040fe40007f9e0ff */
[----:B------:R-:W-:Y:S01]  /*5340*/  @!P6 IADD3 R236, P0, R223, R216, RZ ;  /* 0x000000d8dfece210 */ /* 0x000fe20007f1e0ff */
[C---:B------:R-:W-:Y:S01]  /*5350*/  HMMA.16816.F32 R8, R136.reuse, R142, RZ ;  /* 0x0000008e8808723c */ /* 0x040fe200000018ff */
[----:B------:R-:W1:Y:S03]  /*5360*/  LDSM.16.M88.4 R140, [R182] ;  /* 0x00000000b68c783b */ /* 0x000e660000000200 */
[C---:B------:R-:W-:Y:S01]  /*5370*/  @!P6 IMAD.X R238, R222.reuse, 0x1, R201, P5 ;  /* 0x00000001deeee824 */ /* 0x040fe200028e06c9 */
[----:B------:R-:W-:Y:S01]  /*5380*/  @!P6 LEA R232, P5, R225, c[0x0][0x1f8], 0x1 ;  /* 0x00007e00e1e8ea11 */ /* 0x000fe200078a08ff */
[C---:B------:R-:W-:Y:S01]  /*5390*/  @!P6 IMAD.X R234, R222.reuse, 0x1, R217, P4 ;  /* 0x00000001deeae824 */ /* 0x040fe200020e06d9 */
[----:B------:R-:W-:Y:S01]  /*53a0*/  @!P6 LEA R224, P4, R221, c[0x0][0x1f8], 0x1 ;  /* 0x00007e00dde0ea11 */ /* 0x000fe200078808ff */
[C---:B--2---:R-:W-:Y:S01]  /*53b0*/  HMMA.16816.F32 R12, R136.reuse, R144, RZ ;  /* 0x00000090880c723c */ /* 0x044fe200000018ff */
[----:B------:R-:W-:Y:S03]  /*53c0*/  @!P6 LEA.HI.X R233, R225, c[0x0][0x1fc], R238, 0x1, P5 ;  /* 0x00007f00e1e9ea11 */ /* 0x000fe600028f0cee */
[----:B------:R-:W-:Y:S01]  /*53d0*/  @!P6 LEA.HI.X R225, R221, c[0x0][0x1fc], R234, 0x1, P4 ;  /* 0x00007f00dde1ea11 */ /* 0x000fe200020f0cea */
[----:B------:R-:W-:Y:S01]  /*53e0*/  @!P6 IMAD.X R223, R222, 0x1, R215, P0 ;  /* 0x00000001dedfe824 */ /* 0x000fe200000e06d7 */
[----:B------:R-:W-:Y:S01]  /*53f0*/  @!P6 LEA R222, P0, R236, c[0x0][0x1f8], 0x1 ;  /* 0x00007e00ecdeea11 */ /* 0x000fe200078008ff */
[----:B------:R-:W-:Y:S01]  /*5400*/  IMAD.SHL.U32 R221, R210, 0x40, RZ ;  /* 0x00000040d2dd7824 */ /* 0x000fe200078e00ff */
[C---:B------:R-:W-:Y:S01]  /*5410*/  HMMA.16816.F32 R16, R136.reuse, R146, RZ ;  /* 0x000000928810723c */ /* 0x040fe200000018ff */
[----:B------:R-:W2:Y:S03]  /*5420*/  LDSM.16.M88.4 R144, [R133+0xc900] ;  /* 0x00c900008590783b */ /* 0x000ea60000000200 */
[----:B------:R-:W-:Y:S02]  /*5430*/  @!P6 LEA.HI.X R223, R236, c[0x0][0x1fc], R223, 0x1, P0 ;  /* 0x00007f00ecdfea11 */ /* 0x000fe400000f0cdf */
[----:B------:R-:W-:Y:S01]  /*5440*/  @!PT LDS RZ, [RZ] ;  /* 0x00000000fffff984 */ /* 0x000fe20000000800 */
[----:B------:R-:W-:Y:S01]  /*5450*/  @!PT LDS RZ, [RZ] ;  /* 0x00000000fffff984 */ /* 0x000fe20000000800 */
[----:B------:R-:W-:Y:S01]  /*5460*/  @!PT LDS RZ, [RZ] ;  /* 0x00000000fffff984 */ /* 0x000fe20000000800 */
[----:B------:R5:W-:Y:S01]  /*5470*/  @!P6 LDGSTS.E.BYPASS.LTC128B.128 [R220], [R230.64], !P3 ;  /* 0x00000000e6dcefae */ /* 0x000be2000d901d4a */
[----:B------:R-:W-:Y:S01]  /*5480*/  PLOP3.LUT P0, PT, PT, PT, UP2, 0x80, 0x0 ;  /* 0x000000000000781c */ /* 0x000fe20003f0f028 */
[C---:B---3--:R-:W-:Y:S03]  /*5490*/  HMMA.16816.F32 R20, R136.reuse, R148, RZ ;  /* 0x000000948814723c */ /* 0x048fe600000018ff */
[----:B------:R5:W-:Y:S05]  /*54a0*/  @!P6 LDGSTS.E.BYPASS.LTC128B.128 [R220+0x2000], [R228.64], !P2 ;  /* 0x02000000e4dcefae */ /* 0x000bea000d101d4a */
[C---:B------:R-:W-:Y:S01]  /*54b0*/  HMMA.16816.F32 R24, R136.reuse, R150, RZ ;  /* 0x000000968818723c */ /* 0x040fe200000018ff */
[----:B------:R5:W-:Y:S05]  /*54c0*/  @!P6 LDGSTS.E.BYPASS.LTC128B.128 [R220+0x4000], [R226.64], !P1 ;  /* 0x04000000e2dcefae */ /* 0x000bea000c901d4a */
[----:B------:R5:W-:Y:S02]  /*54d0*/  @!P6 LDGSTS.E.BYPASS.LTC128B.128 [R220+0x1000], [R232.64], !P3 ;  /* 0x01000000e8dcefae */ /* 0x000be4000d901d4a */
[C---:B----4-:R-:W-:Y:S03]  /*54e0*/  HMMA.16816.F32 R28, R136.reuse, R152, RZ ;  /* 0x00000098881c723c */ /* 0x050fe600000018ff */
[----:B------:R5:W-:Y:S05]  /*54f0*/  @!P6 LDGSTS.E.BYPASS.LTC128B.128 [R220+0x3000], [R224.64], !P2 ;  /* 0x03000000e0dcefae */ /* 0x000bea000d101d4a */
[----:B------:R-:W-:Y:S01]  /*5500*/  HMMA.16816.F32 R32, R136, R154, RZ ;  /* 0x0000009a8820723c */ /* 0x000fe200000018ff */
[----:B------:R5:W-:Y:S05]  /*5510*/  @!P6 LDGSTS.E.BYPASS.LTC128B.128 [R220+0x5000], [R222.64], !P1 ;  /* 0x05000000dedcefae */ /* 0x000bea000c901d4a */
[----:B------:R-:W-:Y:S02]  /*5520*/  LDSM.16.M88.4 R148, [R181] ;  /* 0x00000000b594783b */ /* 0x000fe40000000200 */
[C---:B-1----:R-:W-:Y:S03]  /*5530*/  HMMA.16816.F32 R4, R140.reuse, R156, R4 ;  /* 0x0000009c8c04723c */ /* 0x042fe60000001804 */
[----:B------:R-:W1:Y:S05]  /*5540*/  LDSM.16.M88.4 R168, [R0+0xc100] ;  /* 0x00c1000000a8783b */ /* 0x000e6a0000000200 */
[C---:B------:R-:W-:Y:S01]  /*5550*/  HMMA.16816.F32 R8, R140.reuse, R158, R8 ;  /* 0x0000009e8c08723c */ /* 0x040fe20000001808 */
[----:B------:R-:W-:Y:S05]  /*5560*/  LDSM.16.M88.4 R136, [R0+0xc900] ;  /* 0x00c900000088783b */ /* 0x000fea0000000200 */
[----:B------:R-:W-:Y:S02]  /*5570*/  LDSM.16.M88.4 R152, [R0+0xd100] ;  /* 0x00d100000098783b */ /* 0x000fe40000000200 */
[C---:B--2---:R-:W-:Y:S03]  /*5580*/  HMMA.16816.F32 R12, R140.reuse, R144, R12 ;  /* 0x000000908c0c723c */ /* 0x044fe6000000180c */
[----:B------:R-:W-:Y:S01]  /*5590*/  LDSM.16.M88.4 R156, [R180] ;  /* 0x00000000b49c783b */ /* 0x000fe20000000200 */
[----:B-----5:R-:W-:Y:S01]  /*55a0*/  IMAD.MOV.U32 R220, RZ, RZ, R195 ;  /* 0x000000ffffdc7224 */ /* 0x020fe200078e00c3 */
[----:B------:R-:W-:Y:S01]  /*55b0*/  IADD3 R222, -R204, 0x1, -R221 ;  /* 0x00000001ccde7810 */ /* 0x000fe20007ffe9dd */
[----:B------:R-:W-:Y:S01]  /*55c0*/  @P0 IMAD.MOV.U32 R220, RZ, RZ, R209 ;  /* 0x000000ffffdc0224 */ /* 0x000fe200078e00d1 */
[----:B------:R-:W-:Y:S01]  /*55d0*/  PLOP3.LUT P0, PT, PT, PT, UP1, 0x40, 0x0 ;  /* 0x000000000000781c */ /* 0x000fe20003f0e818 */
[C---:B------:R-:W-:Y:S01]  /*55e0*/  HMMA.16816.F32 R16, R140.reuse, R146, R16 ;  /* 0x000000928c10723c */ /* 0x040fe20000001810 */
[----:B------:R-:W-:Y:S03]  /*55f0*/  LDSM.16.M88.4 R144, [R0+0xd900] ;  /* 0x00d900000090783b */ /* 0x000fe60000000200 */
[----:B------:R-:W-:Y:S02]  /*5600*/  IADD3 R222, R222, c[0x0][0x1d0], RZ ;  /* 0x00007400dede7a10 */ /* 0x000fe40007ffe0ff */
[----:B------:R-:W-:Y:S02]  /*5610*/  LDSM.16.M88.4 R172, [R2+0xc100] ;  /* 0x00c1000002ac783b */ /* 0x000fe40000000200 */
[C---:B------:R-:W-:Y:S03]  /*5620*/  HMMA.16816.F32 R20, R140.reuse, R160, R20 ;  /* 0x000000a08c14723c */ /* 0x040fe60000001814 */
[----:B------:R-:W-:Y:S01]  /*5630*/  LDSM.16.M88.4 R176, [R2+0xc900] ;  /* 0x00c9000002b0783b */ /* 0x000fe20000000200 */
[----:B------:R-:W-:Y:S04]  /*5640*/  IADD3 R222, R222, -c[0x0][0x168], RZ ;  /* 0x80005a00dede7a10 */ /* 0x000fe80007ffe0ff */
[C---:B------:R-:W-:Y:S01]  /*5650*/  HMMA.16816.F32 R24, R140.reuse, R162, R24 ;  /* 0x000000a28c18723c */ /* 0x040fe20000001818 */
[----:B------:R-:W-:Y:S03]  /*5660*/  LDSM.16.M88.4 R160, [R184+UR4+0xf100] ;  /* 0x00f10004b8a0783b */ /* 0x000fe60008000200 */
[C---:B------:R-:W-:Y:S02]  /*5670*/  IADD3 R223, R222.reuse, c[0x0][0x328], RZ ;  /* 0x0000ca00dedf7a10 */ /* 0x040fe40007ffe0ff */
[----:B------:R-:W0:Y:S01]  /*5680*/  LDGDEPBAR ;  /* 0x00000000000079af */ /* 0x000e220000000000 */
[----:B------:R-:W-:Y:S01]  /*5690*/  IADD3 R222, R222, UR6, RZ ;  /* 0x00000006dede7c10 */ /* 0x000fe2000fffe0ff */
[C---:B------:R-:W-:Y:S03]  /*56a0*/  HMMA.16816.F32 R28, R140.reuse, R164, R28 ;  /* 0x000000a48c1c723c */ /* 0x040fe6000000181c */
[----:B------:R-:W2:Y:S05]  /*56b0*/  SHFL.IDX PT, R226, R220, RZ, 0x1c1f ;  /* 0x001c1fffdce27589 */ /* 0x000eaa00000e0000 */
[----:B------:R-:W-:Y:S01]  /*56c0*/  HMMA.16816.F32 R32, R140, R166, R32 ;  /* 0x000000a68c20723c */ /* 0x000fe20000001820 */
[----:B------:R-:W3:Y:S05]  /*56d0*/  LDSM.16.M88.4 R140, [R2+0xd100] ;  /* 0x00d10000028c783b */ /* 0x000eea0000000200 */
[----:B------:R-:W-:Y:S02]  /*56e0*/  LDSM.16.M88.4 R164, [R184+UR4+0xf900] ;  /* 0x00f90004b8a4783b */ /* 0x000fe40008000200 */
[C---:B-1----:R-:W-:Y:S08]  /*56f0*/  HMMA.16816.F32 R4, R148.reuse, R168, R4 ;  /* 0x000000a89404723c */ /* 0x042ff00000001804 */
[C---:B------:R-:W-:Y:S01]  /*5700*/  HMMA.16816.F32 R8, R148.reuse, R170, R8 ;  /* 0x000000aa9408723c */ /* 0x040fe20000001808 */
[----:B------:R-:W-:Y:S03]  /*5710*/  LDSM.16.M88.4 R168, [R133+0xe100] ;  /* 0x00e1000085a8783b */ /* 0x000fe60000000200 */
[--C-:B--2---:R-:W-:Y:S02]  /*5720*/  IMAD.IADD R225, R223, 0x1, R226.reuse ;  /* 0x00000001dfe17824 */ /* 0x104fe400078e02e2 */
[----:B------:R-:W-:Y:S02]  /*5730*/  IMAD.IADD R224, R222, 0x1, R226 ;  /* 0x00000001dee07824 */ /* 0x000fe400078e02e2 */
[C---:B------:R-:W-:Y:S08]  /*5740*/  HMMA.16816.F32 R12, R148.reuse, R136, R12 ;  /* 0x00000088940c723c */ /* 0x040ff0000000180c */
[C---:B------:R-:W-:Y:S01]  /*5750*/  HMMA.16816.F32 R16, R148.reuse, R138, R16 ;  /* 0x0000008a9410723c */ /* 0x040fe20000001810 */
[----:B------:R-:W1:Y:S07]  /*5760*/  LDSM.16.M88.4 R136, [R2+0xd900] ;  /* 0x00d900000288783b */ /* 0x000e6e0000000200 */
[C---:B------:R-:W-:Y:S08]  /*5770*/  HMMA.16816.F32 R20, R148.reuse, R152, R20 ;  /* 0x000000989414723c */ /* 0x040ff00000001814 */
[C---:B------:R-:W-:Y:S01]  /*5780*/  HMMA.16816.F32 R24, R148.reuse, R154, R24 ;  /* 0x0000009a9418723c */ /* 0x040fe20000001818 */
[----:B------:R-:W-:Y:S07]  /*5790*/  LDSM.16.M88.4 R152, [R184+UR4+0xe900] ;  /* 0x00e90004b898783b */ /* 0x000fee0008000200 */
[C---:B------:R-:W-:Y:S08]  /*57a0*/  HMMA.16816.F32 R28, R148.reuse, R144, R28 ;  /* 0x00000090941c723c */ /* 0x040ff0000000181c */
[----:B------:R-:W-:Y:S01]  /*57b0*/  HMMA.16816.F32 R32, R148, R146, R32 ;  /* 0x000000929420723c */ /* 0x000fe20000001820 */
[----:B------:R-:W-:Y:S05]  /*57c0*/  LDSM.16.M88.4 R144, [R186+0x4000] ;  /* 0x00400000ba90783b */ /* 0x000fea0000000200 */
[----:B------:R-:W2:Y:S02]  /*57d0*/  LDSM.16.M88.4 R148, [R184+UR4+0xe100] ;  /* 0x00e10004b894783b */ /* 0x000ea40008000200 */
[C---:B------:R-:W-:Y:S08]  /*57e0*/  HMMA.16816.F32 R4, R156.reuse, R172, R4 ;  /* 0x000000ac9c04723c */ /* 0x040ff00000001804 */
[C---:B------:R-:W-:Y:S01]  /*57f0*/  HMMA.16816.F32 R8, R156.reuse, R174, R8 ;  /* 0x000000ae9c08723c */ /* 0x040fe20000001808 */
[----:B------:R-:W-:Y:S07]  /*5800*/  LDSM.16.M88.4 R172, [R182+0x8000] ;  /* 0x00800000b6ac783b */ /* 0x000fee0000000200 */
[C---:B------:R-:W-:Y:S08]  /*5810*/  HMMA.16816.F32 R12, R156.reuse, R176, R12 ;  /* 0x000000b09c0c723c */ /* 0x040ff0000000180c */
[C---:B------:R-:W-:Y:S01]  /*5820*/  HMMA.16816.F32 R16, R156.reuse, R178, R16 ;  /* 0x000000b29c10723c */ /* 0x040fe20000001810 */
[----:B------:R-:W-:Y:S07]  /*5830*/  LDSM.16.M88.4 R176, [R133+0x10100] ;  /* 0x0101000085b0783b */ /* 0x000fee0000000200 */
[C---:B---3--:R-:W-:Y:S08]  /*5840*/  HMMA.16816.F32 R20, R156.reuse, R140, R20 ;  /* 0x0000008c9c14723c */ /* 0x048ff00000001814 */
[C---:B------:R-:W-:Y:S01]  /*5850*/  HMMA.16816.F32 R24, R156.reuse, R142, R24 ;  /* 0x0000008e9c18723c */ /* 0x040fe20000001818 */
[----:B------:R-:W3:Y:S07]  /*5860*/  LDSM.16.M88.4 R140, [R182+0x4000] ;  /* 0x00400000b68c783b */ /* 0x000eee0000000200 */
[C---:B-1----:R-:W-:Y:S08]  /*5870*/  HMMA.16816.F32 R28, R156.reuse, R136, R28 ;  /* 0x000000889c1c723c */ /* 0x042ff0000000181c */
[----:B------:R-:W-:Y:S01]  /*5880*/  HMMA.16816.F32 R32, R156, R138, R32 ;  /* 0x0000008a9c20723c */ /* 0x000fe20000001820 */
[----:B------:R-:W1:Y:S05]  /*5890*/  LDSM.16.M88.4 R136, [R133+0xe900] ;  /* 0x00e900008588783b */ /* 0x000e6a0000000200 */
[----:B------:R-:W-:Y:S02]  /*58a0*/  LDSM.16.M88.4 R156, [R133+0xf900] ;  /* 0x00f90000859c783b */ /* 0x000fe40000000200 */
        /* <DEDUP_REMOVED lines=12> */
[----:B------:R-:W5:Y:S02]  /*5970*/  LDSM.16.M88.4 R164, [R0+0xf100] ;  /* 0x00f1000000a4783b */ /* 0x000f640000000200 */
[C---:B---3--:R-:W-:Y:S08]  /*5980*/  HMMA.16816.F32 R4, R140.reuse, R168, R4 ;  /* 0x000000a88c04723c */ /* 0x048ff00000001804 */
        /* <DEDUP_REMOVED lines=15> */
[C---:B------:R-:W-:Y:S08]  /*5a80*/  HMMA.16816.F32 R12, R144.reuse, R160, R12 ;  /* 0x000000a0900c723c */ /* 0x040ff0000000180c */
[C---:B------:R-:W-:Y:S01]  /*5a90*/  HMMA.16816.F32 R16, R144.reuse, R162, R16 ;  /* 0x000000a29010723c */ /* 0x040fe20000001810 */
[----:B------:R-:W-:Y:S07]  /*5aa0*/  LDSM.16.M88.4 R160, [R184+UR4+0x10100] ;  /* 0x01010004b8a0783b */ /* 0x000fee0008000200 */
[C---:B-----5:R-:W-:Y:S08]  /*5ab0*/  HMMA.16816.F32 R20, R144.reuse, R164, R20 ;  /* 0x000000a49014723c */ /* 0x060ff00000001814 */
[C---:B------:R-:W-:Y:S01]  /*5ac0*/  HMMA.16816.F32 R24, R144.reuse, R166, R24 ;  /* 0x000000a69018723c */ /* 0x040fe20000001818 */
[----:B------:R-:W-:Y:S07]  /*5ad0*/  LDSM.16.M88.4 R164, [R184+UR4+0x10900] ;  /* 0x01090004b8a4783b */ /* 0x000fee0008000200 */
[C---:B---3--:R-:W-:Y:S08]  /*5ae0*/  HMMA.16816.F32 R28, R144.reuse, R168, R28 ;  /* 0x000000a8901c723c */ /* 0x048ff0000000181c */
[----:B------:R-:W-:Y:S01]  /*5af0*/  HMMA.16816.F32 R32, R144, R170, R32 ;  /* 0x000000aa9020723c */ /* 0x000fe20000001820 */
[----:B------:R-:W3:Y:S05]  /*5b00*/  LDSM.16.M88.4 R144, [R187+0xf900] ;  /* 0x00f90000bb90783b */ /* 0x000eea0000000200 */
[----:B------:R-:W-:Y:S02]  /*5b10*/  LDSM.16.M88.4 R168, [R184+UR4+0x11900] ;  /* 0x01190004b8a8783b */ /* 0x000fe40008000200 */
[C---:B-1----:R-:W-:Y:S08]  /*5b20*/  HMMA.16816.F32 R4, R136.reuse, R148, R4 ;  /* 0x000000948804723c */ /* 0x042ff00000001804 */
[C---:B------:R-:W-:Y:S01]  /*5b30*/  HMMA.16816.F32 R8, R136.reuse, R150, R8 ;  /* 0x000000968808723c */ /* 0x040fe20000001808 */
[----:B------:R-:W1:Y:S07]  /*5b40*/  LDSM.16.M88.4 R148, [R184+UR4+0x11100] ;  /* 0x01110004b894783b */ /* 0x000e6e0008000200 */
[C---:B--2---:R-:W-:Y:S08]  /*5b50*/  HMMA.16816.F32 R12, R136.reuse, R140, R12 ;  /* 0x0000008c880c723c */ /* 0x044ff0000000180c */
[C---:B------:R-:W-:Y:S01]  /*5b60*/  HMMA.16816.F32 R16, R136.reuse, R142, R16 ;  /* 0x0000008e8810723c */ /* 0x040fe20000001810 */
[----:B------:R-:W-:Y:S07]  /*5b70*/  LDSM.16.M88.4 R140, [R133+0x11100] ;  /* 0x01110000858c783b */ /* 0x000fee0000000200 */
[C---:B----4-:R-:W-:Y:S08]  /*5b80*/  HMMA.16816.F32 R20, R136.reuse, R152, R20 ;  /* 0x000000988814723c */ /* 0x050ff00000001814 */
[C---:B------:R-:W-:Y:S01]  /*5b90*/  HMMA.16816.F32 R24, R136.reuse, R154, R24 ;  /* 0x0000009a8818723c */ /* 0x040fe20000001818 */
[----:B------:R-:W-:Y:S07]  /*5ba0*/  LDSM.16.M88.4 R152, [R181+0x8000] ;  /* 0x00800000b598783b */ /* 0x000fee0000000200 */
[C---:B---3--:R-:W-:Y:S08]  /*5bb0*/  HMMA.16816.F32 R28, R136.reuse, R144, R28 ;  /* 0x00000090881c723c */ /* 0x048ff0000000181c */
[----:B------:R-:W-:Y:S01]  /*5bc0*/  HMMA.16816.F32 R32, R136, R146, R32 ;  /* 0x000000928820723c */ /* 0x000fe20000001820 */
[----:B------:R-:W2:Y:S05]  /*5bd0*/  LDSM.16.M88.4 R136, [R133+0x10900] ;  /* 0x010900008588783b */ /* 0x000eaa0000000200 */
[----:B------:R-:W3:Y:S02]  /*5be0*/  LDSM.16.M88.4 R144, [R133+0x11900] ;  /* 0x011900008590783b */ /* 0x000ee40000000200 */
        /* <DEDUP_REMOVED lines=12> */
[C---:B------:R-:W-:Y:S08]  /*5cb0*/  HMMA.16816.F32 R4, R172.reuse, R176, R4 ;  /* 0x000000b0ac04723c */ /* 0x040ff00000001804 */
[C---:B------:R-:W-:Y:S08]  /*5cc0*/  HMMA.16816.F32 R8, R172.reuse, R178, R8 ;  /* 0x000000b2ac08723c */ /* 0x040ff00000001808 */
        /* <DEDUP_REMOVED lines=15> */
[C---:B-----5:R-:W-:Y:S08]  /*5dc0*/  HMMA.16816.F32 R20, R152.reuse, R156, R20 ;  /* 0x0000009c9814723c */ /* 0x060ff00000001814 */
[C---:B------:R-:W-:Y:S08]  /*5dd0*/  HMMA.16816.F32 R24, R152.reuse, R158, R24 ;  /* 0x0000009e9818723c */ /* 0x040ff00000001818 */
[C---:B--2---:R-:W-:Y:S08]  /*5de0*/  HMMA.16816.F32 R28, R152.reuse, R136, R28 ;  /* 0x00000088981c723c */ /* 0x044ff0000000181c */
[----:B------:R-:W-:Y:S08]  /*5df0*/  HMMA.16816.F32 R32, R152, R138, R32 ;  /* 0x0000008a9820723c */ /* 0x000ff00000001820 */
[C---:B---3--:R-:W-:Y:S08]  /*5e00*/  HMMA.16816.F32 R4, R140.reuse, R144, R4 ;  /* 0x000000908c04723c */ /* 0x048ff00000001804 */
[C---:B------:R-:W-:Y:S08]  /*5e10*/  HMMA.16816.F32 R8, R140.reuse, R146, R8 ;  /* 0x000000928c08723c */ /* 0x040ff00000001808 */
[C---:B----4-:R-:W-:Y:S08]  /*5e20*/  HMMA.16816.F32 R12, R140.reuse, R160, R12 ;  /* 0x000000a08c0c723c */ /* 0x050ff0000000180c */
[C---:B------:R-:W-:Y:S08]  /*5e30*/  HMMA.16816.F32 R16, R140.reuse, R162, R16 ;  /* 0x000000a28c10723c */ /* 0x040ff00000001810 */
[C---:B------:R-:W-:Y:S08]  /*5e40*/  HMMA.16816.F32 R20, R140.reuse, R164, R20 ;  /* 0x000000a48c14723c */ /* 0x040ff00000001814 */
[C---:B------:R-:W-:Y:S08]  /*5e50*/  HMMA.16816.F32 R24, R140.reuse, R166, R24 ;  /* 0x000000a68c18723c */ /* 0x040ff00000001818 */
[C---:B-1----:R-:W-:Y:S08]  /*5e60*/  HMMA.16816.F32 R28, R140.reuse, R148, R28 ;  /* 0x000000948c1c723c */ /* 0x042ff0000000181c */
[----:B------:R-:W-:Y:S01]  /*5e70*/  HMMA.16816.F32 R32, R140, R150, R32 ;  /* 0x000000968c20723c */ /* 0x000fe20000001820 */
[----:B------:R-:W-:-:S07]  /*5e80*/  @P0 BRA `(.L_x_4038) ;  /* 0x0000019000000947 */ /* 0x000fce0003800000 */
        /* <DEDUP_REMOVED lines=14> */
.L_x_4040:
[----:B------:R-:W-:Y:S04]  /*5f70*/  MOV R0, c[0x0][0x32c] ;  /* 0x0000cb0000007a02 */ /* 0x000fe80000000f00 */
[----:B------:R-:W-:Y:S11]  /*5f80*/  ISETP.NE.AND P0, PT, R0, 0x1, PT ;  /* 0x000000010000780c */ /* 0x000ff60003f05270 */
[----:B------:R-:W-:Y:S02]  /*5f90*/  @!UPT UIADD3 URZ, URZ, URZ, URZ ;  /* 0x0000003f3f3ff290 */ /* 0x000fe4000fffe03f */
[----:B------:R-:W-:Y:S05]  /*5fa0*/  @P0 IMAD.HI.U32 R0, R2, c[0x0][0x330], RZ ;  /* 0x0000cc0002000a27 */ /* 0x000fea00078e00ff */
[----:B------:R-:W-:Y:S02]  /*5fb0*/  @P0 SHF.R.U32.HI R2, RZ, c[0x0][0x334], R0 ;  /* 0x0000cd00ff020a19 */ /* 0x000fe40000011600 */
.L_x_4041:
[----:B------:R-:W-:Y:S05]  /*5fc0*/  BSYNC B0 ;  /* 0x0000000000007941 */ /* 0x000fea0003800000 */
.L_x_4039:
[----:B------:R-:W-:Y:S04]  /*5fd0*/  IMAD R133, R2, c[0x0][0x32c], -R221 ;  /* 0x0000cb0002857a24 */ /* 0x000fe800078e0add */
[----:B------:R-:W-:Y:S05]  /*5fe0*/  IMAD.IADD R133, R133, 0x1, -R204 ;  /* 0x0000000185857824 */ /* 0x000fea00078e0acc */
[----:B------:R-:W-:Y:S02]  /*5ff0*/  IADD3 R0, R133, c[0x0][0x32c], RZ ;  /* 0x0000cb0085007a10 */ /* 0x000fe40007ffe0ff */
[----:B------:R-:W-:Y:S02]  /*6000*/  IMNMX R224, R224, R133, !PT ;  /* 0x00000085e0e07217 */ /* 0x000fe40007800200 */
[----:B------:R-:W-:Y:S02]  /*6010*/  IMNMX R225, R225, R0, PT ;  /* 0x00000000e1e17217 */ /* 0x000fe40003800200 */
.L_x_4038:
[----:B------:R-:W-:Y:S01]  /*6020*/  ISETP.GT.AND P0, PT, R210, -0x1, PT ;  /* 0xffffffffd200780c */ /* 0x000fe20003f04270 */
[----:B------:R-:W1:Y:S03]  /*6030*/  SHFL.IDX PT, R2, R220, 0x1, 0x1c1f ;  /* 0x003c1f00dc027f89 */ /* 0x000e6600000e0000 */
        /* <DEDUP_REMOVED lines=9> */
[----:B------:R-:W-:Y:S02]  /*60d0*/  ISETP.GT.AND P5, PT, R224, 0x9, P0 ;  /* 0x00000009e000780c */ /* 0x000fe400007a4270 */
        /* <DEDUP_REMOVED lines=56> */
.L_x_4044:
[----:B------:R-:W-:Y:S04]  /*6460*/  MOV R2, c[0x0][0x32c] ;  /* 0x0000cb0000027a02 */ /* 0x000fe80000000f00 */
[----:B------:R-:W-:Y:S11]  /*6470*/  ISETP.NE.AND P4, PT, R2, 0x1, PT ;  /* 0x000000010200780c */ /* 0x000ff60003f85270 */
[----:B------:R-:W-:Y:S02]  /*6480*/  @!UPT UIADD3 URZ, URZ, URZ, URZ ;  /* 0x0000003f3f3ff290 */ /* 0x000fe4000fffe03f */
[----:B------:R-:W-:Y:S05]  /*6490*/  @P4 IMAD.HI.U32 R2, R4, c[0x0][0x330], RZ ;  /* 0x0000cc0004024a27 */ /* 0x000fea00078e00ff */
[----:B------:R-:W-:Y:S02]  /*64a0*/  @P4 SHF.R.U32.HI R4, RZ, c[0x0][0x334], R2 ;  /* 0x0000cd00ff044a19 */ /* 0x000fe40000011602 */
.L_x_4045:
[----:B------:R-:W-:Y:S05]  /*64b0*/  BSYNC B0 ;  /* 0x0000000000007941 */ /* 0x000fea0003800000 */
.L_x_4043:
[----:B------:R-:W-:Y:S04]  /*64c0*/  IMAD R221, R4, c[0x0][0x32c], -R221 ;  /* 0x0000cb0004dd7a24 */ /* 0x000fe800078e0add */
[----:B------:R-:W-:Y:S05]  /*64d0*/  IMAD.IADD R221, R221, 0x1, -R204 ;  /* 0x00000001dddd7824 */ /* 0x000fea00078e0acc */
[----:B------:R-:W-:Y:S02]  /*64e0*/  IADD3 R13, R221, c[0x0][0x32c], RZ ;  /* 0x0000cb00dd0d7a10 */ /* 0x000fe40007ffe0ff */
[----:B------:R-:W-:Y:S02]  /*64f0*/  IMNMX R222, R222, R221, !PT ;  /* 0x000000dddede7217 */ /* 0x000fe40007800200 */
[----:B------:R-:W-:Y:S02]  /*6500*/  IMNMX R0, R0, R13, PT ;  /* 0x0000000d00007217 */ /* 0x000fe40003800200 */
.L_x_4042:
[----:B------:R-:W-:Y:S01]  /*6510*/  FMNMX.FTZ R2, R137, R132, !PT ;  /* 0x0000008489027209 */ /* 0x000fe20007810000 */
[----:B------:R-:W-:Y:S04]  /*6520*/  DEPBAR.LE SB0, 0x2 ;  /* 0x000080800000791a */ /* 0x000fe80000000000 */
[----:B------:R-:W-:Y:S01]  /*6530*/  BAR.SYNC.DEFER_BLOCKING 0x0 ;  /* 0x0000000000007b1d */ /* 0x000fe20000010000 */
[----:B------:R-:W-:Y:S01]  /*6540*/  ISETP.GT.AND P6, PT, R222, RZ, P0 ;  /* 0x000000ffde00720c */ /* 0x000fe200007c4270 */
[----:B------:R-:W-:Y:S01]  /*6550*/  UIADD3 UR12, UR5, 0x1, URZ ;  /* 0x00000001050c7890 */ /* 0x000fe2000fffe03f */
[----:B------:R-:W-:Y:S01]  /*6560*/  FMNMX.FTZ R2, R133, R2, !PT ;  /* 0x0000000285027209 */ /* 0x000fe20007810000 */
[----:B------:R-:W-:Y:S01]  /*6570*/  UISETP.GE.AND UP0, UPT, UR5, 0x1, UPT ;  /* 0x000000010500788c */ /* 0x000fe2000bf06270 */
[----:B------:R-:W-:Y:S02]  /*6580*/  ISETP.LT.OR P6, PT, R0, 0x1, P6 ;  /* 0x000000010000780c */ /* 0x000fe400037c1670 */
[----:B------:R-:W-:Y:S01]  /*6590*/  ISETP.GT.AND P5, PT, R222, 0x1, P0 ;  /* 0x00000001de00780c */ /* 0x000fe200007a4270 */
[----:B------:R-:W-:Y:S01]  /*65a0*/  USEL UR5, UR12, URZ, !UP0 ;  /* 0x0000003f0c057287 */ /* 0x000fe2000c000000 */
[----:B------:R-:W-:Y:S02]  /*65b0*/  FMNMX.FTZ R2, R5, R2, !PT ;  /* 0x0000000205027209 */ /* 0x000fe40007810000 */
[----:B------:R-:W-:Y:S02]  /*65c0*/  FSEL R12, R6, -INF , !P6 ;  /* 0xff800000060c7808 */ /* 0x000fe40007000000 */
        /* <DEDUP_REMOVED lines=8> */
[----:B------:R-:W-:Y:S02]  /*6650*/  ISETP.LT.OR P6, PT, R0, 0xa, P6 ;  /* 0x0000000a0000780c */ /* 0x000fe400037c1670 */
[----:B------:R-:W-:Y:S02]  /*6660*/  FSEL R10, R10, -INF , !P4 ;  /* 0xff8000000a0a7808 */ /* 0x000fe40006000000 */
[----:B------:R-:W-:Y:S02]  /*6670*/  FMNMX.FTZ R7, R8, R7, !PT ;  /* 0x0000000708077209 */ /* 0x000fe40007810000 */
[C---:B------:R-:W-:Y:S02]  /*6680*/  ISETP.GT.AND P5, PT, R222.reuse, 0x10, P0 ;  /* 0x00000010de00780c */ /* 0x040fe400007a4270 */
        /* <DEDUP_REMOVED lines=22> */
[----:B------:R-:W-:Y:S02]  /*67f0*/  ISETP.LT.OR P4, PT, R0, 0x21, P4 ;  /* 0x000000210000780c */ /* 0x000fe40002781670 */
[----:B------:R-:W-:Y:S02]  /*6800*/  ISETP.GT.AND P6, PT, R222, 0x21, P0 ;  /* 0x00000021de00780c */ /* 0x000fe400007c4270 */
[----:B------:R-:W-:Y:S02]  /*6810*/  FMNMX.FTZ R11, R176, R11, !PT ;  /* 0x0000000bb00b7209 */ /* 0x000fe40007810000 */
[----:B------:R-:W-:Y:S02]  /*6820*/  FMNMX.FTZ R2, R169, R2, !PT ;  /* 0x00000002a9027209 */ /* 0x000fe40007810000 */
[----:B------:R-:W-:Y:S02]  /*6830*/  FSEL R174, R22, -INF , !P4 ;  /* 0xff80000016ae7808 */ /* 0x000fe40006000000 */
[----:B------:R-:W-:Y:S02]  /*6840*/  ISETP.LT.OR P6, PT, R0, 0x22, P6 ;  /* 0x000000220000780c */ /* 0x000fe400037c1670 */
[----:B------:R-:W-:Y:S02]  /*6850*/  ISETP.GT.AND P5, PT, R222, 0x28, P0 ;  /* 0x00000028de00780c */ /* 0x000fe400007a4270 */
[----:B------:R-:W-:Y:S02]  /*6860*/  FMNMX.FTZ R11, R166, R11, !PT ;  /* 0x0000000ba60b7209 */ /* 0x000fe40007810000 */
[----:B------:R-:W-:Y:S02]  /*6870*/  FMNMX.FTZ R2, R167, R2, !PT ;  /* 0x00000002a7027209 */ /* 0x000fe40007810000 */
[----:B------:R-:W-:Y:S02]  /*6880*/  FSEL R172, R23, -INF , !P6 ;  /* 0xff80000017ac7808 */ /* 0x000fe40007000000 */
[----:B------:R-:W-:Y:S02]  /*6890*/  ISETP.LT.OR P5, PT, R0, 0x29, P5 ;  /* 0x000000290000780c */ /* 0x000fe40002fa1670 */
[----:B------:R-:W-:Y:S02]  /*68a0*/  FMNMX.FTZ R11, R174, R11, !PT ;  /* 0x0000000bae0b7209 */ /* 0x000fe40007810000 */
[----:B------:R-:W-:Y:S02]  /*68b0*/  ISETP.GT.AND P4, PT, R222, 0x29, P0 ;  /* 0x00000029de00780c */ /* 0x000fe40000784270 */
[----:B------:R-:W-:Y:S02]  /*68c0*/  FMNMX.FTZ R2, R157, R2, !PT ;  /* 0x000000029d027209 */ /* 0x000fe40007810000 */
[----:B------:R-:W-:Y:S02]  /*68d0*/  ISETP.LT.OR P4, PT, R0, 0x2a, P4 ;  /* 0x0000002a0000780c */ /* 0x000fe40002781670 */
[----:B------:R-:W-:Y:S02]  /*68e0*/  FSEL R170, R26, -INF , !P5 ;  /* 0xff8000001aaa7808 */ /* 0x000fe40006800000 */
[----:B------:R-:W-:Y:S02]  /*68f0*/  ISETP.GT.AND P6, PT, R222, 0x30, P0 ;  /* 0x00000030de00780c */ /* 0x000fe400007c4270 */
[----:B------:R-:W-:Y:S02]  /*6900*/  FMNMX.FTZ R11, R172, R11, !PT ;  /* 0x0000000bac0b7209 */ /* 0x000fe40007810000 */
[----:B------:R-:W-:Y:S02]  /*6910*/  FMNMX.FTZ R2, R147, R2, !PT ;  /* 0x0000000293027209 */ /* 0x000fe40007810000 */
[----:B------:R-:W-:Y:S02]  /*6920*/  ISETP.LT.OR P6, PT, R0, 0x31, P6 ;  /* 0x000000310000780c */ /* 0x000fe400037c1670 */
[----:B------:R-:W-:Y:S02]  /*6930*/  FSEL R168, R27, -INF , !P4 ;  /* 0xff8000001ba87808 */ /* 0x000fe40006000000 */
        /* <DEDUP_REMOVED lines=13> */
[----:B------:R-:W-:Y:S02]  /*6a10*/  FMNMX.FTZ R11, R144, R11, !PT ;  /* 0x0000000b900b7209 */ /* 0x000fe40007810000 */
[----:B------:R-:W-:Y:S01]  /*6a20*/  ISETP.LT.OR P0, PT, R0, 0x3a, P0 ;  /* 0x0000003a0000780c */ /* 0x000fe20000701670 */
[----:B------:R-:W-:Y:S01]  /*6a30*/  LDSM.16.MT88.4 R28, [R134+UR4+0x100] ;  /* 0x00010004861c783b */ /* 0x000fe20008004200 */
[----:B------:R-:W-:Y:S02]  /*6a40*/  FSEL R142, R34, -INF , !P4 ;  /* 0xff800000228e7808 */ /* 0x000fe40006000000 */
[----:B------:R-:W-:Y:S02]  /*6a50*/  FSEL R140, R35, -INF , !P0 ;  /* 0xff800000238c7808 */ /* 0x000fe40004000000 */
[----:B------:R-:W-:Y:S02]  /*6a60*/  FMNMX.FTZ R15, R142, R11, !PT ;  /* 0x0000000b8e0f7209 */ /* 0x000fe40007810000 */
[----:B------:R-:W-:Y:S02]  /*6a70*/  IADD3 R16, R134, UR4, RZ ;  /* 0x0000000486107c10 */ /* 0x000fe4000fffe0ff */
[----:B------:R-:W-:Y:S02]  /*6a80*/  FMNMX.FTZ R13, R140, R15, !PT ;  /* 0x0000000f8c0d7209 */ /* 0x000fe40007810000 */
[----:B------:R-:W-:Y:S03]  /*6a90*/  IADD3 R148, R183, R16, RZ ;  /* 0x00000010b7947210 */ /* 0x000fe60007ffe0ff */
[----:B------:R-:W2:Y:S01]  /*6aa0*/  SHFL.BFLY PT, R0, R13, 0x2, 0x1f ;  /* 0x0c401f000d007f89 */ /* 0x000ea200000e0000 */
[----:B-1----:R-:W-:Y:S07]  /*6ab0*/  FMNMX.FTZ R4, R7, R2, !PT ;  /* 0x0000000207047209 */ /* 0x002fee0007810000 */
[----:B------:R-:W1:Y:S01]  /*6ac0*/  SHFL.BFLY PT, R11, R4, 0x1, 0x1f ;  /* 0x0c201f00040b7f89 */ /* 0x000e6200000e0000 */
[----:B--2---:R-:W-:Y:S07]  /*6ad0*/  FMNMX.FTZ R7, R13, R0, !PT ;  /* 0x000000000d077209 */ /* 0x004fee0007810000 */
[----:B------:R-:W2:Y:S01]  /*6ae0*/  SHFL.BFLY PT, R0, R7, 0x1, 0x1f ;  /* 0x0c201f0007007f89 */ /* 0x000ea200000e0000 */
[----:B-1----:R-:W-:Y:S04]  /*6af0*/  FMNMX.FTZ R2, R4, R11, !PT ;  /* 0x0000000b04027209 */ /* 0x002fe80007810000 */
[C---:B------:R-:W-:Y:S01]  /*6b00*/  FSETP.NEU.FTZ.AND P0, PT, R2.reuse, -INF , PT ;  /* 0xff8000000200780b */ /* 0x040fe20003f1d000 */
[----:B------:R-:W-:Y:S05]  /*6b10*/  FMUL.FTZ R158, R2, c[0x0][0x2d0] ;  /* 0x0000b400029e7a20 */ /* 0x000fea0000410000 */
[----:B------:R-:W-:Y:S05]  /*6b20*/  FSEL R158, R158, RZ, P0 ;  /* 0x000000ff9e9e7208 */ /* 0x000fea0000000000 */
[--C-:B------:R-:W-:Y:S01]  /*6b30*/  FFMA.FTZ R154, R5, c[0x0][0x2d0], -R158.reuse ;  /* 0x0000b400059a7a23 */ /* 0x100fe2000001089e */
[----:B------:R-:W-:Y:S01]  /*6b40*/  FSEL R5, R2, RZ, P0 ;  /* 0x000000ff02057208 */ /* 0x000fe20000000000 */
[--C-:B------:R-:W-:Y:S02]  /*6b50*/  FFMA.FTZ R156, R137, c[0x0][0x2d0], -R158.reuse ;  /* 0x0000b400899c7a23 */ /* 0x100fe4000001089e */
[----:B------:R-:W-:Y:S01]  /*6b60*/  FFMA.FTZ R155, R133, c[0x0][0x2d0], -R158 ;  /* 0x0000b400859b7a23 */ /* 0x000fe2000001089e */
[----:B--2---:R-:W-:Y:S01]  /*6b70*/  FMNMX.FTZ R0, R7, R0, !PT ;  /* 0x0000000007007209 */ /* 0x004fe20007810000 */
[----:B------:R-:W-:Y:S02]  /*6b80*/  FADD.FTZ R4, -R5, R132 ;  /* 0x0000008405047221 */ /* 0x000fe40000010100 */
[----:B------:R-:W-:Y:S01]  /*6b90*/  MUFU.EX2 R156, R156 ;  /* 0x0000009c009c7308 */ /* 0x000fe20000000800 */
[--C-:B------:R-:W-:Y:S01]  /*6ba0*/  FFMA.FTZ R151, R9, c[0x0][0x2d0], -R158.reuse ;  /* 0x0000b40009977a23 */ /* 0x100fe2000001089e */
[C---:B------:R-:W-:Y:S01]  /*6bb0*/  FSETP.NEU.FTZ.AND P0, PT, R0.reuse, -INF , PT ;  /* 0xff8000000000780b */ /* 0x040fe20003f1d000 */
[----:B------:R-:W-:Y:S02]  /*6bc0*/  FMUL.FTZ R141, R0, c[0x0][0x2d0] ;  /* 0x0000b400008d7a20 */ /* 0x000fe40000410000 */
[----:B------:R-:W-:Y:S01]  /*6bd0*/  FMUL.FTZ R132, R4, c[0x0][0x2d0] ;  /* 0x0000b40004847a20 */ /* 0x000fe20000410000 */
[----:B------:R-:W-:Y:S01]  /*6be0*/  FSEL R4, R0, RZ, P0 ;  /* 0x000000ff00047208 */ /* 0x000fe20000000000 */
[--C-:B------:R-:W-:Y:S01]  /*6bf0*/  FFMA.FTZ R159, R159, c[0x0][0x2d0], -R158.reuse ;  /* 0x0000b4009f9f7a23 */ /* 0x100fe2000001089e */
[----:B------:R-:W-:Y:S01]  /*6c00*/  FSEL R141, R141, RZ, P0 ;  /* 0x000000ff8d8d7208 */ /* 0x000fe20000000000 */
[--C-:B------:R-:W-:Y:S01]  /*6c10*/  FFMA.FTZ R160, R165, c[0x0][0x2d0], -R158.reuse ;  /* 0x0000b400a5a07a23 */ /* 0x100fe2000001089e */
[----:B------:R-:W1:Y:S01]  /*6c20*/  MUFU.EX2 R155, R155 ;  /* 0x0000009b009b7308 */ /* 0x000e620000000800 */
[----:B------:R-:W-:Y:S02]  /*6c30*/  FADD.FTZ R4, -R4, R3 ;  /* 0x0000000304047221 */ /* 0x000fe40000010100 */
[--C-:B------:R-:W-:Y:S02]  /*6c40*/  FFMA.FTZ R153, R12, c[0x0][0x2d0], -R141.reuse ;  /* 0x0000b4000c997a23 */ /* 0x100fe4000001088d */
[----:B------:R-:W2:Y:S01]  /*6c50*/  LDSM.16.MT88.4 R12, [R135+UR4+0x100] ;  /* 0x00010004870c783b */ /* 0x000ea20008004200 */
[--C-:B------:R-:W-:Y:S02]  /*6c60*/  FFMA.FTZ R152, R8, c[0x0][0x2d0], -R141.reuse ;  /* 0x0000b40008987a23 */ /* 0x100fe4000001088d */
[--C-:B------:R-:W-:Y:S02]  /*6c70*/  FFMA.FTZ R149, R10, c[0x0][0x2d0], -R141.reuse ;  /* 0x0000b4000a957a23 */ /* 0x100fe4000001088d */
[--C-:B------:R-:W-:Y:S01]  /*6c80*/  FFMA.FTZ R150, R6, c[0x0][0x2d0], -R141.reuse ;  /* 0x0000b40006967a23 */ /* 0x100fe2000001088d */
[----:B------:R-:W-:Y:S01]  /*6c90*/  MUFU.EX2 R154, R154 ;  /* 0x0000009a009a7308 */ /* 0x000fe20000000800 */
[----:B------:R-:W-:Y:S01]  /*6ca0*/  FMUL.FTZ R3, R4, c[0x0][0x2d0] ;  /* 0x0000b40004037a20 */ /* 0x000fe20000410000 */
[----:B------:R-:W-:Y:S01]  /*6cb0*/  IADD3 R4, R135, UR4, RZ ;  /* 0x0000000487047c10 */ /* 0x000fe2000fffe0ff */
[--C-:B------:R-:W-:Y:S02]  /*6cc0*/  FFMA.FTZ R177, R146, c[0x0][0x2d0], -R141.reuse ;  /* 0x0000b40092b17a23 */ /* 0x100fe4000001088d */
[--C-:B------:R-:W-:Y:S01]  /*6cd0*/  FFMA.FTZ R220, R144, c[0x0][0x2d0], -R141.reuse ;  /* 0x0000b40090dc7a23 */ /* 0x100fe2000001088d */
[----:B------:R-:W-:Y:S01]  /*6ce0*/  IADD3 R133, R183, R4, RZ ;  /* 0x00000004b7857210 */ /* 0x000fe20007ffe0ff */
[--C-:B------:R-:W-:Y:S02]  /*6cf0*/  FFMA.FTZ R142, R142, c[0x0][0x2d0], -R141.reuse ;  /* 0x0000b4008e8e7a23 */ /* 0x100fe4000001088d */
[--C-:B------:R-:W-:Y:S01]  /*6d00*/  FFMA.FTZ R161, R161, c[0x0][0x2d0], -R158.reuse ;  /* 0x0000b400a1a17a23 */ /* 0x100fe2000001089e */
[----:B------:R-:W3:Y:S01]  /*6d10*/  MUFU.EX2 R151, R151 ;  /* 0x0000009700977308 */ /* 0x000ee20000000800 */
[----:B------:R-:W4:Y:S01]  /*6d20*/  LDSM.16.MT88.4 R20, [R133+0x100] ;  /* 0x000100008514783b */ /* 0x000f220000004200 */
[--C-:B------:R-:W-:Y:S01]  /*6d30*/  FFMA.FTZ R162, R163, c[0x0][0x2d0], -R158.reuse ;  /* 0x0000b400a3a27a23 */ /* 0x100fe2000001089e */
[----:B-1----:R-:W-:Y:S01]  /*6d40*/  F2FP.PACK_AB R136, R155, R156 ;  /* 0x0000009c9b88723e */ /* 0x002fe200000000ff */
[--C-:B------:R-:W-:Y:S02]  /*6d50*/  FFMA.FTZ R163, R178, c[0x0][0x2d0], -R141.reuse ;  /* 0x0000b400b2a37a23 */ /* 0x100fe4000001088d */
        /* <DEDUP_REMOVED lines=14> */
[--C-:B------:R-:W-:Y:S01]  /*6e40*/  FFMA.FTZ R171, R168, c[0x0][0x2d0], -R141.reuse ;  /* 0x0000b400a8ab7a23 */ /* 0x100fe2000001088d */
[----:B------:R-:W3:Y:S01]  /*6e50*/  MUFU.EX2 R152, R152 ;  /* 0x0000009800987308 */ /* 0x000ee20000000800 */
[--C-:B------:R-:W-:Y:S02]  /*6e60*/  FFMA.FTZ R168, R147, c[0x0][0x2d0], -R158.reuse ;  /* 0x0000b40093a87a23 */ /* 0x100fe4000001089e */
[----:B------:R-:W-:Y:S01]  /*6e70*/  LDSM.16.MT88.4 R144, [R133+0x3900] ;  /* 0x003900008590783b */ /* 0x000fe20000004200 */
[C---:B-1----:R-:W-:Y:S02]  /*6e80*/  FMUL.FTZ R4, R132.reuse, R128 ;  /* 0x0000008084047220 */ /* 0x042fe40000410000 */
        /* <DEDUP_REMOVED lines=8> */
[----:B------:R-:W1:Y:S01]  /*6f10*/  MUFU.EX2 R150, R150 ;  /* 0x0000009600967308 */ /* 0x000e620000000800 */
        /* <DEDUP_REMOVED lines=15> */
[----:B-1----:R-:W-:Y:S01]  /*7010*/  F2FP.PACK_AB R139, R150, R149 ;  /* 0x00000095968b723e */ /* 0x002fe200000000ff */
[C---:B------:R-:W-:Y:S02]  /*7020*/  FMUL.FTZ R53, R132.reuse, R53 ;  /* 0x0000003584357220 */ /* 0x040fe40000410000 */
[C---:B------:R-:W-:Y:S02]  /*7030*/  FMUL.FTZ R56, R132.reuse, R56 ;  /* 0x0000003884387220 */ /* 0x040fe40000410000 */
[C---:B------:R-:W-:Y:S01]  /*7040*/  FMUL.FTZ R57, R132.reuse, R57 ;  /* 0x0000003984397220 */ /* 0x040fe20000410000 */
[----:B------:R-:W-:Y:S01]  /*7050*/  MUFU.EX2 R159, R159 ;  /* 0x0000009f009f7308 */ /* 0x000fe20000000800 */
[C---:B------:R-:W-:Y:S02]  /*7060*/  FMUL.FTZ R60, R132.reuse, R60 ;  /* 0x0000003c843c7220 */ /* 0x040fe40000410000 */
[C---:B------:R-:W-:Y:S02]  /*7070*/  FMUL.FTZ R61, R132.reuse, R61 ;  /* 0x0000003d843d7220 */ /* 0x040fe40000410000 */
[C---:B---3--:R-:W-:Y:S02]  /*7080*/  FMUL.FTZ R6, R3.reuse, R130 ;  /* 0x0000008203067220 */ /* 0x048fe40000410000 */
[C---:B------:R-:W-:Y:S02]  /*7090*/  FMUL.FTZ R7, R3.reuse, R131 ;  /* 0x0000008303077220 */ /* 0x040fe40000410000 */
[----:B------:R-:W-:Y:S01]  /*70a0*/  LDSM.16.MT88.4 R128, [R133+0x2900] ;  /* 0x002900008580783b */ /* 0x000fe20000004200 */
[C---:B------:R-:W-:Y:S01]  /*70b0*/  FMUL.FTZ R10, R3.reuse, R126 ;  /* 0x0000007e030a7220 */ /* 0x040fe20000410000 */
[----:B------:R-:W1:Y:S01]  /*70c0*/  MUFU.EX2 R160, R160 ;  /* 0x000000a000a07308 */ /* 0x000e620000000800 */
[C---:B------:R-:W-:Y:S02]  /*70d0*/  FMUL.FTZ R11, R3.reuse, R127 ;  /* 0x0000007f030b7220 */ /* 0x040fe40000410000 */
[C---:B--2---:R-:W-:Y:S03]  /*70e0*/  HMMA.16816.F32 R4, R136.reuse, R12, R4 ;  /* 0x0000000c8804723c */ /* 0x044fe60000001804 */
[----:B------:R-:W-:Y:S02]  /*70f0*/  LDSM.16.MT88.4 R124, [R135+UR4+0x2900] ;  /* 0x00290004877c783b */ /* 0x000fe40008004200 */
[C---:B------:R-:W-:Y:S02]  /*7100*/  FMUL.FTZ R18, R3.reuse, R106 ;  /* 0x0000006a03127220 */ /* 0x040fe40000410000 */
[C---:B------:R-:W-:Y:S01]  /*7110*/  FMUL.FTZ R12, R132.reuse, R100 ;  /* 0x00000064840c7220 */ /* 0x040fe20000410000 */
[C---:B------:R-:W-:Y:S01]  /*7120*/  HMMA.16816.F32 R8, R136.reuse, R14, R8 ;  /* 0x0000000e8808723c */ /* 0x040fe20000001808 */
[----:B------:R-:W-:Y:S03]  /*7130*/  MUFU.EX2 R161, R161 ;  /* 0x000000a100a17308 */ /* 0x000fe60000000800 */
[C---:B------:R-:W-:Y:S02]  /*7140*/  FMUL.FTZ R13, R132.reuse, R101 ;  /* 0x00000065840d7220 */ /* 0x040fe40000410000 */
[C---:B------:R-:W-:Y:S02]  /*7150*/  FMUL.FTZ R19, R3.reuse, R107 ;  /* 0x0000006b03137220 */ /* 0x040fe40000410000 */
[C---:B------:R-:W-:Y:S01]  /*7160*/  FMUL.FTZ R14, R3.reuse, R102 ;  /* 0x00000066030e7220 */ /* 0x040fe20000410000 */
[----:B------:R-:W-:Y:S02]  /*7170*/  LDSM.16.MT88.4 R104, [R135+UR4+0x2100] ;  /* 0x002100048768783b */ /* 0x000fe40008004200 */
[----:B------:R-:W2:Y:S01]  /*7180*/  MUFU.EX2 R162, R162 ;  /* 0x000000a200a27308 */ /* 0x000ea20000000800 */
[C---:B------:R-:W-:Y:S02]  /*7190*/  FMUL.FTZ R15, R3.reuse, R103 ;  /* 0x00000067030f7220 */ /* 0x040fe40000410000 */
[C---:B------:R-:W-:Y:S02]  /*71a0*/  FMUL.FTZ R26, R3.reuse, R114 ;  /* 0x00000072031a7220 */ /* 0x040fe40000410000 */
[C---:B------:R-:W-:Y:S01]  /*71b0*/  FMUL.FTZ R27, R3.reuse, R115 ;  /* 0x00000073031b7220 */ /* 0x040fe20000410000 */
[----:B------:R-:W3:Y:S01]  /*71c0*/  LDSM.16.MT88.4 R100, [R148+0x100] ;  /* 0x000100009464783b */ /* 0x000ee20000004200 */
[C---:B------:R-:W-:Y:S01]  /*71d0*/  FMUL.FTZ R34, R3.reuse, R122 ;  /* 0x0000007a03227220 */ /* 0x040fe20000410000 */
[C---:B----4-:R-:W-:Y:S02]  /*71e0*/  HMMA.16816.F32 R12, R136.reuse, R20, R12 ;  /* 0x00000014880c723c */ /* 0x050fe4000000180c */
[----:B------:R-:W-:Y:S01]  /*71f0*/  MUFU.EX2 R163, R163 ;  /* 0x000000a300a37308 */ /* 0x000fe20000000800 */
[C---:B------:R-:W-:Y:S02]  /*7200*/  FMUL.FTZ R35, R3.reuse, R123 ;  /* 0x0000007b03237220 */ /* 0x040fe40000410000 */
[C---:B------:R-:W-:Y:S01]  /*7210*/  FMUL.FTZ R38, R3.reuse, R38 ;  /* 0x0000002603267220 */ /* 0x040fe20000410000 */
[----:B------:R-:W-:Y:S01]  /*7220*/  LDSM.16.MT88.4 R112, [R135+UR4+0x900] ;  /* 0x000900048770783b */ /* 0x000fe20008004200 */
[C---:B------:R-:W-:Y:S01]  /*7230*/  FMUL.FTZ R20, R132.reuse, R108 ;  /* 0x0000006c84147220 */ /* 0x040fe20000410000 */
[C---:B------:R-:W-:Y:S04]  /*7240*/  HMMA.16816.F32 R16, R136.reuse, R22, R16 ;  /* 0x000000168810723c */ /* 0x040fe80000001810 */
[C---:B------:R-:W-:Y:S01]  /*7250*/  FMUL.FTZ R21, R132.reuse, R109 ;  /* 0x0000006d84157220 */ /* 0x040fe20000410000 */
[----:B------:R-:W4:Y:S01]  /*7260*/  MUFU.EX2 R164, R164 ;  /* 0x000000a400a47308 */ /* 0x000f220000000800 */
[C---:B------:R-:W-:Y:S01]  /*7270*/  FMUL.FTZ R39, R3.reuse, R39 ;  /* 0x0000002703277220 */ /* 0x040fe20000410000 */
[----:B------:R-:W-:Y:S01]  /*7280*/  LDSM.16.MT88.4 R120, [R148+0x900] ;  /* 0x000900009478783b */ /* 0x000fe20000004200 */
[C---:B------:R-:W-:Y:S04]  /*7290*/  FMUL.FTZ R22, R3.reuse, R110 ;  /* 0x0000006e03167220 */ /* 0x040fe80000410000 */
[C---:B------:R-:W-:Y:S02]  /*72a0*/  FMUL.FTZ R23, R3.reuse, R111 ;  /* 0x0000006f03177220 */ /* 0x040fe40000410000 */
[C---:B------:R-:W-:Y:S01]  /*72b0*/  FMUL.FTZ R42, R3.reuse, R42 ;  /* 0x0000002a032a7220 */ /* 0x040fe20000410000 */
[----:B------:R-:W5:Y:S01]  /*72c0*/  LDSM.16.MT88.4 R108, [R133+0x2100] ;  /* 0x00210000856c783b */ /* 0x000f620000004200 */
[C---:B------:R-:W-:Y:S01]  /*72d0*/  FMUL.FTZ R43, R3.reuse, R43 ;  /* 0x0000002b032b7220 */ /* 0x040fe20000410000 */
[----:B------:R-:W-:Y:S01]  /*72e0*/  MUFU.EX2 R165, R165 ;  /* 0x000000a500a57308 */ /* 0x000fe20000000800 */
[C---:B------:R-:W-:Y:S01]  /*72f0*/  FMUL.FTZ R46, R3.reuse, R46 ;  /* 0x0000002e032e7220 */ /* 0x040fe20000410000 */
[C---:B------:R-:W-:Y:S03]  /*7300*/  HMMA.16816.F32 R20, R136.reuse, R28, R20 ;  /* 0x0000001c8814723c */ /* 0x040fe60000001814 */
[C---:B------:R-:W-:Y:S02]  /*7310*/  FMUL.FTZ R47, R3.reuse, R47 ;  /* 0x0000002f032f7220 */ /* 0x040fe40000410000 */
[C---:B------:R-:W-:Y:S02]  /*7320*/  FMUL.FTZ R50, R3.reuse, R50 ;  /* 0x0000003203327220 */ /* 0x040fe40000410000 */
[C---:B------:R-:W-:Y:S01]  /*7330*/  FMUL.FTZ R28, R132.reuse, R116 ;  /* 0x00000074841c7220 */ /* 0x040fe20000410000 */
[C---:B------:R-:W-:Y:S01]  /*7340*/  HMMA.16816.F32 R24, R136.reuse, R30, R24 ;  /* 0x0000001e8818723c */ /* 0x040fe20000001818 */
[----:B------:R-:W1:Y:S03]  /*7350*/  MUFU.EX2 R166, R166 ;  /* 0x000000a600a67308 */ /* 0x000e660000000800 */
[C---:B------:R-:W-:Y:S02]  /*7360*/  FMUL.FTZ R29, R132.reuse, R117 ;  /* 0x00000075841d7220 */ /* 0x040fe40000410000 */
[C---:B------:R-:W-:Y:S02]  /*7370*/  FMUL.FTZ R51, R3.reuse, R51 ;  /* 0x0000003303337220 */ /* 0x040fe40000410000 */
[C---:B------:R-:W-:Y:S03]  /*7380*/  FMUL.FTZ R30, R3.reuse, R118 ;  /* 0x00000076031e7220 */ /* 0x040fe60000410000 */
[----:B------:R-:W-:Y:S01]  /*7390*/  MUFU.EX2 R173, R173 ;  /* 0x000000ad00ad7308 */ /* 0x000fe20000000800 */
[C---:B------:R-:W-:Y:S02]  /*73a0*/  FMUL.FTZ R31, R3.reuse, R119 ;  /* 0x00000077031f7220 */ /* 0x040fe40000410000 */
[----:B------:R-:W-:Y:S01]  /*73b0*/  LDSM.16.MT88.4 R116, [R133+0x900] ;  /* 0x000900008574783b */ /* 0x000fe20000004200 */
[C---:B------:R-:W-:Y:S02]  /*73c0*/  FMUL.FTZ R54, R3.reuse, R54 ;  /* 0x0000003603367220 */ /* 0x040fe40000410000 */
[C---:B------:R-:W-:Y:S02]  /*73d0*/  FMUL.FTZ R55, R3.reuse, R55 ;  /* 0x0000003703377220 */ /* 0x040fe40000410000 */
[C---:B---3--:R-:W-:Y:S02]  /*73e0*/  HMMA.16816.F32 R28, R136.reuse, R100, R28 ;  /* 0x00000064881c723c */ /* 0x048fe4000000181c */
[----:B------:R-:W3:Y:S01]  /*73f0*/  MUFU.EX2 R176, R176 ;  /* 0x000000b000b07308 */ /* 0x000ee20000000800 */
[C---:B------:R-:W-:Y:S02]  /*7400*/  FMUL.FTZ R58, R3.reuse, R58 ;  /* 0x0000003a033a7220 */ /* 0x040fe40000410000 */
[C---:B------:R-:W-:Y:S02]  /*7410*/  FMUL.FTZ R59, R3.reuse, R59 ;  /* 0x0000003b033b7220 */ /* 0x040fe40000410000 */
[C---:B------:R-:W-:Y:S01]  /*7420*/  FMUL.FTZ R62, R3.reuse, R62 ;  /* 0x0000003e033e7220 */ /* 0x040fe20000410000 */
[C---:B------:R-:W-:Y:S01]  /*7430*/  HMMA.16816.F32 R32, R136.reuse, R102, R32 ;  /* 0x000000668820723c */ /* 0x040fe20000001820 */
[----:B------:R-:W1:Y:S03]  /*7440*/  LDSM.16.MT88.4 R100, [R134+UR4+0x2100] ;  /* 0x002100048664783b */ /* 0x000e660008004200 */
[C---:B------:R-:W-:Y:S01]  /*7450*/  FMUL.FTZ R63, R3.reuse, R63 ;  /* 0x0000003f033f7220 */ /* 0x040fe20000410000 */
[----:B------:R-:W-:Y:S01]  /*7460*/  MUFU.EX2 R169, R169 ;  /* 0x000000a900a97308 */ /* 0x000fe20000000800 */
[C---:B------:R-:W-:Y:S02]  /*7470*/  FMUL.FTZ R64, R132.reuse, R64 ;  /* 0x0000004084407220 */ /* 0x040fe40000410000 */
[C---:B------:R-:W-:Y:S04]  /*7480*/  HMMA.16816.F32 R36, R136.reuse, R104, R36 ;  /* 0x000000688824723c */ /* 0x040fe80000001824 */
[C---:B------:R-:W-:Y:S02]  /*7490*/  FMUL.FTZ R65, R132.reuse, R65 ;  /* 0x0000004184417220 */ /* 0x040fe40000410000 */
[C---:B------:R-:W-:Y:S01]  /*74a0*/  FMUL.FTZ R66, R3.reuse, R66 ;  /* 0x0000004203427220 */ /* 0x040fe20000410000 */
[----:B------:R-:W1:Y:S01]  /*74b0*/  MUFU.EX2 R178, R178 ;  /* 0x000000b200b27308 */ /* 0x000e620000000800 */
[C---:B------:R-:W-:Y:S01]  /*74c0*/  HMMA.16816.F32 R40, R136.reuse, R106, R40 ;  /* 0x0000006a8828723c */ /* 0x040fe20000001828 */
[----:B------:R-:W2:Y:S03]  /*74d0*/  LDSM.16.MT88.4 R104, [R148+0x2100] ;  /* 0x002100009468783b */ /* 0x000ea60000004200 */
[C---:B------:R-:W-:Y:S02]  /*74e0*/  FMUL.FTZ R67, R3.reuse, R67 ;  /* 0x0000004303437220 */ /* 0x040fe40000410000 */
[C---:B------:R-:W-:Y:S02]  /*74f0*/  FMUL.FTZ R68, R132.reuse, R68 ;  /* 0x0000004484447220 */ /* 0x040fe40000410000 */
[C---:B-----5:R-:W-:Y:S01]  /*7500*/  HMMA.16816.F32 R44, R136.reuse, R108, R44 ;  /* 0x0000006c882c723c */ /* 0x060fe2000000182c */
[----:B------:R-:W-:Y:S03]  /*7510*/  MUFU.EX2 R167, R167 ;  /* 0x000000a700a77308 */ /* 0x000fe60000000800 */
[C---:B------:R-:W-:Y:S02]  /*7520*/  FMUL.FTZ R69, R132.reuse, R69 ;  /* 0x0000004584457220 */ /* 0x040fe40000410000 */
[C---:B------:R-:W-:Y:S02]  /*7530*/  FMUL.FTZ R70, R3.reuse, R70 ;  /* 0x0000004603467220 */ /* 0x040fe40000410000 */
[C---:B------:R-:W-:Y:S01]  /*7540*/  HMMA.16816.F32 R48, R136.reuse, R110, R48 ;  /* 0x0000006e8830723c */ /* 0x040fe20000001830 */
[----:B------:R-:W5:Y:S02]  /*7550*/  LDSM.16.MT88.4 R108, [R135+UR4+0x4100] ;  /* 0x00410004876c783b */ /* 0x000f640008004200 */
[----:B------:R-:W3:Y:S01]  /*7560*/  MUFU.EX2 R172, R172 ;  /* 0x000000ac00ac7308 */ /* 0x000ee20000000800 */
        /* <DEDUP_REMOVED lines=12> */
[----:B------:R-:W1:Y:S01]  /*7630*/  MUFU.EX2 R171, R171 ;  /* 0x000000ab00ab7308 */ /* 0x000e620000000800 */
[C---:B--2---:R-:W-:Y:S04]  /*7640*/  HMMA.16816.F32 R60, R136.reuse, R104, R60 ;  /* 0x00000068883c723c */ /* 0x044fe8000000183c */
[C---:B------:R-:W-:Y:S02]  /*7650*/  FMUL.FTZ R79, R3.reuse, R79 ;  /* 0x0000004f034f7220 */ /* 0x040fe40000410000 */
[C---:B------:R-:W-:Y:S02]  /*7660*/  FMUL.FTZ R80, R132.reuse, R80 ;  /* 0x0000005084507220 */ /* 0x040fe40000410000 */
[C---:B------:R-:W-:Y:S01]  /*7670*/  HMMA.16816.F32 R64, R136.reuse, R106, R64 ;  /* 0x0000006a8840723c */ /* 0x040fe20000001840 */
[----:B------:R-:W2:Y:S01]  /*7680*/  LDSM.16.MT88.4 R104, [R134+UR4+0x4100] ;  /* 0x004100048668783b */ /* 0x000ea20008004200 */
[----:B------:R-:W-:Y:S02]  /*7690*/  MUFU.EX2 R168, R168 ;  /* 0x000000a800a87308 */ /* 0x000fe40000000800 */
[C---:B------:R-:W-:Y:S02]  /*76a0*/  FMUL.FTZ R81, R132.reuse, R81 ;  /* 0x0000005184517220 */ /* 0x040fe40000410000 */
[C---:B------:R-:W-:Y:S02]  /*76b0*/  FMUL.FTZ R82, R3.reuse, R82 ;  /* 0x0000005203527220 */ /* 0x040fe40000410000 */
[C---:B-----5:R-:W-:Y:S04]  /*76c0*/  HMMA.16816.F32 R68, R136.reuse, R108, R68 ;  /* 0x0000006c8844723c */ /* 0x060fe80000001844 */
[C---:B------:R-:W-:Y:S01]  /*76d0*/  FMUL.FTZ R83, R3.reuse, R83 ;  /* 0x0000005303537220 */ /* 0x040fe20000410000 */
[----:B------:R-:W-:Y:S01]  /*76e0*/  MUFU.EX2 R174, R174 ;  /* 0x000000ae00ae7308 */ /* 0x000fe20000000800 */
[C---:B------:R-:W-:Y:S02]  /*76f0*/  FMUL.FTZ R84, R132.reuse, R84 ;  /* 0x0000005484547220 */ /* 0x040fe40000410000 */
[C---:B------:R-:W-:Y:S01]  /*7700*/  HMMA.16816.F32 R72, R136.reuse, R110, R72 ;  /* 0x0000006e8848723c */ /* 0x040fe20000001848 */
[----:B------:R-:W5:Y:S03]  /*7710*/  LDSM.16.MT88.4 R108, [R148+0x4100] ;  /* 0x00410000946c783b */ /* 0x000f660000004200 */
[C---:B------:R-:W-:Y:S02]  /*7720*/  FMUL.FTZ R85, R132.reuse, R85 ;  /* 0x0000005584557220 */ /* 0x040fe40000410000 */
[C---:B------:R-:W-:Y:S01]  /*7730*/  FMUL.FTZ R86, R3.reuse, R86 ;  /* 0x0000005603567220 */ /* 0x040fe20000410000 */
[----:B------:R-:W-:Y:S01]  /*7740*/  MUFU.EX2 R177, R177 ;  /* 0x000000b100b17308 */ /* 0x000fe20000000800 */
[C---:B------:R-:W-:Y:S01]  /*7750*/  FMUL.FTZ R87, R3.reuse, R87 ;  /* 0x0000005703577220 */ /* 0x040fe20000410000 */
[C---:B-1----:R-:W-:Y:S03]  /*7760*/  HMMA.16816.F32 R76, R136.reuse, R100, R76 ;  /* 0x00000064884c723c */ /* 0x042fe6000000184c */
[C---:B------:R-:W-:Y:S02]  /*7770*/  FMUL.FTZ R88, R132.reuse, R88 ;  /* 0x0000005884587220 */ /* 0x040fe40000410000 */
[----:B------:R-:W-:Y:S02]  /*7780*/  FMUL.FTZ R89, R132, R89 ;  /* 0x0000005984597220 */ /* 0x000fe40000410000 */
[C---:B------:R-:W-:Y:S01]  /*7790*/  FMUL.FTZ R90, R3.reuse, R90 ;  /* 0x0000005a035a7220 */ /* 0x040fe20000410000 */
[C---:B------:R-:W-:Y:S01]  /*77a0*/  HMMA.16816.F32 R80, R136.reuse, R102, R80 ;  /* 0x000000668850723c */ /* 0x040fe20000001850 */
[----:B------:R-:W-:Y:S03]  /*77b0*/  MUFU.EX2 R220, R220 ;  /* 0x000000dc00dc7308 */ /* 0x000fe60000000800 */
[C---:B------:R-:W-:Y:S01]  /*77c0*/  FMUL.FTZ R91, R3.reuse, R91 ;  /* 0x0000005b035b7220 */ /* 0x040fe20000410000 */
[----:B------:R-:W-:Y:S01]  /*77d0*/  F2FP.PACK_AB R100, R160, R159 ;  /* 0x0000009fa064723e */ /* 0x000fe200000000ff */
[----:B------:R-:W-:Y:S01]  /*77e0*/  FMUL.FTZ R92, R132, R92 ;  /* 0x0000005c845c7220 */ /* 0x000fe20000410000 */
[----:B------:R-:W-:Y:S01]  /*77f0*/  F2FP.PACK_AB R102, R162, R161 ;  /* 0x000000a1a266723e */ /* 0x000fe200000000ff */
[C---:B--2---:R-:W-:Y:S04]  /*7800*/  HMMA.16816.F32 R84, R136.reuse, R104, R84 ;  /* 0x000000688854723c */ /* 0x044fe80000001854 */
[----:B------:R-:W-:Y:S01]  /*7810*/  FMUL.FTZ R93, R132, R93 ;  /* 0x0000005d845d7220 */ /* 0x000fe20000410000 */
[----:B----4-:R-:W-:Y:S01]  /*7820*/  F2FP.PACK_AB R101, R164, R163 ;  /* 0x000000a3a465723e */ /* 0x010fe200000000ff */
[C---:B------:R-:W-:Y:S01]  /*7830*/  FMUL.FTZ R94, R3.reuse, R94 ;  /* 0x0000005e035e7220 */ /* 0x040fe20000410000 */
[----:B------:R-:W-:Y:S01]  /*7840*/  F2FP.PACK_AB R103, R166, R165 ;  /* 0x000000a5a667723e */ /* 0x000fe200000000ff */
[C---:B------:R-:W-:Y:S01]  /*7850*/  HMMA.16816.F32 R88, R136.reuse, R106, R88 ;  /* 0x0000006a8858723c */ /* 0x040fe20000001858 */
[----:B------:R-:W1:Y:S03]  /*7860*/  LDSM.16.MT88.4 R104, [R134+UR4+0x900] ;  /* 0x000900048668783b */ /* 0x000e660008004200 */
[C---:B------:R-:W-:Y:S02]  /*7870*/  FMUL.FTZ R95, R3.reuse, R95 ;  /* 0x0000005f035f7220 */ /* 0x040fe40000410000 */
[C---:B------:R-:W-:Y:S02]  /*7880*/  FMUL.FTZ R96, R132.reuse, R96 ;  /* 0x0000006084607220 */ /* 0x040fe40000410000 */
[C---:B------:R-:W-:Y:S03]  /*7890*/  FMUL.FTZ R97, R132.reuse, R97 ;  /* 0x0000006184617220 */ /* 0x040fe60000410000 */
[C---:B-----5:R-:W-:Y:S03]  /*78a0*/  HMMA.16816.F32 R92, R136.reuse, R108, R92 ;  /* 0x0000006c885c723c */ /* 0x060fe6000000185c */
[C---:B------:R-:W-:Y:S02]  /*78b0*/  FMUL.FTZ R98, R3.reuse, R98 ;  /* 0x0000006203627220 */ /* 0x040fe40000410000 */
[----:B------:R-:W-:Y:S02]  /*78c0*/  FMUL.FTZ R99, R3, R99 ;  /* 0x0000006303637220 */ /* 0x000fe40000410000 */
[--C-:B------:R-:W-:Y:S02]  /*78d0*/  FFMA.FTZ R157, R157, c[0x0][0x2d0], -R158.reuse ;  /* 0x0000b4009d9d7a23 */ /* 0x100fe4000001089e */
[----:B------:R-:W-:Y:S03]  /*78e0*/  FFMA.FTZ R158, R143, c[0x0][0x2d0], -R158 ;  /* 0x0000b4008f9e7a23 */ /* 0x000fe6000001089e */
[----:B------:R-:W-:Y:S01]  /*78f0*/  HMMA.16816.F32 R96, R136, R110, R96 ;  /* 0x0000006e8860723c */ /* 0x000fe20000001860 */
[----:B------:R-:W2:Y:S01]  /*7900*/  LDSM.16.MT88.4 R108, [R134+UR4+0x2900] ;  /* 0x00290004866c783b */ /* 0x000ea20008004200 */
[----:B------:R-:W-:Y:S01]  /*7910*/  MUFU.EX2 R175, R158 ;  /* 0x0000009e00af7308 */ /* 0x000fe20000000800 */
[----:B------:R-:W-:Y:S02]  /*7920*/  FFMA.FTZ R153, R3, R206, R153 ;  /* 0x000000ce03997223 */ /* 0x000fe40000010099 */
[----:B------:R-:W-:Y:S01]  /*7930*/  FFMA.FTZ R156, R132, R207, R156 ;  /* 0x000000cf849c7223 */ /* 0x000fe2000001009c */
[----:B------:R-:W-:Y:S01]  /*7940*/  MOV R132, R2 ;  /* 0x0000000200847202 */ /* 0x000fe20000000f00 */
[----:B------:R-:W-:Y:S01]  /*7950*/  FADD.FTZ R152, R152, R153 ;  /* 0x0000009998987221 */ /* 0x000fe20000010000 */
[C---:B------:R-:W-:Y:S01]  /*7960*/  HMMA.16816.F32 R4, R100.reuse, R112, R4 ;  /* 0x000000706404723c */ /* 0x040fe20000001804 */
[----:B------:R-:W-:Y:S03]  /*7970*/  LDSM.16.MT88.4 R136, [R133+0x3100] ;  /* 0x003100008588783b */ /* 0x000fe60000004200 */
[----:B------:R4:W-:Y:S01]  /*7980*/  MUFU.EX2 R158, R142 ;  /* 0x0000008e009e7308 */ /* 0x0009e20000000800 */
[----:B------:R-:W-:Y:S02]  /*7990*/  FADD.FTZ R155, R155, R156 ;  /* 0x0000009c9b9b7221 */ /* 0x000fe40000010000 */
[----:B------:R-:W-:Y:S01]  /*79a0*/  FADD.FTZ R149, R149, R152 ;  /* 0x0000009895957221 */ /* 0x000fe20000010000 */
[C---:B------:R-:W-:Y:S01]  /*79b0*/  HMMA.16816.F32 R8, R100.reuse, R114, R8 ;  /* 0x000000726408723c */ /* 0x040fe20000001808 */
[----:B------:R-:W5:Y:S03]  /*79c0*/  LDSM.16.MT88.4 R112, [R148+0x2900] ;  /* 0x002900009470783b */ /* 0x000f660000004200 */
[----:B------:R-:W-:Y:S02]  /*79d0*/  FADD.FTZ R154, R154, R155 ;  /* 0x0000009b9a9a7221 */ /* 0x000fe40000010000 */
[----:B------:R-:W2:Y:S01]  /*79e0*/  MUFU.EX2 R157, R157 ;  /* 0x0000009d009d7308 */ /* 0x000ea20000000800 */
[----:B------:R-:W-:Y:S01]  /*79f0*/  FADD.FTZ R150, R150, R149 ;  /* 0x0000009596967221 */ /* 0x000fe20000010000 */
[C---:B------:R-:W-:Y:S04]  /*7a00*/  HMMA.16816.F32 R12, R100.reuse, R116, R12 ;  /* 0x00000074640c723c */ /* 0x040fe8000000180c */
[----:B------:R-:W-:Y:S02]  /*7a10*/  FADD.FTZ R154, R151, R154 ;  /* 0x0000009a979a7221 */ /* 0x000fe40000010000 */
[----:B------:R-:W-:Y:S02]  /*7a20*/  FADD.FTZ R163, R163, R150 ;  /* 0x00000096a3a37221 */ /* 0x000fe40000010000 */
[C---:B------:R-:W-:Y:S01]  /*7a30*/  HMMA.16816.F32 R16, R100.reuse, R118, R16 ;  /* 0x000000766410723c */ /* 0x040fe20000001810 */
[----:B------:R-:W-:Y:S03]  /*7a40*/  LDSM.16.MT88.4 R116, [R133+0x4900] ;  /* 0x004900008574783b */ /* 0x000fe60000004200 */
[----:B------:R-:W-:Y:S02]  /*7a50*/  FADD.FTZ R159, R159, R154 ;  /* 0x0000009a9f9f7221 */ /* 0x000fe40000010000 */
[----:B------:R-:W-:Y:S02]  /*7a60*/  FADD.FTZ R164, R164, R163 ;  /* 0x000000a3a4a47221 */ /* 0x000fe40000010000 */
[C---:B-1----:R-:W-:Y:S01]  /*7a70*/  HMMA.16816.F32 R20, R100.reuse, R104, R20 ;  /* 0x000000686414723c */ /* 0x042fe20000001814 */
[----:B----4-:R-:W-:Y:S03]  /*7a80*/  LDSM.16.MT88.4 R140, [R135+UR4+0x3900] ;  /* 0x00390004878c783b */ /* 0x010fe60008004200 */
        /* <DEDUP_REMOVED lines=21> */
[----:B------:R-:W4:Y:S07]  /*7be0*/  LDSM.16.MT88.4 R112, [R148+0x4900] ;  /* 0x004900009470783b */ /* 0x000f2e0000004200 */
[C---:B-1----:R-:W-:Y:S08]  /*7bf0*/  HMMA.16816.F32 R68, R100.reuse, R104, R68 ;  /* 0x000000686444723c */ /* 0x042ff00000001844 */
[C---:B------:R-:W-:Y:S01]  /*7c00*/  HMMA.16816.F32 R72, R100.reuse, R106, R72 ;  /* 0x0000006a6448723c */ /* 0x040fe20000001848 */
[----:B------:R-:W1:Y:S07]  /*7c10*/  LDSM.16.MT88.4 R104, [R135+UR4+0x1100] ;  /* 0x001100048768783b */ /* 0x000e6e0008004200 */
[C---:B------:R-:W-:Y:S08]  /*7c20*/  HMMA.16816.F32 R76, R100.reuse, R116, R76 ;  /* 0x00000074644c723c */ /* 0x040ff0000000184c */
[C---:B------:R-:W-:Y:S01]  /*7c30*/  HMMA.16816.F32 R80, R100.reuse, R118, R80 ;  /* 0x000000766450723c */ /* 0x040fe20000001850 */
[----:B------:R-:W5:Y:S07]  /*7c40*/  LDSM.16.MT88.4 R116, [R134+UR4+0x1100] ;  /* 0x001100048674783b */ /* 0x000f6e0008004200 */
[C---:B--2---:R-:W-:Y:S08]  /*7c50*/  HMMA.16816.F32 R84, R100.reuse, R108, R84 ;  /* 0x0000006c6454723c */ /* 0x044ff00000001854 */
[C---:B------:R-:W-:Y:S01]  /*7c60*/  HMMA.16816.F32 R88, R100.reuse, R110, R88 ;  /* 0x0000006e6458723c */ /* 0x040fe20000001858 */
[----:B------:R-:W2:Y:S07]  /*7c70*/  LDSM.16.MT88.4 R108, [R134+UR4+0x3100] ;  /* 0x00310004866c783b */ /* 0x000eae0008004200 */
[C---:B----4-:R-:W-:Y:S08]  /*7c80*/  HMMA.16816.F32 R92, R100.reuse, R112, R92 ;  /* 0x00000070645c723c */ /* 0x050ff0000000185c */
[----:B------:R-:W-:Y:S01]  /*7c90*/  HMMA.16816.F32 R96, R100, R114, R96 ;  /* 0x000000726460723c */ /* 0x000fe20000001860 */
[----:B------:R-:W-:Y:S06]  /*7ca0*/  LDSM.16.MT88.4 R112, [R135+UR4+0x5100] ;  /* 0x005100048770783b */ /* 0x000fec0008004200 */
[----:B---3--:R-:W-:Y:S01]  /*7cb0*/  F2FP.PACK_AB R100, R176, R173 ;  /* 0x000000adb064723e */ /* 0x008fe200000000ff */
        /* <DEDUP_REMOVED lines=15> */
[C---:B------:R-:W-:Y:S01]  /*7db0*/  HMMA.16816.F32 R16, R100.reuse, R122, R16 ;  /* 0x0000007a6410723c */ /* 0x040fe20000001810 */
[----:B------:R-:W-:Y:S07]  /*7dc0*/  LDSM.16.MT88.4 R120, [R148+0x1900] ;  /* 0x001900009478783b */ /* 0x000fee0000004200 */
[C---:B-----5:R-:W-:Y:S08]  /*7dd0*/  HMMA.16816.F32 R20, R100.reuse, R116, R20 ;  /* 0x000000746414723c */ /* 0x060ff00000001814 */
[C---:B------:R-:W-:Y:S01]  /*7de0*/  HMMA.16816.F32 R24, R100.reuse, R118, R24 ;  /* 0x000000766418723c */ /* 0x040fe20000001818 */
[----:B------:R-:W3:Y:S07]  /*7df0*/  LDSM.16.MT88.4 R116, [R133+0x5100] ;  /* 0x005100008574783b */ /* 0x000eee0000004200 */
        /* <DEDUP_REMOVED lines=26> */
[C---:B------:R-:W-:Y:S01]  /*7fa0*/  HMMA.16816.F32 R72, R100.reuse, R114, R72 ;  /* 0x000000726448723c */ /* 0x040fe20000001848 */
[----:B------:R-:W4:Y:S07]  /*7fb0*/  LDSM.16.MT88.4 R112, [R133+0x1900] ;  /* 0x001900008570783b */ /* 0x000f2e0000004200 */
[C---:B---3--:R-:W-:Y:S08]  /*7fc0*/  HMMA.16816.F32 R76, R100.reuse, R116, R76 ;  /* 0x00000074644c723c */ /* 0x048ff0000000184c */
[C---:B------:R-:W-:Y:S01]  /*7fd0*/  HMMA.16816.F32 R80, R100.reuse, R118, R80 ;  /* 0x000000766450723c */ /* 0x040fe20000001850 */
[----:B------:R-:W3:Y:S07]  /*7fe0*/  LDSM.16.MT88.4 R116, [R134+UR4+0x1900] ;  /* 0x001900048674783b */ /* 0x000eee0008004200 */
        /* <DEDUP_REMOVED lines=8> */
[C---:B----4-:R-:W-:Y:S01]  /*8070*/  HMMA.16816.F32 R100, R136.reuse, R112, R12 ;  /* 0x000000708864723c */ /* 0x050fe2000000180c */
[----:B------:R-:W4:Y:S07]  /*8080*/  LDSM.16.MT88.4 R12, [R135+UR4+0x5900] ;  /* 0x00590004870c783b */ /* 0x000f2e0008004200 */
[C---:B------:R-:W-:Y:S07]  /*8090*/  HMMA.16816.F32 R104, R136.reuse, R114, R16 ;  /* 0x000000728868723c */ /* 0x040fee0000001810 */
[----:B------:R-:W-:Y:S01]  /*80a0*/  IADD3 R16, R210, -0x2, RZ ;  /* 0xfffffffed2107810 */ /* 0x000fe20007ffe0ff */
[C---:B---3--:R-:W-:Y:S03]  /*80b0*/  HMMA.16816.F32 R108, R136.reuse, R116, R20 ;  /* 0x00000074886c723c */ /* 0x048fe60000001814 */
        /* <DEDUP_REMOVED lines=13> */
[----:B------:R-:W-:Y:S01]  /*8190*/  @P6 IMAD R8, R17, c[0x0][0x1e0], RZ ;  /* 0x0000780011086a24 */ /* 0x000fe200078e02ff */
[C---:B------:R-:W-:Y:S04]  /*81a0*/  HMMA.16816.F32 R64, R136.reuse, R10, R64 ;  /* 0x0000000a8840723c */ /* 0x040fe80000001840 */
[C---:B------:R-:W-:Y:S02]  /*81b0*/  @P6 IMAD R8, R16.reuse, c[0x0][0x1e4], R8 ;  /* 0x0000790010086a24 */ /* 0x040fe400078e0208 */
[----:B------:R-:W-:Y:S02]  /*81c0*/  @P6 IMAD.WIDE.U32 R16, R16, c[0x0][0x1e0], RZ ;  /* 0x0000780010106a25 */ /* 0x000fe400078e00ff */
[C---:B----4-:R-:W-:Y:S04]  /*81d0*/  HMMA.16816.F32 R68, R136.reuse, R12, R68 ;  /* 0x0000000c8844723c */ /* 0x050fe80000001844 */
        /* <DEDUP_REMOVED lines=55> */
.L_x_4037:
        /* <DEDUP_REMOVED lines=24> */
.L_x_4048:
[----:B------:R-:W-:-:S04]  /*86d0*/  MOV R3, c[0x0][0x32c] ;  /* 0x0000cb0000037a02 */ /* 0x000fc80000000f00 */
[----:B------:R-:W-:-:S13]  /*86e0*/  ISETP.NE.AND P0, PT, R3, 0x1, PT ;  /* 0x000000010300780c */ /* 0x000fda0003f05270 */
[----:B------:R-:W-:-:S05]  /*86f0*/  @P0 IMAD.HI.U32 R3, R5, c[0x0][0x330], RZ ;  /* 0x0000cc0005030a27 */ /* 0x000fca00078e00ff */
[----:B------:R-:W-:-:S05]  /*8700*/  @P0 SHF.R.U32.HI R5, RZ, c[0x0][0x334], R3 ;  /* 0x0000cd00ff050a19 */ /* 0x000fca0000011603 */
.L_x_4049:
[----:B------:R-:W-:-:S05]  /*8710*/  IMAD R5, R5, c[0x0][0x32c], RZ ;  /* 0x0000cb0005057a24 */ /* 0x000fca00078e02ff */
[----:B------:R-:W-:-:S04]  /*8720*/  IMNMX R4, R4, R5, !PT ;  /* 0x0000000504047217 */ /* 0x000fc80007800200 */
.L_x_4047:
        /* <DEDUP_REMOVED lines=21> */
.L_x_4051:
[----:B------:R-:W-:Y:S04]  /*8880*/  DEPBAR.LE SB0, 0x2 ;  /* 0x000080800000791a */ /* 0x000fe80000000000 */
[----:B------:R-:W-:Y:S01]  /*8890*/  BAR.SYNC.DEFER_BLOCKING 0x0 ;  /* 0x0000000000007b1d */ /* 0x000fe20000010000 */
[----:B------:R-:W-:Y:S01]  /*88a0*/  UIMAD UR4, UR5, 0x6000, URZ ;  /* 0x00006000050478a4 */ /* 0x000fe2000f8e023f */
[----:B------:R-:W-:Y:S01]  /*88b0*/  ISETP.GE.AND P6, PT, R189, R214, PT ;  /* 0x000000d6bd00720c */ /* 0x000fe20003fc6270 */
[----:B------:R-:W-:Y:S01]  /*88c0*/  UIADD3 UR9, UR7, 0x1, URZ ;  /* 0x0000000107097890 */ /* 0x000fe2000fffe03f */
[----:B------:R-:W-:Y:S01]  /*88d0*/  IADD3 R210, R214, -0x1, RZ ;  /* 0xffffffffd6d27810 */ /* 0x000fe20007ffe0ff */
[----:B------:R-:W-:Y:S02]  /*88e0*/  UISETP.GE.AND UP0, UPT, UR7, 0x1, UPT ;  /* 0x000000010700788c */ /* 0x000fe4000bf06270 */
[----:B------:R-:W-:Y:S04]  /*88f0*/  IADD3 R2, R184, UR4, RZ ;  /* 0x00000004b8027c10 */ /* 0x000fe8000fffe0ff */
[----:B------:R-:W-:Y:S04]  /*8900*/  IADD3 R173, R185, R2, RZ ;  /* 0x00000002b9ad7210 */ /* 0x000fe80007ffe0ff */
[----:B------:R-:W-:Y:S01]  /*8910*/  @!P6 SHF.R.S32.HI R0, RZ, 0x1f, R210 ;  /* 0x0000001fff00e819 */ /* 0x000fe200000114d2 */
[----:B------:R-:W-:Y:S01]  /*8920*/  @!P6 IMAD.WIDE.U32 R28, R210, c[0x0][0x208], RZ ;  /* 0x00008200d21cea25 */ /* 0x000fe200078e00ff */
[----:B------:R-:W-:Y:S03]  /*8930*/  IADD3 R172, R188, R173, RZ ;  /* 0x000000adbcac7210 */ /* 0x000fe60007ffe0ff */
[----:B------:R-:W-:Y:S01]  /*8940*/  @!P6 IMAD R0, R0, c[0x0][0x208], RZ ;  /* 0x000082000000ea24 */ /* 0x000fe200078e02ff */
[----:B------:R-:W-:Y:S01]  /*8950*/  @!P6 SHF.L.U32 R153, R28, 0x6, RZ ;  /* 0x000000061c99e819 */ /* 0x000fe200000006ff */
[----:B------:R-:W-:Y:S02]  /*8960*/  LDSM.16.M88.4 R32, [R186] ;  /* 0x00000000ba20783b */ /* 0x000fe40000000200 */
[----:B------:R-:W-:Y:S01]  /*8970*/  @!P6 IMAD R0, R210, c[0x0][0x20c], R0 ;  /* 0x00008300d200ea24 */ /* 0x000fe200078e0200 */
[C---:B------:R-:W-:Y:S02]  /*8980*/  @!P6 IADD3 R150, P0, R153.reuse, R209, RZ ;  /* 0x000000d19996e210 */ /* 0x040fe40007f1e0ff */
[----:B------:R-:W-:Y:S02]  /*8990*/  @!P6 IADD3 R151, P4, R153, R212, RZ ;  /* 0x000000d49997e210 */ /* 0x000fe40007f9e0ff */
[----:B------:R-:W-:Y:S01]  /*89a0*/  @!P6 IADD3 R0, R29, R0, RZ ;  /* 0x000000001d00e210 */ /* 0x000fe20007ffe0ff */
[----:B------:R-:W1:Y:S01]  /*89b0*/  LDSM.16.M88.4 R8, [R184+UR4+0xc100] ;  /* 0x00c10004b808783b */ /* 0x000e620008000200 */
[-C--:B------:R-:W-:Y:S02]  /*89c0*/  @!P6 IADD3 R132, P5, R153, R196.reuse, RZ ;  /* 0x000000c49984e210 */ /* 0x080fe40007fbe0ff */
[----:B------:R-:W-:Y:S04]  /*89d0*/  @!P6 SHF.L.U64.HI R0, R28, 0x6, R0 ;  /* 0x000000061c00e819 */ /* 0x000fe80000010200 */
[----:B------:R-:W-:Y:S01]  /*89e0*/  @!P6 IADD3.X R149, R0, R201, RZ, P5, !PT ;  /* 0x000000c90095e210 */ /* 0x000fe20002ffe4ff */
[----:B------:R-:W2:Y:S01]  /*89f0*/  LDSM.16.M88.4 R16, [R184+UR4+0xc900] ;  /* 0x00c90004b810783b */ /* 0x000ea20008000200 */
[----:B------:R-:W-:Y:S02]  /*8a00*/  @!P6 LEA R160, P5, R132, c[0x0][0x1f8], 0x1 ;  /* 0x00007e0084a0ea11 */ /* 0x000fe400078a08ff */
[----:B------:R-:W-:Y:S02]  /*8a10*/  @!P6 IADD3.X R148, R0, R211, RZ, P4, !PT ;  /* 0x000000d30094e210 */ /* 0x000fe400027fe4ff */
[C---:B------:R-:W-:Y:S02]  /*8a20*/  @!P6 LEA R164, P4, R151.reuse, c[0x0][0x1f8], 0x1 ;  /* 0x00007e0097a4ea11 */ /* 0x040fe400078808ff */
[----:B------:R-:W-:Y:S01]  /*8a30*/  @!P6 LEA.HI.X R161, R132, c[0x0][0x1fc], R149, 0x1, P5 ;  /* 0x00007f0084a1ea11 */ /* 0x000fe200028f0c95 */
[----:B------:R-:W3:Y:S01]  /*8a40*/  LDSM.16.M88.4 R24, [R184+UR4+0xd100] ;  /* 0x00d10004b818783b */ /* 0x000ee20008000200 */
[----:B------:R-:W-:Y:S02]  /*8a50*/  @!P6 LEA.HI.X R165, R151, c[0x0][0x1fc], R148, 0x1, P4 ;  /* 0x00007f0097a5ea11 */ /* 0x000fe400020f0c94 */
[----:B------:R-:W-:Y:S01]  /*8a60*/  MOV R132, UR7 ;  /* 0x0000000700847c02 */ /* 0x000fe20008000f00 */
[----:B------:R-:W-:Y:S02]  /*8a70*/  USEL UR7, UR9, URZ, !UP0 ;  /* 0x0000003f09077287 */ /* 0x000fe4000c000000 */
[----:B------:R-:W-:Y:S02]  /*8a80*/  UIADD3 UR9, UR5, 0x1, URZ ;  /* 0x0000000105097890 */ /* 0x000fe4000fffe03f */
[----:B------:R-:W4:Y:S01]  /*8a90*/  LDSM.16.M88.4 R136, [R184+UR4+0xd900] ;  /* 0x00d90004b888783b */ /* 0x000f220008000200 */
[----:B------:R-:W-:Y:S01]  /*8aa0*/  @!P6 IMAD R132, R132, 0x6000, R205 ;  /* 0x000060008484e824 */ /* 0x000fe200078e02cd */
[----:B------:R-:W-:Y:S04]  /*8ab0*/  UISETP.GE.AND UP0, UPT, UR5, 0x1, UPT ;  /* 0x000000010500788c */ /* 0x000fe8000bf06270 */
[----:B------:R-:W-:Y:S02]  /*8ac0*/  USEL UR5, UR9, URZ, !UP0 ;  /* 0x0000003f09057287 */ /* 0x000fe4000c000000 */
[----:B------:R-:W-:Y:S01]  /*8ad0*/  LDSM.16.M88.4 R140, [R182] ;  /* 0x00000000b68c783b */ /* 0x000fe20000000200 */
[C---:B-1----:R-:W-:Y:S07]  /*8ae0*/  HMMA.16816.F32 R4, R32.reuse, R8, RZ ;  /* 0x000000082004723c */ /* 0x042fee00000018ff */
[----:B------:R-:W1:Y:S01]  /*8af0*/  LDSM.16.M88.4 R144, [R173+0xc100] ;  /* 0x00c10000ad90783b */ /* 0x000e620000000200 */
[C---:B------:R-:W-:Y:S08]  /*8b00*/  HMMA.16816.F32 R8, R32.reuse, R10, RZ ;  /* 0x0000000a2008723c */ /* 0x040ff000000018ff */
        /* <DEDUP_REMOVED lines=9> */
[----:B------:R-:W-:Y:S01]  /*8ba0*/  @!P6 IADD3 R153, P0, R191, R153, RZ ;  /* 0x00000099bf99e210 */ /* 0x000fe20007f1e0ff */
[C---:B-1----:R-:W-:Y:S01]  /*8bb0*/  HMMA.16816.F32 R4, R140.reuse, R144, R4 ;  /* 0x000000908c04723c */ /* 0x042fe20000001804 */
[----:B------:R-:W1:Y:S04]  /*8bc0*/  LDSM.16.M88.4 R136, [R173+0xc900] ;  /* 0x00c90000ad88783b */ /* 0x000e680000000200 */
[C---:B------:R-:W-:Y:S02]  /*8bd0*/  @!P6 IADD3 R155, P5, R153.reuse, R196, RZ ;  /* 0x000000c4999be210 */ /* 0x040fe40007fbe0ff */
[C---:B------:R-:W-:Y:S01]  /*8be0*/  @!P6 IADD3 R157, P4, R153.reuse, R212, RZ ;  /* 0x000000d4999de210 */ /* 0x040fe20007f9e0ff */
[C---:B------:R-:W-:Y:S01]  /*8bf0*/  HMMA.16816.F32 R8, R140.reuse, R146, R8 ;  /* 0x000000928c08723c */ /* 0x040fe20000001808 */
[----:B------:R-:W2:Y:S03]  /*8c00*/  LDSM.16.M88.4 R148, [R173+0xd100] ;  /* 0x00d10000ad94783b */ /* 0x000ea60000000200 */
[----:B------:R-:W-:Y:S02]  /*8c10*/  @!P6 IADD3.X R0, R190, R0, RZ, P0, !PT ;  /* 0x00000000be00e210 */ /* 0x000fe400007fe4ff */
[----:B------:R-:W-:Y:S02]  /*8c20*/  @!P6 IADD3 R153, P0, R153, R209, RZ ;  /* 0x000000d19999e210 */ /* 0x000fe40007f1e0ff */
[C---:B------:R-:W-:Y:S04]  /*8c30*/  @!P6 IADD3.X R152, R0.reuse, R201, RZ, P5, !PT ;  /* 0x000000c90098e210 */ /* 0x040fe80002ffe4ff */
[----:B------:R-:W-:Y:S02]  /*8c40*/  @!P6 LEA R174, P5, R155, c[0x0][0x1f8], 0x1 ;  /* 0x00007e009baeea11 */ /* 0x000fe400078a08ff */
[C---:B------:R-:W-:Y:S02]  /*8c50*/  @!P6 IADD3.X R154, R0.reuse, R211, RZ, P4, !PT ;  /* 0x000000d3009ae210 */ /* 0x040fe400027fe4ff */
[----:B------:R-:W-:Y:S02]  /*8c60*/  @!P6 LEA R170, P4, R157, c[0x0][0x1f8], 0x1 ;  /* 0x00007e009daaea11 */ /* 0x000fe400078808ff */
[----:B------:R-:W-:Y:S02]  /*8c70*/  @!P6 IADD3.X R0, R0, R187, RZ, P0, !PT ;  /* 0x000000bb0000e210 */ /* 0x000fe400007fe4ff */
[----:B------:R-:W-:Y:S02]  /*8c80*/  @!P6 LEA R168, P0, R153, c[0x0][0x1f8], 0x1 ;  /* 0x00007e0099a8ea11 */ /* 0x000fe400078008ff */
[----:B------:R-:W-:Y:S02]  /*8c90*/  @!P6 LEA.HI.X R175, R155, c[0x0][0x1fc], R152, 0x1, P5 ;  /* 0x00007f009bafea11 */ /* 0x000fe400028f0c98 */
[----:B------:R-:W-:Y:S02]  /*8ca0*/  @!P6 LEA.HI.X R171, R157, c[0x0][0x1fc], R154, 0x1, P4 ;  /* 0x00007f009dabea11 */ /* 0x000fe400020f0c9a */
[----:B------:R-:W-:Y:S02]  /*8cb0*/  @!P6 LEA.HI.X R169, R153, c[0x0][0x1fc], R0, 0x1, P0 ;  /* 0x00007f0099a9ea11 */ /* 0x000fe400000f0c00 */
[----:B------:R-:W3:Y:S01]  /*8cc0*/  LDSM.16.M88.4 R152, [R173+0xd900] ;  /* 0x00d90000ad98783b */ /* 0x000ee20000000200 */
[-C--:B------:R-:W-:Y:S02]  /*8cd0*/  IADD3 R0, R188, R2.reuse, RZ ;  /* 0x00000002bc007210 */ /* 0x080fe40007ffe0ff */
[----:B------:R-:W-:Y:S01]  /*8ce0*/  IADD3 R2, R185, R2, R188 ;  /* 0x00000002b9027210 */ /* 0x000fe20007ffe0bc */
[C---:B-1----:R-:W-:Y:S04]  /*8cf0*/  HMMA.16816.F32 R12, R140.reuse, R136, R12 ;  /* 0x000000888c0c723c */ /* 0x042fe8000000180c */
[----:B------:R-:W-:Y:S01]  /*8d00*/  @!PT LDS RZ, [RZ] ;  /* 0x00000000fffff984 */ /* 0x000fe20000000800 */
[----:B------:R-:W-:Y:S01]  /*8d10*/  @!PT LDS RZ, [RZ] ;  /* 0x00000000fffff984 */ /* 0x000fe20000000800 */
[----:B------:R-:W-:Y:S01]  /*8d20*/  @!PT LDS RZ, [RZ] ;  /* 0x00000000fffff984 */ /* 0x000fe20000000800 */
[----:B------:R1:W-:Y:S04]  /*8d30*/  @!P6 LDGSTS.E.BYPASS.LTC128B.128 [R132], [R160.64], !P3 ;  /* 0x00000000a084efae */ /* 0x0003e8000d901d4a */
[C---:B------:R-:W-:Y:S04]  /*8d40*/  HMMA.16816.F32 R16, R140.reuse, R138, R16 ;  /* 0x0000008a8c10723c */ /* 0x040fe80000001810 */
[----:B------:R4:W-:Y:S04]  /*8d50*/  @!P6 LDGSTS.E.BYPASS.LTC128B.128 [R132+0x2000], [R164.64], !P2 ;  /* 0x02000000a484efae */ /* 0x0009e8000d101d4a */
[C---:B--2---:R-:W-:Y:S04]  /*8d60*/  HMMA.16816.F32 R20, R140.reuse, R148, R20 ;  /* 0x000000948c14723c */ /* 0x044fe80000001814 */
[----:B------:R4:W-:Y:S04]  /*8d70*/  @!P6 LDGSTS.E.BYPASS.LTC128B.128 [R132+0x4000], [R166.64], !P1 ;  /* 0x04000000a684efae */ /* 0x0009e8000c901d4a */
[C---:B------:R-:W-:Y:S04]  /*8d80*/  HMMA.16816.F32 R24, R140.reuse, R150, R24 ;  /* 0x000000968c18723c */ /* 0x040fe80000001818 */
[----:B------:R2:W-:Y:S04]  /*8d90*/  @!P6 LDGSTS.E.BYPASS.LTC128B.128 [R132+0x1000], [R174.64], !P3 ;  /* 0x01000000ae84efae */ /* 0x0005e8000d901d4a */
[C---:B---3--:R-:W-:Y:S04]  /*8da0*/  HMMA.16816.F32 R28, R140.reuse, R152, R28 ;  /* 0x000000988c1c723c */ /* 0x048fe8000000181c */
[----:B------:R3:W-:Y:S04]  /*8db0*/  @!P6 LDGSTS.E.BYPASS.LTC128B.128 [R132+0x3000], [R170.64], !P2 ;  /* 0x03000000aa84efae */ /* 0x0007e8000d101d4a */
[----:B------:R-:W-:Y:S04]  /*8dc0*/  HMMA.16816.F32 R32, R140, R154, R32 ;  /* 0x0000009a8c20723c */ /* 0x000fe80000001820 */
[----:B------:R3:W-:Y:S08]  /*8dd0*/  @!P6 LDGSTS.E.BYPASS.LTC128B.128 [R132+0x5000], [R168.64], !P1 ;  /* 0x05000000a884efae */ /* 0x0007f0000c901d4a */
[----:B------:R-:W-:Y:S08]  /*8de0*/  LDSM.16.M88.4 R144, [R181] ;  /* 0x00000000b590783b */ /* 0x000ff00000000200 */
[----:B------:R-:W5:Y:S08]  /*8df0*/  LDSM.16.M88.4 R156, [R0+0xc100] ;  /* 0x00c10000009c783b */ /* 0x000f700000000200 */
[----:B-1----:R-:W1:Y:S08]  /*8e00*/  LDSM.16.M88.4 R160, [R0+0xc900] ;  /* 0x00c9000000a0783b */ /* 0x002e700000000200 */
[----:B------:R-:W1:Y:S08]  /*8e10*/  LDSM.16.M88.4 R136, [R0+0xd100] ;  /* 0x00d100000088783b */ /* 0x000e700000000200 */
[----:B------:R-:W0:Y:S08]  /*8e20*/  LDGDEPBAR ;  /* 0x00000000000079af */ /* 0x000e300000000000 */
[----:B----4-:R-:W4:Y:S01]  /*8e30*/  LDSM.16.M88.4 R164, [R0+0xd900] ;  /* 0x00d9000000a4783b */ /* 0x010f220000000200 */
[C---:B-----5:R-:W-:Y:S07]  /*8e40*/  HMMA.16816.F32 R4, R144.reuse, R156, R4 ;  /* 0x0000009c9004723c */ /* 0x060fee0000001804 */
[----:B------:R-:W-:Y:S01]  /*8e50*/  LDSM.16.M88.4 R148, [R180] ;  /* 0x00000000b494783b */ /* 0x000fe20000000200 */
[C---:B------:R-:W-:Y:S07]  /*8e60*/  HMMA.16816.F32 R8, R144.reuse, R158, R8 ;  /* 0x0000009e9008723c */ /* 0x040fee0000001808 */
[----:B---3--:R-:W3:Y:S01]  /*8e70*/  LDSM.16.M88.4 R168, [R172+0xc100] ;  /* 0x00c10000aca8783b */ /* 0x008ee20000000200 */
        /* <DEDUP_REMOVED lines=8> */
[C---:B----4-:R-:W-:Y:S07]  /*8f00*/  HMMA.16816.F32 R28, R144.reuse, R164, R28 ;  /* 0x000000a4901c723c */ /* 0x050fee000000181c */
[----:B------:R-:W-:Y:S01]  /*8f10*/  LDSM.16.M88.4 R160, [R184+UR4+0xe900] ;  /* 0x00e90004b8a0783b */ /* 0x000fe20008000200 */
[----:B------:R-:W-:Y:S07]  /*8f20*/  HMMA.16816.F32 R32, R144, R166, R32 ;  /* 0x000000a69020723c */ /* 0x000fee0000001820 */
[----:B------:R-:W4:Y:S01]  /*8f30*/  LDSM.16.M88.4 R144, [R184+UR4+0xe100] ;  /* 0x00e10004b890783b */ /* 0x000f220008000200 */
[C---:B---3--:R-:W-:Y:S07]  /*8f40*/  HMMA.16816.F32 R4, R148.reuse, R168, R4 ;  /* 0x000000a89404723c */ /* 0x048fee0000001804 */
[----:B------:R-:W-:Y:S01]  /*8f50*/  LDSM.16.M88.4 R164, [R182+0x4000] ;  /* 0x00400000b6a4783b */ /* 0x000fe20000000200 */
[C---:B------:R-:W-:Y:S07]  /*8f60*/  HMMA.16816.F32 R8, R148.reuse, R170, R8 ;  /* 0x000000aa9408723c */ /* 0x040fee0000001808 */
[----:B------:R-:W-:Y:S01]  /*8f70*/  LDSM.16.M88.4 R168, [R173+0xe100] ;  /* 0x00e10000ada8783b */ /* 0x000fe20000000200 */
[C---:B-1----:R-:W-:Y:S08]  /*8f80*/  HMMA.16816.F32 R12, R148.reuse, R140, R12 ;  /* 0x0000008c940c723c */ /* 0x042ff0000000180c */
[C---:B------:R-:W-:Y:S01]  /*8f90*/  HMMA.16816.F32 R16, R148.reuse, R142, R16 ;  /* 0x0000008e9410723c */ /* 0x040fe20000001810 */
[----:B------:R-:W1:Y:S07]  /*8fa0*/  LDSM.16.M88.4 R140, [R184+UR4+0xf100] ;  /* 0x00f10004b88c783b */ /* 0x000e6e0008000200 */
[C---:B-----5:R-:W-:Y:S08]  /*8fb0*/  HMMA.16816.F32 R20, R148.reuse, R152, R20 ;  /* 0x000000989414723c */ /* 0x060ff00000001814 */
[C---:B------:R-:W-:Y:S01]  /*8fc0*/  HMMA.16816.F32 R24, R148.reuse, R154, R24 ;  /* 0x0000009a9418723c */ /* 0x040fe20000001818 */
[----:B------:R-:W3:Y:S07]  /*8fd0*/  LDSM.16.M88.4 R152, [R184+UR4+0xf900] ;  /* 0x00f90004b898783b */ /* 0x000eee0008000200 */
        /* <DEDUP_REMOVED lines=16> */
[C---:B------:R-:W-:Y:S01]  /*90e0*/  HMMA.16816.F32 R4, R164.reuse, R168, R4 ;  /* 0x000000a8a404723c */ /* 0x040fe20000001804 */
[----:B------:R-:W-:Y:S07]  /*90f0*/  LDSM.16.M88.4 R152, [R180+0x4000] ;  /* 0x00400000b498783b */ /* 0x000fee0000000200 */
[C---:B------:R-:W-:Y:S01]  /*9100*/  HMMA.16816.F32 R8, R164.reuse, R170, R8 ;  /* 0x000000aaa408723c */ /* 0x040fe20000001808 */
[----:B------:R-:W-:Y:S07]  /*9110*/  LDSM.16.M88.4 R168, [R172+0xe100] ;  /* 0x00e10000aca8783b */ /* 0x000fee0000000200 */
[C---:B-----5:R-:W-:Y:S08]  /*9120*/  HMMA.16816.F32 R12, R164.reuse, R148, R12 ;  /* 0x00000094a40c723c */ /* 0x060ff0000000180c */
[C---:B------:R-:W-:Y:S01]  /*9130*/  HMMA.16816.F32 R16, R164.reuse, R150, R16 ;  /* 0x00000096a410723c */ /* 0x040fe20000001810 */
[----:B------:R-:W5:Y:S07]  /*9140*/  LDSM.16.M88.4 R148, [R0+0xf100] ;  /* 0x00f100000094783b */ /* 0x000f6e0000000200 */
[C---:B----4-:R-:W-:Y:S08]  /*9150*/  HMMA.16816.F32 R20, R164.reuse, R144, R20 ;  /* 0x00000090a414723c */ /* 0x050ff00000001814 */
[C---:B------:R-:W-:Y:S01]  /*9160*/  HMMA.16816.F32 R24, R164.reuse, R146, R24 ;  /* 0x00000092a418723c */ /* 0x040fe20000001818 */
[----:B------:R-:W4:Y:S07]  /*9170*/  LDSM.16.M88.4 R144, [R0+0xf900] ;  /* 0x00f900000090783b */ /* 0x000f2e0000000200 */
[C---:B------:R-:W-:Y:S08]  /*9180*/  HMMA.16816.F32 R28, R164.reuse, R156, R28 ;  /* 0x0000009ca41c723c */ /* 0x040ff0000000181c */
[----:B------:R-:W-:Y:S01]  /*9190*/  HMMA.16816.F32 R32, R164, R158, R32 ;  /* 0x0000009ea420723c */ /* 0x000fe20000001820 */
[----:B------:R-:W2:Y:S07]  /*91a0*/  LDSM.16.M88.4 R156, [R2+0xe900] ;  /* 0x00e90000029c783b */ /* 0x000eae0000000200 */
[C---:B-1----:R-:W-:Y:S01]  /*91b0*/  HMMA.16816.F32 R4, R140.reuse, R160, R4 ;  /* 0x000000a08c04723c */ /* 0x042fe20000001804 */
[----:B------:R-:W-:Y:S07]  /*91c0*/  LDSM.16.M88.4 R164, [R184+UR4+0x11100] ;  /* 0x01110004b8a4783b */ /* 0x000fee0008000200 */
[C---:B------:R-:W-:Y:S01]  /*91d0*/  HMMA.16816.F32 R8, R140.reuse, R162, R8 ;  /* 0x000000a28c08723c */ /* 0x040fe20000001808 */
[----:B------:R-:W-:Y:S07]  /*91e0*/  LDSM.16.M88.4 R160, [R184+UR4+0x10900] ;  /* 0x01090004b8a0783b */ /* 0x000fee0008000200 */
[C---:B---3--:R-:W-:Y:S08]  /*91f0*/  HMMA.16816.F32 R12, R140.reuse, R136, R12 ;  /* 0x000000888c0c723c */ /* 0x048ff0000000180c */
[C---:B------:R-:W-:Y:S01]  /*9200*/  HMMA.16816.F32 R16, R140.reuse, R138, R16 ;  /* 0x0000008a8c10723c */ /* 0x040fe20000001810 */
[----:B------:R-:W1:Y:S07]  /*9210*/  LDSM.16.M88.4 R136, [R2+0xf100] ;  /* 0x00f100000288783b */ /* 0x000e6e0000000200 */
[C---:B-----5:R-:W-:Y:S08]  /*9220*/  HMMA.16816.F32 R20, R140.reuse, R148, R20 ;  /* 0x000000948c14723c */ /* 0x060ff00000001814 */
[C---:B------:R-:W-:Y:S01]  /*9230*/  HMMA.16816.F32 R24, R140.reuse, R150, R24 ;  /* 0x000000968c18723c */ /* 0x040fe20000001818 */
[----:B------:R-:W3:Y:S07]  /*9240*/  LDSM.16.M88.4 R148, [R2+0xf900] ;  /* 0x00f900000294783b */ /* 0x000eee0000000200 */
[C---:B----4-:R-:W-:Y:S08]  /*9250*/  HMMA.16816.F32 R28, R140.reuse, R144, R28 ;  /* 0x000000908c1c723c */ /* 0x050ff0000000181c */
[----:B------:R-:W-:Y:S01]  /*9260*/  HMMA.16816.F32 R32, R140, R146, R32 ;  /* 0x000000928c20723c */ /* 0x000fe20000001820 */
[----:B------:R-:W-:Y:S07]  /*9270*/  LDSM.16.M88.4 R140, [R186+0x8000] ;  /* 0x00800000ba8c783b */ /* 0x000fee0000000200 */
[C---:B------:R-:W-:Y:S01]  /*9280*/  HMMA.16816.F32 R4, R152.reuse, R168, R4 ;  /* 0x000000a89804723c */ /* 0x040fe20000001804 */
[----:B------:R-:W4:Y:S07]  /*9290*/  LDSM.16.M88.4 R144, [R184+UR4+0x10100] ;  /* 0x01010004b890783b */ /* 0x000f2e0008000200 */
[C---:B------:R-:W-:Y:S01]  /*92a0*/  HMMA.16816.F32 R8, R152.reuse, R170, R8 ;  /* 0x000000aa9808723c */ /* 0x040fe20000001808 */
[----:B------:R-:W-:Y:S07]  /*92b0*/  LDSM.16.M88.4 R168, [R173+0x10100] ;  /* 0x01010000ada8783b */ /* 0x000fee0000000200 */
[C---:B--2---:R-:W-:Y:S08]  /*92c0*/  HMMA.16816.F32 R12, R152.reuse, R156, R12 ;  /* 0x0000009c980c723c */ /* 0x044ff0000000180c */
[C---:B------:R-:W-:Y:S01]  /*92d0*/  HMMA.16816.F32 R16, R152.reuse, R158, R16 ;  /* 0x0000009e9810723c */ /* 0x040fe20000001810 */
[----:B------:R-:W2:Y:S07]  /*92e0*/  LDSM.16.M88.4 R156, [R184+UR4+0x11900] ;  /* 0x01190004b89c783b */ /* 0x000eae0008000200 */
[C---:B-1----:R-:W-:Y:S08]  /*92f0*/  HMMA.16816.F32 R20, R152.reuse, R136, R20 ;  /* 0x000000889814723c */ /* 0x042ff00000001814 */
[C---:B------:R-:W-:Y:S01]  /*9300*/  HMMA.16816.F32 R24, R152.reuse, R138, R24 ;  /* 0x0000008a9818723c */ /* 0x040fe20000001818 */
[----:B------:R-:W1:Y:S07]  /*9310*/  LDSM.16.M88.4 R136, [R182+0x8000] ;  /* 0x00800000b688783b */ /* 0x000e6e0000000200 */
[C---:B---3--:R-:W-:Y:S08]  /*9320*/  HMMA.16816.F32 R28, R152.reuse, R148, R28 ;  /* 0x00000094981c723c */ /* 0x048ff0000000181c */
[----:B------:R-:W-:Y:S01]  /*9330*/  HMMA.16816.F32 R32, R152, R150, R32 ;  /* 0x000000969820723c */ /* 0x000fe20000001820 */
[----:B------:R-:W3:Y:S07]  /*9340*/  LDSM.16.M88.4 R148, [R173+0x10900] ;  /* 0x01090000ad94783b */ /* 0x000eee0000000200 */
[C---:B----4-:R-:W-:Y:S01]  /*9350*/  HMMA.16816.F32 R4, R140.reuse, R144, R4 ;  /* 0x000000908c04723c */ /* 0x050fe20000001804 */
[----:B------:R-:W-:Y:S07]  /*9360*/  LDSM.16.M88.4 R152, [R173+0x11900] ;  /* 0x01190000ad98783b */ /* 0x000fee0000000200 */
[C---:B------:R-:W-:Y:S01]  /*9370*/  HMMA.16816.F32 R8, R140.reuse, R146, R8 ;  /* 0x000000928c08723c */ /* 0x040fe20000001808 */
[----:B------:R-:W4:Y:S07]  /*9380*/  LDSM.16.M88.4 R144, [R173+0x11100] ;  /* 0x01110000ad90783b */ /* 0x000f2e0000000200 */
[C---:B------:R-:W-:Y:S01]  /*9390*/  HMMA.16816.F32 R12, R140.reuse, R160, R12 ;  /* 0x000000a08c0c723c */ /* 0x040fe2000000180c */
[----:B------:R-:W-:Y:S07]  /*93a0*/  LDSM.16.M88.4 R172, [R172+0x10100] ;  /* 0x01010000acac783b */ /* 0x000fee0000000200 */
[C---:B------:R-:W-:Y:S01]  /*93b0*/  HMMA.16816.F32 R16, R140.reuse, R162, R16 ;  /* 0x000000a28c10723c */ /* 0x040fe20000001810 */
[----:B------:R-:W-:Y:S07]  /*93c0*/  LDSM.16.M88.4 R160, [R181+0x8000] ;  /* 0x00800000b5a0783b */ /* 0x000fee0000000200 */
[C---:B------:R-:W-:Y:S08]  /*93d0*/  HMMA.16816.F32 R20, R140.reuse, R164, R20 ;  /* 0x000000a48c14723c */ /* 0x040ff00000001814 */
[C---:B------:R-:W-:Y:S01]  /*93e0*/  HMMA.16816.F32 R24, R140.reuse, R166, R24 ;  /* 0x000000a68c18723c */ /* 0x040fe20000001818 */
[----:B------:R-:W5:Y:S07]  /*93f0*/  LDSM.16.M88.4 R164, [R0+0x10100] ;  /* 0x0101000000a4783b */ /* 0x000f6e0000000200 */
[C---:B--2---:R-:W-:Y:S08]  /*9400*/  HMMA.16816.F32 R28, R140.reuse, R156, R28 ;  /* 0x0000009c8c1c723c */ /* 0x044ff0000000181c */
        /* <DEDUP_REMOVED lines=11> */
[----:B------:R-:W-:Y:S07]  /*94c0*/  LDSM.16.M88.4 R144, [R2+0x11900] ;  /* 0x011900000290783b */ /* 0x000fee0000000200 */
[C---:B------:R-:W-:Y:S08]  /*94d0*/  HMMA.16816.F32 R28, R136.reuse, R152, R28 ;  /* 0x00000098881c723c */ /* 0x040ff0000000181c */
[----:B------:R-:W-:Y:S01]  /*94e0*/  HMMA.16816.F32 R32, R136, R154, R32 ;  /* 0x0000009a8820723c */ /* 0x000fe20000001820 */
[----:B------:R-:W4:Y:S07]  /*94f0*/  LDSM.16.M88.4 R136, [R2+0x10900] ;  /* 0x010900000288783b */ /* 0x000f2e0000000200 */
[C---:B-----5:R-:W-:Y:S08]  /*9500*/  HMMA.16816.F32 R4, R160.reuse, R164, R4 ;  /* 0x000000a4a004723c */ /* 0x060ff00000001804 */
[C---:B------:R-:W-:Y:S08]  /*9510*/  HMMA.16816.F32 R8, R160.reuse, R166, R8 ;  /* 0x000000a6a008723c */ /* 0x040ff00000001808 */
[C---:B--2---:R-:W-:Y:S08]  /*9520*/  HMMA.16816.F32 R12, R160.reuse, R140, R12 ;  /* 0x0000008ca00c723c */ /* 0x044ff0000000180c */
[C---:B------:R-:W-:Y:S01]  /*9530*/  HMMA.16816.F32 R16, R160.reuse, R142, R16 ;  /* 0x0000008ea010723c */ /* 0x040fe20000001810 */
[----:B------:R-:W2:Y:S01]  /*9540*/  LDSM.16.M88.4 R140, [R2+0x11100] ;  /* 0x01110000028c783b */ /* 0x000ea20000000200 */
[----:B------:R-:W-:Y:S06]  /*9550*/  DEPBAR.LE SB0, 0x2 ;  /* 0x000080800000791a */ /* 0x000fec0000000000 */
[C---:B-1----:R-:W-:Y:S01]  /*9560*/  HMMA.16816.F32 R20, R160.reuse, R156, R20 ;  /* 0x0000009ca014723c */ /* 0x042fe20000001814 */
[----:B------:R-:W-:Y:S07]  /*9570*/  BAR.SYNC.DEFER_BLOCKING 0x0 ;  /* 0x0000000000007b1d */ /* 0x000fee0000010000 */
[C---:B------:R-:W-:Y:S08]  /*9580*/  HMMA.16816.F32 R24, R160.reuse, R158, R24 ;  /* 0x0000009ea018723c */ /* 0x040ff00000001818 */
[C---:B---3--:R-:W-:Y:S08]  /*9590*/  HMMA.16816.F32 R28, R160.reuse, R148, R28 ;  /* 0x00000094a01c723c */ /* 0x048ff0000000181c */
[----:B------:R-:W-:Y:S01]  /*95a0*/  HMMA.16816.F32 R32, R160, R150, R32 ;  /* 0x00000096a020723c */ /* 0x000fe20000001820 */
[----:B------:R-:W-:Y:S07]  /*95b0*/  LDSM.16.MT88.4 R148, [R135+UR4+0x2900] ;  /* 0x002900048794783b */ /* 0x000fee0008004200 */
[C---:B------:R-:W-:Y:S01]  /*95c0*/  HMMA.16816.F32 R4, R168.reuse, R172, R4 ;  /* 0x000000aca804723c */ /* 0x040fe20000001804 */
[----:B------:R-:W-:Y:S07]  /*95d0*/  LDSM.16.MT88.4 R156, [R134+UR4+0x2900] ;  /* 0x00290004869c783b */ /* 0x000fee0008004200 */
[C---:B------:R-:W-:Y:S08]  /*95e0*/  HMMA.16816.F32 R8, R168.reuse, R174, R8 ;  /* 0x000000aea808723c */ /* 0x040ff00000001808 */
[C---:B----4-:R-:W-:Y:S08]  /*95f0*/  HMMA.16816.F32 R12, R168.reuse, R136, R12 ;  /* 0x00000088a80c723c */ /* 0x050ff0000000180c */
[C---:B------:R-:W-:Y:S04]  /*9600*/  HMMA.16816.F32 R16, R168.reuse, R138, R16 ;  /* 0x0000008aa810723c */ /* 0x040fe80000001810 */
[----:B------:R-:W-:Y:S02]  /*9610*/  FMNMX.FTZ R0, R4, R133, !PT ;  /* 0x0000008504007209 */ /* 0x000fe40007810000 */
[----:B------:R-:W-:Y:S02]  /*9620*/  FMNMX.FTZ R132, R6, R3, !PT ;  /* 0x0000000306847209 */ /* 0x000fe40007810000 */
[C---:B--2---:R-:W-:Y:S04]  /*9630*/  HMMA.16816.F32 R20, R168.reuse, R140, R20 ;  /* 0x0000008ca814723c */ /* 0x044fe80000001814 */
        /* <DEDUP_REMOVED lines=44> */
[----:B------:R-:W1:Y:S01]  /*9900*/  LDSM.16.MT88.4 R136, [R135+UR4+0x100] ;  /* 0x000100048788783b */ /* 0x000e620008004200 */
[----:B------:R-:W-:Y:S01]  /*9910*/  FFMA.FTZ R163, R4, c[0x0][0x2d0], -R171 ;  /* 0x0000b40004a37a23 */ /* 0x000fe200000108ab */
[----:B------:R-:W-:Y:S01]  /*9920*/  IADD3 R4, R135, UR4, RZ ;  /* 0x0000000487047c10 */ /* 0x000fe2000fffe0ff */
[C---:B------:R-:W-:Y:S02]  /*9930*/  FADD.FTZ R133, -R0.reuse, R3 ;  /* 0x0000000300857221 */ /* 0x040fe40000010100 */
[----:B------:R-:W-:Y:S01]  /*9940*/  FMUL.FTZ R169, R0, c[0x0][0x2d0] ;  /* 0x0000b40000a97a20 */ /* 0x000fe20000410000 */
[----:B------:R-:W2:Y:S01]  /*9950*/  MUFU.EX2 R132, R132 ;  /* 0x0000008400847308 */ /* 0x000ea20000000800 */
[----:B------:R-:W-:Y:S01]  /*9960*/  FMUL.FTZ R3, R133, c[0x0][0x2d0] ;  /* 0x0000b40085037a20 */ /* 0x000fe20000410000 */
[----:B------:R-:W-:Y:S01]  /*9970*/  IADD3 R133, R183, R4, RZ ;  /* 0x00000004b7857210 */ /* 0x000fe20007ffe0ff */
[--C-:B------:R-:W-:Y:S02]  /*9980*/  FFMA.FTZ R166, R5, c[0x0][0x2d0], -R171.reuse ;  /* 0x0000b40005a67a23 */ /* 0x100fe400000108ab */
[--C-:B------:R-:W-:Y:S02]  /*9990*/  FFMA.FTZ R161, R8, c[0x0][0x2d0], -R171.reuse ;  /* 0x0000b40008a17a23 */ /* 0x100fe400000108ab */
[----:B------:R-:W-:Y:S01]  /*99a0*/  FFMA.FTZ R164, R9, c[0x0][0x2d0], -R171 ;  /* 0x0000b40009a47a23 */ /* 0x000fe200000108ab */
[----:B------:R-:W3:Y:S01]  /*99b0*/  LDSM.16.MT88.4 R140, [R133+0x100] ;  /* 0x00010000858c783b */ /* 0x000ee20000004200 */
[--C-:B------:R-:W-:Y:S01]  /*99c0*/  FFMA.FTZ R168, R6, c[0x0][0x2d0], -R169.reuse ;  /* 0x0000b40006a87a23 */ /* 0x100fe200000108a9 */
[----:B------:R-:W4:Y:S01]  /*99d0*/  MUFU.EX2 R3, R3 ;  /* 0x0000000300037308 */ /* 0x000f220000000800 */
[--C-:B------:R-:W-:Y:S02]  /*99e0*/  FFMA.FTZ R165, R7, c[0x0][0x2d0], -R169.reuse ;  /* 0x0000b40007a57a23 */ /* 0x100fe400000108a9 */
[--C-:B------:R-:W-:Y:S02]  /*99f0*/  FFMA.FTZ R167, R10, c[0x0][0x2d0], -R169.reuse ;  /* 0x0000b4000aa77a23 */ /* 0x100fe400000108a9 */
[----:B------:R-:W-:Y:S01]  /*9a00*/  FFMA.FTZ R162, R11, c[0x0][0x2d0], -R169 ;  /* 0x0000b4000ba27a23 */ /* 0x000fe200000108a9 */
[----:B------:R-:W-:Y:S01]  /*9a10*/  LDSM.16.MT88.4 R152, [R133+0x2900] ;  /* 0x002900008598783b */ /* 0x000fe20000004200 */
[--C-:B------:R-:W-:Y:S02]  /*9a20*/  FFMA.FTZ R172, R16, c[0x0][0x2d0], -R171.reuse ;  /* 0x0000b40010ac7a23 */ /* 0x100fe400000108ab */
[----:B------:R-:W-:Y:S01]  /*9a30*/  FFMA.FTZ R175, R17, c[0x0][0x2d0], -R171 ;  /* 0x0000b40011af7a23 */ /* 0x000fe200000108ab */
[----:B------:R-:W-:Y:S01]  /*9a40*/  MUFU.EX2 R163, R163 ;  /* 0x000000a300a37308 */ /* 0x000fe20000000800 */
[--C-:B------:R-:W-:Y:S02]  /*9a50*/  FFMA.FTZ R216, R18, c[0x0][0x2d0], -R169.reuse ;  /* 0x0000b40012d87a23 */ /* 0x100fe400000108a9 */
[--C-:B------:R-:W-:Y:S02]  /*9a60*/  FFMA.FTZ R217, R19, c[0x0][0x2d0], -R169.reuse ;  /* 0x0000b40013d97a23 */ /* 0x100fe400000108a9 */
[C---:B--2---:R-:W-:Y:S01]  /*9a70*/  FMUL.FTZ R4, R132.reuse, R128 ;  /* 0x0000008084047220 */ /* 0x044fe20000410000 */
[----:B------:R-:W-:Y:S01]  /*9a80*/  LDSM.16.MT88.4 R16, [R133+0x900] ;  /* 0x000900008510783b */ /* 0x000fe20000004200 */
[C---:B------:R-:W-:Y:S02]  /*9a90*/  FMUL.FTZ R5, R132.reuse, R129 ;  /* 0x0000008184057220 */ /* 0x040fe40000410000 */
[C---:B------:R-:W-:Y:S01]  /*9aa0*/  FMUL.FTZ R8, R132.reuse, R124 ;  /* 0x0000007c84087220 */ /* 0x040fe20000410000 */
[----:B------:R-:W2:Y:S01]  /*9ab0*/  MUFU.EX2 R166, R166 ;  /* 0x000000a600a67308 */ /* 0x000ea20000000800 */
[C---:B------:R-:W-:Y:S02]  /*9ac0*/  FMUL.FTZ R9, R132.reuse, R125 ;  /* 0x0000007d84097220 */ /* 0x040fe40000410000 */
[C---:B------:R-:W-:Y:S02]  /*9ad0*/  FMUL.FTZ R100, R132.reuse, R100 ;  /* 0x0000006484647220 */ /* 0x040fe40000410000 */
[C---:B----4-:R-:W-:Y:S02]  /*9ae0*/  FMUL.FTZ R6, R3.reuse, R130 ;  /* 0x0000008203067220 */ /* 0x050fe40000410000 */
[C---:B------:R-:W-:Y:S02]  /*9af0*/  FMUL.FTZ R7, R3.reuse, R131 ;  /* 0x0000008303077220 */ /* 0x040fe40000410000 */
[C---:B------:R-:W-:Y:S01]  /*9b00*/  FMUL.FTZ R10, R3.reuse, R126 ;  /* 0x0000007e030a7220 */ /* 0x040fe20000410000 */
[----:B------:R-:W-:Y:S01]  /*9b10*/  MUFU.EX2 R161, R161 ;  /* 0x000000a100a17308 */ /* 0x000fe20000000800 */
[C---:B------:R-:W-:Y:S02]  /*9b20*/  FMUL.FTZ R11, R3.reuse, R127 ;  /* 0x0000007f030b7220 */ /* 0x040fe40000410000 */
[----:B------:R-:W4:Y:S01]  /*9b30*/  LDSM.16.MT88.4 R124, [R134+UR4+0x100] ;  /* 0x00010004867c783b */ /* 0x000f220008004200 */
[C---:B------:R-:W-:Y:S02]  /*9b40*/  FMUL.FTZ R101, R132.reuse, R101 ;  /* 0x0000006584657220 */ /* 0x040fe40000410000 */
[C---:B------:R-:W-:Y:S02]  /*9b50*/  FMUL.FTZ R102, R3.reuse, R102 ;  /* 0x0000006603667220 */ /* 0x040fe40000410000 */
[C---:B------:R-:W-:Y:S02]  /*9b60*/  FMUL.FTZ R103, R3.reuse, R103 ;  /* 0x0000006703677220 */ /* 0x040fe40000410000 */
[----:B------:R-:W5:Y:S01]  /*9b70*/  MUFU.EX2 R164, R164 ;  /* 0x000000a400a47308 */ /* 0x000f620000000800 */
        /* <DEDUP_REMOVED lines=11> */
[----:B------:R-:W-:Y:S01]  /*9c30*/  FMUL.FTZ R113, R132, R113 ;  /* 0x0000007184717220 */ /* 0x000fe20000410000 */
[----:B------:R-:W2:Y:S01]  /*9c40*/  MUFU.EX2 R165, R165 ;  /* 0x000000a500a57308 */ /* 0x000ea20000000800 */
[C---:B------:R-:W-:Y:S02]  /*9c50*/  FMUL.FTZ R114, R3.reuse, R114 ;  /* 0x0000007203727220 */ /* 0x040fe40000410000 */
[C---:B------:R-:W-:Y:S01]  /*9c60*/  FMUL.FTZ R115, R3.reuse, R115 ;  /* 0x0000007303737220 */ /* 0x040fe20000410000 */
[----:B-----5:R-:W-:Y:S01]  /*9c70*/  F2FP.PACK_AB R130, R164, R161 ;  /* 0x000000a1a482723e */ /* 0x020fe200000000ff */
        /* <DEDUP_REMOVED lines=9> */
[----:B------:R-:W5:Y:S01]  /*9d10*/  MUFU.EX2 R162, R162 ;  /* 0x000000a200a27308 */ /* 0x000f620000000800 */
[C---:B------:R-:W-:Y:S02]  /*9d20*/  FMUL.FTZ R36, R132.reuse, R36 ;  /* 0x0000002484247220 */ /* 0x040fe40000410000 */
[----:B------:R-:W-:Y:S01]  /*9d30*/  FMUL.FTZ R37, R132, R37 ;  /* 0x0000002584257220 */ /* 0x000fe20000410000 */
[----:B--2---:R-:W-:Y:S01]  /*9d40*/  F2FP.PACK_AB R129, R165, R168 ;  /* 0x000000a8a581723e */ /* 0x004fe200000000ff */
[C---:B------:R-:W-:Y:S02]  /*9d50*/  FMUL.FTZ R38, R3.reuse, R38 ;  /* 0x0000002603267220 */ /* 0x040fe40000410000 */
[----:B------:R-:W-:Y:S02]  /*9d60*/  FMUL.FTZ R39, R3, R39 ;  /* 0x0000002703277220 */ /* 0x000fe40000410000 */
[--C-:B------:R-:W-:Y:S01]  /*9d70*/  FFMA.FTZ R218, R31, c[0x0][0x2d0], -R169.reuse ;  /* 0x0000b4001fda7a23 */ /* 0x100fe200000108a9 */
[----:B------:R-:W-:Y:S01]  /*9d80*/  MUFU.EX2 R172, R172 ;  /* 0x000000ac00ac7308 */ /* 0x000fe20000000800 */
[----:B------:R-:W-:Y:S02]  /*9d90*/  FFMA.FTZ R219, R34, c[0x0][0x2d0], -R169 ;  /* 0x0000b40022db7a23 */ /* 0x000fe400000108a9 */
[C---:B------:R-:W-:Y:S02]  /*9da0*/  FMUL.FTZ R40, R132.reuse, R40 ;  /* 0x0000002884287220 */ /* 0x040fe40000410000 */
[C---:B------:R-:W-:Y:S02]  /*9db0*/  FMUL.FTZ R41, R132.reuse, R41 ;  /* 0x0000002984297220 */ /* 0x040fe40000410000 */
[C---:B------:R-:W-:Y:S02]  /*9dc0*/  FMUL.FTZ R42, R3.reuse, R42 ;  /* 0x0000002a032a7220 */ /* 0x040fe40000410000 */
[C---:B------:R-:W-:Y:S01]  /*9dd0*/  FMUL.FTZ R43, R3.reuse, R43 ;  /* 0x0000002b032b7220 */ /* 0x040fe20000410000 */
[----:B------:R-:W2:Y:S01]  /*9de0*/  MUFU.EX2 R175, R175 ;  /* 0x000000af00af7308 */ /* 0x000ea20000000800 */
[C---:B------:R-:W-:Y:S02]  /*9df0*/  FMUL.FTZ R44, R132.reuse, R44 ;  /* 0x0000002c842c7220 */ /* 0x040fe40000410000 */
[----:B------:R-:W-:Y:S01]  /*9e00*/  FMUL.FTZ R45, R132, R45 ;  /* 0x0000002d842d7220 */ /* 0x000fe20000410000 */
[----:B-----5:R-:W-:Y:S01]  /*9e10*/  F2FP.PACK_AB R131, R162, R167 ;  /* 0x000000a7a283723e */ /* 0x020fe200000000ff */
[C---:B------:R-:W-:Y:S02]  /*9e20*/  FMUL.FTZ R46, R3.reuse, R46 ;  /* 0x0000002e032e7220 */ /* 0x040fe40000410000 */
[----:B------:R-:W-:Y:S02]  /*9e30*/  FMUL.FTZ R47, R3, R47 ;  /* 0x0000002f032f7220 */ /* 0x000fe40000410000 */
[C---:B------:R-:W-:Y:S01]  /*9e40*/  FMUL.FTZ R48, R132.reuse, R48 ;  /* 0x0000003084307220 */ /* 0x040fe20000410000 */
[----:B------:R-:W-:Y:S01]  /*9e50*/  MUFU.EX2 R216, R216 ;  /* 0x000000d800d87308 */ /* 0x000fe20000000800 */
[C---:B-1----:R-:W-:Y:S05]  /*9e60*/  HMMA.16816.F32 R4, R128.reuse, R136, R4 ;  /* 0x000000888004723c */ /* 0x042fea0000001804 */
[----:B------:R-:W-:Y:S02]  /*9e70*/  FMUL.FTZ R49, R132, R49 ;  /* 0x0000003184317220 */ /* 0x000fe40000410000 */
[----:B------:R-:W-:Y:S01]  /*9e80*/  IADD3 R136, R134, UR4, RZ ;  /* 0x0000000486887c10 */ /* 0x000fe2000fffe0ff */
[C---:B------:R-:W-:Y:S01]  /*9e90*/  HMMA.16816.F32 R8, R128.reuse, R138, R8 ;  /* 0x0000008a8008723c */ /* 0x040fe20000001808 */
[----:B------:R-:W1:Y:S03]  /*9ea0*/  MUFU.EX2 R217, R217 ;  /* 0x000000d900d97308 */ /* 0x000e660000000800 */
[----:B------:R-:W-:Y:S01]  /*9eb0*/  IADD3 R160, R183, R136, RZ ;  /* 0x00000088b7a07210 */ /* 0x000fe20007ffe0ff */
[C---:B------:R-:W-:Y:S02]  /*9ec0*/  FMUL.FTZ R50, R3.reuse, R50 ;  /* 0x0000003203327220 */ /* 0x040fe40000410000 */
[C---:B------:R-:W-:Y:S01]  /*9ed0*/  FMUL.FTZ R51, R3.reuse, R51 ;  /* 0x0000003303337220 */ /* 0x040fe20000410000 */
[C---:B---3--:R-:W-:Y:S01]  /*9ee0*/  HMMA.16816.F32 R100, R128.reuse, R140, R100 ;  /* 0x0000008c8064723c */ /* 0x048fe20000001864 */
[----:B------:R-:W3:Y:S02]  /*9ef0*/  LDSM.16.MT88.4 R136, [R160+0x100] ;  /* 0x00010000a088783b */ /* 0x000ee40000004200 */
[----:B------:R-:W-:Y:S01]  /*9f00*/  MUFU.EX2 R218, R218 ;  /* 0x000000da00da7308 */ /* 0x000fe20000000800 */
[C---:B------:R-:W-:Y:S02]  /*9f10*/  FMUL.FTZ R52, R132.reuse, R52 ;  /* 0x0000003484347220 */ /* 0x040fe40000410000 */
[C---:B------:R-:W-:Y:S02]  /*9f20*/  FMUL.FTZ R53, R132.reuse, R53 ;  /* 0x0000003584357220 */ /* 0x040fe40000410000 */
[C---:B------:R-:W-:Y:S01]  /*9f30*/  HMMA.16816.F32 R104, R128.reuse, R142, R104 ;  /* 0x0000008e8068723c */ /* 0x040fe20000001868 */
[----:B------:R-:W5:Y:S03]  /*9f40*/  LDSM.16.MT88.4 R140, [R135+UR4+0x2100] ;  /* 0x00210004878c783b */ /* 0x000f660008004200 */
[C---:B------:R-:W-:Y:S01]  /*9f50*/  FMUL.FTZ R54, R3.reuse, R54 ;  /* 0x0000003603367220 */ /* 0x040fe20000410000 */
[----:B------:R-:W-:Y:S01]  /*9f60*/  MUFU.EX2 R219, R219 ;  /* 0x000000db00db7308 */ /* 0x000fe20000000800 */
[C---:B------:R-:W-:Y:S02]  /*9f70*/  FMUL.FTZ R55, R3.reuse, R55 ;  /* 0x0000003703377220 */ /* 0x040fe40000410000 */
[C---:B----4-:R-:W-:Y:S01]  /*9f80*/  HMMA.16816.F32 R108, R128.reuse, R124, R108 ;  /* 0x0000007c806c723c */ /* 0x050fe2000000186c */
[----:B------:R-:W-:Y:S03]  /*9f90*/  LDSM.16.MT88.4 R144, [R160+0x900] ;  /* 0x00090000a090783b */ /* 0x000fe60000004200 */
[C---:B------:R-:W-:Y:S02]  /*9fa0*/  FMUL.FTZ R56, R132.reuse, R56 ;  /* 0x0000003884387220 */ /* 0x040fe40000410000 */
[C---:B------:R-:W-:Y:S02]  /*9fb0*/  FMUL.FTZ R57, R132.reuse, R57 ;  /* 0x0000003984397220 */ /* 0x040fe40000410000 */
[C---:B------:R-:W-:Y:S01]  /*9fc0*/  HMMA.16816.F32 R112, R128.reuse, R126, R112 ;  /* 0x0000007e8070723c */ /* 0x040fe20000001870 */
[----:B------:R-:W4:Y:S03]  /*9fd0*/  LDSM.16.MT88.4 R124, [R133+0x2100] ;  /* 0x00210000857c783b */ /* 0x000f260000004200 */
[C---:B------:R-:W-:Y:S02]  /*9fe0*/  FMUL.FTZ R58, R3.reuse, R58 ;  /* 0x0000003a033a7220 */ /* 0x040fe40000410000 */
[C---:B------:R-:W-:Y:S02]  /*9ff0*/  FMUL.FTZ R59, R3.reuse, R59 ;  /* 0x0000003b033b7220 */ /* 0x040fe40000410000 */
[C---:B------:R-:W-:Y:S04]  /*a000*/  FMUL.FTZ R60, R132.reuse, R60 ;  /* 0x0000003c843c7220 */ /* 0x040fe80000410000 */
        /* <DEDUP_REMOVED lines=8> */
[----:B------:R-:W3:Y:S03]  /*a090*/  LDSM.16.MT88.4 R136, [R134+UR4+0x2100] ;  /* 0x002100048688783b */ /* 0x000ee60008004200 */
        /* <DEDUP_REMOVED lines=11> */
[C---:B------:R-:W-:Y:S02]  /*a150*/  FMUL.FTZ R74, R3.reuse, R74 ;  /* 0x0000004a034a7220 */ /* 0x040fe40000410000 */
[C---:B------:R-:W-:Y:S01]  /*a160*/  HMMA.16816.F32 R48, R128.reuse, R126, R48 ;  /* 0x0000007e8030723c */ /* 0x040fe20000001830 */
[----:B------:R-:W4:Y:S03]  /*a170*/  LDSM.16.MT88.4 R124, [R135+UR4+0x4100] ;  /* 0x00410004877c783b */ /* 0x000f260008004200 */
        /* <DEDUP_REMOVED lines=8> */
[----:B------:R-:W3:Y:S03]  /*a200*/  LDSM.16.MT88.4 R136, [R133+0x4100] ;  /* 0x004100008588783b */ /* 0x000ee60000004200 */
[C---:B------:R-:W-:Y:S02]  /*a210*/  FMUL.FTZ R81, R132.reuse, R81 ;  /* 0x0000005184517220 */ /* 0x040fe40000410000 */
[C---:B------:R-:W-:Y:S02]  /*a220*/  FMUL.FTZ R82, R3.reuse, R82 ;  /* 0x0000005203527220 */ /* 0x040fe40000410000 */
[C---:B-----5:R-:W-:Y:S04]  /*a230*/  HMMA.16816.F32 R60, R128.reuse, R140, R60 ;  /* 0x0000008c803c723c */ /* 0x060fe8000000183c */
[C---:B------:R-:W-:Y:S02]  /*a240*/  FMUL.FTZ R83, R3.reuse, R83 ;  /* 0x0000005303537220 */ /* 0x040fe40000410000 */
[C---:B------:R-:W-:Y:S02]  /*a250*/  FMUL.FTZ R84, R132.reuse, R84 ;  /* 0x0000005484547220 */ /* 0x040fe40000410000 */
[C---:B------:R-:W-:Y:S01]  /*a260*/  HMMA.16816.F32 R64, R128.reuse, R142, R64 ;  /* 0x0000008e8040723c */ /* 0x040fe20000001840 */
[----:B------:R-:W5:Y:S03]  /*a270*/  LDSM.16.MT88.4 R140, [R134+UR4+0x4100] ;  /* 0x00410004868c783b */ /* 0x000f660008004200 */
[----:B------:R-:W-:Y:S02]  /*a280*/  FMUL.FTZ R85, R132, R85 ;  /* 0x0000005584557220 */ /* 0x000fe40000410000 */
[C---:B------:R-:W-:Y:S02]  /*a290*/  FMUL.FTZ R86, R3.reuse, R86 ;  /* 0x0000005603567220 */ /* 0x040fe40000410000 */
[C---:B----4-:R-:W-:Y:S04]  /*a2a0*/  HMMA.16816.F32 R68, R128.reuse, R124, R68 ;  /* 0x0000007c8044723c */ /* 0x050fe80000001844 */
[----:B------:R-:W-:Y:S02]  /*a2b0*/  FMUL.FTZ R87, R3, R87 ;  /* 0x0000005703577220 */ /* 0x000fe40000410000 */
[--C-:B------:R-:W-:Y:S02]  /*a2c0*/  FFMA.FTZ R170, R12, c[0x0][0x2d0], -R171.reuse ;  /* 0x0000b4000caa7a23 */ /* 0x100fe400000108ab */
[C---:B------:R-:W-:Y:S01]  /*a2d0*/  HMMA.16816.F32 R72, R128.reuse, R126, R72 ;  /* 0x0000007e8048723c */ /* 0x040fe20000001848 */
[----:B------:R-:W4:Y:S03]  /*a2e0*/  LDSM.16.MT88.4 R124, [R160+0x4100] ;  /* 0x00410000a07c783b */ /* 0x000f260000004200 */
[----:B------:R-:W-:Y:S01]  /*a2f0*/  FFMA.FTZ R173, R13, c[0x0][0x2d0], -R171 ;  /* 0x0000b4000dad7a23 */ /* 0x000fe200000108ab */
[----:B------:R-:W-:Y:S01]  /*a300*/  MUFU.EX2 R170, R170 ;  /* 0x000000aa00aa7308 */ /* 0x000fe20000000800 */
[--C-:B------:R-:W-:Y:S01]  /*a310*/  FFMA.FTZ R174, R14, c[0x0][0x2d0], -R169.reuse ;  /* 0x0000b4000eae7a23 */ /* 0x100fe200000108a9 */
[----:B--2---:R-:W-:Y:S01]  /*a320*/  F2FP.PACK_AB R14, R175, R172 ;  /* 0x000000acaf0e723e */ /* 0x004fe200000000ff */
[----:B------:R-:W-:Y:S01]  /*a330*/  FFMA.FTZ R215, R15, c[0x0][0x2d0], -R169 ;  /* 0x0000b4000fd77a23 */ /* 0x000fe200000108a9 */
[C---:B---3--:R-:W-:Y:S03]  /*a340*/  HMMA.16816.F32 R76, R128.reuse, R136, R76 ;  /* 0x00000088804c723c */ /* 0x048fe6000000184c */
[C---:B------:R-:W-:Y:S01]  /*a350*/  FMUL.FTZ R88, R132.reuse, R88 ;  /* 0x0000005884587220 */ /* 0x040fe20000410000 */
[----:B-1----:R-:W-:Y:S01]  /*a360*/  F2FP.PACK_AB R15, R217, R216 ;  /* 0x000000d8d90f723e */ /* 0x002fe200000000ff */
[C---:B------:R-:W-:Y:S01]  /*a370*/  FMUL.FTZ R89, R132.reuse, R89 ;  /* 0x0000005984597220 */ /* 0x040fe20000410000 */
[----:B------:R-:W1:Y:S01]  /*a380*/  MUFU.EX2 R173, R173 ;  /* 0x000000ad00ad7308 */ /* 0x000e620000000800 */
[C---:B------:R-:W-:Y:S01]  /*a390*/  FMUL.FTZ R90, R3.reuse, R90 ;  /* 0x0000005a035a7220 */ /* 0x040fe20000410000 */
[C---:B------:R-:W-:Y:S01]  /*a3a0*/  HMMA.16816.F32 R80, R128.reuse, R138, R80 ;  /* 0x0000008a8050723c */ /* 0x040fe20000001850 */
[----:B------:R-:W2:Y:S03]  /*a3b0*/  LDSM.16.MT88.4 R136, [R135+UR4+0x900] ;  /* 0x000900048788783b */ /* 0x000ea60008004200 */
[C---:B------:R-:W-:Y:S02]  /*a3c0*/  FMUL.FTZ R91, R3.reuse, R91 ;  /* 0x0000005b035b7220 */ /* 0x040fe40000410000 */
[C---:B------:R-:W-:Y:S02]  /*a3d0*/  FMUL.FTZ R92, R132.reuse, R92 ;  /* 0x0000005c845c7220 */ /* 0x040fe40000410000 */
[C---:B-----5:R-:W-:Y:S01]  /*a3e0*/  HMMA.16816.F32 R84, R128.reuse, R140, R84 ;  /* 0x0000008c8054723c */ /* 0x060fe20000001854 */
[----:B------:R-:W-:Y:S03]  /*a3f0*/  MUFU.EX2 R174, R174 ;  /* 0x000000ae00ae7308 */ /* 0x000fe60000000800 */
[C---:B------:R-:W-:Y:S02]  /*a400*/  FMUL.FTZ R93, R132.reuse, R93 ;  /* 0x0000005d845d7220 */ /* 0x040fe40000410000 */
[C---:B------:R-:W-:Y:S02]  /*a410*/  FMUL.FTZ R94, R3.reuse, R94 ;  /* 0x0000005e035e7220 */ /* 0x040fe40000410000 */
[C---:B------:R-:W-:Y:S01]  /*a420*/  HMMA.16816.F32 R88, R128.reuse, R142, R88 ;  /* 0x0000008e8058723c */ /* 0x040fe20000001858 */
[----:B------:R-:W3:Y:S02]  /*a430*/  LDSM.16.MT88.4 R140, [R134+UR4+0x900] ;  /* 0x00090004868c783b */ /* 0x000ee40008004200 */
[----:B------:R-:W5:Y:S01]  /*a440*/  MUFU.EX2 R215, R215 ;  /* 0x000000d700d77308 */ /* 0x000f620000000800 */
[----:B------:R-:W-:Y:S02]  /*a450*/  FMUL.FTZ R95, R3, R95 ;  /* 0x0000005f035f7220 */ /* 0x000fe40000410000 */
[C---:B------:R-:W-:Y:S01]  /*a460*/  FMUL.FTZ R96, R132.reuse, R96 ;  /* 0x0000006084607220 */ /* 0x040fe20000410000 */
[----:B-1----:R-:W-:Y:S01]  /*a470*/  F2FP.PACK_AB R12, R173, R170 ;  /* 0x000000aaad0c723e */ /* 0x002fe200000000ff */
[C---:B------:R-:W-:Y:S03]  /*a480*/  FMUL.FTZ R97, R132.reuse, R97 ;  /* 0x0000006184617220 */ /* 0x040fe60000410000 */
[C---:B----4-:R-:W-:Y:S03]  /*a490*/  HMMA.16816.F32 R92, R128.reuse, R124, R92 ;  /* 0x0000007c805c723c */ /* 0x050fe6000000185c */
[C---:B------:R-:W-:Y:S02]  /*a4a0*/  FMUL.FTZ R98, R3.reuse, R98 ;  /* 0x0000006203627220 */ /* 0x040fe40000410000 */
[C---:B------:R-:W-:Y:S02]  /*a4b0*/  FMUL.FTZ R99, R3.reuse, R99 ;  /* 0x0000006303637220 */ /* 0x040fe40000410000 */
[----:B------:R-:W-:Y:S02]  /*a4c0*/  FFMA.FTZ R168, R3, R206, R168 ;  /* 0x000000ce03a87223 */ /* 0x000fe400000100a8 */
[----:B------:R-:W-:Y:S03]  /*a4d0*/  FFMA.FTZ R163, R132, R207, R163 ;  /* 0x000000cf84a37223 */ /* 0x000fe600000100a3 */
[----:B------:R-:W-:Y:S01]  /*a4e0*/  HMMA.16816.F32 R96, R128, R126, R96 ;  /* 0x0000007e8060723c */ /* 0x000fe20000001860 */
[----:B------:R-:W1:Y:S02]  /*a4f0*/  LDSM.16.MT88.4 R124, [R160+0x2900] ;  /* 0x00290000a07c783b */ /* 0x000e640000004200 */
[----:B------:R-:W-:Y:S01]  /*a500*/  FADD.FTZ R166, R166, R163 ;  /* 0x000000a3a6a67221 */ /* 0x000fe20000010000 */
[----:B-----5:R-:W-:Y:S01]  /*a510*/  F2FP.PACK_AB R13, R215, R174 ;  /* 0x000000aed70d723e */ /* 0x020fe200000000ff */
[----:B------:R-:W-:Y:S02]  /*a520*/  FADD.FTZ R168, R165, R168 ;  /* 0x000000a8a5a87221 */ /* 0x000fe40000010000 */
[----:B------:R-:W-:Y:S02]  /*a530*/  FADD.FTZ R161, R161, R166 ;  /* 0x000000a6a1a17221 */ /* 0x000fe40000010000 */
[----:B------:R-:W-:Y:S02]  /*a540*/  LDSM.16.MT88.4 R128, [R133+0x4900] ;  /* 0x004900008580783b */ /* 0x000fe40000004200 */
[C---:B--2---:R-:W-:Y:S05]  /*a550*/  HMMA.16816.F32 R4, R12.reuse, R136, R4 ;  /* 0x000000880c04723c */ /* 0x044fea0000001804 */
[----:B------:R-:W-:Y:S03]  /*a560*/  FADD.FTZ R167, R167, R168 ;  /* 0x000000a8a7a77221 */ /* 0x000fe60000010000 */
[C---:B------:R-:W-:Y:S01]  /*a570*/  HMMA.16816.F32 R8, R12.reuse, R138, R8 ;  /* 0x0000008a0c08723c */ /* 0x040fe20000001808 */
[----:B------:R-:W-:Y:S03]  /*a580*/  LDSM.16.MT88.4 R136, [R134+UR4+0x4900] ;  /* 0x004900048688783b */ /* 0x000fe60008004200 */
[----:B------:R-:W-:Y:S04]  /*a590*/  FADD.FTZ R167, R162, R167 ;  /* 0x000000a7a2a77221 */ /* 0x000fe80000010000 */
[C---:B------:R-:W-:Y:S04]  /*a5a0*/  HMMA.16816.F32 R100, R12.reuse, R16, R100 ;  /* 0x000000100c64723c */ /* 0x040fe80000001864 */
[----:B------:R-:W-:Y:S04]  /*a5b0*/  FADD.FTZ R174, R174, R167 ;  /* 0x000000a7aeae7221 */ /* 0x000fe80000010000 */
[C---:B------:R-:W-:Y:S01]  /*a5c0*/  HMMA.16816.F32 R104, R12.reuse, R18, R104 ;  /* 0x000000120c68723c */ /* 0x040fe20000001868 */
[----:B------:R-:W2:Y:S03]  /*a5d0*/  LDSM.16.MT88.4 R16, [R135+UR4+0x4900] ;  /* 0x004900048710783b */ /* 0x000ea60008004200 */
[----:B------:R-:W-:Y:S04]  /*a5e0*/  FADD.FTZ R215, R215, R174 ;  /* 0x000000aed7d77221 */ /* 0x000fe80000010000 */
[C---:B---3--:R-:W-:Y:S04]  /*a5f0*/  HMMA.16816.F32 R108, R12.reuse, R140, R108 ;  /* 0x0000008c0c6c723c */ /* 0x048fe8000000186c */
[----:B------:R-:W-:Y:S04]  /*a600*/  FADD.FTZ R216, R216, R215 ;  /* 0x000000d7d8d87221 */ /* 0x000fe80000010000 */
[C---:B------:R-:W-:Y:S01]  /*a610*/  HMMA.16816.F32 R112, R12.reuse, R142, R112 ;  /* 0x0000008e0c70723c */ /* 0x040fe20000001870 */
[----:B------:R-:W-:Y:S03]  /*a620*/  LDSM.16.MT88.4 R140, [R134+UR4+0x1100] ;  /* 0x00110004868c783b */ /* 0x000fe60008004200 */
[----:B------:R-:W-:Y:S04]  /*a630*/  FADD.FTZ R217, R217, R216 ;  /* 0x000000d8d9d97221 */ /* 0x000fe80000010000 */
        /* <DEDUP_REMOVED lines=10> */
[----:B------:R-:W-:Y:S03]  /*a6e0*/  FFMA.FTZ R151, R25, c[0x0][0x2d0], -R171 ;  /* 0x0000b40019977a23 */ /* 0x000fe600000108ab */
[--C-:B------:R-:W-:Y:S01]  /*a6f0*/  FFMA.FTZ R152, R22, c[0x0][0x2d0], -R169.reuse ;  /* 0x0000b40016987a23 */ /* 0x100fe200000108a9 */
[C---:B------:R-:W-:Y:S01]  /*a700*/  HMMA.16816.F32 R48, R12.reuse, R154, R48 ;  /* 0x0000009a0c30723c */ /* 0x040fe20000001830 */
[----:B------:R-:W3:Y:S03]  /*a710*/  MUFU.EX2 R149, R149 ;  /* 0x0000009500957308 */ /* 0x000ee60000000800 */
[--C-:B------:R-:W-:Y:S02]  /*a720*/  FFMA.FTZ R153, R23, c[0x0][0x2d0], -R169.reuse ;  /* 0x0000b40017997a23 */ /* 0x100fe400000108a9 */
[----:B------:R-:W-:Y:S01]  /*a730*/  LDSM.16.MT88.4 R20, [R133+0x1100] ;  /* 0x001100008514783b */ /* 0x000fe20000004200 */
[--C-:B------:R-:W-:Y:S01]  /*a740*/  FFMA.FTZ R154, R26, c[0x0][0x2d0], -R169.reuse ;  /* 0x0000b4001a9a7a23 */ /* 0x100fe200000108a9 */
[C---:B------:R-:W-:Y:S03]  /*a750*/  HMMA.16816.F32 R52, R12.reuse, R156, R52 ;  /* 0x0000009c0c34723c */ /* 0x040fe60000001834 */
[----:B------:R-:W-:Y:S01]  /*a760*/  MUFU.EX2 R150, R150 ;  /* 0x0000009600967308 */ /* 0x000fe20000000800 */
[----:B------:R-:W-:Y:S02]  /*a770*/  FFMA.FTZ R155, R27, c[0x0][0x2d0], -R169 ;  /* 0x0000b4001b9b7a23 */ /* 0x000fe400000108a9 */
[----:B------:R-:W-:Y:S01]  /*a780*/  LDSM.16.MT88.4 R24, [R160+0x1100] ;  /* 0x00110000a018783b */ /* 0x000fe20000004200 */
[--C-:B------:R-:W-:Y:S01]  /*a790*/  FFMA.FTZ R156, R28, c[0x0][0x2d0], -R171.reuse ;  /* 0x0000b4001c9c7a23 */ /* 0x100fe200000108ab */
[C---:B------:R-:W-:Y:S04]  /*a7a0*/  HMMA.16816.F32 R56, R12.reuse, R158, R56 ;  /* 0x0000009e0c38723c */ /* 0x040fe80000001838 */
[--C-:B------:R-:W-:Y:S01]  /*a7b0*/  FFMA.FTZ R157, R29, c[0x0][0x2d0], -R171.reuse ;  /* 0x0000b4001d9d7a23 */ /* 0x100fe200000108ab */
[----:B------:R-:W4:Y:S02]  /*a7c0*/  MUFU.EX2 R151, R151 ;  /* 0x0000009700977308 */ /* 0x000f240000000800 */
[--C-:B------:R-:W-:Y:S01]  /*a7d0*/  FFMA.FTZ R158, R32, c[0x0][0x2d0], -R171.reuse ;  /* 0x0000b400209e7a23 */ /* 0x100fe200000108ab */
[C---:B-1----:R-:W-:Y:S04]  /*a7e0*/  HMMA.16816.F32 R60, R12.reuse, R124, R60 ;  /* 0x0000007c0c3c723c */ /* 0x042fe8000000183c */
[----:B------:R-:W-:Y:S02]  /*a7f0*/  FFMA.FTZ R171, R33, c[0x0][0x2d0], -R171 ;  /* 0x0000b40021ab7a23 */ /* 0x000fe400000108ab */
[--C-:B------:R-:W-:Y:S01]  /*a800*/  FFMA.FTZ R159, R30, c[0x0][0x2d0], -R169.reuse ;  /* 0x0000b4001e9f7a23 */ /* 0x100fe200000108a9 */
[----:B------:R-:W-:Y:S01]  /*a810*/  MUFU.EX2 R152, R152 ;  /* 0x0000009800987308 */ /* 0x000fe20000000800 */
[C---:B------:R-:W-:Y:S01]  /*a820*/  HMMA.16816.F32 R64, R12.reuse, R126, R64 ;  /* 0x0000007e0c40723c */ /* 0x040fe20000001840 */
[----:B------:R-:W1:Y:S03]  /*a830*/  LDSM.16.MT88.4 R124, [R160+0x4900] ;  /* 0x00490000a07c783b */ /* 0x000e660000004200 */
[----:B------:R-:W-:Y:S04]  /*a840*/  FFMA.FTZ R169, R35, c[0x0][0x2d0], -R169 ;  /* 0x0000b40023a97a23 */ /* 0x000fe800000108a9 */
[C---:B--2---:R-:W-:Y:S01]  /*a850*/  HMMA.16816.F32 R68, R12.reuse, R16, R68 ;  /* 0x000000100c44723c */ /* 0x044fe20000001844 */
[----:B------:R-:W-:Y:S01]  /*a860*/  LDSM.16.MT88.4 R28, [R133+0x1900] ;  /* 0x00190000851c783b */ /* 0x000fe20000004200 */
[----:B------:R-:W2:Y:S06]  /*a870*/  MUFU.EX2 R153, R153 ;  /* 0x0000009900997308 */ /* 0x000eac0000000800 */
[C---:B------:R-:W-:Y:S01]  /*a880*/  HMMA.16816.F32 R72, R12.reuse, R18, R72 ;  /* 0x000000120c48723c */ /* 0x040fe20000001848 */
[----:B------:R-:W5:Y:S03]  /*a890*/  LDSM.16.MT88.4 R16, [R135+UR4+0x1100] ;  /* 0x001100048710783b */ /* 0x000f660008004200 */
[----:B------:R-:W-:Y:S04]  /*a8a0*/  MUFU.EX2 R154, R154 ;  /* 0x0000009a009a7308 */ /* 0x000fe80000000800 */
[C---:B------:R-:W-:Y:S01]  /*a8b0*/  HMMA.16816.F32 R76, R12.reuse, R128, R76 ;  /* 0x000000800c4c723c */ /* 0x040fe2000000184c */
[----:B------:R-:W-:Y:S05]  /*a8c0*/  LDSM.16.MT88.4 R32, [R134+UR4+0x1900] ;  /* 0x001900048620783b */ /* 0x000fea0008004200 */
[----:B------:R-:W1:Y:S02]  /*a8d0*/  MUFU.EX2 R155, R155 ;  /* 0x0000009b009b7308 */ /* 0x000e640000000800 */
[C---:B------:R-:W-:Y:S01]  /*a8e0*/  HMMA.16816.F32 R80, R12.reuse, R130, R80 ;  /* 0x000000820c50723c */ /* 0x040fe20000001850 */
[----:B------:R-:W2:Y:S07]  /*a8f0*/  LDSM.16.MT88.4 R128, [R135+UR4+0x3100] ;  /* 0x003100048780783b */ /* 0x000eae0008004200 */
[C---:B------:R-:W-:Y:S01]  /*a900*/  HMMA.16816.F32 R84, R12.reuse, R136, R84 ;  /* 0x000000880c54723c */ /* 0x040fe20000001854 */
[----:B------:R-:W-:Y:S07]  /*a910*/  MUFU.EX2 R156, R156 ;  /* 0x0000009c009c7308 */ /* 0x000fee0000000800 */
[C---:B------:R-:W-:Y:S01]  /*a920*/  HMMA.16816.F32 R88, R12.reuse, R138, R88 ;  /* 0x0000008a0c58723c */ /* 0x040fe20000001858 */
[----:B------:R-:W-:Y:S02]  /*a930*/  LDSM.16.MT88.4 R136, [R160+0x1900] ;  /* 0x00190000a088783b */ /* 0x000fe40000004200 */
[----:B------:R-:W2:Y:S05]  /*a940*/  MUFU.EX2 R157, R157 ;  /* 0x0000009d009d7308 */ /* 0x000eaa0000000800 */
[C---:B-1----:R-:W-:Y:S05]  /*a950*/  HMMA.16816.F32 R92, R12.reuse, R124, R92 ;  /* 0x0000007c0c5c723c */ /* 0x042fea000000185c */
[----:B------:R-:W-:Y:S03]  /*a960*/  MUFU.EX2 R158, R158 ;  /* 0x0000009e009e7308 */ /* 0x000fe60000000800 */
[----:B------:R-:W-:Y:S01]  /*a970*/  HMMA.16816.F32 R96, R12, R126, R96 ;  /* 0x0000007e0c60723c */ /* 0x000fe20000001860 */
[----:B------:R-:W1:Y:S06]  /*a980*/  LDSM.16.MT88.4 R124, [R133+0x3100] ;  /* 0x00310000857c783b */ /* 0x000e6c0000004200 */
[----:B---3--:R-:W-:Y:S01]  /*a990*/  F2FP.PACK_AB R12, R149, R148 ;  /* 0x00000094950c723e */ /* 0x008fe200000000ff */
[----:B------:R-:W3:Y:S01]  /*a9a0*/  MUFU.EX2 R171, R171 ;  /* 0x000000ab00ab7308 */ /* 0x000ee20000000800 */
[----:B----4-:R-:W-:Y:S03]  /*a9b0*/  F2FP.PACK_AB R14, R151, R150 ;  /* 0x00000096970e723e */ /* 0x010fe600000000ff */
[----:B--2---:R-:W-:Y:S01]  /*a9c0*/  F2FP.PACK_AB R13, R153, R152 ;  /* 0x00000098990d723e */ /* 0x004fe200000000ff */
[----:B------:R-:W-:Y:S01]  /*a9d0*/  FADD.FTZ R152, R152, R217 ;  /* 0x000000d998987221 */ /* 0x000fe20000010000 */
[----:B------:R-:W-:Y:S03]  /*a9e0*/  F2FP.PACK_AB R15, R155, R154 ;  /* 0x0000009a9b0f723e */ /* 0x000fe600000000ff */
[----:B------:R-:W-:Y:S01]  /*a9f0*/  FADD.FTZ R153, R153, R152 ;  /* 0x0000009899997221 */ /* 0x000fe20000010000 */
[----:B------:R-:W2:Y:S03]  /*aa00*/  MUFU.EX2 R159, R159 ;  /* 0x0000009f009f7308 */ /* 0x000ea60000000800 */
[C---:B-----5:R-:W-:Y:S03]  /*aa10*/  HMMA.16816.F32 R4, R12.reuse, R16, R4 ;  /* 0x000000100c04723c */ /* 0x060fe60000001804 */
[----:B------:R-:W-:Y:S04]  /*aa20*/  FADD.FTZ R154, R154, R153 ;  /* 0x000000999a9a7221 */ /* 0x000fe80000010000 */
[----:B------:R-:W4:Y:S01]  /*aa30*/  MUFU.EX2 R220, R169 ;  /* 0x000000a900dc7308 */ /* 0x000f220000000800 */
[C---:B------:R-:W-:Y:S01]  /*aa40*/  HMMA.16816.F32 R8, R12.reuse, R18, R8 ;  /* 0x000000120c08723c */ /* 0x040fe20000001808 */
[----:B------:R-:W5:Y:S03]  /*aa50*/  LDSM.16.MT88.4 R16, [R134+UR4+0x3100] ;  /* 0x003100048610783b */ /* 0x000f660008004200 */
[----:B------:R-:W-:Y:S04]  /*aa60*/  FADD.FTZ R154, R155, R154 ;  /* 0x0000009a9b9a7221 */ /* 0x000fe80000010000 */
[C---:B------:R-:W-:Y:S08]  /*aa70*/  HMMA.16816.F32 R100, R12.reuse, R20, R100 ;  /* 0x000000140c64723c */ /* 0x040ff00000001864 */
[C---:B------:R-:W-:Y:S01]  /*aa80*/  HMMA.16816.F32 R104, R12.reuse, R22, R104 ;  /* 0x000000160c68723c */ /* 0x040fe20000001868 */
[----:B------:R-:W1:Y:S07]  /*aa90*/  LDSM.16.MT88.4 R20, [R160+0x3100] ;  /* 0x00310000a014783b */ /* 0x000e6e0000004200 */
[C---:B------:R-:W-:Y:S08]  /*aaa0*/  HMMA.16816.F32 R108, R12.reuse, R140, R108 ;  /* 0x0000008c0c6c723c */ /* 0x040ff0000000186c */
[C---:B------:R-:W-:Y:S01]  /*aab0*/  HMMA.16816.F32 R112, R12.reuse, R142, R112 ;  /* 0x0000008e0c70723c */ /* 0x040fe20000001870 */
[----:B------:R-:W-:Y:S07]  /*aac0*/  LDSM.16.MT88.4 R140, [R135+UR4+0x3900] ;  /* 0x00390004878c783b */ /* 0x000fee0008004200 */
[C---:B------:R-:W-:Y:S08]  /*aad0*/  HMMA.16816.F32 R116, R12.reuse, R24, R116 ;  /* 0x000000180c74723c */ /* 0x040ff00000001874 */
[C---:B------:R-:W-:Y:S01]  /*aae0*/  HMMA.16816.F32 R120, R12.reuse, R26, R120 ;  /* 0x0000001a0c78723c */ /* 0x040fe20000001878 */
[----:B------:R-:W2:Y:S07]  /*aaf0*/  LDSM.16.MT88.4 R24, [R135+UR4+0x5100] ;  /* 0x005100048718783b */ /* 0x000eae0008004200 */
[C---:B------:R-:W-:Y:S08]  /*ab00*/  HMMA.16816.F32 R36, R12.reuse, R128, R36 ;  /* 0x000000800c24723c */ /* 0x040ff00000001824 */
[C---:B------:R-:W-:Y:S08]  /*ab10*/  HMMA.16816.F32 R40, R12.reuse, R130, R40 ;  /* 0x000000820c28723c */ /* 0x040ff00000001828 */
[C---:B-1----:R-:W-:Y:S08]  /*ab20*/  HMMA.16816.F32 R44, R12.reuse, R124, R44 ;  /* 0x0000007c0c2c723c */ /* 0x042ff0000000182c */
[C---:B------:R-:W-:Y:S01]  /*ab30*/  HMMA.16816.F32 R48, R12.reuse, R126, R48 ;  /* 0x0000007e0c30723c */ /* 0x040fe20000001830 */
[----:B------:R-:W1:Y:S07]  /*ab40*/  LDSM.16.MT88.4 R124, [R133+0x5100] ;  /* 0x00510000857c783b */ /* 0x000e6e0000004200 */
[C---:B-----5:R-:W-:Y:S08]  /*ab50*/  HMMA.16816.F32 R52, R12.reuse, R16, R52 ;  /* 0x000000100c34723c */ /* 0x060ff00000001834 */
[C---:B------:R-:W-:Y:S01]  /*ab60*/  HMMA.16816.F32 R56, R12.reuse, R18, R56 ;  /* 0x000000120c38723c */ /* 0x040fe20000001838 */
[----:B------:R-:W5:Y:S07]  /*ab70*/  LDSM.16.MT88.4 R16, [R134+UR4+0x5100] ;  /* 0x005100048610783b */ /* 0x000f6e0008004200 */
[C---:B------:R-:W-:Y:S08]  /*ab80*/  HMMA.16816.F32 R60, R12.reuse, R20, R60 ;  /* 0x000000140c3c723c */ /* 0x040ff0000000183c */
[C---:B------:R-:W-:Y:S01]  /*ab90*/  HMMA.16816.F32 R64, R12.reuse, R22, R64 ;  /* 0x000000160c40723c */ /* 0x040fe20000001840 */
[----:B------:R-:W3:Y:S07]  /*aba0*/  LDSM.16.MT88.4 R20, [R160+0x5100] ;  /* 0x00510000a014783b */ /* 0x000eee0000004200 */
[C---:B--2---:R-:W-:Y:S08]  /*abb0*/  HMMA.16816.F32 R68, R12.reuse, R24, R68 ;  /* 0x000000180c44723c */ /* 0x044ff00000001844 */
[C---:B------:R-:W-:Y:S01]  /*abc0*/  HMMA.16816.F32 R72, R12.reuse, R26, R72 ;  /* 0x0000001a0c48723c */ /* 0x040fe20000001848 */
[----:B------:R-:W2:Y:S07]  /*abd0*/  LDSM.16.MT88.4 R24, [R135+UR4+0x1900] ;  /* 0x001900048718783b */ /* 0x000eae0008004200 */
[C---:B-1----:R-:W-:Y:S08]  /*abe0*/  HMMA.16816.F32 R76, R12.reuse, R124, R76 ;  /* 0x0000007c0c4c723c */ /* 0x042ff0000000184c */
[C---:B------:R-:W-:Y:S08]  /*abf0*/  HMMA.16816.F32 R80, R12.reuse, R126, R80 ;  /* 0x0000007e0c50723c */ /* 0x040ff00000001850 */
[C---:B-----5:R-:W-:Y:S08]  /*ac00*/  HMMA.16816.F32 R84, R12.reuse, R16, R84 ;  /* 0x000000100c54723c */ /* 0x060ff00000001854 */
[C---:B------:R-:W-:Y:S01]  /*ac10*/  HMMA.16816.F32 R88, R12.reuse, R18, R88 ;  /* 0x000000120c58723c */ /* 0x040fe20000001858 */
[----:B------:R-:W1:Y:S07]  /*ac20*/  LDSM.16.MT88.4 R16, [R134+UR4+0x3900] ;  /* 0x003900048610783b */ /* 0x000e6e0008004200 */
[C---:B---3--:R-:W-:Y:S07]  /*ac30*/  HMMA.16816.F32 R92, R12.reuse, R20, R92 ;  /* 0x000000140c5c723c */ /* 0x048fee000000185c */
[----:B------:R-:W-:Y:S01]  /*ac40*/  IADD3 R20, R214, -0x2, RZ ;  /* 0xfffffffed6147810 */ /* 0x000fe20007ffe0ff */
[----:B------:R-:W-:Y:S03]  /*ac50*/  HMMA.16816.F32 R96, R12, R22, R96 ;  /* 0x000000160c60723c */ /* 0x000fe60000001860 */
[----:B------:R-:W-:Y:S04]  /*ac60*/  ISETP.GE.AND P6, PT, R20, R189, PT ;  /* 0x000000bd1400720c */ /* 0x000fe80003fc6270 */
[----:B------:R-:W-:Y:S02]  /*ac70*/  F2FP.PACK_AB R12, R157, R156 ;  /* 0x0000009c9d0c723e */ /* 0x000fe400000000ff */
[----:B------:R-:W-:Y:S03]  /*ac80*/  F2FP.PACK_AB R14, R171, R158 ;  /* 0x0000009eab0e723e */ /* 0x000fe600000000ff */
[----:B------:R-:W-:Y:S01]  /*ac90*/  F2FP.PACK_AB R13, R218, R159 ;  /* 0x0000009fda0d723e */ /* 0x000fe200000000ff */
[----:B------:R-:W-:Y:S01]  /*aca0*/  FADD.FTZ R159, R159, R154 ;  /* 0x0000009a9f9f7221 */ /* 0x000fe20000010000 */
[----:B----4-:R-:W-:Y:S03]  /*acb0*/  F2FP.PACK_AB R15, R220, R219 ;  /* 0x000000dbdc0f723e */ /* 0x010fe600000000ff */
[----:B------:R-:W-:Y:S04]  /*acc0*/  FADD.FTZ R218, R218, R159 ;  /* 0x0000009fdada7221 */ /* 0x000fe80000010000 */
[C---:B--2---:R-:W-:Y:S01]  /*acd0*/  HMMA.16816.F32 R128, R12.reuse, R24, R4 ;  /* 0x000000180c80723c */ /* 0x044fe20000001804 */
[----:B------:R-:W2:Y:S02]  /*ace0*/  LDSM.16.MT88.4 R4, [R160+0x3900] ;  /* 0x00390000a004783b */ /* 0x000ea40000004200 */
[----:B------:R-:W-:Y:S04]  /*acf0*/  FADD.FTZ R219, R219, R218 ;  /* 0x000000dadbdb7221 */ /* 0x000fe80000010000 */
[----:B------:R-:W-:Y:S01]  /*ad00*/  FADD.FTZ R206, R220, R219 ;  /* 0x000000dbdcce7221 */ /* 0x000fe20000010000 */
[C---:B------:R-:W-:Y:S01]  /*ad10*/  HMMA.16816.F32 R124, R12.reuse, R26, R8 ;  /* 0x0000001a0c7c723c */ /* 0x040fe20000001808 */
[----:B------:R-:W3:Y:S07]  /*ad20*/  LDSM.16.MT88.4 R8, [R135+UR4+0x5900] ;  /* 0x005900048708783b */ /* 0x000eee0008004200 */
        /* <DEDUP_REMOVED lines=14> */
[----:B------:R-:W-:Y:S01]  /*ae10*/  @P6 SHF.R.S32.HI R5, RZ, 0x1f, R20 ;  /* 0x0000001fff056819 */ /* 0x000fe20000011414 */
[C---:B------:R-:W-:Y:S04]  /*ae20*/  HMMA.16816.F32 R64, R12.reuse, R6, R64 ;  /* 0x000000060c40723c */ /* 0x040fe80000001840 */
[----:B------:R-:W-:Y:S04]  /*ae30*/  @P6 IMAD R5, R5, c[0x0][0x1e0], RZ ;  /* 0x0000780005056a24 */ /* 0x000fe800078e02ff */
[C---:B---3--:R-:W-:Y:S04]  /*ae40*/  HMMA.16816.F32 R68, R12.reuse, R8, R68 ;  /* 0x000000080c44723c */ /* 0x048fe80000001844 */
[C---:B------:R-:W-:Y:S01]  /*ae50*/  @P6 IMAD R5, R20.reuse, c[0x0][0x1e4], R5 ;  /* 0x0000790014056a24 */ /* 0x040fe200078e0205 */
[----:B-1----:R-:W-:Y:S01]  /*ae60*/  MOV R133, R2 ;  /* 0x0000000200857202 */ /* 0x002fe20000000f00 */
        /* <DEDUP_REMOVED lines=8> */
[----:B------:R-:W-:Y:S02]  /*aef0*/  @P6 IADD3 R21, P4, R8, R179, RZ ;  /* 0x000000b308156210 */ /* 0x000fe40007f9e0ff */
[----:B------:R-:W-:Y:S01]  /*af00*/  @P6 LEA R22, P5, R3, c[0x0][0x1c8], 0x1 ;  /* 0x0000720003166a11 */ /* 0x000fe200078a08ff */
[C---:B------:R-:W-:Y:S04]  /*af10*/  HMMA.16816.F32 R80, R12.reuse, R18, R80 ;  /* 0x000000120c50723c */ /* 0x040fe80000001850 */
[----:B------:R-:W-:Y:S02]  /*af20*/  @P6 IADD3.X R10, R9, R203, RZ, P0, !PT ;  /* 0x000000cb090a6210 */ /* 0x000fe400007fe4ff */
[----:B------:R-:W-:Y:S02]  /*af30*/  @P6 LEA R20, P0, R21, c[0x0][0x1c8], 0x1 ;  /* 0x0000720015146a11 */ /* 0x000fe400078008ff */
[----:B------:R-:W-:Y:S01]  /*af40*/  @P6 LEA.HI.X R23, R3, c[0x0][0x1cc], R10, 0x1, P5 ;  /* 0x0000730003176a11 */ /* 0x000fe200028f0c0a */
[----:B------:R-:W-:Y:S03]  /*af50*/  FADD.FTZ R3, R164, R161 ;  /* 0x000000a1a4037221 */ /* 0x000fe60000010000 */
[----:B------:R-:W-:Y:S01]  /*af60*/  @P6 IADD3.X R24, R9, R178, RZ, P4, !PT ;  /* 0x000000b209186210 */ /* 0x000fe200027fe4ff */
[----:B------:R-:W-:Y:S01]  /*af70*/  FADD.FTZ R170, R170, R3 ;  /* 0x00000003aaaa7221 */ /* 0x000fe20000010000 */
[----:B------:R-:W-:Y:S02]  /*af80*/  MOV R3, UR7 ;  /* 0x0000000700037c02 */ /* 0x000fe40008000f00 */
[----:B------:R-:W-:Y:S01]  /*af90*/  @P6 LEA.HI.X R21, R21, c[0x0][0x1cc], R24, 0x1, P0 ;  /* 0x0000730015156a11 */ /* 0x000fe200000f0c18 */
[----:B------:R-:W-:Y:S01]  /*afa0*/  FADD.FTZ R173, R173, R170 ;  /* 0x000000aaadad7221 */ /* 0x000fe20000010000 */
[----:B------:R-:W-:Y:S01]  /*afb0*/  @P6 IADD3 R24, P5, R193, R8, RZ ;  /* 0x00000008c1186210 */ /* 0x000fe20007fbe0ff */
[----:B------:R-:W-:Y:S01]  /*afc0*/  @P6 IMAD R3, R3, 0x3000, R194 ;  /* 0x0000300003036824 */ /* 0x000fe200078e02c2 */
[----:B------:R-:W-:Y:S01]  /*afd0*/  @P6 IADD3 R17, P0, R8, R177, RZ ;  /* 0x000000b108116210 */ /* 0x000fe20007f1e0ff */
[----:B------:R-:W-:Y:S01]  /*afe0*/  FADD.FTZ R172, R172, R173 ;  /* 0x000000adacac7221 */ /* 0x000fe20000010000 */
[----:B------:R-:W-:Y:S02]  /*aff0*/  @P6 IADD3.X R25, R192, R9, RZ, P5, !PT ;  /* 0x00000009c0196210 */ /* 0x000fe40002ffe4ff */
[----:B------:R-:W-:Y:S01]  /*b000*/  @P6 IADD3.X R28, R9, R176, RZ, P0, !PT ;  /* 0x000000b0091c6210 */ /* 0x000fe200007fe4ff */
[----:B------:R-:W-:Y:S01]  /*b010*/  FADD.FTZ R175, R175, R172 ;  /* 0x000000acafaf7221 */ /* 0x000fe20000010000 */
[----:B------:R-:W2:Y:S01]  /*b020*/  LDSM.16.MT88.4 R8, [R160+0x5900] ;  /* 0x00590000a008783b */ /* 0x000ea20000004200 */
[----:B------:R-:W-:Y:S02]  /*b030*/  @P6 SHF.L.U32 R3, R3, 0x1, RZ ;  /* 0x0000000103036819 */ /* 0x000fe400000006ff */
[C---:B------:R-:W-:Y:S01]  /*b040*/  @P6 LEA R16, P5, R17.reuse, c[0x0][0x1c8], 0x1 ;  /* 0x0000720011106a11 */ /* 0x040fe200078a08ff */
[----:B------:R-:W-:Y:S01]  /*b050*/  FADD.FTZ R148, R148, R175 ;  /* 0x000000af94947221 */ /* 0x000fe20000010000 */
[C---:B------:R-:W-:Y:S02]  /*b060*/  @P6 IADD3 R27, P4, R24.reuse, R198, RZ ;  /* 0x000000c6181b6210 */ /* 0x040fe40007f9e0ff */
[----:B------:R-:W-:Y:S01]  /*b070*/  @P6 LEA.HI.X R17, R17, c[0x0][0x1cc], R28, 0x1, P5 ;  /* 0x0000730011116a11 */ /* 0x000fe200028f0c1c */
[----:B------:R-:W-:Y:S01]  /*b080*/  @!PT LDS RZ, [RZ] ;  /* 0x00000000fffff984 */ /* 0x000fe20000000800 */
[----:B------:R-:W-:Y:S01]  /*b090*/  @!PT LDS RZ, [RZ] ;  /* 0x00000000fffff984 */ /* 0x000fe20000000800 */
[----:B------:R-:W-:Y:S01]  /*b0a0*/  @!PT LDS RZ, [RZ] ;  /* 0x00000000fffff984 */ /* 0x000fe20000000800 */
[----:B------:R3:W-:Y:S01]  /*b0b0*/  @P6 LDGSTS.E.BYPASS.LTC128B.128 [R3+0xc100], [R22.64], !P3 ;  /* 0x0c10000016036fae */ /* 0x0007e2000d901d4a */
[----:B------:R-:W-:Y:S01]  /*b0c0*/  @P6 LEA R26, P0, R27, c[0x0][0x1c8], 0x1 ;  /* 0x000072001b1a6a11 */ /* 0x000fe200078008ff */
[C---:B-1----:R-:W-:Y:S03]  /*b0d0*/  HMMA.16816.F32 R84, R12.reuse, R4, R84 ;  /* 0x000000040c54723c */ /* 0x042fe60000001854 */
[----:B------:R-:W-:Y:S01]  /*b0e0*/  @P6 IADD3.X R30, R25, R203, RZ, P4, !PT ;  /* 0x000000cb191e6210 */ /* 0x000fe200027fe4ff */
[----:B------:R-:W-:Y:S01]  /*b0f0*/  FADD.FTZ R149, R149, R148 ;  /* 0x0000009495957221 */ /* 0x000fe20000010000 */
[C---:B------:R-:W-:Y:S01]  /*b100*/  @P6 IADD3 R29, P4, R24.reuse, R177, RZ ;  /* 0x000000b1181d6210 */ /* 0x040fe20007f9e0ff */
[----:B------:R3:W-:Y:S01]  /*b110*/  @P6 LDGSTS.E.BYPASS.LTC128B.128 [R3+0xe100], [R20.64], !P2 ;  /* 0x0e10000014036fae */ /* 0x0007e2000d101d4a */
[----:B------:R-:W-:Y:S01]  /*b120*/  @P6 LEA.HI.X R27, R27, c[0x0][0x1cc], R30, 0x1, P0 ;  /* 0x000073001b1b6a11 */ /* 0x000fe200000f0c1e */
[C---:B------:R-:W-:Y:S04]  /*b130*/  HMMA.16816.F32 R88, R12.reuse, R6, R88 ;  /* 0x000000060c58723c */ /* 0x040fe80000001858 */
[----:B------:R-:W-:Y:S01]  /*b140*/  @P6 IADD3 R28, P0, R24, R179, RZ ;  /* 0x000000b3181c6210 */ /* 0x000fe20007f1e0ff */
[----:B------:R-:W-:Y:S01]  /*b150*/  FADD.FTZ R150, R150, R149 ;  /* 0x0000009596967221 */ /* 0x000fe20000010000 */
[----:B------:R3:W-:Y:S01]  /*b160*/  @P6 LDGSTS.E.BYPASS.LTC128B.128 [R3+0x10100], [R16.64], !P1 ;  /* 0x1010000010036fae */ /* 0x0007e2000c901d4a */
[C---:B------:R-:W-:Y:S02]  /*b170*/  @P6 IADD3.X R30, R25.reuse, R176, RZ, P4, !PT ;  /* 0x000000b0191e6210 */ /* 0x040fe400027fe4ff */
[C---:B------:R-:W-:Y:S03]  /*b180*/  @P6 LEA R18, P5, R28.reuse, c[0x0][0x1c8], 0x1 ;  /* 0x000072001c126a11 */ /* 0x040fe600078a08ff */
[----:B------:R-:W-:Y:S01]  /*b190*/  @P6 IADD3.X R19, R25, R178, RZ, P0, !PT ;  /* 0x000000b219136210 */ /* 0x000fe200007fe4ff */
[----:B------:R-:W-:Y:S01]  /*b1a0*/  FADD.FTZ R151, R151, R150 ;  /* 0x0000009697977221 */ /* 0x000fe20000010000 */
[----:B------:R3:W-:Y:S01]  /*b1b0*/  @P6 LDGSTS.E.BYPASS.LTC128B.128 [R3+0xd100], [R26.64], !P3 ;  /* 0x0d1000001a036fae */ /* 0x0007e2000d901d4a */
[C---:B------:R-:W-:Y:S02]  /*b1c0*/  @P6 LEA R24, P0, R29.reuse, c[0x0][0x1c8], 0x1 ;  /* 0x000072001d186a11 */ /* 0x040fe400078008ff */
[----:B------:R-:W-:Y:S01]  /*b1d0*/  @P6 LEA.HI.X R19, R28, c[0x0][0x1cc], R19, 0x1, P5 ;  /* 0x000073001c136a11 */ /* 0x000fe200028f0c13 */
[----:B------:R-:W-:Y:S01]  /*b1e0*/  FADD.FTZ R156, R156, R151 ;  /* 0x000000979c9c7221 */ /* 0x000fe20000010000 */
[----:B------:R-:W-:Y:S02]  /*b1f0*/  @P6 LEA.HI.X R25, R29, c[0x0][0x1cc], R30, 0x1, P0 ;  /* 0x000073001d196a11 */ /* 0x000fe400000f0c1e */
[----:B------:R-:W-:Y:S01]  /*b200*/  ISETP.GT.AND P0, PT, R214, R213, PT ;  /* 0x000000d5d600720c */ /* 0x000fe20003f04270 */
[----:B------:R3:W-:Y:S01]  /*b210*/  @P6 LDGSTS.E.BYPASS.LTC128B.128 [R3+0xf100], [R18.64], !P2 ;  /* 0x0f10000012036fae */ /* 0x0007e2000d101d4a */
[C---:B--2---:R-:W-:Y:S03]  /*b220*/  HMMA.16816.F32 R92, R12.reuse, R8, R92 ;  /* 0x000000080c5c723c */ /* 0x044fe6000000185c */
[----:B------:R-:W-:Y:S01]  /*b230*/  FADD.FTZ R157, R157, R156 ;  /* 0x0000009c9d9d7221 */ /* 0x000fe20000010000 */
[----:B------:R-:W-:Y:S03]  /*b240*/  MOV R214, R210 ;  /* 0x000000d200d67202 */ /* 0x000fe60000000f00 */
[----:B------:R3:W-:Y:S01]  /*b250*/  @P6 LDGSTS.E.BYPASS.LTC128B.128 [R3+0x11100], [R24.64], !P1 ;  /* 0x1110000018036fae */ /* 0x0007e2000c901d4a */
[----:B------:R-:W-:Y:S04]  /*b260*/  HMMA.16816.F32 R96, R12, R10, R96 ;  /* 0x0000000a0c60723c */ /* 0x000fe80000001860 */
[----:B------:R-:W-:Y:S03]  /*b270*/  FADD.FTZ R158, R158, R157 ;  /* 0x0000009d9e9e7221 */ /* 0x000fe60000010000 */
[----:B------:R-:W0:Y:S01]  /*b280*/  LDGDEPBAR ;  /* 0x00000000000079af */ /* 0x000e220000000000 */
[----:B------:R-:W-:Y:S01]  /*b290*/  FADD.FTZ R207, R171, R158 ;  /* 0x0000009eabcf7221 */ /* 0x000fe20000010000 */
[----:B---3--:R-:W-:Y:S01]  /*b2a0*/  MOV R3, R0 ;  /* 0x0000000000037202 */ /* 0x008fe20000000f00 */
[----:B------:R-:W-:-:S05]  /*b2b0*/  @P0 BRA `(.L_x_4051) ;  /* 0xffffd5c000000947 */ /* 0x000fca000383ffff */
.L_x_4050:
        /* <DEDUP_REMOVED lines=19> */
.L_x_4061:
[----:B------:R-:W-:Y:S04]  /*b3f0*/  DEPBAR.LE SB0, 0x2 ;  /* 0x000080800000791a */ /* 0x000fe80000000000 */
[----:B------:R-:W-:Y:S01]  /*b400*/  BAR.SYNC.DEFER_BLOCKING 0x0 ;  /* 0x0000000000007b1d */ /* 0x000fe20000010000 */
[----:B------:R-:W-:Y:S01]  /*b410*/  UIMAD UR4, UR5, 0x6000, URZ ;  /* 0x00006000050478a4 */ /* 0x000fe2000f8e023f */
[----:B------:R-:W-:Y:S01]  /*b420*/  ISETP.GE.AND P6, PT, R189, R210, PT ;  /* 0x000000d2bd00720c */ /* 0x000fe20003fc6270 */
[----:B------:R-:W-:Y:S01]  /*b430*/  IMAD.U32 R168, RZ, RZ, UR7 ;  /* 0x00000007ffa87e24 */ /* 0x000fe2000f8e00ff */
[----:B------:R-:W-:Y:S02]  /*b440*/  UIADD3 UR9, UR7, 0x1, URZ ;  /* 0x0000000107097890 */ /* 0x000fe4000fffe03f */
[----:B------:R-:W-:Y:S01]  /*b450*/  UISETP.GE.AND UP0, UPT, UR7, 0x1, UPT ;  /* 0x000000010700788c */ /* 0x000fe2000bf06270 */
[----:B------:R-:W-:Y:S03]  /*b460*/  IADD3 R0, R184, UR4, RZ ;  /* 0x00000004b8007c10 */ /* 0x000fe6000fffe0ff */
[----:B------:R-:W-:Y:S02]  /*b470*/  USEL UR7, UR9, URZ, !UP0 ;  /* 0x0000003f09077287 */ /* 0x000fe4000c000000 */
[--C-:B------:R-:W-:Y:S02]  /*b480*/  IMAD.IADD R188, R185, 0x1, R0.reuse ;  /* 0x00000001b9bc7824 */ /* 0x100fe400078e0200 */
[----:B------:R-:W-:Y:S01]  /*b490*/  IMAD.IADD R0, R133, 0x1, R0 ;  /* 0x0000000185007824 */ /* 0x000fe200078e0200 */
[----:B------:R-:W-:Y:S01]  /*b4a0*/  @!P6 IADD3 R12, R210, -0x1, RZ ;  /* 0xffffffffd20ce810 */ /* 0x000fe20007ffe0ff */
[----:B------:R-:W-:Y:S03]  /*b4b0*/  @!P6 IMAD R168, R168, 0x6000, R205 ;  /* 0x00006000a8a8e824 */ /* 0x000fe600078e02cd */
        /* <DEDUP_REMOVED lines=16> */
[----:B------:R-:W-:Y:S01]  /*b5c0*/  LDSM.16.M88.4 R140, [R182] ;  /* 0x00000000b68c783b */ /* 0x000fe20000000200 */
[----:B------:R-:W-:Y:S01]  /*b5d0*/  @!P6 LEA R178, P5, R2, c[0x0][0x1f8], 0x1 ;  /* 0x00007e0002b2ea11 */ /* 0x000fe200078a08ff */
[----:B------:R-:W-:Y:S01]  /*b5e0*/  @!P6 IMAD.X R21, R28, 0x1, R217, P4 ;  /* 0x000000011c15e824 */ /* 0x000fe200020e06d9 */
[----:B------:R-:W-:Y:S01]  /*b5f0*/  @!P6 LEA R176, P4, R12, c[0x0][0x1f8], 0x1 ;  /* 0x00007e000cb0ea11 */ /* 0x000fe200078808ff */
[----:B------:R-:W-:Y:S01]  /*b600*/  @!P6 IMAD.X R14, R28, 0x1, R215, P0 ;  /* 0x000000011c0ee824 */ /* 0x000fe200000e06d7 */
[----:B------:R-:W5:Y:S01]  /*b610*/  LDSM.16.M88.4 R144, [R188+0xc100] ;  /* 0x00c10000bc90783b */ /* 0x000f620000000200 */
[C---:B------:R-:W-:Y:S02]  /*b620*/  @!P6 LEA R174, P0, R13.reuse, c[0x0][0x1f8], 0x1 ;  /* 0x00007e000daeea11 */ /* 0x040fe400078008ff */
[----:B------:R-:W-:Y:S02]  /*b630*/  @!P6 LEA.HI.X R179, R2, c[0x0][0x1fc], R15, 0x1, P5 ;  /* 0x00007f0002b3ea11 */ /* 0x000fe400028f0c0f */
[----:B------:R-:W-:Y:S01]  /*b640*/  LDSM.16.M88.4 R152, [R188+0xd100] ;  /* 0x00d10000bc98783b */ /* 0x000fe20000000200 */
[----:B------:R-:W-:Y:S02]  /*b650*/  @!P6 LEA.HI.X R177, R12, c[0x0][0x1fc], R21, 0x1, P4 ;  /* 0x00007f000cb1ea11 */ /* 0x000fe400020f0c15 */
[----:B------:R-:W-:Y:S02]  /*b660*/  @!P6 LEA.HI.X R175, R13, c[0x0][0x1fc], R14, 0x1, P0 ;  /* 0x00007f000dafea11 */ /* 0x000fe400000f0c0e */
[----:B------:R-:W-:Y:S01]  /*b670*/  LDSM.16.M88.4 R156, [R188+0xd900] ;  /* 0x00d90000bc9c783b */ /* 0x000fe20000000200 */
[----:B------:R-:W-:Y:S01]  /*b680*/  @!P6 IADD3 R31, P0, R191, R31, RZ ;  /* 0x0000001fbf1fe210 */ /* 0x000fe20007f1e0ff */
[C---:B-1----:R-:W-:Y:S04]  /*b690*/  HMMA.16816.F32 R4, R32.reuse, R8, RZ ;  /* 0x000000082004723c */ /* 0x042fe800000018ff */
[----:B------:R-:W-:Y:S01]  /*b6a0*/  @!P6 IMAD.X R28, R190, 0x1, R28, P0 ;  /* 0x00000001be1ce824 */ /* 0x000fe200000e061c */
[C---:B------:R-:W-:Y:S02]  /*b6b0*/  @!P6 IADD3 R30, P5, R31.reuse, R196, RZ ;  /* 0x000000c41f1ee210 */ /* 0x040fe40007fbe0ff */
[----:B------:R-:W-:Y:S01]  /*b6c0*/  @!P6 IADD3 R2, P4, R31, R208, RZ ;  /* 0x000000d01f02e210 */ /* 0x000fe20007f9e0ff */
[C---:B------:R-:W-:Y:S04]  /*b6d0*/  HMMA.16816.F32 R8, R32.reuse, R10, RZ ;  /* 0x0000000a2008723c */ /* 0x040fe800000018ff */
[----:B------:R-:W-:Y:S01]  /*b6e0*/  @!P6 IMAD.X R149, R28, 0x1, R201, P5 ;  /* 0x000000011c95e824 */ /* 0x000fe200028e06c9 */
[----:B------:R-:W-:Y:S01]  /*b6f0*/  @!P6 LEA R218, P5, R30, c[0x0][0x1f8], 0x1 ;  /* 0x00007e001edaea11 */ /* 0x000fe200078a08ff */
[----:B------:R-:W-:Y:S01]  /*b700*/  @!P6 IMAD.X R29, R28, 0x1, R217, P4 ;  /* 0x000000011c1de824 */ /* 0x000fe200020e06d9 */
[----:B------:R-:W-:Y:S01]  /*b710*/  @!P6 LEA R172, P4, R2, c[0x0][0x1f8], 0x1 ;  /* 0x00007e0002acea11 */ /* 0x000fe200078808ff */
[C---:B--2---:R-:W-:Y:S01]  /*b720*/  HMMA.16816.F32 R12, R32.reuse, R16, RZ ;  /* 0x00000010200c723c */ /* 0x044fe200000018ff */
[----:B------:R-:W-:Y:S02]  /*b730*/  @!P6 LEA.HI.X R219, R30, c[0x0][0x1fc], R149, 0x1, P5 ;  /* 0x00007f001edbea11 */ /* 0x000fe400028f0c95 */
[----:B------:R-:W1:Y:S01]  /*b740*/  LDSM.16.M88.4 R148, [R188+0xc900] ;  /* 0x00c90000bc94783b */ /* 0x000e620000000200 */
[----:B------:R-:W-:Y:S01]  /*b750*/  @!P6 LEA.HI.X R173, R2, c[0x0][0x1fc], R29, 0x1, P4 ;  /* 0x00007f0002adea11 */ /* 0x000fe200020f0c1d */
[----:B------:R-:W-:Y:S01]  /*b760*/  IMAD.IADD R2, R133, 0x1, R188 ;  /* 0x0000000185027824 */ /* 0x000fe200078e02bc */
[----:B------:R-:W-:Y:S02]  /*b770*/  @!P6 IADD3 R31, P0, R31, R216, RZ ;  /* 0x000000d81f1fe210 */ /* 0x000fe40007f1e0ff */
[C---:B------:R-:W-:Y:S01]  /*b780*/  HMMA.16816.F32 R16, R32.reuse, R18, RZ ;  /* 0x000000122010723c */ /* 0x040fe200000018ff */
[----:B------:R-:W-:Y:S01]  /*b790*/  @!PT LDS RZ, [RZ] ;  /* 0x00000000fffff984 */ /* 0x000fe20000000800 */
[----:B------:R-:W-:Y:S01]  /*b7a0*/  @!PT LDS RZ, [RZ] ;  /* 0x00000000fffff984 */ /* 0x000fe20000000800 */
[----:B------:R-:W-:Y:S01]  /*b7b0*/  @!PT LDS RZ, [RZ] ;  /* 0x00000000fffff984 */ /* 0x000fe20000000800 */
[----:B------:R2:W-:Y:S03]  /*b7c0*/  @!P6 LDGSTS.E.BYPASS.LTC128B.128 [R168], [R178.64], !P3 ;  /* 0x00000000b2a8efae */ /* 0x0005e6000d901d4a */
[----:B------:R-:W-:Y:S01]  /*b7d0*/  @!P6 IMAD.X R28, R28, 0x1, R215, P0 ;  /* 0x000000011c1ce824 */ /* 0x000fe200000e06d7 */
[C---:B------:R-:W-:Y:S01]  /*b7e0*/  @!P6 LEA R170, P0, R31.reuse, c[0x0][0x1f8], 0x1 ;  /* 0x00007e001faaea11 */ /* 0x040fe200078008ff */
[----:B------:R2:W-:Y:S02]  /*b7f0*/  @!P6 LDGSTS.E.BYPASS.LTC128B.128 [R168+0x2000], [R176.64], !P2 ;  /* 0x02000000b0a8efae */ /* 0x0005e4000d101d4a */
[C---:B---3--:R-:W-:Y:S01]  /*b800*/  HMMA.16816.F32 R20, R32.reuse, R24, RZ ;  /* 0x000000182014723c */ /* 0x048fe200000018ff */
[----:B------:R-:W-:Y:S02]  /*b810*/  @!P6 LEA.HI.X R171, R31, c[0x0][0x1fc], R28, 0x1, P0 ;  /* 0x00007f001fabea11 */ /* 0x000fe400000f0c1c */
[----:B------:R2:W-:Y:S01]  /*b820*/  @!P6 LDGSTS.E.BYPASS.LTC128B.128 [R168+0x4000], [R174.64], !P1 ;  /* 0x04000000aea8efae */ /* 0x0005e2000c901d4a */
[----:B------:R-:W-:Y:S04]  /*b830*/  PLOP3.LUT P0, PT, PT, PT, UP2, 0x80, 0x0 ;  /* 0x000000000000781c */ /* 0x000fe80003f0f028 */
[C---:B------:R-:W-:Y:S01]  /*b840*/  HMMA.16816.F32 R24, R32.reuse, R26, RZ ;  /* 0x0000001a2018723c */ /* 0x040fe200000018ff */
[----:B------:R2:W-:Y:S05]  /*b850*/  @!P6 LDGSTS.E.BYPASS.LTC128B.128 [R168+0x1000], [R218.64], !P3 ;  /* 0x01000000daa8efae */ /* 0x0005ea000d901d4a */
[----:B------:R2:W-:Y:S02]  /*b860*/  @!P6 LDGSTS.E.BYPASS.LTC128B.128 [R168+0x3000], [R172.64], !P2 ;  /* 0x03000000aca8efae */ /* 0x0005e4000d101d4a */
[C---:B----4-:R-:W-:Y:S03]  /*b870*/  HMMA.16816.F32 R28, R32.reuse, R136, RZ ;  /* 0x00000088201c723c */ /* 0x050fe600000018ff */
[----:B------:R2:W-:Y:S05]  /*b880*/  @!P6 LDGSTS.E.BYPASS.LTC128B.128 [R168+0x5000], [R170.64], !P1 ;  /* 0x05000000aaa8efae */ /* 0x0005ea000c901d4a */
[----:B------:R-:W-:Y:S01]  /*b890*/  HMMA.16816.F32 R32, R32, R138, RZ ;  /* 0x0000008a2020723c */ /* 0x000fe200000018ff */
[----:B------:R-:W-:Y:S05]  /*b8a0*/  LDSM.16.M88.4 R160, [R181] ;  /* 0x00000000b5a0783b */ /* 0x000fea0000000200 */
[----:B------:R-:W3:Y:S02]  /*b8b0*/  LDSM.16.M88.4 R164, [R0+0xc100] ;  /* 0x00c1000000a4783b */ /* 0x000ee40000000200 */
[C---:B-----5:R-:W-:Y:S03]  /*b8c0*/  HMMA.16816.F32 R4, R140.reuse, R144, R4 ;  /* 0x000000908c04723c */ /* 0x060fe60000001804 */
[----:B------:R-:W4:Y:S05]  /*b8d0*/  LDSM.16.M88.4 R136, [R0+0xc900] ;  /* 0x00c900000088783b */ /* 0x000f2a0000000200 */
[C---:B------:R-:W-:Y:S01]  /*b8e0*/  HMMA.16816.F32 R8, R140.reuse, R146, R8 ;  /* 0x000000928c08723c */ /* 0x040fe20000001808 */
[----:B------:R-:W5:Y:S05]  /*b8f0*/  LDSM.16.M88.4 R144, [R0+0xd100] ;  /* 0x00d100000090783b */ /* 0x000f6a0000000200 */
[----:B--2---:R-:W-:Y:S02]  /*b900*/  LDSM.16.M88.4 R168, [R180] ;  /* 0x00000000b4a8783b */ /* 0x004fe40000000200 */
[C---:B-1----:R-:W-:Y:S03]  /*b910*/  HMMA.16816.F32 R12, R140.reuse, R148, R12 ;  /* 0x000000948c0c723c */ /* 0x042fe6000000180c */
[----:B------:R-:W-:Y:S05]  /*b920*/  LDSM.16.M88.4 R172, [R2+0xc100] ;  /* 0x00c1000002ac783b */ /* 0x000fea0000000200 */
[C---:B------:R-:W-:Y:S01]  /*b930*/  HMMA.16816.F32 R16, R140.reuse, R150, R16 ;  /* 0x000000968c10723c */ /* 0x040fe20000001810 */
[----:B------:R-:W1:Y:S05]  /*b940*/  LDSM.16.M88.4 R148, [R0+0xd900] ;  /* 0x00d900000094783b */ /* 0x000e6a0000000200 */
[----:B------:R-:W2:Y:S02]  /*b950*/  LDSM.16.M88.4 R176, [R2+0xc900] ;  /* 0x00c9000002b0783b */ /* 0x000ea40000000200 */
[C---:B------:R-:W-:Y:S03]  /*b960*/  HMMA.16816.F32 R20, R140.reuse, R152, R20 ;  /* 0x000000988c14723c */ /* 0x040fe60000001814 */
[----:B------:R-:W0:Y:S05]  /*b970*/  LDGDEPBAR ;  /* 0x00000000000079af */ /* 0x000e2a0000000000 */
[C---:B------:R-:W-:Y:S01]  /*b980*/  HMMA.16816.F32 R24, R140.reuse, R154, R24 ;  /* 0x0000009a8c18723c */ /* 0x040fe20000001818 */
[----:B------:R-:W-:Y:S07]  /*b990*/  LDSM.16.M88.4 R152, [R184+UR4+0xe900] ;  /* 0x00e90004b898783b */ /* 0x000fee0008000200 */
[C---:B------:R-:W-:Y:S08]  /*b9a0*/  HMMA.16816.F32 R28, R140.reuse, R156, R28 ;  /* 0x0000009c8c1c723c */ /* 0x040ff0000000181c */
[----:B------:R-:W-:Y:S01]  /*b9b0*/  HMMA.16816.F32 R32, R140, R158, R32 ;  /* 0x0000009e8c20723c */ /* 0x000fe20000001820 */
[----:B------:R-:W1:Y:S05]  /*b9c0*/  LDSM.16.M88.4 R140, [R2+0xd100] ;  /* 0x00d10000028c783b */ /* 0x000e6a0000000200 */
[----:B------:R-:W-:Y:S02]  /*b9d0*/  LDSM.16.M88.4 R156, [R184+UR4+0xf100] ;  /* 0x00f10004b89c783b */ /* 0x000fe40008000200 */
[C---:B---3--:R-:W-:Y:S08]  /*b9e0*/  HMMA.16816.F32 R4, R160.reuse, R164, R4 ;  /* 0x000000a4a004723c */ /* 0x048ff00000001804 */
[C---:B------:R-:W-:Y:S01]  /*b9f0*/  HMMA.16816.F32 R8, R160.reuse, R166, R8 ;  /* 0x000000a6a008723c */ /* 0x040fe20000001808 */
[----:B------:R-:W-:Y:S07]  /*ba00*/  LDSM.16.M88.4 R164, [R188+0xe100] ;  /* 0x00e10000bca4783b */ /* 0x000fee0000000200 */
[C---:B----4-:R-:W-:Y:S08]  /*ba10*/  HMMA.16816.F32 R12, R160.reuse, R136, R12 ;  /* 0x00000088a00c723c */ /* 0x050ff0000000180c */
[C---:B------:R-:W-:Y:S01]  /*ba20*/  HMMA.16816.F32 R16, R160.reuse, R138, R16 ;  /* 0x0000008aa010723c */ /* 0x040fe20000001810 */
[----:B------:R-:W3:Y:S07]  /*ba30*/  LDSM.16.M88.4 R136, [R2+0xd900] ;  /* 0x00d900000288783b */ /* 0x000eee0000000200 */
[C---:B-----5:R-:W-:Y:S08]  /*ba40*/  HMMA.16816.F32 R20, R160.reuse, R144, R20 ;  /* 0x00000090a014723c */ /* 0x060ff00000001814 */
[C---:B------:R-:W-:Y:S01]  /*ba50*/  HMMA.16816.F32 R24, R160.reuse, R146, R24 ;  /* 0x00000092a018723c */ /* 0x040fe20000001818 */
[----:B------:R-:W-:Y:S07]  /*ba60*/  LDSM.16.M88.4 R144, [R186+0x4000] ;  /* 0x00400000ba90783b */ /* 0x000fee0000000200 */
[C---:B-1----:R-:W-:Y:S08]  /*ba70*/  HMMA.16816.F32 R28, R160.reuse, R148, R28 ;  /* 0x00000094a01c723c */ /* 0x042ff0000000181c */
[----:B------:R-:W-:Y:S01]  /*ba80*/  HMMA.16816.F32 R32, R160, R150, R32 ;  /* 0x00000096a020723c */ /* 0x000fe20000001820 */
[----:B------:R-:W1:Y:S05]  /*ba90*/  LDSM.16.M88.4 R148, [R184+UR4+0xe100] ;  /* 0x00e10004b894783b */ /* 0x000e6a0008000200 */
[----:B------:R-:W4:Y:S02]  /*baa0*/  LDSM.16.M88.4 R160, [R184+UR4+0xf900] ;  /* 0x00f90004b8a0783b */ /* 0x000f240008000200 */
[C---:B------:R-:W-:Y:S08]  /*bab0*/  HMMA.16816.F32 R4, R168.reuse, R172, R4 ;  /* 0x000000aca804723c */ /* 0x040ff00000001804 */
[C---:B------:R-:W-:Y:S01]  /*bac0*/  HMMA.16816.F32 R8, R168.reuse, R174, R8 ;  /* 0x000000aea808723c */ /* 0x040fe20000001808 */
[----:B------:R-:W-:Y:S07]  /*bad0*/  LDSM.16.M88.4 R172, [R182+0x8000] ;  /* 0x00800000b6ac783b */ /* 0x000fee0000000200 */
[C---:B--2---:R-:W-:Y:S08]  /*bae0*/  HMMA.16816.F32 R12, R168.reuse, R176, R12 ;  /* 0x000000b0a80c723c */ /* 0x044ff0000000180c */
[C---:B------:R-:W-:Y:S01]  /*baf0*/  HMMA.16816.F32 R16, R168.reuse, R178, R16 ;  /* 0x000000b2a810723c */ /* 0x040fe20000001810 */
[----:B------:R-:W-:Y:S07]  /*bb00*/  LDSM.16.M88.4 R176, [R188+0x10100] ;  /* 0x01010000bcb0783b */ /* 0x000fee0000000200 */
[C---:B------:R-:W-:Y:S08]  /*bb10*/  HMMA.16816.F32 R20, R168.reuse, R140, R20 ;  /* 0x0000008ca814723c */ /* 0x040ff00000001814 */
[C---:B------:R-:W-:Y:S01]  /*bb20*/  HMMA.16816.F32 R24, R168.reuse, R142, R24 ;  /* 0x0000008ea818723c */ /* 0x040fe20000001818 */
[----:B------:R-:W2:Y:S07]  /*bb30*/  LDSM.16.M88.4 R140, [R182+0x4000] ;  /* 0x00400000b68c783b */ /* 0x000eae0000000200 */
[C---:B---3--:R-:W-:Y:S08]  /*bb40*/  HMMA.16816.F32 R28, R168.reuse, R136, R28 ;  /* 0x00000088a81c723c */ /* 0x048ff0000000181c */
[----:B------:R-:W-:Y:S01]  /*bb50*/  HMMA.16816.F32 R32, R168, R138, R32 ;  /* 0x0000008aa820723c */ /* 0x000fe20000001820 */
[----:B------:R-:W3:Y:S05]  /*bb60*/  LDSM.16.M88.4 R136, [R188+0xe900] ;  /* 0x00e90000bc88783b */ /* 0x000eea0000000200 */
[----:B------:R-:W-:Y:S02]  /*bb70*/  LDSM.16.M88.4 R168, [R188+0xf900] ;  /* 0x00f90000bca8783b */ /* 0x000fe40000000200 */
        /* <DEDUP_REMOVED lines=11> */
[----:B------:R-:W4:Y:S05]  /*bc30*/  LDSM.16.M88.4 R144, [R181+0x4000] ;  /* 0x00400000b590783b */ /* 0x000f2a0000000200 */
[----:B------:R-:W5:Y:S02]  /*bc40*/  LDSM.16.M88.4 R160, [R0+0xf100] ;  /* 0x00f1000000a0783b */ /* 0x000f640000000200 */
[C---:B--2---:R-:W-:Y:S08]  /*bc50*/  HMMA.16816.F32 R4, R140.reuse, R164, R4 ;  /* 0x000000a48c04723c */ /* 0x044ff00000001804 */
        /* <DEDUP_REMOVED lines=10> */
[----:B------:R-:W-:Y:S06]  /*bd00*/  LDSM.16.M88.4 R168, [R184+UR4+0x11900] ;  /* 0x01190004b8a8783b */ /* 0x000fec0008000200 */
[----:B------:R-:W-:Y:S01]  /*bd10*/  IADD3 R140, R133, UR4, R184 ;  /* 0x00000004858c7c10 */ /* 0x000fe2000fffe0b8 */
[C---:B----4-:R-:W-:Y:S05]  /*bd20*/  HMMA.16816.F32 R4, R144.reuse, R152, R4 ;  /* 0x000000989004723c */ /* 0x050fea0000001804 */
[----:B------:R-:W-:Y:S03]  /*bd30*/  IMAD.IADD R187, R185, 0x1, R140 ;  /* 0x00000001b9bb7824 */ /* 0x000fe600078e028c */
[C---:B------:R-:W-:Y:S02]  /*bd40*/  HMMA.16816.F32 R8, R144.reuse, R154, R8 ;  /* 0x0000009a9008723c */ /* 0x040fe40000001808 */
[----:B------:R-:W3:Y:S05]  /*bd50*/  LDSM.16.M88.4 R140, [R187+0xe900] ;  /* 0x00e90000bb8c783b */ /* 0x000eea0000000200 */
[----:B------:R-:W4:Y:S01]  /*bd60*/  LDSM.16.M88.4 R152, [R187+0xf100] ;  /* 0x00f10000bb98783b */ /* 0x000f220000000200 */
[C---:B------:R-:W-:Y:S08]  /*bd70*/  HMMA.16816.F32 R12, R144.reuse, R156, R12 ;  /* 0x0000009c900c723c */ /* 0x040ff0000000180c */
[C---:B------:R-:W-:Y:S01]  /*bd80*/  HMMA.16816.F32 R16, R144.reuse, R158, R16 ;  /* 0x0000009e9010723c */ /* 0x040fe20000001810 */
[----:B------:R-:W-:Y:S07]  /*bd90*/  LDSM.16.M88.4 R156, [R186+0x8000] ;  /* 0x00800000ba9c783b */ /* 0x000fee0000000200 */
[C---:B-----5:R-:W-:Y:S08]  /*bda0*/  HMMA.16816.F32 R20, R144.reuse, R160, R20 ;  /* 0x000000a09014723c */ /* 0x060ff00000001814 */
[C---:B------:R-:W-:Y:S01]  /*bdb0*/  HMMA.16816.F32 R24, R144.reuse, R162, R24 ;  /* 0x000000a29018723c */ /* 0x040fe20000001818 */
[----:B------:R-:W-:Y:S07]  /*bdc0*/  LDSM.16.M88.4 R160, [R184+UR4+0x10100] ;  /* 0x01010004b8a0783b */ /* 0x000fee0008000200 */
[C---:B--2---:R-:W-:Y:S08]  /*bdd0*/  HMMA.16816.F32 R28, R144.reuse, R164, R28 ;  /* 0x000000a4901c723c */ /* 0x044ff0000000181c */
[----:B------:R-:W-:Y:S01]  /*bde0*/  HMMA.16816.F32 R32, R144, R166, R32 ;  /* 0x000000a69020723c */ /* 0x000fe20000001820 */
[----:B------:R-:W2:Y:S05]  /*bdf0*/  LDSM.16.M88.4 R144, [R187+0xf900] ;  /* 0x00f90000bb90783b */ /* 0x000eaa0000000200 */
[----:B------:R-:W5:Y:S02]  /*be00*/  LDSM.16.M88.4 R164, [R184+UR4+0x10900] ;  /* 0x01090004b8a4783b */ /* 0x000f640008000200 */
[C---:B-1----:R-:W-:Y:S08]  /*be10*/  HMMA.16816.F32 R4, R136.reuse, R148, R4 ;  /* 0x000000948804723c */ /* 0x042ff00000001804 */
[C---:B------:R-:W-:Y:S01]  /*be20*/  HMMA.16816.F32 R8, R136.reuse, R150, R8 ;  /* 0x000000968808723c */ /* 0x040fe20000001808 */
[----:B------:R-:W1:Y:S07]  /*be30*/  LDSM.16.M88.4 R148, [R184+UR4+0x11100] ;  /* 0x01110004b894783b */ /* 0x000e6e0008000200 */
[C---:B---3--:R-:W-:Y:S08]  /*be40*/  HMMA.16816.F32 R12, R136.reuse, R140, R12 ;  /* 0x0000008c880c723c */ /* 0x048ff0000000180c */
[C---:B------:R-:W-:Y:S01]  /*be50*/  HMMA.16816.F32 R16, R136.reuse, R142, R16 ;  /* 0x0000008e8810723c */ /* 0x040fe20000001810 */
[----:B------:R-:W-:Y:S07]  /*be60*/  LDSM.16.M88.4 R140, [R188+0x11100] ;  /* 0x01110000bc8c783b */ /* 0x000fee0000000200 */
[C---:B----4-:R-:W-:Y:S08]  /*be70*/  HMMA.16816.F32 R20, R136.reuse, R152, R20 ;  /* 0x000000988814723c */ /* 0x050ff00000001814 */
[C---:B------:R-:W-:Y:S01]  /*be80*/  HMMA.16816.F32 R24, R136.reuse, R154, R24 ;  /* 0x0000009a8818723c */ /* 0x040fe20000001818 */
[----:B------:R-:W-:Y:S07]  /*be90*/  LDSM.16.M88.4 R152, [R181+0x8000] ;  /* 0x00800000b598783b */ /* 0x000fee0000000200 */
[C---:B--2---:R-:W-:Y:S08]  /*bea0*/  HMMA.16816.F32 R28, R136.reuse, R144, R28 ;  /* 0x00000090881c723c */ /* 0x044ff0000000181c */
[----:B------:R-:W-:Y:S01]  /*beb0*/  HMMA.16816.F32 R32, R136, R146, R32 ;  /* 0x000000928820723c */ /* 0x000fe20000001820 */
[----:B------:R-:W2:Y:S05]  /*bec0*/  LDSM.16.M88.4 R136, [R188+0x10900] ;  /* 0x01090000bc88783b */ /* 0x000eaa0000000200 */
[----:B------:R-:W3:Y:S02]  /*bed0*/  LDSM.16.M88.4 R144, [R188+0x11900] ;  /* 0x01190000bc90783b */ /* 0x000ee40000000200 */
[C---:B------:R-:W-:Y:S08]  /*bee0*/  HMMA.16816.F32 R4, R156.reuse, R160, R4 ;  /* 0x000000a09c04723c */ /* 0x040ff00000001804 */
[C---:B------:R-:W-:Y:S01]  /*bef0*/  HMMA.16816.F32 R8, R156.reuse, R162, R8 ;  /* 0x000000a29c08723c */ /* 0x040fe20000001808 */
[----:B------:R-:W4:Y:S07]  /*bf00*/  LDSM.16.M88.4 R160, [R0+0x10100] ;  /* 0x0101000000a0783b */ /* 0x000f2e0000000200 */
[C---:B-----5:R-:W-:Y:S08]  /*bf10*/  HMMA.16816.F32 R12, R156.reuse, R164, R12 ;  /* 0x000000a49c0c723c */ /* 0x060ff0000000180c */
        /* <DEDUP_REMOVED lines=18> */
[----:B------:R3:W2:Y:S07]  /*c040*/  LDSM.16.M88.4 R144, [R2+0x10100] ;  /* 0x010100000290783b */ /* 0x0006ae0000000200 */
[C---:B----4-:R-:W-:Y:S08]  /*c050*/  HMMA.16816.F32 R4, R152.reuse, R160, R4 ;  /* 0x000000a09804723c */ /* 0x050ff00000001804 */
[C---:B------:R-:W-:Y:S01]  /*c060*/  HMMA.16816.F32 R8, R152.reuse, R162, R8 ;  /* 0x000000a29808723c */ /* 0x040fe20000001808 */
[----:B------:R-:W4:Y:S07]  /*c070*/  LDSM.16.M88.4 R160, [R187+0x10900] ;  /* 0x01090000bba0783b */ /* 0x000f2e0000000200 */
[C---:B-1----:R-:W-:Y:S04]  /*c080*/  HMMA.16816.F32 R12, R152.reuse, R148, R12 ;  /* 0x00000094980c723c */ /* 0x042fe8000000180c */
[----:B---3--:R-:W-:Y:S02]  /*c090*/  IMAD.MOV.U32 R2, RZ, RZ, R195 ;  /* 0x000000ffff027224 */ /* 0x008fe400078e00c3 */
[----:B------:R-:W-:Y:S01]  /*c0a0*/  @P0 IMAD.MOV.U32 R2, RZ, RZ, R209 ;  /* 0x000000ffff020224 */ /* 0x000fe200078e00d1 */
[----:B------:R-:W-:Y:S01]  /*c0b0*/  PLOP3.LUT P0, PT, PT, PT, UP1, 0x40, 0x0 ;  /* 0x000000000000781c */ /* 0x000fe20003f0e818 */
[C---:B------:R-:W-:Y:S01]  /*c0c0*/  HMMA.16816.F32 R16, R152.reuse, R150, R16 ;  /* 0x000000969810723c */ /* 0x040fe20000001810 */
[----:B------:R-:W1:Y:S05]  /*c0d0*/  LDSM.16.M88.4 R148, [R187+0x11900] ;  /* 0x01190000bb94783b */ /* 0x000e6a0000000200 */
[----:B------:R-:W3:Y:S02]  /*c0e0*/  SHFL.IDX PT, R0, R2, RZ, 0x1c1f ;  /* 0x001c1fff02007589 */ /* 0x000ee400000e0000 */
[C---:B-----5:R-:W-:Y:S08]  /*c0f0*/  HMMA.16816.F32 R20, R152.reuse, R156, R20 ;  /* 0x0000009c9814723c */ /* 0x060ff00000001814 */
[C---:B------:R-:W-:Y:S08]  /*c100*/  HMMA.16816.F32 R24, R152.reuse, R158, R24 ;  /* 0x0000009e9818723c */ /* 0x040ff00000001818 */
[C---:B--2---:R-:W-:Y:S07]  /*c110*/  HMMA.16816.F32 R28, R152.reuse, R136, R28 ;  /* 0x00000088981c723c */ /* 0x044fee000000181c */
[----:B------:R-:W-:Y:S01]  /*c120*/  IMAD.SHL.U32 R137, R210, 0x40, RZ ;  /* 0x00000040d2897824 */ /* 0x000fe200078e00ff */
[----:B------:R-:W-:Y:S04]  /*c130*/  HMMA.16816.F32 R32, R152, R138, R32 ;  /* 0x0000008a9820723c */ /* 0x000fe80000001820 */
[----:B------:R-:W-:Y:S04]  /*c140*/  IADD3 R136, -R204, 0x1, -R137 ;  /* 0x00000001cc887810 */ /* 0x000fe80007ffe989 */
[C---:B------:R-:W-:Y:S05]  /*c150*/  HMMA.16816.F32 R4, R140.reuse, R144, R4 ;  /* 0x000000908c04723c */ /* 0x040fea0000001804 */
[----:B------:R-:W-:Y:S03]  /*c160*/  IADD3 R136, R136, c[0x0][0x1d0], RZ ;  /* 0x0000740088887a10 */ /* 0x000fe60007ffe0ff */
[C---:B------:R-:W-:Y:S04]  /*c170*/  HMMA.16816.F32 R8, R140.reuse, R146, R8 ;  /* 0x000000928c08723c */ /* 0x040fe80000001808 */
[----:B------:R-:W-:Y:S04]  /*c180*/  IADD3 R139, R136, -c[0x0][0x168], RZ ;  /* 0x80005a00888b7a10 */ /* 0x000fe80007ffe0ff */
[C---:B----4-:R-:W-:Y:S08]  /*c190*/  HMMA.16816.F32 R12, R140.reuse, R160, R12 ;  /* 0x000000a08c0c723c */ /* 0x050ff0000000180c */
[C---:B------:R-:W-:Y:S08]  /*c1a0*/  HMMA.16816.F32 R16, R140.reuse, R162, R16 ;  /* 0x000000a28c10723c */ /* 0x040ff00000001810 */
[C---:B------:R-:W-:Y:S08]  /*c1b0*/  HMMA.16816.F32 R20, R140.reuse, R164, R20 ;  /* 0x000000a48c14723c */ /* 0x040ff00000001814 */
[C---:B------:R-:W-:Y:S08]  /*c1c0*/  HMMA.16816.F32 R24, R140.reuse, R166, R24 ;  /* 0x000000a68c18723c */ /* 0x040ff00000001818 */
[C---:B-1----:R-:W-:Y:S08]  /*c1d0*/  HMMA.16816.F32 R28, R140.reuse, R148, R28 ;  /* 0x000000948c1c723c */ /* 0x042ff0000000181c */
[----:B------:R-:W-:Y:S07]  /*c1e0*/  HMMA.16816.F32 R32, R140, R150, R32 ;  /* 0x000000968c20723c */ /* 0x000fee0000001820 */
[C---:B------:R-:W-:Y:S02]  /*c1f0*/  IADD3 R141, R139.reuse, c[0x0][0x328], RZ ;  /* 0x0000ca008b8d7a10 */ /* 0x040fe40007ffe0ff */
[----:B------:R-:W-:Y:S03]  /*c200*/  IADD3 R139, R139, UR6, RZ ;  /* 0x000000068b8b7c10 */ /* 0x000fe6000fffe0ff */
[--C-:B---3--:R-:W-:Y:S02]  /*c210*/  IMAD.IADD R145, R141, 0x1, R0.reuse ;  /* 0x000000018d917824 */ /* 0x108fe400078e0200 */
        /* <DEDUP_REMOVED lines=16> */
.L_x_4055:
[----:B------:R-:W-:Y:S04]  /*c320*/  MOV R0, c[0x0][0x32c] ;  /* 0x0000cb0000007a02 */ /* 0x000fe80000000f00 */
[----:B------:R-:W-:Y:S11]  /*c330*/  ISETP.NE.AND P0, PT, R0, 0x1, PT ;  /* 0x000000010000780c */ /* 0x000ff60003f05270 */
[----:B------:R-:W-:Y:S02]  /*c340*/  @!UPT UIADD3 URZ, URZ, URZ, URZ ;  /* 0x0000003f3f3ff290 */ /* 0x000fe4000fffe03f */
[----:B------:R-:W-:Y:S05]  /*c350*/  @P0 IMAD.HI.U32 R0, R136, c[0x0][0x330], RZ ;  /* 0x0000cc0088000a27 */ /* 0x000fea00078e00ff */
[----:B------:R-:W-:Y:S02]  /*c360*/  @P0 SHF.R.U32.HI R136, RZ, c[0x0][0x334], R0 ;  /* 0x0000cd00ff880a19 */ /* 0x000fe40000011600 */
.L_x_4056:
[----:B------:R-:W-:Y:S05]  /*c370*/  BSYNC B0 ;  /* 0x0000000000007941 */ /* 0x000fea0003800000 */
.L_x_4054:
[----:B------:R-:W-:Y:S04]  /*c380*/  IMAD R147, R136, c[0x0][0x32c], -R137 ;  /* 0x0000cb0088937a24 */ /* 0x000fe800078e0a89 */
[----:B------:R-:W-:Y:S05]  /*c390*/  IMAD.IADD R136, R147, 0x1, -R204 ;  /* 0x0000000193887824 */ /* 0x000fea00078e0acc */
[----:B------:R-:W-:Y:S02]  /*c3a0*/  IADD3 R0, R136, c[0x0][0x32c], RZ ;  /* 0x0000cb0088007a10 */ /* 0x000fe40007ffe0ff */
[----:B------:R-:W-:Y:S02]  /*c3b0*/  IMNMX R143, R143, R136, !PT ;  /* 0x000000888f8f7217 */ /* 0x000fe40007800200 */
[----:B------:R-:W-:Y:S02]  /*c3c0*/  IMNMX R145, R145, R0, PT ;  /* 0x0000000091917217 */ /* 0x000fe40003800200 */
.L_x_4053:
[----:B------:R-:W-:Y:S04]  /*c3d0*/  ISETP.GT.AND P0, PT, R210, -0x1, PT ;  /* 0xffffffffd200780c */ /* 0x000fe80003f04270 */
[C---:B------:R-:W-:Y:S02]  /*c3e0*/  ISETP.GT.AND P5, PT, R143.reuse, RZ, P0 ;  /* 0x000000ff8f00720c */ /* 0x040fe400007a4270 */
[----:B------:R-:W-:Y:S02]  /*c3f0*/  ISETP.GT.AND P4, PT, R143, 0x1, P0 ;  /* 0x000000018f00780c */ /* 0x000fe40000784270 */
[C---:B------:R-:W-:Y:S02]  /*c400*/  ISETP.LT.OR P5, PT, R145.reuse, 0x1, P5 ;  /* 0x000000019100780c */ /* 0x040fe40002fa1670 */
[----:B------:R-:W-:Y:S02]  /*c410*/  ISETP.LT.OR P4, PT, R145, 0x2, P4 ;  /* 0x000000029100780c */ /* 0x000fe40002781670 */
[----:B------:R-:W-:Y:S02]  /*c420*/  FSEL R144, R4, -INF , !P5 ;  /* 0xff80000004907808 */ /* 0x000fe40006800000 */
[----:B------:R-:W-:Y:S02]  /*c430*/  FSEL R4, R5, -INF , !P4 ;  /* 0xff80000005047808 */ /* 0x000fe40006000000 */
[C---:B------:R-:W-:Y:S02]  /*c440*/  ISETP.GT.AND P4, PT, R143.reuse, 0x10, P0 ;  /* 0x000000108f00780c */ /* 0x040fe40000784270 */
[----:B------:R-:W-:Y:S02]  /*c450*/  ISETP.GT.AND P6, PT, R143, 0x8, P0 ;  /* 0x000000088f00780c */ /* 0x000fe400007c4270 */
[----:B------:R-:W-:Y:S02]  /*c460*/  ISETP.LT.OR P4, PT, R145, 0x11, P4 ;  /* 0x000000119100780c */ /* 0x000fe40002781670 */
        /* <DEDUP_REMOVED lines=58> */
.L_x_4059:
[----:B------:R-:W-:Y:S04]  /*c810*/  MOV R9, c[0x0][0x32c] ;  /* 0x0000cb0000097a02 */ /* 0x000fe80000000f00 */
[----:B------:R-:W-:Y:S11]  /*c820*/  ISETP.NE.AND P4, PT, R9, 0x1, PT ;  /* 0x000000010900780c */ /* 0x000ff60003f85270 */
[----:B------:R-:W-:Y:S02]  /*c830*/  @!UPT UIADD3 URZ, URZ, URZ, URZ ;  /* 0x0000003f3f3ff290 */ /* 0x000fe4000fffe03f */
[----:B------:R-:W-:Y:S05]  /*c840*/  @P4 IMAD.HI.U32 R9, R12, c[0x0][0x330], RZ ;  /* 0x0000cc000c094a27 */ /* 0x000fea00078e00ff */
[----:B------:R-:W-:Y:S02]  /*c850*/  @P4 SHF.R.U32.HI R12, RZ, c[0x0][0x334], R9 ;  /* 0x0000cd00ff0c4a19 */ /* 0x000fe40000011609 */
.L_x_4060:
[----:B------:R-:W-:Y:S05]  /*c860*/  BSYNC B0 ;  /* 0x0000000000007941 */ /* 0x000fea0003800000 */
.L_x_4058:
[----:B------:R-:W-:Y:S04]  /*c870*/  IMAD R137, R12, c[0x0][0x32c], -R137 ;  /* 0x0000cb000c897a24 */ /* 0x000fe800078e0a89 */
[----:B------:R-:W-:Y:S05]  /*c880*/  IMAD.IADD R12, R137, 0x1, -R204 ;  /* 0x00000001890c7824 */ /* 0x000fea00078e0acc */
[----:B------:R-:W-:Y:S02]  /*c890*/  IADD3 R9, R12, c[0x0][0x32c], RZ ;  /* 0x0000cb000c097a10 */ /* 0x000fe40007ffe0ff */
[----:B------:R-:W-:Y:S02]  /*c8a0*/  IMNMX R5, R5, R12, !PT ;  /* 0x0000000c05057217 */ /* 0x000fe40007800200 */
[----:B------:R-:W-:Y:S02]  /*c8b0*/  IMNMX R2, R2, R9, PT ;  /* 0x0000000902027217 */ /* 0x000fe40003800200 */
.L_x_4057:
        /* <DEDUP_REMOVED lines=8> */
[----:B------:R-:W-:Y:S02]  /*c940*/  ISETP.LT.OR P6, PT, R2, 0x1, P6 ;  /* 0x000000010200780c */ /* 0x000fe400037c1670 */
[----:B------:R-:W-:Y:S01]  /*c950*/  FMNMX.FTZ R13, R0, R13, !PT ;  /* 0x0000000d000d7209 */ /* 0x000fe20007810000 */
[----:B------:R-:W-:Y:S01]  /*c960*/  USEL UR5, UR9, URZ, !UP0 ;  /* 0x0000003f09057287 */ /* 0x000fe2000c000000 */
[C---:B------:R-:W-:Y:S02]  /*c970*/  ISETP.GT.AND P5, PT, R5.reuse, 0x1, P0 ;  /* 0x000000010500780c */ /* 0x040fe400007a4270 */
[----:B------:R-:W-:Y:S02]  /*c980*/  FMNMX.FTZ R13, R164, R13, !PT ;  /* 0x0000000da40d7209 */ /* 0x000fe40007810000 */
[----:B------:R-:W-:Y:S02]  /*c990*/  ISETP.GT.AND P4, PT, R5, 0x8, P0 ;  /* 0x000000080500780c */ /* 0x000fe40000784270 */
[----:B------:R-:W-:Y:S02]  /*c9a0*/  FMNMX.FTZ R13, R162, R13, !PT ;  /* 0x0000000da20d7209 */ /* 0x000fe40007810000 */
[----:B------:R-:W-:Y:S02]  /*c9b0*/  FSEL R6, R6, -INF , !P6 ;  /* 0xff80000006067808 */ /* 0x000fe40007000000 */
[----:B------:R-:W-:Y:S02]  /*c9c0*/  FMNMX.FTZ R13, R138, R13, !PT ;  /* 0x0000000d8a0d7209 */ /* 0x000fe40007810000 */
[----:B------:R-:W-:Y:S02]  /*c9d0*/  ISETP.LT.OR P5, PT, R2, 0x2, P5 ;  /* 0x000000020200780c */ /* 0x000fe40002fa1670 */
[----:B------:R-:W-:Y:S02]  /*c9e0*/  FMNMX.FTZ R13, R136, R13, !PT ;  /* 0x0000000d880d7209 */ /* 0x000fe40007810000 */
[----:B------:R-:W-:Y:S02]  /*c9f0*/  ISETP.LT.OR P4, PT, R2, 0x9, P4 ;  /* 0x000000090200780c */ /* 0x000fe40002781670 */
[----:B------:R-:W-:Y:S02]  /*ca00*/  FMNMX.FTZ R13, R172, R13, !PT ;  /* 0x0000000dac0d7209 */ /* 0x000fe40007810000 */
[----:B------:R-:W-:Y:S02]  /*ca10*/  FSEL R9, R7, -INF , !P5 ;  /* 0xff80000007097808 */ /* 0x000fe40006800000 */
[----:B------:R-:W-:Y:S02]  /*ca20*/  FMNMX.FTZ R13, R170, R13, !PT ;  /* 0x0000000daa0d7209 */ /* 0x000fe40007810000 */
[----:B------:R-:W-:Y:S02]  /*ca30*/  FSEL R7, R10, -INF , !P4 ;  /* 0xff8000000a077808 */ /* 0x000fe40006000000 */
[----:B------:R-:W-:Y:S02]  /*ca40*/  FMNMX.FTZ R10, R6, R3, !PT ;  /* 0x00000003060a7209 */ /* 0x000fe40007810000 */
[----:B------:R-:W-:Y:S02]  /*ca50*/  ISETP.GT.AND P6, PT, R5, 0x9, P0 ;  /* 0x000000090500780c */ /* 0x000fe400007c4270 */
[----:B------:R-:W-:Y:S02]  /*ca60*/  FMNMX.FTZ R13, R142, R13, !PT ;  /* 0x0000000d8e0d7209 */ /* 0x000fe40007810000 */
[----:B------:R-:W-:Y:S02]  /*ca70*/  FMNMX.FTZ R10, R9, R10, !PT ;  /* 0x0000000a090a7209 */ /* 0x000fe40007810000 */
[----:B------:R-:W-:Y:S02]  /*ca80*/  ISETP.LT.OR P6, PT, R2, 0xa, P6 ;  /* 0x0000000a0200780c */ /* 0x000fe400037c1670 */
[C---:B------:R-:W-:Y:S02]  /*ca90*/  ISETP.GT.AND P4, PT, R5.reuse, 0x11, P0 ;  /* 0x000000110500780c */ /* 0x040fe40000784270 */
[----:B------:R-:W-:Y:S02]  /*caa0*/  ISETP.GT.AND P5, PT, R5, 0x10, P0 ;  /* 0x000000100500780c */ /* 0x000fe400007a4270 */
[----:B------:R-:W-:Y:S02]  /*cab0*/  FMNMX.FTZ R13, R140, R13, !PT ;  /* 0x0000000d8c0d7209 */ /* 0x000fe40007810000 */
[----:B------:R-:W-:Y:S02]  /*cac0*/  FSEL R11, R11, -INF , !P6 ;  /* 0xff8000000b0b7808 */ /* 0x000fe40007000000 */
[C---:B------:R-:W-:Y:S02]  /*cad0*/  ISETP.LT.OR P4, PT, R2.reuse, 0x12, P4 ;  /* 0x000000120200780c */ /* 0x040fe40002781670 */
[----:B------:R-:W-:Y:S02]  /*cae0*/  FMNMX.FTZ R10, R7, R10, !PT ;  /* 0x0000000a070a7209 */ /* 0x000fe40007810000 */
[----:B------:R-:W-:Y:S02]  /*caf0*/  ISETP.LT.OR P5, PT, R2, 0x11, P5 ;  /* 0x000000110200780c */ /* 0x000fe40002fa1670 */
        /* <DEDUP_REMOVED lines=13> */
[----:B------:R-:W-:Y:S02]  /*cbd0*/  FMNMX.FTZ R12, R139, R10, !PT ;  /* 0x0000000a8b0c7209 */ /* 0x000fe40007810000 */
[----:B------:R-:W-:Y:S02]  /*cbe0*/  ISETP.GT.AND P4, PT, R5, 0x20, P0 ;  /* 0x000000200500780c */ /* 0x000fe40000784270 */
[----:B------:R-:W-:Y:S02]  /*cbf0*/  FMNMX.FTZ R13, R154, R15, !PT ;  /* 0x0000000f9a0d7209 */ /* 0x000fe40007810000 */
        /* <DEDUP_REMOVED lines=9> */
[----:B------:R-:W-:Y:S01]  /*cc90*/  ISETP.LT.OR P5, PT, R2, 0x29, P5 ;  /* 0x000000290200780c */ /* 0x000fe20002fa1670 */
[----:B------:R-:W-:Y:S01]  /*cca0*/  LDSM.16.MT88.4 R20, [R135+UR4+0x100] ;  /* 0x000100048714783b */ /* 0x000fe20008004200 */
[----:B------:R-:W-:Y:S02]  /*ccb0*/  ISETP.GT.AND P4, PT, R5, 0x29, P0 ;  /* 0x000000290500780c */ /* 0x000fe40000784270 */
[----:B------:R-:W-:Y:S02]  /*ccc0*/  FMNMX.FTZ R12, R171, R12, !PT ;  /* 0x0000000cab0c7209 */ /* 0x000fe40007810000 */
[----:B------:R-:W-:Y:S02]  /*ccd0*/  FSEL R143, R26, -INF , !P5 ;  /* 0xff8000001a8f7808 */ /* 0x000fe40006800000 */
[C---:B------:R-:W-:Y:S02]  /*cce0*/  ISETP.LT.OR P4, PT, R2.reuse, 0x2a, P4 ;  /* 0x0000002a0200780c */ /* 0x040fe40002781670 */
[----:B------:R-:W-:Y:S02]  /*ccf0*/  FMNMX.FTZ R12, R169, R12, !PT ;  /* 0x0000000ca90c7209 */ /* 0x000fe40007810000 */
        /* <DEDUP_REMOVED lines=15> */
[----:B------:R-:W-:Y:S04]  /*cdf0*/  ISETP.LT.OR P0, PT, R2, 0x3a, P0 ;  /* 0x0000003a0200780c */ /* 0x000fe80000701670 */
        /* <DEDUP_REMOVED lines=9> */
[C---:B------:R-:W-:Y:S03]  /*ce90*/  FMUL.FTZ R159, R2.reuse, c[0x0][0x2d0] ;  /* 0x0000b400029f7a20 */ /* 0x040fe60000410000 */
[----:B------:R-:W-:Y:S02]  /*cea0*/  FSEL R5, R2, RZ, P0 ;  /* 0x000000ff02057208 */ /* 0x000fe40000000000 */
[----:B--2---:R-:W-:Y:S02]  /*ceb0*/  FMNMX.FTZ R13, R15, R10, !PT ;  /* 0x0000000a0f0d7209 */ /* 0x004fe40007810000 */
[----:B------:R-:W-:Y:S03]  /*cec0*/  FSEL R159, R159, RZ, P0 ;  /* 0x000000ff9f9f7208 */ /* 0x000fe60000000000 */
[----:B------:R-:W1:Y:S02]  /*ced0*/  SHFL.BFLY PT, R10, R13, 0x1, 0x1f ;  /* 0x0c201f000d0a7f89 */ /* 0x000e6400000e0000 */
[--C-:B------:R-:W-:Y:S02]  /*cee0*/  FFMA.FTZ R15, R0, c[0x0][0x2d0], -R159.reuse ;  /* 0x0000b400000f7a23 */ /* 0x100fe4000001089f */
[--C-:B------:R-:W-:Y:S02]  /*cef0*/  FFMA.FTZ R149, R4, c[0x0][0x2d0], -R159.reuse ;  /* 0x0000b40004957a23 */ /* 0x100fe4000001089f */
[----:B------:R-:W-:Y:S01]  /*cf00*/  FADD.FTZ R4, -R5, R132 ;  /* 0x0000008405047221 */ /* 0x000fe20000010100 */
[----:B------:R-:W-:Y:S01]  /*cf10*/  MOV R132, R2 ;  /* 0x0000000200847202 */ /* 0x000fe20000000f00 */
[--C-:B------:R-:W-:Y:S01]  /*cf20*/  FFMA.FTZ R146, R8, c[0x0][0x2d0], -R159.reuse ;  /* 0x0000b40008927a23 */ /* 0x100fe2000001089f */
[----:B------:R-:W-:Y:S01]  /*cf30*/  MUFU.EX2 R15, R15 ;  /* 0x0000000f000f7308 */ /* 0x000fe20000000800 */
[----:B------:R-:W-:Y:S02]  /*cf40*/  FMUL.FTZ R12, R4, c[0x0][0x2d0] ;  /* 0x0000b400040c7a20 */ /* 0x000fe40000410000 */
[--C-:B------:R-:W-:Y:S02]  /*cf50*/  FFMA.FTZ R150, R144, c[0x0][0x2d0], -R159.reuse ;  /* 0x0000b40090967a23 */ /* 0x100fe4000001089f */
        /* <DEDUP_REMOVED lines=8> */
[--C-:B------:R-:W-:Y:S01]  /*cfe0*/  FFMA.FTZ R162, R162, c[0x0][0x2d0], -R159.reuse ;  /* 0x0000b400a2a27a23 */ /* 0x100fe2000001089f */
[C---:B------:R-:W-:Y:S01]  /*cff0*/  FSETP.NEU.FTZ.AND P0, PT, R0.reuse, -INF , PT ;  /* 0xff8000000000780b */ /* 0x040fe20003f1d000 */
[----:B------:R-:W-:Y:S01]  /*d000*/  FMUL.FTZ R152, R0, c[0x0][0x2d0] ;  /* 0x0000b40000987a20 */ /* 0x000fe20000410000 */
[----:B------:R-:W-:Y:S01]  /*d010*/  MUFU.EX2 R149, R149 ;  /* 0x0000009500957308 */ /* 0x000fe20000000800 */
[----:B------:R-:W-:Y:S01]  /*d020*/  FFMA.FTZ R172, R172, c[0x0][0x2d0], -R159 ;  /* 0x0000b400acac7a23 */ /* 0x000fe2000001089f */
[----:B------:R-:W-:Y:S02]  /*d030*/  FSEL R4, R0, RZ, P0 ;  /* 0x000000ff00047208 */ /* 0x000fe40000000000 */
[----:B------:R-:W-:Y:S03]  /*d040*/  FSEL R152, R152, RZ, P0 ;  /* 0x000000ff98987208 */ /* 0x000fe60000000000 */
[----:B------:R-:W-:Y:S02]  /*d050*/  FADD.FTZ R4, -R4, R3 ;  /* 0x0000000304047221 */ /* 0x000fe40000010100 */
[--C-:B------:R-:W-:Y:S01]  /*d060*/  FFMA.FTZ R148, R6, c[0x0][0x2d0], -R152.reuse ;  /* 0x0000b40006947a23 */ /* 0x100fe20000010898 */
[----:B------:R-:W1:Y:S01]  /*d070*/  MUFU.EX2 R150, R150 ;  /* 0x0000009600967308 */ /* 0x000e620000000800 */
[--C-:B------:R-:W-:Y:S02]  /*d080*/  FFMA.FTZ R147, R9, c[0x0][0x2d0], -R152.reuse ;  /* 0x0000b40009937a23 */ /* 0x100fe40000010898 */
[--C-:B------:R-:W-:Y:S02]  /*d090*/  FFMA.FTZ R144, R7, c[0x0][0x2d0], -R152.reuse ;  /* 0x0000b40007907a23 */ /* 0x100fe40000010898 */
[--C-:B------:R-:W-:Y:S02]  /*d0a0*/  FFMA.FTZ R145, R11, c[0x0][0x2d0], -R152.reuse ;  /* 0x0000b4000b917a23 */ /* 0x100fe40000010898 */
[----:B------:R-:W-:Y:S01]  /*d0b0*/  FMUL.FTZ R3, R4, c[0x0][0x2d0] ;  /* 0x0000b40004037a20 */ /* 0x000fe20000410000 */
[----:B------:R-:W-:Y:S01]  /*d0c0*/  IADD3 R4, R135, UR4, RZ ;  /* 0x0000000487047c10 */ /* 0x000fe2000fffe0ff */
[C---:B--2---:R-:W-:Y:S01]  /*d0d0*/  FMUL.FTZ R5, R12.reuse, R129 ;  /* 0x000000810c057220 */ /* 0x044fe20000410000 */
[----:B------:R-:W2:Y:S01]  /*d0e0*/  MUFU.EX2 R146, R146 ;  /* 0x0000009200927308 */ /* 0x000ea20000000800 */
[C---:B------:R-:W-:Y:S01]  /*d0f0*/  FMUL.FTZ R8, R12.reuse, R124 ;  /* 0x0000007c0c087220 */ /* 0x040fe20000410000 */
[----:B------:R-:W-:Y:S01]  /*d100*/  IADD3 R13, R183, R4, RZ ;  /* 0x00000004b70d7210 */ /* 0x000fe20007ffe0ff */
[C---:B------:R-:W-:Y:S02]  /*d110*/  FMUL.FTZ R4, R12.reuse, R128 ;  /* 0x000000800c047220 */ /* 0x040fe40000410000 */
[C---:B------:R-:W-:Y:S02]  /*d120*/  FMUL.FTZ R9, R12.reuse, R125 ;  /* 0x0000007d0c097220 */ /* 0x040fe40000410000 */
[----:B------:R-:W3:Y:S01]  /*d130*/  LDSM.16.MT88.4 R24, [R13+0x100] ;  /* 0x000100000d18783b */ /* 0x000ee20000004200 */
[C---:B------:R-:W-:Y:S02]  /*d140*/  FMUL.FTZ R100, R12.reuse, R100 ;  /* 0x000000640c647220 */ /* 0x040fe40000410000 */
[----:B------:R-:W4:Y:S01]  /*d150*/  MUFU.EX2 R3, R3 ;  /* 0x0000000300037308 */ /* 0x000f220000000800 */
[C---:B------:R-:W-:Y:S02]  /*d160*/  FMUL.FTZ R101, R12.reuse, R101 ;  /* 0x000000650c657220 */ /* 0x040fe40000410000 */
[C---:B------:R-:W-:Y:S01]  /*d170*/  FMUL.FTZ R104, R12.reuse, R104 ;  /* 0x000000680c687220 */ /* 0x040fe20000410000 */
[----:B-1----:R-:W-:Y:S01]  /*d180*/  F2FP.PACK_AB R16, R149, R150 ;  /* 0x000000969510723e */ /* 0x002fe200000000ff */
[C---:B------:R-:W-:Y:S02]  /*d190*/  FMUL.FTZ R105, R12.reuse, R105 ;  /* 0x000000690c697220 */ /* 0x040fe40000410000 */
[C---:B------:R-:W-:Y:S02]  /*d1a0*/  FMUL.FTZ R108, R12.reuse, R108 ;  /* 0x0000006c0c6c7220 */ /* 0x040fe40000410000 */
[C---:B------:R-:W-:Y:S01]  /*d1b0*/  FMUL.FTZ R109, R12.reuse, R109 ;  /* 0x0000006d0c6d7220 */ /* 0x040fe20000410000 */
[----:B------:R-:W-:Y:S01]  /*d1c0*/  MUFU.EX2 R148, R148 ;  /* 0x0000009400947308 */ /* 0x000fe20000000800 */
[C---:B------:R-:W-:Y:S02]  /*d1d0*/  FMUL.FTZ R112, R12.reuse, R112 ;  /* 0x000000700c707220 */ /* 0x040fe40000410000 */
[C---:B------:R-:W-:Y:S01]  /*d1e0*/  FMUL.FTZ R113, R12.reuse, R113 ;  /* 0x000000710c717220 */ /* 0x040fe20000410000 */
[----:B--2---:R-:W-:Y:S01]  /*d1f0*/  F2FP.PACK_AB R18, R15, R146 ;  /* 0x000000920f12723e */ /* 0x004fe200000000ff */
[C---:B------:R-:W-:Y:S02]  /*d200*/  FMUL.FTZ R116, R12.reuse, R116 ;  /* 0x000000740c747220 */ /* 0x040fe40000410000 */
[C---:B------:R-:W-:Y:S02]  /*d210*/  FMUL.FTZ R117, R12.reuse, R117 ;  /* 0x000000750c757220 */ /* 0x040fe40000410000 */
[C---:B------:R-:W-:Y:S01]  /*d220*/  FMUL.FTZ R120, R12.reuse, R120 ;  /* 0x000000780c787220 */ /* 0x040fe20000410000 */
[----:B------:R-:W1:Y:S01]  /*d230*/  MUFU.EX2 R147, R147 ;  /* 0x0000009300937308 */ /* 0x000e620000000800 */
[C---:B------:R-:W-:Y:S02]  /*d240*/  FMUL.FTZ R121, R12.reuse, R121 ;  /* 0x000000790c797220 */ /* 0x040fe40000410000 */
[C---:B------:R-:W-:Y:S02]  /*d250*/  FMUL.FTZ R36, R12.reuse, R36 ;  /* 0x000000240c247220 */ /* 0x040fe40000410000 */
[C---:B----4-:R-:W-:Y:S02]  /*d260*/  FMUL.FTZ R6, R3.reuse, R130 ;  /* 0x0000008203067220 */ /* 0x050fe40000410000 */
[C---:B------:R-:W-:Y:S02]  /*d270*/  FMUL.FTZ R7, R3.reuse, R131 ;  /* 0x0000008303077220 */ /* 0x040fe40000410000 */
[C---:B------:R-:W-:Y:S01]  /*d280*/  FMUL.FTZ R10, R3.reuse, R126 ;  /* 0x0000007e030a7220 */ /* 0x040fe20000410000 */
[----:B------:R-:W-:Y:S01]  /*d290*/  MUFU.EX2 R144, R144 ;  /* 0x0000009000907308 */ /* 0x000fe20000000800 */
[C---:B------:R-:W-:Y:S01]  /*d2a0*/  FMUL.FTZ R11, R3.reuse, R127 ;  /* 0x0000007f030b7220 */ /* 0x040fe20000410000 */
[----:B------:R-:W-:Y:S01]  /*d2b0*/  LDSM.16.MT88.4 R128, [R135+UR4+0x2900] ;  /* 0x002900048780783b */ /* 0x000fe20008004200 */
        /* <DEDUP_REMOVED lines=17> */
[----:B------:R-:W1:Y:S01]  /*d3d0*/  MUFU.EX2 R162, R162 ;  /* 0x000000a200a27308 */ /* 0x000e620000000800 */
[----:B------:R-:W-:Y:S02]  /*d3e0*/  FMUL.FTZ R39, R3, R39 ;  /* 0x0000002703277220 */ /* 0x000fe40000410000 */
[----:B------:R-:W-:Y:S01]  /*d3f0*/  FMUL.FTZ R40, R12, R40 ;  /* 0x000000280c287220 */ /* 0x000fe20000410000 */
[----:B--2---:R-:W-:Y:S01]  /*d400*/  F2FP.PACK_AB R19, R145, R144 ;  /* 0x000000909113723e */ /* 0x004fe200000000ff */
[--C-:B------:R-:W-:Y:S02]  /*d410*/  FFMA.FTZ R166, R139, c[0x0][0x2d0], -R152.reuse ;  /* 0x0000b4008ba67a23 */ /* 0x100fe40000010898 */
[--C-:B------:R-:W-:Y:S02]  /*d420*/  FFMA.FTZ R167, R33, c[0x0][0x2d0], -R152.reuse ;  /* 0x0000b40021a77a23 */ /* 0x100fe40000010898 */
[----:B------:R-:W-:Y:S01]  /*d430*/  LDSM.16.MT88.4 R32, [R13+0x900] ;  /* 0x000900000d20783b */ /* 0x000fe20000004200 */
[--C-:B------:R-:W-:Y:S01]  /*d440*/  FFMA.FTZ R168, R137, c[0x0][0x2d0], -R152.reuse ;  /* 0x0000b40089a87a23 */ /* 0x100fe20000010898 */
[C---:B------:R-:W-:Y:S01]  /*d450*/  HMMA.16816.F32 R4, R16.reuse, R20, R4 ;  /* 0x000000141004723c */ /* 0x040fe20000001804 */
[----:B------:R-:W-:Y:S04]  /*d460*/  MUFU.EX2 R163, R163 ;  /* 0x000000a300a37308 */ /* 0x000fe80000000800 */
[--C-:B------:R-:W-:Y:S01]  /*d470*/  FFMA.FTZ R176, R141, c[0x0][0x2d0], -R152.reuse ;  /* 0x0000b4008db07a23 */ /* 0x100fe20000010898 */
[----:B------:R-:W-:Y:S01]  /*d480*/  LDSM.16.MT88.4 R136, [R13+0x2900] ;  /* 0x002900000d88783b */ /* 0x000fe20000004200 */
[----:B------:R-:W-:Y:S01]  /*d490*/  IADD3 R20, R134, UR4, RZ ;  /* 0x0000000486147c10 */ /* 0x000fe2000fffe0ff */
[C---:B------:R-:W-:Y:S03]  /*d4a0*/  HMMA.16816.F32 R8, R16.reuse, R22, R8 ;  /* 0x000000161008723c */ /* 0x040fe60000001808 */
[----:B------:R-:W2:Y:S01]  /*d4b0*/  MUFU.EX2 R164, R164 ;  /* 0x000000a400a47308 */ /* 0x000ea20000000800 */
[----:B------:R-:W-:Y:S01]  /*d4c0*/  IADD3 R14, R183, R20, RZ ;  /* 0x00000014b70e7210 */ /* 0x000fe20007ffe0ff */
[C---:B------:R-:W-:Y:S02]  /*d4d0*/  FMUL.FTZ R41, R12.reuse, R41 ;  /* 0x000000290c297220 */ /* 0x040fe40000410000 */
[C---:B------:R-:W-:Y:S01]  /*d4e0*/  FMUL.FTZ R42, R3.reuse, R42 ;  /* 0x0000002a032a7220 */ /* 0x040fe20000410000 */
[C---:B---3--:R-:W-:Y:S01]  /*d4f0*/  HMMA.16816.F32 R100, R16.reuse, R24, R100 ;  /* 0x000000181064723c */ /* 0x048fe20000001864 */
[----:B------:R-:W3:Y:S03]  /*d500*/  LDSM.16.MT88.4 R20, [R14+0x100] ;  /* 0x000100000e14783b */ /* 0x000ee60000004200 */
[C---:B------:R-:W-:Y:S01]  /*d510*/  FMUL.FTZ R44, R12.reuse, R44 ;  /* 0x0000002c0c2c7220 */ /* 0x040fe20000410000 */
[----:B------:R-:W-:Y:S01]  /*d520*/  MUFU.EX2 R166, R166 ;  /* 0x000000a600a67308 */ /* 0x000fe20000000800 */
[C---:B------:R-:W-:Y:S02]  /*d530*/  FMUL.FTZ R43, R3.reuse, R43 ;  /* 0x0000002b032b7220 */ /* 0x040fe40000410000 */
[C---:B------:R-:W-:Y:S01]  /*d540*/  HMMA.16816.F32 R104, R16.reuse, R26, R104 ;  /* 0x0000001a1068723c */ /* 0x040fe20000001868 */
[----:B------:R-:W4:Y:S03]  /*d550*/  LDSM.16.MT88.4 R24, [R135+UR4+0x2100] ;  /* 0x002100048718783b */ /* 0x000f260008004200 */
[C---:B------:R-:W-:Y:S02]  /*d560*/  FMUL.FTZ R45, R12.reuse, R45 ;  /* 0x0000002d0c2d7220 */ /* 0x040fe40000410000 */
[C---:B------:R-:W-:Y:S01]  /*d570*/  FMUL.FTZ R46, R3.reuse, R46 ;  /* 0x0000002e032e7220 */ /* 0x040fe20000410000 */
[----:B------:R-:W-:Y:S01]  /*d580*/  MUFU.EX2 R167, R167 ;  /* 0x000000a700a77308 */ /* 0x000fe20000000800 */
[C---:B------:R-:W-:Y:S01]  /*d590*/  HMMA.16816.F32 R108, R16.reuse, R28, R108 ;  /* 0x0000001c106c723c */ /* 0x040fe2000000186c */
[----:B------:R-:W-:Y:S03]  /*d5a0*/  LDSM.16.MT88.4 R124, [R14+0x900] ;  /* 0x000900000e7c783b */ /* 0x000fe60000004200 */
[C---:B------:R-:W-:Y:S02]  /*d5b0*/  FMUL.FTZ R48, R12.reuse, R48 ;  /* 0x000000300c307220 */ /* 0x040fe40000410000 */
[C---:B------:R-:W-:Y:S02]  /*d5c0*/  FMUL.FTZ R47, R3.reuse, R47 ;  /* 0x0000002f032f7220 */ /* 0x040fe40000410000 */
[C---:B------:R-:W-:Y:S01]  /*d5d0*/  HMMA.16816.F32 R112, R16.reuse, R30, R112 ;  /* 0x0000001e1070723c */ /* 0x040fe20000001870 */
[----:B------:R-:W5:Y:S01]  /*d5e0*/  LDSM.16.MT88.4 R28, [R13+0x2100] ;  /* 0x002100000d1c783b */ /* 0x000f620000004200 */
[----:B------:R-:W-:Y:S02]  /*d5f0*/  MUFU.EX2 R168, R168 ;  /* 0x000000a800a87308 */ /* 0x000fe40000000800 */
[C---:B------:R-:W-:Y:S02]  /*d600*/  FMUL.FTZ R49, R12.reuse, R49 ;  /* 0x000000310c317220 */ /* 0x040fe40000410000 */
[C---:B------:R-:W-:Y:S02]  /*d610*/  FMUL.FTZ R50, R3.reuse, R50 ;  /* 0x0000003203327220 */ /* 0x040fe40000410000 */
[C---:B------:R-:W-:Y:S04]  /*d620*/  FMUL.FTZ R52, R12.reuse, R52 ;  /* 0x000000340c347220 */ /* 0x040fe80000410000 */
[C---:B------:R-:W-:Y:S01]  /*d630*/  FMUL.FTZ R51, R3.reuse, R51 ;  /* 0x0000003303337220 */ /* 0x040fe20000410000 */
[----:B------:R-:W-:Y:S01]  /*d640*/  MUFU.EX2 R172, R172 ;  /* 0x000000ac00ac7308 */ /* 0x000fe20000000800 */
[C---:B------:R-:W-:Y:S02]  /*d650*/  FMUL.FTZ R53, R12.reuse, R53 ;  /* 0x000000350c357220 */ /* 0x040fe40000410000 */
[C---:B------:R-:W-:Y:S01]  /*d660*/  FMUL.FTZ R54, R3.reuse, R54 ;  /* 0x0000003603367220 */ /* 0x040fe20000410000 */
[C---:B---3--:R-:W-:Y:S03]  /*d670*/  HMMA.16816.F32 R116, R16.reuse, R20, R116 ;  /* 0x000000141074723c */ /* 0x048fe60000001874 */
[C---:B------:R-:W-:Y:S02]  /*d680*/  FMUL.FTZ R56, R12.reuse, R56 ;  /* 0x000000380c387220 */ /* 0x040fe40000410000 */
[C---:B------:R-:W-:Y:S01]  /*d690*/  FMUL.FTZ R55, R3.reuse, R55 ;  /* 0x0000003703377220 */ /* 0x040fe20000410000 */
[----:B------:R-:W-:Y:S01]  /*d6a0*/  MUFU.EX2 R173, R173 ;  /* 0x000000ad00ad7308 */ /* 0x000fe20000000800 */
[C---:B------:R-:W-:Y:S01]  /*d6b0*/  FMUL.FTZ R57, R12.reuse, R57 ;  /* 0x000000390c397220 */ /* 0x040fe20000410000 */
[C---:B------:R-:W-:Y:S01]  /*d6c0*/  HMMA.16816.F32 R120, R16.reuse, R22, R120 ;  /* 0x000000161078723c */ /* 0x040fe20000001878 */
[----:B------:R-:W3:Y:S03]  /*d6d0*/  LDSM.16.MT88.4 R20, [R134+UR4+0x2100] ;  /* 0x002100048614783b */ /* 0x000ee60008004200 */
[C---:B------:R-:W-:Y:S02]  /*d6e0*/  FMUL.FTZ R58, R3.reuse, R58 ;  /* 0x0000003a033a7220 */ /* 0x040fe40000410000 */
[C---:B------:R-:W-:Y:S02]  /*d6f0*/  FMUL.FTZ R60, R12.reuse, R60 ;  /* 0x0000003c0c3c7220 */ /* 0x040fe40000410000 */
[C---:B----4-:R-:W-:Y:S01]  /*d700*/  HMMA.16816.F32 R36, R16.reuse, R24, R36 ;  /* 0x000000181024723c */ /* 0x050fe20000001824 */
[----:B------:R-:W-:Y:S03]  /*d710*/  MUFU.EX2 R170, R170 ;  /* 0x000000aa00aa7308 */ /* 0x000fe60000000800 */
[C---:B------:R-:W-:Y:S02]  /*d720*/  FMUL.FTZ R59, R3.reuse, R59 ;  /* 0x0000003b033b7220 */ /* 0x040fe40000410000 */
[C---:B------:R-:W-:Y:S02]  /*d730*/  FMUL.FTZ R61, R12.reuse, R61 ;  /* 0x0000003d0c3d7220 */ /* 0x040fe40000410000 */
[C---:B------:R-:W-:Y:S01]  /*d740*/  HMMA.16816.F32 R40, R16.reuse, R26, R40 ;  /* 0x0000001a1028723c */ /* 0x040fe20000001828 */
[----:B------:R-:W4:Y:S02]  /*d750*/  LDSM.16.MT88.4 R24, [R14+0x2100] ;  /* 0x002100000e18783b */ /* 0x000f240000004200 */
[----:B------:R-:W-:Y:S01]  /*d760*/  MUFU.EX2 R175, R175 ;  /* 0x000000af00af7308 */ /* 0x000fe20000000800 */
[C---:B------:R-:W-:Y:S02]  /*d770*/  FMUL.FTZ R62, R3.reuse, R62 ;  /* 0x0000003e033e7220 */ /* 0x040fe40000410000 */
[C---:B------:R-:W-:Y:S02]  /*d780*/  FMUL.FTZ R64, R12.reuse, R64 ;  /* 0x000000400c407220 */ /* 0x040fe40000410000 */
[C---:B-----5:R-:W-:Y:S04]  /*d790*/  HMMA.16816.F32 R44, R16.reuse, R28, R44 ;  /* 0x0000001c102c723c */ /* 0x060fe8000000182c */
[C---:B------:R-:W-:Y:S01]  /*d7a0*/  FMUL.FTZ R63, R3.reuse, R63 ;  /* 0x0000003f033f7220 */ /* 0x040fe20000410000 */
[----:B------:R-:W-:Y:S01]  /*d7b0*/  MUFU.EX2 R176, R176 ;  /* 0x000000b000b07308 */ /* 0x000fe20000000800 */
[C---:B------:R-:W-:Y:S02]  /*d7c0*/  FMUL.FTZ R65, R12.reuse, R65 ;  /* 0x000000410c417220 */ /* 0x040fe40000410000 */
[C---:B------:R-:W-:Y:S01]  /*d7d0*/  HMMA.16816.F32 R48, R16.reuse, R30, R48 ;  /* 0x0000001e1030723c */ /* 0x040fe20000001830 */
[----:B------:R-:W5:Y:S03]  /*d7e0*/  LDSM.16.MT88.4 R28, [R135+UR4+0x4100] ;  /* 0x00410004871c783b */ /* 0x000f660008004200 */
        /* <DEDUP_REMOVED lines=25> */
[C---:B------:R-:W-:Y:S03]  /*d980*/  FMUL.FTZ R82, R3.reuse, R82 ;  /* 0x0000005203527220 */ /* 0x040fe60000410000 */
[C---:B---3--:R-:W-:Y:S03]  /*d990*/  HMMA.16816.F32 R76, R16.reuse, R20, R76 ;  /* 0x00000014104c723c */ /* 0x048fe6000000184c */
[C---:B------:R-:W-:Y:S02]  /*d9a0*/  FMUL.FTZ R83, R3.reuse, R83 ;  /* 0x0000005303537220 */ /* 0x040fe40000410000 */
[C---:B------:R-:W-:Y:S02]  /*d9b0*/  FMUL.FTZ R84, R12.reuse, R84 ;  /* 0x000000540c547220 */ /* 0x040fe40000410000 */
[C---:B------:R-:W-:Y:S02]  /*d9c0*/  FMUL.FTZ R86, R3.reuse, R86 ;  /* 0x0000005603567220 */ /* 0x040fe40000410000 */
[C---:B------:R-:W-:Y:S01]  /*d9d0*/  FMUL.FTZ R85, R12.reuse, R85 ;  /* 0x000000550c557220 */ /* 0x040fe20000410000 */
[C---:B------:R-:W-:Y:S01]  /*d9e0*/  HMMA.16816.F32 R80, R16.reuse, R22, R80 ;  /* 0x000000161050723c */ /* 0x040fe20000001850 */
[----:B------:R-:W3:Y:S02]  /*d9f0*/  LDSM.16.MT88.4 R20, [R135+UR4+0x900] ;  /* 0x000900048714783b */ /* 0x000ee40008004200 */
[C---:B------:R-:W-:Y:S02]  /*da00*/  FMUL.FTZ R87, R3.reuse, R87 ;  /* 0x0000005703577220 */ /* 0x040fe40000410000 */
[C---:B------:R-:W-:Y:S02]  /*da10*/  FMUL.FTZ R88, R12.reuse, R88 ;  /* 0x000000580c587220 */ /* 0x040fe40000410000 */
[C---:B------:R-:W-:Y:S02]  /*da20*/  FMUL.FTZ R90, R3.reuse, R90 ;  /* 0x0000005a035a7220 */ /* 0x040fe40000410000 */
[C---:B------:R-:W-:Y:S01]  /*da30*/  FMUL.FTZ R89, R12.reuse, R89 ;  /* 0x000000590c597220 */ /* 0x040fe20000410000 */
[C---:B----4-:R-:W-:Y:S03]  /*da40*/  HMMA.16816.F32 R84, R16.reuse, R24, R84 ;  /* 0x000000181054723c */ /* 0x050fe60000001854 */
[----:B------:R-:W-:Y:S02]  /*da50*/  FMUL.FTZ R91, R3, R91 ;  /* 0x0000005b035b7220 */ /* 0x000fe40000410000 */
[----:B------:R-:W-:Y:S02]  /*da60*/  FFMA.FTZ R165, R165, c[0x0][0x2d0], -R152 ;  /* 0x0000b400a5a57a23 */ /* 0x000fe40000010898 */
[C---:B------:R-:W-:Y:S02]  /*da70*/  FMUL.FTZ R92, R12.reuse, R92 ;  /* 0x0000005c0c5c7220 */ /* 0x040fe40000410000 */
[C---:B------:R-:W-:Y:S01]  /*da80*/  FMUL.FTZ R94, R3.reuse, R94 ;  /* 0x0000005e035e7220 */ /* 0x040fe20000410000 */
[C---:B------:R-:W-:Y:S01]  /*da90*/  HMMA.16816.F32 R88, R16.reuse, R26, R88 ;  /* 0x0000001a1058723c */ /* 0x040fe20000001858 */
[----:B------:R-:W4:Y:S01]  /*daa0*/  MUFU.EX2 R165, R165 ;  /* 0x000000a500a57308 */ /* 0x000f220000000800 */
[----:B------:R-:W3:Y:S01]  /*dab0*/  LDSM.16.MT88.4 R24, [R134+UR4+0x900] ;  /* 0x000900048618783b */ /* 0x000ee20008004200 */
[C---:B------:R-:W-:Y:S02]  /*dac0*/  FMUL.FTZ R93, R12.reuse, R93 ;  /* 0x0000005d0c5d7220 */ /* 0x040fe40000410000 */
[C---:B------:R-:W-:Y:S02]  /*dad0*/  FMUL.FTZ R95, R3.reuse, R95 ;  /* 0x0000005f035f7220 */ /* 0x040fe40000410000 */
[C---:B------:R-:W-:Y:S02]  /*dae0*/  FMUL.FTZ R96, R12.reuse, R96 ;  /* 0x000000600c607220 */ /* 0x040fe40000410000 */
[C---:B------:R-:W-:Y:S03]  /*daf0*/  FMUL.FTZ R98, R3.reuse, R98 ;  /* 0x0000006203627220 */ /* 0x040fe60000410000 */
[C---:B-----5:R-:W-:Y:S03]  /*db00*/  HMMA.16816.F32 R92, R16.reuse, R28, R92 ;  /* 0x0000001c105c723c */ /* 0x060fe6000000185c */
[C---:B------:R-:W-:Y:S02]  /*db10*/  FMUL.FTZ R97, R12.reuse, R97 ;  /* 0x000000610c617220 */ /* 0x040fe40000410000 */
[----:B------:R-:W-:Y:S02]  /*db20*/  FMUL.FTZ R99, R3, R99 ;  /* 0x0000006303637220 */ /* 0x000fe40000410000 */
[----:B------:R-:W-:Y:S02]  /*db30*/  FFMA.FTZ R150, R12, R207, R150 ;  /* 0x000000cf0c967223 */ /* 0x000fe40000010096 */
[--C-:B------:R-:W-:Y:S03]  /*db40*/  FFMA.FTZ R174, R169, c[0x0][0x2d0], -R152.reuse ;  /* 0x0000b400a9ae7a23 */ /* 0x100fe60000010898 */
[----:B------:R-:W-:Y:S01]  /*db50*/  HMMA.16816.F32 R96, R16, R30, R96 ;  /* 0x0000001e1060723c */ /* 0x000fe20000001860 */
[----:B------:R-:W5:Y:S02]  /*db60*/  LDSM.16.MT88.4 R28, [R134+UR4+0x2900] ;  /* 0x00290004861c783b */ /* 0x000f640008004200 */
[----:B------:R-:W-:Y:S01]  /*db70*/  FFMA.FTZ R169, R143, c[0x0][0x2d0], -R152 ;  /* 0x0000b4008fa97a23 */ /* 0x000fe20000010898 */
[----:B------:R-:W-:Y:S01]  /*db80*/  MUFU.EX2 R174, R174 ;  /* 0x000000ae00ae7308 */ /* 0x000fe20000000800 */
[----:B------:R-:W-:Y:S02]  /*db90*/  FFMA.FTZ R148, R3, R206, R148 ;  /* 0x000000ce03947223 */ /* 0x000fe40000010094 */
[----:B-1----:R-:W-:Y:S01]  /*dba0*/  F2FP.PACK_AB R16, R162, R161 ;  /* 0x000000a1a210723e */ /* 0x002fe200000000ff */
[--C-:B------:R-:W-:Y:S01]  /*dbb0*/  FFMA.FTZ R171, R171, c[0x0][0x2d0], -R152.reuse ;  /* 0x0000b400abab7a23 */ /* 0x100fe20000010898 */
[----:B--2---:R-:W-:Y:S01]  /*dbc0*/  F2FP.PACK_AB R18, R164, R163 ;  /* 0x000000a3a412723e */ /* 0x004fe200000000ff */
[----:B------:R-:W-:Y:S02]  /*dbd0*/  LDSM.16.MT88.4 R140, [R13+0x3100] ;  /* 0x003100000d8c783b */ /* 0x000fe40000004200 */
[----:B----4-:R-:W-:Y:S01]  /*dbe0*/  F2FP.PACK_AB R17, R166, R165 ;  /* 0x000000a5a611723e */ /* 0x010fe200000000ff */
[----:B------:R-:W-:Y:S01]  /*dbf0*/  FFMA.FTZ R153, R153, c[0x0][0x2d0], -R152 ;  /* 0x0000b40099997a23 */ /* 0x000fe20000010898 */
[----:B------:R-:W-:Y:S01]  /*dc00*/  F2FP.PACK_AB R19, R168, R167 ;  /* 0x000000a7a813723e */ /* 0x000fe200000000ff */
[----:B------:R-:W1:Y:S01]  /*dc10*/  MUFU.EX2 R171, R171 ;  /* 0x000000ab00ab7308 */ /* 0x000e620000000800 */
[----:B------:R-:W-:Y:S02]  /*dc20*/  FADD.FTZ R149, R149, R150 ;  /* 0x0000009695957221 */ /* 0x000fe40000010000 */
[----:B------:R-:W-:Y:S02]  /*dc30*/  FADD.FTZ R147, R147, R148 ;  /* 0x0000009493937221 */ /* 0x000fe40000010000 */
[----:B------:R-:W-:Y:S01]  /*dc40*/  FADD.FTZ R146, R146, R149 ;  /* 0x0000009592927221 */ /* 0x000fe20000010000 */
[C---:B---3--:R-:W-:Y:S03]  /*dc50*/  HMMA.16816.F32 R4, R16.reuse, R20, R4 ;  /* 0x000000141004723c */ /* 0x048fe60000001804 */
[----:B------:R-:W-:Y:S01]  /*dc60*/  FADD.FTZ R146, R15, R146 ;  /* 0x000000920f927221 */ /* 0x000fe20000010000 */
[----:B------:R-:W-:Y:S01]  /*dc70*/  MOV R15, UR7 ;  /* 0x00000007000f7c02 */ /* 0x000fe20008000f00 */
[----:B------:R-:W2:Y:S01]  /*dc80*/  MUFU.EX2 R169, R169 ;  /* 0x000000a900a97308 */ /* 0x000ea20000000800 */
[----:B------:R-:W-:Y:S02]  /*dc90*/  FADD.FTZ R144, R144, R147 ;  /* 0x0000009390907221 */ /* 0x000fe40000010000 */
[C---:B------:R-:W-:Y:S01]  /*dca0*/  HMMA.16816.F32 R8, R16.reuse, R22, R8 ;  /* 0x000000161008723c */ /* 0x040fe20000001808 */
[----:B------:R-:W3:Y:S03]  /*dcb0*/  LDSM.16.MT88.4 R20, [R14+0x2900] ;  /* 0x002900000e14783b */ /* 0x000ee60000004200 */
[----:B------:R-:W-:Y:S02]  /*dcc0*/  FADD.FTZ R144, R145, R144 ;  /* 0x0000009091907221 */ /* 0x000fe40000010000 */
[----:B------:R-:W-:Y:S01]  /*dcd0*/  FADD.FTZ R161, R161, R146 ;  /* 0x00000092a1a17221 */ /* 0x000fe20000010000 */
[----:B------:R-:W-:Y:S01]  /*dce0*/  MUFU.EX2 R153, R153 ;  /* 0x0000009900997308 */ /* 0x000fe20000000800 */
[C---:B------:R-:W-:Y:S04]  /*dcf0*/  HMMA.16816.F32 R100, R16.reuse, R32, R100 ;  /* 0x000000201064723c */ /* 0x040fe80000001864 */
[----:B------:R-:W-:Y:S02]  /*dd00*/  FADD.FTZ R165, R165, R144 ;  /* 0x00000090a5a57221 */ /* 0x000fe40000010000 */
[----:B------:R-:W-:Y:S02]  /*dd10*/  FADD.FTZ R162, R162, R161 ;  /* 0x000000a1a2a27221 */ /* 0x000fe40000010000 */
        /* <DEDUP_REMOVED lines=8> */
[----:B------:R-:W4:Y:S03]  /*dda0*/  LDSM.16.MT88.4 R24, [R135+UR4+0x4900] ;  /* 0x004900048718783b */ /* 0x000f260008004200 */
[----:B------:R-:W-:Y:S04]  /*ddb0*/  FADD.FTZ R168, R168, R167 ;  /* 0x000000a7a8a87221 */ /* 0x000fe80000010000 */
[C---:B------:R-:W-:Y:S08]  /*ddc0*/  HMMA.16816.F32 R116, R16.reuse, R124, R116 ;  /* 0x0000007c1074723c */ /* 0x040ff00000001874 */
        /* <DEDUP_REMOVED lines=8> */
[C---:B-----5:R-:W-:Y:S08]  /*de50*/  HMMA.16816.F32 R52, R16.reuse, R28, R52 ;  /* 0x0000001c1034723c */ /* 0x060ff00000001834 */
[C---:B------:R-:W-:Y:S01]  /*de60*/  HMMA.16816.F32 R56, R16.reuse, R30, R56 ;  /* 0x0000001e1038723c */ /* 0x040fe20000001838 */
[----:B------:R-:W5:Y:S07]  /*de70*/  LDSM.16.MT88.4 R28, [R134+UR4+0x4900] ;  /* 0x00490004861c783b */ /* 0x000f6e0008004200 */
[C---:B---3--:R-:W-:Y:S08]  /*de80*/  HMMA.16816.F32 R60, R16.reuse, R20, R60 ;  /* 0x00000014103c723c */ /* 0x048ff0000000183c */
[C---:B------:R-:W-:Y:S01]  /*de90*/  HMMA.16816.F32 R64, R16.reuse, R22, R64 ;  /* 0x000000161040723c */ /* 0x040fe20000001840 */
[----:B------:R-:W3:Y:S07]  /*dea0*/  LDSM.16.MT88.4 R20, [R14+0x4900] ;  /* 0x004900000e14783b */ /* 0x000eee0000004200 */
[C---:B----4-:R-:W-:Y:S08]  /*deb0*/  HMMA.16816.F32 R68, R16.reuse, R24, R68 ;  /* 0x000000181044723c */ /* 0x050ff00000001844 */
[C---:B------:R-:W-:Y:S01]  /*dec0*/  HMMA.16816.F32 R72, R16.reuse, R26, R72 ;  /* 0x0000001a1048723c */ /* 0x040fe20000001848 */
[----:B------:R-:W4:Y:S07]  /*ded0*/  LDSM.16.MT88.4 R24, [R135+UR4+0x1100] ;  /* 0x001100048718783b */ /* 0x000f2e0008004200 */
[C---:B------:R-:W-:Y:S08]  /*dee0*/  HMMA.16816.F32 R76, R16.reuse, R32, R76 ;  /* 0x00000020104c723c */ /* 0x040ff0000000184c */
[C---:B------:R-:W-:Y:S01]  /*def0*/  HMMA.16816.F32 R80, R16.reuse, R34, R80 ;  /* 0x000000221050723c */ /* 0x040fe20000001850 */
[----:B------:R-:W1:Y:S07]  /*df00*/  LDSM.16.MT88.4 R32, [R14+0x1100] ;  /* 0x001100000e20783b */ /* 0x000e6e0000004200 */
[C---:B-----5:R-:W-:Y:S08]  /*df10*/  HMMA.16816.F32 R84, R16.reuse, R28, R84 ;  /* 0x0000001c1054723c */ /* 0x060ff00000001854 */
[C---:B------:R-:W-:Y:S01]  /*df20*/  HMMA.16816.F32 R88, R16.reuse, R30, R88 ;  /* 0x0000001e1058723c */ /* 0x040fe20000001858 */
[----:B------:R-:W5:Y:S07]  /*df30*/  LDSM.16.MT88.4 R28, [R134+UR4+0x3100] ;  /* 0x00310004861c783b */ /* 0x000f6e0008004200 */
[C---:B---3--:R-:W-:Y:S08]  /*df40*/  HMMA.16816.F32 R92, R16.reuse, R20, R92 ;  /* 0x00000014105c723c */ /* 0x048ff0000000185c */
[----:B------:R-:W-:Y:S01]  /*df50*/  HMMA.16816.F32 R96, R16, R22, R96 ;  /* 0x000000161060723c */ /* 0x000fe20000001860 */
[----:B------:R-:W3:Y:S06]  /*df60*/  LDSM.16.MT88.4 R20, [R14+0x3100] ;  /* 0x003100000e14783b */ /* 0x000eec0000004200 */
[----:B------:R-:W-:Y:S01]  /*df70*/  F2FP.PACK_AB R16, R173, R172 ;  /* 0x000000acad10723e */ /* 0x000fe200000000ff */
[----:B------:R-:W-:Y:S01]  /*df80*/  FADD.FTZ R172, R172, R163 ;  /* 0x000000a3acac7221 */ /* 0x000fe20000010000 */
[----:B------:R-:W-:Y:S03]  /*df90*/  F2FP.PACK_AB R18, R175, R170 ;  /* 0x000000aaaf12723e */ /* 0x000fe600000000ff */
[----:B-1----:R-:W-:Y:S01]  /*dfa0*/  F2FP.PACK_AB R17, R174, R171 ;  /* 0x000000abae11723e */ /* 0x002fe200000000ff */
[----:B------:R-:W-:Y:S01]  /*dfb0*/  FADD.FTZ R171, R171, R168 ;  /* 0x000000a8abab7221 */ /* 0x000fe20000010000 */
[----:B--2---:R-:W-:Y:S01]  /*dfc0*/  F2FP.PACK_AB R19, R176, R169 ;  /* 0x000000a9b013723e */ /* 0x004fe200000000ff */
[----:B------:R-:W-:Y:S02]  /*dfd0*/  FADD.FTZ R173, R173, R172 ;  /* 0x000000acadad7221 */ /* 0x000fe40000010000 */
[----:B------:R-:W-:Y:S02]  /*dfe0*/  FADD.FTZ R174, R174, R171 ;  /* 0x000000abaeae7221 */ /* 0x000fe40000010000 */
[----:B------:R-:W-:Y:S02]  /*dff0*/  FADD.FTZ R170, R170, R173 ;  /* 0x000000adaaaa7221 */ /* 0x000fe40000010000 */
[C---:B----4-:R-:W-:Y:S03]  /*e000*/  HMMA.16816.F32 R4, R16.reuse, R24, R4 ;  /* 0x000000181004723c */ /* 0x050fe60000001804 */
[----:B------:R-:W-:Y:S02]  /*e010*/  FADD.FTZ R169, R169, R174 ;  /* 0x000000aea9a97221 */ /* 0x000fe40000010000 */
[----:B------:R-:W-:Y:S02]  /*e020*/  FADD.FTZ R175, R175, R170 ;  /* 0x000000aaafaf7221 */ /* 0x000fe40000010000 */
[----:B------:R-:W-:Y:S01]  /*e030*/  FADD.FTZ R176, R176, R169 ;  /* 0x000000a9b0b07221 */ /* 0x000fe20000010000 */
[C---:B------:R-:W-:Y:S01]  /*e040*/  HMMA.16816.F32 R8, R16.reuse, R26, R8 ;  /* 0x0000001a1008723c */ /* 0x040fe20000001808 */
[----:B------:R-:W1:Y:S07]  /*e050*/  LDSM.16.MT88.4 R24, [R135+UR4+0x5100] ;  /* 0x005100048718783b */ /* 0x000e6e0008004200 */
[C---:B------:R-:W-:Y:S08]  /*e060*/  HMMA.16816.F32 R100, R16.reuse, R124, R100 ;  /* 0x0000007c1064723c */ /* 0x040ff00000001864 */
[C---:B------:R-:W-:Y:S01]  /*e070*/  HMMA.16816.F32 R104, R16.reuse, R126, R104 ;  /* 0x0000007e1068723c */ /* 0x040fe20000001868 */
[----:B------:R-:W-:Y:S07]  /*e080*/  LDSM.16.MT88.4 R124, [R135+UR4+0x1900] ;  /* 0x00190004877c783b */ /* 0x000fee0008004200 */
[C---:B------:R-:W-:Y:S08]  /*e090*/  HMMA.16816.F32 R108, R16.reuse, R128, R108 ;  /* 0x00000080106c723c */ /* 0x040ff0000000186c */
[C---:B------:R-:W-:Y:S08]  /*e0a0*/  HMMA.16816.F32 R112, R16.reuse, R130, R112 ;  /* 0x000000821070723c */ /* 0x040ff00000001870 */
[C---:B------:R-:W-:Y:S08]  /*e0b0*/  HMMA.16816.F32 R116, R16.reuse, R32, R116 ;  /* 0x000000201074723c */ /* 0x040ff00000001874 */
[C---:B------:R-:W-:Y:S01]  /*e0c0*/  HMMA.16816.F32 R120, R16.reuse, R34, R120 ;  /* 0x000000221078723c */ /* 0x040fe20000001878 */
[----:B------:R-:W2:Y:S07]  /*e0d0*/  LDSM.16.MT88.4 R32, [R13+0x5100] ;  /* 0x005100000d20783b */ /* 0x000eae0000004200 */
[C---:B------:R-:W-:Y:S08]  /*e0e0*/  HMMA.16816.F32 R36, R16.reuse, R136, R36 ;  /* 0x000000881024723c */ /* 0x040ff00000001824 */
[C---:B------:R-:W-:Y:S01]  /*e0f0*/  HMMA.16816.F32 R40, R16.reuse, R138, R40 ;  /* 0x0000008a1028723c */ /* 0x040fe20000001828 */
[----:B------:R-:W-:Y:S07]  /*e100*/  LDSM.16.MT88.4 R136, [R135+UR4+0x3900] ;  /* 0x003900048788783b */ /* 0x000fee0008004200 */
[C---:B------:R-:W-:Y:S07]  /*e110*/  HMMA.16816.F32 R44, R16.reuse, R140, R44 ;  /* 0x0000008c102c723c */ /* 0x040fee000000182c */
[--C-:B------:R-:W-:Y:S01]  /*e120*/  FFMA.FTZ R140, R160, c[0x0][0x2d0], -R159.reuse ;  /* 0x0000b400a08c7a23 */ /* 0x100fe2000001089f */
[C---:B------:R-:W-:Y:S04]  /*e130*/  HMMA.16816.F32 R48, R16.reuse, R142, R48 ;  /* 0x0000008e1030723c */ /* 0x040fe80000001830 */
[--C-:B------:R-:W-:Y:S01]  /*e140*/  FFMA.FTZ R141, R158, c[0x0][0x2d0], -R159.reuse ;  /* 0x0000b4009e8d7a23 */ /* 0x100fe2000001089f */
[----:B------:R-:W-:Y:S02]  /*e150*/  MUFU.EX2 R140, R140 ;  /* 0x0000008c008c7308 */ /* 0x000fe40000000800 */
[--C-:B------:R-:W-:Y:S01]  /*e160*/  FFMA.FTZ R142, R156, c[0x0][0x2d0], -R159.reuse ;  /* 0x0000b4009c8e7a23 */ /* 0x100fe2000001089f */
[C---:B-----5:R-:W-:Y:S04]  /*e170*/  HMMA.16816.F32 R52, R16.reuse, R28, R52 ;  /* 0x0000001c1034723c */ /* 0x060fe80000001834 */
[----:B------:R-:W-:Y:S02]  /*e180*/  FFMA.FTZ R159, R154, c[0x0][0x2d0], -R159 ;  /* 0x0000b4009a9f7a23 */ /* 0x000fe4000001089f */
[--C-:B------:R-:W-:Y:S01]  /*e190*/  FFMA.FTZ R143, R157, c[0x0][0x2d0], -R152.reuse ;  /* 0x0000b4009d8f7a23 */ /* 0x100fe20000010898 */
[----:B------:R-:W4:Y:S01]  /*e1a0*/  MUFU.EX2 R141, R141 ;  /* 0x0000008d008d7308 */ /* 0x000f220000000800 */
[C---:B------:R-:W-:Y:S01]  /*e1b0*/  HMMA.16816.F32 R56, R16.reuse, R30, R56 ;  /* 0x0000001e1038723c */ /* 0x040fe20000001838 */
[----:B------:R-:W5:Y:S03]  /*e1c0*/  LDSM.16.MT88.4 R28, [R134+UR4+0x5100] ;  /* 0x00510004861c783b */ /* 0x000f660008004200 */
[--C-:B------:R-:W-:Y:S02]  /*e1d0*/  FFMA.FTZ R154, R155, c[0x0][0x2d0], -R152.reuse ;  /* 0x0000b4009b9a7a23 */ /* 0x100fe40000010898 */
[----:B------:R-:W-:Y:S02]  /*e1e0*/  FFMA.FTZ R152, R151, c[0x0][0x2d0], -R152 ;  /* 0x0000b40097987a23 */ /* 0x000fe40000010898 */
[C---:B---3--:R-:W-:Y:S01]  /*e1f0*/  HMMA.16816.F32 R60, R16.reuse, R20, R60 ;  /* 0x00000014103c723c */ /* 0x048fe2000000183c */
[----:B------:R-:W-:Y:S07]  /*e200*/  MUFU.EX2 R142, R142 ;  /* 0x0000008e008e7308 */ /* 0x000fee0000000800 */
[C---:B------:R-:W-:Y:S01]  /*e210*/  HMMA.16816.F32 R64, R16.reuse, R22, R64 ;  /* 0x000000161040723c */ /* 0x040fe20000001840 */
[----:B------:R-:W3:Y:S02]  /*e220*/  LDSM.16.MT88.4 R20, [R14+0x5100] ;  /* 0x005100000e14783b */ /* 0x000ee40000004200 */
[----:B------:R-:W3:Y:S05]  /*e230*/  MUFU.EX2 R159, R159 ;  /* 0x0000009f009f7308 */ /* 0x000eea0000000800 */
[C---:B-1----:R-:W-:Y:S05]  /*e240*/  HMMA.16816.F32 R68, R16.reuse, R24, R68 ;  /* 0x000000181044723c */ /* 0x042fea0000001844 */
[----:B------:R-:W-:Y:S03]  /*e250*/  MUFU.EX2 R143, R143 ;  /* 0x0000008f008f7308 */ /* 0x000fe60000000800 */
[C---:B------:R-:W-:Y:S01]  /*e260*/  HMMA.16816.F32 R72, R16.reuse, R26, R72 ;  /* 0x0000001a1048723c */ /* 0x040fe20000001848 */
[----:B------:R-:W1:Y:S06]  /*e270*/  LDSM.16.MT88.4 R24, [R13+0x1900] ;  /* 0x001900000d18783b */ /* 0x000e6c0000004200 */
[----:B------:R-:W1:Y:S01]  /*e280*/  MUFU.EX2 R154, R154 ;  /* 0x0000009a009a7308 */ /* 0x000e620000000800 */
[C---:B--2---:R-:W-:Y:S08]  /*e290*/  HMMA.16816.F32 R76, R16.reuse, R32, R76 ;  /* 0x00000020104c723c */ /* 0x044ff0000000184c */
[C---:B------:R-:W-:Y:S01]  /*e2a0*/  HMMA.16816.F32 R80, R16.reuse, R34, R80 ;  /* 0x000000221050723c */ /* 0x040fe20000001850 */
[----:B------:R-:W2:Y:S01]  /*e2b0*/  LDSM.16.MT88.4 R32, [R134+UR4+0x1900] ;  /* 0x001900048620783b */ /* 0x000ea20008004200 */
[----:B------:R-:W1:Y:S06]  /*e2c0*/  MUFU.EX2 R152, R152 ;  /* 0x0000009800987308 */ /* 0x000e6c0000000800 */
[C---:B-----5:R-:W-:Y:S08]  /*e2d0*/  HMMA.16816.F32 R84, R16.reuse, R28, R84 ;  /* 0x0000001c1054723c */ /* 0x060ff00000001854 */
[C---:B------:R-:W-:Y:S01]  /*e2e0*/  HMMA.16816.F32 R88, R16.reuse, R30, R88 ;  /* 0x0000001e1058723c */ /* 0x040fe20000001858 */
[----:B------:R-:W5:Y:S07]  /*e2f0*/  LDSM.16.MT88.4 R28, [R14+0x1900] ;  /* 0x001900000e1c783b */ /* 0x000f6e0000004200 */
[C---:B---3--:R-:W-:Y:S08]  /*e300*/  HMMA.16816.F32 R92, R16.reuse, R20, R92 ;  /* 0x00000014105c723c */ /* 0x048ff0000000185c */
[----:B------:R-:W-:Y:S01]  /*e310*/  HMMA.16816.F32 R96, R16, R22, R96 ;  /* 0x000000161060723c */ /* 0x000fe20000001860 */
[----:B------:R-:W3:Y:S06]  /*e320*/  LDSM.16.MT88.4 R20, [R13+0x3900] ;  /* 0x003900000d14783b */ /* 0x000eec0000004200 */
[----:B----4-:R-:W-:Y:S01]  /*e330*/  F2FP.PACK_AB R16, R141, R140 ;  /* 0x0000008c8d10723e */ /* 0x010fe200000000ff */
[----:B------:R-:W-:Y:S01]  /*e340*/  FADD.FTZ R140, R140, R175 ;  /* 0x000000af8c8c7221 */ /* 0x000fe20000010000 */
[----:B------:R-:W-:Y:S03]  /*e350*/  F2FP.PACK_AB R18, R159, R142 ;  /* 0x0000008e9f12723e */ /* 0x000fe600000000ff */
[----:B-1----:R-:W-:Y:S01]  /*e360*/  F2FP.PACK_AB R17, R154, R143 ;  /* 0x0000008f9a11723e */ /* 0x002fe200000000ff */
[----:B------:R-:W-:Y:S01]  /*e370*/  FADD.FTZ R143, R143, R176 ;  /* 0x000000b08f8f7221 */ /* 0x000fe20000010000 */
[----:B------:R-:W-:Y:S01]  /*e380*/  F2FP.PACK_AB R19, R152, R153 ;  /* 0x000000999813723e */ /* 0x000fe200000000ff */
[----:B------:R-:W-:Y:S02]  /*e390*/  FADD.FTZ R141, R141, R140 ;  /* 0x0000008c8d8d7221 */ /* 0x000fe40000010000 */
[----:B------:R-:W-:Y:S02]  /*e3a0*/  FADD.FTZ R154, R154, R143 ;  /* 0x0000008f9a9a7221 */ /* 0x000fe40000010000 */
[----:B------:R-:W-:Y:S02]  /*e3b0*/  FADD.FTZ R142, R142, R141 ;  /* 0x0000008d8e8e7221 */ /* 0x000fe40000010000 */
[C---:B------:R-:W-:Y:S01]  /*e3c0*/  HMMA.16816.F32 R128, R16.reuse, R124, R4 ;  /* 0x0000007c1080723c */ /* 0x040fe20000001804 */
[----:B------:R-:W1:Y:S02]  /*e3d0*/  LDSM.16.MT88.4 R4, [R134+UR4+0x3900] ;  /* 0x003900048604783b */ /* 0x000e640008004200 */
[----:B------:R-:W-:Y:S02]  /*e3e0*/  FADD.FTZ R153, R153, R154 ;  /* 0x0000009a99997221 */ /* 0x000fe40000010000 */
[----:B------:R-:W-:Y:S02]  /*e3f0*/  FADD.FTZ R207, R159, R142 ;  /* 0x0000008e9fcf7221 */ /* 0x000fe40000010000 */
[----:B------:R-:W-:Y:S01]  /*e400*/  FADD.FTZ R206, R152, R153 ;  /* 0x0000009998ce7221 */ /* 0x000fe20000010000 */
[C---:B------:R-:W-:Y:S01]  /*e410*/  HMMA.16816.F32 R124, R16.reuse, R126, R8 ;  /* 0x0000007e107c723c */ /* 0x040fe20000001808 */
[----:B------:R-:W4:Y:S07]  /*e420*/  LDSM.16.MT88.4 R8, [R14+0x3900] ;  /* 0x003900000e08783b */ /* 0x000f2e0000004200 */
[C---:B------:R-:W-:Y:S08]  /*e430*/  HMMA.16816.F32 R100, R16.reuse, R24, R100 ;  /* 0x000000181064723c */ /* 0x040ff00000001864 */
[C---:B------:R-:W-:Y:S01]  /*e440*/  HMMA.16816.F32 R104, R16.reuse, R26, R104 ;  /* 0x0000001a1068723c */ /* 0x040fe20000001868 */
[----:B------:R-:W1:Y:S07]  /*e450*/  LDSM.16.MT88.4 R24, [R135+UR4+0x5900] ;  /* 0x005900048718783b */ /* 0x000e6e0008004200 */
[C---:B--2---:R-:W-:Y:S08]  /*e460*/  HMMA.16816.F32 R108, R16.reuse, R32, R108 ;  /* 0x00000020106c723c */ /* 0x044ff0000000186c */
[C---:B------:R-:W-:Y:S08]  /*e470*/  HMMA.16816.F32 R112, R16.reuse, R34, R112 ;  /* 0x000000221070723c */ /* 0x040ff00000001870 */
[C---:B-----5:R-:W-:Y:S07]  /*e480*/  HMMA.16816.F32 R116, R16.reuse, R28, R116 ;  /* 0x0000001c1074723c */ /* 0x060fee0000001874 */
[----:B------:R-:W-:Y:S01]  /*e490*/  IADD3 R28, R210, -0x2, RZ ;  /* 0xfffffffed21c7810 */ /* 0x000fe20007ffe0ff */
[C---:B------:R-:W-:Y:S03]  /*e4a0*/  HMMA.16816.F32 R120, R16.reuse, R30, R120 ;  /* 0x0000001e1078723c */ /* 0x040fe60000001878 */
[C---:B------:R-:W-:Y:S05]  /*e4b0*/  ISETP.GE.AND P6, PT, R28.reuse, R189, PT ;  /* 0x000000bd1c00720c */ /* 0x040fea0003fc6270 */
[C---:B------:R-:W-:Y:S08]  /*e4c0*/  HMMA.16816.F32 R36, R16.reuse, R136, R36 ;  /* 0x000000881024723c */ /* 0x040ff00000001824 */
[C---:B------:R-:W-:Y:S04]  /*e4d0*/  HMMA.16816.F32 R40, R16.reuse, R138, R40 ;  /* 0x0000008a1028723c */ /* 0x040fe80000001828 */
[----:B------:R-:W-:Y:S04]  /*e4e0*/  @P6 IMAD R29, R15, 0x3000, R194 ;  /* 0x000030000f1d6824 */ /* 0x000fe800078e02c2 */
[C---:B---3--:R-:W-:Y:S08]  /*e4f0*/  HMMA.16816.F32 R44, R16.reuse, R20, R44 ;  /* 0x00000014102c723c */ /* 0x048ff0000000182c */
[C---:B------:R-:W-:Y:S01]  /*e500*/  HMMA.16816.F32 R48, R16.reuse, R22, R48 ;  /* 0x000000161030723c */ /* 0x040fe20000001830 */
[----:B------:R-:W2:Y:S07]  /*e510*/  LDSM.16.MT88.4 R20, [R13+0x5900] ;  /* 0x005900000d14783b */ /* 0x000eae0000004200 */
[C---:B-1----:R-:W-:Y:S07]  /*e520*/  HMMA.16816.F32 R52, R16.reuse, R4, R52 ;  /* 0x000000041034723c */ /* 0x042fee0000001834 */
[----:B------:R-:W-:Y:S01]  /*e530*/  @P6 SHF.R.S32.HI R5, RZ, 0x1f, R28 ;  /* 0x0000001fff056819 */ /* 0x000fe2000001141c */
[C---:B------:R-:W-:Y:S04]  /*e540*/  HMMA.16816.F32 R56, R16.reuse, R6, R56 ;  /* 0x000000061038723c */ /* 0x040fe80000001838 */
[----:B------:R-:W-:Y:S04]  /*e550*/  @P6 IMAD R5, R5, c[0x0][0x1e0], RZ ;  /* 0x0000780005056a24 */ /* 0x000fe800078e02ff */
[C---:B----4-:R-:W-:Y:S04]  /*e560*/  HMMA.16816.F32 R60, R16.reuse, R8, R60 ;  /* 0x00000008103c723c */ /* 0x050fe8000000183c */
[C---:B------:R-:W-:Y:S03]  /*e570*/  @P6 IMAD R5, R28.reuse, c[0x0][0x1e4], R5 ;  /* 0x000079001c056a24 */ /* 0x040fe600078e0205 */
[----:B------:R-:W-:Y:S01]  /*e580*/  @P6 IMAD.WIDE.U32 R8, R28, c[0x0][0x1e0], RZ ;  /* 0x000078001c086a25 */ /* 0x000fe200078e00ff */
[C---:B------:R-:W-:Y:S04]  /*e590*/  HMMA.16816.F32 R64, R16.reuse, R10, R64 ;  /* 0x0000000a1040723c */ /* 0x040fe80000001840 */
[----:B------:R-:W-:Y:S02]  /*e5a0*/  @P6 IADD3 R5, R9, R5, RZ ;  /* 0x0000000509056210 */ /* 0x000fe40007ffe0ff */
[C---:B------:R-:W-:Y:S02]  /*e5b0*/  @P6 SHF.L.U32 R9, R8.reuse, 0x6, RZ ;  /* 0x0000000608096819 */ /* 0x040fe400000006ff */
[C---:B------:R-:W-:Y:S04]  /*e5c0*/  HMMA.16816.F32 R68, R16.reuse, R24, R68 ;  /* 0x000000181044723c */ /* 0x040fe80000001844 */
[----:B------:R-:W-:Y:S02]  /*e5d0*/  @P6 SHF.L.U64.HI R8, R8, 0x6, R5 ;  /* 0x0000000608086819 */ /* 0x000fe40000010205 */
[----:B------:R-:W1:Y:S01]  /*e5e0*/  LDSM.16.MT88.4 R4, [R134+UR4+0x5900] ;  /* 0x005900048604783b */ /* 0x000e620008004200 */
[C---:B------:R-:W-:Y:S01]  /*e5f0*/  @P6 IADD3 R10, P0, R9.reuse, R198, RZ ;  /* 0x000000c6090a6210 */ /* 0x040fe20007f1e0ff */
[C---:B------:R-:W-:Y:S04]  /*e600*/  HMMA.16816.F32 R72, R16.reuse, R26, R72 ;  /* 0x0000001a1048723c */ /* 0x040fe80000001848 */
[----:B------:R-:W-:Y:S02]  /*e610*/  @P6 LEA R24, P5, R10, c[0x0][0x1c8], 0x1 ;  /* 0x000072000a186a11 */ /* 0x000fe400078a08ff */
[----:B------:R-:W-:Y:S02]  /*e620*/  @P6 IADD3 R28, P4, R9, R214, RZ ;  /* 0x000000d6091c6210 */ /* 0x000fe40007f9e0ff */
[----:B------:R-:W-:Y:S01]  /*e630*/  @P6 IADD3.X R11, R8, R203, RZ, P0, !PT ;  /* 0x000000cb080b6210 */ /* 0x000fe200007fe4ff */
[C---:B--2---:R-:W-:Y:S03]  /*e640*/  HMMA.16816.F32 R76, R16.reuse, R20, R76 ;  /* 0x00000014104c723c */ /* 0x044fe6000000184c */
        /* <DEDUP_REMOVED lines=10> */
[----:B------:R2:W3:Y:S01]  /*e6f0*/  LDSM.16.MT88.4 R8, [R14+0x5900] ;  /* 0x005900000e08783b */ /* 0x0004e20000004200 */
[----:B------:R-:W-:Y:S02]  /*e700*/  @P6 LEA R20, P5, R26, c[0x0][0x1c8], 0x1 ;  /* 0x000072001a146a11 */ /* 0x000fe400078a08ff */
[C---:B------:R-:W-:Y:S01]  /*e710*/  @P6 LEA R30, P0, R27.reuse, c[0x0][0x1c8], 0x1 ;  /* 0x000072001b1e6a11 */ /* 0x040fe200078008ff */
[C---:B-1----:R-:W-:Y:S03]  /*e720*/  HMMA.16816.F32 R84, R16.reuse, R4, R84 ;  /* 0x000000041054723c */ /* 0x042fe60000001854 */
[----:B------:R-:W-:Y:S02]  /*e730*/  @P6 IADD3.X R32, R28, R203, RZ, P4, !PT ;  /* 0x000000cb1c206210 */ /* 0x000fe400027fe4ff */
[----:B------:R-:W-:Y:S02]  /*e740*/  @P6 LEA.HI.X R21, R26, c[0x0][0x1cc], R21, 0x1, P5 ;  /* 0x000073001a156a11 */ /* 0x000fe400028f0c15 */
[----:B------:R-:W-:Y:S01]  /*e750*/  @P6 LEA.HI.X R31, R27, c[0x0][0x1cc], R32, 0x1, P0 ;  /* 0x000073001b1f6a11 */ /* 0x000fe200000f0c20 */
[C---:B------:R-:W-:Y:S04]  /*e760*/  HMMA.16816.F32 R88, R16.reuse, R6, R88 ;  /* 0x000000061058723c */ /* 0x040fe80000001858 */
[C---:B------:R-:W-:Y:S02]  /*e770*/  @P6 IADD3 R26, P0, R3.reuse, R214, RZ ;  /* 0x000000d6031a6210 */ /* 0x040fe40007f1e0ff */
[----:B------:R-:W-:Y:S02]  /*e780*/  @P6 IADD3 R27, P4, R3, R212, RZ ;  /* 0x000000d4031b6210 */ /* 0x000fe40007f9e0ff */
[----:B------:R-:W-:Y:S04]  /*e790*/  @P6 LEA R22, P5, R26, c[0x0][0x1c8], 0x1 ;  /* 0x000072001a166a11 */ /* 0x000fe800078a08ff */
[----:B------:R-:W-:Y:S02]  /*e7a0*/  @P6 IADD3.X R3, R28, R213, RZ, P0, !PT ;  /* 0x000000d51c036210 */ /* 0x000fe400007fe4ff */
[----:B--2---:R-:W-:Y:S02]  /*e7b0*/  @P6 LEA R14, P0, R27, c[0x0][0x1c8], 0x1 ;  /* 0x000072001b0e6a11 */ /* 0x004fe400078008ff */
[----:B------:R-:W-:Y:S02]  /*e7c0*/  @P6 LEA.HI.X R23, R26, c[0x0][0x1cc], R3, 0x1, P5 ;  /* 0x000073001a176a11 */ /* 0x000fe400028f0c03 */
[----:B------:R-:W-:Y:S02]  /*e7d0*/  @P6 SHF.L.U32 R3, R29, 0x1, RZ ;  /* 0x000000011d036819 */ /* 0x000fe400000006ff */
[----:B------:R-:W-:Y:S03]  /*e7e0*/  @P6 IADD3.X R28, R28, R211, RZ, P4, !PT ;  /* 0x000000d31c1c6210 */ /* 0x000fe600027fe4ff */
[----:B------:R-:W-:Y:S01]  /*e7f0*/  @!PT LDS RZ, [RZ] ;  /* 0x00000000fffff984 */ /* 0x000fe20000000800 */
[----:B------:R-:W-:Y:S01]  /*e800*/  @!PT LDS RZ, [RZ] ;  /* 0x00000000fffff984 */ /* 0x000fe20000000800 */
[----:B------:R-:W-:Y:S01]  /*e810*/  @!PT LDS RZ, [RZ] ;  /* 0x00000000fffff984 */ /* 0x000fe20000000800 */
[----:B------:R1:W-:Y:S01]  /*e820*/  @P6 LDGSTS.E.BYPASS.LTC128B.128 [R3+0xc100], [R24.64], !P3 ;  /* 0x0c10000018036fae */ /* 0x0003e2000d901d4a */
[----:B------:R-:W-:Y:S02]  /*e830*/  @P6 LEA.HI.X R15, R27, c[0x0][0x1cc], R28, 0x1, P0 ;  /* 0x000073001b0f6a11 */ /* 0x000fe400000f0c1c */
[----:B------:R-:W-:Y:S01]  /*e840*/  ISETP.GE.AND P0, PT, R189, R210, PT ;  /* 0x000000d2bd00720c */ /* 0x000fe20003f06270 */
[C---:B---3--:R-:W-:Y:S04]  /*e850*/  HMMA.16816.F32 R92, R16.reuse, R8, R92 ;  /* 0x00000008105c723c */ /* 0x048fe8000000185c */
[----:B------:R1:W-:Y:S01]  /*e860*/  @P6 LDGSTS.E.BYPASS.LTC128B.128 [R3+0xe100], [R12.64], !P2 ;  /* 0x0e1000000c036fae */ /* 0x0003e2000d101d4a */
[----:B------:R-:W-:Y:S03]  /*e870*/  IADD3 R210, R210, -0x1, RZ ;  /* 0xffffffffd2d27810 */ /* 0x000fe60007ffe0ff */
[----:B------:R-:W-:Y:S04]  /*e880*/  HMMA.16816.F32 R96, R16, R10, R96 ;  /* 0x0000000a1060723c */ /* 0x000fe80000001860 */
[----:B------:R1:W-:Y:S08]  /*e890*/  @P6 LDGSTS.E.BYPASS.LTC128B.128 [R3+0x10100], [R20.64], !P1 ;  /* 0x1010000014036fae */ /* 0x0003f0000c901d4a */
[----:B------:R1:W-:Y:S08]  /*e8a0*/  @P6 LDGSTS.E.BYPASS.LTC128B.128 [R3+0xd100], [R30.64], !P3 ;  /* 0x0d1000001e036fae */ /* 0x0003f0000d901d4a */
[----:B------:R1:W-:Y:S08]  /*e8b0*/  @P6 LDGSTS.E.BYPASS.LTC128B.128 [R3+0xf100], [R22.64], !P2 ;  /* 0x0f10000016036fae */ /* 0x0003f0000d101d4a */
[----:B------:R1:W-:Y:S08]  /*e8c0*/  @P6 LDGSTS.E.BYPASS.LTC128B.128 [R3+0x11100], [R14.64], !P1 ;  /* 0x111000000e036fae */ /* 0x0003f0000c901d4a */
[----:B------:R-:W0:Y:S01]  /*e8d0*/  LDGDEPBAR ;  /* 0x00000000000079af */ /* 0x000e220000000000 */
[----:B-1----:R-:W-:Y:S01]  /*e8e0*/  MOV R3, R0 ;  /* 0x0000000000037202 */ /* 0x002fe20000000f00 */
[----:B------:R-:W-:-:S06]  /*e8f0*/  @!P0 BRA `(.L_x_4061) ;  /* 0xffffcaf000008947 */ /* 0x000fcc000383ffff */
.L_x_4052:
        /* <DEDUP_REMOVED lines=123> */
.L_x_4019:
        /* <DEDUP_REMOVED lines=261> */
.L_x_4064:
[----:B------:R-:W-:Y:S05]  /*10100*/  BSYNC B0 ;  /* 0x0000000000007941 */ /* 0x000fea0003800000 */
.L_x_4063:
        /* <DEDUP_REMOVED lines=146> */
.L_x_4062:
        /* <DEDUP_REMOVED lines=50> */
.L_x_4065:
        /* <DEDUP_REMOVED lines=11> */
.L_x_5020:


//--------------------- .text._ZN7cutlass13device_kernelIN5flash19enable_sm80_to_sm89INS1_16FlashAttnFwdSm80INS1_25CollectiveMainloopFwdSm80ILi8ELi2ELb0EN4cute5tupleIJNS5_1CILi128EEENS7_ILi64EEENS7_ILi192EEEEEELi192ENS_6half_tEfNS_4arch4Sm80ELb0ELb1ELb0ELb1ELb0ELb0ELb1ELb1EEENS1_21CollectiveEpilogueFwdINS6_IJS8_SA_S9_EEENS6_IJNS7_ILi1EEESI_SI_EEESC_SE_Li256ELb1ELb1ELb1ELb0EEENS1_36VarlenDynamicPersistentTileSchedulerILi128ELi64ELi256ELi256ELb1ELb1ELb0ELb1ELb0ELb1EEEEEEEEEvNT_6ParamsE --------------------------
	.section	.text._ZN7cutlass13device_kernelIN5flash19enable_sm80_to_sm89INS1_16FlashAttnFwdSm80INS1_25CollectiveMainloopFwdSm80ILi8ELi2ELb0EN4cute5tupleIJNS5_1CILi128EEENS7_ILi64EEENS7_ILi192EEEEEELi192ENS_6half_tEfNS_4arch4Sm80ELb0ELb1ELb0ELb1ELb0ELb0ELb1ELb1EEENS1_21CollectiveEpilogueFwdINS6_IJS8_SA_S9_EEENS6_IJNS7_ILi1EEESI_SI_EEESC_SE_Li256ELb1ELb1ELb1ELb0EEENS1_36VarlenDynamicPersistentTileSchedulerILi128ELi64ELi256ELi256ELb1ELb1ELb0ELb1ELb0ELb1EEEEEEEEEvNT_6ParamsE,"ax",@progbits
	.sectioninfo	@"SHI_REGISTERS=251"
	.align	128
.text._ZN7cutlass13device_kernelIN5flash19enable_sm80_to_sm89INS1_16FlashAttnFwdSm80INS1_25CollectiveMainloopFwdSm80ILi8ELi2ELb0EN4cute5tupleIJNS5_1CILi128EEENS7_ILi64EEENS7_ILi192EEEEEELi192ENS_6half_tEfNS_4arch4Sm80ELb0ELb1ELb0ELb1ELb0ELb0ELb1ELb1EEENS1_21CollectiveEpilogueFwdINS6_IJS8_SA_S9_EEENS6_IJNS7_ILi1EEESI_SI_EEESC_SE_Li256ELb1ELb1ELb1ELb0EEENS1_36VarlenDynamicPersistentTileSchedulerILi128ELi64ELi256ELi256ELb1ELb1ELb0ELb1ELb0ELb1EEEEEEEEEvNT_6ParamsE:
        .type           _ZN7cutlass13device_kernelIN5flash19enable_sm80_to_sm89INS1_16FlashAttnFwdSm80INS1_25CollectiveMainloopFwdSm80ILi8ELi2ELb0EN4cute5tupleIJNS5_1CILi128EEENS7_ILi64EEENS7_ILi192EEEEEELi192ENS_6half_tEfNS_4arch4Sm80ELb0ELb1ELb0ELb1ELb0ELb0ELb1ELb1EEENS1_21CollectiveEpilogueFwdINS6_IJS8_SA_S9_EEENS6_IJNS7_ILi1EEESI_SI_EEESC_SE_Li256ELb1ELb1ELb1ELb0EEENS1_36VarlenDynamicPersistentTileSchedulerILi128ELi64ELi256ELi256ELb1ELb1ELb0ELb1ELb0ELb1EEEEEEEEEvNT_6ParamsE,@function
        .size           _ZN7cutlass13device_kernelIN5flash19enable_sm80_to_sm89INS1_16FlashAttnFwdSm80INS1_25CollectiveMainloopFwdSm80ILi8ELi2ELb0EN4cute5tupleIJNS5_1CILi128EEENS7_ILi64EEENS7_ILi192EEEEEELi192ENS_6half_tEfNS_4arch4Sm80ELb0ELb1ELb0ELb1ELb0ELb0ELb1ELb1EEENS1_21CollectiveEpilogueFwdINS6_IJS8_SA_S9_EEENS6_IJNS7_ILi1EEESI_SI_EEESC_SE_Li256ELb1ELb1ELb1ELb0EEENS1_36VarlenDynamicPersistentTileSchedulerILi128ELi64ELi256ELi256ELb1ELb1ELb0ELb1ELb0ELb1EEEEEEEEEvNT_6ParamsE,(.L_x_5021 - _ZN7cutlass13device_kernelIN5flash19enable_sm80_to_sm89INS1_16FlashAttnFwdSm80INS1_25CollectiveMainloopFwdSm80ILi8ELi2ELb0EN4cute5tupleIJNS5_1CILi128EEENS7_ILi64EEENS7_ILi192EEEEEELi192ENS_6half_tEfNS_4arch4Sm80ELb0ELb1ELb0ELb1ELb0ELb0ELb1ELb1EEENS1_21CollectiveEpilogueFwdINS6_IJS8_SA_S9_EEENS6_IJNS7_ILi1EEESI_SI_EEESC_SE_Li256ELb1ELb1ELb1ELb0EEENS1_36VarlenDynamicPersistentTileSchedulerILi128ELi64ELi256ELi256ELb1ELb1ELb0ELb1ELb0ELb1EEEEEEEEEvNT_6ParamsE)
        .other          _ZN7cutlass13device_kernelIN5flash19enable_sm80_to_sm89INS1_16FlashAttnFwdSm80INS1_25CollectiveMainloopFwdSm80ILi8ELi2ELb0EN4cute5tupleIJNS5_1CILi128EEENS7_ILi64EEENS7_ILi192EEEEEELi192ENS_6half_tEfNS_4arch4Sm80ELb0ELb1ELb0ELb1ELb0ELb0ELb1ELb1EEENS1_21CollectiveEpilogueFwdINS6_IJS8_SA_S9_EEENS6_IJNS7_ILi1EEESI_SI_EEESC_SE_Li256ELb1ELb1ELb1ELb0EEENS1_36VarlenDynamicPersistentTileSchedulerILi128ELi64ELi256ELi256ELb1ELb1ELb0ELb1ELb0ELb1EEEEEEEEEvNT_6ParamsE,@"STO_CUDA_ENTRY STV_DEFAULT"
_ZN7cutlass13device_kernelIN5flash19enable_sm80_to_sm89INS1_16FlashAttnFwdSm80INS1_25CollectiveMainloopFwdSm80ILi8ELi2ELb0EN4cute5tupleIJNS5_1CILi128EEENS7_ILi64EEENS7_ILi192EEEEEELi192ENS_6half_tEfNS_4arch4Sm80ELb0ELb1ELb0ELb1ELb0ELb0ELb1ELb1EEENS1_21CollectiveEpilogueFwdINS6_IJS8_SA_S9_EEENS6_IJNS7_ILi1EEESI_SI_EEESC_SE_Li256ELb1ELb1ELb1ELb0EEENS1_36VarlenDynamicPersistentTileSchedulerILi128ELi64ELi256ELi256ELb1ELb1ELb0ELb1ELb0ELb1EEEEEEEEEvNT_6ParamsE:
        /* <DEDUP_REMOVED lines=55> */
.L_x_4071:
        /* <DEDUP_REMOVED lines=16> */
.L_x_4214:
        /* <DEDUP_REMOVED lines=16> */
.L_x_4215:
[----:B--2---:R-:W-:-:S05]  /*0570*/  IMAD R2, R2, c[0x0][0x538], RZ ;  /* 0x00014e0002027a24 */ /* 0x004fca00078e02ff */
[----:B------:R-:W-:-:S04]  /*0580*/  IADD3 R3, R2, R3, RZ ;  /* 0x0000000302037210 */ /* 0x000fc80007ffe0ff */
[----:B------:R-:W-:-:S13]  /*0590*/  ISETP.GT.AND P0, PT, R3, UR4, PT ;  /* 0x0000000403007c0c */ /* 0x000fda000bf04270 */
[----:B-1----:R-:W-:Y:S05]  /*05a0*/  @!P0 BRA `(.L_x_4071) ;  /* 0xfffffdc000008947 */ /* 0x002fea000383ffff */
.L_x_4067:
[----:B------:R-:W-:-:S05]  /*05b0*/  IADD3 R192, -R2, R3, RZ ;  /* 0x0000000302c07210 */ /* 0x000fca0007ffe1ff */
[----:B------:R-:W-:-:S05]  /*05c0*/  IMAD R0, R11, c[0x0][0x538], R192 ;  /* 0x00014e000b007a24 */ /* 0x000fca00078e02c0 */
[----:B------:R-:W-:Y:S01]  /*05d0*/  ISETP.GT.AND P0, PT, R0, UR4, PT ;  /* 0x0000000400007c0c */ /* 0x000fe2000bf04270 */
[----:B------:R-:W-:-:S12]  /*05e0*/  BRA.DIV ~URZ, `(.L_x_4072) ;  /* 0x000135a27f007947 */ /* 0x000fd8000b800000 */
[----:B------:R-:W-:-:S04]  /*05f0*/  VOTE.ANY R10, PT, !P0 ;  /* 0x00000000000a7806 */ /* 0x000fc800040e0100 */
.L_x_4216:
[----:B------:R-:W1:Y:S02]  /*0600*/  POPC R14, R10 ;  /* 0x0000000a000e7309 */ /* 0x000e640000000000 */
[----:B-1----:R-:W-:Y:S01]  /*0610*/  IADD3 R195, R14, R195, RZ ;  /* 0x000000c30ec37210 */ /* 0x002fe20007ffe0ff */
[----:B------:R-:W-:Y:S05]  /*0620*/  BRA.DIV ~URZ, `(.L_x_4073) ;  /* 0x000135a27f007947 */ /* 0x000fea000b800000 */
[----:B------:R1:W2:Y:S01]  /*0630*/  SHFL.IDX PT, R12, R12, R14, 0x1f ;  /* 0x00001f0e0c0c7589 */ /* 0x0002a200000e0000 */
[----:B------:R-:W-:-:S03]  /*0640*/  MOV R3, RZ ;  /* 0x000000ff00037202 */ /* 0x000fc60000000f00 */
[----:B------:R1:W3:Y:S04]  /*0650*/  SHFL.IDX PT, R9, R9, R14, 0x1f ;  /* 0x00001f0e09097589 */ /* 0x0002e800000e0000 */
.L_x_4217:
[----:B------:R-:W-:Y:S01]  /*0660*/  ISETP.NE.AND P0, PT, R10, RZ, PT ;  /* 0x000000ff0a00720c */ /* 0x000fe20003f05270 */
[----:B------:R-:W-:-:S12]  /*0670*/  BSSY B0, `(.L_x_4074) ;  /* 0x0000005000007945 */ /* 0x000fd80003800000 */
[----:B------:R-:W-:Y:S05]  /*0680*/  @!P0 BRA `(.L_x_4075) ;  /* 0x0000003000008947 */ /* 0x000fea0003800000 */
[----:B------:R-:W-:Y:S01]  /*0690*/  IADD3 R4, R14, -0x1, RZ ;  /* 0xffffffff0e047810 */ /* 0x000fe20007ffe0ff */
[----:B------:R-:W-:Y:S05]  /*06a0*/  BRA.DIV ~URZ, `(.L_x_4076) ;  /* 0x000136027f007947 */ /* 0x000fea000b800000 */
[----:B------:R4:W1:Y:S02]  /*06b0*/  SHFL.IDX PT, R3, R11, R4, 0x1f ;  /* 0x00001f040b037589 */ /* 0x00086400000e0000 */
.L_x_4075:
[----:B------:R-:W-:Y:S05]  /*06c0*/  BSYNC B0 ;  /* 0x0000000000007941 */ /* 0x000fea0003800000 */
.L_x_4074:
[----:B---3--:R-:W-:Y:S01]  /*06d0*/  ISETP.NE.AND P0, PT, R9, 0x1, PT ;  /* 0x000000010900780c */ /* 0x008fe20003f05270 */
[----:B-1----:R-:W-:Y:S01]  /*06e0*/  IMAD R192, R3, c[0x0][0x538], R192 ;  /* 0x00014e0003c07a24 */ /* 0x002fe200078e02c0 */
[----:B------:R-:W-:Y:S04]  /*06f0*/  BSSY B0, `(.L_x_4077) ;  /* 0x0000077000007945 */ /* 0x000fe80003800000 */
[----:B------:R-:W-:-:S07]  /*0700*/  IADD3 R3, -R192, UR4, RZ ;  /* 0x00000004c0037c10 */ /* 0x000fce000fffe1ff */
[----:B------:R-:W-:Y:S05]  /*0710*/  @!P0 BRA `(.L_x_4078) ;  /* 0x0000037000008947 */ /* 0x000fea0003800000 */
[-C--:B--2---:R-:W-:Y:S02]  /*0720*/  IABS R5, R12.reuse ;  /* 0x0000000c00057213 */ /* 0x084fe40000000000 */
[----:B------:R-:W-:Y:S02]  /*0730*/  IABS R6, R9 ;  /* 0x0000000900067213 */ /* 0x000fe40000000000 */
[----:B------:R-:W1:Y:S01]  /*0740*/  I2F.RP R13, R5 ;  /* 0x00000005000d7306 */ /* 0x000e620000209400 */
[----:B------:R-:W-:Y:S02]  /*0750*/  IABS R2, R3 ;  /* 0x0000000300027213 */ /* 0x000fe40000000000 */
[----:B------:R-:W-:-:S05]  /*0760*/  IABS R0, R12 ;  /* 0x0000000c00007213 */ /* 0x000fca0000000000 */
[----:B------:R-:W2:Y:S08]  /*0770*/  I2F.RP R7, R6 ;  /* 0x0000000600077306 */ /* 0x000eb00000209400 */
[----:B-1----:R-:W1:Y:S08]  /*0780*/  MUFU.RCP R10, R13 ;  /* 0x0000000d000a7308 */ /* 0x002e700000001000 */
[----:B--2---:R-:W-:Y:S01]  /*0790*/  MUFU.RCP R7, R7 ;  /* 0x0000000700077308 */ /* 0x004fe20000001000 */
[----:B-1----:R-:W-:Y:S01]  /*07a0*/  IADD3 R10, R10, 0xffffffe, RZ ;  /* 0x0ffffffe0a0a7810 */ /* 0x002fe20007ffe0ff */
[----:B------:R-:W-:Y:S01]  /*07b0*/  IMAD.MOV R13, RZ, RZ, -R0 ;  /* 0x000000ffff0d7224 */ /* 0x000fe200078e0a00 */
[----:B------:R-:W-:-:S05]  /*07c0*/  LOP3.LUT R0, R3, R12, RZ, 0x3c, !PT ;  /* 0x0000000c03007212 */ /* 0x000fca00078e3cff */
[----:B----4-:R-:W1:Y:S01]  /*07d0*/  F2I.FTZ.U32.TRUNC.NTZ R11, R10 ;  /* 0x0000000a000b7305 */ /* 0x010e62000021f000 */
[----:B------:R-:W-:Y:S02]  /*07e0*/  ISETP.GE.AND P0, PT, R0, RZ, PT ;  /* 0x000000ff0000720c */ /* 0x000fe40003f06270 */
[----:B------:R-:W-:-:S05]  /*07f0*/  IABS R0, R9 ;  /* 0x0000000900007213 */ /* 0x000fca0000000000 */
[----:B------:R-:W-:Y:S02]  /*0800*/  IMAD.MOV R0, RZ, RZ, -R0 ;  /* 0x000000ffff007224 */ /* 0x000fe400078e0a00 */
[----:B-1----:R-:W-:Y:S02]  /*0810*/  IMAD.MOV R4, RZ, RZ, -R11 ;  /* 0x000000ffff047224 */ /* 0x002fe400078e0a0b */
[----:B------:R-:W-:Y:S02]  /*0820*/  IMAD.MOV.U32 R10, RZ, RZ, RZ ;  /* 0x000000ffff0a7224 */ /* 0x000fe400078e00ff */
[----:B------:R-:W-:-:S04]  /*0830*/  IMAD R4, R4, R5, RZ ;  /* 0x0000000504047224 */ /* 0x000fc800078e02ff */
[----:B------:R-:W-:Y:S01]  /*0840*/  IMAD.HI.U32 R11, R11, R4, R10 ;  /* 0x000000040b0b7227 */ /* 0x000fe200078e000a */
[----:B------:R-:W-:-:S05]  /*0850*/  IADD3 R10, R7, 0xffffffe, RZ ;  /* 0x0ffffffe070a7810 */ /* 0x000fca0007ffe0ff */
[----:B------:R-:W-:Y:S02]  /*0860*/  IMAD.HI.U32 R4, R11, R2, RZ ;  /* 0x000000020b047227 */ /* 0x000fe400078e00ff */
[----:B------:R1:W2:Y:S02]  /*0870*/  F2I.FTZ.U32.TRUNC.NTZ R11, R10 ;  /* 0x0000000a000b7305 */ /* 0x0002a4000021f000 */
[----:B------:R-:W-:-:S05]  /*0880*/  IMAD R2, R4, R13, R2 ;  /* 0x0000000d04027224 */ /* 0x000fca00078e0202 */
[----:B------:R-:W-:Y:S01]  /*0890*/  ISETP.GT.U32.AND P1, PT, R5, R2, PT ;  /* 0x000000020500720c */ /* 0x000fe20003f24070 */
[----:B-1----:R-:W-:-:S12]  /*08a0*/  IMAD.MOV.U32 R10, RZ, RZ, RZ ;  /* 0x000000ffff0a7224 */ /* 0x002fd800078e00ff */
[----:B------:R-:W-:Y:S01]  /*08b0*/  @!P1 IMAD.IADD R2, R2, 0x1, -R5 ;  /* 0x0000000102029824 */ /* 0x000fe200078e0a05 */
[----:B------:R-:W-:Y:S02]  /*08c0*/  @!P1 IADD3 R4, R4, 0x1, RZ ;  /* 0x0000000104049810 */ /* 0x000fe40007ffe0ff */
[----:B------:R-:W-:Y:S02]  /*08d0*/  ISETP.NE.AND P1, PT, R12, RZ, PT ;  /* 0x000000ff0c00720c */ /* 0x000fe40003f25270 */
[----:B------:R-:W-:Y:S01]  /*08e0*/  ISETP.GE.U32.AND P2, PT, R2, R5, PT ;  /* 0x000000050200720c */ /* 0x000fe20003f46070 */
[----:B--2---:R-:W-:-:S04]  /*08f0*/  IMAD.MOV R5, RZ, RZ, -R11 ;  /* 0x000000ffff057224 */ /* 0x004fc800078e0a0b */
[----:B------:R-:W-:-:S04]  /*0900*/  IMAD R5, R5, R6, RZ ;  /* 0x0000000605057224 */ /* 0x000fc800078e02ff */
[----:B------:R-:W-:-:S04]  /*0910*/  IMAD.HI.U32 R5, R11, R5, R10 ;  /* 0x000000050b057227 */ /* 0x000fc800078e000a */
[----:B------:R-:W-:-:S05]  /*0920*/  @P2 IADD3 R4, R4, 0x1, RZ ;  /* 0x0000000104042810 */ /* 0x000fca0007ffe0ff */
[----:B------:R-:W-:Y:S01]  /*0930*/  @!P0 IMAD.MOV R4, RZ, RZ, -R4 ;  /* 0x000000ffff048224 */ /* 0x000fe200078e0a04 */
[----:B------:R-:W-:-:S04]  /*0940*/  @!P1 LOP3.LUT R4, RZ, R12, RZ, 0x33, !PT ;  /* 0x0000000cff049212 */ /* 0x000fc800078e33ff */
[----:B------:R-:W-:-:S05]  /*0950*/  IABS R2, R4 ;  /* 0x0000000400027213 */ /* 0x000fca0000000000 */
[----:B------:R-:W-:-:S04]  /*0960*/  IMAD.HI.U32 R5, R5, R2, RZ ;  /* 0x0000000205057227 */ /* 0x000fc800078e00ff */
[----:B------:R-:W-:Y:S01]  /*0970*/  IMAD R7, R5, R0, R2 ;  /* 0x0000000005077224 */ /* 0x000fe200078e0202 */
[----:B------:R-:W-:Y:S01]  /*0980*/  LOP3.LUT R0, R4, R9, RZ, 0x3c, !PT ;  /* 0x0000000904007212 */ /* 0x000fe200078e3cff */
[----:B------:R-:W-:-:S03]  /*0990*/  IMAD.MOV R2, RZ, RZ, -R4 ;  /* 0x000000ffff027224 */ /* 0x000fc600078e0a04 */
[----:B------:R-:W-:Y:S02]  /*09a0*/  ISETP.GT.U32.AND P1, PT, R6, R7, PT ;  /* 0x000000070600720c */ /* 0x000fe40003f24070 */
[----:B------:R-:W-:-:S11]  /*09b0*/  ISETP.GE.AND P0, PT, R0, RZ, PT ;  /* 0x000000ff0000720c */ /* 0x000fd60003f06270 */
[----:B------:R-:W-:Y:S01]  /*09c0*/  @!P1 IMAD.IADD R7, R7, 0x1, -R6 ;  /* 0x0000000107079824 */ /* 0x000fe200078e0a06 */
[----:B------:R-:W-:Y:S02]  /*09d0*/  @!P1 IADD3 R5, R5, 0x1, RZ ;  /* 0x0000000105059810 */ /* 0x000fe40007ffe0ff */
[----:B------:R-:W-:Y:S02]  /*09e0*/  ISETP.NE.AND P1, PT, R9, RZ, PT ;  /* 0x000000ff0900720c */ /* 0x000fe40003f25270 */
[----:B------:R-:W-:Y:S01]  /*09f0*/  ISETP.GE.U32.AND P2, PT, R7, R6, PT ;  /* 0x000000060700720c */ /* 0x000fe20003f46070 */
[----:B------:R-:W-:-:S12]  /*0a00*/  IMAD R7, R12, R2, R3 ;  /* 0x000000020c077224 */ /* 0x000fd800078e0203 */
[----:B------:R-:W-:-:S05]  /*0a10*/  @P2 IADD3 R5, R5, 0x1, RZ ;  /* 0x0000000105052810 */ /* 0x000fca0007ffe0ff */
[----:B------:R-:W-:Y:S01]  /*0a20*/  @!P0 IMAD.MOV R5, RZ, RZ, -R5 ;  /* 0x000000ffff058224 */ /* 0x000fe200078e0a05 */
[----:B------:R-:W-:-:S05]  /*0a30*/  @!P1 LOP3.LUT R5, RZ, R9, RZ, 0x33, !PT ;  /* 0x00000009ff059212 */ /* 0x000fca00078e33ff */
[--C-:B------:R-:W-:Y:S02]  /*0a40*/  IMAD.MOV R0, RZ, RZ, -R5.reuse ;  /* 0x000000ffff007224 */ /* 0x100fe400078e0a05 */
[C---:B------:R-:W-:Y:S02]  /*0a50*/  IMAD R5, R9.reuse, 0x1000000, R5 ;  /* 0x0100000009057824 */ /* 0x040fe400078e0205 */
[----:B------:R-:W-:-:S04]  /*0a60*/  IMAD R0, R9, R0, R4 ;  /* 0x0000000009007224 */ /* 0x000fc800078e0204 */
[----:B------:R-:W-:Y:S01]  /*0a70*/  IMAD R194, R0, 0x10000, R5 ;  /* 0x0001000000c27824 */ /* 0x000fe200078e0205 */
[----:B------:R-:W-:Y:S05]  /*0a80*/  BRA `(.L_x_4079) ;  /* 0x000003d000007947 */ /* 0x000fea0003800000 */
.L_x_4078:
[----:B------:R-:W-:-:S04]  /*0a90*/  IMAD.MOV.U32 R0, RZ, RZ, 0x4 ;  /* 0x00000004ff007424 */ /* 0x000fc800078e00ff */
[----:B------:R-:W-:-:S05]  /*0aa0*/  IMAD.WIDE R14, R195, R0, c[0x0][0x590] ;  /* 0x00016400c30e7625 */ /* 0x000fca00078e0200 */
[----:B------:R-:W3:Y:S01]  /*0ab0*/  LDG.E R5, [R14.64] ;  /* 0x000000080e057981 */ /* 0x000ee2000c1e1900 */
[----:B------:R-:W-:Y:S01]  /*0ac0*/  IABS R2, R3 ;  /* 0x0000000300027213 */ /* 0x000fe20000000000 */
[----:B--234-:R-:W-:-:S05]  /*0ad0*/  IMAD R4, R5, R12, RZ ;  /* 0x0000000c05047224 */ /* 0x01cfca00078e02ff */
        /* <DEDUP_REMOVED lines=56> */
.L_x_4079:
[----:B------:R-:W-:Y:S05]  /*0e60*/  BSYNC B0 ;  /* 0x0000000000007941 */ /* 0x000fea0003800000 */
.L_x_4077:
[----:B------:R-:W-:-:S04]  /*0e70*/  LOP3.LUT R7, RZ, R7, RZ, 0x33, !PT ;  /* 0x00000007ff077212 */ /* 0x000fc800078e33ff */
[----:B------:R-:W-:Y:S01]  /*0e80*/  IADD3 R193, R7, R12, RZ ;  /* 0x0000000c07c17210 */ /* 0x000fe20007ffe0ff */
[----:B------:R-:W-:Y:S05]  /*0e90*/  BRA `(.L_x_4080) ;  /* 0x0000004000007947 */ /* 0x000fea0003800000 */
.L_x_4068:
[----:B------:R-:W-:Y:S01]  /*0ea0*/  IMAD.MOV.U32 R193, RZ, RZ, RZ ;  /* 0x000000ffffc17224 */ /* 0x000fe200078e00ff */
[----:B------:R-:W-:Y:S01]  /*0eb0*/  MOV R194, RZ ;  /* 0x000000ff00c27202 */ /* 0x000fe20000000f00 */
[----:B------:R-:W-:Y:S01]  /*0ec0*/  IMAD.U32 R192, RZ, RZ, UR4 ;  /* 0x00000004ffc07e24 */ /* 0x000fe2000f8e00ff */
[----:B------:R-:W-:Y:S02]  /*0ed0*/  MOV R195, c[0x0][0x53c] ;  /* 0x00014f0000c37a02 */ /* 0x000fe40000000f00 */
.L_x_4080:
[----:B------:R-:W-:Y:S01]  /*0ee0*/  ISETP.NE.AND P0, PT, R8, RZ, PT ;  /* 0x000000ff0800720c */ /* 0x000fe20003f05270 */
[----:B------:R-:W-:-:S12]  /*0ef0*/  WARPSYNC 0xffffffff ;  /* 0xffffffff00007948 */ /* 0x000fd80003800000 */
[----:B------:R1:W-:Y:S04]  /*0f00*/  @!P0 STS.128 [0x24100], R192 ;  /* 0x024100c0ff008388 */ /* 0x0003e80000000c00 */
[----:B------:R-:W-:Y:S06]  /*0f10*/  BAR.ARV 0x5, 0x100 ;  /* 0x0144000000007b1d */ /* 0x000fec0000002000 */
.L_x_4066:
[----:B-1----:R-:W-:-:S13]  /*0f20*/  ISETP.GE.AND P0, PT, R195, c[0x0][0x53c], PT ;  /* 0x00014f00c3007a0c */ /* 0x002fda0003f06270 */
[----:B------:R-:W-:Y:S05]  /*0f30*/  @P0 EXIT ;  /* 0x000000000000094d */ /* 0x000fea0003800000 */
[----:B------:R-:W-:-:S04]  /*0f40*/  SHF.R.S32.HI R13, RZ, 0x1f, R202 ;  /* 0x0000001fff0d7819 */ /* 0x000fc800000114ca */
[CC--:B------:R-:W-:Y:S02]  /*0f50*/  LEA.HI R11, R13.reuse, R202.reuse, RZ, 0x2 ;  /* 0x000000ca0d0b7211 */ /* 0x0c0fe400078f10ff */
[----:B------:R-:W-:Y:S02]  /*0f60*/  LEA.HI R5, R13, R202, RZ, 0x4 ;  /* 0x000000ca0d057211 */ /* 0x000fe400078f20ff */
[--C-:B------:R-:W-:Y:S02]  /*0f70*/  SHF.R.S32.HI R0, RZ, 0x2, R11.reuse ;  /* 0x00000002ff007819 */ /* 0x100fe4000001140b */
[----:B------:R-:W-:Y:S02]  /*0f80*/  SHF.R.S32.HI R7, RZ, 0x1f, R11 ;  /* 0x0000001fff077819 */ /* 0x000fe4000001140b */
[----:B------:R-:W-:Y:S02]  /*0f90*/  SHF.R.S32.HI R2, RZ, 0x4, R5 ;  /* 0x00000004ff027819 */ /* 0x000fe40000011405 */
[----:B------:R-:W-:-:S02]  /*0fa0*/  LEA.HI R7, R7, R0, RZ, 0x3 ;  /* 0x0000000007077211 */ /* 0x000fc400078f18ff */
[----:B------:R-:W-:Y:S02]  /*0fb0*/  LEA.HI R15, R13, R202, RZ, 0x3 ;  /* 0x000000ca0d0f7211 */ /* 0x000fe400078f18ff */
[----:B------:R-:W-:Y:S02]  /*0fc0*/  LEA.HI R3, R5, R2, RZ, 0x1 ;  /* 0x0000000205037211 */ /* 0x000fe400078f08ff */
[----:B------:R-:W-:Y:S02]  /*0fd0*/  LOP3.LUT R7, R7, 0xfffffff8, RZ, 0xc0, !PT ;  /* 0xfffffff807077812 */ /* 0x000fe400078ec0ff */
[----:B------:R-:W-:Y:S02]  /*0fe0*/  LOP3.LUT R5, R5, 0xfffffff0, RZ, 0xc0, !PT ;  /* 0xfffffff005057812 */ /* 0x000fe400078ec0ff */
[----:B------:R-:W-:Y:S01]  /*0ff0*/  SHF.R.S32.HI R215, RZ, 0x3, R15 ;  /* 0x00000003ffd77819 */ /* 0x000fe2000001140f */
[----:B------:R-:W-:Y:S01]  /*1000*/  IMAD.IADD R7, R0, 0x1, -R7 ;  /* 0x0000000100077824 */ /* 0x000fe200078e0a07 */
[----:B------:R-:W-:Y:S01]  /*1010*/  LOP3.LUT R9, R15, 0xfffffff8, RZ, 0xc0, !PT ;  /* 0xfffffff80f097812 */ /* 0x000fe200078ec0ff */
[C---:B------:R-:W-:Y:S01]  /*1020*/  IMAD.IADD R0, R202.reuse, 0x1, -R5 ;  /* 0x00000001ca007824 */ /* 0x040fe200078e0a05 */
        /* <DEDUP_REMOVED lines=14> */
[----:B------:R-:W-:Y:S02]  /*1110*/  LEA.HI R9, R9, R0, RZ, 0x3 ;  /* 0x0000000009097211 */ /* 0x000fe400078f18ff */
[----:B------:R-:W-:Y:S02]  /*1120*/  LOP3.LUT R208, R17, R2, R208, 0xf6, !PT ;  /* 0x0000000211d07212 */ /* 0x000fe400078ef6d0 */
[----:B------:R-:W-:Y:S02]  /*1130*/  LOP3.LUT R17, R13, 0xffffffe0, RZ, 0xc0, !PT ;  /* 0xffffffe00d117812 */ /* 0x000fe400078ec0ff */
[C---:B------:R-:W-:Y:S01]  /*1140*/  LOP3.LUT R5, R9.reuse, 0xfffffff8, RZ, 0xc0, !PT ;  /* 0xfffffff809057812 */ /* 0x040fe200078ec0ff */
[----:B------:R-:W-:Y:S01]  /*1150*/  IMAD.SHL.U32 R9, R9, 0x40, RZ ;  /* 0x0000004009097824 */ /* 0x000fe200078e00ff */
[----:B------:R-:W-:Y:S01]  /*1160*/  SHF.R.S32.HI R8, RZ, 0x5, R13 ;  /* 0x00000005ff087819 */ /* 0x000fe2000001140d */
[----:B------:R-:W-:Y:S01]  /*1170*/  IMAD.IADD R212, R202, 0x1, -R17 ;  /* 0x00000001cad47824 */ /* 0x000fe200078e0a11 */
        /* <DEDUP_REMOVED lines=8> */
[----:B------:R-:W-:Y:S02]  /*1200*/  LOP3.LUT R13, R13, 0xffffff8, RZ, 0xc0, !PT ;  /* 0x0ffffff80d0d7812 */ /* 0x000fe400078ec0ff */
[----:B------:R-:W-:Y:S01]  /*1210*/  LEA.HI R209, R209, R212, RZ, 0x2 ;  /* 0x000000d4d1d17211 */ /* 0x000fe200078f10ff */
[----:B------:R-:W-:Y:S01]  /*1220*/  IMAD.IADD R0, R202, 0x1, -R11 ;  /* 0x00000001ca007824 */ /* 0x000fe200078e0a0b */
[----:B------:R-:W-:Y:S01]  /*1230*/  ISETP.NE.U32.AND P3, PT, R10, 0x1, PT ;  /* 0x000000010a00780c */ /* 0x000fe20003f65070 */
[----:B------:R-:W-:Y:S01]  /*1240*/  IMAD.SHL.U32 R10, R7, 0x40, RZ ;  /* 0x00000040070a7824 */ /* 0x000fe200078e00ff */
[----:B------:R-:W-:Y:S01]  /*1250*/  LOP3.LUT R2, R2, 0x1c0, RZ, 0xc0, !PT ;  /* 0x000001c002027812 */ /* 0x000fe200078ec0ff */
[----:B------:R-:W-:Y:S01]  /*1260*/  IMAD.SHL.U32 R11, R3, 0x8, RZ ;  /* 0x00000008030b7824 */ /* 0x000fe200078e00ff */
[----:B------:R-:W-:Y:S01]  /*1270*/  SHF.R.S32.HI R211, RZ, 0x2, R209 ;  /* 0x00000002ffd37819 */ /* 0x000fe200000114d1 */
[----:B------:R-:W-:Y:S01]  /*1280*/  IMAD.IADD R6, R8, 0x1, -R13 ;  /* 0x0000000108067824 */ /* 0x000fe200078e0a0d */
[----:B------:R-:W-:-:S02]  /*1290*/  LOP3.LUT R4, R4, 0x1c0, RZ, 0xc0, !PT ;  /* 0x000001c004047812 */ /* 0x000fc400078ec0ff */
[----:B------:R-:W-:Y:S01]  /*12a0*/  R2P PR, R7, 0x6 ;  /* 0x0000000607007804 */ /* 0x000fe20000000000 */
[----:B------:R-:W-:Y:S01]  /*12b0*/  IMAD.SHL.U32 R7, R8, 0x400, RZ ;  /* 0x0000040008077824 */ /* 0x000fe200078e00ff */
[----:B------:R-:W-:Y:S01]  /*12c0*/  LOP3.LUT R10, R10, 0x1c0, RZ, 0xc0, !PT ;  /* 0x000001c00a0a7812 */ /* 0x000fe200078ec0ff */
[----:B------:R-:W-:Y:S01]  /*12d0*/  IMAD R211, R6, 0x10, R211 ;  /* 0x0000001006d37824 */ /* 0x000fe200078e02d3 */
[----:B------:R-:W-:Y:S01]  /*12e0*/  LOP3.LUT R11, R2, 0x8, R11, 0xf8, !PT ;  /* 0x00000008020b7812 */ /* 0x000fe200078ef80b */
[----:B------:R-:W-:Y:S01]  /*12f0*/  IMAD R213, R0, 0x2, R7 ;  /* 0x0000000200d57824 */ /* 0x000fe200078e0207 */
[----:B------:R-:W-:Y:S02]  /*1300*/  LOP3.LUT R15, R4, 0x8, R15, 0xf8, !PT ;  /* 0x00000008040f7812 */ /* 0x000fe400078ef80f */
[----:B------:R-:W-:Y:S02]  /*1310*/  SHF.R.U32.HI R2, RZ, 0x3, R2 ;  /* 0x00000003ff027819 */ /* 0x000fe40000011602 */
[----:B------:R-:W-:-:S02]  /*1320*/  SHF.R.U32.HI R4, RZ, 0x3, R4 ;  /* 0x00000003ff047819 */ /* 0x000fc40000011604 */
[----:B------:R-:W-:Y:S02]  /*1330*/  LEA.HI R6, R0, R0, RZ, 0x1 ;  /* 0x0000000000067211 */ /* 0x000fe400078f08ff */
[----:B------:R-:W-:Y:S02]  /*1340*/  LEA.HI R10, R10, R10, RZ, 0x1d ;  /* 0x0000000a0a0a7211 */ /* 0x000fe400078fe8ff */
[----:B------:R-:W-:Y:S02]  /*1350*/  LOP3.LUT R2, R11, R2, RZ, 0x3c, !PT ;  /* 0x000000020b027212 */ /* 0x000fe400078e3cff */
[----:B------:R-:W-:Y:S01]  /*1360*/  LOP3.LUT R4, R15, R4, RZ, 0x3c, !PT ;  /* 0x000000040f047212 */ /* 0x000fe200078e3cff */
[----:B------:R-:W-:Y:S01]  /*1370*/  IMAD.IADD R213, R213, 0x1, R10 ;  /* 0x00000001d5d57824 */ /* 0x000fe200078e020a */
[----:B------:R-:W-:Y:S02]  /*1380*/  LOP3.LUT R11, R6, 0x1ffffffe, RZ, 0xc0, !PT ;  /* 0x1ffffffe060b7812 */ /* 0x000fe400078ec0ff */
[----:B------:R-:W-:Y:S01]  /*1390*/  LOP3.LUT R9, R9, 0xfffffe00, RZ, 0xc0, !PT ;  /* 0xfffffe0009097812 */ /* 0x000fe200078ec0ff */
[----:B------:R-:W-:Y:S01]  /*13a0*/  IMAD R4, R3, 0x200, R4 ;  /* 0x0000020003047824 */ /* 0x000fe200078e0204 */
[----:B------:R-:W-:Y:S01]  /*13b0*/  LEA R213, R213, 0x80, 0x1 ;  /* 0x00000080d5d57811 */ /* 0x000fe200078e08ff */
[----:B------:R-:W-:Y:S01]  /*13c0*/  IMAD.IADD R210, R0, 0x1, -R11 ;  /* 0x0000000100d27824 */ /* 0x000fe200078e0a0b */
[-C--:B------:R-:W-:Y:S01]  /*13d0*/  IADD3 R0, R2, R9.reuse, R7 ;  /* 0x0000000902007210 */ /* 0x080fe20007ffe007 */
[----:B------:R-:W-:Y:S01]  /*13e0*/  IMAD.MOV.U32 R3, RZ, RZ, 0x20 ;  /* 0x00000020ff037424 */ /* 0x000fe200078e00ff */
[----:B------:R-:W-:Y:S01]  /*13f0*/  LOP3.LUT P0, RZ, R5, 0x2, RZ, 0xc0, !PT ;  /* 0x0000000205ff7812 */ /* 0x000fe2000780c0ff */
[----:B------:R-:W-:Y:S01]  /*1400*/  IMAD R210, R210, 0x8, R211 ;  /* 0x00000008d2d27824 */ /* 0x000fe200078e02d3 */
[----:B------:R-:W-:-:S02]  /*1410*/  LOP3.LUT R2, R2, R9, RZ, 0xfc, !PT ;  /* 0x0000000902027212 */ /* 0x000fc400078efcff */
[----:B------:R-:W-:Y:S01]  /*1420*/  LOP3.LUT P4, RZ, R5, 0x4, RZ, 0xc0, !PT ;  /* 0x0000000405ff7812 */ /* 0x000fe2000788c0ff */
[----:B------:R-:W-:Y:S01]  /*1430*/  IMAD.MOV.U32 R5, RZ, RZ, 0x40 ;  /* 0x00000040ff057424 */ /* 0x000fe200078e00ff */
[----:B------:R-:W-:Y:S02]  /*1440*/  IADD3 R205, R213, -0x10, RZ ;  /* 0xfffffff0d5cd7810 */ /* 0x000fe40007ffe0ff */
[----:B------:R-:W-:Y:S02]  /*1450*/  LOP3.LUT R209, R209, 0x7ffffffc, RZ, 0xc0, !PT ;  /* 0x7ffffffcd1d17812 */ /* 0x000fe400078ec0ff */
[C---:B------:R-:W-:Y:S02]  /*1460*/  SEL R8, R3.reuse, 0xffffffe0, !P1 ;  /* 0xffffffe003087807 */ /* 0x040fe40004800000 */
[----:B------:R-:W-:Y:S01]  /*1470*/  SEL R187, R3, 0xffffffe0, !P0 ;  /* 0xffffffe003bb7807 */ /* 0x000fe20004000000 */
[----:B------:R-:W-:Y:S01]  /*1480*/  IMAD.IADD R209, R212, 0x1, -R209 ;  /* 0x00000001d4d17824 */ /* 0x000fe200078e0ad1 */
[C---:B------:R-:W-:Y:S01]  /*1490*/  @P3 IADD3 R205, R213.reuse, 0x10, RZ ;  /* 0x00000010d5cd3810 */ /* 0x040fe20007ffe0ff */
[----:B------:R-:W-:Y:S01]  /*14a0*/  IMAD.IADD R222, R213, 0x1, R8 ;  /* 0x00000001d5de7824 */ /* 0x000fe200078e0208 */
[----:B------:R-:W-:Y:S01]  /*14b0*/  LEA R182, R2, 0x100, 0x1 ;  /* 0x0000010002b67811 */ /* 0x000fe200078e08ff */
[----:B------:R-:W-:Y:S01]  /*14c0*/  IMAD.SHL.U32 R209, R209, 0x2, RZ ;  /* 0x00000002d1d17824 */ /* 0x000fe200078e00ff */
        /* <DEDUP_REMOVED lines=16> */
[C---:B------:R-:W-:Y:S01]  /*15d0*/  IADD3 R207, R208.reuse, 0x100, RZ ;  /* 0x00000100d0cf7810 */ /* 0x040fe20007ffe0ff */
[C---:B------:R-:W-:Y:S01]  /*15e0*/  IMAD.IADD R181, R3.reuse, 0x1, R182 ;  /* 0x0000000103b57824 */ /* 0x040fe200078e02b6 */
[----:B------:R-:W-:Y:S01]  /*15f0*/  IADD3 R206, R208, 0xc100, RZ ;  /* 0x0000c100d0ce7810 */ /* 0x000fe20007ffe0ff */
[----:B------:R-:W-:Y:S01]  /*1600*/  IMAD.IADD R225, R3, 0x1, R0 ;  /* 0x0000000103e17824 */ /* 0x000fe200078e0200 */
[----:B------:R-:W-:Y:S01]  /*1610*/  LEA R186, R4, 0xc100, 0x1 ;  /* 0x0000c10004ba7811 */ /* 0x000fe200078e08ff */
[----:B------:R-:W-:-:S02]  /*1620*/  IMAD.IADD R183, R185, 0x1, R3 ;  /* 0x00000001b9b77824 */ /* 0x000fc400078e0203 */
.L_x_4213:
        /* <DEDUP_REMOVED lines=9> */
[----:B------:R-:W-:Y:S01]  /*16c0*/  IMAD.WIDE R10, R195, R0, c[0x0][0x348] ;  /* 0x0000d200c30a7625 */ /* 0x000fe200078e0200 */
[----:B------:R-:W-:-:S02]  /*16d0*/  ISETP.NE.U32.AND P4, PT, RZ, c[0x0][0x350], PT ;  /* 0x0000d400ff007a0c */ /* 0x000fc40003f85070 */
[----:B------:R-:W-:Y:S01]  /*16e0*/  ISETP.NE.AND.EX P5, PT, RZ, c[0x0][0x34c], PT, P5 ;  /* 0x0000d300ff007a0c */ /* 0x000fe20003fa5350 */
[----:B------:R-:W-:Y:S01]  /*16f0*/  IMAD.WIDE R8, R195, R0, c[0x0][0x350] ;  /* 0x0000d400c3087625 */ /* 0x000fe200078e0200 */
[----:B------:R-:W-:-:S03]  /*1700*/  ISETP.NE.AND.EX P4, PT, RZ, c[0x0][0x354], PT, P4 ;  /* 0x0000d500ff007a0c */ /* 0x000fc60003f85340 */
[----:B------:R-:W-:-:S04]  /*1710*/  @P0 IMAD.WIDE R228, R195, R0, c[0x0][0x360] ;  /* 0x0000d800c3e40625 */ /* 0x000fc800078e0200 */
[----:B------:R-:W-:Y:S02]  /*1720*/  @P1 IMAD.WIDE R12, R195, R0, c[0x0][0x370] ;  /* 0x0000dc00c30c1625 */ /* 0x000fe400078e0200 */
        /* <DEDUP_REMOVED lines=12> */
.L_x_4081:
[----:B------:R-:W-:-:S04]  /*17f0*/  ISETP.NE.U32.AND P0, PT, RZ, c[0x0][0x368], PT ;  /* 0x0000da00ff007a0c */ /* 0x000fc80003f05070 */
[----:B------:R-:W-:-:S13]  /*1800*/  ISETP.NE.AND.EX P0, PT, RZ, c[0x0][0x36c], PT, P0 ;  /* 0x0000db00ff007a0c */ /* 0x000fda0003f05300 */
[----:B------:R-:W-:Y:S05]  /*1810*/  @!P0 BRA `(.L_x_4082) ;  /* 0x0000003000008947 */ /* 0x000fea0003800000 */
[----:B-1----:R-:W-:-:S05]  /*1820*/  IMAD.WIDE R8, R195, R0, c[0x0][0x368] ;  /* 0x0000da00c3087625 */ /* 0x002fca00078e0200 */
[----:B------:R1:W5:Y:S01]  /*1830*/  LDG.E R2, [R8.64] ;  /* 0x0000000808027981 */ /* 0x000362000c1e1900 */
[----:B------:R-:W-:Y:S05]  /*1840*/  BRA `(.L_x_4083) ;  /* 0x0000005000007947 */ /* 0x000fea0003800000 */
.L_x_4082:
[----:B------:R-:W-:Y:S01]  /*1850*/  MOV R2, c[0x0][0x1d0] ;  /* 0x0000740000027a02 */ /* 0x000fe20000000f00 */
[----:B------:R-:W-:Y:S05]  /*1860*/  @!P4 BRA `(.L_x_4083) ;  /* 0x000000300000c947 */ /* 0x000fea0003800000 */
[----:B------:R-:W2:Y:S04]  /*1870*/  LDG.E R2, [R8.64] ;  /* 0x0000000808027981 */ /* 0x000ea8000c1e1900 */
[----:B------:R-:W2:Y:S02]  /*1880*/  LDG.E R7, [R8.64+0x4] ;  /* 0x0000040808077981 */ /* 0x000ea4000c1e1900 */
[----:B--2---:R-:W-:Y:S02]  /*1890*/  IADD3 R2, -R2, R7, RZ ;  /* 0x0000000702027210 */ /* 0x004fe40007ffe1ff */
.L_x_4083:
[----:B------:R-:W-:Y:S01]  /*18a0*/  IMAD.MOV.U32 R4, RZ, RZ, c[0x0][0x2c4] ;  /* 0x0000b100ff047624 */ /* 0x000fe200078e00ff */
[----:B-----5:R-:W-:Y:S01]  /*18b0*/  IADD3 R6, R6, R3, RZ ;  /* 0x0000000306067210 */ /* 0x020fe20007ffe0ff */
[----:B------:R-:W-:-:S02]  /*18c0*/  IMAD.SHL.U32 R193, R193, 0x80, RZ ;  /* 0x00000080c1c17824 */ /* 0x000fc400078e00ff */
[----:B------:R-:W-:Y:S01]  /*18d0*/  IMAD.IADD R227, R2, 0x1, -R3 ;  /* 0x0000000102e37824 */ /* 0x000fe200078e0a03 */
[----:B------:R-:W-:Y:S02]  /*18e0*/  ISETP.NE.AND P2, PT, R4, 0x1, PT ;  /* 0x000000010400780c */ /* 0x000fe40003f45270 */
[----:B------:R-:W-:Y:S02]  /*18f0*/  IADD3 R7, R193, 0x7f, RZ ;  /* 0x0000007fc1077810 */ /* 0x000fe40007ffe0ff */
[----:B------:R-:W-:Y:S02]  /*1900*/  MOV R2, c[0x0][0x32c] ;  /* 0x0000cb0000027a02 */ /* 0x000fe40000000f00 */
[----:B------:R-:W-:Y:S02]  /*1910*/  IADD3 R240, R227, 0x1, -R228 ;  /* 0x00000001e3f07810 */ /* 0x000fe40007ffe8e4 */
[----:B------:R-:W-:-:S05]  /*1920*/  ISETP.GE.AND P1, PT, R2, 0x1, PT ;  /* 0x000000010200780c */ /* 0x000fca0003f26270 */
[----:B------:R-:W-:-:S05]  /*1930*/  @P2 IMAD.HI.U32 R4, R7, c[0x0][0x2c8], RZ ;  /* 0x0000b20007042a27 */ /* 0x000fca00078e00ff */
[----:B------:R-:W-:-:S05]  /*1940*/  @P2 SHF.R.U32.HI R7, RZ, c[0x0][0x2cc], R4 ;  /* 0x0000b300ff072a19 */ /* 0x000fca0000011604 */
[----:B------:R-:W-:-:S05]  /*1950*/  IMAD.IADD R4, R240, 0x1, R7 ;  /* 0x00000001f0047824 */ /* 0x000fca00078e0207 */
[----:B-1----:R-:W-:Y:S01]  /*1960*/  IADD3 R8, R4, c[0x0][0x328], RZ ;  /* 0x0000ca0004087a10 */ /* 0x002fe20007ffe0ff */
        /* <DEDUP_REMOVED lines=11> */
.L_x_4086:
[----:B------:R-:W-:-:S13]  /*1a20*/  ISETP.NE.AND P0, PT, R2, 0x1, PT ;  /* 0x000000010200780c */ /* 0x000fda0003f05270 */
[----:B------:R-:W-:-:S05]  /*1a30*/  @P0 IMAD.HI.U32 R4, R3, c[0x0][0x330], RZ ;  /* 0x0000cc0003040a27 */ /* 0x000fca00078e00ff */
[----:B------:R-:W-:Y:S02]  /*1a40*/  @P0 SHF.R.U32.HI R3, RZ, c[0x0][0x334], R4 ;  /* 0x0000cd00ff030a19 */ /* 0x000fe40000011604 */
.L_x_4087:
[----:B------:R-:W-:Y:S05]  /*1a50*/  BSYNC B0 ;  /* 0x0000000000007941 */ /* 0x000fea0003800000 */
.L_x_4085:
[----:B------:R-:W-:-:S05]  /*1a60*/  IMAD R3, R3, R2, c[0x0][0x32c] ;  /* 0x0000cb0003037624 */ /* 0x000fca00078e0202 */
[----:B------:R-:W-:-:S04]  /*1a70*/  IMNMX R8, R8, R3, PT ;  /* 0x0000000308087217 */ /* 0x000fc80003800200 */
.L_x_4084:
[----:B------:R-:W-:Y:S01]  /*1a80*/  IADD3 R8, R8, 0x3f, RZ ;  /* 0x0000003f08087810 */ /* 0x000fe20007ffe0ff */
[----:B------:R-:W-:Y:S01]  /*1a90*/  @P2 IMAD.HI.U32 R3, R193, c[0x0][0x2c8], RZ ;  /* 0x0000b200c1032a27 */ /* 0x000fe200078e00ff */
[C---:B------:R-:W-:Y:S02]  /*1aa0*/  IADD3 R10, R227.reuse, 0x3f, RZ ;  /* 0x0000003fe30a7810 */ /* 0x040fe40007ffe0ff */
[----:B------:R-:W-:Y:S01]  /*1ab0*/  SHF.R.S32.HI R7, RZ, 0x1f, R8 ;  /* 0x0000001fff077819 */ /* 0x000fe20000011408 */
[----:B------:R-:W-:Y:S01]  /*1ac0*/  IMAD.MOV.U32 R4, RZ, RZ, R193 ;  /* 0x000000ffff047224 */ /* 0x000fe200078e00c1 */
[----:B------:R-:W-:Y:S02]  /*1ad0*/  SHF.R.S32.HI R9, RZ, 0x1f, R10 ;  /* 0x0000001fff097819 */ /* 0x000fe4000001140a */
[----:B------:R-:W-:Y:S01]  /*1ae0*/  @P2 SHF.R.U32.HI R4, RZ, c[0x0][0x2cc], R3 ;  /* 0x0000b300ff042a19 */ /* 0x000fe20000011603 */
[----:B------:R-:W-:Y:S01]  /*1af0*/  IMAD.IADD R3, R227, 0x1, -R228 ;  /* 0x00000001e3037824 */ /* 0x000fe200078e0ae4 */
        /* <DEDUP_REMOVED lines=17> */
.L_x_4090:
[----:B------:R-:W-:-:S13]  /*1c10*/  ISETP.NE.AND P0, PT, R2, 0x1, PT ;  /* 0x000000010200780c */ /* 0x000fda0003f05270 */
[----:B------:R-:W-:-:S05]  /*1c20*/  @P0 IMAD.HI.U32 R2, R4, c[0x0][0x330], RZ ;  /* 0x0000cc0004020a27 */ /* 0x000fca00078e00ff */
[----:B------:R-:W-:Y:S02]  /*1c30*/  @P0 SHF.R.U32.HI R4, RZ, c[0x0][0x334], R2 ;  /* 0x0000cd00ff040a19 */ /* 0x000fe40000011602 */
.L_x_4091:
[----:B------:R-:W-:Y:S05]  /*1c40*/  BSYNC B0 ;  /* 0x0000000000007941 */ /* 0x000fea0003800000 */
.L_x_4089:
[----:B------:R-:W-:-:S05]  /*1c50*/  IMAD R4, R4, c[0x0][0x32c], RZ ;  /* 0x0000cb0004047a24 */ /* 0x000fca00078e02ff */
[----:B------:R-:W-:-:S04]  /*1c60*/  IMNMX R7, R7, R4, !PT ;  /* 0x0000000407077217 */ /* 0x000fc80007800200 */
.L_x_4088:
[----:B------:R-:W-:Y:S01]  /*1c70*/  SHF.R.S32.HI R2, RZ, 0x1f, R7 ;  /* 0x0000001fff027819 */ /* 0x000fe20000011407 */
[----:B------:R-:W-:Y:S01]  /*1c80*/  BSSY B0, `(.L_x_4092) ;  /* 0x0000029000007945 */ /* 0x000fe20003800000 */
[----:B------:R-:W-:Y:S02]  /*1c90*/  LOP3.LUT R231, R194, 0xff0000, RZ, 0xc0, !PT ;  /* 0x00ff0000c2e77812 */ /* 0x000fe400078ec0ff */
[----:B------:R-:W-:Y:S01]  /*1ca0*/  LEA.HI R2, R2, R7, RZ, 0x6 ;  /* 0x0000000702027211 */ /* 0x000fe200078f30ff */
[----:B------:R-:W-:-:S03]  /*1cb0*/  IMAD.MOV.U32 R7, RZ, RZ, RZ ;  /* 0x000000ffff077224 */ /* 0x000fc600078e00ff */
[----:B------:R-:W-:Y:S02]  /*1cc0*/  SHF.R.S32.HI R230, RZ, 0x6, R2 ;  /* 0x00000006ffe67819 */ /* 0x000fe40000011402 */
[----:B------:R-:W-:Y:S02]  /*1cd0*/  LOP3.LUT R2, R194, 0xff000000, RZ, 0xc0, !PT ;  /* 0xff000000c2027812 */ /* 0x000fe400078ec0ff */
[----:B------:R-:W-:Y:S02]  /*1ce0*/  IMNMX R230, RZ, R230, !PT ;  /* 0x000000e6ffe67217 */ /* 0x000fe40007800200 */
[----:B------:R-:W-:Y:S02]  /*1cf0*/  SHF.R.U32.HI R2, RZ, 0x8, R2 ;  /* 0x00000008ff027819 */ /* 0x000fe40000011602 */
[----:B------:R-:W-:Y:S02]  /*1d00*/  ISETP.GT.AND P0, PT, R133, R230, PT ;  /* 0x000000e68500720c */ /* 0x000fe40003f04270 */
[----:B------:R-:W-:-:S04]  /*1d10*/  LEA.HI R231, R231, R2, RZ, 0x10 ;  /* 0x00000002e7e77211 */ /* 0x000fc800078f80ff */
[----:B------:R-:W-:Y:S02]  /*1d20*/  LOP3.LUT R232, R231, 0xff, RZ, 0xc0, !PT ;  /* 0x000000ffe7e87812 */ /* 0x000fe400078ec0ff */
[----:B------:R-:W-:-:S05]  /*1d30*/  SHF.R.U32.HI R231, RZ, 0x10, R231 ;  /* 0x00000010ffe77819 */ /* 0x000fca00000116e7 */
[----:B------:R-:W-:Y:S05]  /*1d40*/  @!P0 BRA `(.L_x_4093) ;  /* 0x000001c000008947 */ /* 0x000fea0003800000 */
[----:B------:R-:W-:-:S04]  /*1d50*/  ISETP.NE.AND P0, PT, R231, RZ, PT ;  /* 0x000000ffe700720c */ /* 0x000fc80003f05270 */
[----:B------:R-:W-:-:S04]  /*1d60*/  SEL R8, R231, c[0x0][0x338], P0 ;  /* 0x0000ce00e7087a07 */ /* 0x000fc80000000000 */
[-C--:B------:R-:W-:Y:S02]  /*1d70*/  IABS R9, R8.reuse ;  /* 0x0000000800097213 */ /* 0x080fe40000000000 */
[----:B------:R-:W-:Y:S02]  /*1d80*/  IADD3 R11, R8, -0x1, R133 ;  /* 0xffffffff080b7810 */ /* 0x000fe40007ffe085 */
[----:B------:R-:W1:Y:S01]  /*1d90*/  I2F.RP R10, R9 ;  /* 0x00000009000a7306 */ /* 0x000e620000209400 */
[----:B------:R-:W-:Y:S02]  /*1da0*/  IABS R2, R8 ;  /* 0x0000000800027213 */ /* 0x000fe40000000000 */
[----:B------:R-:W-:-:S03]  /*1db0*/  IMAD.IADD R11, R11, 0x1, -R230 ;  /* 0x000000010b0b7824 */ /* 0x000fc600078e0ae6 */
        /* <DEDUP_REMOVED lines=21> */
.L_x_4093:
[----:B------:R-:W-:Y:S05]  /*1f10*/  BSYNC B0 ;  /* 0x0000000000007941 */ /* 0x000fea0003800000 */
.L_x_4092:
[----:B------:R-:W-:Y:S01]  /*1f20*/  IMAD R230, R232, R7, R230 ;  /* 0x00000007e8e67224 */ /* 0x000fe200078e02e6 */
[----:B------:R-:W-:Y:S01]  /*1f30*/  MOV R2, RZ ;  /* 0x000000ff00027202 */ /* 0x000fe20000000f00 */
[----:B------:R-:W-:Y:S01]  /*1f40*/  CS2R R98, SRZ ;  /* 0x0000000000627805 */ /* 0x000fe2000001ff00 */
[----:B------:R-:W-:Y:S01]  /*1f50*/  CS2R R96, SRZ ;  /* 0x0000000000607805 */ /* 0x000fe2000001ff00 */
[--C-:B------:R-:W-:Y:S01]  /*1f60*/  IMAD.IADD R4, R230, 0x1, R7.reuse ;  /* 0x00000001e6047824 */ /* 0x100fe200078e0207 */
[----:B------:R-:W-:Y:S01]  /*1f70*/  PRMT R7, RZ, 0x7610, R7 ;  /* 0x00007610ff077816 */ /* 0x000fe20000000007 */
        /* <DEDUP_REMOVED lines=53> */
[----:B------:R1:W2:Y:S01]  /*22d0*/  @P3 LDG.E R2, [R8.64] ;  /* 0x0000000808023981 */ /* 0x0002a2000c1e1900 */
[----:B------:R-:W-:Y:S01]  /*22e0*/  SHF.R.S32.HI R12, RZ, 0x1f, R5 ;  /* 0x0000001fff0c7819 */ /* 0x000fe20000011405 */
[----:B------:R-:W-:Y:S01]  /*22f0*/  IMAD.WIDE.U32 R10, R5, c[0x0][0x178], RZ ;  /* 0x00005e00050a7a25 */ /* 0x000fe200078e00ff */
[----:B------:R-:W-:Y:S02]  /*2300*/  LEA R0, R214, R215, 0x5 ;  /* 0x000000d7d6007211 */ /* 0x000fe400078e28ff */
[----:B------:R-:W-:Y:S01]  /*2310*/  ISETP.GE.AND P6, PT, R204, c[0x0][0x198], PT ;  /* 0x00006600cc007a0c */ /* 0x000fe20003fc6270 */
[----:B------:R-:W-:Y:S01]  /*2320*/  IMAD R12, R12, c[0x0][0x178], RZ ;  /* 0x00005e000c0c7a24 */ /* 0x000fe200078e02ff */
[----:B------:R-:W-:-:S03]  /*2330*/  IADD3 R0, R193, R0, RZ ;  /* 0x00000000c1007210 */ /* 0x000fc60007ffe0ff */
[----:B------:R-:W-:Y:S01]  /*2340*/  IMAD R12, R5, c[0x0][0x17c], R12 ;  /* 0x00005f00050c7a24 */ /* 0x000fe200078e020c */
[----:B------:R-:W-:Y:S01]  /*2350*/  MOV R4, R0 ;  /* 0x0000000000047202 */ /* 0x000fe20000000f00 */
[----:B------:R-:W-:-:S03]  /*2360*/  @P2 IMAD.HI.U32 R5, R0, c[0x0][0x2c8], RZ ;  /* 0x0000b20000052a27 */ /* 0x000fc600078e00ff */
[----:B------:R-:W-:Y:S01]  /*2370*/  IADD3 R13, R11, R12, RZ ;  /* 0x0000000c0b0d7210 */ /* 0x000fe20007ffe0ff */
[----:B------:R-:W-:Y:S01]  /*2380*/  IMAD.MOV.U32 R12, RZ, RZ, R10 ;  /* 0x000000ffff0c7224 */ /* 0x000fe200078e000a */
[----:B------:R-:W-:Y:S02]  /*2390*/  SHF.R.S32.HI R10, RZ, 0x1f, R195 ;  /* 0x0000001fff0a7819 */ /* 0x000fe400000114c3 */
[----:B------:R-:W-:Y:S01]  /*23a0*/  @P2 SHF.R.U32.HI R4, RZ, c[0x0][0x2cc], R5 ;  /* 0x0000b300ff042a19 */ /* 0x000fe20000011605 */
[----:B------:R-:W-:Y:S01]  /*23b0*/  IMAD.WIDE.U32 R12, R226, c[0x0][0x1b8], R12 ;  /* 0x00006e00e20c7a25 */ /* 0x000fe200078e000c */
[----:B------:R-:W-:Y:S02]  /*23c0*/  SEL R5, R10, RZ, !P5 ;  /* 0x000000ff0a057207 */ /* 0x000fe40006800000 */
[----:B------:R-:W-:Y:S01]  /*23d0*/  IADD3 R11, R215, R193, RZ ;  /* 0x000000c1d70b7210 */ /* 0x000fe20007ffe0ff */
[----:B------:R-:W-:Y:S01]  /*23e0*/  IMAD R13, R226, c[0x0][0x1bc], R13 ;  /* 0x00006f00e20d7a24 */ /* 0x000fe200078e020d */
[----:B-1----:R-:W-:Y:S01]  /*23f0*/  SHF.R.S32.HI R8, RZ, 0x1f, R6 ;  /* 0x0000001fff087819 */ /* 0x002fe20000011406 */
[----:B------:R-:W-:Y:S01]  /*2400*/  IMAD R5, R5, c[0x0][0x1c0], RZ ;  /* 0x0000700005057a24 */ /* 0x000fe200078e02ff */
[----:B------:R-:W-:-:S02]  /*2410*/  IADD3 R9, P0, R215, R6, RZ ;  /* 0x00000006d7097210 */ /* 0x000fc40007f1e0ff */
[----:B------:R-:W-:Y:S02]  /*2420*/  SEL R6, R195, RZ, !P5 ;  /* 0x000000ffc3067207 */ /* 0x000fe40006800000 */
[----:B------:R-:W-:Y:S01]  /*2430*/  LEA.HI.X.SX32 R7, R215, R8, 0x1, P0 ;  /* 0x00000008d7077211 */ /* 0x000fe200000f0eff */
[----:B------:R-:W-:Y:S01]  /*2440*/  IMAD.WIDE.U32 R16, R9, c[0x0][0x1e0], R218 ;  /* 0x0000780009107a25 */ /* 0x000fe200078e00da */
[----:B------:R-:W-:Y:S02]  /*2450*/  ISETP.GE.AND P0, PT, R218, c[0x0][0x198], PT ;  /* 0x00006600da007a0c */ /* 0x000fe40003f06270 */
[----:B------:R-:W-:Y:S01]  /*2460*/  ISETP.GE.AND P5, PT, R203, c[0x0][0x198], PT ;  /* 0x00006600cb007a0c */ /* 0x000fe20003fa6270 */
[C---:B------:R-:W-:Y:S02]  /*2470*/  IMAD R5, R6.reuse, c[0x0][0x1c4], R5 ;  /* 0x0000710006057a24 */ /* 0x040fe400078e0205 */
[----:B------:R-:W-:Y:S01]  /*2480*/  IMAD.WIDE.U32 R12, R6, c[0x0][0x1c0], R12 ;  /* 0x00007000060c7a25 */ /* 0x000fe200078e000c */
[----:B------:R-:W-:-:S03]  /*2490*/  SHF.R.S32.HI R6, RZ, 0x1f, R4 ;  /* 0x0000001fff067819 */ /* 0x000fc60000011404 */
[C---:B------:R-:W-:Y:S02]  /*24a0*/  IMAD R8, R7.reuse, c[0x0][0x1e0], RZ ;  /* 0x0000780007087a24 */ /* 0x040fe400078e02ff */
[----:B------:R-:W-:Y:S02]  /*24b0*/  IMAD R7, R7, c[0x0][0x208], RZ ;  /* 0x0000820007077a24 */ /* 0x000fe400078e02ff */
[----:B------:R-:W-:Y:S02]  /*24c0*/  IMAD.IADD R13, R13, 0x1, R5 ;  /* 0x000000010d0d7824 */ /* 0x000fe400078e0205 */
[----:B------:R-:W-:-:S04]  /*24d0*/  IMAD.WIDE.U32 R14, R9, c[0x0][0x208], R218 ;  /* 0x00008200090e7a25 */ /* 0x000fc800078e00da */
[C---:B------:R-:W-:Y:S02]  /*24e0*/  IMAD R8, R9.reuse, c[0x0][0x1e4], R8 ;  /* 0x0000790009087a24 */ /* 0x040fe400078e0208 */
[----:B------:R-:W-:Y:S01]  /*24f0*/  IMAD R7, R9, c[0x0][0x20c], R7 ;  /* 0x0000830009077a24 */ /* 0x000fe200078e0207 */
[----:B------:R-:W-:Y:S01]  /*2500*/  IADD3 R9, -R4, RZ, RZ ;  /* 0x000000ff04097210 */ /* 0x000fe20007ffe1ff */
[----:B------:R-:W-:Y:S01]  /*2510*/  IMAD R5, R6, c[0x0][0x1b0], RZ ;  /* 0x00006c0006057a24 */ /* 0x000fe200078e02ff */
[----:B------:R-:W-:Y:S01]  /*2520*/  IADD3 R17, R17, R8, RZ ;  /* 0x0000000811117210 */ /* 0x000fe20007ffe0ff */
[----:B------:R-:W-:Y:S01]  /*2530*/  IMAD.WIDE.U32 R12, R4, c[0x0][0x1b0], R12 ;  /* 0x00006c00040c7a25 */ /* 0x000fe200078e000c */
[----:B------:R-:W-:-:S03]  /*2540*/  IADD3 R15, R15, R7, RZ ;  /* 0x000000070f0f7210 */ /* 0x000fc60007ffe0ff */
[----:B------:R-:W-:Y:S02]  /*2550*/  IMAD R5, R4, c[0x0][0x1b4], R5 ;  /* 0x00006d0004057a24 */ /* 0x000fe400078e0205 */
[----:B------:R-:W-:Y:S02]  /*2560*/  IMAD R7, R9, c[0x0][0x2c4], R0 ;  /* 0x0000b10009077a24 */ /* 0x000fe400078e0200 */
[C---:B------:R-:W-:Y:S01]  /*2570*/  IMAD.WIDE.U32 R236, R226.reuse, c[0x0][0x1e8], R16 ;  /* 0x00007a00e2ec7a25 */ /* 0x040fe200078e0010 */
[----:B------:R-:W-:Y:S02]  /*2580*/  IADD3 R13, R13, R5, RZ ;  /* 0x000000050d0d7210 */ /* 0x000fe40007ffe0ff */
[----:B------:R-:W-:Y:S01]  /*2590*/  SHF.R.S32.HI R0, RZ, 0x1f, R7 ;  /* 0x0000001fff007819 */ /* 0x000fe20000011407 */
[----:B------:R-:W-:Y:S01]  /*25a0*/  IMAD.WIDE.U32 R234, R226, c[0x0][0x210], R14 ;  /* 0x00008400e2ea7a25 */ /* 0x000fe200078e000e */
[----:B------:R-:W-:-:S03]  /*25b0*/  P2R R14, PR, RZ, 0x1 ;  /* 0x00000001ff0e7803 */ /* 0x000fc60000000000 */
[----:B------:R-:W-:Y:S02]  /*25c0*/  IMAD R0, R0, c[0x0][0x1a8], RZ ;  /* 0x00006a0000007a24 */ /* 0x000fe400078e02ff */
[C---:B------:R-:W-:Y:S02]  /*25d0*/  IMAD R237, R226.reuse, c[0x0][0x1ec], R237 ;  /* 0x00007b00e2ed7a24 */ /* 0x040fe400078e02ed */
[C---:B------:R-:W-:Y:S02]  /*25e0*/  IMAD R9, R7.reuse, c[0x0][0x1ac], R0 ;  /* 0x00006b0007097a24 */ /* 0x040fe400078e0200 */
[----:B------:R-:W-:Y:S02]  /*25f0*/  IMAD R235, R226, c[0x0][0x214], R235 ;  /* 0x00008500e2eb7a24 */ /* 0x000fe400078e02eb */
[----:B------:R-:W-:-:S05]  /*2600*/  IMAD.WIDE.U32 R6, R7, c[0x0][0x1a8], R12 ;  /* 0x00006a0007067a25 */ /* 0x000fca00078e000c */
[----:B------:R-:W-:Y:S02]  /*2610*/  LEA R12, P0, R6, c[0x0][0x160], 0x1 ;  /* 0x00005800060c7a11 */ /* 0x000fe400078008ff */
[----:B--2---:R-:W-:Y:S01]  /*2620*/  @P3 SHF.R.S32.HI R5, RZ, 0x1f, R2 ;  /* 0x0000001fff053819 */ /* 0x004fe20000011402 */
[----:B------:R-:W-:Y:S01]  /*2630*/  @!P3 IMAD.MOV.U32 R5, RZ, RZ, R10 ;  /* 0x000000ffff05b224 */ /* 0x000fe200078e000a */
[----:B------:R-:W-:Y:S02]  /*2640*/  @P3 MOV R4, R2 ;  /* 0x0000000200043202 */ /* 0x000fe40000000f00 */
[----:B------:R-:W-:Y:S02]  /*2650*/  @!P3 MOV R4, R195 ;  /* 0x000000c30004b202 */ /* 0x000fe40000000f00 */
[----:B------:R-:W-:Y:S02]  /*2660*/  SEL R5, R5, RZ, !P4 ;  /* 0x000000ff05057207 */ /* 0x000fe40006000000 */
[----:B------:R-:W-:-:S02]  /*2670*/  SEL R0, R4, RZ, !P4 ;  /* 0x000000ff04007207 */ /* 0x000fc40006000000 */
[----:B------:R-:W-:Y:S01]  /*2680*/  IADD3 R10, R7, R9, RZ ;  /* 0x00000009070a7210 */ /* 0x000fe20007ffe0ff */
[----:B------:R-:W-:Y:S01]  /*2690*/  IMAD R229, R5, c[0x0][0x1f0], RZ ;  /* 0x00007c0005e57a24 */ /* 0x000fe200078e02ff */
[----:B------:R-:W-:Y:S01]  /*26a0*/  ISETP.GE.AND P3, PT, R203, c[0x0][0x1d4], PT ;  /* 0x00007500cb007a0c */ /* 0x000fe20003f66270 */
[----:B------:R-:W-:Y:S01]  /*26b0*/  IMAD R5, R5, c[0x0][0x218], RZ ;  /* 0x0000860005057a24 */ /* 0x000fe200078e02ff */
[----:B------:R-:W-:Y:S01]  /*26c0*/  LEA.HI.X R10, R6, c[0x0][0x164], R10, 0x1, P0 ;  /* 0x00005900060a7a11 */ /* 0x000fe200000f0c0a */
[----:B------:R-:W-:Y:S01]  /*26d0*/  IMAD.WIDE.U32 R236, R0, c[0x0][0x1f0], R236 ;  /* 0x00007c0000ec7a25 */ /* 0x000fe200078e00ec */
[----:B------:R-:W-:-:S03]  /*26e0*/  IADD3 R9, R133, -0x1, RZ ;  /* 0xffffffff85097810 */ /* 0x000fc60007ffe0ff */
[----:B------:R-:W-:-:S04]  /*26f0*/  IMAD.WIDE.U32 R234, R0, c[0x0][0x218], R234 ;  /* 0x0000860000ea7a25 */ /* 0x000fc800078e00ea */
[C---:B------:R-:W-:Y:S02]  /*2700*/  IMAD R229, R0.reuse, c[0x0][0x1f4], R229 ;  /* 0x00007d0000e57a24 */ /* 0x040fe400078e02e5 */
[----:B------:R-:W-:-:S03]  /*2710*/  IMAD R5, R0, c[0x0][0x21c], R5 ;  /* 0x0000870000057a24 */ /* 0x000fc600078e0205 */
[----:B------:R-:W-:Y:S02]  /*2720*/  IADD3 R229, R237, R229, RZ ;  /* 0x000000e5ede57210 */ /* 0x000fe40007ffe0ff */
[----:B------:R-:W-:Y:S01]  /*2730*/  IADD3 R194, R235, R5, RZ ;  /* 0x00000005ebc27210 */ /* 0x000fe20007ffe0ff */
[----:B------:R-:W-:Y:S05]  /*2740*/  BRA.DIV ~URZ, `(.L_x_4095) ;  /* 0x000115c27f007947 */ /* 0x000fea000b800000 */
[----:B------:R1:W2:Y:S02]  /*2750*/  SHFL.IDX PT, R13, R10, RZ, 0x181f ;  /* 0x00181fff0a0d7589 */ /* 0x0002a400000e0000 */
.L_x_4218:
[----:B------:R-:W-:Y:S05]  /*2760*/  BRA.DIV ~URZ, `(.L_x_4096) ;  /* 0x000116127f007947 */ /* 0x000fea000b800000 */
[----:B------:R3:W4:Y:S02]  /*2770*/  SHFL.IDX PT, R2, R12, RZ, 0x181f ;  /* 0x00181fff0c027589 */ /* 0x00072400000e0000 */
.L_x_4219:
[----:B------:R-:W-:Y:S01]  /*2780*/  IMAD R8, R228, c[0x0][0x2c4], RZ ;  /* 0x0000b100e4087a24 */ /* 0x000fe200078e02ff */
[----:B------:R-:W-:Y:S04]  /*2790*/  BSSY B0, `(.L_x_4097) ;  /* 0x0000010000007945 */ /* 0x000fe80003800000 */
[----:B------:R-:W-:-:S13]  /*27a0*/  ISETP.GE.AND P0, PT, R11, R8, PT ;  /* 0x000000080b00720c */ /* 0x000fda0003f06270 */
[----:B------:R-:W-:Y:S05]  /*27b0*/  @P0 BRA `(.L_x_4098) ;  /* 0x000000d000000947 */ /* 0x000fea0003800000 */
[-C--:B----4-:R-:W-:Y:S02]  /*27c0*/  LEA R6, P0, R218, R2.reuse, 0x1 ;  /* 0x00000002da067211 */ /* 0x090fe400078008ff */
        /* <DEDUP_REMOVED lines=12> */
.L_x_4098:
[----:B------:R-:W-:Y:S05]  /*2890*/  BSYNC B0 ;  /* 0x0000000000007941 */ /* 0x000fea0003800000 */
.L_x_4097:
[----:B------:R-:W-:Y:S05]  /*28a0*/  BRA.DIV ~URZ, `(.L_x_4099) ;  /* 0x000115327f007947 */ /* 0x000fea000b800000 */
[----:B--2---:R2:W1:Y:S04]  /*28b0*/  SHFL.IDX PT, R13, R10, 0x1, 0x181f ;  /* 0x00381f000a0d7f89 */ /* 0x00446800000e0000 */
[----:B----4-:R2:W4:Y:S02]  /*28c0*/  SHFL.IDX PT, R2, R12, 0x1, 0x181f ;  /* 0x00381f000c027f89 */ /* 0x01052400000e0000 */
.L_x_4220:
[----:B------:R-:W-:Y:S01]  /*28d0*/  IADD3 R5, R11, 0x20, RZ ;  /* 0x000000200b057810 */ /* 0x000fe20007ffe0ff */
[----:B------:R-:W-:Y:S03]  /*28e0*/  BSSY B0, `(.L_x_4100) ;  /* 0x0000010000007945 */ /* 0x000fe60003800000 */
[----:B------:R-:W-:-:S13]  /*28f0*/  ISETP.GE.AND P0, PT, R5, R8, PT ;  /* 0x000000080500720c */ /* 0x000fda0003f06270 */
[----:B------:R-:W-:Y:S05]  /*2900*/  @P0 BRA `(.L_x_4101) ;  /* 0x000000d000000947 */ /* 0x000fea0003800000 */
[-C--:B----4-:R-:W-:Y:S02]  /*2910*/  LEA R6, P0, R218, R2.reuse, 0x1 ;  /* 0x00000002da067211 */ /* 0x090fe400078008ff */
        /* <DEDUP_REMOVED lines=12> */
.L_x_4101:
[----:B------:R-:W-:Y:S05]  /*29e0*/  BSYNC B0 ;  /* 0x0000000000007941 */ /* 0x000fea0003800000 */
.L_x_4100:
[----:B------:R-:W-:Y:S05]  /*29f0*/  BRA.DIV ~URZ, `(.L_x_4102) ;  /* 0x000114a27f007947 */ /* 0x000fea000b800000 */
[----:B-1----:R1:W2:Y:S02]  /*2a00*/  SHFL.IDX PT, R13, R10, 0x2, 0x181f ;  /* 0x00581f000a0d7f89 */ /* 0x0022a400000e0000 */
.L_x_4221:
[----:B------:R-:W-:Y:S05]  /*2a10*/  BRA.DIV ~URZ, `(.L_x_4103) ;  /* 0x000114f27f007947 */ /* 0x000fea000b800000 */
[----:B----4-:R4:W1:Y:S02]  /*2a20*/  SHFL.IDX PT, R2, R12, 0x2, 0x181f ;  /* 0x00581f000c027f89 */ /* 0x01086400000e0000 */
.L_x_4222:
[----:B------:R-:W-:Y:S01]  /*2a30*/  IADD3 R5, R11, 0x40, RZ ;  /* 0x000000400b057810 */ /* 0x000fe20007ffe0ff */
[----:B------:R-:W-:Y:S03]  /*2a40*/  BSSY B0, `(.L_x_4104) ;  /* 0x0000010000007945 */ /* 0x000fe60003800000 */
[----:B------:R-:W-:-:S13]  /*2a50*/  ISETP.GE.AND P0, PT, R5, R8, PT ;  /* 0x000000080500720c */ /* 0x000fda0003f06270 */
[----:B------:R-:W-:Y:S05]  /*2a60*/  @P0 BRA `(.L_x_4105) ;  /* 0x000000d000000947 */ /* 0x000fea0003800000 */
[-C--:B-1----:R-:W-:Y:S02]  /*2a70*/  LEA R6, P0, R218, R2.reuse, 0x1 ;  /* 0x00000002da067211 */ /* 0x082fe400078008ff */
        /* <DEDUP_REMOVED lines=12> */
.L_x_4105:
[----:B------:R-:W-:Y:S05]  /*2b40*/  BSYNC B0 ;  /* 0x0000000000007941 */ /* 0x000fea0003800000 */
.L_x_4104:
[----:B------:R-:W-:Y:S05]  /*2b50*/  BRA.DIV ~URZ, `(.L_x_4106) ;  /* 0x000114127f007947 */ /* 0x000fea000b800000 */
[----:B--2---:R2:W3:Y:S04]  /*2b60*/  SHFL.IDX PT, R13, R10, 0x3, 0x181f ;  /* 0x00781f000a0d7f89 */ /* 0x0044e800000e0000 */
[----:B-1----:R2:W1:Y:S02]  /*2b70*/  SHFL.IDX PT, R2, R12, 0x3, 0x181f ;  /* 0x00781f000c027f89 */ /* 0x00246400000e0000 */
.L_x_4223:
[----:B------:R-:W-:-:S04]  /*2b80*/  IADD3 R11, R11, 0x60, RZ ;  /* 0x000000600b0b7810 */ /* 0x000fc80007ffe0ff */
[----:B------:R-:W-:-:S13]  /*2b90*/  ISETP.GE.AND P4, PT, R11, R8, PT ;  /* 0x000000080b00720c */ /* 0x000fda0003f86270 */
[----:B-1----:R-:W-:-:S04]  /*2ba0*/  @!P4 LEA R6, P0, R218, R2, 0x1 ;  /* 0x00000002da06c211 */ /* 0x002fc800078008ff */
[----:B---3--:R-:W-:Y:S02]  /*2bb0*/  @!P4 LEA.HI.X R7, R218, R13, R219, 0x1, P0 ;  /* 0x0000000dda07c211 */ /* 0x008fe400000f0cdb */
[----:B------:R-:W-:-:S04]  /*2bc0*/  @!P4 LEA R4, P0, R204, R2, 0x1 ;  /* 0x00000002cc04c211 */ /* 0x000fc800078008ff */
[----:B------:R-:W-:Y:S02]  /*2bd0*/  @!P4 LEA.HI.X R5, R204, R13, R199, 0x1, P0 ;  /* 0x0000000dcc05c211 */ /* 0x000fe400000f0cc7 */
[----:B--2---:R-:W-:-:S04]  /*2be0*/  @!P4 LEA R10, P0, R203, R2, 0x1 ;  /* 0x00000002cb0ac211 */ /* 0x004fc800078008ff */
        /* <DEDUP_REMOVED lines=12> */
[C---:B------:R-:W-:Y:S01]  /*2cb0*/  IMAD.WIDE.U32 R10, R9.reuse, c[0x0][0x1e0], RZ ;  /* 0x00007800090a7a25 */ /* 0x040fe200078e00ff */
[----:B------:R-:W-:Y:S02]  /*2cc0*/  BAR.SYNC.DEFER_BLOCKING 0x0 ;  /* 0x0000000000007b1d */ /* 0x000fe40000010000 */
[----:B------:R-:W-:Y:S01]  /*2cd0*/  IADD3 R6, -R80, R227, -R215 ;  /* 0x000000e350067210 */ /* 0x000fe20007ffe9d7 */
[----:B------:R-:W-:Y:S01]  /*2ce0*/  IMAD R0, R4, c[0x0][0x1e0], RZ ;  /* 0x0000780004007a24 */ /* 0x000fe200078e02ff */
[----:B------:R-:W-:Y:S01]  /*2cf0*/  LEA R5, P5, R10, R236, 0x6 ;  /* 0x000000ec0a057211 */ /* 0x000fe200078a30ff */
[----:B------:R-:W-:Y:S01]  /*2d00*/  IMAD.MOV.U32 R2, RZ, RZ, 0x20 ;  /* 0x00000020ff027424 */ /* 0x000fe200078e00ff */
[C---:B------:R-:W-:Y:S01]  /*2d10*/  ISETP.GE.AND P6, PT, R6.reuse, 0x1, PT ;  /* 0x000000010600780c */ /* 0x040fe20003fc6270 */
[----:B------:R-:W-:Y:S01]  /*2d20*/  IMAD R0, R9, c[0x0][0x1e4], R0 ;  /* 0x0000790009007a24 */ /* 0x000fe200078e0200 */
[----:B------:R-:W-:Y:S01]  /*2d30*/  ISETP.GE.AND P4, PT, R6, 0x21, PT ;  /* 0x000000210600780c */ /* 0x000fe20003f86270 */
[C---:B----4-:R-:W-:Y:S01]  /*2d40*/  IMAD.WIDE.U32 R12, R2.reuse, c[0x0][0x1e0], RZ ;  /* 0x00007800020c7a25 */ /* 0x050fe200078e00ff */
[----:B------:R-:W-:Y:S01]  /*2d50*/  ULDC.64 UR4, c[0x0][0x208] ;  /* 0x0000820000047ab9 */ /* 0x000fe20000000a00 */
[----:B------:R-:W-:Y:S01]  /*2d60*/  BSSY B0, `(.L_x_4107) ;  /* 0x000004e000007945 */ /* 0x000fe20003800000 */
[----:B------:R-:W-:Y:S01]  /*2d70*/  USHF.L.U32 UR7, UR4, 0x6, URZ ;  /* 0x0000000604077899 */ /* 0x000fe2000800063f */
[----:B------:R-:W-:Y:S01]  /*2d80*/  IMAD.IADD R0, R11, 0x1, R0 ;  /* 0x000000010b007824 */ /* 0x000fe200078e0200 */
[----:B------:R-:W-:Y:S01]  /*2d90*/  UMOV UR6, 0x6 ;  /* 0x0000000600067882 */ /* 0x000fe20000000000 */
[----:B------:R-:W-:Y:S01]  /*2da0*/  IMAD R7, R2, c[0x0][0x1e4], RZ ;  /* 0x0000790002077a24 */ /* 0x000fe200078e02ff */
[----:B------:R-:W-:Y:S01]  /*2db0*/  USHF.L.U64.HI UR5, UR4, UR6, UR5 ;  /* 0x0000000604057299 */ /* 0x000fe20008010205 */
[----:B------:R-:W-:Y:S01]  /*2dc0*/  IMAD R4, R4, c[0x0][0x208], RZ ;  /* 0x0000820004047a24 */ /* 0x000fe200078e02ff */
[----:B------:R-:W-:-:S02]  /*2dd0*/  LEA.HI.X R0, R10, R229, R0, 0x6, P5 ;  /* 0x000000e50a007211 */ /* 0x000fc400028f3400 */
[----:B------:R-:W-:Y:S01]  /*2de0*/  @P6 LEA R10, P5, R5, c[0x0][0x1c8], 0x1 ;  /* 0x00007200050a6a11 */ /* 0x000fe200078a08ff */
[----:B------:R-:W-:Y:S01]  /*2df0*/  IMAD R4, R9, c[0x0][0x20c], R4 ;  /* 0x0000830009047a24 */ /* 0x000fe200078e0204 */
[----:B------:R-:W-:Y:S02]  /*2e00*/  @P6 ISETP.GE.AND P0, PT, R218, c[0x0][0x1d4], PT ;  /* 0x00007500da006a0c */ /* 0x000fe40003f06270 */
[----:B------:R-:W-:Y:S02]  /*2e10*/  @P6 LEA.HI.X R11, R5, c[0x0][0x1cc], R0, 0x1, P5 ;  /* 0x00007300050b6a11 */ /* 0x000fe400028f0c00 */
[----:B------:R-:W-:-:S09]  /*2e20*/  @P6 ISETP.GE.AND P5, PT, R204, c[0x0][0x1d4], PT ;  /* 0x00007500cc006a0c */ /* 0x000fd20003fa6270 */
[----:B------:R-:W-:Y:S01]  /*2e30*/  @!PT LDS RZ, [RZ] ;  /* 0x00000000fffff984 */ /* 0x000fe20000000800 */
[----:B------:R-:W-:Y:S01]  /*2e40*/  @!PT LDS RZ, [RZ] ;  /* 0x00000000fffff984 */ /* 0x000fe20000000800 */
[----:B------:R-:W-:Y:S01]  /*2e50*/  @!PT LDS RZ, [RZ] ;  /* 0x00000000fffff984 */ /* 0x000fe20000000800 */
[----:B------:R1:W-:Y:S01]  /*2e60*/  @P6 LDGSTS.E.BYPASS.LTC128B.128 [R208+0xc100], [R10.64], !P0 ;  /* 0x0c1000000ad06fae */ /* 0x0003e2000c101d48 */
[----:B------:R-:W-:-:S03]  /*2e70*/  @P4 IADD3 R5, P0, R5, R12, RZ ;  /* 0x0000000c05054210 */ /* 0x000fc60007f1e0ff */
[----:B------:R1:W-:Y:S01]  /*2e80*/  @P6 LDGSTS.E.BYPASS.LTC128B.128 [R208+0xe100], [R10.64+0x80], !P5 ;  /* 0x0e1000800ad06fae */ /* 0x0003e2000e901d48 */
[----:B------:R-:W-:Y:S01]  /*2e90*/  @P4 IADD3.X R0, R0, R13, R7, P0, !PT ;  /* 0x0000000d00004210 */ /* 0x000fe200007fe407 */
[----:B------:R-:W-:Y:S01]  /*2ea0*/  IMAD.WIDE.U32 R12, R9, c[0x0][0x208], RZ ;  /* 0x00008200090c7a25 */ /* 0x000fe200078e00ff */
[----:B------:R-:W-:Y:S01]  /*2eb0*/  @P4 ISETP.GE.AND P5, PT, R218, c[0x0][0x1d4], PT ;  /* 0x00007500da004a0c */ /* 0x000fe20003fa6270 */
[----:B------:R1:W-:Y:S01]  /*2ec0*/  @P6 LDGSTS.E.BYPASS.LTC128B.128 [R208+0x10100], [R10.64+0x100], !P3 ;  /* 0x101001000ad06fae */ /* 0x0003e2000d901d48 */
[C---:B------:R-:W-:Y:S02]  /*2ed0*/  @P4 LEA R14, P6, R5.reuse, c[0x0][0x1c8], 0x1 ;  /* 0x00007200050e4a11 */ /* 0x040fe400078c08ff */
[----:B------:R-:W-:Y:S02]  /*2ee0*/  @P4 ISETP.GE.AND P0, PT, R204, c[0x0][0x1d4], PT ;  /* 0x00007500cc004a0c */ /* 0x000fe40003f06270 */
[----:B------:R-:W-:Y:S01]  /*2ef0*/  @P4 LEA.HI.X R15, R5, c[0x0][0x1cc], R0, 0x1, P6 ;  /* 0x00007300050f4a11 */ /* 0x000fe200030f0c00 */
[----:B------:R-:W-:Y:S01]  /*2f00*/  IMAD.IADD R5, R13, 0x1, R4 ;  /* 0x000000010d057824 */ /* 0x000fe200078e0204 */
[----:B------:R-:W-:-:S04]  /*2f10*/  LEA R0, P6, R12, R234, 0x6 ;  /* 0x000000ea0c007211 */ /* 0x000fc800078c30ff */
[----:B------:R-:W-:Y:S01]  /*2f20*/  LEA.HI.X R5, R12, R194, R5, 0x6, P6 ;  /* 0x000000c20c057211 */ /* 0x000fe200030f3405 */
[----:B------:R1:W-:Y:S01]  /*2f30*/  @P4 LDGSTS.E.BYPASS.LTC128B.128 [R208+0xd100], [R14.64], !P5 ;  /* 0x0d1000000ed04fae */ /* 0x0003e2000e901d48 */
[----:B------:R-:W-:Y:S02]  /*2f40*/  ISETP.GE.AND P6, PT, R218, c[0x0][0x1d4], PT ;  /* 0x00007500da007a0c */ /* 0x000fe40003fc6270 */
[----:B------:R-:W-:Y:S01]  /*2f50*/  ISETP.GE.AND P5, PT, R204, c[0x0][0x1d4], PT ;  /* 0x00007500cc007a0c */ /* 0x000fe20003fa6270 */
[----:B------:R1:W-:Y:S01]  /*2f60*/  @P4 LDGSTS.E.BYPASS.LTC128B.128 [R208+0xf100], [R14.64+0x80], !P0 ;  /* 0x0f1000800ed04fae */ /* 0x0003e2000c101d48 */
[----:B------:R-:W-:-:S03]  /*2f70*/  LEA R4, P0, R0, c[0x0][0x1f8], 0x1 ;  /* 0x00007e0000047a11 */ /* 0x000fc600078008ff */
[----:B------:R1:W-:Y:S01]  /*2f80*/  @P4 LDGSTS.E.BYPASS.LTC128B.128 [R208+0x11100], [R14.64+0x100], !P3 ;  /* 0x111001000ed04fae */ /* 0x0003e2000d901d48 */
[----:B------:R-:W-:Y:S02]  /*2f90*/  ISETP.LT.OR P4, PT, R6, 0x1, P6 ;  /* 0x000000010600780c */ /* 0x000fe40003781670 */
[----:B------:R-:W-:Y:S01]  /*2fa0*/  LEA.HI.X R5, R0, c[0x0][0x1fc], R5, 0x1, P0 ;  /* 0x00007f0000057a11 */ /* 0x000fe200000f0c05 */
[----:B------:R-:W0:Y:S01]  /*2fb0*/  LDGDEPBAR ;  /* 0x00000000000079af */ /* 0x000e220000000000 */
[C---:B------:R-:W-:Y:S01]  /*2fc0*/  ISETP.LT.OR P0, PT, R6.reuse, 0x1, P5 ;  /* 0x000000010600780c */ /* 0x040fe20002f01670 */
[----:B------:R-:W-:Y:S01]  /*2fd0*/  IMAD.MOV.U32 R0, RZ, RZ, 0x40 ;  /* 0x00000040ff007424 */ /* 0x000fe200078e00ff */
[C---:B------:R-:W-:Y:S02]  /*2fe0*/  ISETP.LT.OR P6, PT, R6.reuse, 0x21, P6 ;  /* 0x000000210600780c */ /* 0x040fe400037c1670 */
[----:B------:R-:W-:-:S05]  /*2ff0*/  ISETP.LT.OR P5, PT, R6, 0x21, P5 ;  /* 0x000000210600780c */ /* 0x000fca0002fa1670 */
[----:B------:R1:W-:Y:S01]  /*3000*/  LDGSTS.E.BYPASS.LTC128B.128 [R208+0x100], [R4.64], !P4 ;  /* 0x0010000004d07fae */ /* 0x0003e2000e101d48 */
[----:B------:R-:W-:-:S03]  /*3010*/  ISETP.GE.AND P4, PT, R203, c[0x0][0x1d4], PT ;  /* 0x00007500cb007a0c */ /* 0x000fc60003f86270 */
[----:B------:R1:W-:Y:S01]  /*3020*/  LDGSTS.E.BYPASS.LTC128B.128 [R208+0x2100], [R4.64+0x80], !P0 ;  /* 0x0210008004d07fae */ /* 0x0003e2000c101d48 */
[C---:B------:R-:W-:Y:S02]  /*3030*/  ISETP.LT.OR P0, PT, R6.reuse, 0x1, P4 ;  /* 0x000000010600780c */ /* 0x040fe40002701670 */
[----:B------:R-:W-:-:S11]  /*3040*/  ISETP.LT.OR P4, PT, R6, 0x21, P4 ;  /* 0x000000210600780c */ /* 0x000fd60002781670 */
[----:B------:R1:W-:Y:S01]  /*3050*/  LDGSTS.E.BYPASS.LTC128B.128 [R208+0x4100], [R4.64+0x100], !P0 ;  /* 0x0410010004d07fae */ /* 0x0003e2000c101d48 */
[----:B------:R-:W-:-:S04]  /*3060*/  IADD3 R6, P0, R4, UR7, RZ ;  /* 0x0000000704067c10 */ /* 0x000fc8000ff1e0ff */
[----:B------:R-:W-:-:S05]  /*3070*/  IADD3.X R7, R5, UR5, RZ, P0, !PT ;  /* 0x0000000505077c10 */ /* 0x000fca00087fe4ff */
        /* <DEDUP_REMOVED lines=28> */
.L_x_4108:
[----:B------:R-:W-:Y:S05]  /*3240*/  BSYNC B0 ;  /* 0x0000000000007941 */ /* 0x000fea0003800000 */
.L_x_4107:
        /* <DEDUP_REMOVED lines=42> */
.L_x_4110:
[----:B------:R-:W-:Y:S05]  /*34f0*/  BSYNC B0 ;  /* 0x0000000000007941 */ /* 0x000fea0003800000 */
.L_x_4109:
[----:B------:R-:W-:Y:S01]  /*3500*/  LOP3.LUT P0, RZ, R214, 0x4, RZ, 0xc0, !PT ;  /* 0x00000004d6ff7812 */ /* 0x000fe2000780c0ff */
[C---:B---3--:R-:W-:Y:S01]  /*3510*/  HMMA.16816.F32 R20, R36.reuse, R16, RZ ;  /* 0x000000102414723c */ /* 0x048fe200000018ff */
[----:B------:R-:W-:Y:S01]  /*3520*/  LDSM.16.M88.4 R44, [R184] ;  /* 0x00000000b82c783b */ /* 0x000fe20000000200 */
[----:B------:R-:W-:Y:S01]  /*3530*/  ULDC UR4, c[0x0][0x324] ;  /* 0x0000c90000047ab9 */ /* 0x000fe20000000800 */
[----:B------:R-:W-:Y:S01]  /*3540*/  SEL R135, R0, 0xffffffc0, !P0 ;  /* 0xffffffc000877807 */ /* 0x000fe20004000000 */
[----:B------:R-:W-:Y:S01]  /*3550*/  ULOP3.LUT UR4, URZ, UR4, URZ, 0x33, !UPT ;  /* 0x000000043f047292 */ /* 0x000fe2000f8e333f */
[----:B------:R-:W0:Y:S02]  /*3560*/  LDGDEPBAR ;  /* 0x00000000000079af */ /* 0x000e240000000000 */
[----:B------:R-:W-:Y:S01]  /*3570*/  IADD3 R0, R135, R186, R180 ;  /* 0x000000ba87007210 */ /* 0x000fe20007ffe0b4 */
[----:B------:R-:W-:Y:S01]  /*3580*/  IMAD.IADD R2, R186, 0x1, R135 ;  /* 0x00000001ba027824 */ /* 0x000fe200078e0287 */
[C---:B----4-:R-:W-:Y:S04]  /*3590*/  HMMA.16816.F32 R28, R36.reuse, R24, RZ ;  /* 0x00000018241c723c */ /* 0x050fe800000018ff */
[----:B--2---:R-:W2:Y:S04]  /*35a0*/  LDSM.16.M88.4 R12, [R2+0x800] ;  /* 0x00080000020c783b */ /* 0x004ea80000000200 */
[C---:B------:R-:W-:Y:S01]  /*35b0*/  HMMA.16816.F32 R24, R36.reuse, R26, RZ ;  /* 0x0000001a2418723c */ /* 0x040fe200000018ff */
[----:B------:R-:W3:Y:S04]  /*35c0*/  LDSM.16.M88.4 R32, [R2] ;  /* 0x000000000220783b */ /* 0x000ee80000000200 */
[----:B------:R-:W-:Y:S03]  /*35d0*/  LDSM.16.M88.4 R76, [R2+0x1000] ;  /* 0x00100000024c783b */ /* 0x000fe60000000200 */
[----:B------:R-:W-:Y:S01]  /*35e0*/  HMMA.16816.F32 R16, R36, R18, RZ ;  /* 0x000000122410723c */ /* 0x000fe200000018ff */
[----:B------:R-:W-:Y:S07]  /*35f0*/  LDSM.16.M88.4 R48, [R2+0x1800] ;  /* 0x001800000230783b */ /* 0x000fee0000000200 */
[----:B-1----:R-:W-:Y:S08]  /*3600*/  HMMA.16816.F32 R20, R52, R4, R20 ;  /* 0x000000043414723c */ /* 0x002ff00000001814 */
[C---:B------:R-:W-:Y:S08]  /*3610*/  HMMA.16816.F32 R64, R36.reuse, R60, RZ ;  /* 0x0000003c2440723c */ /* 0x040ff000000018ff */
[C---:B------:R-:W-:Y:S08]  /*3620*/  HMMA.16816.F32 R60, R36.reuse, R62, RZ ;  /* 0x0000003e243c723c */ /* 0x040ff000000018ff */
[C---:B------:R-:W-:Y:S08]  /*3630*/  HMMA.16816.F32 R56, R36.reuse, R40, RZ ;  /* 0x000000282438723c */ /* 0x040ff000000018ff */
[----:B------:R-:W-:Y:S01]  /*3640*/  HMMA.16816.F32 R36, R36, R42, RZ ;  /* 0x0000002a2424723c */ /* 0x000fe200000018ff */
[----:B------:R-:W-:Y:S07]  /*3650*/  LDSM.16.M88.4 R40, [R183] ;  /* 0x00000000b728783b */ /* 0x000fee0000000200 */
[C---:B------:R-:W-:Y:S08]  /*3660*/  HMMA.16816.F32 R28, R52.reuse, R8, R28 ;  /* 0x00000008341c723c */ /* 0x040ff0000000181c */
[C---:B------:R-:W-:Y:S01]  /*3670*/  HMMA.16816.F32 R24, R52.reuse, R10, R24 ;  /* 0x0000000a3418723c */ /* 0x040fe20000001818 */
[----:B------:R-:W-:Y:S07]  /*3680*/  LDSM.16.M88.4 R8, [R0] ;  /* 0x000000000008783b */ /* 0x000fee0000000200 */
[----:B------:R-:W-:Y:S01]  /*3690*/  HMMA.16816.F32 R16, R52, R6, R16 ;  /* 0x000000063410723c */ /* 0x000fe20000001810 */
[----:B------:R-:W1:Y:S07]  /*36a0*/  LDSM.16.M88.4 R4, [R0+0x800] ;  /* 0x000800000004783b */ /* 0x000e6e0000000200 */
[----:B--2---:R-:W-:Y:S08]  /*36b0*/  HMMA.16816.F32 R20, R44, R12, R20 ;  /* 0x0000000c2c14723c */ /* 0x004ff00000001814 */
        /* <DEDUP_REMOVED lines=8> */
[C---:B------:R-:W-:Y:S01]  /*3740*/  HMMA.16816.F32 R24, R44.reuse, R34, R24 ;  /* 0x000000222c18723c */ /* 0x040fe20000001818 */
[----:B------:R-:W-:Y:S07]  /*3750*/  LDSM.16.M88.4 R32, [R186+0x2000] ;  /* 0x00200000ba20783b */ /* 0x000fee0000000200 */
[----:B------:R-:W-:Y:S01]  /*3760*/  HMMA.16816.F32 R16, R44, R14, R16 ;  /* 0x0000000e2c10723c */ /* 0x000fe20000001810 */
[----:B------:R-:W2:Y:S07]  /*3770*/  LDSM.16.M88.4 R12, [R186+0x2800] ;  /* 0x00280000ba0c783b */ /* 0x000eae0000000200 */
[----:B-1----:R-:W-:Y:S08]  /*3780*/  HMMA.16816.F32 R20, R40, R4, R20 ;  /* 0x000000042814723c */ /* 0x002ff00000001814 */
[C---:B------:R-:W-:Y:S08]  /*3790*/  HMMA.16816.F32 R64, R44.reuse, R76, R64 ;  /* 0x0000004c2c40723c */ /* 0x040ff00000001840 */
[C---:B------:R-:W-:Y:S01]  /*37a0*/  HMMA.16816.F32 R60, R44.reuse, R78, R60 ;  /* 0x0000004e2c3c723c */ /* 0x040fe2000000183c */
[----:B------:R-:W-:Y:S07]  /*37b0*/  LDSM.16.M88.4 R76, [R186+0x3000] ;  /* 0x00300000ba4c783b */ /* 0x000fee0000000200 */
[C---:B------:R-:W-:Y:S08]  /*37c0*/  HMMA.16816.F32 R56, R44.reuse, R48, R56 ;  /* 0x000000302c38723c */ /* 0x040ff00000001838 */
[----:B------:R-:W-:Y:S01]  /*37d0*/  HMMA.16816.F32 R52, R44, R50, R52 ;  /* 0x000000322c34723c */ /* 0x000fe20000001834 */
[----:B------:R-:W-:Y:S04]  /*37e0*/  LDSM.16.M88.4 R44, [R185+0x4000] ;  /* 0x00400000b92c783b */ /* 0x000fe80000000200 */
[----:B------:R-:W-:Y:S03]  /*37f0*/  LDSM.16.M88.4 R48, [R186+0x3800] ;  /* 0x00380000ba30783b */ /* 0x000fe60000000200 */
[C---:B------:R-:W-:Y:S08]  /*3800*/  HMMA.16816.F32 R28, R40.reuse, R8, R28 ;  /* 0x00000008281c723c */ /* 0x040ff0000000181c */
[C---:B------:R-:W-:Y:S01]  /*3810*/  HMMA.16816.F32 R24, R40.reuse, R10, R24 ;  /* 0x0000000a2818723c */ /* 0x040fe20000001818 */
[----:B------:R-:W-:Y:S07]  /*3820*/  LDSM.16.M88.4 R8, [R81+0x2000] ;  /* 0x002000005108783b */ /* 0x000fee0000000200 */
        /* <DEDUP_REMOVED lines=49> */
[C---:B------:R-:W-:Y:S01]  /*3b40*/  HMMA.16816.F32 R16, R48.reuse, R6, R16 ;  /* 0x000000063010723c */ /* 0x040fe20000001810 */
[----:B------:R-:W1:Y:S07]  /*3b50*/  LDSM.16.M88.4 R4, [R81+0x4800] ;  /* 0x004800005104783b */ /* 0x000e6e0000000200 */
[C---:B------:R-:W-:Y:S08]  /*3b60*/  HMMA.16816.F32 R28, R48.reuse, R8, R28 ;  /* 0x00000008301c723c */ /* 0x040ff0000000181c */
[----:B------:R-:W-:Y:S01]  /*3b70*/  HMMA.16816.F32 R24, R48, R10, R24 ;  /* 0x0000000a3018723c */ /* 0x000fe20000001818 */
[----:B------:R-:W3:Y:S07]  /*3b80*/  LDSM.16.M88.4 R8, [R81+0x4000] ;  /* 0x004000005108783b */ /* 0x000eee0000000200 */
        /* <DEDUP_REMOVED lines=9> */
[----:B------:R-:W2:Y:S07]  /*3c20*/  LDSM.16.M88.4 R40, [R2+0x4800] ;  /* 0x004800000228783b */ /* 0x000eae0000000200 */
[C---:B------:R-:W-:Y:S08]  /*3c30*/  HMMA.16816.F32 R28, R12.reuse, R44, R28 ;  /* 0x0000002c0c1c723c */ /* 0x040ff0000000181c */
[----:B------:R-:W-:Y:S01]  /*3c40*/  HMMA.16816.F32 R24, R12, R46, R24 ;  /* 0x0000002e0c18723c */ /* 0x000fe20000001818 */
[----:B------:R-:W4:Y:S07]  /*3c50*/  LDSM.16.M88.4 R44, [R2+0x4000] ;  /* 0x00400000022c783b */ /* 0x000f2e0000000200 */
[----:B-1----:R-:W-:Y:S08]  /*3c60*/  HMMA.16816.F32 R20, R76, R4, R20 ;  /* 0x000000044c14723c */ /* 0x002ff00000001814 */
[C---:B------:R-:W-:Y:S08]  /*3c70*/  HMMA.16816.F32 R64, R12.reuse, R36, R64 ;  /* 0x000000240c40723c */ /* 0x040ff00000001840 */
[C---:B------:R-:W-:Y:S01]  /*3c80*/  HMMA.16816.F32 R60, R12.reuse, R38, R60 ;  /* 0x000000260c3c723c */ /* 0x040fe2000000183c */
[----:B------:R-:W-:Y:S07]  /*3c90*/  LDSM.16.M88.4 R36, [R2+0x5000] ;  /* 0x005000000224783b */ /* 0x000fee0000000200 */
[C---:B------:R-:W-:Y:S08]  /*3ca0*/  HMMA.16816.F32 R56, R12.reuse, R32, R56 ;  /* 0x000000200c38723c */ /* 0x040ff00000001838 */
[----:B------:R-:W-:Y:S01]  /*3cb0*/  HMMA.16816.F32 R52, R12, R34, R52 ;  /* 0x000000220c34723c */ /* 0x000fe20000001834 */
[----:B------:R-:W-:Y:S04]  /*3cc0*/  LDSM.16.M88.4 R12, [R183+0x8000] ;  /* 0x00800000b70c783b */ /* 0x000fe80000000200 */
[----:B------:R1:W-:Y:S03]  /*3cd0*/  LDSM.16.M88.4 R32, [R2+0x5800] ;  /* 0x005800000220783b */ /* 0x0003e60000000200 */
[C---:B------:R-:W-:Y:S01]  /*3ce0*/  HMMA.16816.F32 R16, R76.reuse, R6, R16 ;  /* 0x000000064c10723c */ /* 0x040fe20000001810 */
[----:B------:R-:W5:Y:S07]  /*3cf0*/  LDSM.16.M88.4 R4, [R0+0x4800] ;  /* 0x004800000004783b */ /* 0x000f6e0000000200 */
[C---:B---3--:R-:W-:Y:S08]  /*3d00*/  HMMA.16816.F32 R28, R76.reuse, R8, R28 ;  /* 0x000000084c1c723c */ /* 0x048ff0000000181c */
[----:B------:R-:W-:Y:S01]  /*3d10*/  HMMA.16816.F32 R24, R76, R10, R24 ;  /* 0x0000000a4c18723c */ /* 0x000fe20000001818 */
[----:B------:R-:W3:Y:S01]  /*3d20*/  LDSM.16.M88.4 R8, [R0+0x4000] ;  /* 0x004000000008783b */ /* 0x000ee20000000200 */
[----:B-1----:R-:W-:-:S06]  /*3d30*/  IMAD.IADD R2, R210, 0x1, R193 ;  /* 0x00000001d2027824 */ /* 0x002fcc00078e02c1 */
[----:B--2---:R-:W-:Y:S08]  /*3d40*/  HMMA.16816.F32 R20, R48, R40, R20 ;  /* 0x000000283014723c */ /* 0x004ff00000001814 */
[C---:B------:R-:W-:Y:S08]  /*3d50*/  HMMA.16816.F32 R64, R76.reuse, R72, R64 ;  /* 0x000000484c40723c */ /* 0x040ff00000001840 */
[C---:B------:R-:W-:Y:S08]  /*3d60*/  HMMA.16816.F32 R60, R76.reuse, R74, R60 ;  /* 0x0000004a4c3c723c */ /* 0x040ff0000000183c */
[C---:B------:R-:W-:Y:S08]  /*3d70*/  HMMA.16816.F32 R56, R76.reuse, R68, R56 ;  /* 0x000000444c38723c */ /* 0x040ff00000001838 */
[----:B------:R-:W-:Y:S08]  /*3d80*/  HMMA.16816.F32 R52, R76, R70, R52 ;  /* 0x000000464c34723c */ /* 0x000ff00000001834 */
[C---:B----4-:R-:W-:Y:S08]  /*3d90*/  HMMA.16816.F32 R28, R48.reuse, R44, R28 ;  /* 0x0000002c301c723c */ /* 0x050ff0000000181c */
[C---:B------:R-:W-:Y:S01]  /*3da0*/  HMMA.16816.F32 R24, R48.reuse, R46, R24 ;  /* 0x0000002e3018723c */ /* 0x040fe20000001818 */
[----:B------:R-:W-:Y:S07]  /*3db0*/  LDSM.16.M88.4 R44, [R0+0x5000] ;  /* 0x00500000002c783b */ /* 0x000fee0000000200 */
[----:B------:R-:W-:Y:S01]  /*3dc0*/  HMMA.16816.F32 R16, R48, R42, R16 ;  /* 0x0000002a3010723c */ /* 0x000fe20000001810 */
[----:B------:R1:W-:Y:S07]  /*3dd0*/  LDSM.16.M88.4 R40, [R0+0x5800] ;  /* 0x005800000028783b */ /* 0x0003ee0000000200 */
[----:B-----5:R-:W-:Y:S07]  /*3de0*/  HMMA.16816.F32 R20, R12, R4, R20 ;  /* 0x000000040c14723c */ /* 0x020fee0000001814 */
[----:B------:R-:W-:Y:S01]  /*3df0*/  @P2 IMAD.HI.U32 R4, R2, c[0x0][0x2c8], RZ ;  /* 0x0000b20002042a27 */ /* 0x000fe200078e00ff */
[----:B------:R-:W-:Y:S01]  /*3e00*/  HMMA.16816.F32 R64, R48, R36, R64 ;  /* 0x000000243040723c */ /* 0x000fe20000001840 */
[----:B------:R-:W-:-:S04]  /*3e10*/  IADD3 R5, R227, 0x1, -R80 ;  /* 0x00000001e3057810 */ /* 0x000fc80007ffe850 */
[----:B------:R-:W-:Y:S01]  /*3e20*/  IADD3 R5, -R228, R5, -R209 ;  /* 0x00000005e4057210 */ /* 0x000fe20007ffe9d1 */
[----:B-1----:R-:W-:Y:S01]  /*3e30*/  IMAD.MOV.U32 R0, RZ, RZ, R2 ;  /* 0x000000ffff007224 */ /* 0x002fe200078e0002 */
[----:B------:R-:W-:Y:S01]  /*3e40*/  @P2 SHF.R.U32.HI R0, RZ, c[0x0][0x2cc], R4 ;  /* 0x0000b300ff002a19 */ /* 0x000fe20000011604 */
[C---:B------:R-:W-:Y:S04]  /*3e50*/  HMMA.16816.F32 R60, R48.reuse, R38, R60 ;  /* 0x00000026303c723c */ /* 0x040fe8000000183c */
[----:B------:R-:W1:Y:S04]  /*3e60*/  SHFL.IDX PT, R2, R0, RZ, 0x1c1f ;  /* 0x001c1fff00027589 */ /* 0x000e6800000e0000 */
[C---:B------:R-:W-:Y:S08]  /*3e70*/  HMMA.16816.F32 R56, R48.reuse, R32, R56 ;  /* 0x000000203038723c */ /* 0x040ff00000001838 */
[----:B------:R-:W-:Y:S08]  /*3e80*/  HMMA.16816.F32 R52, R48, R34, R52 ;  /* 0x000000223034723c */ /* 0x000ff00000001834 */
[C---:B------:R-:W-:Y:S07]  /*3e90*/  HMMA.16816.F32 R16, R12.reuse, R6, R16 ;  /* 0x000000060c10723c */ /* 0x040fee0000001810 */
[C---:B------:R-:W-:Y:S01]  /*3ea0*/  IADD3 R7, R5.reuse, c[0x0][0x328], RZ ;  /* 0x0000ca0005077a10 */ /* 0x040fe20007ffe0ff */
[----:B---3--:R-:W-:Y:S01]  /*3eb0*/  HMMA.16816.F32 R28, R12, R8, R28 ;  /* 0x000000080c1c723c */ /* 0x008fe2000000181c */
[----:B------:R-:W-:-:S06]  /*3ec0*/  IADD3 R5, R5, UR4, RZ ;  /* 0x0000000405057c10 */ /* 0x000fcc000fffe0ff */
[----:B------:R-:W-:Y:S01]  /*3ed0*/  IADD3 R9, -R209, R227, -R80 ;  /* 0x000000e3d1097210 */ /* 0x000fe20007ffe950 */
[C---:B------:R-:W-:Y:S07]  /*3ee0*/  HMMA.16816.F32 R24, R12.reuse, R10, R24 ;  /* 0x0000000a0c18723c */ /* 0x040fee0000001818 */
[--C-:B-1----:R-:W-:Y:S01]  /*3ef0*/  IMAD.IADD R11, R5, 0x1, R2.reuse ;  /* 0x00000001050b7824 */ /* 0x102fe200078e0202 */
[C---:B------:R-:W-:Y:S08]  /*3f00*/  HMMA.16816.F32 R64, R12.reuse, R44, R64 ;  /* 0x0000002c0c40723c */ /* 0x040ff00000001840 */
[C---:B------:R-:W-:Y:S08]  /*3f10*/  HMMA.16816.F32 R60, R12.reuse, R46, R60 ;  /* 0x0000002e0c3c723c */ /* 0x040ff0000000183c */
[C---:B------:R-:W-:Y:S08]  /*3f20*/  HMMA.16816.F32 R56, R12.reuse, R40, R56 ;  /* 0x000000280c38723c */ /* 0x040ff00000001838 */
[----:B------:R-:W-:Y:S07]  /*3f30*/  HMMA.16816.F32 R52, R12, R42, R52 ;  /* 0x0000002a0c34723c */ /* 0x000fee0000001834 */
[----:B------:R-:W-:-:S05]  /*3f40*/  IMAD.IADD R12, R7, 0x1, R2 ;  /* 0x00000001070c7824 */ /* 0x000fca00078e0202 */
        /* <DEDUP_REMOVED lines=13> */
.L_x_4113:
[----:B------:R-:W-:-:S04]  /*4020*/  MOV R2, c[0x0][0x32c] ;  /* 0x0000cb0000027a02 */ /* 0x000fc80000000f00 */
[----:B------:R-:W-:-:S13]  /*4030*/  ISETP.NE.AND P0, PT, R2, 0x1, PT ;  /* 0x000000010200780c */ /* 0x000fda0003f05270 */
[----:B------:R-:W-:-:S05]  /*4040*/  @P0 IMAD.HI.U32 R2, R13, c[0x0][0x330], RZ ;  /* 0x0000cc000d020a27 */ /* 0x000fca00078e00ff */
[----:B------:R-:W-:Y:S02]  /*4050*/  @P0 SHF.R.U32.HI R13, RZ, c[0x0][0x334], R2 ;  /* 0x0000cd00ff0d0a19 */ /* 0x000fe40000011602 */
.L_x_4114:
[----:B------:R-:W-:Y:S05]  /*4060*/  BSYNC B0 ;  /* 0x0000000000007941 */ /* 0x000fea0003800000 */
.L_x_4112:
[----:B------:R-:W-:-:S04]  /*4070*/  IMAD R2, R13, c[0x0][0x32c], -R80 ;  /* 0x0000cb000d027a24 */ /* 0x000fc800078e0a50 */
[----:B------:R-:W-:-:S05]  /*4080*/  IMAD.IADD R2, R2, 0x1, -R209 ;  /* 0x0000000102027824 */ /* 0x000fca00078e0ad1 */
[----:B------:R-:W-:Y:S02]  /*4090*/  IADD3 R13, R2, c[0x0][0x32c], RZ ;  /* 0x0000cb00020d7a10 */ /* 0x000fe40007ffe0ff */
[----:B------:R-:W-:Y:S02]  /*40a0*/  IMNMX R11, R11, R2, !PT ;  /* 0x000000020b0b7217 */ /* 0x000fe40007800200 */
[----:B------:R-:W-:Y:S02]  /*40b0*/  IMNMX R12, R12, R13, PT ;  /* 0x0000000d0c0c7217 */ /* 0x000fe40003800200 */
.L_x_4111:
[----:B------:R-:W-:Y:S01]  /*40c0*/  ISETP.GT.AND P0, PT, R133, RZ, PT ;  /* 0x000000ff8500720c */ /* 0x000fe20003f04270 */
        /* <DEDUP_REMOVED lines=11> */
[----:B------:R-:W-:Y:S01]  /*4180*/  FSEL R24, R24, -INF , !P5 ;  /* 0xff80000018187808 */ /* 0x000fe20006800000 */
[--C-:B-1----:R-:W-:Y:S01]  /*4190*/  IMAD.IADD R0, R7, 0x1, R2.reuse ;  /* 0x0000000107007824 */ /* 0x102fe200078e0202 */
        /* <DEDUP_REMOVED lines=51> */
.L_x_4117:
[----:B------:R-:W-:-:S04]  /*44d0*/  MOV R2, c[0x0][0x32c] ;  /* 0x0000cb0000027a02 */ /* 0x000fc80000000f00 */
[----:B------:R-:W-:-:S13]  /*44e0*/  ISETP.NE.AND P4, PT, R2, 0x1, PT ;  /* 0x000000010200780c */ /* 0x000fda0003f85270 */
[----:B------:R-:W-:-:S05]  /*44f0*/  @P4 IMAD.HI.U32 R2, R5, c[0x0][0x330], RZ ;  /* 0x0000cc0005024a27 */ /* 0x000fca00078e00ff */
[----:B------:R-:W-:Y:S02]  /*4500*/  @P4 SHF.R.U32.HI R5, RZ, c[0x0][0x334], R2 ;  /* 0x0000cd00ff054a19 */ /* 0x000fe40000011602 */
.L_x_4118:
[----:B------:R-:W-:Y:S05]  /*4510*/  BSYNC B0 ;  /* 0x0000000000007941 */ /* 0x000fea0003800000 */
.L_x_4116:
[----:B------:R-:W-:-:S04]  /*4520*/  IMAD R2, R5, c[0x0][0x32c], -R80 ;  /* 0x0000cb0005027a24 */ /* 0x000fc800078e0a50 */
[----:B------:R-:W-:-:S05]  /*4530*/  IMAD.IADD R2, R2, 0x1, -R209 ;  /* 0x0000000102027824 */ /* 0x000fca00078e0ad1 */
[----:B------:R-:W-:Y:S02]  /*4540*/  IADD3 R5, R2, c[0x0][0x32c], RZ ;  /* 0x0000cb0002057a10 */ /* 0x000fe40007ffe0ff */
[----:B------:R-:W-:Y:S02]  /*4550*/  IMNMX R7, R7, R2, !PT ;  /* 0x0000000207077217 */ /* 0x000fe40007800200 */
[----:B------:R-:W-:Y:S02]  /*4560*/  IMNMX R0, R0, R5, PT ;  /* 0x0000000500007217 */ /* 0x000fe40003800200 */
.L_x_4115:
[----:B------:R-:W-:Y:S01]  /*4570*/  ISETP.GT.AND P6, PT, R7, RZ, P0 ;  /* 0x000000ff0700720c */ /* 0x000fe200007c4270 */
[----:B------:R-:W-:-:S04]  /*4580*/  DEPBAR.LE SB0, 0x2 ;  /* 0x000080800000791a */ /* 0x000fc80000000000 */
[----:B------:R-:W-:Y:S01]  /*4590*/  BAR.SYNC.DEFER_BLOCKING 0x0 ;  /* 0x0000000000007b1d */ /* 0x000fe20000010000 */
[----:B------:R-:W-:Y:S01]  /*45a0*/  ISETP.GT.AND P5, PT, R7, 0x1, P0 ;  /* 0x000000010700780c */ /* 0x000fe200007a4270 */
[C---:B------:R-:W-:Y:S01]  /*45b0*/  IMAD.IADD R164, R187.reuse, 0x1, R182 ;  /* 0x00000001bba47824 */ /* 0x040fe200078e02b6 */
[----:B------:R-:W-:Y:S01]  /*45c0*/  FMNMX.FTZ R5, R28, R10, !PT ;  /* 0x0000000a1c057209 */ /* 0x000fe20007810000 */
[----:B------:R-:W-:Y:S01]  /*45d0*/  IMAD.IADD R156, R187, 0x1, R181 ;  /* 0x00000001bb9c7824 */ /* 0x000fe200078e02b5 */
[C---:B------:R-:W-:Y:S01]  /*45e0*/  ISETP.LT.OR P6, PT, R0.reuse, 0x1, P6 ;  /* 0x000000010000780c */ /* 0x040fe200037c1670 */
[----:B------:R-:W-:Y:S01]  /*45f0*/  BSSY B0, `(.L_x_4119) ;  /* 0x0000173000007945 */ /* 0x000fe20003800000 */
[----:B------:R-:W-:Y:S02]  /*4600*/  ISETP.LT.OR P5, PT, R0, 0x2, P5 ;  /* 0x000000020000780c */ /* 0x000fe40002fa1670 */
[----:B------:R-:W-:Y:S02]  /*4610*/  ISETP.GT.AND P4, PT, R7, 0x8, P0 ;  /* 0x000000080700780c */ /* 0x000fe40000784270 */
[----:B------:R-:W-:-:S02]  /*4620*/  FMNMX.FTZ R5, R24, R5, !PT ;  /* 0x0000000518057209 */ /* 0x000fc40007810000 */
[----:B------:R-:W-:Y:S02]  /*4630*/  FSEL R30, R30, -INF , !P6 ;  /* 0xff8000001e1e7808 */ /* 0x000fe40007000000 */
[----:B------:R-:W-:Y:S02]  /*4640*/  FSEL R31, R31, -INF , !P5 ;  /* 0xff8000001f1f7808 */ /* 0x000fe40006800000 */
[----:B------:R-:W-:Y:S02]  /*4650*/  ISETP.LT.OR P4, PT, R0, 0x9, P4 ;  /* 0x000000090000780c */ /* 0x000fe40002781670 */
[C---:B------:R-:W-:Y:S02]  /*4660*/  ISETP.GT.AND P6, PT, R7.reuse, 0x9, P0 ;  /* 0x000000090700780c */ /* 0x040fe400007c4270 */
[----:B------:R-:W-:Y:S02]  /*4670*/  FMNMX.FTZ R9, R8, R5, !PT ;  /* 0x0000000508097209 */ /* 0x000fe40007810000 */
[----:B------:R-:W-:Y:S01]  /*4680*/  ISETP.GT.AND P5, PT, R7, 0x10, P0 ;  /* 0x000000100700780c */ /* 0x000fe200007a4270 */
[----:B------:R-:W-:Y:S01]  /*4690*/  LDSM.16.MT88.4 R40, [R182+0x2000] ;  /* 0x00200000b628783b */ /* 0x000fe20000004200 */
[----:B------:R-:W-:-:S02]  /*46a0*/  FSEL R5, R26, -INF , !P4 ;  /* 0xff8000001a057808 */ /* 0x000fc40006000000 */
[----:B------:R-:W-:Y:S01]  /*46b0*/  ISETP.LT.OR P6, PT, R0, 0xa, P6 ;  /* 0x0000000a0000780c */ /* 0x000fe200037c1670 */
[----:B------:R-:W-:Y:S01]  /*46c0*/  LDSM.16.MT88.4 R124, [R182] ;  /* 0x00000000b67c783b */ /* 0x000fe20000004200 */
[----:B------:R-:W-:Y:S02]  /*46d0*/  FMNMX.FTZ R2, R30, R31, !PT ;  /* 0x0000001f1e027209 */ /* 0x000fe40007810000 */
[----:B------:R-:W-:Y:S01]  /*46e0*/  ISETP.GT.AND P4, PT, R7, 0x11, P0 ;  /* 0x000000110700780c */ /* 0x000fe20000784270 */
[----:B------:R-:W-:Y:S01]  /*46f0*/  LDSM.16.MT88.4 R104, [R164] ;  /* 0x00000000a468783b */ /* 0x000fe20000004200 */
[----:B------:R-:W-:Y:S02]  /*4700*/  FMNMX.FTZ R9, R20, R9, !PT ;  /* 0x0000000914097209 */ /* 0x000fe40007810000 */
[----:B------:R-:W-:Y:S01]  /*4710*/  ISETP.LT.OR P5, PT, R0, 0x11, P5 ;  /* 0x000000110000780c */ /* 0x000fe20002fa1670 */
[----:B------:R-:W-:Y:S01]  /*4720*/  LDSM.16.MT88.4 R112, [R181] ;  /* 0x00000000b570783b */ /* 0x000fe20000004200 */
[----:B------:R-:W-:-:S02]  /*4730*/  FSEL R27, R27, -INF , !P6 ;  /* 0xff8000001b1b7808 */ /* 0x000fc40007000000 */
[----:B------:R-:W-:Y:S01]  /*4740*/  FMNMX.FTZ R2, R5, R2, !PT ;  /* 0x0000000205027209 */ /* 0x000fe20007810000 */
[----:B------:R-:W-:Y:S01]  /*4750*/  LDSM.16.MT88.4 R120, [R225] ;  /* 0x00000000e178783b */ /* 0x000fe20000004200 */
[----:B------:R-:W-:Y:S02]  /*4760*/  ISETP.LT.OR P4, PT, R0, 0x12, P4 ;  /* 0x000000120000780c */ /* 0x000fe40002781670 */
[----:B------:R-:W-:Y:S01]  /*4770*/  FMNMX.FTZ R9, R6, R9, !PT ;  /* 0x0000000906097209 */ /* 0x000fe20007810000 */
[----:B------:R-:W-:Y:S01]  /*4780*/  LDSM.16.MT88.4 R48, [R164+0x2000] ;  /* 0x00200000a430783b */ /* 0x000fe20000004200 */
[----:B------:R-:W-:Y:S02]  /*4790*/  FSEL R11, R22, -INF , !P5 ;  /* 0xff800000160b7808 */ /* 0x000fe40006800000 */
        /* <DEDUP_REMOVED lines=12> */
[----:B------:R-:W-:Y:S01]  /*4860*/  ISETP.LT.OR P4, PT, R0, 0x1a, P4 ;  /* 0x0000001a0000780c */ /* 0x000fe20002781670 */
[----:B------:R-:W-:Y:S01]  /*4870*/  LDSM.16.MT88.4 R32, [R181+0x800] ;  /* 0x00080000b520783b */ /* 0x000fe20000004200 */
[----:B------:R-:W-:Y:S02]  /*4880*/  FSEL R9, R18, -INF , !P5 ;  /* 0xff80000012097808 */ /* 0x000fe40006800000 */
[----:B------:R-:W-:Y:S02]  /*4890*/  ISETP.GT.AND P5, PT, R7, 0x20, P0 ;  /* 0x000000200700780c */ /* 0x000fe400007a4270 */
[----:B------:R-:W-:Y:S02]  /*48a0*/  FMNMX.FTZ R2, R23, R2, !PT ;  /* 0x0000000217027209 */ /* 0x000fe40007810000 */
[----:B------:R-:W-:Y:S02]  /*48b0*/  FSEL R19, R19, -INF , !P4 ;  /* 0xff80000013137808 */ /* 0x000fe40006000000 */
[----:B------:R-:W-:-:S02]  /*48c0*/  ISETP.GT.AND P4, PT, R7, 0x21, P0 ;  /* 0x000000210700780c */ /* 0x000fc40000784270 */
[----:B------:R-:W-:Y:S02]  /*48d0*/  ISETP.LT.OR P5, PT, R0, 0x21, P5 ;  /* 0x000000210000780c */ /* 0x000fe40002fa1670 */
[----:B------:R-:W-:Y:S02]  /*48e0*/  FMNMX.FTZ R2, R9, R2, !PT ;  /* 0x0000000209027209 */ /* 0x000fe40007810000 */
[----:B------:R-:W-:Y:S02]  /*48f0*/  FMNMX.FTZ R13, R158, R13, !PT ;  /* 0x0000000d9e0d7209 */ /* 0x000fe40007810000 */
[----:B------:R-:W-:Y:S02]  /*4900*/  ISETP.LT.OR P4, PT, R0, 0x22, P4 ;  /* 0x000000220000780c */ /* 0x000fe40002781670 */
[----:B------:R-:W-:Y:S02]  /*4910*/  FSEL R177, R66, -INF , !P5 ;  /* 0xff80000042b17808 */ /* 0x000fe40006800000 */
[----:B------:R-:W-:-:S02]  /*4920*/  ISETP.GT.AND P5, PT, R7, 0x28, P0 ;  /* 0x000000280700780c */ /* 0x000fc400007a4270 */
[----:B------:R-:W-:Y:S02]  /*4930*/  FMNMX.FTZ R12, R19, R2, !PT ;  /* 0x00000002130c7209 */ /* 0x000fe40007810000 */
[----:B------:R-:W-:Y:S02]  /*4940*/  FMNMX.FTZ R13, R168, R13, !PT ;  /* 0x0000000da80d7209 */ /* 0x000fe40007810000 */
[----:B------:R-:W-:Y:S02]  /*4950*/  FSEL R167, R67, -INF , !P4 ;  /* 0xff80000043a77808 */ /* 0x000fe40006000000 */
[----:B------:R-:W-:Y:S01]  /*4960*/  ISETP.GT.AND P4, PT, R7, 0x29, P0 ;  /* 0x000000290700780c */ /* 0x000fe20000784270 */
[----:B------:R-:W-:Y:S01]  /*4970*/  LDSM.16.MT88.4 R64, [R156+0x2000] ;  /* 0x002000009c40783b */ /* 0x000fe20000004200 */
        /* <DEDUP_REMOVED lines=8> */
[----:B------:R-:W-:Y:S02]  /*4a00*/  FSEL R173, R63, -INF , !P4 ;  /* 0xff8000003fad7808 */ /* 0x000fe40006000000 */
[----:B------:R-:W-:Y:S02]  /*4a10*/  ISETP.GT.AND P5, PT, R7, 0x31, P0 ;  /* 0x000000310700780c */ /* 0x000fe400007a4270 */
        /* <DEDUP_REMOVED lines=11> */
[----:B------:R-:W-:Y:S01]  /*4ad0*/  LDSM.16.MT88.4 R56, [R181+0x2000] ;  /* 0x00200000b538783b */ /* 0x000fe20000004200 */
[----:B------:R-:W-:Y:S02]  /*4ae0*/  FMNMX.FTZ R12, R169, R12, !PT ;  /* 0x0000000ca90c7209 */ /* 0x000fe40007810000 */
[----:B------:R-:W-:Y:S02]  /*4af0*/  FMNMX.FTZ R13, R142, R13, !PT ;  /* 0x0000000d8e0d7209 */ /* 0x000fe40007810000 */
[----:B------:R-:W-:Y:S02]  /*4b00*/  ISETP.LT.OR P0, PT, R0, 0x3a, P0 ;  /* 0x0000003a0000780c */ /* 0x000fe40000701670 */
[----:B------:R-:W-:Y:S02]  /*4b10*/  FSEL R141, R54, -INF , !P4 ;  /* 0xff800000368d7808 */ /* 0x000fe40006000000 */
[----:B------:R-:W-:-:S02]  /*4b20*/  FMNMX.FTZ R12, R143, R12, !PT ;  /* 0x0000000c8f0c7209 */ /* 0x000fc40007810000 */
        /* <DEDUP_REMOVED lines=27> */
[----:B------:R-:W-:Y:S01]  /*4ce0*/  LDSM.16.MT88.4 R28, [R156+0x800] ;  /* 0x000800009c1c783b */ /* 0x000fe20000004200 */
        /* <DEDUP_REMOVED lines=11> */
[----:B------:R-:W3:Y:S01]  /*4da0*/  LDSM.16.MT88.4 R8, [R182+0x2800] ;  /* 0x00280000b608783b */ /* 0x000ee20000004200 */
[--C-:B------:R-:W-:Y:S02]  /*4db0*/  FFMA.FTZ R151, R20, c[0x0][0x2d0], -R171.reuse ;  /* 0x0000b40014977a23 */ /* 0x100fe400000108ab */
[----:B------:R-:W-:Y:S01]  /*4dc0*/  FFMA.FTZ R144, R23, c[0x0][0x2d0], -R162 ;  /* 0x0000b40017907a23 */ /* 0x000fe200000108a2 */
[----:B------:R-:W4:Y:S01]  /*4dd0*/  MUFU.EX2 R150, R150 ;  /* 0x0000009600967308 */ /* 0x000f220000000800 */
[----:B------:R-:W5:Y:S01]  /*4de0*/  LDSM.16.MT88.4 R16, [R181+0x2800] ;  /* 0x00280000b510783b */ /* 0x000f620000004200 */
        /* <DEDUP_REMOVED lines=29> */
[----:B----4-:R-:W-:-:S02]  /*4fc0*/  F2FP.PACK_AB R99, R148, R153 ;  /* 0x000000999463723e */ /* 0x010fc400000000ff */
        /* <DEDUP_REMOVED lines=65> */
[C---:B-----5:R-:W-:Y:S08]  /*53e0*/  HMMA.16816.F32 R52, R4.reuse, R16, R52 ;  /* 0x000000100434723c */ /* 0x060ff00000001834 */
        /* <DEDUP_REMOVED lines=120> */
[----:B------:R-:W-:Y:S11]  /*5b70*/  ISETP.GE.AND P0, PT, R5, R230, PT ;  /* 0x000000e60500720c */ /* 0x000ff60003f06270 */
[----:B------:R-:W-:Y:S02]  /*5b80*/  @!UPT UIADD3 URZ, URZ, URZ, URZ ;  /* 0x0000003f3f3ff290 */ /* 0x000fe4000fffe03f */
        /* <DEDUP_REMOVED lines=25> */
.L_x_4120:
[----:B------:R-:W-:Y:S05]  /*5d20*/  BSYNC B0 ;  /* 0x0000000000007941 */ /* 0x000fea0003800000 */
.L_x_4119:
[----:B------:R-:W-:Y:S01]  /*5d30*/  @P2 IMAD.HI.U32 R4, R193, c[0x0][0x2c8], RZ ;  /* 0x0000b200c1042a27 */ /* 0x000fe200078e00ff */
[----:B------:R-:W0:Y:S01]  /*5d40*/  LDGDEPBAR ;  /* 0x00000000000079af */ /* 0x000e220000000000 */
[----:B------:R-:W-:-:S02]  /*5d50*/  IADD3 R241, R133, -0x2, RZ ;  /* 0xfffffffe85f17810 */ /* 0x000fc40007ffe0ff */
[----:B-1----:R-:W-:Y:S01]  /*5d60*/  IMAD.MOV.U32 R6, RZ, RZ, R193 ;  /* 0x000000ffff067224 */ /* 0x002fe200078e00c1 */
        /* <DEDUP_REMOVED lines=15> */
.L_x_4123:
[----:B------:R-:W-:-:S13]  /*5e60*/  ISETP.NE.AND P0, PT, R4, 0x1, PT ;  /* 0x000000010400780c */ /* 0x000fda0003f05270 */
[----:B------:R-:W-:-:S05]  /*5e70*/  @P0 IMAD.HI.U32 R3, R7, c[0x0][0x330], RZ ;  /* 0x0000cc0007030a27 */ /* 0x000fca00078e00ff */
[----:B------:R-:W-:Y:S02]  /*5e80*/  @P0 SHF.R.U32.HI R7, RZ, c[0x0][0x334], R3 ;  /* 0x0000cd00ff070a19 */ /* 0x000fe40000011603 */
.L_x_4124:
[----:B------:R-:W-:Y:S05]  /*5e90*/  BSYNC B0 ;  /* 0x0000000000007941 */ /* 0x000fea0003800000 */
.L_x_4122:
[----:B------:R-:W-:-:S05]  /*5ea0*/  IMAD R4, R7, R4, c[0x0][0x32c] ;  /* 0x0000cb0007047624 */ /* 0x000fca00078e0204 */
[----:B------:R-:W-:-:S04]  /*5eb0*/  IMNMX R5, R5, R4, PT ;  /* 0x0000000405057217 */ /* 0x000fc80003800200 */
.L_x_4121:
        /* <DEDUP_REMOVED lines=12> */
.L_x_4134:
[----:B------:R-:W-:Y:S04]  /*5f80*/  DEPBAR.LE SB0, 0x2 ;  /* 0x000080800000791a */ /* 0x000fe80000000000 */
[----:B------:R-:W-:Y:S01]  /*5f90*/  WARPSYNC 0xffffffff ;  /* 0xffffffff00007948 */ /* 0x000fe20003800000 */
[----:B------:R-:W-:Y:S01]  /*5fa0*/  BAR.SYNC.DEFER_BLOCKING 0x0 ;  /* 0x0000000000007b1d */ /* 0x000fe20000010000 */
[----:B------:R-:W-:Y:S01]  /*5fb0*/  IMAD R133, R134, 0x6000, RZ ;  /* 0x0000600086857824 */ /* 0x000fe200078e02ff */
[----:B------:R-:W-:Y:S03]  /*5fc0*/  ISETP.GE.AND P6, PT, R230, R241, PT ;  /* 0x000000f1e600720c */ /* 0x000fe60003fc6270 */
[----:B------:R-:W-:Y:S04]  /*5fd0*/  IMAD.IADD R189, R186, 0x1, R133 ;  /* 0x00000001babd7824 */ /* 0x000fe800078e0285 */
[--C-:B------:R-:W-:Y:S02]  /*5fe0*/  IMAD.IADD R190, R180, 0x1, R189.reuse ;  /* 0x00000001b4be7824 */ /* 0x100fe400078e02bd */
[C---:B------:R-:W-:Y:S02]  /*5ff0*/  IMAD.IADD R0, R135.reuse, 0x1, R189 ;  /* 0x0000000187007824 */ /* 0x040fe400078e02bd */
[----:B------:R-:W-:Y:S02]  /*6000*/  IMAD.IADD R2, R135, 0x1, R190 ;  /* 0x0000000187027824 */ /* 0x000fe400078e02be */
[----:B------:R-:W-:Y:S01]  /*6010*/  @!P6 IADD3 R246, R241, -0x1, RZ ;  /* 0xfffffffff1f6e810 */ /* 0x000fe20007ffe0ff */
[----:B------:R-:W-:Y:S02]  /*6020*/  @!P6 IMAD.MOV.U32 R191, RZ, RZ, c[0x0][0x208] ;  /* 0x00008200ffbfe624 */ /* 0x000fe400078e00ff */
[----:B------:R-:W-:Y:S01]  /*6030*/  @!P6 IMAD.MOV.U32 R248, RZ, RZ, c[0x0][0x20c] ;  /* 0x00008300fff8e624 */ /* 0x000fe200078e00ff */
[----:B------:R-:W-:Y:S01]  /*6040*/  @!P6 SHF.R.S32.HI R247, RZ, 0x1f, R246 ;  /* 0x0000001ffff7e819 */ /* 0x000fe200000114f6 */
[----:B------:R-:W-:Y:S01]  /*6050*/  @!P6 IMAD.WIDE.U32 R244, R246, c[0x0][0x208], RZ ;  /* 0x00008200f6f4ea25 */ /* 0x000fe200078e00ff */
[----:B------:R-:W-:Y:S03]  /*6060*/  LDSM.16.M88.4 R136, [R188] ;  /* 0x00000000bc88783b */ /* 0x000fe60000000200 */
[----:B------:R-:W-:Y:S01]  /*6070*/  @!P6 IMAD.SHL.U32 R243, R244, 0x40, RZ ;  /* 0x00000040f4f3e824 */ /* 0x000fe200078e00ff */
[----:B------:R-:W-:Y:S01]  /*6080*/  ULDC UR4, c[0x0][0x324] ;  /* 0x0000c90000047ab9 */ /* 0x000fe20000000800 */
[----:B------:R-:W-:Y:S01]  /*6090*/  @!P6 IMAD R247, R247, c[0x0][0x208], RZ ;  /* 0x00008200f7f7ea24 */ /* 0x000fe200078e02ff */
[----:B------:R-:W-:Y:S01]  /*60a0*/  ULOP3.LUT UR4, URZ, UR4, URZ, 0x33, !UPT ;  /* 0x000000043f047292 */ /* 0x000fe2000f8e333f */
[----:B------:R-:W1:Y:S02]  /*60b0*/  LDSM.16.M88.4 R140, [R189] ;  /* 0x00000000bd8c783b */ /* 0x000e640000000200 */
[----:B------:R-:W-:Y:S01]  /*60c0*/  @!P6 IMAD R247, R246, c[0x0][0x20c], R247 ;  /* 0x00008300f6f7ea24 */ /* 0x000fe200078e02f7 */
[-C--:B------:R-:W-:Y:S02]  /*60d0*/  @!P6 IADD3 R246, P5, R243, R234.reuse, RZ ;  /* 0x000000eaf3f6e210 */ /* 0x080fe40007fbe0ff */
[----:B------:R-:W2:Y:S01]  /*60e0*/  LDSM.16.M88.4 R144, [R189+0x800] ;  /* 0x00080000bd90783b */ /* 0x000ea20000000200 */
[----:B------:R-:W-:Y:S01]  /*60f0*/  @!P6 LEA R243, P0, R191, R243, 0x5 ;  /* 0x000000f3bff3e211 */ /* 0x000fe200078028ff */
[----:B------:R-:W-:Y:S03]  /*6100*/  @!P6 IMAD.IADD R247, R245, 0x1, R247 ;  /* 0x00000001f5f7e824 */ /* 0x000fe600078e02f7 */
[----:B------:R-:W3:Y:S02]  /*6110*/  LDSM.16.M88.4 R148, [R189+0x1000] ;  /* 0x00100000bd94783b */ /* 0x000ee40000000200 */
[----:B------:R-:W-:Y:S02]  /*6120*/  @!P6 SHF.L.U64.HI R247, R244, 0x6, R247 ;  /* 0x00000006f4f7e819 */ /* 0x000fe400000102f7 */
[----:B------:R-:W-:Y:S01]  /*6130*/  @!P6 LEA R244, P4, R246, c[0x0][0x1f8], 0x1 ;  /* 0x00007e00f6f4ea11 */ /* 0x000fe200078808ff */
[----:B------:R-:W4:Y:S01]  /*6140*/  LDSM.16.M88.4 R152, [R189+0x1800] ;  /* 0x00180000bd98783b */ /* 0x000f220000000200 */
[----:B------:R-:W-:Y:S01]  /*6150*/  @!P6 LEA.HI.X R191, R191, R247, R248, 0x5, P0 ;  /* 0x000000f7bfbfe211 */ /* 0x000fe200000f2cf8 */
[--C-:B------:R-:W-:Y:S01]  /*6160*/  @!P6 IMAD.X R245, R247, 0x1, R194.reuse, P5 ;  /* 0x00000001f7f5e824 */ /* 0x100fe200028e06c2 */
[----:B------:R-:W-:Y:S02]  /*6170*/  @!P6 ISETP.GE.AND P0, PT, R204, c[0x0][0x1d4], PT ;  /* 0x00007500cc00ea0c */ /* 0x000fe40003f06270 */
[----:B------:R-:W-:Y:S01]  /*6180*/  LDSM.16.M88.4 R156, [R185] ;  /* 0x00000000b99c783b */ /* 0x000fe20000000200 */
[----:B------:R-:W-:Y:S02]  /*6190*/  @!P6 IADD3 R243, P5, R243, R234, RZ ;  /* 0x000000eaf3f3e210 */ /* 0x000fe40007fbe0ff */
[----:B------:R-:W-:Y:S02]  /*61a0*/  @!P6 LEA.HI.X R245, R246, c[0x0][0x1fc], R245, 0x1, P4 ;  /* 0x00007f00f6f5ea11 */ /* 0x000fe400020f0cf5 */
[----:B------:R-:W-:Y:S01]  /*61b0*/  LDSM.16.M88.4 R160, [R190+0x800] ;  /* 0x00080000bea0783b */ /* 0x000fe20000000200 */
[----:B------:R-:W-:Y:S01]  /*61c0*/  @!P6 ISETP.GE.AND P4, PT, R218, c[0x0][0x1d4], PT ;  /* 0x00007500da00ea0c */ /* 0x000fe20003f86270 */
[----:B------:R-:W-:Y:S01]  /*61d0*/  @!P6 IMAD.X R248, R191, 0x1, R194, P5 ;  /* 0x00000001bff8e824 */ /* 0x000fe200028e06c2 */
[----:B------:R-:W-:Y:S01]  /*61e0*/  @!P6 LEA R246, P5, R243, c[0x0][0x1f8], 0x1 ;  /* 0x00007e00f3f6ea11 */ /* 0x000fe200078a08ff */
[----:B------:R-:W-:Y:S01]  /*61f0*/  @!P6 IMAD R191, R233, 0x6000, R207 ;  /* 0x00006000e9bfe824 */ /* 0x000fe200078e02cf */
[----:B------:R-:W-:Y:S02]  /*6200*/  LDSM.16.M88.4 R164, [R190+0x1000] ;  /* 0x00100000bea4783b */ /* 0x000fe40000000200 */
[----:B------:R-:W-:Y:S01]  /*6210*/  @!P6 LEA.HI.X R247, R243, c[0x0][0x1fc], R248, 0x1, P5 ;  /* 0x00007f00f3f7ea11 */ /* 0x000fe200028f0cf8 */
[C---:B-1----:R-:W-:Y:S08]  /*6220*/  HMMA.16816.F32 R4, R136.reuse, R140, RZ ;  /* 0x0000008c8804723c */ /* 0x042ff000000018ff */
[C---:B------:R-:W-:Y:S01]  /*6230*/  HMMA.16816.F32 R8, R136.reuse, R142, RZ ;  /* 0x0000008e8808723c */ /* 0x040fe200000018ff */
[----:B------:R-:W1:Y:S07]  /*6240*/  LDSM.16.M88.4 R140, [R190] ;  /* 0x00000000be8c783b */ /* 0x000e6e0000000200 */
[C---:B--2---:R-:W-:Y:S08]  /*6250*/  HMMA.16816.F32 R12, R136.reuse, R144, RZ ;  /* 0x00000090880c723c */ /* 0x044ff000000018ff */
[C---:B------:R-:W-:Y:S01]  /*6260*/  HMMA.16816.F32 R16, R136.reuse, R146, RZ ;  /* 0x000000928810723c */ /* 0x040fe200000018ff */
[----:B------:R-:W2:Y:S05]  /*6270*/  LDSM.16.M88.4 R144, [R190+0x1800] ;  /* 0x00180000be90783b */ /* 0x000eaa0000000200 */
[----:B------:R-:W-:Y:S01]  /*6280*/  @!PT LDS RZ, [RZ] ;  /* 0x00000000fffff984 */ /* 0x000fe20000000800 */
[----:B------:R-:W-:Y:S01]  /*6290*/  @!PT LDS RZ, [RZ] ;  /* 0x00000000fffff984 */ /* 0x000fe20000000800 */
[----:B------:R-:W-:Y:S01]  /*62a0*/  @!PT LDS RZ, [RZ] ;  /* 0x00000000fffff984 */ /* 0x000fe20000000800 */
[----:B------:R5:W-:Y:S02]  /*62b0*/  @!P6 LDGSTS.E.BYPASS.LTC128B.128 [R191], [R244.64], !P4 ;  /* 0x00000000f4bfefae */ /* 0x000be4000e101d48 */
[C---:B---3--:R-:W-:Y:S03]  /*62c0*/  HMMA.16816.F32 R20, R136.reuse, R148, RZ ;  /* 0x000000948814723c */ /* 0x048fe600000018ff */
[----:B------:R5:W-:Y:S05]  /*62d0*/  @!P6 LDGSTS.E.BYPASS.LTC128B.128 [R191+0x2000], [R244.64+0x80], !P0 ;  /* 0x02000080f4bfefae */ /* 0x000bea000c101d48 */
[C---:B------:R-:W-:Y:S01]  /*62e0*/  HMMA.16816.F32 R24, R136.reuse, R150, RZ ;  /* 0x000000968818723c */ /* 0x040fe200000018ff */
[----:B------:R5:W-:Y:S05]  /*62f0*/  @!P6 LDGSTS.E.BYPASS.LTC128B.128 [R191+0x4000], [R244.64+0x100], !P3 ;  /* 0x04000100f4bfefae */ /* 0x000bea000d901d48 */
[----:B------:R3:W-:Y:S02]  /*6300*/  @!P6 LDGSTS.E.BYPASS.LTC128B.128 [R191+0x1000], [R246.64], !P4 ;  /* 0x01000000f6bfefae */ /* 0x0007e4000e101d48 */
[C---:B----4-:R-:W-:Y:S03]  /*6310*/  HMMA.16816.F32 R28, R136.reuse, R152, RZ ;  /* 0x00000098881c723c */ /* 0x050fe600000018ff */
[----:B------:R3:W-:Y:S01]  /*6320*/  @!P6 LDGSTS.E.BYPASS.LTC128B.128 [R191+0x3000], [R246.64+0x80], !P0 ;  /* 0x03000080f6bfefae */ /* 0x0007e2000c101d48 */
[C---:B------:R-:W-:Y:S02]  /*6330*/  ISETP.GE.AND P0, PT, R233.reuse, 0x1, PT ;  /* 0x00000001e900780c */ /* 0x040fe40003f06270 */
[----:B------:R-:W-:Y:S02]  /*6340*/  IADD3 R233, R233, 0x1, RZ ;  /* 0x00000001e9e97810 */ /* 0x000fe40007ffe0ff */
[----:B------:R-:W-:Y:S01]  /*6350*/  HMMA.16816.F32 R32, R136, R154, RZ ;  /* 0x0000009a8820723c */ /* 0x000fe200000018ff */
[----:B------:R3:W-:Y:S03]  /*6360*/  @!P6 LDGSTS.E.BYPASS.LTC128B.128 [R191+0x5000], [R246.64+0x100], !P3 ;  /* 0x05000100f6bfefae */ /* 0x0007e6000d901d48 */
[----:B------:R-:W-:Y:S02]  /*6370*/  SEL R233, R233, RZ, !P0 ;  /* 0x000000ffe9e97207 */ /* 0x000fe40004000000 */
[----:B------:R-:W-:Y:S02]  /*6380*/  LDSM.16.M88.4 R168, [R184] ;  /* 0x00000000b8a8783b */ /* 0x000fe40000000200 */
[C---:B-1----:R-:W-:Y:S03]  /*6390*/  HMMA.16816.F32 R4, R156.reuse, R140, R4 ;  /* 0x0000008c9c04723c */ /* 0x042fe60000001804 */
[----:B------:R-:W1:Y:S02]  /*63a0*/  LDSM.16.M88.4 R172, [R0] ;  /* 0x0000000000ac783b */ /* 0x000e640000000200 */
[----:B-----5:R-:W-:Y:S03]  /*63b0*/  IMAD.SHL.U32 R244, R241, 0x40, RZ ;  /* 0x00000040f1f47824 */ /* 0x020fe600078e00ff */
[C---:B------:R-:W-:Y:S01]  /*63c0*/  HMMA.16816.F32 R8, R156.reuse, R142, R8 ;  /* 0x0000008e9c08723c */ /* 0x040fe20000001808 */
[----:B------:R-:W4:Y:S05]  /*63d0*/  LDSM.16.M88.4 R176, [R0+0x800] ;  /* 0x0008000000b0783b */ /* 0x000f2a0000000200 */
[----:B------:R-:W5:Y:S02]  /*63e0*/  LDSM.16.M88.4 R148, [R0+0x1000] ;  /* 0x001000000094783b */ /* 0x000f640000000200 */
[C---:B------:R-:W-:Y:S03]  /*63f0*/  HMMA.16816.F32 R12, R156.reuse, R160, R12 ;  /* 0x000000a09c0c723c */ /* 0x040fe6000000180c */
[----:B------:R-:W1:Y:S01]  /*6400*/  LDSM.16.M88.4 R136, [R0+0x1800] ;  /* 0x001800000088783b */ /* 0x000e620000000200 */
[----:B---3--:R-:W-:Y:S04]  /*6410*/  IADD3 R191, R180, R189, R135 ;  /* 0x000000bdb4bf7210 */ /* 0x008fe80007ffe087 */
[C---:B------:R-:W-:Y:S01]  /*6420*/  HMMA.16816.F32 R16, R156.reuse, R162, R16 ;  /* 0x000000a29c10723c */ /* 0x040fe20000001810 */
[----:B------:R-:W-:Y:S05]  /*6430*/  LDSM.16.M88.4 R140, [R183] ;  /* 0x00000000b78c783b */ /* 0x000fea0000000200 */
[----:B------:R-:W3:Y:S02]  /*6440*/  LDSM.16.M88.4 R152, [R2] ;  /* 0x000000000298783b */ /* 0x000ee40000000200 */
[C---:B------:R-:W-:Y:S03]  /*6450*/  HMMA.16816.F32 R20, R156.reuse, R164, R20 ;  /* 0x000000a49c14723c */ /* 0x040fe60000001814 */
[----:B------:R-:W3:Y:S05]  /*6460*/  LDSM.16.M88.4 R160, [R2+0x800] ;  /* 0x0008000002a0783b */ /* 0x000eea0000000200 */
[C---:B------:R-:W-:Y:S01]  /*6470*/  HMMA.16816.F32 R24, R156.reuse, R166, R24 ;  /* 0x000000a69c18723c */ /* 0x040fe20000001818 */
[----:B------:R-:W3:Y:S05]  /*6480*/  LDSM.16.M88.4 R164, [R2+0x1000] ;  /* 0x0010000002a4783b */ /* 0x000eea0000000200 */
[----:B------:R-:W0:Y:S02]  /*6490*/  LDGDEPBAR ;  /* 0x00000000000079af */ /* 0x000e240000000000 */
[C---:B--2---:R-:W-:Y:S08]  /*64a0*/  HMMA.16816.F32 R28, R156.reuse, R144, R28 ;  /* 0x000000909c1c723c */ /* 0x044ff0000000181c */
[----:B------:R-:W-:Y:S01]  /*64b0*/  HMMA.16816.F32 R32, R156, R146, R32 ;  /* 0x000000929c20723c */ /* 0x000fe20000001820 */
[----:B------:R-:W2:Y:S05]  /*64c0*/  LDSM.16.M88.4 R144, [R2+0x1800] ;  /* 0x001800000290783b */ /* 0x000eaa0000000200 */
[----:B------:R-:W-:Y:S02]  /*64d0*/  LDSM.16.M88.4 R156, [R188+0x4000] ;  /* 0x00400000bc9c783b */ /* 0x000fe40000000200 */
[C---:B-1----:R-:W-:Y:S08]  /*64e0*/  HMMA.16816.F32 R4, R168.reuse, R172, R4 ;  /* 0x000000aca804723c */ /* 0x042ff00000001804 */
[C---:B------:R-:W-:Y:S01]  /*64f0*/  HMMA.16816.F32 R8, R168.reuse, R174, R8 ;  /* 0x000000aea808723c */ /* 0x040fe20000001808 */
[----:B------:R-:W1:Y:S07]  /*6500*/  LDSM.16.M88.4 R172, [R189+0x2000] ;  /* 0x00200000bdac783b */ /* 0x000e6e0000000200 */
[C---:B----4-:R-:W-:Y:S08]  /*6510*/  HMMA.16816.F32 R12, R168.reuse, R176, R12 ;  /* 0x000000b0a80c723c */ /* 0x050ff0000000180c */
[C---:B------:R-:W-:Y:S01]  /*6520*/  HMMA.16816.F32 R16, R168.reuse, R178, R16 ;  /* 0x000000b2a810723c */ /* 0x040fe20000001810 */
[----:B------:R-:W4:Y:S07]  /*6530*/  LDSM.16.M88.4 R176, [R189+0x2800] ;  /* 0x00280000bdb0783b */ /* 0x000f2e0000000200 */
[C---:B-----5:R-:W-:Y:S08]  /*6540*/  HMMA.16816.F32 R20, R168.reuse, R148, R20 ;  /* 0x00000094a814723c */ /* 0x060ff00000001814 */
[C---:B------:R-:W-:Y:S01]  /*6550*/  HMMA.16816.F32 R24, R168.reuse, R150, R24 ;  /* 0x00000096a818723c */ /* 0x040fe20000001818 */
[----:B------:R-:W5:Y:S07]  /*6560*/  LDSM.16.M88.4 R148, [R189+0x3000] ;  /* 0x00300000bd94783b */ /* 0x000f6e0000000200 */
[C---:B------:R-:W-:Y:S08]  /*6570*/  HMMA.16816.F32 R28, R168.reuse, R136, R28 ;  /* 0x00000088a81c723c */ /* 0x040ff0000000181c */
[----:B------:R-:W-:Y:S01]  /*6580*/  HMMA.16816.F32 R32, R168, R138, R32 ;  /* 0x0000008aa820723c */ /* 0x000fe20000001820 */
[----:B------:R-:W1:Y:S05]  /*6590*/  LDSM.16.M88.4 R136, [R189+0x3800] ;  /* 0x00380000bd88783b */ /* 0x000e6a0000000200 */
[----:B------:R-:W-:Y:S02]  /*65a0*/  LDSM.16.M88.4 R168, [R190+0x2800] ;  /* 0x00280000bea8783b */ /* 0x000fe40000000200 */
[C---:B---3--:R-:W-:Y:S08]  /*65b0*/  HMMA.16816.F32 R4, R140.reuse, R152, R4 ;  /* 0x000000988c04723c */ /* 0x048ff00000001804 */
[C---:B------:R-:W-:Y:S01]  /*65c0*/  HMMA.16816.F32 R8, R140.reuse, R154, R8 ;  /* 0x0000009a8c08723c */ /* 0x040fe20000001808 */
[----:B------:R-:W-:Y:S07]  /*65d0*/  LDSM.16.M88.4 R152, [R185+0x4000] ;  /* 0x00400000b998783b */ /* 0x000fee0000000200 */
[C---:B------:R-:W-:Y:S08]  /*65e0*/  HMMA.16816.F32 R12, R140.reuse, R160, R12 ;  /* 0x000000a08c0c723c */ /* 0x040ff0000000180c */
[C---:B------:R-:W-:Y:S01]  /*65f0*/  HMMA.16816.F32 R16, R140.reuse, R162, R16 ;  /* 0x000000a28c10723c */ /* 0x040fe20000001810 */
[----:B------:R-:W3:Y:S07]  /*6600*/  LDSM.16.M88.4 R160, [R190+0x2000] ;  /* 0x00200000bea0783b */ /* 0x000eee0000000200 */
[C---:B------:R-:W-:Y:S08]  /*6610*/  HMMA.16816.F32 R20, R140.reuse, R164, R20 ;  /* 0x000000a48c14723c */ /* 0x040ff00000001814 */
[C---:B------:R-:W-:Y:S01]  /*6620*/  HMMA.16816.F32 R24, R140.reuse, R166, R24 ;  /* 0x000000a68c18723c */ /* 0x040fe20000001818 */
[----:B------:R-:W3:Y:S07]  /*6630*/  LDSM.16.M88.4 R164, [R190+0x3000] ;  /* 0x00300000bea4783b */ /* 0x000eee0000000200 */
        /* <DEDUP_REMOVED lines=19> */
[----:B------:R-:W3:Y:S07]  /*6770*/  LDSM.16.M88.4 R160, [R2+0x2000] ;  /* 0x0020000002a0783b */ /* 0x000eee0000000200 */
        /* <DEDUP_REMOVED lines=60> */
[----:B------:R2:W-:Y:S07]  /*6b40*/  LDSM.16.M88.4 R140, [R191+0x5800] ;  /* 0x00580000bf8c783b */ /* 0x0005ee0000000200 */
[C---:B-1----:R-:W-:Y:S08]  /*6b50*/  HMMA.16816.F32 R4, R156.reuse, R172, R4 ;  /* 0x000000ac9c04723c */ /* 0x042ff00000001804 */
[C---:B------:R-:W-:Y:S08]  /*6b60*/  HMMA.16816.F32 R8, R156.reuse, R174, R8 ;  /* 0x000000ae9c08723c */ /* 0x040ff00000001808 */
[C---:B----4-:R-:W-:Y:S04]  /*6b70*/  HMMA.16816.F32 R12, R156.reuse, R176, R12 ;  /* 0x000000b09c0c723c */ /* 0x050fe8000000180c */
[----:B--2---:R-:W-:Y:S04]  /*6b80*/  IMAD.IADD R191, R210, 0x1, R193 ;  /* 0x00000001d2bf7824 */ /* 0x004fe800078e02c1 */
[C---:B------:R-:W-:Y:S04]  /*6b90*/  HMMA.16816.F32 R16, R156.reuse, R178, R16 ;  /* 0x000000b29c10723c */ /* 0x040fe80000001810 */
[----:B------:R-:W-:Y:S04]  /*6ba0*/  @P2 IMAD.HI.U32 R243, R191, c[0x0][0x2c8], RZ ;  /* 0x0000b200bff32a27 */ /* 0x000fe800078e00ff */
[C---:B-----5:R-:W-:Y:S04]  /*6bb0*/  HMMA.16816.F32 R20, R156.reuse, R148, R20 ;  /* 0x000000949c14723c */ /* 0x060fe80000001814 */
[----:B------:R-:W-:Y:S02]  /*6bc0*/  @P2 SHF.R.U32.HI R191, RZ, c[0x0][0x2cc], R243 ;  /* 0x0000b300ffbf2a19 */ /* 0x000fe400000116f3 */
[----:B------:R-:W-:Y:S02]  /*6bd0*/  IADD3 R243, -R209, 0x1, -R244 ;  /* 0x00000001d1f37810 */ /* 0x000fe40007ffe9f4 */
[C---:B------:R-:W-:Y:S01]  /*6be0*/  HMMA.16816.F32 R24, R156.reuse, R150, R24 ;  /* 0x000000969c18723c */ /* 0x040fe20000001818 */
[----:B------:R-:W1:Y:S03]  /*6bf0*/  SHFL.IDX PT, R248, R191, RZ, 0x1c1f ;  /* 0x001c1fffbff87589 */ /* 0x000e6600000e0000 */
[----:B------:R-:W-:Y:S04]  /*6c00*/  IADD3 R243, -R228, R243, R227 ;  /* 0x000000f3e4f37210 */ /* 0x000fe80007ffe1e3 */
[C---:B------:R-:W-:Y:S04]  /*6c10*/  HMMA.16816.F32 R28, R156.reuse, R136, R28 ;  /* 0x000000889c1c723c */ /* 0x040fe8000000181c */
[C---:B------:R-:W-:Y:S02]  /*6c20*/  IADD3 R245, R243.reuse, c[0x0][0x328], RZ ;  /* 0x0000ca00f3f57a10 */ /* 0x040fe40007ffe0ff */
[----:B------:R-:W-:Y:S02]  /*6c30*/  IADD3 R243, R243, UR4, RZ ;  /* 0x00000004f3f37c10 */ /* 0x000fe4000fffe0ff */
[----:B------:R-:W-:Y:S08]  /*6c40*/  HMMA.16816.F32 R32, R156, R138, R32 ;  /* 0x0000008a9c20723c */ /* 0x000ff00000001820 */
[C---:B---3--:R-:W-:Y:S05]  /*6c50*/  HMMA.16816.F32 R4, R152.reuse, R160, R4 ;  /* 0x000000a09804723c */ /* 0x048fea0000001804 */
[--C-:B-1----:R-:W-:Y:S02]  /*6c60*/  IMAD.IADD R247, R245, 0x1, R248.reuse ;  /* 0x00000001f5f77824 */ /* 0x102fe400078e02f8 */
[----:B------:R-:W-:Y:S01]  /*6c70*/  IMAD.IADD R246, R243, 0x1, R248 ;  /* 0x00000001f3f67824 */ /* 0x000fe200078e02f8 */
[C---:B------:R-:W-:Y:S08]  /*6c80*/  HMMA.16816.F32 R8, R152.reuse, R162, R8 ;  /* 0x000000a29808723c */ /* 0x040ff00000001808 */
[C---:B------:R-:W-:Y:S08]  /*6c90*/  HMMA.16816.F32 R12, R152.reuse, R168, R12 ;  /* 0x000000a8980c723c */ /* 0x040ff0000000180c */
[C---:B------:R-:W-:Y:S08]  /*6ca0*/  HMMA.16816.F32 R16, R152.reuse, R170, R16 ;  /* 0x000000aa9810723c */ /* 0x040ff00000001810 */
[C---:B------:R-:W-:Y:S08]  /*6cb0*/  HMMA.16816.F32 R20, R152.reuse, R164, R20 ;  /* 0x000000a49814723c */ /* 0x040ff00000001814 */
[C---:B------:R-:W-:Y:S08]  /*6cc0*/  HMMA.16816.F32 R24, R152.reuse, R166, R24 ;  /* 0x000000a69818723c */ /* 0x040ff00000001818 */
[C---:B------:R-:W-:Y:S08]  /*6cd0*/  HMMA.16816.F32 R28, R152.reuse, R140, R28 ;  /* 0x0000008c981c723c */ /* 0x040ff0000000181c */
[----:B------:R-:W-:Y:S01]  /*6ce0*/  HMMA.16816.F32 R32, R152, R142, R32 ;  /* 0x0000008e9820723c */ /* 0x000fe20000001820 */
[----:B------:R-:W-:-:S07]  /*6cf0*/  @!P1 BRA `(.L_x_4126) ;  /* 0x0000018000009947 */ /* 0x000fce0003800000 */
        /* <DEDUP_REMOVED lines=13> */
.L_x_4128:
[----:B------:R-:W-:Y:S04]  /*6dd0*/  MOV R0, c[0x0][0x32c] ;  /* 0x0000cb0000007a02 */ /* 0x000fe80000000f00 */
[----:B------:R-:W-:Y:S11]  /*6de0*/  ISETP.NE.AND P0, PT, R0, 0x1, PT ;  /* 0x000000010000780c */ /* 0x000ff60003f05270 */
[----:B------:R-:W-:Y:S02]  /*6df0*/  @!UPT UIADD3 URZ, URZ, URZ, URZ ;  /* 0x0000003f3f3ff290 */ /* 0x000fe4000fffe03f */
[----:B------:R-:W-:Y:S05]  /*6e00*/  @P0 IMAD.HI.U32 R0, R137, c[0x0][0x330], RZ ;  /* 0x0000cc0089000a27 */ /* 0x000fea00078e00ff */
[----:B------:R-:W-:Y:S02]  /*6e10*/  @P0 SHF.R.U32.HI R137, RZ, c[0x0][0x334], R0 ;  /* 0x0000cd00ff890a19 */ /* 0x000fe40000011600 */
.L_x_4129:
[----:B------:R-:W-:Y:S05]  /*6e20*/  BSYNC B0 ;  /* 0x0000000000007941 */ /* 0x000fea0003800000 */
.L_x_4127:
[----:B------:R-:W-:Y:S04]  /*6e30*/  IMAD R0, R137, c[0x0][0x32c], -R244 ;  /* 0x0000cb0089007a24 */ /* 0x000fe800078e0af4 */
[----:B------:R-:W-:Y:S05]  /*6e40*/  IMAD.IADD R137, R0, 0x1, -R209 ;  /* 0x0000000100897824 */ /* 0x000fea00078e0ad1 */
[----:B------:R-:W-:Y:S02]  /*6e50*/  IADD3 R0, R137, c[0x0][0x32c], RZ ;  /* 0x0000cb0089007a10 */ /* 0x000fe40007ffe0ff */
[----:B------:R-:W-:Y:S02]  /*6e60*/  IMNMX R246, R246, R137, !PT ;  /* 0x00000089f6f67217 */ /* 0x000fe40007800200 */
[----:B------:R-:W-:Y:S02]  /*6e70*/  IMNMX R247, R247, R0, PT ;  /* 0x00000000f7f77217 */ /* 0x000fe40003800200 */
.L_x_4126:
[----:B------:R-:W-:Y:S04]  /*6e80*/  ISETP.GT.AND P0, PT, R241, -0x1, PT ;  /* 0xfffffffff100780c */ /* 0x000fe80003f04270 */
[C---:B------:R-:W-:Y:S02]  /*6e90*/  ISETP.GT.AND P4, PT, R246.reuse, RZ, P0 ;  /* 0x000000fff600720c */ /* 0x040fe40000784270 */
[C---:B------:R-:W-:Y:S02]  /*6ea0*/  ISETP.GT.AND P6, PT, R246.reuse, 0x1, P0 ;  /* 0x00000001f600780c */ /* 0x040fe400007c4270 */
[C---:B------:R-:W-:Y:S02]  /*6eb0*/  ISETP.LT.OR P4, PT, R247.reuse, 0x1, P4 ;  /* 0x00000001f700780c */ /* 0x040fe40002781670 */
[----:B------:R-:W-:Y:S02]  /*6ec0*/  ISETP.GT.AND P5, PT, R246, 0x8, P0 ;  /* 0x00000008f600780c */ /* 0x000fe400007a4270 */
[----:B------:R-:W-:Y:S02]  /*6ed0*/  FSEL R139, R4, -INF , !P4 ;  /* 0xff800000048b7808 */ /* 0x000fe40006000000 */
[C---:B------:R-:W-:Y:S01]  /*6ee0*/  ISETP.GT.AND P4, PT, R246.reuse, 0x9, P0 ;  /* 0x00000009f600780c */ /* 0x040fe20000784270 */
[----:B------:R-:W1:Y:S01]  /*6ef0*/  SHFL.IDX PT, R4, R191, 0x1, 0x1c1f ;  /* 0x003c1f00bf047f89 */ /* 0x000e6200000e0000 */
        /* <DEDUP_REMOVED lines=58> */
.L_x_4132:
[----:B------:R-:W-:Y:S04]  /*72a0*/  MOV R4, c[0x0][0x32c] ;  /* 0x0000cb0000047a02 */ /* 0x000fe80000000f00 */
[----:B------:R-:W-:Y:S11]  /*72b0*/  ISETP.NE.AND P4, PT, R4, 0x1, PT ;  /* 0x000000010400780c */ /* 0x000ff60003f85270 */
[----:B------:R-:W-:Y:S02]  /*72c0*/  @!UPT UIADD3 URZ, URZ, URZ, URZ ;  /* 0x0000003f3f3ff290 */ /* 0x000fe4000fffe03f */
[----:B------:R-:W-:Y:S05]  /*72d0*/  @P4 IMAD.HI.U32 R4, R13, c[0x0][0x330], RZ ;  /* 0x0000cc000d044a27 */ /* 0x000fea00078e00ff */
[----:B------:R-:W-:Y:S02]  /*72e0*/  @P4 SHF.R.U32.HI R13, RZ, c[0x0][0x334], R4 ;  /* 0x0000cd00ff0d4a19 */ /* 0x000fe40000011604 */
.L_x_4133:
[----:B------:R-:W-:Y:S05]  /*72f0*/  BSYNC B0 ;  /* 0x0000000000007941 */ /* 0x000fea0003800000 */
.L_x_4131:
[----:B------:R-:W-:Y:S04]  /*7300*/  IMAD R244, R13, c[0x0][0x32c], -R244 ;  /* 0x0000cb000df47a24 */ /* 0x000fe800078e0af4 */
[----:B------:R-:W-:Y:S05]  /*7310*/  IMAD.IADD R17, R244, 0x1, -R209 ;  /* 0x00000001f4117824 */ /* 0x000fea00078e0ad1 */
[----:B------:R-:W-:Y:S02]  /*7320*/  IADD3 R13, R17, c[0x0][0x32c], RZ ;  /* 0x0000cb00110d7a10 */ /* 0x000fe40007ffe0ff */
[----:B------:R-:W-:Y:S02]  /*7330*/  IMNMX R2, R2, R17, !PT ;  /* 0x0000001102027217 */ /* 0x000fe40007800200 */
[----:B------:R-:W-:Y:S02]  /*7340*/  IMNMX R0, R0, R13, PT ;  /* 0x0000000d00007217 */ /* 0x000fe40003800200 */
.L_x_4130:
[----:B------:R-:W-:Y:S01]  /*7350*/  FMNMX.FTZ R4, R139, R132, !PT ;  /* 0x000000848b047209 */ /* 0x000fe20007810000 */
[----:B------:R-:W-:Y:S04]  /*7360*/  DEPBAR.LE SB0, 0x2 ;  /* 0x000080800000791a */ /* 0x000fe80000000000 */
[----:B------:R-:W-:Y:S01]  /*7370*/  FMNMX.FTZ R4, R137, R4, !PT ;  /* 0x0000000489047209 */ /* 0x000fe20007810000 */
[----:B------:R-:W-:Y:S01]  /*7380*/  BAR.SYNC.DEFER_BLOCKING 0x0 ;  /* 0x0000000000007b1d */ /* 0x000fe20000010000 */
[C---:B------:R-:W-:Y:S02]  /*7390*/  ISETP.GT.AND P6, PT, R2.reuse, RZ, P0 ;  /* 0x000000ff0200720c */ /* 0x040fe400007c4270 */
        /* <DEDUP_REMOVED lines=16> */
[----:B------:R-:W-:Y:S02]  /*74a0*/  ISETP.GT.AND P5, PT, R2, 0x10, P0 ;  /* 0x000000100200780c */ /* 0x000fe400007a4270 */
[----:B------:R-:W-:Y:S02]  /*74b0*/  FSEL R10, R10, -INF , !P4 ;  /* 0xff8000000a0a7808 */ /* 0x000fe40006000000 */
[----:B------:R-:W-:Y:S02]  /*74c0*/  ISETP.GT.AND P4, PT, R2, 0x11, P0 ;  /* 0x000000110200780c */ /* 0x000fe40000784270 */
[----:B------:R-:W-:Y:S02]  /*74d0*/  FMNMX.FTZ R7, R8, R7, !PT ;  /* 0x0000000708077209 */ /* 0x000fe40007810000 */
[C---:B------:R-:W-:Y:S02]  /*74e0*/  ISETP.LT.OR P6, PT, R0.reuse, 0xa, P6 ;  /* 0x0000000a0000780c */ /* 0x040fe400037c1670 */
[----:B------:R-:W-:Y:S02]  /*74f0*/  FMNMX.FTZ R4, R173, R4, !PT ;  /* 0x00000004ad047209 */ /* 0x000fe40007810000 */
[----:B------:R-:W-:Y:S02]  /*7500*/  FSEL R6, R11, -INF , !P6 ;  /* 0xff8000000b067808 */ /* 0x000fe40007000000 */
[----:B------:R-:W-:Y:S02]  /*7510*/  ISETP.LT.OR P5, PT, R0, 0x11, P5 ;  /* 0x000000110000780c */ /* 0x000fe40002fa1670 */
[----:B------:R-:W-:Y:S02]  /*7520*/  FMNMX.FTZ R7, R10, R7, !PT ;  /* 0x000000070a077209 */ /* 0x000fe40007810000 */
[----:B------:R-:W-:Y:S02]  /*7530*/  ISETP.LT.OR P4, PT, R0, 0x12, P4 ;  /* 0x000000120000780c */ /* 0x000fe40002781670 */
[----:B------:R-:W-:Y:S02]  /*7540*/  FMNMX.FTZ R4, R171, R4, !PT ;  /* 0x00000004ab047209 */ /* 0x000fe40007810000 */
[----:B------:R-:W-:Y:S02]  /*7550*/  FSEL R190, R14, -INF , !P5 ;  /* 0xff8000000ebe7808 */ /* 0x000fe40006800000 */
[----:B------:R-:W-:Y:S02]  /*7560*/  FSEL R168, R15, -INF , !P4 ;  /* 0xff8000000fa87808 */ /* 0x000fe40006000000 */
[C---:B------:R-:W-:Y:S02]  /*7570*/  ISETP.GT.AND P5, PT, R2.reuse, 0x18, P0 ;  /* 0x000000180200780c */ /* 0x040fe400007a4270 */
[----:B------:R-:W-:Y:S02]  /*7580*/  ISETP.GT.AND P4, PT, R2, 0x19, P0 ;  /* 0x000000190200780c */ /* 0x000fe40000784270 */
[----:B------:R-:W-:Y:S02]  /*7590*/  FMNMX.FTZ R7, R6, R7, !PT ;  /* 0x0000000706077209 */ /* 0x000fe40007810000 */
[----:B------:R-:W-:Y:S02]  /*75a0*/  FMNMX.FTZ R4, R151, R4, !PT ;  /* 0x0000000497047209 */ /* 0x000fe40007810000 */
[----:B------:R-:W-:Y:S02]  /*75b0*/  FMNMX.FTZ R11, R190, R7, !PT ;  /* 0x00000007be0b7209 */ /* 0x000fe40007810000 */
[C---:B------:R-:W-:Y:S02]  /*75c0*/  ISETP.LT.OR P5, PT, R0.reuse, 0x19, P5 ;  /* 0x000000190000780c */ /* 0x040fe40002fa1670 */
[----:B------:R-:W-:Y:S02]  /*75d0*/  ISETP.LT.OR P4, PT, R0, 0x1a, P4 ;  /* 0x0000001a0000780c */ /* 0x000fe40002781670 */
[----:B------:R-:W-:Y:S02]  /*75e0*/  FMNMX.FTZ R4, R149, R4, !PT ;  /* 0x0000000495047209 */ /* 0x000fe40007810000 */
[----:B------:R-:W-:Y:S02]  /*75f0*/  FSEL R178, R18, -INF , !P5 ;  /* 0xff80000012b27808 */ /* 0x000fe40006800000 */
[----:B------:R-:W-:Y:S02]  /*7600*/  FSEL R170, R19, -INF , !P4 ;  /* 0xff80000013aa7808 */ /* 0x000fe40006000000 */
[----:B------:R-:W-:Y:S02]  /*7610*/  ISETP.GT.AND P4, PT, R2, 0x20, P0 ;  /* 0x000000200200780c */ /* 0x000fe40000784270 */
[----:B------:R-:W-:Y:S02]  /*7620*/  FMNMX.FTZ R11, R168, R11, !PT ;  /* 0x0000000ba80b7209 */ /* 0x000fe40007810000 */
[----:B------:R-:W-:Y:S02]  /*7630*/  FMNMX.FTZ R4, R147, R4, !PT ;  /* 0x0000000493047209 */ /* 0x000fe40007810000 */
        /* <DEDUP_REMOVED lines=11> */
[----:B------:R-:W1:Y:S01]  /*76f0*/  SHFL.BFLY PT, R4, R7, 0x2, 0x1f ;  /* 0x0c401f0007047f89 */ /* 0x000e6200000e0000 */
[----:B------:R-:W-:Y:S02]  /*7700*/  FMNMX.FTZ R11, R176, R11, !PT ;  /* 0x0000000bb00b7209 */ /* 0x000fe40007810000 */
[C---:B------:R-:W-:Y:S02]  /*7710*/  ISETP.LT.OR P5, PT, R0.reuse, 0x29, P5 ;  /* 0x000000290000780c */ /* 0x040fe40002fa1670 */
[----:B------:R-:W-:Y:S02]  /*7720*/  ISETP.LT.OR P4, PT, R0, 0x2a, P4 ;  /* 0x0000002a0000780c */ /* 0x000fe40002781670 */
[----:B------:R-:W-:Y:S02]  /*7730*/  ISETP.GT.AND P6, PT, R2, 0x30, P0 ;  /* 0x000000300200780c */ /* 0x000fe400007c4270 */
[----:B------:R-:W-:Y:S02]  /*7740*/  FSEL R172, R26, -INF , !P5 ;  /* 0xff8000001aac7808 */ /* 0x000fe40006800000 */
[----:B------:R-:W-:Y:S02]  /*7750*/  FMNMX.FTZ R11, R174, R11, !PT ;  /* 0x0000000bae0b7209 */ /* 0x000fe40007810000 */
[----:B------:R-:W-:Y:S02]  /*7760*/  FSEL R150, R27, -INF , !P4 ;  /* 0xff8000001b967808 */ /* 0x000fe40006000000 */
[----:B------:R-:W-:Y:S02]  /*7770*/  ISETP.LT.OR P6, PT, R0, 0x31, P6 ;  /* 0x000000310000780c */ /* 0x000fe400037c1670 */
[----:B------:R-:W-:Y:S02]  /*7780*/  ISETP.GT.AND P5, PT, R2, 0x31, P0 ;  /* 0x000000310200780c */ /* 0x000fe400007a4270 */
        /* <DEDUP_REMOVED lines=8> */
[----:B------:R-:W-:Y:S02]  /*7810*/  ISETP.GT.AND P0, PT, R2, 0x39, P0 ;  /* 0x000000390200780c */ /* 0x000fe40000704270 */
[----:B------:R-:W-:Y:S02]  /*7820*/  FSEL R142, R34, -INF , !P4 ;  /* 0xff800000228e7808 */ /* 0x000fe40006000000 */
[----:B------:R-:W-:Y:S02]  /*7830*/  FMNMX.FTZ R11, R144, R11, !PT ;  /* 0x0000000b900b7209 */ /* 0x000fe40007810000 */
        /* <DEDUP_REMOVED lines=22> */
[----:B------:R-:W-:Y:S02]  /*79a0*/  FMUL.FTZ R5, R4, c[0x0][0x2d0] ;  /* 0x0000b40004057a20 */ /* 0x000fe40000410000 */
        /* <DEDUP_REMOVED lines=14> */
[C---:B------:R-:W-:Y:S03]  /*7a90*/  FMUL.FTZ R141, R0.reuse, c[0x0][0x2d0] ;  /* 0x0000b400008d7a20 */ /* 0x040fe60000410000 */
[----:B------:R-:W1:Y:S01]  /*7aa0*/  MUFU.EX2 R156, R156 ;  /* 0x0000009c009c7308 */ /* 0x000e620000000800 */
[----:B------:R-:W-:Y:S01]  /*7ab0*/  FSEL R4, R0, RZ, P0 ;  /* 0x000000ff00047208 */ /* 0x000fe20000000000 */
[--C-:B------:R-:W-:Y:S01]  /*7ac0*/  FFMA.FTZ R171, R171, c[0x0][0x2d0], -R148.reuse ;  /* 0x0000b400abab7a23 */ /* 0x100fe20000010894 */
[----:B------:R-:W-:Y:S03]  /*7ad0*/  FSEL R141, R141, RZ, P0 ;  /* 0x000000ff8d8d7208 */ /* 0x000fe60000000000 */
[----:B------:R-:W-:Y:S02]  /*7ae0*/  FADD.FTZ R4, -R4, R3 ;  /* 0x0000000304047221 */ /* 0x000fe40000010100 */
[--C-:B------:R-:W-:Y:S02]  /*7af0*/  FFMA.FTZ R160, R12, c[0x0][0x2d0], -R141.reuse ;  /* 0x0000b4000ca07a23 */ /* 0x100fe4000001088d */
[----:B------:R-:W2:Y:S01]  /*7b00*/  LDSM.16.MT88.4 R12, [R154] ;  /* 0x000000009a0c783b */ /* 0x000ea20000004200 */
[--C-:B------:R-:W-:Y:S01]  /*7b10*/  FFMA.FTZ R159, R8, c[0x0][0x2d0], -R141.reuse ;  /* 0x0000b400089f7a23 */ /* 0x100fe2000001088d */
[----:B------:R-:W3:Y:S01]  /*7b20*/  MUFU.EX2 R158, R158 ;  /* 0x0000009e009e7308 */ /* 0x000ee20000000800 */
[--C-:B------:R-:W-:Y:S02]  /*7b30*/  FFMA.FTZ R157, R10, c[0x0][0x2d0], -R141.reuse ;  /* 0x0000b4000a9d7a23 */ /* 0x100fe4000001088d */
[--C-:B------:R-:W-:Y:S02]  /*7b40*/  FFMA.FTZ R162, R6, c[0x0][0x2d0], -R141.reuse ;  /* 0x0000b40006a27a23 */ /* 0x100fe4000001088d */
[----:B------:R-:W-:Y:S02]  /*7b50*/  FMUL.FTZ R3, R4, c[0x0][0x2d0] ;  /* 0x0000b40004037a20 */ /* 0x000fe40000410000 */
[--C-:B------:R-:W-:Y:S02]  /*7b60*/  FFMA.FTZ R177, R150, c[0x0][0x2d0], -R141.reuse ;  /* 0x0000b40096b17a23 */ /* 0x100fe4000001088d */
[--C-:B------:R-:W-:Y:S01]  /*7b70*/  FFMA.FTZ R191, R146, c[0x0][0x2d0], -R141.reuse ;  /* 0x0000b40092bf7a23 */ /* 0x100fe2000001088d */
[----:B------:R-:W4:Y:S01]  /*7b80*/  MUFU.EX2 R132, R5 ;  /* 0x0000000500847308 */ /* 0x000f220000000800 */
[--C-:B------:R-:W-:Y:S01]  /*7b90*/  FFMA.FTZ R246, R144, c[0x0][0x2d0], -R141.reuse ;  /* 0x0000b40090f67a23 */ /* 0x100fe2000001088d */
[----:B-1----:R-:W-:Y:S01]  /*7ba0*/  F2FP.PACK_AB R136, R156, R161 ;  /* 0x000000a19c88723e */ /* 0x002fe200000000ff */
[----:B------:R-:W-:Y:S01]  /*7bb0*/  LDSM.16.MT88.4 R144, [R153+0x3800] ;  /* 0x003800009990783b */ /* 0x000fe20000004200 */
[--C-:B------:R-:W-:Y:S02]  /*7bc0*/  FFMA.FTZ R243, R142, c[0x0][0x2d0], -R141.reuse ;  /* 0x0000b4008ef37a23 */ /* 0x100fe4000001088d */
[--C-:B------:R-:W-:Y:S02]  /*7bd0*/  FFMA.FTZ R167, R190, c[0x0][0x2d0], -R141.reuse ;  /* 0x0000b400bea77a23 */ /* 0x100fe4000001088d */
[--C-:B------:R-:W-:Y:S02]  /*7be0*/  FFMA.FTZ R190, R151, c[0x0][0x2d0], -R148.reuse ;  /* 0x0000b40097be7a23 */ /* 0x100fe40000010894 */
[----:B------:R-:W-:Y:S01]  /*7bf0*/  MUFU.EX2 R160, R160 ;  /* 0x000000a000a07308 */ /* 0x000fe20000000800 */
[--C-:B------:R-:W-:Y:S02]  /*7c00*/  FFMA.FTZ R168, R168, c[0x0][0x2d0], -R141.reuse ;  /* 0x0000b400a8a87a23 */ /* 0x100fe4000001088d */
[--C-:B------:R-:W-:Y:S01]  /*7c10*/  FFMA.FTZ R169, R178, c[0x0][0x2d0], -R141.reuse ;  /* 0x0000b400b2a97a23 */ /* 0x100fe2000001088d */
[----:B---3--:R-:W-:Y:S01]  /*7c20*/  F2FP.PACK_AB R138, R158, R155 ;  /* 0x0000009b9e8a723e */ /* 0x008fe200000000ff */
[--C-:B------:R-:W-:Y:S02]  /*7c30*/  FFMA.FTZ R170, R170, c[0x0][0x2d0], -R141.reuse ;  /* 0x0000b400aaaa7a23 */ /* 0x100fe4000001088d */
[--C-:B------:R-:W-:Y:S02]  /*7c40*/  FFMA.FTZ R178, R173, c[0x0][0x2d0], -R148.reuse ;  /* 0x0000b400adb27a23 */ /* 0x100fe40000010894 */
[--C-:B------:R-:W-:Y:S01]  /*7c50*/  FFMA.FTZ R173, R176, c[0x0][0x2d0], -R141.reuse ;  /* 0x0000b400b0ad7a23 */ /* 0x100fe2000001088d */
[----:B------:R-:W1:Y:S01]  /*7c60*/  MUFU.EX2 R159, R159 ;  /* 0x0000009f009f7308 */ /* 0x000e620000000800 */
[--C-:B------:R-:W-:Y:S02]  /*7c70*/  FFMA.FTZ R176, R149, c[0x0][0x2d0], -R148.reuse ;  /* 0x0000b40095b07a23 */ /* 0x100fe40000010894 */
[----:B------:R-:W-:Y:S02]  /*7c80*/  FFMA.FTZ R148, R143, c[0x0][0x2d0], -R148 ;  /* 0x0000b4008f947a23 */ /* 0x000fe40000010894 */
        /* <DEDUP_REMOVED lines=38> */
[C---:B--2---:R-:W-:Y:S03]  /*7ef0*/  HMMA.16816.F32 R4, R136.reuse, R12, R4 ;  /* 0x0000000c8804723c */ /* 0x044fe60000001804 */
        /* <DEDUP_REMOVED lines=25> */
[----:B------:R-:W4:Y:S01]  /*8090*/  MUFU.EX2 R168, R168 ;  /* 0x000000a800a87308 */ /* 0x000f220000000800 */
[C---:B------:R-:W-:Y:S01]  /*80a0*/  FMUL.FTZ R22, R3.reuse, R110 ;  /* 0x0000006e03167220 */ /* 0x040fe20000410000 */
[----:B------:R-:W-:Y:S03]  /*80b0*/  LDSM.16.MT88.4 R120, [R133+0x800] ;  /* 0x000800008578783b */ /* 0x000fe60000004200 */
[C---:B------:R-:W-:Y:S02]  /*80c0*/  FMUL.FTZ R23, R3.reuse, R111 ;  /* 0x0000006f03177220 */ /* 0x040fe40000410000 */
[C---:B------:R-:W-:Y:S02]  /*80d0*/  FMUL.FTZ R42, R3.reuse, R42 ;  /* 0x0000002a032a7220 */ /* 0x040fe40000410000 */
[C---:B------:R-:W-:Y:S01]  /*80e0*/  FMUL.FTZ R43, R3.reuse, R43 ;  /* 0x0000002b032b7220 */ /* 0x040fe20000410000 */
[----:B------:R-:W5:Y:S01]  /*80f0*/  LDSM.16.MT88.4 R108, [R153+0x2000] ;  /* 0x00200000996c783b */ /* 0x000f620000004200 */
[C---:B------:R-:W-:Y:S01]  /*8100*/  FMUL.FTZ R46, R3.reuse, R46 ;  /* 0x0000002e032e7220 */ /* 0x040fe20000410000 */
[C---:B------:R-:W-:Y:S01]  /*8110*/  HMMA.16816.F32 R20, R136.reuse, R28, R20 ;  /* 0x0000001c8814723c */ /* 0x040fe20000001814 */
[----:B------:R-:W-:Y:S02]  /*8120*/  MUFU.EX2 R169, R169 ;  /* 0x000000a900a97308 */ /* 0x000fe40000000800 */
[C---:B------:R-:W-:Y:S02]  /*8130*/  FMUL.FTZ R47, R3.reuse, R47 ;  /* 0x0000002f032f7220 */ /* 0x040fe40000410000 */
[C---:B------:R-:W-:Y:S02]  /*8140*/  FMUL.FTZ R50, R3.reuse, R50 ;  /* 0x0000003203327220 */ /* 0x040fe40000410000 */
[C---:B------:R-:W-:Y:S01]  /*8150*/  FMUL.FTZ R28, R132.reuse, R116 ;  /* 0x00000074841c7220 */ /* 0x040fe20000410000 */
[C---:B------:R-:W-:Y:S03]  /*8160*/  HMMA.16816.F32 R24, R136.reuse, R30, R24 ;  /* 0x0000001e8818723c */ /* 0x040fe60000001818 */
[----:B------:R-:W1:Y:S01]  /*8170*/  MUFU.EX2 R170, R170 ;  /* 0x000000aa00aa7308 */ /* 0x000e620000000800 */
        /* <DEDUP_REMOVED lines=10> */
[----:B------:R-:W3:Y:S01]  /*8220*/  MUFU.EX2 R178, R178 ;  /* 0x000000b200b27308 */ /* 0x000ee20000000800 */
[C---:B------:R-:W-:Y:S02]  /*8230*/  FMUL.FTZ R59, R3.reuse, R59 ;  /* 0x0000003b033b7220 */ /* 0x040fe40000410000 */
[C---:B------:R-:W-:Y:S01]  /*8240*/  FMUL.FTZ R62, R3.reuse, R62 ;  /* 0x0000003e033e7220 */ /* 0x040fe20000410000 */
[C---:B------:R-:W-:Y:S01]  /*8250*/  HMMA.16816.F32 R32, R136.reuse, R102, R32 ;  /* 0x000000668820723c */ /* 0x040fe20000001820 */
[----:B------:R-:W1:Y:S03]  /*8260*/  LDSM.16.MT88.4 R100, [R152+0x2000] ;  /* 0x002000009864783b */ /* 0x000e660000004200 */
[C---:B------:R-:W-:Y:S02]  /*8270*/  FMUL.FTZ R63, R3.reuse, R63 ;  /* 0x0000003f033f7220 */ /* 0x040fe40000410000 */
[C---:B------:R-:W-:Y:S01]  /*8280*/  FMUL.FTZ R65, R132.reuse, R65 ;  /* 0x0000004184417220 */ /* 0x040fe20000410000 */
[----:B------:R-:W-:Y:S01]  /*8290*/  MUFU.EX2 R171, R171 ;  /* 0x000000ab00ab7308 */ /* 0x000fe20000000800 */
[C---:B------:R-:W-:Y:S04]  /*82a0*/  HMMA.16816.F32 R36, R136.reuse, R104, R36 ;  /* 0x000000688824723c */ /* 0x040fe80000001824 */
[C---:B------:R-:W-:Y:S02]  /*82b0*/  FMUL.FTZ R66, R3.reuse, R66 ;  /* 0x0000004203427220 */ /* 0x040fe40000410000 */
[C---:B------:R-:W-:Y:S02]  /*82c0*/  FMUL.FTZ R67, R3.reuse, R67 ;  /* 0x0000004303437220 */ /* 0x040fe40000410000 */
[C---:B------:R-:W-:Y:S01]  /*82d0*/  HMMA.16816.F32 R40, R136.reuse, R106, R40 ;  /* 0x0000006a8828723c */ /* 0x040fe20000001828 */
[----:B------:R-:W2:Y:S01]  /*82e0*/  LDSM.16.MT88.4 R104, [R133+0x2000] ;  /* 0x002000008568783b */ /* 0x000ea20000004200 */
[----:B------:R-:W2:Y:S02]  /*82f0*/  MUFU.EX2 R190, R190 ;  /* 0x000000be00be7308 */ /* 0x000ea40000000800 */
        /* <DEDUP_REMOVED lines=30> */
[C---:B-----5:R-:W-:Y:S04]  /*84e0*/  HMMA.16816.F32 R68, R136.reuse, R108, R68 ;  /* 0x0000006c8844723c */ /* 0x060fe80000001844 */
[C---:B------:R-:W-:Y:S02]  /*84f0*/  FMUL.FTZ R84, R132.reuse, R84 ;  /* 0x0000005484547220 */ /* 0x040fe40000410000 */
[C---:B------:R-:W-:Y:S02]  /*8500*/  FMUL.FTZ R85, R132.reuse, R85 ;  /* 0x0000005584557220 */ /* 0x040fe40000410000 */
[C---:B------:R-:W-:Y:S01]  /*8510*/  HMMA.16816.F32 R72, R136.reuse, R110, R72 ;  /* 0x0000006e8848723c */ /* 0x040fe20000001848 */
[----:B------:R-:W5:Y:S01]  /*8520*/  LDSM.16.MT88.4 R108, [R133+0x4000] ;  /* 0x00400000856c783b */ /* 0x000f620000004200 */
        /* <DEDUP_REMOVED lines=9> */
[C---:B------:R-:W-:Y:S04]  /*85c0*/  HMMA.16816.F32 R80, R136.reuse, R102, R80 ;  /* 0x000000668850723c */ /* 0x040fe80000001850 */
[----:B------:R-:W-:Y:S01]  /*85d0*/  FMUL.FTZ R92, R132, R92 ;  /* 0x0000005c845c7220 */ /* 0x000fe20000410000 */
[----:B------:R-:W-:Y:S01]  /*85e0*/  F2FP.PACK_AB R100, R164, R163 ;  /* 0x000000a3a464723e */ /* 0x000fe200000000ff */
[----:B------:R-:W-:Y:S01]  /*85f0*/  FMUL.FTZ R93, R132, R93 ;  /* 0x0000005d845d7220 */ /* 0x000fe20000410000 */
[----:B------:R-:W-:Y:S01]  /*8600*/  F2FP.PACK_AB R102, R166, R165 ;  /* 0x000000a5a666723e */ /* 0x000fe200000000ff */
[C---:B--2---:R-:W-:Y:S01]  /*8610*/  HMMA.16816.F32 R84, R136.reuse, R104, R84 ;  /* 0x000000688854723c */ /* 0x044fe20000001854 */
[----:B------:R-:W-:Y:S03]  /*8620*/  MUFU.EX2 R243, R243 ;  /* 0x000000f300f37308 */ /* 0x000fe60000000800 */
[C---:B------:R-:W-:Y:S01]  /*8630*/  FMUL.FTZ R94, R3.reuse, R94 ;  /* 0x0000005e035e7220 */ /* 0x040fe20000410000 */
[----:B----4-:R-:W-:Y:S01]  /*8640*/  F2FP.PACK_AB R101, R168, R167 ;  /* 0x000000a7a865723e */ /* 0x010fe200000000ff */
[C---:B------:R-:W-:Y:S01]  /*8650*/  FMUL.FTZ R95, R3.reuse, R95 ;  /* 0x0000005f035f7220 */ /* 0x040fe20000410000 */
[----:B------:R-:W-:Y:S01]  /*8660*/  F2FP.PACK_AB R103, R170, R169 ;  /* 0x000000a9aa67723e */ /* 0x000fe200000000ff */
[C---:B------:R-:W-:Y:S01]  /*8670*/  HMMA.16816.F32 R88, R136.reuse, R106, R88 ;  /* 0x0000006a8858723c */ /* 0x040fe20000001858 */
[----:B------:R-:W1:Y:S03]  /*8680*/  LDSM.16.MT88.4 R104, [R152+0x800] ;  /* 0x000800009868783b */ /* 0x000e660000004200 */
[C---:B------:R-:W-:Y:S02]  /*8690*/  FMUL.FTZ R96, R132.reuse, R96 ;  /* 0x0000006084607220 */ /* 0x040fe40000410000 */
[----:B------:R-:W-:Y:S02]  /*86a0*/  FMUL.FTZ R97, R132, R97 ;  /* 0x0000006184617220 */ /* 0x000fe40000410000 */
[C---:B-----5:R-:W-:Y:S04]  /*86b0*/  HMMA.16816.F32 R92, R136.reuse, R108, R92 ;  /* 0x0000006c885c723c */ /* 0x060fe8000000185c */
[C---:B------:R-:W-:Y:S02]  /*86c0*/  FMUL.FTZ R98, R3.reuse, R98 ;  /* 0x0000006203627220 */ /* 0x040fe40000410000 */
[C---:B------:R-:W-:Y:S02]  /*86d0*/  FMUL.FTZ R99, R3.reuse, R99 ;  /* 0x0000006303637220 */ /* 0x040fe40000410000 */
[--C-:B------:R-:W-:Y:S04]  /*86e0*/  FFMA.FTZ R174, R174, c[0x0][0x2d0], -R141.reuse ;  /* 0x0000b400aeae7a23 */ /* 0x100fe8000001088d */
[--C-:B------:R-:W-:Y:S01]  /*86f0*/  FFMA.FTZ R172, R172, c[0x0][0x2d0], -R141.reuse ;  /* 0x0000b400acac7a23 */ /* 0x100fe2000001088d */
[----:B------:R-:W-:Y:S01]  /*8700*/  HMMA.16816.F32 R96, R136, R110, R96 ;  /* 0x0000006e8860723c */ /* 0x000fe20000001860 */
[----:B------:R-:W2:Y:S01]  /*8710*/  LDSM.16.MT88.4 R108, [R152+0x2800] ;  /* 0x00280000986c783b */ /* 0x000ea20000004200 */
[----:B------:R-:W4:Y:S01]  /*8720*/  MUFU.EX2 R174, R174 ;  /* 0x000000ae00ae7308 */ /* 0x000f220000000800 */
[----:B------:R-:W-:Y:S02]  /*8730*/  FFMA.FTZ R141, R140, c[0x0][0x2d0], -R141 ;  /* 0x0000b4008c8d7a23 */ /* 0x000fe4000001088d */
[----:B------:R-:W-:Y:S02]  /*8740*/  FFMA.FTZ R160, R3, R238, R160 ;  /* 0x000000ee03a07223 */ /* 0x000fe400000100a0 */
[----:B------:R-:W-:Y:S01]  /*8750*/  FFMA.FTZ R161, R132, R239, R161 ;  /* 0x000000ef84a17223 */ /* 0x000fe200000100a1 */
[C---:B------:R-:W-:Y:S01]  /*8760*/  HMMA.16816.F32 R4, R100.reuse, R112, R4 ;  /* 0x000000706404723c */ /* 0x040fe20000001804 */
[----:B------:R-:W-:Y:S03]  /*8770*/  LDSM.16.MT88.4 R136, [R153+0x3000] ;  /* 0x003000009988783b */ /* 0x000fe60000004200 */
[----:B------:R5:W-:Y:S01]  /*8780*/  MUFU.EX2 R248, R141 ;  /* 0x0000008d00f87308 */ /* 0x000be20000000800 */
[----:B------:R-:W-:Y:S01]  /*8790*/  MOV R132, R2 ;  /* 0x0000000200847202 */ /* 0x000fe20000000f00 */
[----:B------:R-:W-:Y:S02]  /*87a0*/  FADD.FTZ R156, R156, R161 ;  /* 0x000000a19c9c7221 */ /* 0x000fe40000010000 */
[C---:B------:R-:W-:Y:S01]  /*87b0*/  HMMA.16816.F32 R8, R100.reuse, R114, R8 ;  /* 0x000000726408723c */ /* 0x040fe20000001808 */
[----:B------:R-:W2:Y:S03]  /*87c0*/  LDSM.16.MT88.4 R112, [R133+0x2800] ;  /* 0x002800008570783b */ /* 0x000ea60000004200 */
        /* <DEDUP_REMOVED lines=11> */
[----:B-----5:R-:W-:Y:S03]  /*8880*/  LDSM.16.MT88.4 R140, [R154+0x3800] ;  /* 0x003800009a8c783b */ /* 0x020fe60000004200 */
[----:B------:R-:W-:Y:S02]  /*8890*/  FADD.FTZ R167, R167, R162 ;  /* 0x000000a2a7a77221 */ /* 0x000fe40000010000 */
[----:B------:R-:W-:Y:S02]  /*88a0*/  FADD.FTZ R164, R164, R163 ;  /* 0x000000a3a4a47221 */ /* 0x000fe40000010000 */
        /* <DEDUP_REMOVED lines=21> */
[----:B------:R-:W5:Y:S07]  /*8a00*/  LDSM.16.MT88.4 R112, [R133+0x4800] ;  /* 0x004800008570783b */ /* 0x000f6e0000004200 */
[C---:B-1----:R-:W-:Y:S08]  /*8a10*/  HMMA.16816.F32 R68, R100.reuse, R104, R68 ;  /* 0x000000686444723c */ /* 0x042ff00000001844 */
[C---:B------:R-:W-:Y:S01]  /*8a20*/  HMMA.16816.F32 R72, R100.reuse, R106, R72 ;  /* 0x0000006a6448723c */ /* 0x040fe20000001848 */
[----:B------:R-:W1:Y:S07]  /*8a30*/  LDSM.16.MT88.4 R104, [R154+0x1000] ;  /* 0x001000009a68783b */ /* 0x000e6e0000004200 */
[C---:B------:R-:W-:Y:S08]  /*8a40*/  HMMA.16816.F32 R76, R100.reuse, R116, R76 ;  /* 0x00000074644c723c */ /* 0x040ff0000000184c */
[C---:B------:R-:W-:Y:S01]  /*8a50*/  HMMA.16816.F32 R80, R100.reuse, R118, R80 ;  /* 0x000000766450723c */ /* 0x040fe20000001850 */
[----:B------:R-:W1:Y:S07]  /*8a60*/  LDSM.16.MT88.4 R116, [R133+0x1000] ;  /* 0x001000008574783b */ /* 0x000e6e0000004200 */
[C---:B--2---:R-:W-:Y:S08]  /*8a70*/  HMMA.16816.F32 R84, R100.reuse, R108, R84 ;  /* 0x0000006c6454723c */ /* 0x044ff00000001854 */
[C---:B------:R-:W-:Y:S01]  /*8a80*/  HMMA.16816.F32 R88, R100.reuse, R110, R88 ;  /* 0x0000006e6458723c */ /* 0x040fe20000001858 */
[----:B------:R-:W2:Y:S07]  /*8a90*/  LDSM.16.MT88.4 R108, [R152+0x3000] ;  /* 0x00300000986c783b */ /* 0x000eae0000004200 */
[C---:B-----5:R-:W-:Y:S08]  /*8aa0*/  HMMA.16816.F32 R92, R100.reuse, R112, R92 ;  /* 0x00000070645c723c */ /* 0x060ff0000000185c */
[----:B------:R-:W-:Y:S01]  /*8ab0*/  HMMA.16816.F32 R96, R100, R114, R96 ;  /* 0x000000726460723c */ /* 0x000fe20000001860 */
[----:B------:R-:W-:Y:S06]  /*8ac0*/  LDSM.16.MT88.4 R112, [R154+0x5000] ;  /* 0x005000009a70783b */ /* 0x000fec0000004200 */
[----:B---3--:R-:W-:Y:S01]  /*8ad0*/  F2FP.PACK_AB R100, R178, R175 ;  /* 0x000000afb264723e */ /* 0x008fe200000000ff */
[----:B------:R-:W-:Y:S01]  /*8ae0*/  FADD.FTZ R175, R175, R166 ;  /* 0x000000a6afaf7221 */ /* 0x000fe20000010000 */
[----:B------:R-:W-:Y:S03]  /*8af0*/  F2FP.PACK_AB R102, R190, R171 ;  /* 0x000000abbe66723e */ /* 0x000fe600000000ff */
[----:B----4-:R-:W-:Y:S01]  /*8b00*/  F2FP.PACK_AB R101, R174, R173 ;  /* 0x000000adae65723e */ /* 0x010fe200000000ff */
[----:B------:R-:W-:Y:S01]  /*8b10*/  FADD.FTZ R178, R178, R175 ;  /* 0x000000afb2b27221 */ /* 0x000fe20000010000 */
[----:B------:R-:W-:Y:S03]  /*8b20*/  F2FP.PACK_AB R103, R177, R172 ;  /* 0x000000acb167723e */ /* 0x000fe600000000ff */
[----:B------:R-:W-:Y:S04]  /*8b30*/  FADD.FTZ R171, R171, R178 ;  /* 0x000000b2abab7221 */ /* 0x000fe80000010000 */
[C---:B-1----:R-:W-:Y:S03]  /*8b40*/  HMMA.16816.F32 R4, R100.reuse, R104, R4 ;  /* 0x000000686404723c */ /* 0x042fe60000001804 */
[----:B------:R-:W-:Y:S05]  /*8b50*/  FADD.FTZ R171, R190, R171 ;  /* 0x000000abbeab7221 */ /* 0x000fea0000010000 */
        /* <DEDUP_REMOVED lines=13> */
[C---:B------:R-:W-:Y:S07]  /*8c30*/  HMMA.16816.F32 R44, R100.reuse, R136, R44 ;  /* 0x00000088642c723c */ /* 0x040fee000000182c */
[C---:B------:R-:W-:Y:S01]  /*8c40*/  F2FP.PACK_AB R136, R179.reuse, R176 ;  /* 0x000000b0b388723e */ /* 0x040fe200000000ff */
[C---:B------:R-:W-:Y:S04]  /*8c50*/  HMMA.16816.F32 R48, R100.reuse, R138, R48 ;  /* 0x0000008a6430723c */ /* 0x040fe80000001830 */
[----:B------:R-:W-:Y:S01]  /*8c60*/  F2FP.PACK_AB R137, R246, R191 ;  /* 0x000000bff689723e */ /* 0x000fe200000000ff */
[----:B------:R-:W-:Y:S02]  /*8c70*/  FADD.FTZ R176, R176, R171 ;  /* 0x000000abb0b07221 */ /* 0x000fe40000010000 */
[----:B------:R-:W-:Y:S01]  /*8c80*/  F2FP.PACK_AB R138, R244, R189 ;  /* 0x000000bdf48a723e */ /* 0x000fe200000000ff */
[C---:B--2---:R-:W-:Y:S04]  /*8c90*/  HMMA.16816.F32 R52, R100.reuse, R108, R52 ;  /* 0x0000006c6434723c */ /* 0x044fe80000001834 */
[----:B------:R-:W-:Y:S01]  /*8ca0*/  F2FP.PACK_AB R139, R248, R243 ;  /* 0x000000f3f88b723e */ /* 0x000fe200000000ff */
[----:B------:R-:W-:Y:S03]  /*8cb0*/  FADD.FTZ R176, R179, R176 ;  /* 0x000000b0b3b07221 */ /* 0x000fe60000010000 */
[C---:B------:R-:W-:Y:S01]  /*8cc0*/  HMMA.16816.F32 R56, R100.reuse, R110, R56 ;  /* 0x0000006e6438723c */ /* 0x040fe20000001838 */
[----:B------:R-:W2:Y:S03]  /*8cd0*/  LDSM.16.MT88.4 R108, [R152+0x5000] ;  /* 0x00500000986c783b */ /* 0x000ea60000004200 */
[----:B------:R-:W-:Y:S04]  /*8ce0*/  FADD.FTZ R189, R189, R176 ;  /* 0x000000b0bdbd7221 */ /* 0x000fe80000010000 */
[C---:B-1----:R-:W-:Y:S04]  /*8cf0*/  HMMA.16816.F32 R60, R100.reuse, R104, R60 ;  /* 0x00000068643c723c */ /* 0x042fe8000000183c */
[----:B------:R-:W-:Y:S04]  /*8d00*/  FADD.FTZ R239, R244, R189 ;  /* 0x000000bdf4ef7221 */ /* 0x000fe80000010000 */
        /* <DEDUP_REMOVED lines=16> */
[C---:B----4-:R-:W-:Y:S01]  /*8e10*/  HMMA.16816.F32 R100, R136.reuse, R112, R12 ;  /* 0x000000708864723c */ /* 0x050fe2000000180c */
[----:B------:R-:W4:Y:S07]  /*8e20*/  LDSM.16.MT88.4 R12, [R153+0x5800] ;  /* 0x00580000990c783b */ /* 0x000f2e0000004200 */
[C---:B------:R-:W-:Y:S07]  /*8e30*/  HMMA.16816.F32 R104, R136.reuse, R114, R16 ;  /* 0x000000728868723c */ /* 0x040fee0000001810 */
[----:B------:R-:W-:Y:S01]  /*8e40*/  IADD3 R17, R241, -0x2, RZ ;  /* 0xfffffffef1117810 */ /* 0x000fe20007ffe0ff */
[C---:B---3--:R-:W-:Y:S03]  /*8e50*/  HMMA.16816.F32 R108, R136.reuse, R116, R20 ;  /* 0x00000074886c723c */ /* 0x048fe60000001814 */
[C---:B------:R-:W-:Y:S05]  /*8e60*/  ISETP.GE.AND P6, PT, R17.reuse, R230, PT ;  /* 0x000000e61100720c */ /* 0x040fea0003fc6270 */
        /* <DEDUP_REMOVED lines=13> */
[----:B------:R-:W-:Y:S01]  /*8f40*/  @P6 SHF.R.S32.HI R8, RZ, 0x1f, R17 ;  /* 0x0000001fff086819 */ /* 0x000fe20000011411 */
[C---:B------:R-:W-:Y:S04]  /*8f50*/  HMMA.16816.F32 R72, R136.reuse, R10, R72 ;  /* 0x0000000a8848723c */ /* 0x040fe80000001848 */
[----:B------:R-:W-:Y:S04]  /*8f60*/  @P6 IMAD R8, R8, c[0x0][0x1e0], RZ ;  /* 0x0000780008086a24 */ /* 0x000fe800078e02ff */
[C---:B----4-:R-:W-:Y:S04]  /*8f70*/  HMMA.16816.F32 R76, R136.reuse, R12, R76 ;  /* 0x0000000c884c723c */ /* 0x050fe8000000184c */
[C---:B------:R-:W-:Y:S02]  /*8f80*/  @P6 IMAD R8, R17.reuse, c[0x0][0x1e4], R8 ;  /* 0x0000790011086a24 */ /* 0x040fe400078e0208 */
[----:B------:R-:W-:Y:S01]  /*8f90*/  @P6 IMAD.WIDE.U32 R16, R17, c[0x0][0x1e0], RZ ;  /* 0x0000780011106a25 */ /* 0x000fe200078e00ff */
[----:B------:R-:W-:Y:S01]  /*8fa0*/  @P6 MOV R12, c[0x0][0x1e0] ;  /* 0x00007800000c6a02 */ /* 0x000fe20000000f00 */
[C---:B------:R-:W-:Y:S04]  /*8fb0*/  HMMA.16816.F32 R80, R136.reuse, R14, R80 ;  /* 0x0000000e8850723c */ /* 0x040fe80000001850 */
[----:B------:R-:W-:Y:S02]  /*8fc0*/  @P6 IADD3 R13, R17, R8, RZ ;  /* 0x00000008110d6210 */ /* 0x000fe40007ffe0ff */
[----:B------:R-:W2:Y:S01]  /*8fd0*/  LDSM.16.MT88.4 R8, [R133+0x5800] ;  /* 0x005800008508783b */ /* 0x000ea20000004200 */
[C---:B------:R-:W-:Y:S02]  /*8fe0*/  @P6 SHF.L.U32 R3, R16.reuse, 0x6, RZ ;  /* 0x0000000610036819 */ /* 0x040fe400000006ff */
[----:B------:R-:W-:Y:S01]  /*8ff0*/  @P6 SHF.L.U64.HI R16, R16, 0x6, R13 ;  /* 0x0000000610106819 */ /* 0x000fe2000001020d */
[C---:B-1----:R-:W-:Y:S02]  /*9000*/  HMMA.16816.F32 R84, R136.reuse, R4, R84 ;  /* 0x000000048854723c */ /* 0x042fe40000001854 */
[----:B------:R-:W-:Y:S02]  /*9010*/  @P6 MOV R15, c[0x0][0x1e4] ;  /* 0x00007900000f6a02 */ /* 0x000fe40000000f00 */
[----:B------:R-:W-:Y:S02]  /*9020*/  @P6 IADD3 R13, P5, R3, R236, RZ ;  /* 0x000000ec030d6210 */ /* 0x000fe40007fbe0ff */
[----:B------:R-:W-:Y:S02]  /*9030*/  @P6 LEA R3, P0, R12, R3, 0x5 ;  /* 0x000000030c036211 */ /* 0x000fe400078028ff */
[C---:B------:R-:W-:Y:S01]  /*9040*/  @P6 LEA R14, P4, R13.reuse, c[0x0][0x1c8], 0x1 ;  /* 0x000072000d0e6a11 */ /* 0x040fe200078808ff */
[C---:B------:R-:W-:Y:S03]  /*9050*/  HMMA.16816.F32 R88, R136.reuse, R6, R88 ;  /* 0x000000068858723c */ /* 0x040fe60000001858 */
[-C--:B------:R-:W-:Y:S02]  /*9060*/  @P6 IADD3.X R18, R16, R229.reuse, RZ, P5, !PT ;  /* 0x000000e510126210 */ /* 0x080fe40002ffe4ff */
[----:B------:R-:W-:Y:S02]  /*9070*/  @P6 LEA.HI.X R12, R12, R16, R15, 0x5, P0 ;  /* 0x000000100c0c6211 */ /* 0x000fe400000f2c0f */
[----:B------:R-:W-:Y:S01]  /*9080*/  @P6 LEA.HI.X R15, R13, c[0x0][0x1cc], R18, 0x1, P4 ;  /* 0x000073000d0f6a11 */ /* 0x000fe200020f0c12 */
[----:B------:R-:W-:Y:S01]  /*9090*/  FADD.FTZ R13, R173, R170 ;  /* 0x000000aaad0d7221 */ /* 0x000fe20000010000 */
[----:B------:R-:W-:Y:S02]  /*90a0*/  @P6 ISETP.GE.AND P4, PT, R218, c[0x0][0x1d4], PT ;  /* 0x00007500da006a0c */ /* 0x000fe40003f86270 */
[----:B------:R-:W-:Y:S01]  /*90b0*/  @P6 ISETP.GE.AND P0, PT, R204, c[0x0][0x1d4], PT ;  /* 0x00007500cc006a0c */ /* 0x000fe20003f06270 */
[----:B------:R-:W-:Y:S01]  /*90c0*/  FADD.FTZ R13, R174, R13 ;  /* 0x0000000dae0d7221 */ /* 0x000fe20000010000 */
[----:B------:R-:W-:Y:S03]  /*90d0*/  @P6 IADD3 R3, P5, R3, R236, RZ ;  /* 0x000000ec03036210 */ /* 0x000fe60007fbe0ff */
[----:B------:R-:W-:Y:S01]  /*90e0*/  FADD.FTZ R172, R172, R13 ;  /* 0x0000000dacac7221 */ /* 0x000fe20000010000 */
[----:B------:R-:W-:Y:S02]  /*90f0*/  @P6 IADD3.X R12, R12, R229, RZ, P5, !PT ;  /* 0x000000e50c0c6210 */ /* 0x000fe40002ffe4ff */
[----:B------:R-:W-:Y:S01]  /*9100*/  @P6 LEA R4, P5, R3, c[0x0][0x1c8], 0x1 ;  /* 0x0000720003046a11 */ /* 0x000fe200078a08ff */
[----:B------:R-:W-:Y:S03]  /*9110*/  FADD.FTZ R172, R177, R172 ;  /* 0x000000acb1ac7221 */ /* 0x000fe60000010000 */
[----:B------:R-:W-:Y:S01]  /*9120*/  @P6 LEA.HI.X R5, R3, c[0x0][0x1cc], R12, 0x1, P5 ;  /* 0x0000730003056a11 */ /* 0x000fe200028f0c0c */
[----:B------:R-:W-:Y:S02]  /*9130*/  @P6 IMAD R3, R233, 0x6000, R206 ;  /* 0x00006000e9036824 */ /* 0x000fe400078e02ce */
[----:B------:R-:W-:Y:S01]  /*9140*/  FADD.FTZ R191, R191, R172 ;  /* 0x000000acbfbf7221 */ /* 0x000fe20000010000 */
[C---:B--2---:R-:W-:Y:S02]  /*9150*/  HMMA.16816.F32 R92, R136.reuse, R8, R92 ;  /* 0x00000008885c723c */ /* 0x044fe4000000185c */
[----:B------:R-:W-:Y:S01]  /*9160*/  @!PT LDS RZ, [RZ] ;  /* 0x00000000fffff984 */ /* 0x000fe20000000800 */
[----:B------:R-:W-:Y:S01]  /*9170*/  @!PT LDS RZ, [RZ] ;  /* 0x00000000fffff984 */ /* 0x000fe20000000800 */
[----:B------:R-:W-:Y:S01]  /*9180*/  @!PT LDS RZ, [RZ] ;  /* 0x00000000fffff984 */ /* 0x000fe20000000800 */
[----:B------:R1:W-:Y:S01]  /*9190*/  @P6 LDGSTS.E.BYPASS.LTC128B.128 [R3], [R14.64], !P4 ;  /* 0x000000000e036fae */ /* 0x0003e2000e101d48 */
[----:B------:R-:W-:Y:S04]  /*91a0*/  FADD.FTZ R246, R246, R191 ;  /* 0x000000bff6f67221 */ /* 0x000fe80000010000 */
[----:B------:R-:W-:Y:S01]  /*91b0*/  FADD.FTZ R243, R243, R246 ;  /* 0x000000f6f3f37221 */ /* 0x000fe20000010000 */
[----:B------:R-:W-:Y:S02]  /*91c0*/  HMMA.16816.F32 R96, R136, R10, R96 ;  /* 0x0000000a8860723c */ /* 0x000fe40000001860 */
[----:B------:R1:W-:Y:S02]  /*91d0*/  @P6 LDGSTS.E.BYPASS.LTC128B.128 [R3+0x2000], [R14.64+0x80], !P0 ;  /* 0x020000800e036fae */ /* 0x0003e4000c101d48 */
[----:B------:R-:W-:Y:S06]  /*91e0*/  FADD.FTZ R238, R248, R243 ;  /* 0x000000f3f8ee7221 */ /* 0x000fec0000010000 */
[----:B------:R1:W-:Y:S08]  /*91f0*/  @P6 LDGSTS.E.BYPASS.LTC128B.128 [R3+0x4000], [R14.64+0x100], !P3 ;  /* 0x040001000e036fae */ /* 0x0003f0000d901d48 */
[----:B------:R1:W-:Y:S01]  /*9200*/  @P6 LDGSTS.E.BYPASS.LTC128B.128 [R3+0x1000], [R4.64], !P4 ;  /* 0x0100000004036fae */ /* 0x0003e2000e101d48 */
[C---:B------:R-:W-:Y:S02]  /*9210*/  ISETP.GE.AND P4, PT, R134.reuse, 0x1, PT ;  /* 0x000000018600780c */ /* 0x040fe40003f86270 */
[----:B------:R-:W-:Y:S04]  /*9220*/  IADD3 R134, R134, 0x1, RZ ;  /* 0x0000000186867810 */ /* 0x000fe80007ffe0ff */
[----:B------:R-:W-:Y:S01]  /*9230*/  SEL R134, R134, RZ, !P4 ;  /* 0x000000ff86867207 */ /* 0x000fe20006000000 */
[----:B------:R1:W-:Y:S01]  /*9240*/  @P6 LDGSTS.E.BYPASS.LTC128B.128 [R3+0x3000], [R4.64+0x80], !P0 ;  /* 0x0300008004036fae */ /* 0x0003e2000c101d48 */
[C---:B------:R-:W-:Y:S02]  /*9250*/  ISETP.GT.AND P0, PT, R241.reuse, R242, PT ;  /* 0x000000f2f100720c */ /* 0x040fe40003f04270 */
[----:B------:R-:W-:Y:S05]  /*9260*/  IADD3 R241, R241, -0x1, RZ ;  /* 0xfffffffff1f17810 */ /* 0x000fea0007ffe0ff */
[----:B------:R1:W-:Y:S08]  /*9270*/  @P6 LDGSTS.E.BYPASS.LTC128B.128 [R3+0x5000], [R4.64+0x100], !P3 ;  /* 0x0500010004036fae */ /* 0x0003f0000d901d48 */
[----:B------:R-:W0:Y:S01]  /*9280*/  LDGDEPBAR ;  /* 0x00000000000079af */ /* 0x000e220000000000 */
[----:B-1----:R-:W-:Y:S01]  /*9290*/  MOV R3, R0 ;  /* 0x0000000000037202 */ /* 0x002fe20000000f00 */
[----:B------:R-:W-:-:S06]  /*92a0*/  @P0 BRA `(.L_x_4134) ;  /* 0xffffccd000000947 */ /* 0x000fcc000383ffff */
.L_x_4125:
[----:B------:R-:W-:-:S05]  /*92b0*/  IADD3 R4, R193, 0x7f, RZ ;  /* 0x0000007fc1047810 */ /* 0x000fca0007ffe0ff */
        /* <DEDUP_REMOVED lines=15> */
.L_x_4137:
[----:B------:R-:W-:-:S04]  /*93b0*/  MOV R3, c[0x0][0x32c] ;  /* 0x0000cb0000037a02 */ /* 0x000fc80000000f00 */
[----:B------:R-:W-:-:S13]  /*93c0*/  ISETP.NE.AND P0, PT, R3, 0x1, PT ;  /* 0x000000010300780c */ /* 0x000fda0003f05270 */
[----:B------:R-:W-:-:S05]  /*93d0*/  @P0 IMAD.HI.U32 R3, R5, c[0x0][0x330], RZ ;  /* 0x0000cc0005030a27 */ /* 0x000fca00078e00ff */
[----:B------:R-:W-:Y:S02]  /*93e0*/  @P0 SHF.R.U32.HI R5, RZ, c[0x0][0x334], R3 ;  /* 0x0000cd00ff050a19 */ /* 0x000fe40000011603 */
.L_x_4138:
[----:B------:R-:W-:Y:S05]  /*93f0*/  BSYNC B0 ;  /* 0x0000000000007941 */ /* 0x000fea0003800000 */
.L_x_4136:
[----:B------:R-:W-:-:S05]  /*9400*/  IMAD R5, R5, c[0x0][0x32c], RZ ;  /* 0x0000cb0005057a24 */ /* 0x000fca00078e02ff */
[----:B------:R-:W-:-:S04]  /*9410*/  IMNMX R4, R4, R5, !PT ;  /* 0x0000000504047217 */ /* 0x000fc80007800200 */
.L_x_4135:
        /* <DEDUP_REMOVED lines=10> */
.L_x_4140:
        /* <DEDUP_REMOVED lines=13> */
[C---:B------:R-:W-:Y:S01]  /*9590*/  @!P6 SHF.L.U32 R157, R28.reuse, 0x6, RZ ;  /* 0x000000061c9de819 */ /* 0x040fe200000006ff */
[----:B------:R-:W-:Y:S01]  /*95a0*/  @!P6 IMAD R168, R233, 0x6000, R207 ;  /* 0x00006000e9a8e824 */ /* 0x000fe200078e02cf */
[----:B------:R-:W-:Y:S01]  /*95b0*/  LDSM.16.M88.4 R32, [R188] ;  /* 0x00000000bc20783b */ /* 0x000fe20000000200 */
[----:B------:R-:W-:Y:S01]  /*95c0*/  @!P6 IMAD R0, R241, c[0x0][0x20c], R0 ;  /* 0x00008300f100ea24 */ /* 0x000fe200078e0200 */
[----:B------:R-:W-:Y:S04]  /*95d0*/  @!P6 IADD3 R155, P5, R157, R234, RZ ;  /* 0x000000ea9d9be210 */ /* 0x000fe80007fbe0ff */
[----:B------:R-:W-:Y:S02]  /*95e0*/  @!P6 IADD3 R0, R29, R0, RZ ;  /* 0x000000001d00e210 */ /* 0x000fe40007ffe0ff */
[----:B------:R-:W1:Y:S01]  /*95f0*/  LDSM.16.M88.4 R8, [R172] ;  /* 0x00000000ac08783b */ /* 0x000e620000000200 */
[----:B------:R-:W-:Y:S02]  /*9600*/  @!P6 LEA R164, P4, R155, c[0x0][0x1f8], 0x1 ;  /* 0x00007e009ba4ea11 */ /* 0x000fe400078808ff */
[----:B------:R-:W-:Y:S02]  /*9610*/  @!P6 SHF.L.U64.HI R153, R28, 0x6, R0 ;  /* 0x000000061c99e819 */ /* 0x000fe40000010200 */
[----:B------:R-:W-:Y:S02]  /*9620*/  @!P6 MOV R0, c[0x0][0x208] ;  /* 0x000082000000ea02 */ /* 0x000fe40000000f00 */
[----:B------:R-:W-:Y:S01]  /*9630*/  @!P6 IADD3.X R2, R153, R194, RZ, P5, !PT ;  /* 0x000000c29902e210 */ /* 0x000fe20002ffe4ff */
[----:B------:R-:W2:Y:S01]  /*9640*/  LDSM.16.M88.4 R16, [R172+0x800] ;  /* 0x00080000ac10783b */ /* 0x000ea20000000200 */
[----:B------:R-:W-:Y:S02]  /*9650*/  @!P6 LEA R157, P0, R0, R157, 0x5 ;  /* 0x0000009d009de211 */ /* 0x000fe400078028ff */
[----:B------:R-:W-:Y:S02]  /*9660*/  @!P6 LEA.HI.X R165, R155, c[0x0][0x1fc], R2, 0x1, P4 ;  /* 0x00007f009ba5ea11 */ /* 0x000fe400020f0c02 */
[----:B------:R-:W-:Y:S02]  /*9670*/  IADD3 R2, R135, R132, RZ ;  /* 0x0000008487027210 */ /* 0x000fe40007ffe0ff */
        /* <DEDUP_REMOVED lines=8> */
[C---:B--2---:R-:W-:Y:S08]  /*9700*/  HMMA.16816.F32 R12, R32.reuse, R16, RZ ;  /* 0x00000010200c723c */ /* 0x044ff000000018ff */
[C---:B------:R-:W-:Y:S08]  /*9710*/  HMMA.16816.F32 R16, R32.reuse, R18, RZ ;  /* 0x000000122010723c */ /* 0x040ff000000018ff */
[C---:B---3--:R-:W-:Y:S08]  /*9720*/  HMMA.16816.F32 R20, R32.reuse, R24, RZ ;  /* 0x000000182014723c */ /* 0x048ff000000018ff */
[C---:B------:R-:W-:Y:S08]  /*9730*/  HMMA.16816.F32 R24, R32.reuse, R26, RZ ;  /* 0x0000001a2018723c */ /* 0x040ff000000018ff */
[C---:B----4-:R-:W-:Y:S07]  /*9740*/  HMMA.16816.F32 R28, R32.reuse, R136, RZ ;  /* 0x00000088201c723c */ /* 0x050fee00000018ff */
[----:B------:R-:W-:Y:S01]  /*9750*/  @!P6 LEA.HI.X R137, R0, R153, R152, 0x5, P0 ;  /* 0x000000990089e211 */ /* 0x000fe200000f2c98 */
[----:B------:R-:W-:Y:S01]  /*9760*/  HMMA.16816.F32 R32, R32, R138, RZ ;  /* 0x0000008a2020723c */ /* 0x000fe200000018ff */
[----:B------:R-:W-:Y:S01]  /*9770*/  @!P6 IADD3 R0, P5, R157, R234, RZ ;  /* 0x000000ea9d00e210 */ /* 0x000fe20007fbe0ff */
[----:B------:R-:W2:Y:S01]  /*9780*/  LDSM.16.M88.4 R152, [R132+0x1000] ;  /* 0x001000008498783b */ /* 0x000ea20000000200 */
[----:B------:R-:W-:Y:S02]  /*9790*/  @!P6 ISETP.GE.AND P0, PT, R204, c[0x0][0x1d4], PT ;  /* 0x00007500cc00ea0c */ /* 0x000fe40003f06270 */
[----:B------:R-:W-:Y:S02]  /*97a0*/  @!P6 IADD3.X R137, R137, R194, RZ, P5, !PT ;  /* 0x000000c28989e210 */ /* 0x000fe40002ffe4ff */
[C---:B------:R-:W-:Y:S01]  /*97b0*/  @!P6 LEA R170, P5, R0.reuse, c[0x0][0x1f8], 0x1 ;  /* 0x00007e0000aaea11 */ /* 0x040fe200078a08ff */
[C---:B-1----:R-:W-:Y:S05]  /*97c0*/  HMMA.16816.F32 R4, R140.reuse, R144, R4 ;  /* 0x000000908c04723c */ /* 0x042fea0000001804 */
[----:B------:R-:W-:Y:S02]  /*97d0*/  @!P6 LEA.HI.X R171, R0, c[0x0][0x1fc], R137, 0x1, P5 ;  /* 0x00007f0000abea11 */ /* 0x000fe400028f0c89 */
[----:B------:R-:W1:Y:S01]  /*97e0*/  LDSM.16.M88.4 R136, [R132+0x1800] ;  /* 0x001800008488783b */ /* 0x000e620000000200 */
[C---:B------:R-:W-:Y:S04]  /*97f0*/  HMMA.16816.F32 R8, R140.reuse, R146, R8 ;  /* 0x000000928c08723c */ /* 0x040fe80000001808 */
[----:B------:R-:W-:Y:S03]  /*9800*/  IADD3 R0, R135, R172, RZ ;  /* 0x000000ac87007210 */ /* 0x000fe60007ffe0ff */
[----:B------:R-:W-:Y:S01]  /*9810*/  @!PT LDS RZ, [RZ] ;  /* 0x00000000fffff984 */ /* 0x000fe20000000800 */
[----:B------:R-:W-:Y:S01]  /*9820*/  @!PT LDS RZ, [RZ] ;  /* 0x00000000fffff984 */ /* 0x000fe20000000800 */
[----:B------:R-:W-:Y:S01]  /*9830*/  @!PT LDS RZ, [RZ] ;  /* 0x00000000fffff984 */ /* 0x000fe20000000800 */
[----:B------:R3:W-:Y:S01]  /*9840*/  @!P6 LDGSTS.E.BYPASS.LTC128B.128 [R168], [R164.64], !P4 ;  /* 0x00000000a4a8efae */ /* 0x0007e2000e101d48 */
[C---:B-----5:R-:W-:Y:S07]  /*9850*/  HMMA.16816.F32 R12, R140.reuse, R148, R12 ;  /* 0x000000948c0c723c */ /* 0x060fee000000180c */
        /* <DEDUP_REMOVED lines=10> */
[----:B------:R-:W-:Y:S08]  /*9900*/  LDSM.16.M88.4 R144, [R184] ;  /* 0x00000000b890783b */ /* 0x000ff00000000200 */
[----:B------:R-:W1:Y:S08]  /*9910*/  LDSM.16.M88.4 R156, [R0] ;  /* 0x00000000009c783b */ /* 0x000e700000000200 */
[----:B------:R-:W4:Y:S08]  /*9920*/  LDSM.16.M88.4 R160, [R0+0x800] ;  /* 0x0008000000a0783b */ /* 0x000f300000000200 */
[----:B------:R-:W5:Y:S08]  /*9930*/  LDSM.16.M88.4 R148, [R0+0x1000] ;  /* 0x001000000094783b */ /* 0x000f700000000200 */
[----:B------:R-:W0:Y:S08]  /*9940*/  LDGDEPBAR ;  /* 0x00000000000079af */ /* 0x000e300000000000 */
[----:B---3--:R-:W3:Y:S01]  /*9950*/  LDSM.16.M88.4 R164, [R0+0x1800] ;  /* 0x0018000000a4783b */ /* 0x008ee20000000200 */
[C---:B-1----:R-:W-:Y:S07]  /*9960*/  HMMA.16816.F32 R4, R144.reuse, R156, R4 ;  /* 0x0000009c9004723c */ /* 0x042fee0000001804 */
[----:B------:R-:W-:Y:S01]  /*9970*/  LDSM.16.M88.4 R152, [R183] ;  /* 0x00000000b798783b */ /* 0x000fe20000000200 */
[C---:B------:R-:W-:Y:S07]  /*9980*/  HMMA.16816.F32 R8, R144.reuse, R158, R8 ;  /* 0x0000009e9008723c */ /* 0x040fee0000001808 */
[----:B--2---:R-:W1:Y:S01]  /*9990*/  LDSM.16.M88.4 R168, [R2] ;  /* 0x0000000002a8783b */ /* 0x004e620000000200 */
[C---:B----4-:R-:W-:Y:S07]  /*99a0*/  HMMA.16816.F32 R12, R144.reuse, R160, R12 ;  /* 0x000000a0900c723c */ /* 0x050fee000000180c */
[----:B------:R-:W2:Y:S01]  /*99b0*/  LDSM.16.M88.4 R136, [R2+0x800] ;  /* 0x000800000288783b */ /* 0x000ea20000000200 */
[C---:B------:R-:W-:Y:S07]  /*99c0*/  HMMA.16816.F32 R16, R144.reuse, R162, R16 ;  /* 0x000000a29010723c */ /* 0x040fee0000001810 */
[----:B------:R-:W4:Y:S01]  /*99d0*/  LDSM.16.M88.4 R140, [R2+0x1000] ;  /* 0x00100000028c783b */ /* 0x000f220000000200 */
[C---:B-----5:R-:W-:Y:S07]  /*99e0*/  HMMA.16816.F32 R20, R144.reuse, R148, R20 ;  /* 0x000000949014723c */ /* 0x060fee0000001814 */
[----:B------:R-:W5:Y:S01]  /*99f0*/  LDSM.16.M88.4 R156, [R2+0x1800] ;  /* 0x00180000029c783b */ /* 0x000f620000000200 */
[C---:B------:R-:W-:Y:S07]  /*9a00*/  HMMA.16816.F32 R24, R144.reuse, R150, R24 ;  /* 0x000000969018723c */ /* 0x040fee0000001818 */
[----:B------:R-:W-:Y:S01]  /*9a10*/  LDSM.16.M88.4 R148, [R172+0x2000] ;  /* 0x00200000ac94783b */ /* 0x000fe20000000200 */
[C---:B---3--:R-:W-:Y:S07]  /*9a20*/  HMMA.16816.F32 R28, R144.reuse, R164, R28 ;  /* 0x000000a4901c723c */ /* 0x048fee000000181c */
[----:B------:R-:W-:Y:S01]  /*9a30*/  LDSM.16.M88.4 R160, [R172+0x2800] ;  /* 0x00280000aca0783b */ /* 0x000fe20000000200 */
[----:B------:R-:W-:Y:S07]  /*9a40*/  HMMA.16816.F32 R32, R144, R166, R32 ;  /* 0x000000a69020723c */ /* 0x000fee0000001820 */
[----:B------:R-:W3:Y:S01]  /*9a50*/  LDSM.16.M88.4 R144, [R188+0x4000] ;  /* 0x00400000bc90783b */ /* 0x000ee20000000200 */
[C---:B-1----:R-:W-:Y:S07]  /*9a60*/  HMMA.16816.F32 R4, R152.reuse, R168, R4 ;  /* 0x000000a89804723c */ /* 0x042fee0000001804 */
[----:B------:R-:W-:Y:S01]  /*9a70*/  LDSM.16.M88.4 R164, [R185+0x4000] ;  /* 0x00400000b9a4783b */ /* 0x000fe20000000200 */
[C---:B------:R-:W-:Y:S07]  /*9a80*/  HMMA.16816.F32 R8, R152.reuse, R170, R8 ;  /* 0x000000aa9808723c */ /* 0x040fee0000001808 */
[----:B------:R-:W-:Y:S01]  /*9a90*/  LDSM.16.M88.4 R168, [R132+0x2000] ;  /* 0x0020000084a8783b */ /* 0x000fe20000000200 */
[C---:B--2---:R-:W-:Y:S08]  /*9aa0*/  HMMA.16816.F32 R12, R152.reuse, R136, R12 ;  /* 0x00000088980c723c */ /* 0x044ff0000000180c */
[C---:B------:R-:W-:Y:S01]  /*9ab0*/  HMMA.16816.F32 R16, R152.reuse, R138, R16 ;  /* 0x0000008a9810723c */ /* 0x040fe20000001810 */
[----:B------:R-:W1:Y:S07]  /*9ac0*/  LDSM.16.M88.4 R136, [R172+0x3000] ;  /* 0x00300000ac88783b */ /* 0x000e6e0000000200 */
[C---:B----4-:R-:W-:Y:S08]  /*9ad0*/  HMMA.16816.F32 R20, R152.reuse, R140, R20 ;  /* 0x0000008c9814723c */ /* 0x050ff00000001814 */
[C---:B------:R-:W-:Y:S01]  /*9ae0*/  HMMA.16816.F32 R24, R152.reuse, R142, R24 ;  /* 0x0000008e9818723c */ /* 0x040fe20000001818 */
[----:B------:R-:W2:Y:S07]  /*9af0*/  LDSM.16.M88.4 R140, [R172+0x3800] ;  /* 0x00380000ac8c783b */ /* 0x000eae0000000200 */
[C---:B-----5:R-:W-:Y:S08]  /*9b00*/  HMMA.16816.F32 R28, R152.reuse, R156, R28 ;  /* 0x0000009c981c723c */ /* 0x060ff0000000181c */
[----:B------:R-:W-:Y:S01]  /*9b10*/  HMMA.16816.F32 R32, R152, R158, R32 ;  /* 0x0000009e9820723c */ /* 0x000fe20000001820 */
[----:B------:R-:W4:Y:S07]  /*9b20*/  LDSM.16.M88.4 R152, [R132+0x2800] ;  /* 0x002800008498783b */ /* 0x000f2e0000000200 */
        /* <DEDUP_REMOVED lines=14> */
[----:B------:R-:W5:Y:S07]  /*9c10*/  LDSM.16.M88.4 R144, [R0+0x3000] ;  /* 0x003000000090783b */ /* 0x000f6e0000000200 */
[C---:B------:R-:W-:Y:S01]  /*9c20*/  HMMA.16816.F32 R8, R164.reuse, R170, R8 ;  /* 0x000000aaa408723c */ /* 0x040fe20000001808 */
[----:B------:R-:W-:Y:S07]  /*9c30*/  LDSM.16.M88.4 R168, [R2+0x2000] ;  /* 0x0020000002a8783b */ /* 0x000fee0000000200 */
[C---:B----4-:R-:W-:Y:S08]  /*9c40*/  HMMA.16816.F32 R12, R164.reuse, R152, R12 ;  /* 0x00000098a40c723c */ /* 0x050ff0000000180c */
[C---:B------:R-:W-:Y:S01]  /*9c50*/  HMMA.16816.F32 R16, R164.reuse, R154, R16 ;  /* 0x0000009aa410723c */ /* 0x040fe20000001810 */
[----:B------:R-:W-:Y:S07]  /*9c60*/  LDSM.16.M88.4 R152, [R183+0x4000] ;  /* 0x00400000b798783b */ /* 0x000fee0000000200 */
[C---:B---3--:R-:W-:Y:S08]  /*9c70*/  HMMA.16816.F32 R20, R164.reuse, R148, R20 ;  /* 0x00000094a414723c */ /* 0x048ff00000001814 */
[C---:B------:R-:W-:Y:S01]  /*9c80*/  HMMA.16816.F32 R24, R164.reuse, R150, R24 ;  /* 0x00000096a418723c */ /* 0x040fe20000001818 */
[----:B------:R-:W3:Y:S07]  /*9c90*/  LDSM.16.M88.4 R148, [R0+0x3800] ;  /* 0x003800000094783b */ /* 0x000eee0000000200 */
[C---:B------:R-:W-:Y:S08]  /*9ca0*/  HMMA.16816.F32 R28, R164.reuse, R156, R28 ;  /* 0x0000009ca41c723c */ /* 0x040ff0000000181c */
[----:B------:R-:W-:Y:S01]  /*9cb0*/  HMMA.16816.F32 R32, R164, R158, R32 ;  /* 0x0000009ea420723c */ /* 0x000fe20000001820 */
[----:B------:R-:W4:Y:S07]  /*9cc0*/  LDSM.16.M88.4 R156, [R176+0x2800] ;  /* 0x00280000b09c783b */ /* 0x000f2e0000000200 */
[C---:B-1----:R-:W-:Y:S01]  /*9cd0*/  HMMA.16816.F32 R4, R136.reuse, R160, R4 ;  /* 0x000000a08804723c */ /* 0x042fe20000001804 */
[----:B------:R-:W-:Y:S07]  /*9ce0*/  LDSM.16.M88.4 R164, [R172+0x5000] ;  /* 0x00500000aca4783b */ /* 0x000fee0000000200 */
[C---:B------:R-:W-:Y:S01]  /*9cf0*/  HMMA.16816.F32 R8, R136.reuse, R162, R8 ;  /* 0x000000a28808723c */ /* 0x040fe20000001808 */
[----:B------:R-:W-:Y:S07]  /*9d00*/  LDSM.16.M88.4 R160, [R172+0x4800] ;  /* 0x00480000aca0783b */ /* 0x000fee0000000200 */
[C---:B--2---:R-:W-:Y:S08]  /*9d10*/  HMMA.16816.F32 R12, R136.reuse, R140, R12 ;  /* 0x0000008c880c723c */ /* 0x044ff0000000180c */
[C---:B------:R-:W-:Y:S01]  /*9d20*/  HMMA.16816.F32 R16, R136.reuse, R142, R16 ;  /* 0x0000008e8810723c */ /* 0x040fe20000001810 */
[----:B------:R-:W1:Y:S07]  /*9d30*/  LDSM.16.M88.4 R140, [R176+0x3000] ;  /* 0x00300000b08c783b */ /* 0x000e6e0000000200 */
[C---:B-----5:R-:W-:Y:S08]  /*9d40*/  HMMA.16816.F32 R20, R136.reuse, R144, R20 ;  /* 0x000000908814723c */ /* 0x060ff00000001814 */
[C---:B------:R-:W-:Y:S01]  /*9d50*/  HMMA.16816.F32 R24, R136.reuse, R146, R24 ;  /* 0x000000928818723c */ /* 0x040fe20000001818 */
[----:B------:R-:W2:Y:S07]  /*9d60*/  LDSM.16.M88.4 R144, [R176+0x3800] ;  /* 0x00380000b090783b */ /* 0x000eae0000000200 */
[C---:B---3--:R-:W-:Y:S08]  /*9d70*/  HMMA.16816.F32 R28, R136.reuse, R148, R28 ;  /* 0x00000094881c723c */ /* 0x048ff0000000181c */
[----:B------:R-:W-:Y:S01]  /*9d80*/  HMMA.16816.F32 R32, R136, R150, R32 ;  /* 0x000000968820723c */ /* 0x000fe20000001820 */
[----:B------:R-:W-:Y:S07]  /*9d90*/  LDSM.16.M88.4 R136, [R188+0x8000] ;  /* 0x00800000bc88783b */ /* 0x000fee0000000200 */
[C---:B------:R-:W-:Y:S01]  /*9da0*/  HMMA.16816.F32 R4, R152.reuse, R168, R4 ;  /* 0x000000a89804723c */ /* 0x040fe20000001804 */
[----:B------:R-:W3:Y:S07]  /*9db0*/  LDSM.16.M88.4 R148, [R172+0x4000] ;  /* 0x00400000ac94783b */ /* 0x000eee0000000200 */
[C---:B------:R-:W-:Y:S01]  /*9dc0*/  HMMA.16816.F32 R8, R152.reuse, R170, R8 ;  /* 0x000000aa9808723c */ /* 0x040fe20000001808 */
[----:B------:R-:W-:Y:S07]  /*9dd0*/  LDSM.16.M88.4 R168, [R132+0x4000] ;  /* 0x0040000084a8783b */ /* 0x000fee0000000200 */
[C---:B----4-:R-:W-:Y:S08]  /*9de0*/  HMMA.16816.F32 R12, R152.reuse, R156, R12 ;  /* 0x0000009c980c723c */ /* 0x050ff0000000180c */
        /* <DEDUP_REMOVED lines=39> */
[C---:B-1----:R-:W-:Y:S07]  /*a060*/  HMMA.16816.F32 R20, R160.reuse, R156, R20 ;  /* 0x0000009ca014723c */ /* 0x042fee0000001814 */
[-C--:B------:R-:W-:Y:S01]  /*a070*/  IADD3 R156, R181, R177.reuse, RZ ;  /* 0x000000b1b59c7210 */ /* 0x080fe20007ffe0ff */
[C---:B------:R-:W-:Y:S04]  /*a080*/  HMMA.16816.F32 R24, R160.reuse, R158, R24 ;  /* 0x0000009ea018723c */ /* 0x040fe80000001818 */
[----:B------:R-:W-:Y:S03]  /*a090*/  IADD3 R157, R187, R156, RZ ;  /* 0x0000009cbb9d7210 */ /* 0x000fe60007ffe0ff */
[----:B------:R-:W-:Y:S01]  /*a0a0*/  IADD3 R158, R182, R177, RZ ;  /* 0x000000b1b69e7210 */ /* 0x000fe20007ffe0ff */
        /* <DEDUP_REMOVED lines=8> */
[C---:B------:R-:W-:Y:S01]  /*a130*/  HMMA.16816.F32 R16, R168.reuse, R142, R16 ;  /* 0x0000008ea810723c */ /* 0x040fe20000001810 */
[----:B------:R-:W-:Y:S03]  /*a140*/  LDSM.16.MT88.4 R148, [R158+0x2800] ;  /* 0x002800009e94783b */ /* 0x000fe60000004200 */
[----:B------:R-:W-:Y:S02]  /*a150*/  FMNMX.FTZ R0, R4, R133, !PT ;  /* 0x0000008504007209 */ /* 0x000fe40007810000 */
[----:B------:R-:W-:Y:S02]  /*a160*/  FMNMX.FTZ R2, R6, R3, !PT ;  /* 0x0000000306027209 */ /* 0x000fe40007810000 */
[C---:B----4-:R-:W-:Y:S04]  /*a170*/  HMMA.16816.F32 R20, R168.reuse, R136, R20 ;  /* 0x00000088a814723c */ /* 0x050fe80000001814 */
[----:B------:R-:W-:Y:S04]  /*a180*/  FMNMX.FTZ R141, R5, R0, !PT ;  /* 0x00000000058d7209 */ /* 0x000fe80007810000 */
        /* <DEDUP_REMOVED lines=31> */
[----:B------:R-:W-:Y:S02]  /*a380*/  LDSM.16.MT88.4 R144, [R156] ;  /* 0x000000009c90783b */ /* 0x000fe40000004200 */
[----:B------:R-:W-:Y:S06]  /*a390*/  FMNMX.FTZ R141, R35, R0, !PT ;  /* 0x00000000238d7209 */ /* 0x000fec0007810000 */
[----:B------:R-:W1:Y:S08]  /*a3a0*/  SHFL.BFLY PT, R2, R143, 0x2, 0x1f ;  /* 0x0c401f008f027f89 */ /* 0x000e7000000e0000 */
        /* <DEDUP_REMOVED lines=10> */
[----:B------:R-:W1:Y:S01]  /*a450*/  LDSM.16.MT88.4 R136, [R158] ;  /* 0x000000009e88783b */ /* 0x000e620000004200 */
[--C-:B------:R-:W-:Y:S02]  /*a460*/  FFMA.FTZ R164, R4, c[0x0][0x2d0], -R168.reuse ;  /* 0x0000b40004a47a23 */ /* 0x100fe400000108a8 */
[C---:B------:R-:W-:Y:S02]  /*a470*/  FADD.FTZ R133, -R0.reuse, R3 ;  /* 0x0000000300857221 */ /* 0x040fe40000010100 */
[----:B------:R-:W-:Y:S01]  /*a480*/  FMUL.FTZ R167, R0, c[0x0][0x2d0] ;  /* 0x0000b40000a77a20 */ /* 0x000fe20000410000 */
[----:B------:R-:W2:Y:S01]  /*a490*/  MUFU.EX2 R132, R132 ;  /* 0x0000008400847308 */ /* 0x000ea20000000800 */
[----:B------:R-:W-:Y:S01]  /*a4a0*/  FMUL.FTZ R3, R133, c[0x0][0x2d0] ;  /* 0x0000b40085037a20 */ /* 0x000fe20000410000 */
[----:B------:R-:W-:Y:S01]  /*a4b0*/  IADD3 R133, R187, R158, RZ ;  /* 0x0000009ebb857210 */ /* 0x000fe20007ffe0ff */
[--C-:B------:R-:W-:Y:S02]  /*a4c0*/  FFMA.FTZ R159, R5, c[0x0][0x2d0], -R168.reuse ;  /* 0x0000b400059f7a23 */ /* 0x100fe400000108a8 */
[--C-:B------:R-:W-:Y:S02]  /*a4d0*/  FFMA.FTZ R160, R8, c[0x0][0x2d0], -R168.reuse ;  /* 0x0000b40008a07a23 */ /* 0x100fe400000108a8 */
[--C-:B------:R-:W-:Y:S01]  /*a4e0*/  FFMA.FTZ R161, R9, c[0x0][0x2d0], -R168.reuse ;  /* 0x0000b40009a17a23 */ /* 0x100fe200000108a8 */
[----:B------:R-:W3:Y:S01]  /*a4f0*/  LDSM.16.MT88.4 R140, [R133] ;  /* 0x00000000858c783b */ /* 0x000ee20000004200 */
[--C-:B------:R-:W-:Y:S01]  /*a500*/  FFMA.FTZ R162, R6, c[0x0][0x2d0], -R167.reuse ;  /* 0x0000b40006a27a23 */ /* 0x100fe200000108a7 */
[----:B------:R-:W4:Y:S01]  /*a510*/  MUFU.EX2 R3, R3 ;  /* 0x0000000300037308 */ /* 0x000f220000000800 */
        /* <DEDUP_REMOVED lines=21> */
[----:B------:R-:W4:Y:S01]  /*a670*/  LDSM.16.MT88.4 R124, [R157] ;  /* 0x000000009d7c783b */ /* 0x000f220000004200 */
[C---:B------:R-:W-:Y:S02]  /*a680*/  FMUL.FTZ R101, R132.reuse, R101 ;  /* 0x0000006584657220 */ /* 0x040fe40000410000 */
[C---:B------:R-:W-:Y:S02]  /*a690*/  FMUL.FTZ R102, R3.reuse, R102 ;  /* 0x0000006603667220 */ /* 0x040fe40000410000 */
[----:B------:R-:W-:Y:S02]  /*a6a0*/  FMUL.FTZ R103, R3, R103 ;  /* 0x0000006703677220 */ /* 0x000fe40000410000 */
[----:B------:R-:W5:Y:S01]  /*a6b0*/  MUFU.EX2 R161, R161 ;  /* 0x000000a100a17308 */ /* 0x000f620000000800 */
        /* <DEDUP_REMOVED lines=33> */
[----:B------:R-:W-:Y:S02]  /*a8d0*/  FMUL.FTZ R41, R132, R41 ;  /* 0x0000002984297220 */ /* 0x000fe40000410000 */
[C---:B------:R-:W-:Y:S02]  /*a8e0*/  FMUL.FTZ R42, R3.reuse, R42 ;  /* 0x0000002a032a7220 */ /* 0x040fe40000410000 */
[----:B------:R-:W-:Y:S02]  /*a8f0*/  FMUL.FTZ R43, R3, R43 ;  /* 0x0000002b032b7220 */ /* 0x000fe40000410000 */
[--C-:B------:R-:W-:Y:S02]  /*a900*/  FFMA.FTZ R189, R30, c[0x0][0x2d0], -R167.reuse ;  /* 0x0000b4001ebd7a23 */ /* 0x100fe400000108a7 */
[--C-:B------:R-:W-:Y:S01]  /*a910*/  FFMA.FTZ R190, R31, c[0x0][0x2d0], -R167.reuse ;  /* 0x0000b4001fbe7a23 */ /* 0x100fe200000108a7 */
        /* <DEDUP_REMOVED lines=13> */
[----:B------:R-:W5:Y:S02]  /*a9f0*/  MUFU.EX2 R176, R176 ;  /* 0x000000b000b07308 */ /* 0x000f640000000800 */
[C---:B------:R-:W-:Y:S02]  /*aa00*/  FMUL.FTZ R51, R3.reuse, R51 ;  /* 0x0000003303337220 */ /* 0x040fe40000410000 */
[C---:B------:R-:W-:Y:S02]  /*aa10*/  FMUL.FTZ R52, R132.reuse, R52 ;  /* 0x0000003484347220 */ /* 0x040fe40000410000 */
[C---:B---3--:R-:W-:Y:S04]  /*aa20*/  HMMA.16816.F32 R100, R128.reuse, R140, R100 ;  /* 0x0000008c8064723c */ /* 0x048fe80000001864 */
        /* <DEDUP_REMOVED lines=12> */
[----:B------:R-:W-:Y:S03]  /*aaf0*/  LDSM.16.MT88.4 R144, [R133+0x800] ;  /* 0x000800008590783b */ /* 0x000fe60000004200 */
        /* <DEDUP_REMOVED lines=23> */
[C---:B------:R-:W-:Y:S01]  /*ac70*/  FMUL.FTZ R73, R132.reuse, R73 ;  /* 0x0000004984497220 */ /* 0x040fe20000410000 */
[C---:B----4-:R-:W-:Y:S03]  /*ac80*/  HMMA.16816.F32 R52, R128.reuse, R124, R52 ;  /* 0x0000007c8034723c */ /* 0x050fe60000001834 */
[C---:B------:R-:W-:Y:S02]  /*ac90*/  FMUL.FTZ R74, R3.reuse, R74 ;  /* 0x0000004a034a7220 */ /* 0x040fe40000410000 */
[C---:B------:R-:W-:Y:S02]  /*aca0*/  FMUL.FTZ R75, R3.reuse, R75 ;  /* 0x0000004b034b7220 */ /* 0x040fe40000410000 */
[C---:B------:R-:W-:Y:S01]  /*acb0*/  FMUL.FTZ R76, R132.reuse, R76 ;  /* 0x0000004c844c7220 */ /* 0x040fe20000410000 */
        /* <DEDUP_REMOVED lines=16> */
[----:B------:R-:W-:Y:S02]  /*adc0*/  FMUL.FTZ R85, R132, R85 ;  /* 0x0000005584557220 */ /* 0x000fe40000410000 */
[C---:B------:R-:W-:Y:S02]  /*add0*/  FMUL.FTZ R86, R3.reuse, R86 ;  /* 0x0000005603567220 */ /* 0x040fe40000410000 */
[----:B------:R-:W-:Y:S01]  /*ade0*/  FMUL.FTZ R87, R3, R87 ;  /* 0x0000005703577220 */ /* 0x000fe20000410000 */
[C---:B----4-:R-:W-:Y:S03]  /*adf0*/  HMMA.16816.F32 R76, R128.reuse, R124, R76 ;  /* 0x0000007c804c723c */ /* 0x050fe6000000184c */
[--C-:B------:R-:W-:Y:S02]  /*ae00*/  FFMA.FTZ R169, R12, c[0x0][0x2d0], -R168.reuse ;  /* 0x0000b4000ca97a23 */ /* 0x100fe400000108a8 */
[----:B------:R-:W-:Y:S02]  /*ae10*/  FFMA.FTZ R170, R13, c[0x0][0x2d0], -R168 ;  /* 0x0000b4000daa7a23 */ /* 0x000fe400000108a8 */
[--C-:B------:R-:W-:Y:S01]  /*ae20*/  FFMA.FTZ R174, R14, c[0x0][0x2d0], -R167.reuse ;  /* 0x0000b4000eae7a23 */ /* 0x100fe200000108a7 */
[C---:B------:R-:W-:Y:S01]  /*ae30*/  HMMA.16816.F32 R80, R128.reuse, R126, R80 ;  /* 0x0000007e8050723c */ /* 0x040fe20000001850 */
[----:B------:R-:W4:Y:S01]  /*ae40*/  LDSM.16.MT88.4 R124, [R158+0x800] ;  /* 0x000800009e7c783b */ /* 0x000f220000004200 */
[----:B------:R-:W-:Y:S02]  /*ae50*/  MUFU.EX2 R169, R169 ;  /* 0x000000a900a97308 */ /* 0x000fe40000000800 */
[----:B------:R-:W-:Y:S01]  /*ae60*/  FFMA.FTZ R173, R15, c[0x0][0x2d0], -R167 ;  /* 0x0000b4000fad7a23 */ /* 0x000fe200000108a7 */
[----:B--2---:R-:W-:Y:S01]  /*ae70*/  F2FP.PACK_AB R14, R172, R171 ;  /* 0x000000abac0e723e */ /* 0x004fe200000000ff */
[----:B------:R-:W-:Y:S01]  /*ae80*/  FMUL.FTZ R88, R132, R88 ;  /* 0x0000005884587220 */ /* 0x000fe20000410000 */
[----:B-----5:R-:W-:Y:S01]  /*ae90*/  F2FP.PACK_AB R15, R176, R175 ;  /* 0x000000afb00f723e */ /* 0x020fe200000000ff */
[C---:B-1----:R-:W-:Y:S04]  /*aea0*/  HMMA.16816.F32 R84, R128.reuse, R136, R84 ;  /* 0x000000888054723c */ /* 0x042fe80000001854 */
[C---:B------:R-:W-:Y:S01]  /*aeb0*/  FMUL.FTZ R89, R132.reuse, R89 ;  /* 0x0000005984597220 */ /* 0x040fe20000410000 */
[----:B------:R-:W1:Y:S01]  /*aec0*/  MUFU.EX2 R170, R170 ;  /* 0x000000aa00aa7308 */ /* 0x000e620000000800 */
[C---:B------:R-:W-:Y:S02]  /*aed0*/  FMUL.FTZ R90, R3.reuse, R90 ;  /* 0x0000005a035a7220 */ /* 0x040fe40000410000 */
[C---:B------:R-:W-:Y:S04]  /*aee0*/  FMUL.FTZ R91, R3.reuse, R91 ;  /* 0x0000005b035b7220 */ /* 0x040fe80000410000 */
[C---:B------:R-:W-:Y:S02]  /*aef0*/  FMUL.FTZ R92, R132.reuse, R92 ;  /* 0x0000005c845c7220 */ /* 0x040fe40000410000 */
[C---:B------:R-:W-:Y:S01]  /*af00*/  FMUL.FTZ R93, R132.reuse, R93 ;  /* 0x0000005d845d7220 */ /* 0x040fe20000410000 */
[C---:B------:R-:W-:Y:S01]  /*af10*/  HMMA.16816.F32 R88, R128.reuse, R138, R88 ;  /* 0x0000008a8058723c */ /* 0x040fe20000001858 */
[----:B------:R-:W-:Y:S01]  /*af20*/  MUFU.EX2 R174, R174 ;  /* 0x000000ae00ae7308 */ /* 0x000fe20000000800 */
[----:B------:R-:W2:Y:S01]  /*af30*/  LDSM.16.MT88.4 R136, [R157+0x800] ;  /* 0x000800009d88783b */ /* 0x000ea20000004200 */
[C---:B------:R-:W-:Y:S02]  /*af40*/  FMUL.FTZ R94, R3.reuse, R94 ;  /* 0x0000005e035e7220 */ /* 0x040fe40000410000 */
[C---:B------:R-:W-:Y:S02]  /*af50*/  FMUL.FTZ R95, R3.reuse, R95 ;  /* 0x0000005f035f7220 */ /* 0x040fe40000410000 */
[C---:B------:R-:W-:Y:S02]  /*af60*/  FMUL.FTZ R96, R132.reuse, R96 ;  /* 0x0000006084607220 */ /* 0x040fe40000410000 */
[----:B------:R-:W-:Y:S02]  /*af70*/  FMUL.FTZ R97, R132, R97 ;  /* 0x0000006184617220 */ /* 0x000fe40000410000 */
[----:B------:R-:W5:Y:S01]  /*af80*/  MUFU.EX2 R173, R173 ;  /* 0x000000ad00ad7308 */ /* 0x000f620000000800 */
[C---:B---3--:R-:W-:Y:S03]  /*af90*/  HMMA.16816.F32 R92, R128.reuse, R140, R92 ;  /* 0x0000008c805c723c */ /* 0x048fe6000000185c */
[C---:B------:R-:W-:Y:S01]  /*afa0*/  FMUL.FTZ R98, R3.reuse, R98 ;  /* 0x0000006203627220 */ /* 0x040fe20000410000 */
[----:B-1----:R-:W-:Y:S01]  /*afb0*/  F2FP.PACK_AB R12, R170, R169 ;  /* 0x000000a9aa0c723e */ /* 0x002fe200000000ff */
[C---:B------:R-:W-:Y:S02]  /*afc0*/  FMUL.FTZ R99, R3.reuse, R99 ;  /* 0x0000006303637220 */ /* 0x040fe40000410000 */
[----:B------:R-:W-:Y:S02]  /*afd0*/  FFMA.FTZ R162, R3, R238, R162 ;  /* 0x000000ee03a27223 */ /* 0x000fe400000100a2 */
[----:B------:R-:W-:Y:S03]  /*afe0*/  FFMA.FTZ R164, R132, R239, R164 ;  /* 0x000000ef84a47223 */ /* 0x000fe600000100a4 */
[----:B------:R-:W-:Y:S01]  /*aff0*/  HMMA.16816.F32 R96, R128, R142, R96 ;  /* 0x0000008e8060723c */ /* 0x000fe20000001860 */
[----:B------:R-:W1:Y:S02]  /*b000*/  LDSM.16.MT88.4 R128, [R156+0x2800] ;  /* 0x002800009c80783b */ /* 0x000e640000004200 */
[----:B------:R-:W-:Y:S02]  /*b010*/  FADD.FTZ R159, R159, R164 ;  /* 0x000000a49f9f7221 */ /* 0x000fe40000010000 */
[----:B------:R-:W-:Y:S02]  /*b020*/  FADD.FTZ R162, R163, R162 ;  /* 0x000000a2a3a27221 */ /* 0x000fe40000010000 */
[----:B------:R-:W-:Y:S02]  /*b030*/  FADD.FTZ R160, R160, R159 ;  /* 0x0000009fa0a07221 */ /* 0x000fe40000010000 */
[----:B------:R-:W-:Y:S03]  /*b040*/  LDSM.16.MT88.4 R140, [R158+0x3000] ;  /* 0x003000009e8c783b */ /* 0x000fe60000004200 */
[----:B-----5:R-:W-:Y:S01]  /*b050*/  F2FP.PACK_AB R13, R173, R174 ;  /* 0x000000aead0d723e */ /* 0x020fe200000000ff */
[----:B------:R-:W-:Y:S02]  /*b060*/  FADD.FTZ R165, R165, R162 ;  /* 0x000000a2a5a57221 */ /* 0x000fe40000010000 */
[----:B------:R-:W-:Y:S02]  /*b070*/  FADD.FTZ R160, R161, R160 ;  /* 0x000000a0a1a07221 */ /* 0x000fe40000010000 */
[----:B------:R-:W-:Y:S02]  /*b080*/  FADD.FTZ R165, R166, R165 ;  /* 0x000000a5a6a57221 */ /* 0x000fe40000010000 */
[C---:B----4-:R-:W-:Y:S05]  /*b090*/  HMMA.16816.F32 R4, R12.reuse, R124, R4 ;  /* 0x0000007c0c04723c */ /* 0x050fea0000001804 */
[----:B------:R-:W-:Y:S02]  /*b0a0*/  FADD.FTZ R169, R169, R160 ;  /* 0x000000a0a9a97221 */ /* 0x000fe40000010000 */
[----:B------:R-:W-:Y:S01]  /*b0b0*/  FADD.FTZ R174, R174, R165 ;  /* 0x000000a5aeae7221 */ /* 0x000fe20000010000 */
        /* <DEDUP_REMOVED lines=9> */
[C---:B------:R-:W-:Y:S08]  /*b150*/  HMMA.16816.F32 R108, R12.reuse, R16, R108 ;  /* 0x000000100c6c723c */ /* 0x040ff0000000186c */
[C---:B------:R-:W-:Y:S01]  /*b160*/  HMMA.16816.F32 R112, R12.reuse, R18, R112 ;  /* 0x000000120c70723c */ /* 0x040fe20000001870 */
[----:B------:R-:W4:Y:S07]  /*b170*/  LDSM.16.MT88.4 R16, [R158+0x4800] ;  /* 0x004800009e10783b */ /* 0x000f2e0000004200 */
[C---:B--2---:R-:W-:Y:S08]  /*b180*/  HMMA.16816.F32 R116, R12.reuse, R136, R116 ;  /* 0x000000880c74723c */ /* 0x044ff00000001874 */
[C---:B------:R-:W-:Y:S01]  /*b190*/  HMMA.16816.F32 R120, R12.reuse, R138, R120 ;  /* 0x0000008a0c78723c */ /* 0x040fe20000001878 */
[----:B------:R-:W2:Y:S07]  /*b1a0*/  LDSM.16.MT88.4 R136, [R133+0x4800] ;  /* 0x004800008588783b */ /* 0x000eae0000004200 */
        /* <DEDUP_REMOVED lines=10> */
[----:B------:R-:W5:Y:S03]  /*b250*/  MUFU.EX2 R149, R149 ;  /* 0x0000009500957308 */ /* 0x000f660000000800 */
[--C-:B------:R-:W-:Y:S02]  /*b260*/  FFMA.FTZ R153, R23, c[0x0][0x2d0], -R167.reuse ;  /* 0x0000b40017997a23 */ /* 0x100fe400000108a7 */
[----:B------:R-:W-:Y:S01]  /*b270*/  LDSM.16.MT88.4 R20, [R133+0x1000] ;  /* 0x001000008514783b */ /* 0x000fe20000004200 */
[--C-:B------:R-:W-:Y:S01]  /*b280*/  FFMA.FTZ R154, R26, c[0x0][0x2d0], -R167.reuse ;  /* 0x0000b4001a9a7a23 */ /* 0x100fe200000108a7 */
[C---:B-1----:R-:W-:Y:S03]  /*b290*/  HMMA.16816.F32 R52, R12.reuse, R128, R52 ;  /* 0x000000800c34723c */ /* 0x042fe60000001834 */
[----:B------:R-:W-:Y:S01]  /*b2a0*/  MUFU.EX2 R150, R150 ;  /* 0x0000009600967308 */ /* 0x000fe20000000800 */
[----:B------:R-:W-:Y:S02]  /*b2b0*/  FFMA.FTZ R155, R27, c[0x0][0x2d0], -R167 ;  /* 0x0000b4001b9b7a23 */ /* 0x000fe400000108a7 */
[----:B------:R-:W-:Y:S02]  /*b2c0*/  LDSM.16.MT88.4 R24, [R156+0x1000] ;  /* 0x001000009c18783b */ /* 0x000fe40000004200 */
[C---:B------:R-:W-:Y:S05]  /*b2d0*/  HMMA.16816.F32 R56, R12.reuse, R130, R56 ;  /* 0x000000820c38723c */ /* 0x040fea0000001838 */
[----:B------:R-:W1:Y:S01]  /*b2e0*/  MUFU.EX2 R151, R151 ;  /* 0x0000009700977308 */ /* 0x000e620000000800 */
[----:B------:R-:W1:Y:S02]  /*b2f0*/  LDSM.16.MT88.4 R128, [R156+0x4800] ;  /* 0x004800009c80783b */ /* 0x000e640000004200 */
[C---:B---3--:R-:W-:Y:S07]  /*b300*/  HMMA.16816.F32 R60, R12.reuse, R124, R60 ;  /* 0x0000007c0c3c723c */ /* 0x048fee000000183c */
[----:B------:R-:W-:Y:S01]  /*b310*/  MUFU.EX2 R152, R152 ;  /* 0x0000009800987308 */ /* 0x000fe20000000800 */
[C---:B------:R-:W-:Y:S01]  /*b320*/  HMMA.16816.F32 R64, R12.reuse, R126, R64 ;  /* 0x0000007e0c40723c */ /* 0x040fe20000001840 */
[----:B------:R-:W3:Y:S07]  /*b330*/  LDSM.16.MT88.4 R124, [R157+0x4800] ;  /* 0x004800009d7c783b */ /* 0x000eee0000004200 */
[C---:B----4-:R-:W-:Y:S01]  /*b340*/  HMMA.16816.F32 R68, R12.reuse, R16, R68 ;  /* 0x000000100c44723c */ /* 0x050fe20000001844 */
[----:B------:R-:W4:Y:S07]  /*b350*/  MUFU.EX2 R153, R153 ;  /* 0x0000009900997308 */ /* 0x000f2e0000000800 */
[C---:B------:R-:W-:Y:S01]  /*b360*/  HMMA.16816.F32 R72, R12.reuse, R18, R72 ;  /* 0x000000120c48723c */ /* 0x040fe20000001848 */
[----:B------:R-:W4:Y:S02]  /*b370*/  LDSM.16.MT88.4 R16, [R158+0x1000] ;  /* 0x001000009e10783b */ /* 0x000f240000004200 */
[----:B------:R-:W-:Y:S05]  /*b380*/  MUFU.EX2 R154, R154 ;  /* 0x0000009a009a7308 */ /* 0x000fea0000000800 */
[C---:B--2---:R-:W-:Y:S05]  /*b390*/  HMMA.16816.F32 R76, R12.reuse, R136, R76 ;  /* 0x000000880c4c723c */ /* 0x044fea000000184c */
[----:B------:R-:W2:Y:S03]  /*b3a0*/  MUFU.EX2 R155, R155 ;  /* 0x0000009b009b7308 */ /* 0x000ea60000000800 */
[C---:B------:R-:W-:Y:S01]  /*b3b0*/  HMMA.16816.F32 R80, R12.reuse, R138, R80 ;  /* 0x0000008a0c50723c */ /* 0x040fe20000001850 */
[----:B------:R-:W2:Y:S07]  /*b3c0*/  LDSM.16.MT88.4 R136, [R157+0x1000] ;  /* 0x001000009d88783b */ /* 0x000eae0000004200 */
[C---:B-1----:R-:W-:Y:S08]  /*b3d0*/  HMMA.16816.F32 R84, R12.reuse, R128, R84 ;  /* 0x000000800c54723c */ /* 0x042ff00000001854 */
[C---:B------:R-:W-:Y:S01]  /*b3e0*/  HMMA.16816.F32 R88, R12.reuse, R130, R88 ;  /* 0x000000820c58723c */ /* 0x040fe20000001858 */
[----:B------:R-:W1:Y:S07]  /*b3f0*/  LDSM.16.MT88.4 R128, [R156+0x3000] ;  /* 0x003000009c80783b */ /* 0x000e6e0000004200 */
[C---:B---3--:R-:W-:Y:S08]  /*b400*/  HMMA.16816.F32 R92, R12.reuse, R124, R92 ;  /* 0x0000007c0c5c723c */ /* 0x048ff0000000185c */
[----:B------:R-:W-:Y:S01]  /*b410*/  HMMA.16816.F32 R96, R12, R126, R96 ;  /* 0x0000007e0c60723c */ /* 0x000fe20000001860 */
[----:B------:R-:W-:Y:S06]  /*b420*/  LDSM.16.MT88.4 R124, [R156+0x5000] ;  /* 0x005000009c7c783b */ /* 0x000fec0000004200 */
[----:B-----5:R-:W-:Y:S01]  /*b430*/  F2FP.PACK_AB R12, R149, R148 ;  /* 0x00000094950c723e */ /* 0x020fe200000000ff */
[----:B------:R-:W-:Y:S01]  /*b440*/  FADD.FTZ R148, R148, R171 ;  /* 0x000000ab94947221 */ /* 0x000fe20000010000 */
[----:B------:R-:W-:Y:S03]  /*b450*/  F2FP.PACK_AB R14, R151, R150 ;  /* 0x00000096970e723e */ /* 0x000fe600000000ff */
[----:B----4-:R-:W-:Y:S01]  /*b460*/  F2FP.PACK_AB R13, R153, R152 ;  /* 0x00000098990d723e */ /* 0x010fe200000000ff */
[----:B------:R-:W-:Y:S01]  /*b470*/  FADD.FTZ R149, R149, R148 ;  /* 0x0000009495957221 */ /* 0x000fe20000010000 */
[----:B--2---:R-:W-:Y:S03]  /*b480*/  F2FP.PACK_AB R15, R155, R154 ;  /* 0x0000009a9b0f723e */ /* 0x004fe600000000ff */
[----:B------:R-:W-:Y:S04]  /*b490*/  FADD.FTZ R150, R150, R149 ;  /* 0x0000009596967221 */ /* 0x000fe80000010000 */
[C---:B------:R-:W-:Y:S03]  /*b4a0*/  HMMA.16816.F32 R4, R12.reuse, R16, R4 ;  /* 0x000000100c04723c */ /* 0x040fe60000001804 */
[----:B------:R-:W-:Y:S05]  /*b4b0*/  FADD.FTZ R151, R151, R150 ;  /* 0x0000009697977221 */ /* 0x000fea0000010000 */
        /* <DEDUP_REMOVED lines=18> */
[----:B------:R-:W-:Y:S01]  /*b5e0*/  MUFU.EX2 R144, R144 ;  /* 0x0000009000907308 */ /* 0x000fe20000000800 */
[----:B------:R-:W-:Y:S01]  /*b5f0*/  LDSM.16.MT88.4 R28, [R156+0x1800] ;  /* 0x001800009c1c783b */ /* 0x000fe20000004200 */
[--C-:B------:R-:W-:Y:S01]  /*b600*/  FFMA.FTZ R146, R32, c[0x0][0x2d0], -R168.reuse ;  /* 0x0000b40020927a23 */ /* 0x100fe200000108a8 */
[C---:B-1----:R-:W-:Y:S04]  /*b610*/  HMMA.16816.F32 R52, R12.reuse, R128, R52 ;  /* 0x000000800c34723c */ /* 0x042fe80000001834 */
[----:B------:R-:W-:Y:S03]  /*b620*/  FFMA.FTZ R168, R33, c[0x0][0x2d0], -R168 ;  /* 0x0000b40021a87a23 */ /* 0x000fe600000108a8 */
[--C-:B------:R-:W-:Y:S01]  /*b630*/  FFMA.FTZ R128, R34, c[0x0][0x2d0], -R167.reuse ;  /* 0x0000b40022807a23 */ /* 0x100fe200000108a7 */
[C---:B------:R-:W-:Y:S01]  /*b640*/  HMMA.16816.F32 R56, R12.reuse, R130, R56 ;  /* 0x000000820c38723c */ /* 0x040fe20000001838 */
[----:B------:R-:W1:Y:S03]  /*b650*/  MUFU.EX2 R145, R145 ;  /* 0x0000009100917308 */ /* 0x000e660000000800 */
[----:B------:R-:W-:Y:S02]  /*b660*/  FFMA.FTZ R167, R35, c[0x0][0x2d0], -R167 ;  /* 0x0000b40023a77a23 */ /* 0x000fe400000108a7 */
[----:B------:R-:W-:Y:S02]  /*b670*/  LDSM.16.MT88.4 R32, [R157+0x1800] ;  /* 0x001800009d20783b */ /* 0x000fe40000004200 */
[C---:B--2---:R-:W-:Y:S03]  /*b680*/  HMMA.16816.F32 R60, R12.reuse, R16, R60 ;  /* 0x000000100c3c723c */ /* 0x044fe6000000183c */
[----:B------:R-:W-:Y:S05]  /*b690*/  MUFU.EX2 R146, R146 ;  /* 0x0000009200927308 */ /* 0x000fea0000000800 */
[C---:B------:R-:W-:Y:S01]  /*b6a0*/  HMMA.16816.F32 R64, R12.reuse, R18, R64 ;  /* 0x000000120c40723c */ /* 0x040fe20000001840 */
[----:B------:R-:W2:Y:S04]  /*b6b0*/  LDSM.16.MT88.4 R16, [R157+0x5000] ;  /* 0x005000009d10783b */ /* 0x000ea80000004200 */
[----:B------:R-:W5:Y:S03]  /*b6c0*/  MUFU.EX2 R147, R168 ;  /* 0x000000a800937308 */ /* 0x000f660000000800 */
[C---:B---3--:R-:W-:Y:S07]  /*b6d0*/  HMMA.16816.F32 R68, R12.reuse, R20, R68 ;  /* 0x000000140c44723c */ /* 0x048fee0000001844 */
[----:B------:R-:W-:Y:S01]  /*b6e0*/  MUFU.EX2 R168, R128 ;  /* 0x0000008000a87308 */ /* 0x000fe20000000800 */
[C---:B------:R-:W-:Y:S01]  /*b6f0*/  HMMA.16816.F32 R72, R12.reuse, R22, R72 ;  /* 0x000000160c48723c */ /* 0x040fe20000001848 */
[----:B------:R-:W3:Y:S07]  /*b700*/  LDSM.16.MT88.4 R20, [R158+0x1800] ;  /* 0x001800009e14783b */ /* 0x000eee0000004200 */
[C---:B----4-:R-:W-:Y:S01]  /*b710*/  HMMA.16816.F32 R76, R12.reuse, R24, R76 ;  /* 0x000000180c4c723c */ /* 0x050fe2000000184c */
[----:B------:R-:W4:Y:S07]  /*b720*/  MUFU.EX2 R167, R167 ;  /* 0x000000a700a77308 */ /* 0x000f2e0000000800 */
[C---:B------:R-:W-:Y:S01]  /*b730*/  HMMA.16816.F32 R80, R12.reuse, R26, R80 ;  /* 0x0000001a0c50723c */ /* 0x040fe20000001850 */
[----:B------:R-:W3:Y:S07]  /*b740*/  LDSM.16.MT88.4 R24, [R133+0x1800] ;  /* 0x001800008518783b */ /* 0x000eee0000004200 */
[C---:B------:R-:W-:Y:S08]  /*b750*/  HMMA.16816.F32 R84, R12.reuse, R124, R84 ;  /* 0x0000007c0c54723c */ /* 0x040ff00000001854 */
[C---:B------:R-:W-:Y:S08]  /*b760*/  HMMA.16816.F32 R88, R12.reuse, R126, R88 ;  /* 0x0000007e0c58723c */ /* 0x040ff00000001858 */
[C---:B--2---:R-:W-:Y:S08]  /*b770*/  HMMA.16816.F32 R92, R12.reuse, R16, R92 ;  /* 0x000000100c5c723c */ /* 0x044ff0000000185c */
[----:B------:R-:W-:Y:S01]  /*b780*/  HMMA.16816.F32 R96, R12, R18, R96 ;  /* 0x000000120c60723c */ /* 0x000fe20000001860 */
[----:B------:R-:W2:Y:S06]  /*b790*/  LDSM.16.MT88.4 R16, [R156+0x3800] ;  /* 0x003800009c10783b */ /* 0x000eac0000004200 */
[----:B-1----:R-:W-:Y:S01]  /*b7a0*/  F2FP.PACK_AB R12, R145, R144 ;  /* 0x00000090910c723e */ /* 0x002fe200000000ff */
[----:B------:R-:W-:Y:S01]  /*b7b0*/  FADD.FTZ R144, R144, R151 ;  /* 0x0000009790907221 */ /* 0x000fe20000010000 */
[----:B-----5:R-:W-:Y:S03]  /*b7c0*/  F2FP.PACK_AB R14, R147, R146 ;  /* 0x00000092930e723e */ /* 0x020fe600000000ff */
[----:B------:R-:W-:Y:S01]  /*b7d0*/  F2FP.PACK_AB R13, R190, R189 ;  /* 0x000000bdbe0d723e */ /* 0x000fe200000000ff */
[----:B------:R-:W-:Y:S01]  /*b7e0*/  FADD.FTZ R145, R145, R144 ;  /* 0x0000009091917221 */ /* 0x000fe20000010000 */
[----:B----4-:R-:W-:Y:S03]  /*b7f0*/  F2FP.PACK_AB R15, R167, R168 ;  /* 0x000000a8a70f723e */ /* 0x010fe600000000ff */
[----:B------:R-:W-:Y:S04]  /*b800*/  FADD.FTZ R146, R146, R145 ;  /* 0x0000009192927221 */ /* 0x000fe80000010000 */
[C---:B---3--:R-:W-:Y:S01]  /*b810*/  HMMA.16816.F32 R128, R12.reuse, R20, R4 ;  /* 0x000000140c80723c */ /* 0x048fe20000001804 */
[----:B------:R-:W1:Y:S02]  /*b820*/  LDSM.16.MT88.4 R4, [R157+0x3800] ;  /* 0x003800009d04783b */ /* 0x000e640000004200 */
[----:B------:R-:W-:Y:S05]  /*b830*/  FADD.FTZ R239, R147, R146 ;  /* 0x0000009293ef7221 */ /* 0x000fea0000010000 */
[C---:B------:R-:W-:Y:S01]  /*b840*/  HMMA.16816.F32 R124, R12.reuse, R22, R8 ;  /* 0x000000160c7c723c */ /* 0x040fe20000001808 */
[----:B------:R-:W3:Y:S07]  /*b850*/  LDSM.16.MT88.4 R8, [R158+0x5800] ;  /* 0x005800009e08783b */ /* 0x000eee0000004200 */
[C---:B------:R-:W-:Y:S01]  /*b860*/  HMMA.16816.F32 R100, R12.reuse, R24, R100 ;  /* 0x000000180c64723c */ /* 0x040fe20000001864 */
[----:B------:R4:W5:Y:S06]  /*b870*/  LDSM.16.MT88.4 R20, [R133+0x5800] ;  /* 0x005800008514783b */ /* 0x00096c0000004200 */
[----:B------:R-:W-:Y:S01]  /*b880*/  IADD3 R25, R179, -0x2, RZ ;  /* 0xfffffffeb3197810 */ /* 0x000fe20007ffe0ff */
[C---:B------:R-:W-:Y:S03]  /*b890*/  HMMA.16816.F32 R104, R12.reuse, R26, R104 ;  /* 0x0000001a0c68723c */ /* 0x040fe60000001868 */
[C---:B------:R-:W-:Y:S05]  /*b8a0*/  ISETP.GE.AND P6, PT, R25.reuse, R230, PT ;  /* 0x000000e61900720c */ /* 0x040fea0003fc6270 */
[C---:B------:R-:W-:Y:S08]  /*b8b0*/  HMMA.16816.F32 R108, R12.reuse, R28, R108 ;  /* 0x0000001c0c6c723c */ /* 0x040ff0000000186c */
[C---:B------:R-:W-:Y:S04]  /*b8c0*/  HMMA.16816.F32 R112, R12.reuse, R30, R112 ;  /* 0x0000001e0c70723c */ /* 0x040fe80000001870 */
[----:B----4-:R-:W-:Y:S04]  /*b8d0*/  MOV R133, R2 ;  /* 0x0000000200857202 */ /* 0x010fe80000000f00 */
        /* <DEDUP_REMOVED lines=8> */
[C---:B------:R-:W-:Y:S01]  /*b960*/  HMMA.16816.F32 R56, R12.reuse, R18, R56 ;  /* 0x000000120c38723c */ /* 0x040fe20000001838 */
[----:B------:R-:W-:Y:S03]  /*b970*/  @P6 MOV R17, c[0x0][0x1e0] ;  /* 0x0000780000116a02 */ /* 0x000fe60000000f00 */
[----:B------:R-:W-:Y:S04]  /*b980*/  @P6 IMAD R16, R16, c[0x0][0x1e0], RZ ;  /* 0x0000780010106a24 */ /* 0x000fe800078e02ff */
[C---:B-1----:R-:W-:Y:S04]  /*b990*/  HMMA.16816.F32 R60, R12.reuse, R4, R60 ;  /* 0x000000040c3c723c */ /* 0x042fe8000000183c */
[C---:B------:R-:W-:Y:S04]  /*b9a0*/  @P6 IMAD R16, R25.reuse, c[0x0][0x1e4], R16 ;  /* 0x0000790019106a24 */ /* 0x040fe800078e0210 */
[C---:B------:R-:W-:Y:S01]  /*b9b0*/  HMMA.16816.F32 R64, R12.reuse, R6, R64 ;  /* 0x000000060c40723c */ /* 0x040fe20000001840 */
[----:B------:R-:W1:Y:S07]  /*b9c0*/  LDSM.16.MT88.4 R4, [R156+0x5800] ;  /* 0x005800009c04783b */ /* 0x000e6e0000004200 */
[C---:B---3--:R-:W-:Y:S07]  /*b9d0*/  HMMA.16816.F32 R68, R12.reuse, R8, R68 ;  /* 0x000000080c44723c */ /* 0x048fee0000001844 */
[----:B------:R-:W-:Y:S01]  /*b9e0*/  @P6 IMAD.WIDE.U32 R8, R25, c[0x0][0x1e0], RZ ;  /* 0x0000780019086a25 */ /* 0x000fe200078e00ff */
[C---:B------:R-:W-:Y:S04]  /*b9f0*/  HMMA.16816.F32 R72, R12.reuse, R10, R72 ;  /* 0x0000000a0c48723c */ /* 0x040fe80000001848 */
[----:B------:R-:W-:Y:S02]  /*ba00*/  @P6 IADD3 R9, R9, R16, RZ ;  /* 0x0000001009096210 */ /* 0x000fe40007ffe0ff */
[C---:B------:R-:W-:Y:S02]  /*ba10*/  @P6 SHF.L.U32 R3, R8.reuse, 0x6, RZ ;  /* 0x0000000608036819 */ /* 0x040fe400000006ff */
[C---:B-----5:R-:W-:Y:S04]  /*ba20*/  HMMA.16816.F32 R76, R12.reuse, R20, R76 ;  /* 0x000000140c4c723c */ /* 0x060fe8000000184c */
[----:B------:R-:W-:Y:S02]  /*ba30*/  @P6 SHF.L.U64.HI R16, R8, 0x6, R9 ;  /* 0x0000000608106819 */ /* 0x000fe40000010209 */
[----:B------:R-:W2:Y:S01]  /*ba40*/  LDSM.16.MT88.4 R8, [R157+0x5800] ;  /* 0x005800009d08783b */ /* 0x000ea20000004200 */
[----:B------:R-:W-:Y:S01]  /*ba50*/  @P6 IADD3 R19, P5, R3, R236, RZ ;  /* 0x000000ec03136210 */ /* 0x000fe20007fbe0ff */
[C---:B------:R-:W-:Y:S01]  /*ba60*/  HMMA.16816.F32 R80, R12.reuse, R22, R80 ;  /* 0x000000160c50723c */ /* 0x040fe20000001850 */
[----:B------:R-:W-:Y:S03]  /*ba70*/  @P6 MOV R20, c[0x0][0x1e4] ;  /* 0x0000790000146a02 */ /* 0x000fe60000000f00 */
[----:B------:R-:W-:Y:S02]  /*ba80*/  @P6 LEA R3, P0, R17, R3, 0x5 ;  /* 0x0000000311036211 */ /* 0x000fe400078028ff */
[----:B------:R-:W-:Y:S02]  /*ba90*/  @P6 LEA R18, P4, R19, c[0x0][0x1c8], 0x1 ;  /* 0x0000720013126a11 */ /* 0x000fe400078808ff */
[-C--:B------:R-:W-:Y:S01]  /*baa0*/  @P6 IADD3.X R24, R16, R229.reuse, RZ, P5, !PT ;  /* 0x000000e510186210 */ /* 0x080fe20002ffe4ff */
[C---:B-1----:R-:W-:Y:S03]  /*bab0*/  HMMA.16816.F32 R84, R12.reuse, R4, R84 ;  /* 0x000000040c54723c */ /* 0x042fe60000001854 */
[----:B------:R-:W-:Y:S01]  /*bac0*/  @P6 LEA.HI.X R20, R17, R16, R20, 0x5, P0 ;  /* 0x0000001011146211 */ /* 0x000fe200000f2c14 */
[----:B------:R-:W-:Y:S01]  /*bad0*/  FADD.FTZ R17, R175, R174 ;  /* 0x000000aeaf117221 */ /* 0x000fe20000010000 */
[C---:B------:R-:W-:Y:S02]  /*bae0*/  ISETP.GE.AND P0, PT, R233.reuse, 0x1, PT ;  /* 0x00000001e900780c */ /* 0x040fe40003f06270 */
[----:B------:R-:W-:Y:S01]  /*baf0*/  IADD3 R233, R233, 0x1, RZ ;  /* 0x00000001e9e97810 */ /* 0x000fe20007ffe0ff */
[C---:B------:R-:W-:Y:S04]  /*bb00*/  HMMA.16816.F32 R88, R12.reuse, R6, R88 ;  /* 0x000000060c58723c */ /* 0x040fe80000001858 */
[----:B------:R-:W-:Y:S01]  /*bb10*/  @P6 LEA.HI.X R19, R19, c[0x0][0x1cc], R24, 0x1, P4 ;  /* 0x0000730013136a11 */ /* 0x000fe200020f0c18 */
[----:B------:R-:W-:Y:S01]  /*bb20*/  FADD.FTZ R17, R176, R17 ;  /* 0x00000011b0117221 */ /* 0x000fe20000010000 */
[----:B------:R-:W-:Y:S02]  /*bb30*/  @P6 ISETP.GE.AND P4, PT, R218, c[0x0][0x1d4], PT ;  /* 0x00007500da006a0c */ /* 0x000fe40003f86270 */
[----:B------:R-:W-:Y:S01]  /*bb40*/  @P6 IADD3 R3, P5, R3, R236, RZ ;  /* 0x000000ec03036210 */ /* 0x000fe20007fbe0ff */
[----:B------:R-:W-:Y:S03]  /*bb50*/  FADD.FTZ R152, R152, R17 ;  /* 0x0000001198987221 */ /* 0x000fe60000010000 */
[----:B------:R-:W-:Y:S01]  /*bb60*/  SEL R233, R233, RZ, !P0 ;  /* 0x000000ffe9e97207 */ /* 0x000fe20004000000 */
[----:B------:R-:W-:Y:S01]  /*bb70*/  FADD.FTZ R153, R153, R152 ;  /* 0x0000009899997221 */ /* 0x000fe20000010000 */
[----:B------:R-:W-:Y:S02]  /*bb80*/  @P6 IADD3.X R20, R20, R229, RZ, P5, !PT ;  /* 0x000000e514146210 */ /* 0x000fe40002ffe4ff */
[C---:B------:R-:W-:Y:S01]  /*bb90*/  @P6 LEA R4, P5, R3.reuse, c[0x0][0x1c8], 0x1 ;  /* 0x0000720003046a11 */ /* 0x040fe200078a08ff */
[----:B------:R-:W-:Y:S01]  /*bba0*/  FADD.FTZ R154, R154, R153 ;  /* 0x000000999a9a7221 */ /* 0x000fe20000010000 */
[----:B------:R-:W-:Y:S02]  /*bbb0*/  @P6 ISETP.GE.AND P0, PT, R204, c[0x0][0x1d4], PT ;  /* 0x00007500cc006a0c */ /* 0x000fe40003f06270 */
[----:B------:R-:W-:Y:S01]  /*bbc0*/  @P6 LEA.HI.X R5, R3, c[0x0][0x1cc], R20, 0x1, P5 ;  /* 0x0000730003056a11 */ /* 0x000fe200028f0c14 */
[----:B------:R-:W-:Y:S01]  /*bbd0*/  @P6 IMAD R3, R233, 0x6000, R206 ;  /* 0x00006000e9036824 */ /* 0x000fe200078e02ce */
[C---:B--2---:R-:W-:Y:S03]  /*bbe0*/  HMMA.16816.F32 R92, R12.reuse, R8, R92 ;  /* 0x000000080c5c723c */ /* 0x044fe6000000185c */
[----:B------:R-:W-:Y:S01]  /*bbf0*/  FADD.FTZ R154, R155, R154 ;  /* 0x0000009a9b9a7221 */ /* 0x000fe20000010000 */
[----:B------:R-:W-:Y:S01]  /*bc00*/  @!PT LDS RZ, [RZ] ;  /* 0x00000000fffff984 */ /* 0x000fe20000000800 */
[----:B------:R-:W-:Y:S01]  /*bc10*/  @!PT LDS RZ, [RZ] ;  /* 0x00000000fffff984 */ /* 0x000fe20000000800 */
[----:B------:R-:W-:Y:S01]  /*bc20*/  @!PT LDS RZ, [RZ] ;  /* 0x00000000fffff984 */ /* 0x000fe20000000800 */
[----:B------:R1:W-:Y:S01]  /*bc30*/  @P6 LDGSTS.E.BYPASS.LTC128B.128 [R3], [R18.64], !P4 ;  /* 0x0000000012036fae */ /* 0x0003e2000e101d48 */
[----:B------:R-:W-:Y:S02]  /*bc40*/  IADD3 R6, R134, 0x1, RZ ;  /* 0x0000000186067810 */ /* 0x000fe40007ffe0ff */
[----:B------:R-:W-:Y:S01]  /*bc50*/  FADD.FTZ R189, R189, R154 ;  /* 0x0000009abdbd7221 */ /* 0x000fe20000010000 */
[----:B------:R-:W-:Y:S04]  /*bc60*/  HMMA.16816.F32 R96, R12, R10, R96 ;  /* 0x0000000a0c60723c */ /* 0x000fe80000001860 */
[----:B------:R1:W-:Y:S01]  /*bc70*/  @P6 LDGSTS.E.BYPASS.LTC128B.128 [R3+0x2000], [R18.64+0x80], !P0 ;  /* 0x0200008012036fae */ /* 0x0003e2000c101d48 */
[----:B------:R-:W-:Y:S04]  /*bc80*/  FADD.FTZ R189, R190, R189 ;  /* 0x000000bdbebd7221 */ /* 0x000fe80000010000 */
[----:B------:R-:W-:Y:S03]  /*bc90*/  FADD.FTZ R168, R168, R189 ;  /* 0x000000bda8a87221 */ /* 0x000fe60000010000 */
[----:B------:R1:W-:Y:S01]  /*bca0*/  @P6 LDGSTS.E.BYPASS.LTC128B.128 [R3+0x4000], [R18.64+0x100], !P3 ;  /* 0x0400010012036fae */ /* 0x0003e2000d901d48 */
[----:B------:R-:W-:Y:S07]  /*bcb0*/  FADD.FTZ R238, R167, R168 ;  /* 0x000000a8a7ee7221 */ /* 0x000fee0000010000 */
[----:B------:R1:W-:Y:S01]  /*bcc0*/  @P6 LDGSTS.E.BYPASS.LTC128B.128 [R3+0x1000], [R4.64], !P4 ;  /* 0x0100000004036fae */ /* 0x0003e2000e101d48 */
[----:B------:R-:W-:Y:S04]  /*bcd0*/  ISETP.GE.AND P4, PT, R134, 0x1, PT ;  /* 0x000000018600780c */ /* 0x000fe80003f86270 */
[----:B------:R-:W-:Y:S03]  /*bce0*/  SEL R134, R6, RZ, !P4 ;  /* 0x000000ff06867207 */ /* 0x000fe60006000000 */
[----:B------:R1:W-:Y:S01]  /*bcf0*/  @P6 LDGSTS.E.BYPASS.LTC128B.128 [R3+0x3000], [R4.64+0x80], !P0 ;  /* 0x0300008004036fae */ /* 0x0003e2000c101d48 */
[----:B------:R-:W-:Y:S02]  /*bd00*/  ISETP.GT.AND P0, PT, R179, R178, PT ;  /* 0x000000b2b300720c */ /* 0x000fe40003f04270 */
[----:B------:R-:W-:Y:S05]  /*bd10*/  MOV R179, R241 ;  /* 0x000000f100b37202 */ /* 0x000fea0000000f00 */
[----:B------:R1:W-:Y:S08]  /*bd20*/  @P6 LDGSTS.E.BYPASS.LTC128B.128 [R3+0x5000], [R4.64+0x100], !P3 ;  /* 0x0500010004036fae */ /* 0x0003f0000d901d48 */
[----:B------:R-:W0:Y:S01]  /*bd30*/  LDGDEPBAR ;  /* 0x00000000000079af */ /* 0x000e220000000000 */
[----:B-1----:R-:W-:Y:S01]  /*bd40*/  MOV R3, R0 ;  /* 0x0000000000037202 */ /* 0x002fe20000000f00 */
[----:B------:R-:W-:-:S06]  /*bd50*/  @P0 BRA `(.L_x_4140) ;  /* 0xffffd76000000947 */ /* 0x000fcc000383ffff */
.L_x_4139:
[----:B------:R-:W-:-:S13]  /*bd60*/  ISETP.GE.AND P0, PT, R241, R230, PT ;  /* 0x000000e6f100720c */ /* 0x000fda0003f06270 */
[----:B------:R-:W-:Y:S05]  /*bd70*/  @!P0 BRA `(.L_x_4141) ;  /* 0x0000335000008947 */ /* 0x000fea0003800000 */
[----:B------:R-:W-:Y:S02]  /*bd80*/  MOV R3, R0 ;  /* 0x0000000000037202 */ /* 0x000fe40000000f00 */
[----:B------:R-:W-:Y:S02]  /*bd90*/  MOV R132, R2 ;  /* 0x0000000200847202 */ /* 0x000fe40000000f00 */
.L_x_4150:
[----:B------:R-:W-:Y:S04]  /*bda0*/  DEPBAR.LE SB0, 0x2 ;  /* 0x000080800000791a */ /* 0x000fe80000000000 */
[----:B------:R-:W-:Y:S01]  /*bdb0*/  WARPSYNC 0xffffffff ;  /* 0xffffffff00007948 */ /* 0x000fe20003800000 */
[----:B------:R-:W-:Y:S01]  /*bdc0*/  BAR.SYNC.DEFER_BLOCKING 0x0 ;  /* 0x0000000000007b1d */ /* 0x000fe20000010000 */
[----:B------:R-:W-:Y:S01]  /*bdd0*/  IMAD R133, R134, 0x6000, RZ ;  /* 0x0000600086857824 */ /* 0x000fe200078e02ff */
[----:B------:R-:W-:Y:S03]  /*bde0*/  ISETP.GE.AND P6, PT, R230, R241, PT ;  /* 0x000000f1e600720c */ /* 0x000fe60003fc6270 */
[----:B------:R-:W-:Y:S04]  /*bdf0*/  IMAD.IADD R189, R186, 0x1, R133 ;  /* 0x00000001babd7824 */ /* 0x000fe800078e0285 */
[C---:B------:R-:W-:Y:S01]  /*be00*/  IMAD.IADD R190, R180.reuse, 0x1, R189 ;  /* 0x00000001b4be7824 */ /* 0x040fe200078e02bd */
[----:B------:R-:W-:Y:S05]  /*be10*/  IADD3 R191, R180, R189, R135 ;  /* 0x000000bdb4bf7210 */ /* 0x000fea0007ffe087 */
[----:B------:R-:W-:Y:S01]  /*be20*/  @!P6 IADD3 R0, R241, -0x1, RZ ;  /* 0xfffffffff100e810 */ /* 0x000fe20007ffe0ff */
[----:B------:R-:W-:Y:S02]  /*be30*/  @!P6 IMAD.MOV.U32 R2, RZ, RZ, c[0x0][0x208] ;  /* 0x00008200ff02e624 */ /* 0x000fe400078e00ff */
[----:B------:R-:W-:Y:S01]  /*be40*/  @!P6 IMAD.MOV.U32 R21, RZ, RZ, c[0x0][0x20c] ;  /* 0x00008300ff15e624 */ /* 0x000fe200078e00ff */
[----:B------:R-:W-:Y:S01]  /*be50*/  @!P6 SHF.R.S32.HI R23, RZ, 0x1f, R0 ;  /* 0x0000001fff17e819 */ /* 0x000fe20000011400 */
[----:B------:R-:W-:Y:S01]  /*be60*/  @!P6 IMAD.WIDE.U32 R4, R0, c[0x0][0x208], RZ ;  /* 0x000082000004ea25 */ /* 0x000fe200078e00ff */
[----:B------:R-:W-:Y:S03]  /*be70*/  LDSM.16.M88.4 R32, [R188] ;  /* 0x00000000bc20783b */ /* 0x000fe60000000200 */
[----:B------:R-:W-:Y:S01]  /*be80*/  @!P6 IMAD R23, R23, c[0x0][0x208], RZ ;  /* 0x000082001717ea24 */ /* 0x000fe200078e02ff */
[----:B------:R-:W-:Y:S01]  /*be90*/  ULDC UR4, c[0x0][0x324] ;  /* 0x0000c90000047ab9 */ /* 0x000fe20000000800 */
[----:B------:R-:W-:Y:S01]  /*bea0*/  @!P6 IMAD.SHL.U32 R13, R4, 0x40, RZ ;  /* 0x00000040040de824 */ /* 0x000fe200078e00ff */
[----:B------:R-:W-:Y:S01]  /*beb0*/  ULOP3.LUT UR4, URZ, UR4, URZ, 0x33, !UPT ;  /* 0x000000043f047292 */ /* 0x000fe2000f8e333f */
[----:B------:R-:W1:Y:S01]  /*bec0*/  LDSM.16.M88.4 R8, [R189] ;  /* 0x00000000bd08783b */ /* 0x000e620000000200 */
[----:B------:R-:W-:Y:S02]  /*bed0*/  @!P6 IMAD R23, R0, c[0x0][0x20c], R23 ;  /* 0x000083000017ea24 */ /* 0x000fe400078e0217 */
[-C--:B------:R-:W-:Y:S02]  /*bee0*/  @!P6 IADD3 R15, P5, R13, R234.reuse, RZ ;  /* 0x000000ea0d0fe210 */ /* 0x080fe40007fbe0ff */
[----:B------:R-:W2:Y:S01]  /*bef0*/  LDSM.16.M88.4 R16, [R189+0x800] ;  /* 0x00080000bd10783b */ /* 0x000ea20000000200 */
[----:B------:R-:W-:Y:S01]  /*bf00*/  @!P6 IMAD.IADD R23, R5, 0x1, R23 ;  /* 0x000000010517e824 */ /* 0x000fe200078e0217 */
[----:B------:R-:W-:Y:S02]  /*bf10*/  @!P6 LEA R28, P4, R15, c[0x0][0x1f8], 0x1 ;  /* 0x00007e000f1cea11 */ /* 0x000fe400078808ff */
[----:B------:R-:W-:Y:S01]  /*bf20*/  @!P6 LEA R13, P0, R2, R13, 0x5 ;  /* 0x0000000d020de211 */ /* 0x000fe200078028ff */
[----:B------:R-:W3:Y:S01]  /*bf30*/  LDSM.16.M88.4 R24, [R189+0x1000] ;  /* 0x00100000bd18783b */ /* 0x000ee20000000200 */
[----:B------:R-:W-:Y:S04]  /*bf40*/  @!P6 SHF.L.U64.HI R23, R4, 0x6, R23 ;  /* 0x000000060417e819 */ /* 0x000fe80000010217 */
[----:B------:R-:W4:Y:S01]  /*bf50*/  LDSM.16.M88.4 R136, [R189+0x1800] ;  /* 0x00180000bd88783b */ /* 0x000f220000000200 */
[----:B------:R-:W-:Y:S01]  /*bf60*/  @!P6 IMAD.X R0, R23, 0x1, R194, P5 ;  /* 0x000000011700e824 */ /* 0x000fe200028e06c2 */
[----:B------:R-:W-:Y:S01]  /*bf70*/  @!P6 LEA.HI.X R21, R2, R23, R21, 0x5, P0 ;  /* 0x000000170215e211 */ /* 0x000fe200000f2c15 */
[----:B------:R-:W-:Y:S01]  /*bf80*/  @!P6 IMAD R2, R233, 0x6000, R207 ;  /* 0x00006000e902e824 */ /* 0x000fe200078e02cf */
[----:B------:R-:W-:Y:S01]  /*bf90*/  @!P6 ISETP.GE.AND P0, PT, R204, c[0x0][0x1d4], PT ;  /* 0x00007500cc00ea0c */ /* 0x000fe20003f06270 */
[----:B------:R-:W-:Y:S01]  /*bfa0*/  LDSM.16.M88.4 R140, [R185] ;  /* 0x00000000b98c783b */ /* 0x000fe20000000200 */
[----:B------:R-:W-:Y:S02]  /*bfb0*/  @!P6 LEA.HI.X R29, R15, c[0x0][0x1fc], R0, 0x1, P4 ;  /* 0x00007f000f1dea11 */ /* 0x000fe400020f0c00 */
[----:B------:R-:W-:Y:S02]  /*bfc0*/  @!P6 ISETP.GE.AND P4, PT, R218, c[0x0][0x1d4], PT ;  /* 0x00007500da00ea0c */ /* 0x000fe40003f86270 */
[----:B------:R-:W5:Y:S01]  /*bfd0*/  LDSM.16.M88.4 R144, [R190] ;  /* 0x00000000be90783b */ /* 0x000f620000000200 */
[----:B------:R-:W-:Y:S04]  /*bfe0*/  @!P6 IADD3 R0, P5, R13, R234, RZ ;  /* 0x000000ea0d00e210 */ /* 0x000fe80007fbe0ff */
[----:B------:R-:W3:Y:S01]  /*bff0*/  LDSM.16.M88.4 R148, [R190+0x800] ;  /* 0x00080000be94783b */ /* 0x000ee20000000200 */
[----:B------:R-:W-:Y:S01]  /*c000*/  @!P6 IMAD.X R21, R21, 0x1, R194, P5 ;  /* 0x000000011515e824 */ /* 0x000fe200028e06c2 */
[C---:B------:R-:W-:Y:S03]  /*c010*/  @!P6 LEA R176, P5, R0.reuse, c[0x0][0x1f8], 0x1 ;  /* 0x00007e0000b0ea11 */ /* 0x040fe600078a08ff */
[----:B------:R-:W4:Y:S01]  /*c020*/  LDSM.16.M88.4 R152, [R190+0x1000] ;  /* 0x00100000be98783b */ /* 0x000f220000000200 */
[----:B------:R-:W-:Y:S01]  /*c030*/  @!P6 LEA.HI.X R177, R0, c[0x0][0x1fc], R21, 0x1, P5 ;  /* 0x00007f0000b1ea11 */ /* 0x000fe200028f0c15 */
[----:B------:R-:W-:Y:S01]  /*c040*/  IMAD.IADD R0, R135, 0x1, R189 ;  /* 0x0000000187007824 */ /* 0x000fe200078e02bd */
[C---:B-1----:R-:W-:Y:S02]  /*c050*/  HMMA.16816.F32 R4, R32.reuse, R8, RZ ;  /* 0x000000082004723c */ /* 0x042fe400000018ff */
[----:B------:R-:W1:Y:S05]  /*c060*/  LDSM.16.M88.4 R156, [R190+0x1800] ;  /* 0x00180000be9c783b */ /* 0x000e6a0000000200 */
[----:B------:R-:W-:Y:S01]  /*c070*/  @!PT LDS RZ, [RZ] ;  /* 0x00000000fffff984 */ /* 0x000fe20000000800 */
[----:B------:R-:W-:Y:S01]  /*c080*/  @!PT LDS RZ, [RZ] ;  /* 0x00000000fffff984 */ /* 0x000fe20000000800 */
[----:B------:R-:W-:Y:S01]  /*c090*/  @!PT LDS RZ, [RZ] ;  /* 0x00000000fffff984 */ /* 0x000fe20000000800 */
[----:B------:R4:W-:Y:S01]  /*c0a0*/  @!P6 LDGSTS.E.BYPASS.LTC128B.128 [R2], [R28.64], !P4 ;  /* 0x000000001c02efae */ /* 0x0009e2000e101d48 */
[C---:B------:R-:W-:Y:S04]  /*c0b0*/  HMMA.16816.F32 R8, R32.reuse, R10, RZ ;  /* 0x0000000a2008723c */ /* 0x040fe800000018ff */
[----:B------:R4:W-:Y:S04]  /*c0c0*/  @!P6 LDGSTS.E.BYPASS.LTC128B.128 [R2+0x2000], [R28.64+0x80], !P0 ;  /* 0x020000801c02efae */ /* 0x0009e8000c101d48 */
[C---:B--2---:R-:W-:Y:S01]  /*c0d0*/  HMMA.16816.F32 R12, R32.reuse, R16, RZ ;  /* 0x00000010200c723c */ /* 0x044fe200000018ff */
[----:B------:R4:W-:Y:S05]  /*c0e0*/  @!P6 LDGSTS.E.BYPASS.LTC128B.128 [R2+0x4000], [R28.64+0x100], !P3 ;  /* 0x040001001c02efae */ /* 0x0009ea000d901d48 */
[----:B------:R2:W-:Y:S02]  /*c0f0*/  @!P6 LDGSTS.E.BYPASS.LTC128B.128 [R2+0x1000], [R176.64], !P4 ;  /* 0x01000000b002efae */ /* 0x0005e4000e101d48 */
[C---:B------:R-:W-:Y:S03]  /*c100*/  HMMA.16816.F32 R16, R32.reuse, R18, RZ ;  /* 0x000000122010723c */ /* 0x040fe600000018ff */
[----:B------:R2:W-:Y:S01]  /*c110*/  @!P6 LDGSTS.E.BYPASS.LTC128B.128 [R2+0x3000], [R176.64+0x80], !P0 ;  /* 0x03000080b002efae */ /* 0x0005e2000c101d48 */
[C---:B------:R-:W-:Y:S02]  /*c120*/  ISETP.GE.AND P0, PT, R233.reuse, 0x1, PT ;  /* 0x00000001e900780c */ /* 0x040fe40003f06270 */
[----:B------:R-:W-:Y:S02]  /*c130*/  IADD3 R233, R233, 0x1, RZ ;  /* 0x00000001e9e97810 */ /* 0x000fe40007ffe0ff */
[C---:B---3--:R-:W-:Y:S01]  /*c140*/  HMMA.16816.F32 R20, R32.reuse, R24, RZ ;  /* 0x000000182014723c */ /* 0x048fe200000018ff */
[----:B------:R2:W-:Y:S03]  /*c150*/  @!P6 LDGSTS.E.BYPASS.LTC128B.128 [R2+0x5000], [R176.64+0x100], !P3 ;  /* 0x05000100b002efae */ /* 0x0005e6000d901d48 */
[----:B------:R-:W-:Y:S02]  /*c160*/  SEL R233, R233, RZ, !P0 ;  /* 0x000000ffe9e97207 */ /* 0x000fe40004000000 */
[----:B------:R-:W-:Y:S02]  /*c170*/  LDSM.16.M88.4 R160, [R184] ;  /* 0x00000000b8a0783b */ /* 0x000fe40000000200 */
[C---:B------:R-:W-:Y:S03]  /*c180*/  HMMA.16816.F32 R24, R32.reuse, R26, RZ ;  /* 0x0000001a2018723c */ /* 0x040fe600000018ff */
[----:B------:R-:W3:Y:S05]  /*c190*/  LDSM.16.M88.4 R164, [R0] ;  /* 0x0000000000a4783b */ /* 0x000eea0000000200 */
[C---:B----4-:R-:W-:Y:S01]  /*c1a0*/  HMMA.16816.F32 R28, R32.reuse, R136, RZ ;  /* 0x00000088201c723c */ /* 0x050fe200000018ff */
[----:B------:R-:W4:Y:S05]  /*c1b0*/  LDSM.16.M88.4 R168, [R0+0x800] ;  /* 0x0008000000a8783b */ /* 0x000f2a0000000200 */
[----:B------:R-:W1:Y:S02]  /*c1c0*/  LDSM.16.M88.4 R172, [R0+0x1000] ;  /* 0x0010000000ac783b */ /* 0x000e640000000200 */
[----:B------:R-:W-:Y:S03]  /*c1d0*/  HMMA.16816.F32 R32, R32, R138, RZ ;  /* 0x0000008a2020723c */ /* 0x000fe600000018ff */
[----:B------:R-:W1:Y:S01]  /*c1e0*/  LDSM.16.M88.4 R136, [R0+0x1800] ;  /* 0x001800000088783b */ /* 0x000e620000000200 */
[----:B--2---:R-:W-:Y:S04]  /*c1f0*/  IMAD.IADD R2, R135, 0x1, R190 ;  /* 0x0000000187027824 */ /* 0x004fe800078e02be */
[C---:B-----5:R-:W-:Y:S01]  /*c200*/  HMMA.16816.F32 R4, R140.reuse, R144, R4 ;  /* 0x000000908c04723c */ /* 0x060fe20000001804 */
[----:B------:R-:W-:Y:S05]  /*c210*/  LDSM.16.M88.4 R176, [R2+0x800] ;  /* 0x0008000002b0783b */ /* 0x000fea0000000200 */
[----:B------:R-:W0:Y:S02]  /*c220*/  LDGDEPBAR ;  /* 0x00000000000079af */ /* 0x000e240000000000 */
[C---:B------:R-:W-:Y:S03]  /*c230*/  HMMA.16816.F32 R8, R140.reuse, R146, R8 ;  /* 0x000000928c08723c */ /* 0x040fe60000001808 */
[----:B------:R-:W-:Y:S05]  /*c240*/  LDSM.16.M88.4 R144, [R183] ;  /* 0x00000000b790783b */ /* 0x000fea0000000200 */
[C---:B------:R-:W-:Y:S08]  /*c250*/  HMMA.16816.F32 R12, R140.reuse, R148, R12 ;  /* 0x000000948c0c723c */ /* 0x040ff0000000180c */
[C---:B------:R-:W-:Y:S01]  /*c260*/  HMMA.16816.F32 R16, R140.reuse, R150, R16 ;  /* 0x000000968c10723c */ /* 0x040fe20000001810 */
[----:B------:R-:W2:Y:S07]  /*c270*/  LDSM.16.M88.4 R148, [R2] ;  /* 0x000000000294783b */ /* 0x000eae0000000200 */
[C---:B------:R-:W-:Y:S08]  /*c280*/  HMMA.16816.F32 R20, R140.reuse, R152, R20 ;  /* 0x000000988c14723c */ /* 0x040ff00000001814 */
[C---:B------:R-:W-:Y:S01]  /*c290*/  HMMA.16816.F32 R24, R140.reuse, R154, R24 ;  /* 0x0000009a8c18723c */ /* 0x040fe20000001818 */
[----:B------:R-:W5:Y:S07]  /*c2a0*/  LDSM.16.M88.4 R152, [R2+0x1000] ;  /* 0x001000000298783b */ /* 0x000f6e0000000200 */
[C---:B-1----:R-:W-:Y:S08]  /*c2b0*/  HMMA.16816.F32 R28, R140.reuse, R156, R28 ;  /* 0x0000009c8c1c723c */ /* 0x042ff0000000181c */
[----:B------:R-:W-:Y:S01]  /*c2c0*/  HMMA.16816.F32 R32, R140, R158, R32 ;  /* 0x0000009e8c20723c */ /* 0x000fe20000001820 */
[----:B------:R-:W1:Y:S05]  /*c2d0*/  LDSM.16.M88.4 R140, [R2+0x1800] ;  /* 0x00180000028c783b */ /* 0x000e6a0000000200 */
[----:B------:R-:W-:Y:S02]  /*c2e0*/  LDSM.16.M88.4 R156, [R188+0x4000] ;  /* 0x00400000bc9c783b */ /* 0x000fe40000000200 */
[C---:B---3--:R-:W-:Y:S08]  /*c2f0*/  HMMA.16816.F32 R4, R160.reuse, R164, R4 ;  /* 0x000000a4a004723c */ /* 0x048ff00000001804 */
[C---:B------:R-:W-:Y:S01]  /*c300*/  HMMA.16816.F32 R8, R160.reuse, R166, R8 ;  /* 0x000000a6a008723c */ /* 0x040fe20000001808 */
[----:B------:R-:W3:Y:S07]  /*c310*/  LDSM.16.M88.4 R164, [R189+0x2000] ;  /* 0x00200000bda4783b */ /* 0x000eee0000000200 */
[C---:B----4-:R-:W-:Y:S08]  /*c320*/  HMMA.16816.F32 R12, R160.reuse, R168, R12 ;  /* 0x000000a8a00c723c */ /* 0x050ff0000000180c */
[C---:B------:R-:W-:Y:S01]  /*c330*/  HMMA.16816.F32 R16, R160.reuse, R170, R16 ;  /* 0x000000aaa010723c */ /* 0x040fe20000001810 */
[----:B------:R-:W4:Y:S07]  /*c340*/  LDSM.16.M88.4 R168, [R189+0x2800] ;  /* 0x00280000bda8783b */ /* 0x000f2e0000000200 */
[C---:B------:R-:W-:Y:S08]  /*c350*/  HMMA.16816.F32 R20, R160.reuse, R172, R20 ;  /* 0x000000aca014723c */ /* 0x040ff00000001814 */
[C---:B------:R-:W-:Y:S01]  /*c360*/  HMMA.16816.F32 R24, R160.reuse, R174, R24 ;  /* 0x000000aea018723c */ /* 0x040fe20000001818 */
[----:B------:R-:W1:Y:S07]  /*c370*/  LDSM.16.M88.4 R172, [R189+0x3000] ;  /* 0x00300000bdac783b */ /* 0x000e6e0000000200 */
[C---:B------:R-:W-:Y:S08]  /*c380*/  HMMA.16816.F32 R28, R160.reuse, R136, R28 ;  /* 0x00000088a01c723c */ /* 0x040ff0000000181c */
        /* <DEDUP_REMOVED lines=83> */
[----:B------:R2:W3:Y:S07]  /*c8c0*/  LDSM.16.M88.4 R160, [R2+0x4000] ;  /* 0x0040000002a0783b */ /* 0x0004ee0000000200 */
[C---:B------:R-:W-:Y:S08]  /*c8d0*/  HMMA.16816.F32 R12, R144.reuse, R176, R12 ;  /* 0x000000b0900c723c */ /* 0x040ff0000000180c */
[C---:B------:R-:W-:Y:S01]  /*c8e0*/  HMMA.16816.F32 R16, R144.reuse, R178, R16 ;  /* 0x000000b29010723c */ /* 0x040fe20000001810 */
[----:B------:R-:W4:Y:S07]  /*c8f0*/  LDSM.16.M88.4 R176, [R191+0x4800] ;  /* 0x00480000bfb0783b */ /* 0x000f2e0000000200 */
[C---:B-----5:R-:W-:Y:S04]  /*c900*/  HMMA.16816.F32 R20, R144.reuse, R152, R20 ;  /* 0x000000989014723c */ /* 0x060fe80000001814 */
[----:B--2---:R-:W-:Y:S04]  /*c910*/  IMAD.IADD R2, R210, 0x1, R193 ;  /* 0x00000001d2027824 */ /* 0x004fe800078e02c1 */
[C---:B------:R-:W-:Y:S01]  /*c920*/  HMMA.16816.F32 R24, R144.reuse, R154, R24 ;  /* 0x0000009a9018723c */ /* 0x040fe20000001818 */
[----:B------:R-:W2:Y:S03]  /*c930*/  LDSM.16.M88.4 R152, [R191+0x5000] ;  /* 0x00500000bf98783b */ /* 0x000ea60000000200 */
[----:B------:R-:W-:Y:S04]  /*c940*/  @P2 IMAD.HI.U32 R0, R2, c[0x0][0x2c8], RZ ;  /* 0x0000b20002002a27 */ /* 0x000fe800078e00ff */
[C---:B-1----:R-:W-:Y:S04]  /*c950*/  HMMA.16816.F32 R28, R144.reuse, R140, R28 ;  /* 0x0000008c901c723c */ /* 0x042fe8000000181c */
[----:B------:R-:W-:Y:S01]  /*c960*/  @P2 SHF.R.U32.HI R2, RZ, c[0x0][0x2cc], R0 ;  /* 0x0000b300ff022a19 */ /* 0x000fe20000011600 */
[----:B------:R-:W-:Y:S03]  /*c970*/  IMAD.SHL.U32 R0, R241, 0x40, RZ ;  /* 0x00000040f1007824 */ /* 0x000fe600078e00ff */
[----:B------:R-:W-:Y:S01]  /*c980*/  HMMA.16816.F32 R32, R144, R142, R32 ;  /* 0x0000008e9020723c */ /* 0x000fe20000001820 */
[----:B------:R-:W1:Y:S07]  /*c990*/  LDSM.16.M88.4 R140, [R191+0x5800] ;  /* 0x00580000bf8c783b */ /* 0x000e6e0000000200 */
[C---:B---3--:R-:W-:Y:S08]  /*c9a0*/  HMMA.16816.F32 R4, R156.reuse, R164, R4 ;  /* 0x000000a49c04723c */ /* 0x048ff00000001804 */
[C---:B------:R-:W-:Y:S08]  /*c9b0*/  HMMA.16816.F32 R8, R156.reuse, R166, R8 ;  /* 0x000000a69c08723c */ /* 0x040ff00000001808 */
[C---:B----4-:R-:W-:Y:S08]  /*c9c0*/  HMMA.16816.F32 R12, R156.reuse, R168, R12 ;  /* 0x000000a89c0c723c */ /* 0x050ff0000000180c */
[C---:B------:R-:W-:Y:S08]  /*c9d0*/  HMMA.16816.F32 R16, R156.reuse, R170, R16 ;  /* 0x000000aa9c10723c */ /* 0x040ff00000001810 */
[C---:B------:R-:W-:Y:S08]  /*c9e0*/  HMMA.16816.F32 R20, R156.reuse, R172, R20 ;  /* 0x000000ac9c14723c */ /* 0x040ff00000001814 */
[C---:B------:R-:W-:Y:S08]  /*c9f0*/  HMMA.16816.F32 R24, R156.reuse, R174, R24 ;  /* 0x000000ae9c18723c */ /* 0x040ff00000001818 */
[C---:B------:R-:W-:Y:S01]  /*ca00*/  HMMA.16816.F32 R28, R156.reuse, R136, R28 ;  /* 0x000000889c1c723c */ /* 0x040fe2000000181c */
[----:B------:R-:W3:Y:S06]  /*ca10*/  SHFL.IDX PT, R137, R2, RZ, 0x1c1f ;  /* 0x001c1fff02897589 */ /* 0x000eec00000e0000 */
[----:B------:R-:W-:Y:S01]  /*ca20*/  IADD3 R136, -R209, 0x1, -R0 ;  /* 0x00000001d1887810 */ /* 0x000fe20007ffe900 */
[----:B------:R-:W-:Y:S04]  /*ca30*/  HMMA.16816.F32 R32, R156, R138, R32 ;  /* 0x0000008a9c20723c */ /* 0x000fe80000001820 */
[----:B------:R-:W-:Y:S04]  /*ca40*/  IADD3 R136, -R228, R136, R227 ;  /* 0x00000088e4887210 */ /* 0x000fe80007ffe1e3 */
[C---:B------:R-:W-:Y:S05]  /*ca50*/  HMMA.16816.F32 R4, R148.reuse, R160, R4 ;  /* 0x000000a09404723c */ /* 0x040fea0000001804 */
[C---:B------:R-:W-:Y:S02]  /*ca60*/  IADD3 R138, R136.reuse, c[0x0][0x328], RZ ;  /* 0x0000ca00888a7a10 */ /* 0x040fe40007ffe0ff */
[----:B------:R-:W-:Y:S01]  /*ca70*/  IADD3 R136, R136, UR4, RZ ;  /* 0x0000000488887c10 */ /* 0x000fe2000fffe0ff */
[C---:B------:R-:W-:Y:S08]  /*ca80*/  HMMA.16816.F32 R8, R148.reuse, R162, R8 ;  /* 0x000000a29408723c */ /* 0x040ff00000001808 */
[C---:B------:R-:W-:Y:S08]  /*ca90*/  HMMA.16816.F32 R12, R148.reuse, R176, R12 ;  /* 0x000000b0940c723c */ /* 0x040ff0000000180c */
[C---:B------:R-:W-:Y:S08]  /*caa0*/  HMMA.16816.F32 R16, R148.reuse, R178, R16 ;  /* 0x000000b29410723c */ /* 0x040ff00000001810 */
[C---:B--2---:R-:W-:Y:S08]  /*cab0*/  HMMA.16816.F32 R20, R148.reuse, R152, R20 ;  /* 0x000000989414723c */ /* 0x044ff00000001814 */
[C---:B------:R-:W-:Y:S08]  /*cac0*/  HMMA.16816.F32 R24, R148.reuse, R154, R24 ;  /* 0x0000009a9418723c */ /* 0x040ff00000001818 */
[C---:B-1----:R-:W-:Y:S07]  /*cad0*/  HMMA.16816.F32 R28, R148.reuse, R140, R28 ;  /* 0x0000008c941c723c */ /* 0x042fee000000181c */
[--C-:B---3--:R-:W-:Y:S01]  /*cae0*/  IMAD.IADD R140, R136, 0x1, R137.reuse ;  /* 0x00000001888c7824 */ /* 0x108fe200078e0289 */
[----:B------:R-:W-:Y:S07]  /*caf0*/  HMMA.16816.F32 R32, R148, R142, R32 ;  /* 0x0000008e9420723c */ /* 0x000fee0000001820 */
[----:B------:R-:W-:Y:S01]  /*cb00*/  IMAD.IADD R142, R138, 0x1, R137 ;  /* 0x000000018a8e7824 */ /* 0x000fe200078e0289 */
        /* <DEDUP_REMOVED lines=14> */
.L_x_4144:
[----:B------:R-:W-:Y:S04]  /*cbf0*/  MOV R137, c[0x0][0x32c] ;  /* 0x0000cb0000897a02 */ /* 0x000fe80000000f00 */
[----:B------:R-:W-:Y:S11]  /*cc00*/  ISETP.NE.AND P0, PT, R137, 0x1, PT ;  /* 0x000000018900780c */ /* 0x000ff60003f05270 */
[----:B------:R-:W-:Y:S02]  /*cc10*/  @!UPT UIADD3 URZ, URZ, URZ, URZ ;  /* 0x0000003f3f3ff290 */ /* 0x000fe4000fffe03f */
[----:B------:R-:W-:Y:S05]  /*cc20*/  @P0 IMAD.HI.U32 R137, R139, c[0x0][0x330], RZ ;  /* 0x0000cc008b890a27 */ /* 0x000fea00078e00ff */
[----:B------:R-:W-:Y:S02]  /*cc30*/  @P0 SHF.R.U32.HI R139, RZ, c[0x0][0x334], R137 ;  /* 0x0000cd00ff8b0a19 */ /* 0x000fe40000011689 */
.L_x_4145:
[----:B------:R-:W-:Y:S05]  /*cc40*/  BSYNC B0 ;  /* 0x0000000000007941 */ /* 0x000fea0003800000 */
.L_x_4143:
[----:B------:R-:W-:Y:S04]  /*cc50*/  IMAD R144, R139, c[0x0][0x32c], -R0 ;  /* 0x0000cb008b907a24 */ /* 0x000fe800078e0a00 */
[----:B------:R-:W-:Y:S05]  /*cc60*/  IMAD.IADD R139, R144, 0x1, -R209 ;  /* 0x00000001908b7824 */ /* 0x000fea00078e0ad1 */
[----:B------:R-:W-:Y:S02]  /*cc70*/  IADD3 R137, R139, c[0x0][0x32c], RZ ;  /* 0x0000cb008b897a10 */ /* 0x000fe40007ffe0ff */
[----:B------:R-:W-:Y:S02]  /*cc80*/  IMNMX R140, R140, R139, !PT ;  /* 0x0000008b8c8c7217 */ /* 0x000fe40007800200 */
[----:B------:R-:W-:Y:S02]  /*cc90*/  IMNMX R142, R142, R137, PT ;  /* 0x000000898e8e7217 */ /* 0x000fe40003800200 */
.L_x_4142:
[----:B------:R-:W-:Y:S04]  /*cca0*/  ISETP.GT.AND P0, PT, R241, -0x1, PT ;  /* 0xfffffffff100780c */ /* 0x000fe80003f04270 */
        /* <DEDUP_REMOVED lines=19> */
[----:B------:R-:W-:Y:S01]  /*cde0*/  FSEL R165, R12, -INF , !P6 ;  /* 0xff8000000ca57808 */ /* 0x000fe20007000000 */
[----:B------:R-:W1:Y:S01]  /*cdf0*/  SHFL.IDX PT, R13, R2, 0x1, 0x1c1f ;  /* 0x003c1f00020d7f89 */ /* 0x000e6200000e0000 */
[C---:B------:R-:W-:Y:S02]  /*ce00*/  ISETP.GT.AND P6, PT, R140.reuse, 0x19, P0 ;  /* 0x000000198c00780c */ /* 0x040fe400007c4270 */
        /* <DEDUP_REMOVED lines=43> */
.L_x_4148:
[----:B------:R-:W-:Y:S04]  /*d0c0*/  MOV R8, c[0x0][0x32c] ;  /* 0x0000cb0000087a02 */ /* 0x000fe80000000f00 */
[----:B------:R-:W-:Y:S11]  /*d0d0*/  ISETP.NE.AND P4, PT, R8, 0x1, PT ;  /* 0x000000010800780c */ /* 0x000ff60003f85270 */
[----:B------:R-:W-:Y:S02]  /*d0e0*/  @!UPT UIADD3 URZ, URZ, URZ, URZ ;  /* 0x0000003f3f3ff290 */ /* 0x000fe4000fffe03f */
[----:B------:R-:W-:Y:S05]  /*d0f0*/  @P4 IMAD.HI.U32 R8, R13, c[0x0][0x330], RZ ;  /* 0x0000cc000d084a27 */ /* 0x000fea00078e00ff */
[----:B------:R-:W-:Y:S02]  /*d100*/  @P4 SHF.R.U32.HI R13, RZ, c[0x0][0x334], R8 ;  /* 0x0000cd00ff0d4a19 */ /* 0x000fe40000011608 */
.L_x_4149:
[----:B------:R-:W-:Y:S05]  /*d110*/  BSYNC B0 ;  /* 0x0000000000007941 */ /* 0x000fea0003800000 */
.L_x_4147:
[----:B------:R-:W-:Y:S04]  /*d120*/  IMAD R0, R13, c[0x0][0x32c], -R0 ;  /* 0x0000cb000d007a24 */ /* 0x000fe800078e0a00 */
[----:B------:R-:W-:Y:S05]  /*d130*/  IMAD.IADD R17, R0, 0x1, -R209 ;  /* 0x0000000100117824 */ /* 0x000fea00078e0ad1 */
[----:B------:R-:W-:Y:S02]  /*d140*/  IADD3 R13, R17, c[0x0][0x32c], RZ ;  /* 0x0000cb00110d7a10 */ /* 0x000fe40007ffe0ff */
[----:B------:R-:W-:Y:S02]  /*d150*/  IMNMX R4, R4, R17, !PT ;  /* 0x0000001104047217 */ /* 0x000fe40007800200 */
[----:B------:R-:W-:Y:S02]  /*d160*/  IMNMX R2, R2, R13, PT ;  /* 0x0000000d02027217 */ /* 0x000fe40003800200 */
.L_x_4146:
        /* <DEDUP_REMOVED lines=8> */
[C---:B------:R-:W-:Y:S02]  /*d1f0*/  ISETP.LT.OR P6, PT, R2.reuse, 0x1, P6 ;  /* 0x000000010200780c */ /* 0x040fe400037c1670 */
[----:B------:R-:W-:Y:S02]  /*d200*/  FMNMX.FTZ R0, R165, R0, !PT ;  /* 0x00000000a5007209 */ /* 0x000fe40007810000 */
[----:B------:R-:W-:Y:S02]  /*d210*/  ISETP.LT.OR P5, PT, R2, 0x2, P5 ;  /* 0x000000020200780c */ /* 0x000fe40002fa1670 */
[----:B------:R-:W-:Y:S02]  /*d220*/  FMNMX.FTZ R0, R163, R0, !PT ;  /* 0x00000000a3007209 */ /* 0x000fe40007810000 */
[----:B------:R-:W-:Y:S02]  /*d230*/  ISETP.GT.AND P4, PT, R4, 0x8, P0 ;  /* 0x000000080400780c */ /* 0x000fe40000784270 */
        /* <DEDUP_REMOVED lines=11> */
[----:B------:R-:W-:Y:S02]  /*d2f0*/  ISETP.GT.AND P4, PT, R4, 0x11, P0 ;  /* 0x000000110400780c */ /* 0x000fe40000784270 */
        /* <DEDUP_REMOVED lines=36> */
[----:B------:R-:W-:Y:S01]  /*d540*/  ISETP.LT.OR P4, PT, R2, 0x2a, P4 ;  /* 0x0000002a0200780c */ /* 0x000fe20002781670 */
[----:B------:R-:W1:Y:S01]  /*d550*/  SHFL.BFLY PT, R0, R7, 0x2, 0x1f ;  /* 0x0c401f0007007f89 */ /* 0x000e6200000e0000 */
        /* <DEDUP_REMOVED lines=11> */
[----:B------:R-:W-:Y:S02]  /*d610*/  ISETP.LT.OR P4, PT, R2, 0x39, P4 ;  /* 0x000000390200780c */ /* 0x000fe40002781670 */
[----:B------:R-:W-:Y:S02]  /*d620*/  FMNMX.FTZ R11, R160, R11, !PT ;  /* 0x0000000ba00b7209 */ /* 0x000fe40007810000 */
[----:B------:R-:W-:Y:S02]  /*d630*/  ISETP.GT.AND P0, PT, R4, 0x39, P0 ;  /* 0x000000390400780c */ /* 0x000fe40000704270 */
[----:B------:R-:W-:Y:S02]  /*d640*/  FSEL R146, R34, -INF , !P4 ;  /* 0xff80000022927808 */ /* 0x000fe40006000000 */
[----:B------:R-:W-:Y:S02]  /*d650*/  ISETP.LT.OR P0, PT, R2, 0x3a, P0 ;  /* 0x0000003a0200780c */ /* 0x000fe40000701670 */
[----:B------:R-:W-:Y:S02]  /*d660*/  FMNMX.FTZ R11, R158, R11, !PT ;  /* 0x0000000b9e0b7209 */ /* 0x000fe40007810000 */
[----:B------:R-:W-:Y:S02]  /*d670*/  FSEL R144, R35, -INF , !P0 ;  /* 0xff80000023907808 */ /* 0x000fe40004000000 */
[----:B------:R-:W-:Y:S02]  /*d680*/  FMNMX.FTZ R15, R146, R11, !PT ;  /* 0x0000000b920f7209 */ /* 0x000fe40007810000 */
[----:B-1----:R-:W-:Y:S02]  /*d690*/  FMNMX.FTZ R7, R7, R0, !PT ;  /* 0x0000000007077209 */ /* 0x002fe40007810000 */
[----:B------:R-:W-:Y:S02]  /*d6a0*/  FMNMX.FTZ R13, R144, R15, !PT ;  /* 0x0000000f900d7209 */ /* 0x000fe40007810000 */
[-C--:B------:R-:W-:Y:S01]  /*d6b0*/  IADD3 R148, R182, R133.reuse, RZ ;  /* 0x00000085b6947210 */ /* 0x080fe20007ffe0ff */
[----:B------:R-:W1:Y:S01]  /*d6c0*/  SHFL.BFLY PT, R2, R7, 0x1, 0x1f ;  /* 0x0c201f0007027f89 */ /* 0x000e6200000e0000 */
[----:B------:R-:W-:Y:S04]  /*d6d0*/  IADD3 R14, R181, R133, RZ ;  /* 0x00000085b50e7210 */ /* 0x000fe80007ffe0ff */
        /* <DEDUP_REMOVED lines=10> */
[----:B------:R-:W1:Y:S01]  /*d780*/  SHFL.BFLY PT, R0, R11, 0x1, 0x1f ;  /* 0x0c201f000b007f89 */ /* 0x000e6200000e0000 */
[----:B------:R-:W-:Y:S01]  /*d790*/  IADD3 R13, R187, R148, RZ ;  /* 0x00000094bb0d7210 */ /* 0x000fe20007ffe0ff */
[----:B------:R-:W-:Y:S01]  /*d7a0*/  FADD.FTZ R4, -R7, R132 ;  /* 0x0000008407047221 */ /* 0x000fe20000010100 */
[----:B------:R-:W-:Y:S01]  /*d7b0*/  MOV R132, R2 ;  /* 0x0000000200847202 */ /* 0x000fe20000000f00 */
[--C-:B------:R-:W-:Y:S02]  /*d7c0*/  FFMA.FTZ R150, R145, c[0x0][0x2d0], -R162.reuse ;  /* 0x0000b40091967a23 */ /* 0x100fe400000108a2 */
[--C-:B------:R-:W-:Y:S02]  /*d7d0*/  FFMA.FTZ R155, R149, c[0x0][0x2d0], -R162.reuse ;  /* 0x0000b400959b7a23 */ /* 0x100fe400000108a2 */
[--C-:B------:R-:W-:Y:S01]  /*d7e0*/  FFMA.FTZ R149, R5, c[0x0][0x2d0], -R162.reuse ;  /* 0x0000b40005957a23 */ /* 0x100fe200000108a2 */
[----:B------:R-:W2:Y:S01]  /*d7f0*/  LDSM.16.MT88.4 R24, [R13] ;  /* 0x000000000d18783b */ /* 0x000ea20000004200 */
[----:B------:R-:W-:Y:S01]  /*d800*/  FMUL.FTZ R5, R4, c[0x0][0x2d0] ;  /* 0x0000b40004057a20 */ /* 0x000fe20000410000 */
[----:B------:R-:W-:Y:S01]  /*d810*/  MUFU.EX2 R150, R150 ;  /* 0x0000009600967308 */ /* 0x000fe20000000800 */
[--C-:B------:R-:W-:Y:S02]  /*d820*/  FFMA.FTZ R152, R9, c[0x0][0x2d0], -R162.reuse ;  /* 0x0000b40009987a23 */ /* 0x100fe400000108a2 */
[--C-:B------:R-:W-:Y:S02]  /*d830*/  FFMA.FTZ R166, R137, c[0x0][0x2d0], -R162.reuse ;  /* 0x0000b40089a67a23 */ /* 0x100fe400000108a2 */
[--C-:B------:R-:W-:Y:S02]  /*d840*/  FFMA.FTZ R178, R141, c[0x0][0x2d0], -R162.reuse ;  /* 0x0000b4008db27a23 */ /* 0x100fe400000108a2 */
        /* <DEDUP_REMOVED lines=12> */
[----:B------:R-:W-:Y:S01]  /*d910*/  FSEL R145, R145, RZ, P0 ;  /* 0x000000ff91917208 */ /* 0x000fe20000000000 */
[--C-:B------:R-:W-:Y:S02]  /*d920*/  FFMA.FTZ R161, R161, c[0x0][0x2d0], -R162.reuse ;  /* 0x0000b400a1a17a23 */ /* 0x100fe400000108a2 */
[----:B------:R-:W-:Y:S02]  /*d930*/  FADD.FTZ R4, -R4, R3 ;  /* 0x0000000304047221 */ /* 0x000fe40000010100 */
[--C-:B------:R-:W-:Y:S02]  /*d940*/  FFMA.FTZ R154, R16, c[0x0][0x2d0], -R145.reuse ;  /* 0x0000b400109a7a23 */ /* 0x100fe40000010891 */
[--C-:B------:R-:W-:Y:S01]  /*d950*/  FFMA.FTZ R153, R8, c[0x0][0x2d0], -R145.reuse ;  /* 0x0000b40008997a23 */ /* 0x100fe20000010891 */
[----:B------:R-:W-:Y:S01]  /*d960*/  MUFU.EX2 R149, R149 ;  /* 0x0000009500957308 */ /* 0x000fe20000000800 */
[--C-:B------:R-:W-:Y:S02]  /*d970*/  FFMA.FTZ R151, R10, c[0x0][0x2d0], -R145.reuse ;  /* 0x0000b4000a977a23 */ /* 0x100fe40000010891 */
[--C-:B------:R-:W-:Y:S02]  /*d980*/  FFMA.FTZ R156, R6, c[0x0][0x2d0], -R145.reuse ;  /* 0x0000b400069c7a23 */ /* 0x100fe40000010891 */
[----:B------:R-:W-:Y:S02]  /*d990*/  FMUL.FTZ R3, R4, c[0x0][0x2d0] ;  /* 0x0000b40004037a20 */ /* 0x000fe40000410000 */
[C---:B---3--:R-:W-:Y:S02]  /*d9a0*/  FMUL.FTZ R4, R12.reuse, R128 ;  /* 0x000000800c047220 */ /* 0x048fe40000410000 */
[C---:B------:R-:W-:Y:S01]  /*d9b0*/  FMUL.FTZ R5, R12.reuse, R129 ;  /* 0x000000810c057220 */ /* 0x040fe20000410000 */
[----:B------:R-:W3:Y:S01]  /*d9c0*/  MUFU.EX2 R152, R152 ;  /* 0x0000009800987308 */ /* 0x000ee20000000800 */
[----:B------:R-:W-:Y:S01]  /*d9d0*/  FMUL.FTZ R8, R12, R124 ;  /* 0x0000007c0c087220 */ /* 0x000fe20000410000 */
[----:B-1----:R-:W-:Y:S01]  /*d9e0*/  F2FP.PACK_AB R16, R150, R155 ;  /* 0x0000009b9610723e */ /* 0x002fe200000000ff */
[C---:B------:R-:W-:Y:S02]  /*d9f0*/  FMUL.FTZ R9, R12.reuse, R125 ;  /* 0x0000007d0c097220 */ /* 0x040fe40000410000 */
[C---:B------:R-:W-:Y:S02]  /*da00*/  FMUL.FTZ R100, R12.reuse, R100 ;  /* 0x000000640c647220 */ /* 0x040fe40000410000 */
[C---:B------:R-:W-:Y:S03]  /*da10*/  FMUL.FTZ R101, R12.reuse, R101 ;  /* 0x000000650c657220 */ /* 0x040fe60000410000 */
[----:B------:R-:W1:Y:S01]  /*da20*/  MUFU.EX2 R3, R3 ;  /* 0x0000000300037308 */ /* 0x000e620000000800 */
        /* <DEDUP_REMOVED lines=8> */
[----:B---3--:R-:W-:Y:S01]  /*dab0*/  F2FP.PACK_AB R18, R152, R149 ;  /* 0x000000959812723e */ /* 0x008fe200000000ff */
[C---:B------:R-:W-:Y:S02]  /*dac0*/  FMUL.FTZ R117, R12.reuse, R117 ;  /* 0x000000750c757220 */ /* 0x040fe40000410000 */
[C---:B------:R-:W-:Y:S02]  /*dad0*/  FMUL.FTZ R120, R12.reuse, R120 ;  /* 0x000000780c787220 */ /* 0x040fe40000410000 */
[C---:B------:R-:W-:Y:S01]  /*dae0*/  FMUL.FTZ R121, R12.reuse, R121 ;  /* 0x000000790c797220 */ /* 0x040fe20000410000 */
[----:B------:R-:W3:Y:S01]  /*daf0*/  MUFU.EX2 R153, R153 ;  /* 0x0000009900997308 */ /* 0x000ee20000000800 */
[C---:B------:R-:W-:Y:S02]  /*db00*/  FMUL.FTZ R36, R12.reuse, R36 ;  /* 0x000000240c247220 */ /* 0x040fe40000410000 */
[C---:B------:R-:W-:Y:S02]  /*db10*/  FMUL.FTZ R37, R12.reuse, R37 ;  /* 0x000000250c257220 */ /* 0x040fe40000410000 */
[C---:B-1----:R-:W-:Y:S02]  /*db20*/  FMUL.FTZ R6, R3.reuse, R130 ;  /* 0x0000008203067220 */ /* 0x042fe40000410000 */
        /* <DEDUP_REMOVED lines=9> */
[----:B------:R-:W1:Y:S01]  /*dbc0*/  MUFU.EX2 R156, R156 ;  /* 0x0000009c009c7308 */ /* 0x000e620000000800 */
        /* <DEDUP_REMOVED lines=20> */
[--C-:B------:R-:W-:Y:S01]  /*dd10*/  FFMA.FTZ R175, R140, c[0x0][0x2d0], -R145.reuse ;  /* 0x0000b4008caf7a23 */ /* 0x100fe20000010891 */
[C---:B------:R-:W-:Y:S01]  /*dd20*/  HMMA.16816.F32 R4, R16.reuse, R20, R4 ;  /* 0x000000141004723c */ /* 0x040fe20000001804 */
[----:B------:R-:W-:Y:S04]  /*dd30*/  MUFU.EX2 R163, R163 ;  /* 0x000000a300a37308 */ /* 0x000fe80000000800 */
[C---:B------:R-:W-:Y:S02]  /*dd40*/  FMUL.FTZ R42, R3.reuse, R42 ;  /* 0x0000002a032a7220 */ /* 0x040fe40000410000 */
[C---:B------:R-:W-:Y:S01]  /*dd50*/  FMUL.FTZ R43, R3.reuse, R43 ;  /* 0x0000002b032b7220 */ /* 0x040fe20000410000 */
[C---:B------:R-:W-:Y:S01]  /*dd60*/  HMMA.16816.F32 R8, R16.reuse, R22, R8 ;  /* 0x000000161008723c */ /* 0x040fe20000001808 */
[----:B------:R-:W1:Y:S02]  /*dd70*/  LDSM.16.MT88.4 R20, [R15] ;  /* 0x000000000f14783b */ /* 0x000e640000004200 */
[----:B------:R-:W4:Y:S01]  /*dd80*/  MUFU.EX2 R166, R166 ;  /* 0x000000a600a67308 */ /* 0x000f220000000800 */
        /* <DEDUP_REMOVED lines=11> */
[C---:B------:R-:W-:Y:S04]  /*de40*/  HMMA.16816.F32 R108, R16.reuse, R28, R108 ;  /* 0x0000001c106c723c */ /* 0x040fe8000000186c */
        /* <DEDUP_REMOVED lines=18> */
[C---:B--2---:R-:W-:Y:S04]  /*df70*/  HMMA.16816.F32 R36, R16.reuse, R24, R36 ;  /* 0x000000181024723c */ /* 0x044fe80000001824 */
[C---:B------:R-:W-:Y:S02]  /*df80*/  FMUL.FTZ R60, R12.reuse, R60 ;  /* 0x0000003c0c3c7220 */ /* 0x040fe40000410000 */
[C---:B------:R-:W-:Y:S02]  /*df90*/  FMUL.FTZ R61, R12.reuse, R61 ;  /* 0x0000003d0c3d7220 */ /* 0x040fe40000410000 */
[C---:B------:R-:W-:Y:S01]  /*dfa0*/  HMMA.16816.F32 R40, R16.reuse, R26, R40 ;  /* 0x0000001a1028723c */ /* 0x040fe20000001828 */
[----:B------:R-:W2:Y:S01]  /*dfb0*/  LDSM.16.MT88.4 R24, [R15+0x2000] ;  /* 0x002000000f18783b */ /* 0x000ea20000004200 */
        /* <DEDUP_REMOVED lines=39> */
[----:B------:R-:W-:Y:S02]  /*e230*/  FMUL.FTZ R85, R12, R85 ;  /* 0x000000550c557220 */ /* 0x000fe40000410000 */
[C---:B------:R-:W-:Y:S01]  /*e240*/  FMUL.FTZ R86, R3.reuse, R86 ;  /* 0x0000005603567220 */ /* 0x040fe20000410000 */
[C---:B------:R-:W-:Y:S01]  /*e250*/  HMMA.16816.F32 R80, R16.reuse, R22, R80 ;  /* 0x000000161050723c */ /* 0x040fe20000001850 */
[----:B------:R-:W1:Y:S02]  /*e260*/  LDSM.16.MT88.4 R20, [R148+0x800] ;  /* 0x000800009414783b */ /* 0x000e640000004200 */
[C---:B------:R-:W-:Y:S02]  /*e270*/  FMUL.FTZ R87, R3.reuse, R87 ;  /* 0x0000005703577220 */ /* 0x040fe40000410000 */
[--C-:B------:R-:W-:Y:S02]  /*e280*/  FFMA.FTZ R165, R168, c[0x0][0x2d0], -R145.reuse ;  /* 0x0000b400a8a57a23 */ /* 0x100fe40000010891 */
[--C-:B------:R-:W-:Y:S02]  /*e290*/  FFMA.FTZ R168, R138, c[0x0][0x2d0], -R145.reuse ;  /* 0x0000b4008aa87a23 */ /* 0x100fe40000010891 */
[----:B------:R-:W-:Y:S01]  /*e2a0*/  LDSM.16.MT88.4 R136, [R13+0x2800] ;  /* 0x002800000d88783b */ /* 0x000fe20000004200 */
[C---:B--2---:R-:W-:Y:S01]  /*e2b0*/  HMMA.16816.F32 R84, R16.reuse, R24, R84 ;  /* 0x000000181054723c */ /* 0x044fe20000001854 */
[----:B------:R-:W-:Y:S02]  /*e2c0*/  MUFU.EX2 R165, R165 ;  /* 0x000000a500a57308 */ /* 0x000fe40000000800 */
[C---:B------:R-:W-:Y:S02]  /*e2d0*/  FMUL.FTZ R88, R12.reuse, R88 ;  /* 0x000000580c587220 */ /* 0x040fe40000410000 */
[C---:B------:R-:W-:Y:S02]  /*e2e0*/  FMUL.FTZ R89, R12.reuse, R89 ;  /* 0x000000590c597220 */ /* 0x040fe40000410000 */
[C---:B------:R-:W-:Y:S02]  /*e2f0*/  FMUL.FTZ R90, R3.reuse, R90 ;  /* 0x0000005a035a7220 */ /* 0x040fe40000410000 */
[C---:B------:R-:W-:Y:S02]  /*e300*/  FMUL.FTZ R91, R3.reuse, R91 ;  /* 0x0000005b035b7220 */ /* 0x040fe40000410000 */
[----:B------:R-:W2:Y:S01]  /*e310*/  MUFU.EX2 R168, R168 ;  /* 0x000000a800a87308 */ /* 0x000ea20000000800 */
[C---:B------:R-:W-:Y:S02]  /*e320*/  FMUL.FTZ R92, R12.reuse, R92 ;  /* 0x0000005c0c5c7220 */ /* 0x040fe40000410000 */
[C---:B------:R-:W-:Y:S02]  /*e330*/  FMUL.FTZ R93, R12.reuse, R93 ;  /* 0x0000005d0c5d7220 */ /* 0x040fe40000410000 */
[C---:B------:R-:W-:Y:S01]  /*e340*/  HMMA.16816.F32 R88, R16.reuse, R26, R88 ;  /* 0x0000001a1058723c */ /* 0x040fe20000001858 */
[----:B------:R-:W1:Y:S02]  /*e350*/  LDSM.16.MT88.4 R24, [R14+0x800] ;  /* 0x000800000e18783b */ /* 0x000e640000004200 */
[C---:B------:R-:W-:Y:S02]  /*e360*/  FMUL.FTZ R94, R3.reuse, R94 ;  /* 0x0000005e035e7220 */ /* 0x040fe40000410000 */
[C---:B------:R-:W-:Y:S02]  /*e370*/  FMUL.FTZ R95, R3.reuse, R95 ;  /* 0x0000005f035f7220 */ /* 0x040fe40000410000 */
[C---:B------:R-:W-:Y:S02]  /*e380*/  FMUL.FTZ R96, R12.reuse, R96 ;  /* 0x000000600c607220 */ /* 0x040fe40000410000 */
[----:B------:R-:W-:Y:S03]  /*e390*/  FMUL.FTZ R97, R12, R97 ;  /* 0x000000610c617220 */ /* 0x000fe60000410000 */
[C---:B-----5:R-:W-:Y:S03]  /*e3a0*/  HMMA.16816.F32 R92, R16.reuse, R28, R92 ;  /* 0x0000001c105c723c */ /* 0x060fe6000000185c */
[C---:B------:R-:W-:Y:S02]  /*e3b0*/  FMUL.FTZ R98, R3.reuse, R98 ;  /* 0x0000006203627220 */ /* 0x040fe40000410000 */
[----:B------:R-:W-:Y:S02]  /*e3c0*/  FMUL.FTZ R99, R3, R99 ;  /* 0x0000006303637220 */ /* 0x000fe40000410000 */
[--C-:B------:R-:W-:Y:S02]  /*e3d0*/  FFMA.FTZ R173, R174, c[0x0][0x2d0], -R145.reuse ;  /* 0x0000b400aead7a23 */ /* 0x100fe40000010891 */
[--C-:B------:R-:W-:Y:S02]  /*e3e0*/  FFMA.FTZ R174, R142, c[0x0][0x2d0], -R145.reuse ;  /* 0x0000b4008eae7a23 */ /* 0x100fe40000010891 */
[----:B------:R-:W-:Y:S01]  /*e3f0*/  LDSM.16.MT88.4 R140, [R13+0x3000] ;  /* 0x003000000d8c783b */ /* 0x000fe20000004200 */
[----:B------:R-:W-:Y:S01]  /*e400*/  HMMA.16816.F32 R96, R16, R30, R96 ;  /* 0x0000001e1060723c */ /* 0x000fe20000001860 */
[----:B------:R-:W-:Y:S02]  /*e410*/  MUFU.EX2 R173, R173 ;  /* 0x000000ad00ad7308 */ /* 0x000fe40000000800 */
[--C-:B------:R-:W-:Y:S02]  /*e420*/  FFMA.FTZ R172, R172, c[0x0][0x2d0], -R145.reuse ;  /* 0x0000b400acac7a23 */ /* 0x100fe40000010891 */
[--C-:B------:R-:W-:Y:S02]  /*e430*/  FFMA.FTZ R190, R159, c[0x0][0x2d0], -R162.reuse ;  /* 0x0000b4009fbe7a23 */ /* 0x100fe400000108a2 */
[----:B---3--:R-:W-:Y:S01]  /*e440*/  F2FP.PACK_AB R16, R164, R133 ;  /* 0x00000085a410723e */ /* 0x008fe200000000ff */
[----:B------:R-:W3:Y:S01]  /*e450*/  LDSM.16.MT88.4 R28, [R14+0x2800] ;  /* 0x002800000e1c783b */ /* 0x000ee20000004200 */
[----:B----4-:R-:W-:Y:S02]  /*e460*/  F2FP.PACK_AB R18, R166, R163 ;  /* 0x000000a3a612723e */ /* 0x010fe400000000ff */
[----:B------:R-:W4:Y:S01]  /*e470*/  MUFU.EX2 R172, R172 ;  /* 0x000000ac00ac7308 */ /* 0x000f220000000800 */
[----:B--2---:R-:W-:Y:S01]  /*e480*/  F2FP.PACK_AB R17, R168, R165 ;  /* 0x000000a5a811723e */ /* 0x004fe200000000ff */
[--C-:B------:R-:W-:Y:S01]  /*e490*/  FFMA.FTZ R157, R157, c[0x0][0x2d0], -R162.reuse ;  /* 0x0000b4009d9d7a23 */ /* 0x100fe200000108a2 */
[----:B------:R-:W-:Y:S01]  /*e4a0*/  F2FP.PACK_AB R19, R170, R167 ;  /* 0x000000a7aa13723e */ /* 0x000fe200000000ff */
[----:B------:R-:W-:Y:S02]  /*e4b0*/  FFMA.FTZ R162, R147, c[0x0][0x2d0], -R162 ;  /* 0x0000b40093a27a23 */ /* 0x000fe400000108a2 */
[--C-:B------:R-:W-:Y:S02]  /*e4c0*/  FFMA.FTZ R159, R160, c[0x0][0x2d0], -R145.reuse ;  /* 0x0000b400a09f7a23 */ /* 0x100fe40000010891 */
[--C-:B------:R-:W-:Y:S02]  /*e4d0*/  FFMA.FTZ R160, R146, c[0x0][0x2d0], -R145.reuse ;  /* 0x0000b40092a07a23 */ /* 0x100fe40000010891 */
[C---:B-1----:R-:W-:Y:S01]  /*e4e0*/  HMMA.16816.F32 R4, R16.reuse, R20, R4 ;  /* 0x000000141004723c */ /* 0x042fe20000001804 */
[----:B------:R-:W1:Y:S02]  /*e4f0*/  MUFU.EX2 R174, R174 ;  /* 0x000000ae00ae7308 */ /* 0x000e640000000800 */
[--C-:B------:R-:W-:Y:S02]  /*e500*/  FFMA.FTZ R158, R158, c[0x0][0x2d0], -R145.reuse ;  /* 0x0000b4009e9e7a23 */ /* 0x100fe40000010891 */
[----:B------:R-:W-:Y:S02]  /*e510*/  FFMA.FTZ R145, R144, c[0x0][0x2d0], -R145 ;  /* 0x0000b40090917a23 */ /* 0x000fe40000010891 */
[----:B------:R-:W-:Y:S01]  /*e520*/  FFMA.FTZ R155, R12, R239, R155 ;  /* 0x000000ef0c9b7223 */ /* 0x000fe2000001009b */
[C---:B------:R-:W-:Y:S01]  /*e530*/  HMMA.16816.F32 R8, R16.reuse, R22, R8 ;  /* 0x000000161008723c */ /* 0x040fe20000001808 */
[----:B------:R-:W2:Y:S02]  /*e540*/  LDSM.16.MT88.4 R20, [R15+0x2800] ;  /* 0x002800000f14783b */ /* 0x000ea40000004200 */
[----:B------:R5:W-:Y:S01]  /*e550*/  MUFU.EX2 R177, R145 ;  /* 0x0000009100b17308 */ /* 0x000be20000000800 */
[----:B------:R-:W-:Y:S02]  /*e560*/  FFMA.FTZ R154, R3, R238, R154 ;  /* 0x000000ee039a7223 */ /* 0x000fe4000001009a */
[----:B------:R-:W-:Y:S02]  /*e570*/  FADD.FTZ R150, R150, R155 ;  /* 0x0000009b96967221 */ /* 0x000fe40000010000 */
[C---:B------:R-:W-:Y:S04]  /*e580*/  HMMA.16816.F32 R100, R16.reuse, R32, R100 ;  /* 0x000000201064723c */ /* 0x040fe80000001864 */
[----:B------:R-:W-:Y:S01]  /*e590*/  FADD.FTZ R154, R153, R154 ;  /* 0x0000009a999a7221 */ /* 0x000fe20000010000 */
[----:B------:R-:W1:Y:S01]  /*e5a0*/  MUFU.EX2 R190, R190 ;  /* 0x000000be00be7308 */ /* 0x000e620000000800 */
[----:B------:R-:W-:Y:S02]  /*e5b0*/  FADD.FTZ R149, R149, R150 ;  /* 0x0000009695957221 */ /* 0x000fe40000010000 */
[C---:B------:R-:W-:Y:S01]  /*e5c0*/  HMMA.16816.F32 R104, R16.reuse, R34, R104 ;  /* 0x000000221068723c */ /* 0x040fe20000001868 */
[----:B------:R-:W-:Y:S03]  /*e5d0*/  LDSM.16.MT88.4 R32, [R13+0x4800] ;  /* 0x004800000d20783b */ /* 0x000fe60000004200 */
[----:B------:R-:W-:Y:S02]  /*e5e0*/  FADD.FTZ R151, R151, R154 ;  /* 0x0000009a97977221 */ /* 0x000fe40000010000 */
[----:B------:R-:W-:Y:S01]  /*e5f0*/  FADD.FTZ R152, R152, R149 ;  /* 0x0000009598987221 */ /* 0x000fe20000010000 */
[----:B------:R-:W-:Y:S01]  /*e600*/  MUFU.EX2 R157, R157 ;  /* 0x0000009d009d7308 */ /* 0x000fe20000000800 */
[C---:B------:R-:W-:Y:S01]  /*e610*/  HMMA.16816.F32 R108, R16.reuse, R24, R108 ;  /* 0x00000018106c723c */ /* 0x040fe2000000186c */
[----:B-----5:R-:W-:Y:S03]  /*e620*/  LDSM.16.MT88.4 R144, [R14+0x3800] ;  /* 0x003800000e90783b */ /* 0x020fe60000004200 */
[----:B------:R-:W-:Y:S02]  /*e630*/  FADD.FTZ R156, R156, R151 ;  /* 0x000000979c9c7221 */ /* 0x000fe40000010000 */
[----:B------:R-:W-:Y:S02]  /*e640*/  FADD.FTZ R133, R133, R152 ;  /* 0x0000009885857221 */ /* 0x000fe40000010000 */
[C---:B------:R-:W-:Y:S01]  /*e650*/  HMMA.16816.F32 R112, R16.reuse, R26, R112 ;  /* 0x0000001a1070723c */ /* 0x040fe20000001870 */
[----:B------:R-:W5:Y:S01]  /*e660*/  MUFU.EX2 R162, R162 ;  /* 0x000000a200a27308 */ /* 0x000f620000000800 */
[----:B------:R-:W1:Y:S02]  /*e670*/  LDSM.16.MT88.4 R24, [R148+0x4800] ;  /* 0x004800009418783b */ /* 0x000e640000004200 */
[----:B------:R-:W-:Y:S02]  /*e680*/  FADD.FTZ R165, R165, R156 ;  /* 0x0000009ca5a57221 */ /* 0x000fe40000010000 */
[----:B------:R-:W-:Y:S02]  /*e690*/  FADD.FTZ R164, R164, R133 ;  /* 0x00000085a4a47221 */ /* 0x000fe40000010000 */
[C---:B------:R-:W-:Y:S03]  /*e6a0*/  HMMA.16816.F32 R116, R16.reuse, R124, R116 ;  /* 0x0000007c1074723c */ /* 0x040fe60000001874 */
[----:B------:R-:W-:Y:S01]  /*e6b0*/  MUFU.EX2 R159, R159 ;  /* 0x0000009f009f7308 */ /* 0x000fe20000000800 */
[----:B------:R-:W-:Y:S02]  /*e6c0*/  FADD.FTZ R168, R168, R165 ;  /* 0x000000a5a8a87221 */ /* 0x000fe40000010000 */
[----:B------:R-:W-:Y:S02]  /*e6d0*/  FADD.FTZ R163, R163, R164 ;  /* 0x000000a4a3a37221 */ /* 0x000fe40000010000 */
[C---:B------:R-:W-:Y:S01]  /*e6e0*/  HMMA.16816.F32 R120, R16.reuse, R126, R120 ;  /* 0x0000007e1078723c */ /* 0x040fe20000001878 */
[----:B------:R-:W-:Y:S03]  /*e6f0*/  LDSM.16.MT88.4 R124, [R13+0x1000] ;  /* 0x001000000d7c783b */ /* 0x000fe60000004200 */
[----:B------:R-:W-:Y:S01]  /*e700*/  FADD.FTZ R167, R167, R168 ;  /* 0x000000a8a7a77221 */ /* 0x000fe20000010000 */
[----:B------:R-:W1:Y:S01]  /*e710*/  MUFU.EX2 R158, R158 ;  /* 0x0000009e009e7308 */ /* 0x000e620000000800 */
[----:B------:R-:W-:Y:S02]  /*e720*/  FADD.FTZ R166, R166, R163 ;  /* 0x000000a3a6a67221 */ /* 0x000fe40000010000 */
[C---:B------:R-:W-:Y:S04]  /*e730*/  HMMA.16816.F32 R36, R16.reuse, R128, R36 ;  /* 0x000000801024723c */ /* 0x040fe80000001824 */
[----:B------:R-:W-:Y:S03]  /*e740*/  FADD.FTZ R170, R170, R167 ;  /* 0x000000a7aaaa7221 */ /* 0x000fe60000010000 */
[----:B------:R-:W1:Y:S01]  /*e750*/  MUFU.EX2 R160, R160 ;  /* 0x000000a000a07308 */ /* 0x000e620000000800 */
        /* <DEDUP_REMOVED lines=23> */
[----:B------:R-:W-:Y:S01]  /*e8d0*/  F2FP.PACK_AB R16, R176, R171 ;  /* 0x000000abb010723e */ /* 0x000fe200000000ff */
        /* <DEDUP_REMOVED lines=33> */
[C---:B----4-:R-:W-:Y:S08]  /*eaf0*/  HMMA.16816.F32 R76, R16.reuse, R32, R76 ;  /* 0x00000020104c723c */ /* 0x050ff0000000184c */
[C---:B------:R-:W-:Y:S01]  /*eb00*/  HMMA.16816.F32 R80, R16.reuse, R34, R80 ;  /* 0x000000221050723c */ /* 0x040fe20000001850 */
[----:B------:R-:W4:Y:S07]  /*eb10*/  LDSM.16.MT88.4 R32, [R14+0x1800] ;  /* 0x001800000e20783b */ /* 0x000f2e0000004200 */
[C---:B---3--:R-:W-:Y:S08]  /*eb20*/  HMMA.16816.F32 R84, R16.reuse, R28, R84 ;  /* 0x0000001c1054723c */ /* 0x048ff00000001854 */
[C---:B------:R-:W-:Y:S01]  /*eb30*/  HMMA.16816.F32 R88, R16.reuse, R30, R88 ;  /* 0x0000001e1058723c */ /* 0x040fe20000001858 */
[----:B------:R-:W3:Y:S07]  /*eb40*/  LDSM.16.MT88.4 R28, [R15+0x1800] ;  /* 0x001800000f1c783b */ /* 0x000eee0000004200 */
[C---:B--2---:R-:W-:Y:S08]  /*eb50*/  HMMA.16816.F32 R92, R16.reuse, R20, R92 ;  /* 0x00000014105c723c */ /* 0x044ff0000000185c */
[----:B------:R-:W-:Y:S01]  /*eb60*/  HMMA.16816.F32 R96, R16, R22, R96 ;  /* 0x000000161060723c */ /* 0x000fe20000001860 */
[----:B------:R2:W-:Y:S06]  /*eb70*/  LDSM.16.MT88.4 R20, [R13+0x5800] ;  /* 0x005800000d14783b */ /* 0x0005ec0000004200 */
[----:B------:R-:W-:Y:S01]  /*eb80*/  F2FP.PACK_AB R16, R190, R161 ;  /* 0x000000a1be10723e */ /* 0x000fe200000000ff */
[----:B------:R-:W-:Y:S01]  /*eb90*/  FADD.FTZ R161, R161, R178 ;  /* 0x000000b2a1a17221 */ /* 0x000fe20000010000 */
[----:B-----5:R-:W-:Y:S03]  /*eba0*/  F2FP.PACK_AB R18, R162, R157 ;  /* 0x0000009da212723e */ /* 0x020fe600000000ff */
        /* <DEDUP_REMOVED lines=8> */
[----:B------:R-:W5:Y:S07]  /*ec30*/  LDSM.16.MT88.4 R8, [R148+0x5800] ;  /* 0x005800009408783b */ /* 0x000f6e0000004200 */
[C---:B-1----:R-:W-:Y:S07]  /*ec40*/  HMMA.16816.F32 R100, R16.reuse, R24, R100 ;  /* 0x000000181064723c */ /* 0x042fee0000001864 */
[----:B------:R-:W-:Y:S01]  /*ec50*/  IADD3 R25, R241, -0x2, RZ ;  /* 0xfffffffef1197810 */ /* 0x000fe20007ffe0ff */
[C---:B------:R-:W-:Y:S03]  /*ec60*/  HMMA.16816.F32 R104, R16.reuse, R26, R104 ;  /* 0x0000001a1068723c */ /* 0x040fe60000001868 */
[C---:B------:R-:W-:Y:S05]  /*ec70*/  ISETP.GE.AND P6, PT, R25.reuse, R230, PT ;  /* 0x000000e61900720c */ /* 0x040fea0003fc6270 */
[C---:B----4-:R-:W-:Y:S08]  /*ec80*/  HMMA.16816.F32 R108, R16.reuse, R32, R108 ;  /* 0x00000020106c723c */ /* 0x050ff0000000186c */
[C---:B------:R-:W-:Y:S04]  /*ec90*/  HMMA.16816.F32 R112, R16.reuse, R34, R112 ;  /* 0x000000221070723c */ /* 0x040fe80000001870 */
[C---:B--2---:R-:W-:Y:S04]  /*eca0*/  @P6 IMAD.WIDE.U32 R12, R25.reuse, c[0x0][0x1e0], RZ ;  /* 0x00007800190c6a25 */ /* 0x044fe800078e00ff */
[C---:B---3--:R-:W-:Y:S04]  /*ecb0*/  HMMA.16816.F32 R116, R16.reuse, R28, R116 ;  /* 0x0000001c1074723c */ /* 0x048fe80000001874 */
        /* <DEDUP_REMOVED lines=8> */
[C---:B-----5:R-:W-:Y:S08]  /*ed40*/  HMMA.16816.F32 R60, R16.reuse, R4, R60 ;  /* 0x00000004103c723c */ /* 0x060ff0000000183c */
[C---:B------:R-:W-:Y:S01]  /*ed50*/  HMMA.16816.F32 R64, R16.reuse, R6, R64 ;  /* 0x000000061040723c */ /* 0x040fe20000001840 */
[----:B------:R1:W2:Y:S07]  /*ed60*/  LDSM.16.MT88.4 R4, [R14+0x5800] ;  /* 0x005800000e04783b */ /* 0x0002ae0000004200 */
[C---:B------:R-:W-:Y:S07]  /*ed70*/  HMMA.16816.F32 R68, R16.reuse, R8, R68 ;  /* 0x000000081044723c */ /* 0x040fee0000001844 */
[----:B------:R-:W-:Y:S01]  /*ed80*/  @P6 SHF.R.S32.HI R8, RZ, 0x1f, R25 ;  /* 0x0000001fff086819 */ /* 0x000fe20000011419 */
[C---:B------:R-:W-:Y:S04]  /*ed90*/  HMMA.16816.F32 R72, R16.reuse, R10, R72 ;  /* 0x0000000a1048723c */ /* 0x040fe80000001848 */
[----:B------:R-:W-:Y:S04]  /*eda0*/  @P6 IMAD R8, R8, c[0x0][0x1e0], RZ ;  /* 0x0000780008086a24 */ /* 0x000fe800078e02ff */
[C---:B------:R-:W-:Y:S04]  /*edb0*/  HMMA.16816.F32 R76, R16.reuse, R20, R76 ;  /* 0x00000014104c723c */ /* 0x040fe8000000184c */
[----:B------:R-:W-:Y:S01]  /*edc0*/  @P6 IMAD R8, R25, c[0x0][0x1e4], R8 ;  /* 0x0000790019086a24 */ /* 0x000fe200078e0208 */
[----:B-1----:R-:W-:Y:S02]  /*edd0*/  @P6 IADD3 R14, P5, R3, R236, RZ ;  /* 0x000000ec030e6210 */ /* 0x002fe40007fbe0ff */
[----:B------:R-:W-:Y:S01]  /*ede0*/  @P6 MOV R21, c[0x0][0x1e4] ;  /* 0x0000790000156a02 */ /* 0x000fe20000000f00 */
[C---:B------:R-:W-:Y:S04]  /*edf0*/  HMMA.16816.F32 R80, R16.reuse, R22, R80 ;  /* 0x000000161050723c */ /* 0x040fe80000001850 */
[----:B------:R-:W-:Y:S02]  /*ee00*/  @P6 IADD3 R13, R13, R8, RZ ;  /* 0x000000080d0d6210 */ /* 0x000fe40007ffe0ff */
[----:B------:R-:W1:Y:S01]  /*ee10*/  LDSM.16.MT88.4 R8, [R15+0x5800] ;  /* 0x005800000f08783b */ /* 0x000e620000004200 */
[----:B------:R-:W-:Y:S02]  /*ee20*/  @P6 LEA R20, P4, R14, c[0x0][0x1c8], 0x1 ;  /* 0x000072000e146a11 */ /* 0x000fe400078808ff */
[----:B------:R-:W-:Y:S01]  /*ee30*/  @P6 SHF.L.U64.HI R12, R12, 0x6, R13 ;  /* 0x000000060c0c6819 */ /* 0x000fe2000001020d */
[C---:B--2---:R-:W-:Y:S02]  /*ee40*/  HMMA.16816.F32 R84, R16.reuse, R4, R84 ;  /* 0x000000041054723c */ /* 0x044fe40000001854 */
[----:B------:R-:W-:Y:S04]  /*ee50*/  @P6 MOV R13, c[0x0][0x1e0] ;  /* 0x00007800000d6a02 */ /* 0x000fe80000000f00 */
[C---:B------:R-:W-:Y:S02]  /*ee60*/  @P6 LEA R23, P0, R13.reuse, R3, 0x5 ;  /* 0x000000030d176211 */ /* 0x040fe400078028ff */
[-C--:B------:R-:W-:Y:S01]  /*ee70*/  @P6 IADD3.X R3, R12, R229.reuse, RZ, P5, !PT ;  /* 0x000000e50c036210 */ /* 0x080fe20002ffe4ff */
[C---:B------:R-:W-:Y:S03]  /*ee80*/  HMMA.16816.F32 R88, R16.reuse, R6, R88 ;  /* 0x000000061058723c */ /* 0x040fe60000001858 */
[----:B------:R-:W-:Y:S01]  /*ee90*/  @P6 LEA.HI.X R12, R13, R12, R21, 0x5, P0 ;  /* 0x0000000c0d0c6211 */ /* 0x000fe200000f2c15 */
[----:B------:R-:W-:Y:S01]  /*eea0*/  FADD.FTZ R13, R173, R170 ;  /* 0x000000aaad0d7221 */ /* 0x000fe20000010000 */
[----:B------:R-:W-:Y:S01]  /*eeb0*/  @P6 LEA.HI.X R21, R14, c[0x0][0x1cc], R3, 0x1, P4 ;  /* 0x000073000e156a11 */ /* 0x000fe200020f0c03 */
[----:B------:R-:W-:Y:S01]  /*eec0*/  @P6 IMAD R3, R233, 0x6000, R206 ;  /* 0x00006000e9036824 */ /* 0x000fe200078e02ce */
[----:B------:R-:W-:Y:S01]  /*eed0*/  @P6 ISETP.GE.AND P4, PT, R218, c[0x0][0x1d4], PT ;  /* 0x00007500da006a0c */ /* 0x000fe20003f86270 */
[----:B------:R-:W-:Y:S01]  /*eee0*/  FADD.FTZ R13, R172, R13 ;  /* 0x0000000dac0d7221 */ /* 0x000fe20000010000 */
[----:B------:R-:W-:Y:S03]  /*eef0*/  @P6 ISETP.GE.AND P0, PT, R204, c[0x0][0x1d4], PT ;  /* 0x00007500cc006a0c */ /* 0x000fe60003f06270 */
[----:B------:R-:W-:Y:S01]  /*ef00*/  @P6 IADD3 R23, P5, R23, R236, RZ ;  /* 0x000000ec17176210 */ /* 0x000fe20007fbe0ff */
[----:B------:R-:W-:Y:S03]  /*ef10*/  FADD.FTZ R174, R174, R13 ;  /* 0x0000000daeae7221 */ /* 0x000fe60000010000 */
[----:B------:R-:W-:Y:S01]  /*ef20*/  @P6 IADD3.X R12, R12, R229, RZ, P5, !PT ;  /* 0x000000e50c0c6210 */ /* 0x000fe20002ffe4ff */
[----:B------:R-:W-:Y:S01]  /*ef30*/  FADD.FTZ R174, R175, R174 ;  /* 0x000000aeafae7221 */ /* 0x000fe20000010000 */
[----:B------:R-:W-:Y:S02]  /*ef40*/  @P6 LEA R4, P5, R23, c[0x0][0x1c8], 0x1 ;  /* 0x0000720017046a11 */ /* 0x000fe400078a08ff */
[----:B------:R-:W-:Y:S01]  /*ef50*/  @!PT LDS RZ, [RZ] ;  /* 0x00000000fffff984 */ /* 0x000fe20000000800 */
[----:B------:R-:W-:Y:S01]  /*ef60*/  @!PT LDS RZ, [RZ] ;  /* 0x00000000fffff984 */ /* 0x000fe20000000800 */
[----:B------:R-:W-:Y:S01]  /*ef70*/  @!PT LDS RZ, [RZ] ;  /* 0x00000000fffff984 */ /* 0x000fe20000000800 */
[----:B------:R2:W-:Y:S01]  /*ef80*/  @P6 LDGSTS.E.BYPASS.LTC128B.128 [R3], [R20.64], !P4 ;  /* 0x0000000014036fae */ /* 0x0005e2000e101d48 */
[----:B------:R-:W-:Y:S01]  /*ef90*/  FADD.FTZ R159, R159, R174 ;  /* 0x000000ae9f9f7221 */ /* 0x000fe20000010000 */
[----:B------:R-:W-:Y:S03]  /*efa0*/  @P6 LEA.HI.X R5, R23, c[0x0][0x1cc], R12, 0x1, P5 ;  /* 0x0000730017056a11 */ /* 0x000fe600028f0c0c */
[----:B------:R-:W-:Y:S01]  /*efb0*/  FADD.FTZ R159, R158, R159 ;  /* 0x0000009f9e9f7221 */ /* 0x000fe20000010000 */
[C---:B-1----:R-:W-:Y:S02]  /*efc0*/  HMMA.16816.F32 R92, R16.reuse, R8, R92 ;  /* 0x00000008105c723c */ /* 0x042fe4000000185c */
[----:B------:R2:W-:Y:S01]  /*efd0*/  @P6 LDGSTS.E.BYPASS.LTC128B.128 [R3+0x2000], [R20.64+0x80], !P0 ;  /* 0x0200008014036fae */ /* 0x0005e2000c101d48 */
[----:B------:R-:W-:Y:S04]  /*efe0*/  FADD.FTZ R160, R160, R159 ;  /* 0x0000009fa0a07221 */ /* 0x000fe80000010000 */
[----:B------:R-:W-:Y:S01]  /*eff0*/  FADD.FTZ R238, R177, R160 ;  /* 0x000000a0b1ee7221 */ /* 0x000fe20000010000 */
[----:B------:R-:W-:Y:S02]  /*f000*/  HMMA.16816.F32 R96, R16, R10, R96 ;  /* 0x0000000a1060723c */ /* 0x000fe40000001860 */
[----:B------:R2:W-:Y:S08]  /*f010*/  @P6 LDGSTS.E.BYPASS.LTC128B.128 [R3+0x4000], [R20.64+0x100], !P3 ;  /* 0x0400010014036fae */ /* 0x0005f0000d901d48 */
[----:B------:R2:W-:Y:S01]  /*f020*/  @P6 LDGSTS.E.BYPASS.LTC128B.128 [R3+0x1000], [R4.64], !P4 ;  /* 0x0100000004036fae */ /* 0x0005e2000e101d48 */
[C---:B------:R-:W-:Y:S02]  /*f030*/  ISETP.GE.AND P4, PT, R134.reuse, 0x1, PT ;  /* 0x000000018600780c */ /* 0x040fe40003f86270 */
[----:B------:R-:W-:Y:S04]  /*f040*/  IADD3 R134, R134, 0x1, RZ ;  /* 0x0000000186867810 */ /* 0x000fe80007ffe0ff */
[----:B------:R-:W-:Y:S01]  /*f050*/  SEL R134, R134, RZ, !P4 ;  /* 0x000000ff86867207 */ /* 0x000fe20006000000 */
[----:B------:R2:W-:Y:S01]  /*f060*/  @P6 LDGSTS.E.BYPASS.LTC128B.128 [R3+0x3000], [R4.64+0x80], !P0 ;  /* 0x0300008004036fae */ /* 0x0005e2000c101d48 */
[----:B------:R-:W-:Y:S02]  /*f070*/  ISETP.GE.AND P0, PT, R230, R241, PT ;  /* 0x000000f1e600720c */ /* 0x000fe40003f06270 */
[----:B------:R-:W-:Y:S05]  /*f080*/  IADD3 R241, R241, -0x1, RZ ;  /* 0xfffffffff1f17810 */ /* 0x000fea0007ffe0ff */
[----:B------:R2:W-:Y:S08]  /*f090*/  @P6 LDGSTS.E.BYPASS.LTC128B.128 [R3+0x5000], [R4.64+0x100], !P3 ;  /* 0x0500010004036fae */ /* 0x0005f0000d901d48 */
[----:B------:R-:W0:Y:S01]  /*f0a0*/  LDGDEPBAR ;  /* 0x00000000000079af */ /* 0x000e220000000000 */
[----:B--2---:R-:W-:Y:S01]  /*f0b0*/  MOV R3, R0 ;  /* 0x0000000000037202 */ /* 0x004fe20000000f00 */
[----:B------:R-:W-:-:S06]  /*f0c0*/  @!P0 BRA `(.L_x_4150) ;  /* 0xffffccd000008947 */ /* 0x000fcc000383ffff */
.L_x_4141:
[----:B------:R-:W-:Y:S02]  /*f0d0*/  MOV R4, 0x1f ;  /* 0x0000001f00047802 */ /* 0x000fe40000000f00 */
[----:B------:R-:W-:Y:S01]  /*f0e0*/  MOV R3, 0xffffffff ;  /* 0xffffffff00037802 */ /* 0x000fe20000000f00 */
[----:B------:R-:W-:Y:S05]  /*f0f0*/  BRA.DIV ~URZ, `(.L_x_4151) ;  /* 0x00004f327f007947 */ /* 0x000fea000b800000 */
[----:B------:R1:W2:Y:S02]  /*f100*/  SHFL.BFLY PT, R5, R239, 0x2, 0x1f ;  /* 0x0c401f00ef057f89 */ /* 0x0002a400000e0000 */
.L_x_4224:
[----:B--2---:R-:W-:Y:S01]  /*f110*/  FADD.FTZ R10, R5, R239 ;  /* 0x000000ef050a7221 */ /* 0x004fe20000010000 */
[----:B------:R-:W-:Y:S05]  /*f120*/  BRA.DIV ~URZ, `(.L_x_4152) ;  /* 0x00004f527f007947 */ /* 0x000fea000b800000 */
[----:B------:R-:W2:Y:S04]  /*f130*/  SHFL.BFLY PT, R3, R238, 0x2, 0x1f ;  /* 0x0c401f00ee037f89 */ /* 0x000ea800000e0000 */
[----:B------:R-:W3:Y:S01]  /*f140*/  SHFL.BFLY PT, R7, R10, 0x1, 0x1f ;  /* 0x0c201f000a077f89 */ /* 0x000ee200000e0000 */
[----:B--2---:R-:W-:-:S02]  /*f150*/  FADD.FTZ R8, R3, R238 ;  /* 0x000000ee03087221 */ /* 0x004fc40000010000 */
[----:B---3--:R-:W-:-:S03]  /*f160*/  FADD.FTZ R7, R10, R7 ;  /* 0x000000070a077221 */ /* 0x008fc60000010000 */
[----:B------:R2:W3:Y:S04]  /*f170*/  SHFL.BFLY PT, R5, R8, 0x1, 0x1f ;  /* 0x0c201f0008057f89 */ /* 0x0004e800000e0000 */
.L_x_4225:
[----:B---3--:R-:W-:Y:S01]  /*f180*/  FADD.FTZ R5, R5, R8 ;  /* 0x0000000805057221 */ /* 0x008fe20000010000 */
[----:B------:R-:W-:Y:S02]  /*f190*/  FSETP.NE.FTZ.AND P1, PT, R7, RZ, PT ;  /* 0x000000ff0700720b */ /* 0x000fe40003f35000 */
[----:B------:R-:W-:Y:S02]  /*f1a0*/  MOV R6, RZ ;  /* 0x000000ff00067202 */ /* 0x000fe40000000f00 */
[----:B------:R-:W-:Y:S02]  /*f1b0*/  FSETP.NE.FTZ.AND P0, PT, R5, RZ, PT ;  /* 0x000000ff0500720b */ /* 0x000fe40003f15000 */
[----:B------:R-:W-:Y:S02]  /*f1c0*/  MOV R3, RZ ;  /* 0x000000ff00037202 */ /* 0x000fe40000000f00 */
[----:B------:R-:W-:-:S05]  /*f1d0*/  MOV R4, 0xff800000 ;  /* 0xff80000000047802 */ /* 0x000fca0000000f00 */
[----:B------:R-:W3:Y:S01]  /*f1e0*/  @P1 MUFU.LG2 R9, R7 ;  /* 0x0000000700091308 */ /* 0x000ee20000000c00 */
[----:B--2---:R-:W-:-:S05]  /*f1f0*/  @P1 MOV R8, 0x3f317218 ;  /* 0x3f31721800081802 */ /* 0x004fca0000000f00 */
[----:B------:R-:W-:Y:S02]  /*f200*/  @P1 FMUL.FTZ R8, R8, c[0x0][0x2d0] ;  /* 0x0000b40008081a20 */ /* 0x000fe40000410000 */
[----:B------:R2:W4:Y:S08]  /*f210*/  @P1 MUFU.RCP R6, R7 ;  /* 0x0000000700061308 */ /* 0x0005300000001000 */
[----:B------:R-:W-:Y:S01]  /*f220*/  @P0 MUFU.RCP R3, R5 ;  /* 0x0000000500030308 */ /* 0x000fe20000001000 */
[----:B---3--:R-:W-:-:S04]  /*f230*/  @P1 FMUL.FTZ R9, R9, 0.69314718246459960938 ;  /* 0x3f31721809091820 */ /* 0x008fc80000410000 */
[----:B------:R-:W-:Y:S01]  /*f240*/  @P1 FFMA.FTZ R4, R8, R2, R9 ;  /* 0x0000000208041223 */ /* 0x000fe20000010009 */
[----:B------:R-:W-:Y:S02]  /*f250*/  MOV R2, 0xff800000 ;  /* 0xff80000000027802 */ /* 0x000fe40000000f00 */
[----:B------:R-:W3:Y:S01]  /*f260*/  @P0 MUFU.LG2 R5, R5 ;  /* 0x0000000500050308 */ /* 0x000ee20000000c00 */
[----:B--2---:R-:W-:Y:S01]  /*f270*/  @P0 MOV R7, 0x3f317218 ;  /* 0x3f31721800070802 */ /* 0x004fe20000000f00 */
        /* <DEDUP_REMOVED lines=48> */
[----:B---3--:R-:W-:Y:S02]  /*f580*/  @P0 FMUL.FTZ R6, R5, 0.69314718246459960938 ;  /* 0x3f31721805060820 */ /* 0x008fe40000410000 */
[----:B------:R-:W-:Y:S01]  /*f590*/  @P0 FMUL.FTZ R5, R7, c[0x0][0x2d0] ;  /* 0x0000b40007050a20 */ /* 0x000fe20000410000 */
        /* <DEDUP_REMOVED lines=50> */
.L_x_4094:
        /* <DEDUP_REMOVED lines=16> */
.L_x_4154:
[----:B------:R-:W-:Y:S05]  /*f9c0*/  BSYNC B0 ;  /* 0x0000000000007941 */ /* 0x000fea0003800000 */
.L_x_4153:
        /* <DEDUP_REMOVED lines=26> */
[----:B------:R1:W-:Y:S04]  /*fb70*/  STS [R222+0x400], R5 ;  /* 0x00040005de007388 */ /* 0x0003e80000000800 */
[----:B------:R1:W-:Y:S04]  /*fb80*/  STS [R222], R7 ;  /* 0x00000007de007388 */ /* 0x0003e80000000800 */
[----:B------:R1:W-:Y:S01]  /*fb90*/  STS [R217], R8 ;  /* 0x00000008d9007388 */ /* 0x0003e20000000800 */
[----:B--2---:R-:W-:-:S03]  /*fba0*/  F2FP.PACK_AB R0, R109, R108 ;  /* 0x0000006c6d00723e */ /* 0x004fc600000000ff */
[----:B------:R2:W-:Y:S01]  /*fbb0*/  STS [R217+0x400], R6 ;  /* 0x00040006d9007388 */ /* 0x0005e20000000800 */
[----:B---3--:R-:W-:-:S03]  /*fbc0*/  F2FP.PACK_AB R10, R111, R110 ;  /* 0x0000006e6f0a723e */ /* 0x008fc600000000ff */
[----:B------:R3:W-:Y:S01]  /*fbd0*/  STS [R221], R0 ;  /* 0x00000000dd007388 */ /* 0x0007e20000000800 */
[----:B----4-:R-:W-:-:S03]  /*fbe0*/  F2FP.PACK_AB R14, R41, R40 ;  /* 0x00000028290e723e */ /* 0x010fc600000000ff */
[----:B------:R4:W-:Y:S01]  /*fbf0*/  STS [R221+0x400], R10 ;  /* 0x0004000add007388 */ /* 0x0009e20000000800 */
[----:B-1----:R-:W-:-:S03]  /*fc00*/  F2FP.PACK_AB R12, R43, R42 ;  /* 0x0000002a2b0c723e */ /* 0x002fc600000000ff */
[----:B------:R1:W-:Y:S01]  /*fc10*/  STS [R224], R11 ;  /* 0x0000000be0007388 */ /* 0x0003e20000000800 */
[----:B------:R-:W-:-:S03]  /*fc20*/  F2FP.PACK_AB R5, R119, R118 ;  /* 0x000000767705723e */ /* 0x000fc600000000ff */
[----:B------:R1:W-:Y:S01]  /*fc30*/  STS [R224+0x400], R9 ;  /* 0x00040009e0007388 */ /* 0x0003e20000000800 */
[----:B------:R-:W-:-:S03]  /*fc40*/  F2FP.PACK_AB R7, R117, R116 ;  /* 0x000000747507723e */ /* 0x000fc600000000ff */
[----:B------:R1:W-:Y:S01]  /*fc50*/  STS [R220+0x400], R5 ;  /* 0x00040005dc007388 */ /* 0x0003e20000000800 */
[----:B------:R-:W-:-:S03]  /*fc60*/  F2FP.PACK_AB R8, R121, R120 ;  /* 0x000000787908723e */ /* 0x000fc600000000ff */
[----:B------:R1:W-:Y:S01]  /*fc70*/  STS [R220], R7 ;  /* 0x00000007dc007388 */ /* 0x0003e20000000800 */
[----:B--2---:R-:W-:-:S03]  /*fc80*/  F2FP.PACK_AB R6, R123, R122 ;  /* 0x0000007a7b06723e */ /* 0x004fc600000000ff */
[----:B------:R2:W-:Y:S01]  /*fc90*/  STS [R223], R8 ;  /* 0x00000008df007388 */ /* 0x0005e20000000800 */
[----:B---3--:R-:W-:-:S03]  /*fca0*/  F2FP.PACK_AB R0, R37, R36 ;  /* 0x000000242500723e */ /* 0x008fc600000000ff */
[----:B------:R3:W-:Y:S01]  /*fcb0*/  STS [R223+0x400], R6 ;  /* 0x00040006df007388 */ /* 0x0007e20000000800 */
[----:B----4-:R-:W-:-:S03]  /*fcc0*/  F2FP.PACK_AB R10, R39, R38 ;  /* 0x00000026270a723e */ /* 0x010fc600000000ff */
[----:B------:R4:W-:Y:S01]  /*fcd0*/  STS [R213+0x4000], R0 ;  /* 0x00400000d5007388 */ /* 0x0009e20000000800 */
[----:B-1----:R-:W-:-:S03]  /*fce0*/  F2FP.PACK_AB R11, R57, R56 ;  /* 0x00000038390b723e */ /* 0x002fc600000000ff */
[----:B------:R1:W-:Y:S01]  /*fcf0*/  STS [R213+0x4400], R10 ;  /* 0x0044000ad5007388 */ /* 0x0003e20000000800 */
[----:B------:R-:W-:-:S03]  /*fd00*/  F2FP.PACK_AB R9, R59, R58 ;  /* 0x0000003a3b09723e */ /* 0x000fc600000000ff */
[----:B------:R1:W-:Y:S01]  /*fd10*/  STS [R205+0x4000], R14 ;  /* 0x0040000ecd007388 */ /* 0x0003e20000000800 */
[----:B------:R-:W-:-:S03]  /*fd20*/  F2FP.PACK_AB R5, R47, R46 ;  /* 0x0000002e2f05723e */ /* 0x000fc600000000ff */
[----:B------:R1:W-:Y:S01]  /*fd30*/  STS [R205+0x4400], R12 ;  /* 0x0044000ccd007388 */ /* 0x0003e20000000800 */
[----:B------:R-:W-:-:S03]  /*fd40*/  F2FP.PACK_AB R7, R45, R44 ;  /* 0x0000002c2d07723e */ /* 0x000fc600000000ff */
[----:B------:R1:W-:Y:S01]  /*fd50*/  STS [R222+0x4400], R5 ;  /* 0x00440005de007388 */ /* 0x0003e20000000800 */
[----:B--2---:R-:W-:-:S03]  /*fd60*/  F2FP.PACK_AB R8, R49, R48 ;  /* 0x000000303108723e */ /* 0x004fc600000000ff */
[----:B------:R2:W-:Y:S01]  /*fd70*/  STS [R222+0x4000], R7 ;  /* 0x00400007de007388 */ /* 0x0005e20000000800 */
        /* <DEDUP_REMOVED lines=23> */
[----:B------:R-:W-:Y:S01]  /*fef0*/  STS [R213+0x8400], R16 ;  /* 0x00840010d5007388 */ /* 0x000fe20000000800 */
[----:B------:R-:W-:-:S03]  /*ff00*/  F2FP.PACK_AB R9, R77, R76 ;  /* 0x0000004c4d09723e */ /* 0x000fc600000000ff */
[----:B------:R-:W-:Y:S01]  /*ff10*/  STS [R205+0x8000], R14 ;  /* 0x0080000ecd007388 */ /* 0x000fe20000000800 */
        /* <DEDUP_REMOVED lines=9> */
[----:B------:R1:W-:Y:S04]  /*ffb0*/  STS [R217+0x8400], R8 ;  /* 0x00840008d9007388 */ /* 0x0003e80000000800 */
[----:B------:R1:W-:Y:S04]  /*ffc0*/  STS [R221+0x8000], R6 ;  /* 0x00800006dd007388 */ /* 0x0003e80000000800 */
        /* <DEDUP_REMOVED lines=9> */
[----:B------:R-:W-:-:S03]  /*10060*/  IMAD.MOV.U32 R8, RZ, RZ, c[0x0][0x388] ;  /* 0x0000e200ff087624 */ /* 0x000fc600078e00ff */
[----:B------:R3:W-:Y:S01]  /*10070*/  STS [R223+0x8000], R12 ;  /* 0x0080000cdf007388 */ /* 0x0007e20000000800 */
[----:B------:R-:W-:-:S03]  /*10080*/  IMAD.MOV.U32 R6, RZ, RZ, 0x4 ;  /* 0x00000004ff067424 */ /* 0x000fc600078e00ff */
[----:B------:R3:W-:Y:S01]  /*10090*/  STS [R223+0x8400], R10 ;  /* 0x0084000adf007388 */ /* 0x0007e20000000800 */
[----:B------:R-:W-:Y:S02]  /*100a0*/  IMAD.MOV.U32 R0, RZ, RZ, RZ ;  /* 0x000000ffff007224 */ /* 0x000fe400078e00ff */
[CC--:B------:R-:W-:Y:S01]  /*100b0*/  @P2 IMAD.WIDE R14, R195.reuse, R6.reuse, c[0x0][0x508] ;  /* 0x00014200c30e2625 */ /* 0x0c0fe200078e0206 */
[----:B------:R-:W-:Y:S03]  /*100c0*/  BAR.SYNC.DEFER_BLOCKING 0x1, 0x100 ;  /* 0x0044000000007b1d */ /* 0x000fe60000010000 */
[----:B--2---:R-:W-:-:S03]  /*100d0*/  IMAD.WIDE R6, R195, R6, c[0x0][0x500] ;  /* 0x00014000c3067625 */ /* 0x004fc600078e0206 */
        /* <DEDUP_REMOVED lines=9> */
.L_x_4157:
[----:B---3--:R-:W-:Y:S01]  /*10170*/  IMAD.MOV.U32 R15, RZ, RZ, 0x368 ;  /* 0x00000368ff0f7424 */ /* 0x008fe200078e00ff */
[----:B------:R-:W-:Y:S01]  /*10180*/  ISETP.GT.AND P3, PT, R231, 0x1, PT ;  /* 0x00000001e700780c */ /* 0x000fe20003f64270 */
[----:B------:R-:W-:Y:S01]  /*10190*/  IMAD.MOV.U32 R5, RZ, RZ, c[0x0][0x4e8] ;  /* 0x00013a00ff057624 */ /* 0x000fe200078e00ff */
[----:B------:R-:W-:Y:S01]  /*101a0*/  ISETP.NE.U32.AND P0, PT, RZ, c[0x0][0x500], PT ;  /* 0x00014000ff007a0c */ /* 0x000fe20003f05070 */
[----:B-----5:R-:W-:Y:S01]  /*101b0*/  IMAD R8, R8, c[0x0][0x4e8], RZ ;  /* 0x00013a0008087a24 */ /* 0x020fe200078e02ff */
[----:B------:R-:W-:-:S02]  /*101c0*/  SEL R15, R15, 0x328, P3 ;  /* 0x000003280f0f7807 */ /* 0x000fc40001800000 */
        /* <DEDUP_REMOVED lines=13> */
[----:B------:R-:W-:Y:S02]  /*102a0*/  IMAD R9, R12, R6, R9 ;  /* 0x000000060c097224 */ /* 0x000fe400078e0209 */
[----:B------:R-:W-:-:S04]  /*102b0*/  @P2 IMAD.HI.U32 R6, R5, c[0x0][0x4ec], RZ ;  /* 0x00013b0005062a27 */ /* 0x000fc800078e00ff */
[----:B--2---:R-:W-:Y:S01]  /*102c0*/  IMAD.WIDE.U32 R22, R10, R226, RZ ;  /* 0x000000e20a167225 */ /* 0x004fe200078e00ff */
[----:B------:R-:W-:Y:S02]  /*102d0*/  @P2 SHF.R.U32.HI R14, RZ, c[0x0][0x4f0], R6 ;  /* 0x00013c00ff0e2a19 */ /* 0x000fe40000011606 */
[----:B------:R-:W-:Y:S01]  /*102e0*/  SHF.R.S32.HI R6, RZ, 0x1f, R0 ;  /* 0x0000001fff067819 */ /* 0x000fe20000011400 */
[----:B------:R-:W-:-:S04]  /*102f0*/  IMAD.WIDE.U32 R12, R12, R7, RZ ;  /* 0x000000070c0c7225 */ /* 0x000fc800078e00ff */
[----:B------:R-:W-:Y:S02]  /*10300*/  IMAD R10, R11, R226, RZ ;  /* 0x000000e20b0a7224 */ /* 0x000fe400078e02ff */
[----:B------:R-:W-:Y:S01]  /*10310*/  IMAD.IADD R9, R13, 0x1, R9 ;  /* 0x000000010d097824 */ /* 0x000fe200078e0209 */
[----:B------:R-:W-:Y:S01]  /*10320*/  IADD3 R13, P1, P0, R12, R22, R0 ;  /* 0x000000160c0d7210 */ /* 0x000fe2000783e000 */
[----:B------:R-:W-:Y:S02]  /*10330*/  IMAD.IADD R10, R23, 0x1, R10 ;  /* 0x00000001170a7824 */ /* 0x000fe400078e020a */
[----:B---3--:R-:W-:Y:S02]  /*10340*/  IMAD R11, R21, R16, RZ ;  /* 0x00000010150b7224 */ /* 0x008fe400078e02ff */
[----:B------:R-:W-:Y:S01]  /*10350*/  IMAD.MOV R12, RZ, RZ, -R14 ;  /* 0x000000ffff0c7224 */ /* 0x000fe200078e0a0e */
[----:B------:R-:W-:Y:S01]  /*10360*/  IADD3.X R9, R9, R10, R6, P1, P0 ;  /* 0x0000000a09097210 */ /* 0x000fe20000fe0406 */
[----:B------:R-:W-:-:S04]  /*10370*/  IMAD.WIDE.U32 R16, R20, R16, RZ ;  /* 0x0000001014107225 */ /* 0x000fc800078e00ff */
[----:B----4-:R-:W-:Y:S01]  /*10380*/  IMAD R15, R12, c[0x0][0x4e8], R5 ;  /* 0x00013a000c0f7a24 */ /* 0x010fe200078e0205 */
        /* <DEDUP_REMOVED lines=16> */
[----:B------:R-:W-:Y:S01]  /*10490*/  IMAD.IADD R11, R211, 0x1, R193 ;  /* 0x00000001d30b7824 */ /* 0x000fe200078e02c1 */
[----:B------:R-:W-:Y:S01]  /*104a0*/  SHFL.IDX PT, R16, R9, 0x1, 0x1c1f ;  /* 0x003c1f0009107f89 */ /* 0x000fe200000e0000 */
[----:B------:R-:W-:-:S03]  /*104b0*/  LOP3.LUT P0, RZ, R212, 0x3, RZ, 0xc0, !PT ;  /* 0x00000003d4ff7812 */ /* 0x000fc6000780c0ff */
[----:B------:R-:W1:Y:S01]  /*104c0*/  SHFL.IDX PT, R13, R10, RZ, 0x1c1f ;  /* 0x001c1fff0a0d7589 */ /* 0x000e6200000e0000 */
[C---:B------:R-:W-:Y:S02]  /*104d0*/  IADD3 R15, R11.reuse, 0x8, RZ ;  /* 0x000000080b0f7810 */ /* 0x040fe40007ffe0ff */
[-C--:B------:R-:W-:Y:S01]  /*104e0*/  ISETP.GE.OR P1, PT, R11, R8.reuse, P0 ;  /* 0x000000080b00720c */ /* 0x080fe20000726670 */
[----:B------:R-:W2:Y:S01]  /*104f0*/  SHFL.IDX PT, R17, R10, 0x1, 0x1c1f ;  /* 0x003c1f000a117f89 */ /* 0x000ea200000e0000 */
[----:B------:R-:W-:-:S11]  /*10500*/  ISETP.GE.OR P0, PT, R15, R8, P0 ;  /* 0x000000080f00720c */ /* 0x000fd60000706670 */
[----:B-1----:R1:W-:Y:S01]  /*10510*/  @!P1 ST.E [R12.64], R4 ;  /* 0x000000040c009985 */ /* 0x0023e2000c101908 */
[----:B------:R-:W-:-:S03]  /*10520*/  ISETP.GE.AND P1, PT, R11, R8, PT ;  /* 0x000000080b00720c */ /* 0x000fc60003f26270 */
[----:B--2---:R1:W-:Y:S01]  /*10530*/  @!P0 ST.E [R16.64], R2 ;  /* 0x0000000210008985 */ /* 0x0043e2000c101908 */
[----:B------:R-:W-:Y:S01]  /*10540*/  ISETP.GE.AND P0, PT, R15, R8, PT ;  /* 0x000000080f00720c */ /* 0x000fe20003f06270 */
[----:B------:R-:W-:Y:S05]  /*10550*/  @P3 BRA `(.L_x_4158) ;  /* 0x000007c000003947 */ /* 0x000fea0003800000 */
[----:B------:R-:W-:Y:S01]  /*10560*/  IMAD R5, R6, c[0x0][0x3a0], RZ ;  /* 0x0000e80006057a24 */ /* 0x000fe200078e02ff */
[----:B-1----:R-:W-:Y:S01]  /*10570*/  SHF.R.S32.HI R4, RZ, 0x1f, R7 ;  /* 0x0000001fff047819 */ /* 0x002fe20000011407 */
        /* <DEDUP_REMOVED lines=11> */
[----:B------:R-:W-:Y:S01]  /*10630*/  IMAD.WIDE.U32 R10, R226, c[0x0][0x3e8], R10 ;  /* 0x0000fa00e20a7a25 */ /* 0x000fe200078e000a */
[----:B------:R1:W1:Y:S01]  /*10640*/  LDS.128 R44, [R208+0x3080] ;  /* 0x00308000d02c7984 */ /* 0x0002620000000c00 */
[----:B------:R-:W-:Y:S02]  /*10650*/  MOV R2, R0 ;  /* 0x0000000000027202 */ /* 0x000fe40000000f00 */
[----:B------:R-:W-:Y:S01]  /*10660*/  @P2 IMAD.HI.U32 R5, R0, c[0x0][0x4ec], RZ ;  /* 0x00013b0000052a27 */ /* 0x000fe200078e00ff */
[----:B------:R1:W1:Y:S03]  /*10670*/  LDS.128 R40, [R208+0x4080] ;  /* 0x00408000d0287984 */ /* 0x0002660000000c00 */
[----:B------:R-:W-:Y:S01]  /*10680*/  IMAD R11, R226, c[0x0][0x3ec], R11 ;  /* 0x0000fb00e20b7a24 */ /* 0x000fe200078e020b */
[----:B------:R1:W1:Y:S01]  /*10690*/  LDS.128 R36, [R208+0x5080] ;  /* 0x00508000d0247984 */ /* 0x0002620000000c00 */
[----:B------:R-:W-:-:S02]  /*106a0*/  @P2 SHF.R.U32.HI R2, RZ, c[0x0][0x4f0], R5 ;  /* 0x00013c00ff022a19 */ /* 0x000fc40000011605 */
[----:B------:R-:W-:Y:S01]  /*106b0*/  IMAD.WIDE.U32 R10, R7, c[0x0][0x3f0], R10 ;  /* 0x0000fc00070a7a25 */ /* 0x000fe200078e000a */
[----:B------:R1:W1:Y:S01]  /*106c0*/  LDS.128 R32, [R208+0x6080] ;  /* 0x00608000d0207984 */ /* 0x0002620000000c00 */
[----:B------:R-:W-:Y:S02]  /*106d0*/  SHF.R.S32.HI R6, RZ, 0x1f, R2 ;  /* 0x0000001fff067819 */ /* 0x000fe40000011402 */
[----:B------:R-:W-:Y:S01]  /*106e0*/  IADD3 R5, -R2, RZ, RZ ;  /* 0x000000ff02057210 */ /* 0x000fe20007ffe1ff */
[----:B------:R1:W1:Y:S01]  /*106f0*/  LDS.128 R28, [R208+0x7080] ;  /* 0x00708000d01c7984 */ /* 0x0002620000000c00 */
[----:B------:R-:W-:Y:S01]  /*10700*/  IADD3 R11, R11, R4, RZ ;  /* 0x000000040b0b7210 */ /* 0x000fe20007ffe0ff */
[----:B------:R-:W-:Y:S02]  /*10710*/  IMAD R7, R6, c[0x0][0x3e0], RZ ;  /* 0x0000f80006077a24 */ /* 0x000fe400078e02ff */
[----:B------:R1:W1:Y:S01]  /*10720*/  LDS.128 R24, [R208+0x8080] ;  /* 0x00808000d0187984 */ /* 0x0002620000000c00 */
[----:B------:R-:W-:-:S02]  /*10730*/  IMAD R5, R5, c[0x0][0x4e8], R0 ;  /* 0x00013a0005057a24 */ /* 0x000fc400078e0200 */
[C---:B------:R-:W-:Y:S01]  /*10740*/  IMAD R7, R2.reuse, c[0x0][0x3e4], R7 ;  /* 0x0000f90002077a24 */ /* 0x040fe200078e0207 */
[----:B------:R1:W1:Y:S01]  /*10750*/  LDS.128 R20, [R208+0x9080] ;  /* 0x00908000d0147984 */ /* 0x0002620000000c00 */
[----:B------:R-:W-:Y:S01]  /*10760*/  IMAD.WIDE.U32 R10, R2, c[0x0][0x3e0], R10 ;  /* 0x0000f800020a7a25 */ /* 0x000fe200078e000a */
[----:B------:R-:W-:Y:S02]  /*10770*/  SHF.R.S32.HI R0, RZ, 0x1f, R5 ;  /* 0x0000001fff007819 */ /* 0x000fe40000011405 */
[----:B------:R1:W1:Y:S02]  /*10780*/  LDS.128 R16, [R208+0xa080] ;  /* 0x00a08000d0107984 */ /* 0x0002640000000c00 */
[----:B------:R-:W-:Y:S01]  /*10790*/  IADD3 R11, R11, R7, RZ ;  /* 0x000000070b0b7210 */ /* 0x000fe20007ffe0ff */
[----:B------:R-:W-:Y:S01]  /*107a0*/  IMAD R0, R0, c[0x0][0x3d8], RZ ;  /* 0x0000f60000007a24 */ /* 0x000fe200078e02ff */
[----:B------:R1:W1:Y:S03]  /*107b0*/  LDS.128 R12, [R208+0xb080] ;  /* 0x00b08000d00c7984 */ /* 0x0002660000000c00 */
[----:B------:R-:W-:-:S04]  /*107c0*/  IMAD.WIDE.U32 R6, R5, c[0x0][0x3d8], R10 ;  /* 0x0000f60005067a25 */ /* 0x000fc800078e000a */
[----:B------:R-:W-:Y:S01]  /*107d0*/  IMAD R5, R5, c[0x0][0x3dc], R0 ;  /* 0x0000f70005057a24 */ /* 0x000fe200078e0200 */
[----:B------:R-:W-:-:S04]  /*107e0*/  LEA R10, P0, R6, c[0x0][0x380], 0x1 ;  /* 0x0000e000060a7a11 */ /* 0x000fc800078008ff */
[----:B------:R-:W-:-:S04]  /*107f0*/  IADD3 R5, R7, R5, RZ ;  /* 0x0000000507057210 */ /* 0x000fc80007ffe0ff */
[----:B------:R-:W-:Y:S01]  /*10800*/  LEA.HI.X R9, R6, c[0x0][0x384], R5, 0x1, P0 ;  /* 0x0000e10006097a11 */ /* 0x000fe200000f0c05 */
[----:B------:R-:W-:Y:S05]  /*10810*/  BRA.DIV ~URZ, `(.L_x_4159) ;  /* 0x000039427f007947 */ /* 0x000fea000b800000 */
[----:B--234-:R2:W3:Y:S02]  /*10820*/  SHFL.IDX PT, R11, R9, RZ, 0x181f ;  /* 0x00181fff090b7589 */ /* 0x01c4e400000e0000 */
.L_x_4226:
[----:B------:R-:W-:Y:S05]  /*10830*/  BRA.DIV ~URZ, `(.L_x_4160) ;  /* 0x000039927f007947 */ /* 0x000fea000b800000 */
[----:B------:R4:W2:Y:S02]  /*10840*/  SHFL.IDX PT, R2, R10, RZ, 0x181f ;  /* 0x00181fff0a027589 */ /* 0x0008a400000e0000 */
.L_x_4227:
        /* <DEDUP_REMOVED lines=15> */
.L_x_4162:
[----:B------:R-:W-:Y:S05]  /*10940*/  BSYNC B0 ;  /* 0x0000000000007941 */ /* 0x000fea0003800000 */
.L_x_4161:
[----:B------:R-:W-:Y:S05]  /*10950*/  BRA.DIV ~URZ, `(.L_x_4163) ;  /* 0x000038d27f007947 */ /* 0x000fea000b800000 */
[----:B---3--:R3:W4:Y:S04]  /*10960*/  SHFL.IDX PT, R11, R9, 0x1, 0x181f ;  /* 0x00381f00090b7f89 */ /* 0x00872800000e0000 */
[----:B--2---:R3:W2:Y:S02]  /*10970*/  SHFL.IDX PT, R2, R10, 0x1, 0x181f ;  /* 0x00381f000a027f89 */ /* 0x0046a400000e0000 */
.L_x_4228:
        /* <DEDUP_REMOVED lines=9> */
[C---:B-1----:R-:W-:Y:S02]  /*10a10*/  @!P0 LEA R24, P3, R203.reuse, R2, 0x1 ;  /* 0x00000002cb188211 */ /* 0x042fe400078608ff */
[-C--:B----4-:R-:W-:Y:S02]  /*10a20*/  @!P2 LEA.HI.X R7, R218, R11.reuse, R219, 0x1, P5 ;  /* 0x0000000bda07a211 */ /* 0x090fe400028f0cdb */
[-C--:B------:R-:W-:Y:S02]  /*10a30*/  @!P1 LEA.HI.X R5, R204, R11.reuse, R199, 0x1, P4 ;  /* 0x0000000bcc059211 */ /* 0x080fe400020f0cc7 */
[----:B------:R-:W-:Y:S01]  /*10a40*/  @!P0 LEA.HI.X R25, R203, R11, R198, 0x1, P3 ;  /* 0x0000000bcb198211 */ /* 0x000fe200018f0cc6 */
[----:B------:R1:W-:Y:S04]  /*10a50*/  @!P2 ST.E.128 [R6.64], R52 ;  /* 0x000000340600a985 */ /* 0x0003e8000c101d08 */
[----:B------:R1:W-:Y:S04]  /*10a60*/  @!P1 ST.E.128 [R4.64], R36 ;  /* 0x0000002404009985 */ /* 0x0003e8000c101d08 */
[----:B------:R1:W-:Y:S02]  /*10a70*/  @!P0 ST.E.128 [R24.64], R20 ;  /* 0x0000001418008985 */ /* 0x0003e4000c101d08 */
.L_x_4165:
[----:B------:R-:W-:Y:S05]  /*10a80*/  BSYNC B0 ;  /* 0x0000000000007941 */ /* 0x000fea0003800000 */
.L_x_4164:
[----:B------:R-:W-:Y:S05]  /*10a90*/  BRA.DIV ~URZ, `(.L_x_4166) ;  /* 0x000038527f007947 */ /* 0x000fea000b800000 */
[----:B----4-:R4:W3:Y:S02]  /*10aa0*/  SHFL.IDX PT, R11, R9, 0x2, 0x181f ;  /* 0x00581f00090b7f89 */ /* 0x0108e400000e0000 */
.L_x_4229:
[----:B------:R-:W-:Y:S05]  /*10ab0*/  BRA.DIV ~URZ, `(.L_x_4167) ;  /* 0x000038a27f007947 */ /* 0x000fea000b800000 */
[----:B--2---:R2:W4:Y:S02]  /*10ac0*/  SHFL.IDX PT, R2, R10, 0x2, 0x181f ;  /* 0x00581f000a027f89 */ /* 0x00452400000e0000 */
.L_x_4230:
[----:B-1----:R-:W-:Y:S01]  /*10ad0*/  IADD3 R5, R193, 0x40, RZ ;  /* 0x00000040c1057810 */ /* 0x002fe20007ffe0ff */
        /* <DEDUP_REMOVED lines=15> */
.L_x_4169:
[----:B------:R-:W-:Y:S05]  /*10bd0*/  BSYNC B0 ;  /* 0x0000000000007941 */ /* 0x000fea0003800000 */
.L_x_4168:
[----:B------:R-:W-:Y:S05]  /*10be0*/  BRA.DIV ~URZ, `(.L_x_4170) ;  /* 0x000037d27f007947 */ /* 0x000fea000b800000 */
[----:B---34-:R-:W3:Y:S04]  /*10bf0*/  SHFL.IDX PT, R9, R9, 0x3, 0x181f ;  /* 0x00781f0009097f89 */ /* 0x018ee800000e0000 */
[----:B------:R4:W1:Y:S02]  /*10c00*/  SHFL.IDX PT, R2, R10, 0x3, 0x181f ;  /* 0x00781f000a027f89 */ /* 0x00086400000e0000 */
.L_x_4231:
[----:B------:R-:W-:-:S04]  /*10c10*/  IADD3 R193, R193, 0x60, RZ ;  /* 0x00000060c1c17810 */ /* 0x000fc80007ffe0ff */
[----:B------:R-:W-:-:S13]  /*10c20*/  ISETP.GE.AND P0, PT, R193, R8, PT ;  /* 0x00000008c100720c */ /* 0x000fda0003f06270 */
[----:B------:R-:W-:Y:S05]  /*10c30*/  @P0 BRA `(.L_x_4171) ;  /* 0x00001e3000000947 */ /* 0x000fea0003800000 */
[----:B------:R-:W-:Y:S02]  /*10c40*/  ISETP.GE.AND P1, PT, R218, c[0x0][0x3c8], PT ;  /* 0x0000f200da007a0c */ /* 0x000fe40003f26270 */
[----:B------:R-:W-:-:S11]  /*10c50*/  ISETP.GE.AND P0, PT, R204, c[0x0][0x3c8], PT ;  /* 0x0000f200cc007a0c */ /* 0x000fd60003f06270 */
[-C--:B-1----:R-:W-:Y:S02]  /*10c60*/  @!P1 LEA R6, P3, R218, R2.reuse, 0x1 ;  /* 0x00000002da069211 */ /* 0x082fe400078608ff */
[----:B------:R-:W-:Y:S02]  /*10c70*/  @!P0 LEA R4, P2, R204, R2, 0x1 ;  /* 0x00000002cc048211 */ /* 0x000fe400078408ff */
[-C--:B---3--:R-:W-:Y:S02]  /*10c80*/  @!P1 LEA.HI.X R7, R218, R9.reuse, R219, 0x1, P3 ;  /* 0x00000009da079211 */ /* 0x088fe400018f0cdb */
        /* <DEDUP_REMOVED lines=9> */
.L_x_4158:
[----:B------:R-:W-:Y:S01]  /*10d20*/  IMAD R9, R6, c[0x0][0x408], RZ ;  /* 0x0001020006097a24 */ /* 0x000fe200078e02ff */
[----:B-1----:R-:W-:Y:S01]  /*10d30*/  MOV R4, R5 ;  /* 0x0000000500047202 */ /* 0x002fe20000000f00 */
[----:B------:R-:W-:-:S04]  /*10d40*/  IMAD.WIDE.U32 R10, R0, c[0x0][0x408], RZ ;  /* 0x00010200000a7a25 */ /* 0x000fc800078e00ff */
[----:B------:R-:W-:Y:S01]  /*10d50*/  IMAD R9, R0, c[0x0][0x40c], R9 ;  /* 0x0001030000097a24 */ /* 0x000fe200078e0209 */
[----:B------:R-:W-:Y:S01]  /*10d60*/  SHF.R.S32.HI R0, RZ, 0x1f, R7 ;  /* 0x0000001fff007819 */ /* 0x000fe20000011407 */
[----:B------:R-:W-:-:S03]  /*10d70*/  @P2 IMAD.HI.U32 R2, R5, c[0x0][0x4ec], RZ ;  /* 0x00013b0005022a27 */ /* 0x000fc600078e00ff */
[----:B------:R-:W-:Y:S01]  /*10d80*/  IADD3 R11, R11, R9, RZ ;  /* 0x000000090b0b7210 */ /* 0x000fe20007ffe0ff */
[----:B------:R-:W-:Y:S01]  /*10d90*/  IMAD R0, R0, c[0x0][0x440], RZ ;  /* 0x0001100000007a24 */ /* 0x000fe200078e02ff */
[----:B------:R-:W-:-:S03]  /*10da0*/  @P2 SHF.R.U32.HI R4, RZ, c[0x0][0x4f0], R2 ;  /* 0x00013c00ff042a19 */ /* 0x000fc60000011602 */
[----:B------:R-:W-:-:S04]  /*10db0*/  IMAD.WIDE.U32 R8, R226, c[0x0][0x438], R10 ;  /* 0x00010e00e2087a25 */ /* 0x000fc800078e000a */
[----:B------:R-:W-:Y:S02]  /*10dc0*/  IMAD R9, R226, c[0x0][0x43c], R9 ;  /* 0x00010f00e2097a24 */ /* 0x000fe400078e0209 */
[C---:B------:R-:W-:Y:S02]  /*10dd0*/  IMAD R0, R7.reuse, c[0x0][0x444], R0 ;  /* 0x0001110007007a24 */ /* 0x040fe400078e0200 */
[----:B------:R-:W-:Y:S01]  /*10de0*/  IMAD.WIDE.U32 R8, R7, c[0x0][0x440], R8 ;  /* 0x0001100007087a25 */ /* 0x000fe200078e0008 */
[----:B------:R-:W-:-:S04]  /*10df0*/  SHF.R.S32.HI R7, RZ, 0x1f, R4 ;  /* 0x0000001fff077819 */ /* 0x000fc80000011404 */
[----:B------:R-:W-:Y:S01]  /*10e00*/  IADD3 R9, R9, R0, RZ ;  /* 0x0000000009097210 */ /* 0x000fe20007ffe0ff */
[----:B------:R-:W-:Y:S01]  /*10e10*/  IMAD R7, R7, c[0x0][0x430], RZ ;  /* 0x00010c0007077a24 */ /* 0x000fe200078e02ff */
[----:B------:R-:W-:-:S03]  /*10e20*/  IADD3 R0, -R4, RZ, RZ ;  /* 0x000000ff04007210 */ /* 0x000fc60007ffe1ff */
[----:B------:R-:W-:-:S04]  /*10e30*/  IMAD.WIDE.U32 R8, R232, c[0x0][0x448], R8 ;  /* 0x00011200e8087a25 */ /* 0x000fc800078e0008 */
        /* <DEDUP_REMOVED lines=14> */
.L_x_4232:
[----:B------:R-:W-:Y:S05]  /*10f20*/  BRA.DIV ~URZ, `(.L_x_4173) ;  /* 0x000035c27f007947 */ /* 0x000fea000b800000 */
[----:B------:R3:W4:Y:S02]  /*10f30*/  SHFL.IDX PT, R2, R152, RZ, 0x1c1f ;  /* 0x001c1fff98027589 */ /* 0x00072400000e0000 */
.L_x_4233:
        /* <DEDUP_REMOVED lines=54> */
[-C--:B------:R-:W-:Y:S02]  /*112a0*/  @!P2 LEA R4, P3, R149, R2.reuse, 0x2 ;  /* 0x000000029504a211 */ /* 0x080fe400078610ff */
[-C--:B--2---:R-:W-:Y:S02]  /*112b0*/  @!P6 LEA.HI.X R7, R209, R153.reuse, R150, 0x2, P4 ;  /* 0x00000099d107e211 */ /* 0x084fe400020f1496 */
[----:B------:R-:W-:Y:S02]  /*112c0*/  @!P2 LEA.HI.X R5, R149, R153, R148, 0x2, P3 ;  /* 0x000000999505a211 */ /* 0x000fe400018f1494 */
[----:B------:R-:W-:Y:S01]  /*112d0*/  @!P5 LEA R154, P4, R147, R2, 0x2 ;  /* 0x00000002939ad211 */ /* 0x000fe200078810ff */
[----:B------:R2:W-:Y:S01]  /*112e0*/  @!P6 ST.E.64 [R6.64], R128 ;  /* 0x000000800600e985 */ /* 0x0005e2000c101b08 */
[----:B------:R-:W-:-:S02]  /*112f0*/  ISETP.GE.AND P6, PT, R143, c[0x0][0x3c8], PT ;  /* 0x0000f2008f007a0c */ /* 0x000fc40003fc6270 */
[----:B------:R-:W-:Y:S01]  /*11300*/  @!P1 LEA R156, P3, R145, R2, 0x2 ;  /* 0x00000002919c9211 */ /* 0x000fe200078610ff */
[----:B------:R4:W-:Y:S01]  /*11310*/  @!P2 ST.E.64 [R4.64], R124 ;  /* 0x0000007c0400a985 */ /* 0x0009e2000c101b08 */
[----:B------:R-:W-:Y:S02]  /*11320*/  ISETP.GE.AND P2, PT, R141, c[0x0][0x3c8], PT ;  /* 0x0000f2008d007a0c */ /* 0x000fe40003f46270 */
[-C--:B------:R-:W-:Y:S02]  /*11330*/  @!P5 LEA.HI.X R155, R147, R153.reuse, R146, 0x2, P4 ;  /* 0x00000099939bd211 */ /* 0x080fe400020f1492 */
[----:B------:R-:W-:-:S03]  /*11340*/  @!P1 LEA.HI.X R157, R145, R153, R144, 0x2, P3 ;  /* 0x00000099919d9211 */ /* 0x000fc600018f1490 */
[----:B------:R5:W-:Y:S01]  /*11350*/  @!P5 ST.E.64 [R154.64], R100 ;  /* 0x000000649a00d985 */ /* 0x000be2000c101b08 */
[----:B------:R-:W-:Y:S02]  /*11360*/  ISETP.GE.AND P5, PT, R139, c[0x0][0x3c8], PT ;  /* 0x0000f2008b007a0c */ /* 0x000fe40003fa6270 */
[----:B------:R-:W-:Y:S01]  /*11370*/  @!P6 LEA R158, P4, R143, R2, 0x2 ;  /* 0x000000028f9ee211 */ /* 0x000fe200078810ff */
[----:B------:R1:W-:Y:S01]  /*11380*/  @!P1 ST.E.64 [R156.64], R104 ;  /* 0x000000689c009985 */ /* 0x0003e2000c101b08 */
[----:B------:R-:W-:Y:S02]  /*11390*/  ISETP.GE.AND P1, PT, R137, c[0x0][0x3c8], PT ;  /* 0x0000f20089007a0c */ /* 0x000fe40003f26270 */
[----:B------:R-:W-:-:S05]  /*113a0*/  @!P6 LEA.HI.X R159, R143, R153, R142, 0x2, P4 ;  /* 0x000000998f9fe211 */ /* 0x000fca00020f148e */
[----:B------:R3:W-:Y:S01]  /*113b0*/  @!P6 ST.E.64 [R158.64], R108 ;  /* 0x0000006c9e00e985 */ /* 0x0007e2000c101b08 */
[----:B------:R-:W-:Y:S02]  /*113c0*/  ISETP.GE.AND P6, PT, R135, c[0x0][0x3c8], PT ;  /* 0x0000f20087007a0c */ /* 0x000fe40003fc6270 */
[----:B--2---:R-:W-:-:S04]  /*113d0*/  @!P2 LEA R6, P3, R141, R2, 0x2 ;  /* 0x000000028d06a211 */ /* 0x004fc800078610ff */
[----:B------:R-:W-:Y:S02]  /*113e0*/  @!P2 LEA.HI.X R7, R141, R153, R140, 0x2, P3 ;  /* 0x000000998d07a211 */ /* 0x000fe400018f148c */
[----:B----4-:R-:W-:-:S03]  /*113f0*/  @!P5 LEA R4, P4, R139, R2, 0x2 ;  /* 0x000000028b04d211 */ /* 0x010fc600078810ff */
[----:B------:R2:W-:Y:S01]  /*11400*/  @!P2 ST.E.64 [R6.64], R112 ;  /* 0x000000700600a985 */ /* 0x0005e2000c101b08 */
[----:B------:R-:W-:Y:S02]  /*11410*/  ISETP.GE.AND P2, PT, R133, c[0x0][0x3c8], PT ;  /* 0x0000f20085007a0c */ /* 0x000fe40003f46270 */
[-C--:B-----5:R-:W-:Y:S02]  /*11420*/  @!P1 LEA R100, P3, R137, R2.reuse, 0x2 ;  /* 0x0000000289649211 */ /* 0x0a0fe400078610ff */
[-C--:B------:R-:W-:Y:S02]  /*11430*/  @!P5 LEA.HI.X R5, R139, R153.reuse, R138, 0x2, P4 ;  /* 0x000000998b05d211 */ /* 0x080fe400020f148a */
[----:B------:R-:W-:Y:S02]  /*11440*/  @!P1 LEA.HI.X R101, R137, R153, R136, 0x2, P3 ;  /* 0x0000009989659211 */ /* 0x000fe400018f1488 */
[----:B-1----:R-:W-:Y:S01]  /*11450*/  @!P6 LEA R104, P4, R135, R2, 0x2 ;  /* 0x000000028768e211 */ /* 0x002fe200078810ff */
[----:B------:R1:W-:Y:S01]  /*11460*/  @!P5 ST.E.64 [R4.64], R116 ;  /* 0x000000740400d985 */ /* 0x0003e2000c101b08 */
[----:B------:R-:W-:-:S02]  /*11470*/  ISETP.GE.AND P5, PT, R35, c[0x0][0x3c8], PT ;  /* 0x0000f20023007a0c */ /* 0x000fc40003fa6270 */
[-C--:B------:R-:W-:Y:S01]  /*11480*/  @!P6 LEA.HI.X R105, R135, R153.reuse, R134, 0x2, P4 ;  /* 0x000000998769e211 */ /* 0x080fe200020f1486 */
        /* <DEDUP_REMOVED lines=11> */
[-C--:B-1----:R-:W-:Y:S02]  /*11540*/  @!P1 LEA R4, P3, R33, R2.reuse, 0x2 ;  /* 0x0000000221049211 */ /* 0x082fe400078610ff */
[----:B------:R-:W-:Y:S02]  /*11550*/  ISETP.GE.AND P5, PT, R27, c[0x0][0x3c8], PT ;  /* 0x0000f2001b007a0c */ /* 0x000fe40003fa6270 */
[----:B------:R-:W-:Y:S02]  /*11560*/  @!P1 LEA.HI.X R5, R33, R153, R32, 0x2, P3 ;  /* 0x0000009921059211 */ /* 0x000fe400018f1420 */
[-C--:B----4-:R-:W-:Y:S02]  /*11570*/  @!P6 LEA R100, P4, R31, R2.reuse, 0x2 ;  /* 0x000000021f64e211 */ /* 0x090fe400078810ff */
[----:B---3--:R-:W-:Y:S01]  /*11580*/  @!P2 LEA R36, P3, R29, R2, 0x2 ;  /* 0x000000021d24a211 */ /* 0x008fe200078610ff */
[----:B------:R1:W-:Y:S01]  /*11590*/  @!P1 ST.E.64 [R4.64], R48 ;  /* 0x0000003004009985 */ /* 0x0003e2000c101b08 */
[----:B------:R-:W-:-:S02]  /*115a0*/  ISETP.GE.AND P1, PT, R25, c[0x0][0x3c8], PT ;  /* 0x0000f20019007a0c */ /* 0x000fc40003f26270 */
[-C--:B------:R-:W-:Y:S02]  /*115b0*/  @!P6 LEA.HI.X R101, R31, R153.reuse, R30, 0x2, P4 ;  /* 0x000000991f65e211 */ /* 0x080fe400020f141e */
[-C--:B------:R-:W-:Y:S02]  /*115c0*/  @!P2 LEA.HI.X R37, R29, R153.reuse, R28, 0x2, P3 ;  /* 0x000000991d25a211 */ /* 0x080fe400018f141c */
[----:B-----5:R-:W-:Y:S01]  /*115d0*/  @!P5 LEA R40, P3, R27, R2, 0x2 ;  /* 0x000000021b28d211 */ /* 0x020fe200078610ff */
[----:B------:R-:W-:Y:S01]  /*115e0*/  @!P6 ST.E.64 [R100.64], R52 ;  /* 0x000000346400e985 */ /* 0x000fe2000c101b08 */
[----:B------:R-:W-:Y:S02]  /*115f0*/  ISETP.GE.AND P6, PT, R23, c[0x0][0x3c8], PT ;  /* 0x0000f20017007a0c */ /* 0x000fe40003fc6270 */
[----:B------:R-:W-:Y:S01]  /*11600*/  ISETP.GE.AND P4, PT, R21, c[0x0][0x3c8], PT ;  /* 0x0000f20015007a0c */ /* 0x000fe20003f86270 */
[----:B------:R3:W-:Y:S01]  /*11610*/  @!P2 ST.E.64 [R36.64], R56 ;  /* 0x000000382400a985 */ /* 0x0007e2000c101b08 */
[----:B------:R-:W-:-:S02]  /*11620*/  @!P5 LEA.HI.X R41, R27, R153, R26, 0x2, P3 ;  /* 0x000000991b29d211 */ /* 0x000fc400018f141a */
[----:B------:R-:W-:-:S03]  /*11630*/  ISETP.GE.AND P3, PT, R19, c[0x0][0x3c8], PT ;  /* 0x0000f20013007a0c */ /* 0x000fc60003f66270 */
[----:B------:R-:W-:Y:S01]  /*11640*/  @!P5 ST.E.64 [R40.64], R60 ;  /* 0x0000003c2800d985 */ /* 0x000fe2000c101b08 */
[----:B--2---:R-:W-:-:S04]  /*11650*/  @!P1 LEA R6, P2, R25, R2, 0x2 ;  /* 0x0000000219069211 */ /* 0x004fc800078410ff */
[----:B------:R-:W-:Y:S02]  /*11660*/  @!P1 LEA.HI.X R7, R25, R153, R24, 0x2, P2 ;  /* 0x0000009919079211 */ /* 0x000fe400010f1418 */
[----:B------:R-:W-:-:S03]  /*11670*/  @!P4 LEA R44, P5, R21, R2, 0x2 ;  /* 0x00000002152cc211 */ /* 0x000fc600078a10ff */
[----:B------:R2:W-:Y:S01]  /*11680*/  @!P1 ST.E.64 [R6.64], R64 ;  /* 0x0000004006009985 */ /* 0x0005e2000c101b08 */
[----:B-1----:R-:W-:Y:S02]  /*11690*/  @!P6 LEA R4, P2, R23, R2, 0x2 ;  /* 0x000000021704e211 */ /* 0x002fe400078410ff */
[----:B------:R-:W-:Y:S02]  /*116a0*/  ISETP.GE.AND P1, PT, R17, c[0x0][0x3c8], PT ;  /* 0x0000f20011007a0c */ /* 0x000fe40003f26270 */
[-C--:B------:R-:W-:Y:S02]  /*116b0*/  @!P6 LEA.HI.X R5, R23, R153.reuse, R22, 0x2, P2 ;  /* 0x000000991705e211 */ /* 0x080fe400010f1416 */
[----:B------:R-:W-:Y:S02]  /*116c0*/  @!P4 LEA.HI.X R45, R21, R153, R20, 0x2, P5 ;  /* 0x00000099152dc211 */ /* 0x000fe400028f1414 */
[----:B------:R-:W-:Y:S01]  /*116d0*/  ISETP.GE.AND P5, PT, R13, c[0x0][0x3c8], PT ;  /* 0x0000f2000d007a0c */ /* 0x000fe20003fa6270 */
[----:B------:R1:W-:Y:S01]  /*116e0*/  @!P6 ST.E.64 [R4.64], R68 ;  /* 0x000000440400e985 */ /* 0x0003e2000c101b08 */
[----:B------:R-:W-:-:S02]  /*116f0*/  ISETP.GE.AND P6, PT, R15, c[0x0][0x3c8], PT ;  /* 0x0000f2000f007a0c */ /* 0x000fc40003fc6270 */
[----:B---3--:R-:W-:Y:S01]  /*11700*/  @!P3 LEA R36, P2, R19, R2, 0x2 ;  /* 0x000000021324b211 */ /* 0x008fe200078410ff */
[----:B------:R3:W-:Y:S01]  /*11710*/  @!P4 ST.E.64 [R44.64], R72 ;  /* 0x000000482c00c985 */ /* 0x0007e2000c101b08 */
[----:B------:R-:W-:Y:S02]  /*11720*/  ISETP.GE.AND P4, PT, R11, c[0x0][0x3c8], PT ;  /* 0x0000f2000b007a0c */ /* 0x000fe40003f86270 */
[----:B------:R-:W-:-:S05]  /*11730*/  @!P3 LEA.HI.X R37, R19, R153, R18, 0x2, P2 ;  /* 0x000000991325b211 */ /* 0x000fca00010f1412 */
[----:B------:R4:W-:Y:S01]  /*11740*/  @!P3 ST.E.64 [R36.64], R76 ;  /* 0x0000004c2400b985 */ /* 0x0009e2000c101b08 */
[----:B------:R-:W-:Y:S02]  /*11750*/  ISETP.GE.AND P3, PT, R9, c[0x0][0x3c8], PT ;  /* 0x0000f20009007a0c */ /* 0x000fe40003f66270 */
[----:B--2---:R-:W-:-:S04]  /*11760*/  @!P1 LEA R6, P2, R17, R2, 0x2 ;  /* 0x0000000211069211 */ /* 0x004fc800078410ff */
[----:B------:R-:W-:Y:S02]  /*11770*/  @!P1 LEA.HI.X R7, R17, R153, R16, 0x2, P2 ;  /* 0x0000009911079211 */ /* 0x000fe400010f1410 */
[----:B------:R-:W-:-:S03]  /*11780*/  @!P6 LEA R40, P2, R15, R2, 0x2 ;  /* 0x000000020f28e211 */ /* 0x000fc600078410ff */
[----:B------:R4:W-:Y:S01]  /*11790*/  @!P1 ST.E.64 [R6.64], R80 ;  /* 0x0000005006009985 */ /* 0x0009e2000c101b08 */
[-C--:B------:R-:W-:Y:S02]  /*117a0*/  @!P5 LEA R48, P1, R13, R2.reuse, 0x2 ;  /* 0x000000020d30d211 */ /* 0x080fe400078210ff */
[-C--:B------:R-:W-:Y:S02]  /*117b0*/  @!P6 LEA.HI.X R41, R15, R153.reuse, R14, 0x2, P2 ;  /* 0x000000990f29e211 */ /* 0x080fe400010f140e */
[-C--:B-1----:R-:W-:Y:S02]  /*117c0*/  @!P4 LEA R4, P2, R11, R2.reuse, 0x2 ;  /* 0x000000020b04c211 */ /* 0x082fe400078410ff */
[-C--:B------:R-:W-:Y:S01]  /*117d0*/  @!P5 LEA.HI.X R49, R13, R153.reuse, R12, 0x2, P1 ;  /* 0x000000990d31d211 */ /* 0x080fe200008f140c */
[----:B------:R4:W-:Y:S01]  /*117e0*/  @!P6 ST.E.64 [R40.64], R84 ;  /* 0x000000542800e985 */ /* 0x0009e2000c101b08 */
[----:B---3--:R-:W-:Y:S02]  /*117f0*/  @!P3 LEA R44, P1, R9, R2, 0x2 ;  /* 0x00000002092cb211 */ /* 0x008fe400078210ff */
[-C--:B------:R-:W-:Y:S01]  /*11800*/  @!P4 LEA.HI.X R5, R11, R153.reuse, R10, 0x2, P2 ;  /* 0x000000990b05c211 */ /* 0x080fe200010f140a */
[----:B------:R4:W-:Y:S01]  /*11810*/  @!P5 ST.E.64 [R48.64], R88 ;  /* 0x000000583000d985 */ /* 0x0009e2000c101b08 */
[----:B------:R-:W-:-:S03]  /*11820*/  @!P3 LEA.HI.X R45, R9, R153, R8, 0x2, P1 ;  /* 0x00000099092db211 */ /* 0x000fc600008f1408 */
[----:B------:R4:W-:Y:S04]  /*11830*/  @!P4 ST.E.64 [R4.64], R92 ;  /* 0x0000005c0400c985 */ /* 0x0009e8000c101b08 */
[----:B------:R4:W-:Y:S02]  /*11840*/  @!P3 ST.E.64 [R44.64], R96 ;  /* 0x000000602c00b985 */ /* 0x0009e4000c101b08 */
.L_x_4175:
[----:B------:R-:W-:Y:S05]  /*11850*/  BSYNC B0 ;  /* 0x0000000000007941 */ /* 0x000fea0003800000 */
.L_x_4174:
[----:B------:R-:W-:Y:S05]  /*11860*/  BRA.DIV ~URZ, `(.L_x_4176) ;  /* 0x00002ce27f007947 */ /* 0x000fea000b800000 */
[----:B-1----:R-:W1:Y:S04]  /*11870*/  SHFL.IDX PT, R151, R151, 0x1, 0x1c1f ;  /* 0x003c1f0097977f89 */ /* 0x002e6800000e0000 */
[----:B----4-:R4:W3:Y:S02]  /*11880*/  SHFL.IDX PT, R2, R152, 0x1, 0x1c1f ;  /* 0x003c1f0098027f89 */ /* 0x0108e400000e0000 */
.L_x_4234:
[----:B------:R-:W-:Y:S05]  /*11890*/  @P0 BRA `(.L_x_4171) ;  /* 0x000011d000000947 */ /* 0x000fea0003800000 */
[----:B------:R-:W-:Y:S02]  /*118a0*/  ISETP.GE.AND P3, PT, R149, c[0x0][0x3c8], PT ;  /* 0x0000f20095007a0c */ /* 0x000fe40003f66270 */
[----:B------:R-:W-:-:S02]  /*118b0*/  ISETP.GE.AND P2, PT, R147, c[0x0][0x3c8], PT ;  /* 0x0000f20093007a0c */ /* 0x000fc40003f46270 */
[----:B------:R-:W-:Y:S02]  /*118c0*/  ISETP.GE.AND P4, PT, R209, c[0x0][0x3c8], PT ;  /* 0x0000f200d1007a0c */ /* 0x000fe40003f86270 */
[----:B------:R-:W-:Y:S02]  /*118d0*/  ISETP.GE.AND P0, PT, R143, c[0x0][0x3c8], PT ;  /* 0x0000f2008f007a0c */ /* 0x000fe40003f06270 */
[----:B------:R-:W-:-:S05]  /*118e0*/  ISETP.GE.AND P1, PT, R145, c[0x0][0x3c8], PT ;  /* 0x0000f20091007a0c */ /* 0x000fca0003f26270 */
[----:B---3--:R-:W-:-:S04]  /*118f0*/  @!P3 LEA R4, P5, R149, R2, 0x2 ;  /* 0x000000029504b211 */ /* 0x008fc800078a10ff */
[-C--:B-1----:R-:W-:Y:S02]  /*11900*/  @!P3 LEA.HI.X R5, R149, R151.reuse, R148, 0x2, P5 ;  /* 0x000000979505b211 */ /* 0x082fe400028f1494 */
[-C--:B------:R-:W-:Y:S02]  /*11910*/  @!P2 LEA R6, P5, R147, R2.reuse, 0x2 ;  /* 0x000000029306a211 */ /* 0x080fe400078a10ff */
[-C--:B------:R-:W-:Y:S02]  /*11920*/  @!P4 LEA R36, P6, R209, R2.reuse, 0x2 ;  /* 0x00000002d124c211 */ /* 0x080fe400078c10ff */
[-C--:B------:R-:W-:Y:S02]  /*11930*/  @!P2 LEA.HI.X R7, R147, R151.reuse, R146, 0x2, P5 ;  /* 0x000000979307a211 */ /* 0x080fe400028f1492 */
[----:B------:R-:W-:Y:S02]  /*11940*/  @!P0 LEA R40, P5, R143, R2, 0x2 ;  /* 0x000000028f288211 */ /* 0x000fe400078a10ff */
[----:B------:R-:W-:-:S02]  /*11950*/  @!P4 LEA.HI.X R37, R209, R151, R150, 0x2, P6 ;  /* 0x00000097d125c211 */ /* 0x000fc400030f1496 */
[-C--:B------:R-:W-:Y:S02]  /*11960*/  @!P0 LEA.HI.X R41, R143, R151.reuse, R142, 0x2, P5 ;  /* 0x000000978f298211 */ /* 0x080fe400028f148e */
        /* <DEDUP_REMOVED lines=9> */
[----:B------:R-:W-:Y:S01]  /*11a00*/  @!P1 ST.E.64 [R44.64], R106 ;  /* 0x0000006a2c009985 */ /* 0x000fe2000c101b08 */
[-C--:B------:R-:W-:Y:S02]  /*11a10*/  @!P5 LEA R52, P6, R141, R2.reuse, 0x2 ;  /* 0x000000028d34d211 */ /* 0x080fe400078c10ff */
[----:B------:R-:W-:Y:S01]  /*11a20*/  ISETP.GE.AND P1, PT, R133, c[0x0][0x3c8], PT ;  /* 0x0000f20085007a0c */ /* 0x000fe20003f26270 */
[----:B------:R4:W-:Y:S01]  /*11a30*/  @!P0 ST.E.64 [R40.64], R110 ;  /* 0x0000006e28008985 */ /* 0x0009e2000c101b08 */
[----:B------:R-:W-:Y:S02]  /*11a40*/  @!P4 LEA R48, P0, R139, R2, 0x2 ;  /* 0x000000028b30c211 */ /* 0x000fe400078010ff */
[-C--:B------:R-:W-:Y:S02]  /*11a50*/  @!P5 LEA.HI.X R53, R141, R151.reuse, R140, 0x2, P6 ;  /* 0x000000978d35d211 */ /* 0x080fe400030f148c */
[----:B------:R-:W-:Y:S02]  /*11a60*/  @!P4 LEA.HI.X R49, R139, R151, R138, 0x2, P0 ;  /* 0x000000978b31c211 */ /* 0x000fe400000f148a */
[----:B------:R-:W-:Y:S01]  /*11a70*/  ISETP.GE.AND P0, PT, R35, c[0x0][0x3c8], PT ;  /* 0x0000f20023007a0c */ /* 0x000fe20003f06270 */
[----:B------:R-:W-:Y:S01]  /*11a80*/  @!P5 ST.E.64 [R52.64], R114 ;  /* 0x000000723400d985 */ /* 0x000fe2000c101b08 */
[----:B------:R-:W-:-:S03]  /*11a90*/  ISETP.GE.AND P5, PT, R33, c[0x0][0x3c8], PT ;  /* 0x0000f20021007a0c */ /* 0x000fc60003fa6270 */
[----:B------:R-:W-:Y:S01]  /*11aa0*/  @!P4 ST.E.64 [R48.64], R118 ;  /* 0x000000763000c985 */ /* 0x000fe2000c101b08 */
[-C--:B-1----:R-:W-:Y:S02]  /*11ab0*/  @!P3 LEA R36, P6, R137, R2.reuse, 0x2 ;  /* 0x000000028924b211 */ /* 0x082fe400078c10ff */
[----:B------:R-:W-:Y:S02]  /*11ac0*/  ISETP.GE.AND P4, PT, R31, c[0x0][0x3c8], PT ;  /* 0x0000f2001f007a0c */ /* 0x000fe40003f86270 */
[----:B------:R-:W-:Y:S02]  /*11ad0*/  @!P3 LEA.HI.X R37, R137, R151, R136, 0x2, P6 ;  /* 0x000000978925b211 */ /* 0x000fe400030f1488 */
[----:B---3--:R-:W-:-:S03]  /*11ae0*/  @!P2 LEA R4, P6, R135, R2, 0x2 ;  /* 0x000000028704a211 */ /* 0x008fc600078c10ff */
[----:B------:R-:W-:Y:S01]  /*11af0*/  @!P3 ST.E.64 [R36.64], R122 ;  /* 0x0000007a2400b985 */ /* 0x000fe2000c101b08 */
[-C--:B------:R-:W-:Y:S02]  /*11b00*/  @!P2 LEA.HI.X R5, R135, R151.reuse, R134, 0x2, P6 ;  /* 0x000000978705a211 */ /* 0x080fe400030f1486 */
[-C--:B-----5:R-:W-:Y:S02]  /*11b10*/  @!P1 LEA R6, P6, R133, R2.reuse, 0x2 ;  /* 0x0000000285069211 */ /* 0x0a0fe400078c10ff */
[----:B------:R-:W-:Y:S01]  /*11b20*/  ISETP.GE.AND P3, PT, R29, c[0x0][0x3c8], PT ;  /* 0x0000f2001d007a0c */ /* 0x000fe20003f66270 */
[----:B------:R1:W-:Y:S01]  /*11b30*/  @!P2 ST.E.64 [R4.64], R38 ;  /* 0x000000260400a985 */ /* 0x0003e2000c101b08 */
[-C--:B------:R-:W-:Y:S02]  /*11b40*/  @!P1 LEA.HI.X R7, R133, R151.reuse, R132, 0x2, P6 ;  /* 0x0000009785079211 */ /* 0x080fe400030f1484 */
[----:B----4-:R-:W-:Y:S02]  /*11b50*/  @!P0 LEA R40, P6, R35, R2, 0x2 ;  /* 0x0000000223288211 */ /* 0x010fe400078c10ff */
[----:B------:R-:W-:Y:S01]  /*11b60*/  ISETP.GE.AND P2, PT, R27, c[0x0][0x3c8], PT ;  /* 0x0000f2001b007a0c */ /* 0x000fe20003f46270 */
[----:B------:R3:W-:Y:S01]  /*11b70*/  @!P1 ST.E.64 [R6.64], R42 ;  /* 0x0000002a06009985 */ /* 0x0007e2000c101b08 */
[----:B------:R-:W-:-:S02]  /*11b80*/  @!P0 LEA.HI.X R41, R35, R151, R34, 0x2, P6 ;  /* 0x0000009723298211 */ /* 0x000fc400030f1422 */
[-C--:B------:R-:W-:Y:S02]  /*11b90*/  @!P5 LEA R44, P6, R33, R2.reuse, 0x2 ;  /* 0x00000002212cd211 */ /* 0x080fe400078c10ff */
[----:B------:R-:W-:Y:S01]  /*11ba0*/  ISETP.GE.AND P1, PT, R25, c[0x0][0x3c8], PT ;  /* 0x0000f20019007a0c */ /* 0x000fe20003f26270 */
[----:B------:R-:W-:Y:S01]  /*11bb0*/  @!P0 ST.E.64 [R40.64], R46 ;  /* 0x0000002e28008985 */ /* 0x000fe2000c101b08 */
[-C--:B------:R-:W-:Y:S02]  /*11bc0*/  @!P4 LEA R34, P0, R31, R2.reuse, 0x2 ;  /* 0x000000021f22c211 */ /* 0x080fe400078010ff */
[-C--:B------:R-:W-:Y:S02]  /*11bd0*/  @!P5 LEA.HI.X R45, R33, R151.reuse, R32, 0x2, P6 ;  /* 0x00000097212dd211 */ /* 0x080fe400030f1420 */
[----:B------:R-:W-:Y:S02]  /*11be0*/  @!P3 LEA R32, P6, R29, R2, 0x2 ;  /* 0x000000021d20b211 */ /* 0x000fe400078c10ff */
[----:B------:R-:W-:Y:S01]  /*11bf0*/  @!P4 LEA.HI.X R35, R31, R151, R30, 0x2, P0 ;  /* 0x000000971f23c211 */ /* 0x000fe200000f141e */
[----:B------:R-:W-:Y:S01]  /*11c00*/  @!P5 ST.E.64 [R44.64], R50 ;  /* 0x000000322c00d985 */ /* 0x000fe2000c101b08 */
[----:B------:R-:W-:-:S02]  /*11c10*/  ISETP.GE.AND P0, PT, R23, c[0x0][0x3c8], PT ;  /* 0x0000f20017007a0c */ /* 0x000fc40003f06270 */
[-C--:B------:R-:W-:Y:S01]  /*11c20*/  @!P3 LEA.HI.X R33, R29, R151.reuse, R28, 0x2, P6 ;  /* 0x000000971d21b211 */ /* 0x080fe200030f141c */
[----:B------:R-:W-:Y:S01]  /*11c30*/  @!P4 ST.E.64 [R34.64], R54 ;  /* 0x000000362200c985 */ /* 0x000fe2000c101b08 */
[----:B------:R-:W-:Y:S02]  /*11c40*/  ISETP.GE.AND P5, PT, R21, c[0x0][0x3c8], PT ;  /* 0x0000f20015007a0c */ /* 0x000fe40003fa6270 */
[----:B------:R-:W-:Y:S01]  /*11c50*/  ISETP.GE.AND P4, PT, R19, c[0x0][0x3c8], PT ;  /* 0x0000f20013007a0c */ /* 0x000fe20003f86270 */
[----:B------:R-:W-:Y:S01]  /*11c60*/  @!P3 ST.E.64 [R32.64], R58 ;  /* 0x0000003a2000b985 */ /* 0x000fe2000c101b08 */
[----:B-1----:R-:W-:Y:S02]  /*11c70*/  @!P2 LEA R4, P6, R27, R2, 0x2 ;  /* 0x000000021b04a211 */ /* 0x002fe400078c10ff */
[----:B------:R-:W-:Y:S02]  /*11c80*/  ISETP.GE.AND P3, PT, R17, c[0x0][0x3c8], PT ;  /* 0x0000f20011007a0c */ /* 0x000fe40003f66270 */
[----:B------:R-:W-:-:S02]  /*11c90*/  @!P2 LEA.HI.X R5, R27, R151, R26, 0x2, P6 ;  /* 0x000000971b05a211 */ /* 0x000fc400030f141a */
[----:B---3--:R-:W-:-:S03]  /*11ca0*/  @!P1 LEA R6, P6, R25, R2, 0x2 ;  /* 0x0000000219069211 */ /* 0x008fc600078c10ff */
[----:B------:R1:W-:Y:S01]  /*11cb0*/  @!P2 ST.E.64 [R4.64], R62 ;  /* 0x0000003e0400a985 */ /* 0x0003e2000c101b08 */
[-C--:B------:R-:W-:Y:S02]  /*11cc0*/  @!P1 LEA.HI.X R7, R25, R151.reuse, R24, 0x2, P6 ;  /* 0x0000009719079211 */ /* 0x080fe400030f1418 */
[-C--:B------:R-:W-:Y:S02]  /*11cd0*/  @!P0 LEA R24, P6, R23, R2.reuse, 0x2 ;  /* 0x0000000217188211 */ /* 0x080fe400078c10ff */
        /* <DEDUP_REMOVED lines=8> */
[-C--:B------:R-:W-:Y:S02]  /*11d60*/  @!P3 LEA R20, P6, R17, R2.reuse, 0x2 ;  /* 0x000000021114b211 */ /* 0x080fe400078c10ff */
        /* <DEDUP_REMOVED lines=21> */
.L_x_4156:
        /* <DEDUP_REMOVED lines=18> */
.L_x_4177:
        /* <DEDUP_REMOVED lines=17> */
[----:B------:R-:W2:Y:S01]  /*120f0*/  LDC.64 R20, c[0x0][R22+0x170] ;  /* 0x00005c0016147b82 */ /* 0x000ea20000000a00 */
[----:B------:R-:W-:-:S07]  /*12100*/  SEL R232, R232, RZ, P2 ;  /* 0x000000ffe8e87207 */ /* 0x000fce0001000000 */
[----:B------:R-:W3:Y:S03]  /*12110*/  LDC.64 R14, c[0x0][R22+0x168] ;  /* 0x00005a00160e7b82 */ /* 0x000ee60000000a00 */
[----:B------:R-:W-:-:S05]  /*12120*/  @P0 IMAD.HI.U32 R10, R2, c[0x0][0x4ec], RZ ;  /* 0x00013b00020a0a27 */ /* 0x000fca00078e00ff */
[----:B------:R-:W4:Y:S01]  /*12130*/  LDC.64 R18, c[0x0][R22+0x178] ;  /* 0x00005e0016127b82 */ /* 0x000f220000000a00 */
[----:B------:R-:W-:-:S07]  /*12140*/  @P0 SHF.R.U32.HI R11, RZ, c[0x0][0x4f0], R10 ;  /* 0x00013c00ff0b0a19 */ /* 0x000fce000001160a */
[----:B------:R-:W5:Y:S01]  /*12150*/  LDC.64 R16, c[0x0][R22+0x160] ;  /* 0x0000580016107b82 */ /* 0x000f620000000a00 */
        /* <DEDUP_REMOVED lines=10> */
[----:B------:R-:W-:-:S03]  /*12200*/  IADD3.X R7, R7, R9, R6, P1, P0 ;  /* 0x0000000907077210 */ /* 0x000fc60000fe0406 */
[--C-:B------:R-:W-:Y:S01]  /*12210*/  IMAD.MOV R13, RZ, RZ, -R11.reuse ;  /* 0x000000ffff0d7224 */ /* 0x100fe200078e0a0b */
[----:B------:R-:W-:Y:S02]  /*12220*/  IADD3 R14, P1, P0, R11, R14, R18 ;  /* 0x0000000e0b0e7210 */ /* 0x000fe4000783e012 */
[----:B------:R-:W-:Y:S01]  /*12230*/  IADD3 R10, R19, R10, RZ ;  /* 0x0000000a130a7210 */ /* 0x000fe20007ffe0ff */
[----:B------:R-:W-:Y:S01]  /*12240*/  IMAD R13, R13, c[0x0][0x4e8], R2 ;  /* 0x00013a000d0d7a24 */ /* 0x000fe200078e0202 */
[----:B------:R-:W-:-:S03]  /*12250*/  SHF.R.S32.HI R11, RZ, 0x1f, R11 ;  /* 0x0000001fff0b7819 */ /* 0x000fc6000001140b */
[----:B-----5:R-:W-:Y:S01]  /*12260*/  IMAD R9, R17, R13, RZ ;  /* 0x0000000d11097224 */ /* 0x020fe200078e02ff */
[----:B------:R-:W-:Y:S02]  /*12270*/  SHF.R.S32.HI R2, RZ, 0x1f, R13 ;  /* 0x0000001fff027819 */ /* 0x000fe4000001140d */
[----:B------:R-:W-:Y:S01]  /*12280*/  IADD3.X R15, R11, R7, R10, P1, P0 ;  /* 0x000000070b0f7210 */ /* 0x000fe20000fe040a */
[----:B------:R-:W-:Y:S02]  /*12290*/  IMAD.MOV.U32 R7, RZ, RZ, c[0x0][0x4a8] ;  /* 0x00012a00ff077624 */ /* 0x000fe400078e00ff */
[C---:B------:R-:W-:Y:S01]  /*122a0*/  IMAD R2, R16.reuse, R2, R9 ;  /* 0x0000000210027224 */ /* 0x040fe200078e0209 */
[----:B------:R-:W-:Y:S01]  /*122b0*/  MOV R9, c[0x0][0x4ac] ;  /* 0x00012b0000097a02 */ /* 0x000fe20000000f00 */
[----:B------:R-:W-:Y:S01]  /*122c0*/  IMAD.WIDE.U32 R14, R16, R13, R14 ;  /* 0x0000000d100e7225 */ /* 0x000fe200078e000e */
[----:B------:R-:W-:Y:S02]  /*122d0*/  SEL R7, R7, c[0x0][0x450], P2 ;  /* 0x0001140007077a07 */ /* 0x000fe40001000000 */
[----:B------:R-:W-:Y:S01]  /*122e0*/  SEL R9, R9, c[0x0][0x454], P2 ;  /* 0x0001150009097a07 */ /* 0x000fe20001000000 */
[----:B------:R-:W-:Y:S01]  /*122f0*/  IMAD.IADD R2, R15, 0x1, R2 ;  /* 0x000000010f027824 */ /* 0x000fe200078e0202 */
[----:B------:R-:W-:-:S02]  /*12300*/  LEA R10, P0, R14, R7, 0x2 ;  /* 0x000000070e0a7211 */ /* 0x000fc400078010ff */
[----:B------:R-:W-:Y:S02]  /*12310*/  MOV R7, 0xff800000 ;  /* 0xff80000000077802 */ /* 0x000fe40000000f00 */
[----:B------:R-:W-:-:S05]  /*12320*/  LEA.HI.X R11, R14, R9, R2, 0x2, P0 ;  /* 0x000000090e0b7211 */ /* 0x000fca00000f1402 */
[----:B------:R2:W-:Y:S04]  /*12330*/  STG.E [R10.64], R7 ;  /* 0x000000070a007986 */ /* 0x0005e8000c101908 */
.L_x_4179:
[----:B------:R-:W-:Y:S05]  /*12340*/  BSYNC B0 ;  /* 0x0000000000007941 */ /* 0x000fea0003800000 */
.L_x_4178:
[----:B------:R-:W-:-:S13]  /*12350*/  ISETP.GT.AND P0, PT, R231, 0x1, PT ;  /* 0x00000001e700780c */ /* 0x000fda0003f04270 */
[----:B------:R-:W-:Y:S05]  /*12360*/  @P0 BRA `(.L_x_4171) ;  /* 0x0000070000000947 */ /* 0x000fea0003800000 */
[----:B------:R-:W-:Y:S01]  /*12370*/  MOV R2, c[0x0][0x4e8] ;  /* 0x00013a0000027a02 */ /* 0x000fe20000000f00 */
[----:B--2---:R-:W-:Y:S02]  /*12380*/  IMAD R7, R6, c[0x0][0x3a0], RZ ;  /* 0x0000e80006077a24 */ /* 0x004fe400078e02ff */
        /* <DEDUP_REMOVED lines=32> */
.L_x_4235:
[----:B------:R-:W-:Y:S05]  /*12590*/  BRA.DIV ~URZ, `(.L_x_4181) ;  /* 0x000020e27f007947 */ /* 0x000fea000b800000 */
[----:B------:R4:W1:Y:S02]  /*125a0*/  SHFL.IDX PT, R2, R9, RZ, 0x181f ;  /* 0x00181fff09027589 */ /* 0x00086400000e0000 */
.L_x_4236:
        /* <DEDUP_REMOVED lines=16> */
.L_x_4183:
[----:B------:R-:W-:Y:S05]  /*126b0*/  BSYNC B0 ;  /* 0x0000000000007941 */ /* 0x000fea0003800000 */
.L_x_4182:
[----:B------:R-:W-:Y:S05]  /*126c0*/  BRA.DIV ~URZ, `(.L_x_4184) ;  /* 0x000020127f007947 */ /* 0x000fea000b800000 */
[----:B---3--:R3:W2:Y:S04]  /*126d0*/  SHFL.IDX PT, R11, R10, 0x1, 0x181f ;  /* 0x00381f000a0b7f89 */ /* 0x0086a800000e0000 */
[----:B-1----:R3:W1:Y:S02]  /*126e0*/  SHFL.IDX PT, R2, R9, 0x1, 0x181f ;  /* 0x00381f0009027f89 */ /* 0x00266400000e0000 */
.L_x_4237:
        /* <DEDUP_REMOVED lines=16> */
.L_x_4186:
[----:B------:R-:W-:Y:S05]  /*127f0*/  BSYNC B0 ;  /* 0x0000000000007941 */ /* 0x000fea0003800000 */
.L_x_4185:
[----:B------:R-:W-:Y:S05]  /*12800*/  BRA.DIV ~URZ, `(.L_x_4187) ;  /* 0x00001f927f007947 */ /* 0x000fea000b800000 */
[----:B--2---:R2:W3:Y:S02]  /*12810*/  SHFL.IDX PT, R11, R10, 0x2, 0x181f ;  /* 0x00581f000a0b7f89 */ /* 0x0044e400000e0000 */
.L_x_4238:
[----:B------:R-:W-:Y:S05]  /*12820*/  BRA.DIV ~URZ, `(.L_x_4188) ;  /* 0x00001fe27f007947 */ /* 0x000fea000b800000 */
[----:B-1----:R1:W2:Y:S02]  /*12830*/  SHFL.IDX PT, R2, R9, 0x2, 0x181f ;  /* 0x00581f0009027f89 */ /* 0x0022a400000e0000 */
.L_x_4239:
        /* <DEDUP_REMOVED lines=16> */
.L_x_4190:
[----:B------:R-:W-:Y:S05]  /*12940*/  BSYNC B0 ;  /* 0x0000000000007941 */ /* 0x000fea0003800000 */
.L_x_4189:
[----:B------:R-:W-:Y:S05]  /*12950*/  BRA.DIV ~URZ, `(.L_x_4191) ;  /* 0x00001f127f007947 */ /* 0x000fea000b800000 */
[----:B---3--:R3:W1:Y:S04]  /*12960*/  SHFL.IDX PT, R11, R10, 0x3, 0x181f ;  /* 0x00781f000a0b7f89 */ /* 0x00866800000e0000 */
[----:B--2---:R3:W2:Y:S02]  /*12970*/  SHFL.IDX PT, R2, R9, 0x3, 0x181f ;  /* 0x00781f0009027f89 */ /* 0x0046a400000e0000 */
.L_x_4240:
        /* <DEDUP_REMOVED lines=11> */
[----:B---34-:R-:W-:Y:S01]  /*12a30*/  @!P0 LEA.HI.X R9, R203, R11, R198, 0x1, P3 ;  /* 0x0000000bcb098211 */ /* 0x018fe200018f0cc6 */
[----:B------:R1:W-:Y:S04]  /*12a40*/  @!P2 ST.E.128 [R6.64], RZ ;  /* 0x000000ff0600a985 */ /* 0x0003e8000c101d08 */
[----:B------:R1:W-:Y:S04]  /*12a50*/  @!P1 ST.E.128 [R4.64], RZ ;  /* 0x000000ff04009985 */ /* 0x0003e8000c101d08 */
[----:B------:R1:W-:Y:S02]  /*12a60*/  @!P0 ST.E.128 [R8.64], RZ ;  /* 0x000000ff08008985 */ /* 0x0003e4000c101d08 */
.L_x_4171:
[----:B------:R-:W-:Y:S05]  /*12a70*/  BSYNC B1 ;  /* 0x0000000000017941 */ /* 0x000fea0003800000 */
.L_x_4155:
[----:B------:R-:W-:-:S13]  /*12a80*/  ISETP.NE.AND P0, PT, R216, RZ, PT ;  /* 0x000000ffd800720c */ /* 0x000fda0003f05270 */
[----:B------:R-:W-:Y:S01]  /*12a90*/  @P0 WARPSYNC 0xffffffff ;  /* 0xffffffff00000948 */ /* 0x000fe20003800000 */
[----:B------:R-:W-:Y:S06]  /*12aa0*/  @P0 BAR.SYNC.DEFER_BLOCKING 0x5, 0x100 ;  /* 0x0144000000000b1d */ /* 0x000fec0000010000 */
[----:B------:R-:W4:Y:S04]  /*12ab0*/  @P0 LDS.128 R192, [0x24100] ;  /* 0x02410000ffc00984 */ /* 0x000f280000000c00 */
[----:B------:R-:W-:Y:S06]  /*12ac0*/  @P0 BAR.ARV 0x4, 0x100 ;  /* 0x0104000000000b1d */ /* 0x000fec0000002000 */
[----:B------:R-:W-:Y:S05]  /*12ad0*/  @P0 BRA `(.L_x_4192) ;  /* 0x00000e9000000947 */ /* 0x000fea0003800000 */
[----:B-1----:R-:W-:Y:S01]  /*12ae0*/  LOP3.LUT R8, R202, 0x1f, RZ, 0xc0, !PT ;  /* 0x0000001fca087812 */ /* 0x002fe200078ec0ff */
[----:B----4-:R-:W-:-:S03]  /*12af0*/  IMAD.MOV.U32 R12, RZ, RZ, RZ ;  /* 0x000000ffff0c7224 */ /* 0x010fc600078e00ff */
[----:B------:R-:W-:Y:S01]  /*12b00*/  ISETP.NE.AND P5, PT, R8, 0x1f, PT ;  /* 0x0000001f0800780c */ /* 0x000fe20003fa5270 */
[----:B------:R-:W-:Y:S10]  /*12b10*/  BRA.DIV ~URZ, `(.L_x_4193) ;  /* 0x00001e127f007947 */ /* 0x000ff4000b800000 */
[----:B---3--:R1:W3:Y:S02]  /*12b20*/  SHFL.IDX PT, R9, R3, RZ, 0x1f ;  /* 0x00001fff03097589 */ /* 0x0082e400000e0000 */
.L_x_4241:
[----:B------:R-:W-:Y:S05]  /*12b30*/  BRA.DIV ~URZ, `(.L_x_4194) ;  /* 0x00001e627f007947 */ /* 0x000fea000b800000 */
[----:B-1----:R-:W1:Y:S02]  /*12b40*/  SHFL.IDX PT, R3, R3, 0x1, 0x1f ;  /* 0x00201f0003037f89 */ /* 0x002e6400000e0000 */
.L_x_4242:
[----:B------:R-:W-:Y:S02]  /*12b50*/  IMAD.IADD R5, R195, 0x1, R8 ;  /* 0x00000001c3057824 */ /* 0x000fe400078e0208 */
[----:B------:R-:W-:-:S03]  /*12b60*/  IMAD.MOV.U32 R193, RZ, RZ, RZ ;  /* 0x000000ffffc17224 */ /* 0x000fc600078e00ff */
[----:B------:R-:W-:-:S13]  /*12b70*/  ISETP.GE.OR P0, PT, R5, c[0x0][0x53c], !P5 ;  /* 0x00014f0005007a0c */ /* 0x000fda0006f06670 */
[----:B--2---:R-:W-:Y:S01]  /*12b80*/  @!P0 IMAD.MOV.U32 R2, RZ, RZ, 0x4 ;  /* 0x00000004ff028424 */ /* 0x004fe200078e00ff */
[----:B------:R-:W-:-:S03]  /*12b90*/  @!P0 MOV R0, 0x4 ;  /* 0x0000000400008802 */ /* 0x000fc60000000f00 */
        /* <DEDUP_REMOVED lines=13> */
.L_x_4243:
        /* <DEDUP_REMOVED lines=16> */
.L_x_4244:
[----:B----4-:R-:W-:Y:S01]  /*12d70*/  IMAD R5, R2, c[0x0][0x538], RZ ;  /* 0x00014e0002057a24 */ /* 0x010fe200078e02ff */
[----:B------:R-:W-:Y:S04]  /*12d80*/  BSSY B1, `(.L_x_4197) ;  /* 0x00000b9000017945 */ /* 0x000fe80003800000 */
[----:B-1----:R-:W-:-:S04]  /*12d90*/  IADD3 R192, R5, R3, RZ ;  /* 0x0000000305c07210 */ /* 0x002fc80007ffe0ff */
[----:B---3--:R-:W-:-:S13]  /*12da0*/  ISETP.GT.AND P6, PT, R192, R9, PT ;  /* 0x00000009c000720c */ /* 0x008fda0003fc4270 */
[----:B------:R-:W-:Y:S05]  /*12db0*/  @P6 BRA `(.L_x_4198) ;  /* 0x0000024000006947 */ /* 0x000fea0003800000 */
.L_x_4202:
        /* <DEDUP_REMOVED lines=16> */
.L_x_4245:
        /* <DEDUP_REMOVED lines=12> */
[----:B--2---:R-:W1:Y:S02]  /*12f80*/  SHFL.UP PT, R11, R0, 0x10, RZ ;  /* 0x06000000000b7989 */ /* 0x004e6400000e00ff */
[----:B-1----:R-:W-:-:S05]  /*12f90*/  SEL R11, R11, RZ, P4 ;  /* 0x000000ff0b0b7207 */ /* 0x002fca0002000000 */
[----:B------:R-:W-:-:S05]  /*12fa0*/  IMAD.IADD R11, R0, 0x1, R11 ;  /* 0x00000001000b7824 */ /* 0x000fca00078e020b */
[----:B------:R1:W2:Y:S02]  /*12fb0*/  SHFL.IDX PT, R2, R11, 0x1f, 0x1f ;  /* 0x03e01f000b027f89 */ /* 0x0002a400000e0000 */
.L_x_4246:
[----:B--2---:R-:W-:-:S05]  /*12fc0*/  IMAD R5, R2, c[0x0][0x538], RZ ;  /* 0x00014e0002057a24 */ /* 0x004fca00078e02ff */
[----:B------:R-:W-:-:S04]  /*12fd0*/  IADD3 R192, R5, R192, RZ ;  /* 0x000000c005c07210 */ /* 0x000fc80007ffe0ff */
[----:B------:R-:W-:-:S13]  /*12fe0*/  ISETP.GT.AND P6, PT, R192, R9, PT ;  /* 0x00000009c000720c */ /* 0x000fda0003fc4270 */
[----:B-1----:R-:W-:Y:S05]  /*12ff0*/  @!P6 BRA `(.L_x_4202) ;  /* 0xfffffdc00000e947 */ /* 0x002fea000383ffff */
.L_x_4198:
[----:B------:R-:W-:-:S05]  /*13000*/  IADD3 R192, -R5, R192, RZ ;  /* 0x000000c005c07210 */ /* 0x000fca0007ffe1ff */
[----:B------:R-:W-:-:S05]  /*13010*/  IMAD R0, R11, c[0x0][0x538], R192 ;  /* 0x00014e000b007a24 */ /* 0x000fca00078e02c0 */
[----:B------:R-:W-:Y:S01]  /*13020*/  ISETP.GT.AND P0, PT, R0, R9, PT ;  /* 0x000000090000720c */ /* 0x000fe20003f04270 */
[----:B------:R-:W-:-:S12]  /*13030*/  BRA.DIV ~URZ, `(.L_x_4203) ;  /* 0x00001db27f007947 */ /* 0x000fd8000b800000 */
[----:B------:R-:W-:-:S04]  /*13040*/  VOTE.ANY R10, PT, !P0 ;  /* 0x00000000000a7806 */ /* 0x000fc800040e0100 */
.L_x_4247:
[----:B------:R-:W1:Y:S02]  /*13050*/  POPC R14, R10 ;  /* 0x0000000a000e7309 */ /* 0x000e640000000000 */
[----:B-1----:R-:W-:Y:S01]  /*13060*/  IADD3 R195, R14, R195, RZ ;  /* 0x000000c30ec37210 */ /* 0x002fe20007ffe0ff */
[----:B------:R-:W-:Y:S05]  /*13070*/  BRA.DIV ~URZ, `(.L_x_4204) ;  /* 0x00001db27f007947 */ /* 0x000fea000b800000 */
[----:B------:R1:W3:Y:S04]  /*13080*/  SHFL.IDX PT, R193, R193, R14, 0x1f ;  /* 0x00001f0ec1c17589 */ /* 0x0002e800000e0000 */
[----:B------:R1:W4:Y:S02]  /*13090*/  SHFL.IDX PT, R3, R12, R14, 0x1f ;  /* 0x00001f0e0c037589 */ /* 0x00032400000e0000 */
.L_x_4248:
[----:B------:R-:W-:Y:S01]  /*130a0*/  ISETP.NE.AND P0, PT, R10, RZ, PT ;  /* 0x000000ff0a00720c */ /* 0x000fe20003f05270 */
[----:B------:R-:W-:-:S12]  /*130b0*/  BSSY B0, `(.L_x_4205) ;  /* 0x0000005000007945 */ /* 0x000fd80003800000 */
[----:B------:R-:W-:Y:S05]  /*130c0*/  @!P0 BRA `(.L_x_4206) ;  /* 0x0000003000008947 */ /* 0x000fea0003800000 */
[----:B------:R-:W-:Y:S01]  /*130d0*/  IADD3 R4, R14, -0x1, RZ ;  /* 0xffffffff0e047810 */ /* 0x000fe20007ffe0ff */
[----:B------:R-:W-:Y:S05]  /*130e0*/  BRA.DIV ~URZ, `(.L_x_4207) ;  /* 0x00001e127f007947 */ /* 0x000fea000b800000 */
[----:B------:R1:W2:Y:S02]  /*130f0*/  SHFL.IDX PT, R13, R11, R4, 0x1f ;  /* 0x00001f040b0d7589 */ /* 0x0002a400000e0000 */
.L_x_4206:
[----:B------:R-:W-:Y:S05]  /*13100*/  BSYNC B0 ;  /* 0x0000000000007941 */ /* 0x000fea0003800000 */
.L_x_4205:
[----:B----4-:R-:W-:Y:S01]  /*13110*/  ISETP.NE.AND P0, PT, R3, 0x1, PT ;  /* 0x000000010300780c */ /* 0x010fe20003f05270 */
[----:B--2---:R-:W-:Y:S01]  /*13120*/  IMAD R192, R13, c[0x0][0x538], R192 ;  /* 0x00014e000dc07a24 */ /* 0x004fe200078e02c0 */
[----:B------:R-:W-:Y:S04]  /*13130*/  BSSY B0, `(.L_x_4208) ;  /* 0x0000076000007945 */ /* 0x000fe80003800000 */
[----:B------:R-:W-:-:S07]  /*13140*/  IADD3 R2, -R192, R9, RZ ;  /* 0x00000009c0027210 */ /* 0x000fce0007ffe1ff */
[----:B------:R-:W-:Y:S05]  /*13150*/  @!P0 BRA `(.L_x_4209) ;  /* 0x0000037000008947 */ /* 0x000fea0003800000 */
[----:B-1-3--:R-:W-:Y:S02]  /*13160*/  IABS R4, R193 ;  /* 0x000000c100047213 */ /* 0x00afe40000000000 */
[----:B------:R-:W-:Y:S02]  /*13170*/  IABS R7, R3 ;  /* 0x0000000300077213 */ /* 0x000fe40000000000 */
[----:B------:R-:W1:Y:S01]  /*13180*/  I2F.RP R6, R4 ;  /* 0x0000000400067306 */ /* 0x000e620000209400 */
[----:B------:R-:W-:Y:S02]  /*13190*/  IABS R0, R2 ;  /* 0x0000000200007213 */ /* 0x000fe40000000000 */
[----:B------:R-:W-:-:S05]  /*131a0*/  IABS R5, R193 ;  /* 0x000000c100057213 */ /* 0x000fca0000000000 */
[----:B------:R-:W2:Y:S01]  /*131b0*/  I2F.RP R9, R7 ;  /* 0x0000000700097306 */ /* 0x000ea20000209400 */
[----:B------:R-:W-:-:S07]  /*131c0*/  IMAD.MOV R5, RZ, RZ, -R5 ;  /* 0x000000ffff057224 */ /* 0x000fce00078e0a05 */
[----:B-1----:R-:W1:Y:S08]  /*131d0*/  MUFU.RCP R12, R6 ;  /* 0x00000006000c7308 */ /* 0x002e700000001000 */
[----:B--2---:R-:W2:Y:S01]  /*131e0*/  MUFU.RCP R9, R9 ;  /* 0x0000000900097308 */ /* 0x004ea20000001000 */
[----:B-1----:R-:W-:-:S07]  /*131f0*/  IADD3 R12, R12, 0xffffffe, RZ ;  /* 0x0ffffffe0c0c7810 */ /* 0x002fce0007ffe0ff */
[----:B------:R-:W1:Y:S01]  /*13200*/  F2I.FTZ.U32.TRUNC.NTZ R13, R12 ;  /* 0x0000000c000d7305 */ /* 0x000e62000021f000 */
[----:B--2---:R-:W-:Y:S01]  /*13210*/  IADD3 R10, R9, 0xffffffe, RZ ;  /* 0x0ffffffe090a7810 */ /* 0x004fe20007ffe0ff */
[----:B-1----:R-:W-:Y:S02]  /*13220*/  IMAD.MOV R11, RZ, RZ, -R13 ;  /* 0x000000ffff0b7224 */ /* 0x002fe400078e0a0d */
[----:B------:R-:W-:Y:S02]  /*13230*/  IMAD.MOV.U32 R12, RZ, RZ, RZ ;  /* 0x000000ffff0c7224 */ /* 0x000fe400078e00ff */
[----:B------:R-:W-:-:S04]  /*13240*/  IMAD R11, R11, R4, RZ ;  /* 0x000000040b0b7224 */ /* 0x000fc800078e02ff */
[----:B------:R-:W-:-:S06]  /*13250*/  IMAD.HI.U32 R11, R13, R11, R12 ;  /* 0x0000000b0d0b7227 */ /* 0x000fcc00078e000c */
[----:B------:R-:W-:Y:S02]  /*13260*/  IMAD.HI.U32 R6, R11, R0, RZ ;  /* 0x000000000b067227 */ /* 0x000fe400078e00ff */
[----:B------:R1:W2:Y:S02]  /*13270*/  F2I.FTZ.U32.TRUNC.NTZ R11, R10 ;  /* 0x0000000a000b7305 */ /* 0x0002a4000021f000 */
[----:B------:R-:W-:Y:S01]  /*13280*/  IMAD R5, R6, R5, R0 ;  /* 0x0000000506057224 */ /* 0x000fe200078e0200 */
[----:B------:R-:W-:-:S04]  /*13290*/  LOP3.LUT R0, R2, R193, RZ, 0x3c, !PT ;  /* 0x000000c102007212 */ /* 0x000fc800078e3cff */
[----:B------:R-:W-:Y:S02]  /*132a0*/  ISETP.GT.U32.AND P1, PT, R4, R5, PT ;  /* 0x000000050400720c */ /* 0x000fe40003f24070 */
[----:B------:R-:W-:Y:S02]  /*132b0*/  ISETP.GE.AND P0, PT, R0, RZ, PT ;  /* 0x000000ff0000720c */ /* 0x000fe40003f06270 */
[----:B------:R-:W-:Y:S01]  /*132c0*/  IABS R0, R3 ;  /* 0x0000000300007213 */ /* 0x000fe20000000000 */
[----:B-1----:R-:W-:-:S04]  /*132d0*/  IMAD.MOV.U32 R10, RZ, RZ, RZ ;  /* 0x000000ffff0a7224 */ /* 0x002fc800078e00ff */
[----:B------:R-:W-:-:S04]  /*132e0*/  IMAD.MOV R0, RZ, RZ, -R0 ;  /* 0x000000ffff007224 */ /* 0x000fc800078e0a00 */
        /* <DEDUP_REMOVED lines=30> */
.L_x_4209:
[----:B------:R-:W-:-:S04]  /*134d0*/  IMAD.MOV.U32 R0, RZ, RZ, 0x4 ;  /* 0x00000004ff007424 */ /* 0x000fc800078e00ff */
[----:B-1----:R-:W-:-:S05]  /*134e0*/  IMAD.WIDE R12, R195, R0, c[0x0][0x590] ;  /* 0x00016400c30c7625 */ /* 0x002fca00078e0200 */
[----:B------:R-:W2:Y:S01]  /*134f0*/  LDG.E R3, [R12.64] ;  /* 0x000000080c037981 */ /* 0x000ea2000c1e1900 */
        /* <DEDUP_REMOVED lines=57> */
.L_x_4210:
[----:B------:R-:W-:Y:S05]  /*13890*/  BSYNC B0 ;  /* 0x0000000000007941 */ /* 0x000fea0003800000 */
.L_x_4208:
[----:B------:R-:W-:-:S04]  /*138a0*/  LOP3.LUT R0, RZ, R11, RZ, 0x33, !PT ;  /* 0x0000000bff007212 */ /* 0x000fc800078e33ff */
[----:B------:R-:W-:Y:S01]  /*138b0*/  IADD3 R193, R0, R193, RZ ;  /* 0x000000c100c17210 */ /* 0x000fe20007ffe0ff */
[----:B------:R-:W-:Y:S05]  /*138c0*/  BRA `(.L_x_4211) ;  /* 0x0000004000007947 */ /* 0x000fea0003800000 */
.L_x_4199:
[----:B------:R-:W-:Y:S01]  /*138d0*/  IMAD.MOV.U32 R192, RZ, RZ, R9 ;  /* 0x000000ffffc07224 */ /* 0x000fe200078e0009 */
[----:B------:R-:W-:Y:S01]  /*138e0*/  MOV R194, RZ ;  /* 0x000000ff00c27202 */ /* 0x000fe20000000f00 */
[----:B------:R-:W-:Y:S01]  /*138f0*/  IMAD.MOV.U32 R193, RZ, RZ, RZ ;  /* 0x000000ffffc17224 */ /* 0x000fe200078e00ff */
[----:B------:R-:W-:Y:S02]  /*13900*/  MOV R195, c[0x0][0x53c] ;  /* 0x00014f0000c37a02 */ /* 0x000fe40000000f00 */
.L_x_4211:
[----:B------:R-:W-:Y:S05]  /*13910*/  BSYNC B1 ;  /* 0x0000000000017941 */ /* 0x000fea0003800000 */
.L_x_4197:
[----:B------:R-:W-:Y:S01]  /*13920*/  WARPSYNC 0xffffffff ;  /* 0xffffffff00007948 */ /* 0x000fe20003800000 */
[----:B------:R-:W-:Y:S01]  /*13930*/  BAR.SYNC.DEFER_BLOCKING 0x4, 0x100 ;  /* 0x0104000000007b1d */ /* 0x000fe20000010000 */
[----:B------:R-:W-:-:S13]  /*13940*/  ISETP.NE.AND P0, PT, R8, RZ, PT ;  /* 0x000000ff0800720c */ /* 0x000fda0003f05270 */
[----:B------:R1:W-:Y:S04]  /*13950*/  @!P0 STS.128 [0x24100], R192 ;  /* 0x024100c0ff008388 */ /* 0x0003e80000000c00 */
[----:B------:R-:W-:Y:S06]  /*13960*/  BAR.ARV 0x5, 0x100 ;  /* 0x0144000000007b1d */ /* 0x000fec0000002000 */
.L_x_4192:
[----:B----4-:R-:W-:-:S13]  /*13970*/  ISETP.GE.AND P0, PT, R195, c[0x0][0x53c], PT ;  /* 0x00014f00c3007a0c */ /* 0x010fda0003f06270 */
[----:B-123--:R-:W-:Y:S01]  /*13980*/  @P0 CALL.REL.NOINC `(.L_x_4212) ;  /* 0x0000001000000944 */ /* 0x00efe20003c00000 */
[----:B------:R-:W-:Y:S05]  /*13990*/  BRA `(.L_x_4213) ;  /* 0xfffedc9000007947 */ /* 0x000fea000383ffff */
.L_x_4212:
[----:B------:R-:W-:Y:S05]  /*139a0*/  EXIT ;  /* 0x000000000000794d */ /* 0x000fea0003800000 */
.L_x_4069:
[----:B------:R-:W-:Y:S02]  /*139b0*/  MOV R2, 0x1 ;  /* 0x0000000100027802 */ /* 0x000fe40000000f00 */
[----:B------:R-:W-:Y:S02]  /*139c0*/  MOV R0, 0x139e0 ;  /* 0x000139e000007802 */ /* 0x000fe40000000f00 */
[----:B------:R-:W-:Y:S05]  /*139d0*/  CALL.REL.NOINC `($__internal_88_$__cuda_sm70_shflsync_up_p) ;  /* 0x0000162000007944 */ /* 0x000fea0003c00000 */
[----:B-12---:R-:W-:Y:S05]  /*139e0*/  BRA `(.L_x_4214) ;  /* 0xfffeca8000007947 */ /* 0x006fea000383ffff */
.L_x_4070:
[----:B------:R-:W-:Y:S02]  /*139f0*/  MOV R2, 0x2 ;  /* 0x0000000200027802 */ /* 0x000fe40000000f00 */
[----:B------:R-:W-:Y:S02]  /*13a00*/  MOV R0, 0x13a20 ;  /* 0x00013a2000007802 */ /* 0x000fe40000000f00 */
[----:B------:R-:W-:Y:S05]  /*13a10*/  CALL.REL.NOINC `($__internal_88_$__cuda_sm70_shflsync_up_p) ;  /* 0x000015e000007944 */ /* 0x000fea0003c00000 */
[----:B--2---:R-:W-:Y:S02]  /*13a20*/  SEL R2, R2, RZ, P4 ;  /* 0x000000ff02027207 */ /* 0x004fe40002000000 */
[----:B------:R-:W-:-:S03]  /*13a30*/  MOV R0, 0x13a70 ;  /* 0x00013a7000007802 */ /* 0x000fc60000000f00 */
[----:B-1----:R-:W-:Y:S02]  /*13a40*/  IMAD.IADD R11, R11, 0x1, R2 ;  /* 0x000000010b0b7824 */ /* 0x002fe400078e0202 */
[----:B------:R-:W-:Y:S02]  /*13a50*/  IMAD.MOV.U32 R2, RZ, RZ, 0x4 ;  /* 0x00000004ff027424 */ /* 0x000fe400078e00ff */
        /* <DEDUP_REMOVED lines=11> */
[----:B--2---:R-:W-:Y:S01]  /*13b10*/  SEL R2, R2, RZ, P1 ;  /* 0x000000ff02027207 */ /* 0x004fe20000800000 */
[----:B------:R-:W-:Y:S01]  /*13b20*/  IMAD.MOV.U32 R4, RZ, RZ, 0x1f ;  /* 0x0000001fff047424 */ /* 0x000fe200078e00ff */
[----:B------:R-:W-:-:S03]  /*13b30*/  MOV R0, 0x13b80 ;  /* 0x00013b8000007802 */ /* 0x000fc60000000f00 */
[----:B-1----:R-:W-:Y:S01]  /*13b40*/  IMAD.IADD R11, R11, 0x1, R2 ;  /* 0x000000010b0b7824 */ /* 0x002fe200078e0202 */
[----:B------:R-:W-:-:S03]  /*13b50*/  MOV R2, 0x1f ;  /* 0x0000001f00027802 */ /* 0x000fc60000000f00 */
[----:B------:R-:W-:Y:S02]  /*13b60*/  IMAD.MOV.U32 R5, RZ, RZ, R11 ;  /* 0x000000ffff057224 */ /* 0x000fe400078e000b */
[----:B------:R-:W-:Y:S05]  /*13b70*/  CALL.REL.NOINC `($__internal_87_$__cuda_sm70_shflsync_idx_p) ;  /* 0x0000143000007944 */ /* 0x000fea0003c00000 */
[----:B-12---:R-:W-:Y:S05]  /*13b80*/  BRA `(.L_x_4215) ;  /* 0xfffec9e000007947 */ /* 0x006fea000383ffff */
.L_x_4072:
[----:B------:R-:W-:Y:S02]  /*13b90*/  SEL R2, RZ, 0x1, P0 ;  /* 0x00000001ff027807 */ /* 0x000fe40000000000 */
[----:B------:R-:W-:Y:S02]  /*13ba0*/  MOV R0, 0x13bc0 ;  /* 0x00013bc000007802 */ /* 0x000fe40000000f00 */
[----:B------:R-:W-:Y:S05]  /*13bb0*/  CALL.REL.NOINC `($__internal_89_$__cuda_sm70_votesync_ballot) ;  /* 0x0000149000007944 */ /* 0x000fea0003c00000 */
[----:B------:R-:W-:Y:S05]  /*13bc0*/  BRA `(.L_x_4216) ;  /* 0xfffeca3000007947 */ /* 0x000fea000383ffff */
.L_x_4073:
[----:B------:R-:W-:Y:S01]  /*13bd0*/  IMAD.MOV.U32 R5, RZ, RZ, R12 ;  /* 0x000000ffff057224 */ /* 0x000fe200078e000c */
[----:B------:R-:W-:Y:S01]  /*13be0*/  MOV R4, R14 ;  /* 0x0000000e00047202 */ /* 0x000fe20000000f00 */
[----:B------:R-:W-:Y:S01]  /*13bf0*/  IMAD.MOV.U32 R2, RZ, RZ, 0x1f ;  /* 0x0000001fff027424 */ /* 0x000fe200078e00ff */
[----:B------:R-:W-:Y:S02]  /*13c00*/  MOV R0, 0x13c20 ;  /* 0x00013c2000007802 */ /* 0x000fe40000000f00 */
[----:B------:R-:W-:Y:S05]  /*13c10*/  CALL.REL.NOINC `($__internal_87_$__cuda_sm70_shflsync_idx_p) ;  /* 0x0000139000007944 */ /* 0x000fea0003c00000 */
[----:B--2---:R-:W-:Y:S01]  /*13c20*/  IMAD.MOV.U32 R12, RZ, RZ, R2 ;  /* 0x000000ffff0c7224 */ /* 0x004fe200078e0002 */
[----:B-1----:R-:W-:Y:S01]  /*13c30*/  MOV R5, R9 ;  /* 0x0000000900057202 */ /* 0x002fe20000000f00 */
[----:B------:R-:W-:Y:S01]  /*13c40*/  IMAD.MOV.U32 R3, RZ, RZ, RZ ;  /* 0x000000ffff037224 */ /* 0x000fe200078e00ff */
[----:B------:R-:W-:Y:S01]  /*13c50*/  MOV R4, R14 ;  /* 0x0000000e00047202 */ /* 0x000fe20000000f00 */
[----:B------:R-:W-:Y:S01]  /*13c60*/  IMAD.MOV.U32 R2, RZ, RZ, 0x1f ;  /* 0x0000001fff027424 */ /* 0x000fe200078e00ff */
[----:B------:R-:W-:-:S02]  /*13c70*/  MOV R0, 0x13c90 ;  /* 0x00013c9000007802 */ /* 0x000fc40000000f00 */
[----:B------:R-:W-:Y:S05]  /*13c80*/  CALL.REL.NOINC `($__internal_87_$__cuda_sm70_shflsync_idx_p) ;  /* 0x0000132000007944 */ /* 0x000fea0003c00000 */
[----:B--2---:R-:W-:Y:S01]  /*13c90*/  MOV R9, R2 ;  /* 0x0000000200097202 */ /* 0x004fe20000000f00 */
[----:B-1----:R-:W-:Y:S05]  /*13ca0*/  BRA `(.L_x_4217) ;  /* 0xfffec9b000007947 */ /* 0x002fea000383ffff */
.L_x_4076:
[----:B------:R-:W-:Y:S01]  /*13cb0*/  IMAD.MOV.U32 R5, RZ, RZ, R11 ;  /* 0x000000ffff057224 */ /* 0x000fe200078e000b */
[----:B------:R-:W-:-:S02]  /*13cc0*/  MOV R2, 0x1f ;  /* 0x0000001f00027802 */ /* 0x000fc40000000f00 */
[----:B------:R-:W-:Y:S02]  /*13cd0*/  MOV R0, 0x13cf0 ;  /* 0x00013cf000007802 */ /* 0x000fe40000000f00 */
[----:B-123--:R-:W-:Y:S05]  /*13ce0*/  CALL.REL.NOINC `($__internal_87_$__cuda_sm70_shflsync_idx_p) ;  /* 0x000012c000007944 */ /* 0x00efea0003c00000 */
[----:B--2---:R-:W-:Y:S01]  /*13cf0*/  MOV R3, R2 ;  /* 0x0000000200037202 */ /* 0x004fe20000000f00 */
[----:B-1----:R-:W-:Y:S05]  /*13d00*/  BRA `(.L_x_4075) ;  /* 0xfffec9b000007947 */ /* 0x002fea000383ffff */
.L_x_4095:
[----:B------:R-:W-:Y:S01]  /*13d10*/  IMAD.MOV.U32 R5, RZ, RZ, R10 ;  /* 0x000000ffff057224 */ /* 0x000fe200078e000a */
[----:B------:R-:W-:Y:S01]  /*13d20*/  MOV R4, RZ ;  /* 0x000000ff00047202 */ /* 0x000fe20000000f00 */
[----:B------:R-:W-:Y:S01]  /*13d30*/  IMAD.MOV.U32 R2, RZ, RZ, 0x181f ;  /* 0x0000181fff027424 */ /* 0x000fe200078e00ff */
[----:B------:R-:W-:Y:S02]  /*13d40*/  MOV R0, 0x13d60 ;  /* 0x00013d6000007802 */ /* 0x000fe40000000f00 */
[----:B------:R-:W-:Y:S05]  /*13d50*/  CALL.REL.NOINC `($__internal_87_$__cuda_sm70_shflsync_idx_p) ;  /* 0x0000125000007944 */ /* 0x000fea0003c00000 */
[----:B--2---:R-:W-:Y:S01]  /*13d60*/  MOV R13, R2 ;  /* 0x00000002000d7202 */ /* 0x004fe20000000f00 */
[----:B-1----:R-:W-:Y:S05]  /*13d70*/  BRA `(.L_x_4218) ;  /* 0xfffee9e000007947 */ /* 0x002fea000383ffff */
.L_x_4096:
[----:B------:R-:W-:Y:S01]  /*13d80*/  IMAD.MOV.U32 R5, RZ, RZ, R12 ;  /* 0x000000ffff057224 */ /* 0x000fe200078e000c */
[----:B------:R-:W-:Y:S01]  /*13d90*/  MOV R4, RZ ;  /* 0x000000ff00047202 */ /* 0x000fe20000000f00 */
[----:B------:R-:W-:Y:S01]  /*13da0*/  IMAD.MOV.U32 R2, RZ, RZ, 0x181f ;  /* 0x0000181fff027424 */ /* 0x000fe200078e00ff */
[----:B------:R-:W-:Y:S02]  /*13db0*/  MOV R0, 0x13dd0 ;  /* 0x00013dd000007802 */ /* 0x000fe40000000f00 */
[----:B-12---:R-:W-:Y:S05]  /*13dc0*/  CALL.REL.NOINC `($__internal_87_$__cuda_sm70_shflsync_idx_p) ;  /* 0x000011e000007944 */ /* 0x006fea0003c00000 */
[----:B-12---:R-:W-:Y:S05]  /*13dd0*/  BRA `(.L_x_4219) ;  /* 0xfffee9a000007947 */ /* 0x006fea000383ffff */
.L_x_4099:
[----:B--2---:R-:W-:Y:S01]  /*13de0*/  IMAD.MOV.U32 R5, RZ, RZ, R10 ;  /* 0x000000ffff057224 */ /* 0x004fe200078e000a */
[----:B------:R-:W-:Y:S01]  /*13df0*/  MOV R4, 0x1 ;  /* 0x0000000100047802 */ /* 0x000fe20000000f00 */
[----:B----4-:R-:W-:Y:S01]  /*13e00*/  IMAD.MOV.U32 R2, RZ, RZ, 0x181f ;  /* 0x0000181fff027424 */ /* 0x010fe200078e00ff */
[----:B------:R-:W-:-:S02]  /*13e10*/  MOV R0, 0x13e30 ;  /* 0x00013e3000007802 */ /* 0x000fc40000000f00 */
[----:B-1-3--:R-:W-:Y:S05]  /*13e20*/  CALL.REL.NOINC `($__internal_87_$__cuda_sm70_shflsync_idx_p) ;  /* 0x0000118000007944 */ /* 0x00afea0003c00000 */
[----:B--2---:R-:W-:Y:S01]  /*13e30*/  IMAD.MOV.U32 R13, RZ, RZ, R2 ;  /* 0x000000ffff0d7224 */ /* 0x004fe200078e0002 */
[----:B-1----:R-:W-:Y:S01]  /*13e40*/  MOV R4, 0x1 ;  /* 0x0000000100047802 */ /* 0x002fe20000000f00 */
[----:B------:R-:W-:Y:S01]  /*13e50*/  IMAD.MOV.U32 R5, RZ, RZ, R12 ;  /* 0x000000ffff057224 */ /* 0x000fe200078e000c */
[----:B------:R-:W-:-:S02]  /*13e60*/  MOV R2, 0x181f ;  /* 0x0000181f00027802 */ /* 0x000fc40000000f00 */
[----:B------:R-:W-:Y:S02]  /*13e70*/  MOV R0, 0x13e90 ;  /* 0x00013e9000007802 */ /* 0x000fe40000000f00 */
[----:B------:R-:W-:Y:S05]  /*13e80*/  CALL.REL.NOINC `($__internal_87_$__cuda_sm70_shflsync_idx_p) ;  /* 0x0000112000007944 */ /* 0x000fea0003c00000 */
[----:B-12---:R-:W-:Y:S05]  /*13e90*/  BRA `(.L_x_4220) ;  /* 0xfffeea3000007947 */ /* 0x006fea000383ffff */
.L_x_4102:
[----:B-1----:R-:W-:Y:S01]  /*13ea0*/  IMAD.MOV.U32 R5, RZ, RZ, R10 ;  /* 0x000000ffff057224 */ /* 0x002fe200078e000a */
[----:B------:R-:W-:Y:S01]  /*13eb0*/  MOV R4, 0x2 ;  /* 0x0000000200047802 */ /* 0x000fe20000000f00 */
[----:B----4-:R-:W-:Y:S01]  /*13ec0*/  IMAD.MOV.U32 R2, RZ, RZ, 0x181f ;  /* 0x0000181fff027424 */ /* 0x010fe200078e00ff */
[----:B------:R-:W-:Y:S02]  /*13ed0*/  MOV R0, 0x13ef0 ;  /* 0x00013ef000007802 */ /* 0x000fe40000000f00 */
[----:B--23--:R-:W-:Y:S05]  /*13ee0*/  CALL.REL.NOINC `($__internal_87_$__cuda_sm70_shflsync_idx_p) ;  /* 0x000010c000007944 */ /* 0x00cfea0003c00000 */
[----:B--2---:R-:W-:Y:S01]  /*13ef0*/  MOV R13, R2 ;  /* 0x00000002000d7202 */ /* 0x004fe20000000f00 */
[----:B-1----:R-:W-:Y:S05]  /*13f00*/  BRA `(.L_x_4221) ;  /* 0xfffeeb0000007947 */ /* 0x002fea000383ffff */
.L_x_4103:
[----:B------:R-:W-:Y:S01]  /*13f10*/  IMAD.MOV.U32 R5, RZ, RZ, R12 ;  /* 0x000000ffff057224 */ /* 0x000fe200078e000c */
[----:B------:R-:W-:Y:S01]  /*13f20*/  MOV R4, 0x2 ;  /* 0x0000000200047802 */ /* 0x000fe20000000f00 */
[----:B----4-:R-:W-:Y:S01]  /*13f30*/  IMAD.MOV.U32 R2, RZ, RZ, 0x181f ;  /* 0x0000181fff027424 */ /* 0x010fe200078e00ff */
[----:B------:R-:W-:Y:S02]  /*13f40*/  MOV R0, 0x13f60 ;  /* 0x00013f6000007802 */ /* 0x000fe40000000f00 */
[----:B-123--:R-:W-:Y:S05]  /*13f50*/  CALL.REL.NOINC `($__internal_87_$__cuda_sm70_shflsync_idx_p) ;  /* 0x0000105000007944 */ /* 0x00efea0003c00000 */
[----:B-12---:R-:W-:Y:S05]  /*13f60*/  BRA `(.L_x_4222) ;  /* 0xfffeeac000007947 */ /* 0x006fea000383ffff */
.L_x_4106:
[----:B-1----:R-:W-:Y:S01]  /*13f70*/  IMAD.MOV.U32 R5, RZ, RZ, R10 ;  /* 0x000000ffff057224 */ /* 0x002fe200078e000a */
[----:B------:R-:W-:Y:S01]  /*13f80*/  MOV R4, 0x3 ;  /* 0x0000000300047802 */ /* 0x000fe20000000f00 */
[----:B------:R-:W-:Y:S01]  /*13f90*/  IMAD.MOV.U32 R2, RZ, RZ, 0x181f ;  /* 0x0000181fff027424 */ /* 0x000fe200078e00ff */
[----:B------:R-:W-:-:S02]  /*13fa0*/  MOV R0, 0x13fc0 ;  /* 0x00013fc000007802 */ /* 0x000fc40000000f00 */
[----:B--234-:R-:W-:Y:S05]  /*13fb0*/  CALL.REL.NOINC `($__internal_87_$__cuda_sm70_shflsync_idx_p) ;  /* 0x00000ff000007944 */ /* 0x01cfea0003c00000 */
[----:B--2---:R-:W-:Y:S01]  /*13fc0*/  IMAD.MOV.U32 R13, RZ, RZ, R2 ;  /* 0x000000ffff0d7224 */ /* 0x004fe200078e0002 */
[----:B-1----:R-:W-:Y:S01]  /*13fd0*/  MOV R4, 0x3 ;  /* 0x0000000300047802 */ /* 0x002fe20000000f00 */
[----:B------:R-:W-:Y:S01]  /*13fe0*/  IMAD.MOV.U32 R5, RZ, RZ, R12 ;  /* 0x000000ffff057224 */ /* 0x000fe200078e000c */
[----:B------:R-:W-:-:S02]  /*13ff0*/  MOV R2, 0x181f ;  /* 0x0000181f00027802 */ /* 0x000fc40000000f00 */
[----:B------:R-:W-:Y:S02]  /*14000*/  MOV R0, 0x14020 ;  /* 0x0001402000007802 */ /* 0x000fe40000000f00 */
[----:B------:R-:W-:Y:S05]  /*14010*/  CALL.REL.NOINC `($__internal_87_$__cuda_sm70_shflsync_idx_p) ;  /* 0x00000f9000007944 */ /* 0x000fea0003c00000 */
[----:B-12---:R-:W-:Y:S05]  /*14020*/  BRA `(.L_x_4223) ;  /* 0xfffeeb5000007947 */ /* 0x006fea000383ffff */
.L_x_4151:
[----:B------:R-:W-:Y:S01]  /*14030*/  IMAD.MOV.U32 R8, RZ, RZ, R239 ;  /* 0x000000ffff087224 */ /* 0x000fe200078e00ef */
[----:B------:R-:W-:Y:S02]  /*14040*/  MOV R5, 0x2 ;  /* 0x0000000200057802 */ /* 0x000fe40000000f00 */
[----:B------:R-:W-:Y:S02]  /*14050*/  MOV R6, 0x14070 ;  /* 0x0001407000067802 */ /* 0x000fe40000000f00 */
[----:B------:R-:W-:Y:S05]  /*14060*/  CALL.REL.NOINC `($__internal_86_$__cuda_sm70_shflsync_bfly_p) ;  /* 0x00000ef000007944 */ /* 0x000fea0003c00000 */
[----:B-12---:R-:W-:Y:S05]  /*14070*/  BRA `(.L_x_4224) ;  /* 0xffffb09000007947 */ /* 0x006fea000383ffff */
.L_x_4152:
[----:B------:R-:W-:Y:S01]  /*14080*/  IMAD.MOV.U32 R8, RZ, RZ, R10 ;  /* 0x000000ffff087224 */ /* 0x000fe200078e000a */
[----:B------:R-:W-:Y:S02]  /*14090*/  MOV R5, 0x1 ;  /* 0x0000000100057802 */ /* 0x000fe40000000f00 */
[----:B------:R-:W-:Y:S02]  /*140a0*/  MOV R6, 0x140c0 ;  /* 0x000140c000067802 */ /* 0x000fe40000000f00 */
[----:B-1----:R-:W-:Y:S05]  /*140b0*/  CALL.REL.NOINC `($__internal_86_$__cuda_sm70_shflsync_bfly_p) ;  /* 0x00000ea000007944 */ /* 0x002fea0003c00000 */
[----:B--2---:R-:W-:Y:S01]  /*140c0*/  FADD.FTZ R7, R10, R5 ;  /* 0x000000050a077221 */ /* 0x004fe20000010000 */
[----:B-1----:R-:W-:Y:S02]  /*140d0*/  MOV R8, R238 ;  /* 0x000000ee00087202 */ /* 0x002fe40000000f00 */
[----:B------:R-:W-:Y:S02]  /*140e0*/  MOV R5, 0x2 ;  /* 0x0000000200057802 */ /* 0x000fe40000000f00 */
[----:B------:R-:W-:-:S02]  /*140f0*/  MOV R6, 0x14110 ;  /* 0x0001411000067802 */ /* 0x000fc40000000f00 */
[----:B------:R-:W-:Y:S05]  /*14100*/  CALL.REL.NOINC `($__internal_86_$__cuda_sm70_shflsync_bfly_p) ;  /* 0x00000e5000007944 */ /* 0x000fea0003c00000 */
[----:B-12---:R-:W-:Y:S01]  /*14110*/  FADD.FTZ R8, R238, R5 ;  /* 0x00000005ee087221 */ /* 0x006fe20000010000 */
[----:B------:R-:W-:-:S02]  /*14120*/  MOV R5, 0x1 ;  /* 0x0000000100057802 */ /* 0x000fc40000000f00 */
[----:B------:R-:W-:Y:S02]  /*14130*/  MOV R6, 0x14150 ;  /* 0x0001415000067802 */ /* 0x000fe40000000f00 */
[----:B------:R-:W-:Y:S05]  /*14140*/  CALL.REL.NOINC `($__internal_86_$__cuda_sm70_shflsync_bfly_p) ;  /* 0x00000e1000007944 */ /* 0x000fea0003c00000 */
[----:B-12---:R-:W-:Y:S05]  /*14150*/  BRA `(.L_x_4225) ;  /* 0xffffb02000007947 */ /* 0x006fea000383ffff */
.L_x_4159:
[----:B--234-:R-:W-:Y:S01]  /*14160*/  IMAD.MOV.U32 R5, RZ, RZ, R9 ;  /* 0x000000ffff057224 */ /* 0x01cfe200078e0009 */
[----:B------:R-:W-:Y:S01]  /*14170*/  MOV R4, RZ ;  /* 0x000000ff00047202 */ /* 0x000fe20000000f00 */
[----:B------:R-:W-:Y:S01]  /*14180*/  IMAD.MOV.U32 R2, RZ, RZ, 0x181f ;  /* 0x0000181fff027424 */ /* 0x000fe200078e00ff */
[----:B------:R-:W-:Y:S02]  /*14190*/  MOV R0, 0x141b0 ;  /* 0x000141b000007802 */ /* 0x000fe40000000f00 */
[----:B-1----:R-:W-:Y:S05]  /*141a0*/  CALL.REL.NOINC `($__internal_87_$__cuda_sm70_shflsync_idx_p) ;  /* 0x00000e0000007944 */ /* 0x002fea0003c00000 */
[----:B--2---:R-:W-:Y:S01]  /*141b0*/  MOV R11, R2 ;  /* 0x00000002000b7202 */ /* 0x004fe20000000f00 */
[----:B-1----:R-:W-:Y:S05]  /*141c0*/  BRA `(.L_x_4226) ;  /* 0xffffc66000007947 */ /* 0x002fea000383ffff */
.L_x_4160:
[----:B------:R-:W-:Y:S01]  /*141d0*/  IMAD.MOV.U32 R5, RZ, RZ, R10 ;  /* 0x000000ffff057224 */ /* 0x000fe200078e000a */
[----:B------:R-:W-:Y:S01]  /*141e0*/  MOV R4, RZ ;  /* 0x000000ff00047202 */ /* 0x000fe20000000f00 */
[----:B------:R-:W-:Y:S01]  /*141f0*/  IMAD.MOV.U32 R2, RZ, RZ, 0x181f ;  /* 0x0000181fff027424 */ /* 0x000fe200078e00ff */
[----:B------:R-:W-:Y:S02]  /*14200*/  MOV R0, 0x14220 ;  /* 0x0001422000007802 */ /* 0x000fe40000000f00 */
[----:B-123--:R-:W-:Y:S05]  /*14210*/  CALL.REL.NOINC `($__internal_87_$__cuda_sm70_shflsync_idx_p) ;  /* 0x00000d9000007944 */ /* 0x00efea0003c00000 */
[----:B-12---:R-:W-:Y:S05]  /*14220*/  BRA `(.L_x_4227) ;  /* 0xffffc62000007947 */ /* 0x006fea000383ffff */
.L_x_4163:
[----:B--2---:R-:W-:Y:S01]  /*14230*/  IMAD.MOV.U32 R5, RZ, RZ, R9 ;  /* 0x000000ffff057224 */ /* 0x004fe200078e0009 */
[----:B------:R-:W-:Y:S01]  /*14240*/  MOV R4, 0x1 ;  /* 0x0000000100047802 */ /* 0x000fe20000000f00 */
[----:B------:R-:W-:Y:S01]  /*14250*/  IMAD.MOV.U32 R2, RZ, RZ, 0x181f ;  /* 0x0000181fff027424 */ /* 0x000fe200078e00ff */
[----:B------:R-:W-:-:S02]  /*14260*/  MOV R0, 0x14280 ;  /* 0x0001428000007802 */ /* 0x000fc40000000f00 */
[----:B-1-34-:R-:W-:Y:S05]  /*14270*/  CALL.REL.NOINC `($__internal_87_$__cuda_sm70_shflsync_idx_p) ;  /* 0x00000d3000007944 */ /* 0x01afea0003c00000 */
[----:B--2---:R-:W-:Y:S01]  /*14280*/  IMAD.MOV.U32 R11, RZ, RZ, R2 ;  /* 0x000000ffff0b7224 */ /* 0x004fe200078e0002 */
[----:B-1----:R-:W-:Y:S01]  /*14290*/  MOV R4, 0x1 ;  /* 0x0000000100047802 */ /* 0x002fe20000000f00 */
[----:B------:R-:W-:Y:S01]  /*142a0*/  IMAD.MOV.U32 R5, RZ, RZ, R10 ;  /* 0x000000ffff057224 */ /* 0x000fe200078e000a */
[----:B------:R-:W-:-:S02]  /*142b0*/  MOV R2, 0x181f ;  /* 0x0000181f00027802 */ /* 0x000fc40000000f00 */
[----:B------:R-:W-:Y:S02]  /*142c0*/  MOV R0, 0x142e0 ;  /* 0x000142e000007802 */ /* 0x000fe40000000f00 */
[----:B------:R-:W-:Y:S05]  /*142d0*/  CALL.REL.NOINC `($__internal_87_$__cuda_sm70_shflsync_idx_p) ;  /* 0x00000cd000007944 */ /* 0x000fea0003c00000 */
[----:B-12---:R-:W-:Y:S05]  /*142e0*/  BRA `(.L_x_4228) ;  /* 0xffffc69000007947 */ /* 0x006fea000383ffff */
.L_x_4166:
[----:B-1----:R-:W-:Y:S01]  /*142f0*/  IMAD.MOV.U32 R5, RZ, RZ, R9 ;  /* 0x000000ffff057224 */ /* 0x002fe200078e0009 */
[----:B------:R-:W-:Y:S01]  /*14300*/  MOV R4, 0x2 ;  /* 0x0000000200047802 */ /* 0x000fe20000000f00 */
[----:B--2---:R-:W-:Y:S01]  /*14310*/  IMAD.MOV.U32 R2, RZ, RZ, 0x181f ;  /* 0x0000181fff027424 */ /* 0x004fe200078e00ff */
[----:B------:R-:W-:Y:S02]  /*14320*/  MOV R0, 0x14340 ;  /* 0x0001434000007802 */ /* 0x000fe40000000f00 */
[----:B---34-:R-:W-:Y:S05]  /*14330*/  CALL.REL.NOINC `($__internal_87_$__cuda_sm70_shflsync_idx_p) ;  /* 0x00000c7000007944 */ /* 0x018fea0003c00000 */
[----:B--2---:R-:W-:Y:S01]  /*14340*/  MOV R11, R2 ;  /* 0x00000002000b7202 */ /* 0x004fe20000000f00 */
[----:B-1----:R-:W-:Y:S05]  /*14350*/  BRA `(.L_x_4229) ;  /* 0xffffc75000007947 */ /* 0x002fea000383ffff */
.L_x_4167:
[----:B-1----:R-:W-:Y:S01]  /*14360*/  IMAD.MOV.U32 R5, RZ, RZ, R10 ;  /* 0x000000ffff057224 */ /* 0x002fe200078e000a */
[----:B------:R-:W-:Y:S01]  /*14370*/  MOV R4, 0x2 ;  /* 0x0000000200047802 */ /* 0x000fe20000000f00 */
[----:B--2---:R-:W-:Y:S01]  /*14380*/  IMAD.MOV.U32 R2, RZ, RZ, 0x181f ;  /* 0x0000181fff027424 */ /* 0x004fe200078e00ff */
[----:B------:R-:W-:Y:S02]  /*14390*/  MOV R0, 0x143b0 ;  /* 0x000143b000007802 */ /* 0x000fe40000000f00 */
[----:B---34-:R-:W-:Y:S05]  /*143a0*/  CALL.REL.NOINC `($__internal_87_$__cuda_sm70_shflsync_idx_p) ;  /* 0x00000c0000007944 */ /* 0x018fea0003c00000 */
[----:B-12---:R-:W-:Y:S05]  /*143b0*/  BRA `(.L_x_4230) ;  /* 0xffffc71000007947 */ /* 0x006fea000383ffff */
.L_x_4170:
[----:B-1----:R-:W-:Y:S01]  /*143c0*/  IMAD.MOV.U32 R5, RZ, RZ, R9 ;  /* 0x000000ffff057224 */ /* 0x002fe200078e0009 */
[----:B------:R-:W-:Y:S01]  /*143d0*/  MOV R4, 0x3 ;  /* 0x0000000300047802 */ /* 0x000fe20000000f00 */
[----:B----4-:R-:W-:Y:S01]  /*143e0*/  IMAD.MOV.U32 R2, RZ, RZ, 0x181f ;  /* 0x0000181fff027424 */ /* 0x010fe200078e00ff */
[----:B------:R-:W-:-:S02]  /*143f0*/  MOV R0, 0x14410 ;  /* 0x0001441000007802 */ /* 0x000fc40000000f00 */
[----:B--23--:R-:W-:Y:S05]  /*14400*/  CALL.REL.NOINC `($__internal_87_$__cuda_sm70_shflsync_idx_p) ;  /* 0x00000ba000007944 */ /* 0x00cfea0003c00000 */
[----:B--2---:R-:W-:Y:S01]  /*14410*/  IMAD.MOV.U32 R9, RZ, RZ, R2 ;  /* 0x000000ffff097224 */ /* 0x004fe200078e0002 */
[----:B-1----:R-:W-:Y:S01]  /*14420*/  MOV R4, 0x3 ;  /* 0x0000000300047802 */ /* 0x002fe20000000f00 */
[----:B------:R-:W-:Y:S01]  /*14430*/  IMAD.MOV.U32 R5, RZ, RZ, R10 ;  /* 0x000000ffff057224 */ /* 0x000fe200078e000a */
[----:B------:R-:W-:-:S02]  /*14440*/  MOV R2, 0x181f ;  /* 0x0000181f00027802 */ /* 0x000fc40000000f00 */
[----:B------:R-:W-:Y:S02]  /*14450*/  MOV R0, 0x14470 ;  /* 0x0001447000007802 */ /* 0x000fe40000000f00 */
[----:B------:R-:W-:Y:S05]  /*14460*/  CALL.REL.NOINC `($__internal_87_$__cuda_sm70_shflsync_idx_p) ;  /* 0x00000b4000007944 */ /* 0x000fea0003c00000 */
[----:B-12---:R-:W-:Y:S05]  /*14470*/  BRA `(.L_x_4231) ;  /* 0xffffc79000007947 */ /* 0x006fea000383ffff */
.L_x_4172:
[----:B------:R-:W-:Y:S01]  /*14480*/  IMAD.MOV.U32 R5, RZ, RZ, R151 ;  /* 0x000000ffff057224 */ /* 0x000fe200078e0097 */
[----:B------:R-:W-:Y:S01]  /*14490*/  MOV R4, RZ ;  /* 0x000000ff00047202 */ /* 0x000fe20000000f00 */
[----:B------:R-:W-:Y:S01]  /*144a0*/  IMAD.MOV.U32 R2, RZ, RZ, 0x1c1f ;  /* 0x00001c1fff027424 */ /* 0x000fe200078e00ff */
[----:B------:R-:W-:Y:S02]  /*144b0*/  MOV R0, 0x144d0 ;  /* 0x000144d000007802 */ /* 0x000fe40000000f00 */
[----:B------:R-:W-:Y:S05]  /*144c0*/  CALL.REL.NOINC `($__internal_87_$__cuda_sm70_shflsync_idx_p) ;  /* 0x00000ae000007944 */ /* 0x000fea0003c00000 */
[----:B--2---:R-:W-:Y:S01]  /*144d0*/  MOV R153, R2 ;  /* 0x0000000200997202 */ /* 0x004fe20000000f00 */
[----:B-1----:R-:W-:Y:S05]  /*144e0*/  BRA `(.L_x_4232) ;  /* 0xffffca3000007947 */ /* 0x002fea000383ffff */
.L_x_4173:
[----:B------:R-:W-:Y:S01]  /*144f0*/  IMAD.MOV.U32 R5, RZ, RZ, R152 ;  /* 0x000000ffff057224 */ /* 0x000fe200078e0098 */
[----:B------:R-:W-:Y:S01]  /*14500*/  MOV R4, RZ ;  /* 0x000000ff00047202 */ /* 0x000fe20000000f00 */
[----:B------:R-:W-:Y:S01]  /*14510*/  IMAD.MOV.U32 R2, RZ, RZ, 0x1c1f ;  /* 0x00001c1fff027424 */ /* 0x000fe200078e00ff */
[----:B------:R-:W-:Y:S02]  /*14520*/  MOV R0, 0x14540 ;  /* 0x0001454000007802 */ /* 0x000fe40000000f00 */
[----:B-12---:R-:W-:Y:S05]  /*14530*/  CALL.REL.NOINC `($__internal_87_$__cuda_sm70_shflsync_idx_p) ;  /* 0x00000a7000007944 */ /* 0x006fea0003c00000 */
[----:B-12---:R-:W-:Y:S05]  /*14540*/  BRA `(.L_x_4233) ;  /* 0xffffc9f000007947 */ /* 0x006fea000383ffff */
.L_x_4176:
[----:B----4-:R-:W-:Y:S01]  /*14550*/  IMAD.MOV.U32 R5, RZ, RZ, R151 ;  /* 0x000000ffff057224 */ /* 0x010fe200078e0097 */
[----:B------:R-:W-:Y:S01]  /*14560*/  MOV R4, 0x1 ;  /* 0x0000000100047802 */ /* 0x000fe20000000f00 */
[----:B------:R-:W-:Y:S01]  /*14570*/  IMAD.MOV.U32 R2, RZ, RZ, 0x1c1f ;  /* 0x00001c1fff027424 */ /* 0x000fe200078e00ff */
[----:B------:R-:W-:-:S02]  /*14580*/  MOV R0, 0x145a0 ;  /* 0x000145a000007802 */ /* 0x000fc40000000f00 */
[----:B-123--:R-:W-:Y:S05]  /*14590*/  CALL.REL.NOINC `($__internal_87_$__cuda_sm70_shflsync_idx_p) ;  /* 0x00000a1000007944 */ /* 0x00efea0003c00000 */
[----:B--2---:R-:W-:Y:S01]  /*145a0*/  IMAD.MOV.U32 R151, RZ, RZ, R2 ;  /* 0x000000ffff977224 */ /* 0x004fe200078e0002 */
[----:B-1----:R-:W-:Y:S01]  /*145b0*/  MOV R4, 0x1 ;  /* 0x0000000100047802 */ /* 0x002fe20000000f00 */
[----:B------:R-:W-:Y:S01]  /*145c0*/  IMAD.MOV.U32 R5, RZ, RZ, R152 ;  /* 0x000000ffff057224 */ /* 0x000fe200078e0098 */
[----:B------:R-:W-:-:S02]  /*145d0*/  MOV R2, 0x1c1f ;  /* 0x00001c1f00027802 */ /* 0x000fc40000000f00 */
[----:B------:R-:W-:Y:S02]  /*145e0*/  MOV R0, 0x14600 ;  /* 0x0001460000007802 */ /* 0x000fe40000000f00 */
[----:B------:R-:W-:Y:S05]  /*145f0*/  CALL.REL.NOINC `($__internal_87_$__cuda_sm70_shflsync_idx_p) ;  /* 0x000009b000007944 */ /* 0x000fea0003c00000 */
[----:B-12---:R-:W-:Y:S05]  /*14600*/  BRA `(.L_x_4234) ;  /* 0xffffd28000007947 */ /* 0x006fea000383ffff */
.L_x_4180:
[----:B------:R-:W-:Y:S01]  /*14610*/  IMAD.MOV.U32 R5, RZ, RZ, R10 ;  /* 0x000000ffff057224 */ /* 0x000fe200078e000a */
[----:B------:R-:W-:Y:S01]  /*14620*/  MOV R4, RZ ;  /* 0x000000ff00047202 */ /* 0x000fe20000000f00 */
[----:B------:R-:W-:Y:S01]  /*14630*/  IMAD.MOV.U32 R2, RZ, RZ, 0x181f ;  /* 0x0000181fff027424 */ /* 0x000fe200078e00ff */
[----:B------:R-:W-:Y:S02]  /*14640*/  MOV R0, 0x14660 ;  /* 0x0001466000007802 */ /* 0x000fe40000000f00 */
[----:B-1----:R-:W-:Y:S05]  /*14650*/  CALL.REL.NOINC `($__internal_87_$__cuda_sm70_shflsync_idx_p) ;  /* 0x0000095000007944 */ /* 0x002fea0003c00000 */
[----:B--2---:R-:W-:Y:S01]  /*14660*/  MOV R11, R2 ;  /* 0x00000002000b7202 */ /* 0x004fe20000000f00 */
[----:B-1----:R-:W-:Y:S05]  /*14670*/  BRA `(.L_x_4235) ;  /* 0xffffdf1000007947 */ /* 0x002fea000383ffff */
.L_x_4181:
[----:B------:R-:W-:Y:S01]  /*14680*/  IMAD.MOV.U32 R5, RZ, RZ, R9 ;  /* 0x000000ffff057224 */ /* 0x000fe200078e0009 */
[----:B------:R-:W-:Y:S01]  /*14690*/  MOV R4, RZ ;  /* 0x000000ff00047202 */ /* 0x000fe20000000f00 */
[----:B------:R-:W-:Y:S01]  /*146a0*/  IMAD.MOV.U32 R2, RZ, RZ, 0x181f ;  /* 0x0000181fff027424 */ /* 0x000fe200078e00ff */
[----:B------:R-:W-:Y:S02]  /*146b0*/  MOV R0, 0x146d0 ;  /* 0x000146d000007802 */ /* 0x000fe40000000f00 */
[----:B-123--:R-:W-:Y:S05]  /*146c0*/  CALL.REL.NOINC `($__internal_87_$__cuda_sm70_shflsync_idx_p) ;  /* 0x000008e000007944 */ /* 0x00efea0003c00000 */
[----:B-12---:R-:W-:Y:S05]  /*146d0*/  BRA `(.L_x_4236) ;  /* 0xffffded000007947 */ /* 0x006fea000383ffff */
.L_x_4184:
        /* <DEDUP_REMOVED lines=12> */
.L_x_4187:
[----:B-1----:R-:W-:Y:S01]  /*147a0*/  IMAD.MOV.U32 R5, RZ, RZ, R10 ;  /* 0x000000ffff057224 */ /* 0x002fe200078e000a */
[----:B------:R-:W-:Y:S01]  /*147b0*/  MOV R4, 0x2 ;  /* 0x0000000200047802 */ /* 0x000fe20000000f00 */
[----:B------:R-:W-:Y:S01]  /*147c0*/  IMAD.MOV.U32 R2, RZ, RZ, 0x181f ;  /* 0x0000181fff027424 */ /* 0x000fe200078e00ff */
[----:B------:R-:W-:Y:S02]  /*147d0*/  MOV R0, 0x147f0 ;  /* 0x000147f000007802 */ /* 0x000fe40000000f00 */
[----:B--234-:R-:W-:Y:S05]  /*147e0*/  CALL.REL.NOINC `($__internal_87_$__cuda_sm70_shflsync_idx_p) ;  /* 0x000007c000007944 */ /* 0x01cfea0003c00000 */
[----:B--2---:R-:W-:Y:S01]  /*147f0*/  MOV R11, R2 ;  /* 0x00000002000b7202 */ /* 0x004fe20000000f00 */
[----:B-1----:R-:W-:Y:S05]  /*14800*/  BRA `(.L_x_4238) ;  /* 0xffffe01000007947 */ /* 0x002fea000383ffff */
.L_x_4188:
[----:B-1----:R-:W-:Y:S01]  /*14810*/  IMAD.MOV.U32 R5, RZ, RZ, R9 ;  /* 0x000000ffff057224 */ /* 0x002fe200078e0009 */
[----:B------:R-:W-:Y:S01]  /*14820*/  MOV R4, 0x2 ;  /* 0x0000000200047802 */ /* 0x000fe20000000f00 */
[----:B------:R-:W-:Y:S01]  /*14830*/  IMAD.MOV.U32 R2, RZ, RZ, 0x181f ;  /* 0x0000181fff027424 */ /* 0x000fe200078e00ff */
[----:B------:R-:W-:Y:S02]  /*14840*/  MOV R0, 0x14860 ;  /* 0x0001486000007802 */ /* 0x000fe40000000f00 */
[----:B--234-:R-:W-:Y:S05]  /*14850*/  CALL.REL.NOINC `($__internal_87_$__cuda_sm70_shflsync_idx_p) ;  /* 0x0000075000007944 */ /* 0x01cfea0003c00000 */
[----:B-12---:R-:W-:Y:S05]  /*14860*/  BRA `(.L_x_4239) ;  /* 0xffffdfd000007947 */ /* 0x006fea000383ffff */
.L_x_4191:
        /* <DEDUP_REMOVED lines=12> */
.L_x_4193:
[----:B------:R-:W-:Y:S01]  /*14930*/  IMAD.MOV.U32 R5, RZ, RZ, R3 ;  /* 0x000000ffff057224 */ /* 0x000fe200078e0003 */
[----:B------:R-:W-:Y:S01]  /*14940*/  MOV R4, RZ ;  /* 0x000000ff00047202 */ /* 0x000fe20000000f00 */
[----:B--23--:R-:W-:Y:S01]  /*14950*/  IMAD.MOV.U32 R2, RZ, RZ, 0x1f ;  /* 0x0000001fff027424 */ /* 0x00cfe200078e00ff */
[----:B------:R-:W-:Y:S02]  /*14960*/  MOV R0, 0x14980 ;  /* 0x0001498000007802 */ /* 0x000fe40000000f00 */
[----:B------:R-:W-:Y:S05]  /*14970*/  CALL.REL.NOINC `($__internal_87_$__cuda_sm70_shflsync_idx_p) ;  /* 0x0000063000007944 */ /* 0x000fea0003c00000 */
[----:B--2---:R-:W-:Y:S01]  /*14980*/  MOV R9, R2 ;  /* 0x0000000200097202 */ /* 0x004fe20000000f00 */
[----:B-1----:R-:W-:Y:S05]  /*14990*/  BRA `(.L_x_4241) ;  /* 0xffffe19000007947 */ /* 0x002fea000383ffff */
.L_x_4194:
[----:B------:R-:W-:Y:S01]  /*149a0*/  IMAD.MOV.U32 R5, RZ, RZ, R3 ;  /* 0x000000ffff057224 */ /* 0x000fe200078e0003 */
[----:B------:R-:W-:Y:S01]  /*149b0*/  MOV R4, 0x1 ;  /* 0x0000000100047802 */ /* 0x000fe20000000f00 */
[----:B--2---:R-:W-:Y:S01]  /*149c0*/  IMAD.MOV.U32 R2, RZ, RZ, 0x1f ;  /* 0x0000001fff027424 */ /* 0x004fe200078e00ff */
[----:B------:R-:W-:Y:S02]  /*149d0*/  MOV R0, 0x149f0 ;  /* 0x000149f000007802 */ /* 0x000fe40000000f00 */
[----:B-1-3--:R-:W-:Y:S05]  /*149e0*/  CALL.REL.NOINC `($__internal_87_$__cuda_sm70_shflsync_idx_p) ;  /* 0x000005c000007944 */ /* 0x00afea0003c00000 */
[----:B--2---:R-:W-:Y:S01]  /*149f0*/  MOV R3, R2 ;  /* 0x0000000200037202 */ /* 0x004fe20000000f00 */
[----:B-1----:R-:W-:Y:S05]  /*14a00*/  BRA `(.L_x_4242) ;  /* 0xffffe14000007947 */ /* 0x002fea000383ffff */
.L_x_4195:
[----:B------:R-:W-:Y:S02]  /*14a10*/  MOV R2, 0x1 ;  /* 0x0000000100027802 */ /* 0x000fe40000000f00 */
[----:B------:R-:W-:-:S02]  /*14a20*/  MOV R0, 0x14a40 ;  /* 0x00014a4000007802 */ /* 0x000fc40000000f00 */
[----:B-1-3--:R-:W-:Y:S05]  /*14a30*/  CALL.REL.NOINC `($__internal_88_$__cuda_sm70_shflsync_up_p) ;  /* 0x000005c000007944 */ /* 0x00afea0003c00000 */
[----:B-12---:R-:W-:Y:S05]  /*14a40*/  BRA `(.L_x_4243) ;  /* 0xffffe22000007947 */ /* 0x006fea000383ffff */
.L_x_4196:
[----:B------:R-:W-:Y:S02]  /*14a50*/  MOV R2, 0x2 ;  /* 0x0000000200027802 */ /* 0x000fe40000000f00 */
[----:B------:R-:W-:-:S02]  /*14a60*/  MOV R0, 0x14a80 ;  /* 0x00014a8000007802 */ /* 0x000fc40000000f00 */
[----:B-1-3--:R-:W-:Y:S05]  /*14a70*/  CALL.REL.NOINC `($__internal_88_$__cuda_sm70_shflsync_up_p) ;  /* 0x0000058000007944 */ /* 0x00afea0003c00000 */
        /* <DEDUP_REMOVED lines=23> */
.L_x_4200:
[----:B--2---:R-:W-:Y:S01]  /*14bf0*/  IMAD.MOV.U32 R11, RZ, RZ, R3 ;  /* 0x000000ffff0b7224 */ /* 0x004fe200078e0003 */
[----:B------:R-:W-:Y:S02]  /*14c00*/  MOV R2, 0x1 ;  /* 0x0000000100027802 */ /* 0x000fe40000000f00 */
[----:B------:R-:W-:Y:S02]  /*14c10*/  MOV R0, 0x14c30 ;  /* 0x00014c3000007802 */ /* 0x000fe40000000f00 */
[----:B------:R-:W-:Y:S05]  /*14c20*/  CALL.REL.NOINC `($__internal_88_$__cuda_sm70_shflsync_up_p) ;  /* 0x000003d000007944 */ /* 0x000fea0003c00000 */
[----:B-12---:R-:W-:Y:S05]  /*14c30*/  BRA `(.L_x_4245) ;  /* 0xffffe28000007947 */ /* 0x006fea000383ffff */
.L_x_4201:
[----:B--2---:R-:W-:Y:S01]  /*14c40*/  IMAD.MOV.U32 R11, RZ, RZ, R3 ;  /* 0x000000ffff0b7224 */ /* 0x004fe200078e0003 */
        /* <DEDUP_REMOVED lines=26> */
.L_x_4203:
[----:B------:R-:W-:Y:S02]  /*14df0*/  SEL R2, RZ, 0x1, P0 ;  /* 0x00000001ff027807 */ /* 0x000fe40000000000 */
[----:B------:R-:W-:Y:S02]  /*14e00*/  MOV R0, 0x14e20 ;  /* 0x00014e2000007802 */ /* 0x000fe40000000f00 */
[----:B--2---:R-:W-:Y:S05]  /*14e10*/  CALL.REL.NOINC `($__internal_89_$__cuda_sm70_votesync_ballot) ;  /* 0x0000023000007944 */ /* 0x004fea0003c00000 */
[----:B------:R-:W-:Y:S05]  /*14e20*/  BRA `(.L_x_4247) ;  /* 0xffffe22000007947 */ /* 0x000fea000383ffff */
.L_x_4204:
[----:B------:R-:W-:Y:S01]  /*14e30*/  IMAD.MOV.U32 R5, RZ, RZ, R193 ;  /* 0x000000ffff057224 */ /* 0x000fe200078e00c1 */
[----:B------:R-:W-:Y:S01]  /*14e40*/  MOV R4, R14 ;  /* 0x0000000e00047202 */ /* 0x000fe20000000f00 */
[----:B------:R-:W-:Y:S01]  /*14e50*/  IMAD.MOV.U32 R2, RZ, RZ, 0x1f ;  /* 0x0000001fff027424 */ /* 0x000fe200078e00ff */
[----:B------:R-:W-:Y:S02]  /*14e60*/  MOV R0, 0x14e80 ;  /* 0x00014e8000007802 */ /* 0x000fe40000000f00 */
[----:B--2---:R-:W-:Y:S05]  /*14e70*/  CALL.REL.NOINC `($__internal_87_$__cuda_sm70_shflsync_idx_p) ;  /* 0x0000013000007944 */ /* 0x004fea0003c00000 */
[----:B--2---:R-:W-:Y:S01]  /*14e80*/  IMAD.MOV.U32 R193, RZ, RZ, R2 ;  /* 0x000000ffffc17224 */ /* 0x004fe200078e0002 */
[----:B-1----:R-:W-:Y:S01]  /*14e90*/  MOV R4, R14 ;  /* 0x0000000e00047202 */ /* 0x002fe20000000f00 */
[----:B------:R-:W-:Y:S01]  /*14ea0*/  IMAD.MOV.U32 R5, RZ, RZ, R12 ;  /* 0x000000ffff057224 */ /* 0x000fe200078e000c */
[----:B------:R-:W-:Y:S02]  /*14eb0*/  MOV R2, 0x1f ;  /* 0x0000001f00027802 */ /* 0x000fe40000000f00 */
[----:B------:R-:W-:-:S02]  /*14ec0*/  MOV R0, 0x14ee0 ;  /* 0x00014ee000007802 */ /* 0x000fc40000000f00 */
[----:B------:R-:W-:Y:S05]  /*14ed0*/  CALL.REL.NOINC `($__internal_87_$__cuda_sm70_shflsync_idx_p) ;  /* 0x000000d000007944 */ /* 0x000fea0003c00000 */
[----:B--2---:R-:W-:Y:S01]  /*14ee0*/  MOV R3, R2 ;  /* 0x0000000200037202 */ /* 0x004fe20000000f00 */
[----:B-1----:R-:W-:Y:S05]  /*14ef0*/  BRA `(.L_x_4248) ;  /* 0xffffe1a000007947 */ /* 0x002fea000383ffff */
.L_x_4207:
[----:B------:R-:W-:Y:S01]  /*14f00*/  IMAD.MOV.U32 R5, RZ, RZ, R11 ;  /* 0x000000ffff057224 */ /* 0x000fe200078e000b */
[----:B------:R-:W-:-:S02]  /*14f10*/  MOV R2, 0x1f ;  /* 0x0000001f00027802 */ /* 0x000fc40000000f00 */
[----:B------:R-:W-:Y:S02]  /*14f20*/  MOV R0, 0x14f40 ;  /* 0x00014f4000007802 */ /* 0x000fe40000000f00 */
[----:B-1234-:R-:W-:Y:S05]  /*14f30*/  CALL.REL.NOINC `($__internal_87_$__cuda_sm70_shflsync_idx_p) ;  /* 0x0000007000007944 */ /* 0x01efea0003c00000 */
[----:B--2---:R-:W-:Y:S01]  /*14f40*/  MOV R13, R2 ;  /* 0x00000002000d7202 */ /* 0x004fe20000000f00 */
[----:B-1----:R-:W-:Y:S05]  /*14f50*/  BRA `(.L_x_4206) ;  /* 0xffffe1a000007947 */ /* 0x002fea000383ffff */
        .weak           $__internal_86_$__cuda_sm70_shflsync_bfly_p
        .type           $__internal_86_$__cuda_sm70_shflsync_bfly_p,@function
        .size           $__internal_86_$__cuda_sm70_shflsync_bfly_p,($__internal_87_$__cuda_sm70_shflsync_idx_p - $__internal_86_$__cuda_sm70_shflsync_bfly_p)
$__internal_86_$__cuda_sm70_shflsync_bfly_p:
[----:B------:R-:W-:Y:S01]  /*14f60*/  MOV R12, R6 ;  /* 0x00000006000c7202 */ /* 0x000fe20000000f00 */
[----:B------:R-:W-:Y:S04]  /*14f70*/  WARPSYNC R3 ;  /* 0x0000000300007348 */ /* 0x000fe80003800000 */
[----:B------:R-:W-:Y:S01]  /*14f80*/  MOV R13, 0x0 ;  /* 0x00000000000d7802 */ /* 0x000fe20000000f00 */
[----:B------:R1:W2:Y:S03]  /*14f90*/  SHFL.BFLY PT, R5, R8, R5, R4 ;  /* 0x0c00000508057389 */ /* 0x0002a600000e0004 */
[----:B------:R-:W-:Y:S05]  /*14fa0*/  RET.REL.NODEC R12 `(_ZN7cutlass13device_kernelIN5flash19enable_sm80_to_sm89INS1_16FlashAttnFwdSm80INS1_25CollectiveMainloopFwdSm80ILi8ELi2ELb0EN4cute5tupleIJNS5_1CILi128EEENS7_ILi64EEENS7_ILi192EEEEEELi192ENS_6half_tEfNS_4arch4Sm80ELb0ELb1ELb0ELb1ELb0ELb0ELb1ELb1EEENS1_21CollectiveEpilogueFwdINS6_IJS8_SA_S9_EEENS6_IJNS7_ILi1EEESI_SI_EEESC_SE_Li256ELb1ELb1ELb1ELb0EEENS1_36VarlenDynamicPersistentTileSchedulerILi128ELi64ELi256ELi256ELb1ELb1ELb0ELb1ELb0ELb1EEEEEEEEEvNT_6ParamsE) ;  /* 0xfffeb0500c007950 */ /* 0x000fea0003c3ffff */
        .weak           $__internal_87_$__cuda_sm70_shflsync_idx_p
        .type           $__internal_87_$__cuda_sm70_shflsync_idx_p,@function
        .size           $__internal_87_$__cuda_sm70_shflsync_idx_p,($__internal_88_$__cuda_sm70_shflsync_up_p - $__internal_87_$__cuda_sm70_shflsync_idx_p)
$__internal_87_$__cuda_sm70_shflsync_idx_p:
[----:B------:R-:W-:Y:S01]  /*14fb0*/  MOV R6, R0 ;  /* 0x0000000000067202 */ /* 0x000fe20000000f00 */
[----:B------:R-:W-:Y:S04]  /*14fc0*/  WARPSYNC R197 ;  /* 0x000000c500007348 */ /* 0x000fe80003800000 */
[----:B------:R-:W-:Y:S01]  /*14fd0*/  MOV R7, 0x0 ;  /* 0x0000000000077802 */ /* 0x000fe20000000f00 */
[----:B------:R1:W2:Y:S03]  /*14fe0*/  SHFL.IDX PT, R2, R5, R4, R2 ;  /* 0x0000000405027389 */ /* 0x0002a600000e0002 */
[----:B------:R-:W-:Y:S05]  /*14ff0*/  RET.REL.NODEC R6 `(_ZN7cutlass13device_kernelIN5flash19enable_sm80_to_sm89INS1_16FlashAttnFwdSm80INS1_25CollectiveMainloopFwdSm80ILi8ELi2ELb0EN4cute5tupleIJNS5_1CILi128EEENS7_ILi64EEENS7_ILi192EEEEEELi192ENS_6half_tEfNS_4arch4Sm80ELb0ELb1ELb0ELb1ELb0ELb0ELb1ELb1EEENS1_21CollectiveEpilogueFwdINS6_IJS8_SA_S9_EEENS6_IJNS7_ILi1EEESI_SI_EEESC_SE_Li256ELb1ELb1ELb1ELb0EEENS1_36VarlenDynamicPersistentTileSchedulerILi128ELi64ELi256ELi256ELb1ELb1ELb0ELb1ELb0ELb1EEEEEEEEEvNT_6ParamsE) ;  /* 0xfffeb00006007950 */ /* 0x000fea0003c3ffff */
        .weak           $__internal_88_$__cuda_sm70_shflsync_up_p
        .type           $__internal_88_$__cuda_sm70_shflsync_up_p,@function
        .size           $__internal_88_$__cuda_sm70_shflsync_up_p,($__internal_89_$__cuda_sm70_votesync_ballot - $__internal_88_$__cuda_sm70_shflsync_up_p)
$__internal_88_$__cuda_sm70_shflsync_up_p:
[----:B------:R-:W-:Y:S01]  /*15000*/  MOV R4, R0 ;  /* 0x0000000000047202 */ /* 0x000fe20000000f00 */
[----:B------:R-:W-:Y:S04]  /*15010*/  WARPSYNC R200 ;  /* 0x000000c800007348 */ /* 0x000fe80003800000 */
[----:B------:R-:W-:Y:S01]  /*15020*/  MOV R5, 0x0 ;  /* 0x0000000000057802 */ /* 0x000fe20000000f00 */
[----:B------:R1:W2:Y:S03]  /*15030*/  SHFL.UP PT, R2, R11, R2, R201 ;  /* 0x040000020b027389 */ /* 0x0002a600000e00c9 */
[----:B------:R-:W-:Y:S05]  /*15040*/  RET.REL.NODEC R4 `(_ZN7cutlass13device_kernelIN5flash19enable_sm80_to_sm89INS1_16FlashAttnFwdSm80INS1_25CollectiveMainloopFwdSm80ILi8ELi2ELb0EN4cute5tupleIJNS5_1CILi128EEENS7_ILi64EEENS7_ILi192EEEEEELi192ENS_6half_tEfNS_4arch4Sm80ELb0ELb1ELb0ELb1ELb0ELb0ELb1ELb1EEENS1_21CollectiveEpilogueFwdINS6_IJS8_SA_S9_EEENS6_IJNS7_ILi1EEESI_SI_EEESC_SE_Li256ELb1ELb1ELb1ELb0EEENS1_36VarlenDynamicPersistentTileSchedulerILi128ELi64ELi256ELi256ELb1ELb1ELb0ELb1ELb0ELb1EEEEEEEEEvNT_6ParamsE) ;  /* 0xfffeafb004007950 */ /* 0x000fea0003c3ffff */
        .weak           $__internal_89_$__cuda_sm70_votesync_ballot
        .type           $__internal_89_$__cuda_sm70_votesync_ballot,@function
        .size           $__internal_89_$__cuda_sm70_votesync_ballot,(.L_x_5021 - $__internal_89_$__cuda_sm70_votesync_ballot)
$__internal_89_$__cuda_sm70_votesync_ballot:
[----:B------:R-:W-:Y:S01]  /*15050*/  ISETP.NE.U32.AND P0, PT, R2, 0x1, PT ;  /* 0x000000010200780c */ /* 0x000fe20003f05070 */
[----:B------:R-:W-:Y:S04]  /*15060*/  WARPSYNC R196 ;  /* 0x000000c400007348 */ /* 0x000fe80003800000 */
[----:B------:R-:W-:-:S08]  /*15070*/  IMAD.MOV.U32 R2, RZ, RZ, R0 ;  /* 0x000000ffff027224 */ /* 0x000fd000078e0000 */
[----:B------:R-:W-:-:S04]  /*15080*/  VOTE.ANY R3, PT, !P0 ;  /* 0x0000000000037806 */ /* 0x000fc800040e0100 */
[----:B------:R-:W-:Y:S01]  /*15090*/  LOP3.LUT R10, R3, R196, RZ, 0xc0, !PT ;  /* 0x000000c4030a7212 */ /* 0x000fe200078ec0ff */
[----:B------:R-:W-:-:S04]  /*150a0*/  IMAD.MOV.U32 R3, RZ, RZ, 0x0 ;  /* 0x00000000ff037424 */ /* 0x000fc800078e00ff */
[----:B------:R-:W-:Y:S05]  /*150b0*/  RET.REL.NODEC R2 `(_ZN7cutlass13device_kernelIN5flash19enable_sm80_to_sm89INS1_16FlashAttnFwdSm80INS1_25CollectiveMainloopFwdSm80ILi8ELi2ELb0EN4cute5tupleIJNS5_1CILi128EEENS7_ILi64EEENS7_ILi192EEEEEELi192ENS_6half_tEfNS_4arch4Sm80ELb0ELb1ELb0ELb1ELb0ELb0ELb1ELb1EEENS1_21CollectiveEpilogueFwdINS6_IJS8_SA_S9_EEENS6_IJNS7_ILi1EEESI_SI_EEESC_SE_Li256ELb1ELb1ELb1ELb0EEENS1_36VarlenDynamicPersistentTileSchedulerILi128ELi64ELi256ELi256ELb1ELb1ELb0ELb1ELb0ELb1EEEEEEEEEvNT_6ParamsE) ;  /* 0xfffeaf4002007950 */ /* 0x000fea0003c3ffff */
.L_x_4249:
        /* <DEDUP_REMOVED lines=12> */
.L_x_5021:


//--------------------- .text._ZN7cutlass13device_kernelIN5flash19enable_sm80_to_sm89INS1_16FlashAttnFwdSm80INS1_25CollectiveMainloopFwdSm80ILi8ELi2ELb0EN4cute5tupleIJNS5_1CILi128EEENS7_ILi64EEENS7_ILi192EEEEEELi192ENS_6half_tEfNS_4arch4Sm80ELb0ELb1ELb0ELb1ELb0ELb1ELb1ELb1EEENS1_21CollectiveEpilogueFwdINS6_IJS8_SA_S9_EEENS6_IJNS7_ILi1EEESI_SI_EEESC_SE_Li256ELb1ELb1ELb1ELb0EEENS1_36VarlenDynamicPersistentTileSchedulerILi128ELi64ELi256ELi256ELb1ELb1ELb0ELb1ELb0ELb1EEEEEEEEEvNT_6ParamsE --------------------------
	.section	.text._ZN7cutlass13device_kernelIN5flash19enable_sm80_to_sm89INS1_16FlashAttnFwdSm80INS1_25CollectiveMainloopFwdSm80ILi8ELi2ELb0EN4cute5tupleIJNS5_1CILi128EEENS7_ILi64EEENS7_ILi192EEEEEELi192ENS_6half_tEfNS_4arch4Sm80ELb0ELb1ELb0ELb1ELb0ELb1ELb1ELb1EEENS1_21CollectiveEpilogueFwdINS6_IJS8_SA_S9_EEENS6_IJNS7_ILi1EEESI_SI_EEESC_SE_Li256ELb1ELb1ELb1ELb0EEENS1_36VarlenDynamicPersistentTileSchedulerILi128ELi64ELi256ELi256ELb1ELb1ELb0ELb1ELb0ELb1EEEEEEEEEvNT_6ParamsE,"ax",@progbits
	.sectioninfo	@"SHI_REGISTERS=247"
	.align	128
.text._ZN7cutlass13device_kernelIN5flash19enable_sm80_to_sm89INS1_16FlashAttnFwdSm80INS1_25CollectiveMainloopFwdSm80ILi8ELi2ELb0EN4cute5tupleIJNS5_1CILi128EEENS7_ILi64EEENS7_ILi192EEEEEELi192ENS_6half_tEfNS_4arch4Sm80ELb0ELb1ELb0ELb1ELb0ELb1ELb1ELb1EEENS1_21CollectiveEpilogueFwdINS6_IJS8_SA_S9_EEENS6_IJNS7_ILi1EEESI_SI_EEESC_SE_Li256ELb1ELb1ELb1ELb0EEENS1_36VarlenDynamicPersistentTileSchedulerILi128ELi64ELi256ELi256ELb1ELb1ELb0ELb1ELb0ELb1EEEEEEEEEvNT_6ParamsE:
        .type           _ZN7cutlass13device_kernelIN5flash19enable_sm80_to_sm89INS1_16FlashAttnFwdSm80INS1_25CollectiveMainloopFwdSm80ILi8ELi2ELb0EN4cute5tupleIJNS5_1CILi128EEENS7_ILi64EEENS7_ILi192EEEEEELi192ENS_6half_tEfNS_4arch4Sm80ELb0ELb1ELb0ELb1ELb0ELb1ELb1ELb1EEENS1_21CollectiveEpilogueFwdINS6_IJS8_SA_S9_EEENS6_IJNS7_ILi1EEESI_SI_EEESC_SE_Li256ELb1ELb1ELb1ELb0EEENS1_36VarlenDynamicPersistentTileSchedulerILi128ELi64ELi256ELi256ELb1ELb1ELb0ELb1ELb0ELb1EEEEEEEEEvNT_6ParamsE,@function
        .size           _ZN7cutlass13device_kernelIN5flash19enable_sm80_to_sm89INS1_16FlashAttnFwdSm80INS1_25CollectiveMainloopFwdSm80ILi8ELi2ELb0EN4cute5tupleIJNS5_1CILi128EEENS7_ILi64EEENS7_ILi192EEEEEELi192ENS_6half_tEfNS_4arch4Sm80ELb0ELb1ELb0ELb1ELb0ELb1ELb1ELb1EEENS1_21CollectiveEpilogueFwdINS6_IJS8_SA_S9_EEENS6_IJNS7_ILi1EEESI_SI_EEESC_SE_Li256ELb1ELb1ELb1ELb0EEENS1_36VarlenDynamicPersistentTileSchedulerILi128ELi64ELi256ELi256ELb1ELb1ELb0ELb1ELb0ELb1EEEEEEEEEvNT_6ParamsE,(.L_x_5026 - _ZN7cutlass13device_kernelIN5flash19enable_sm80_to_sm89INS1_16FlashAttnFwdSm80INS1_25CollectiveMainloopFwdSm80ILi8ELi2ELb0EN4cute5tupleIJNS5_1CILi128EEENS7_ILi64EEENS7_ILi192EEEEEELi192ENS_6half_tEfNS_4arch4Sm80ELb0ELb1ELb0ELb1ELb0ELb1ELb1ELb1EEENS1_21CollectiveEpilogueFwdINS6_IJS8_SA_S9_EEENS6_IJNS7_ILi1EEESI_SI_EEESC_SE_Li256ELb1ELb1ELb1ELb0EEENS1_36VarlenDynamicPersistentTileSchedulerILi128ELi64ELi256ELi256ELb1ELb1ELb0ELb1ELb0ELb1EEEEEEEEEvNT_6ParamsE)
        .other          _ZN7cutlass13device_kernelIN5flash19enable_sm80_to_sm89INS1_16FlashAttnFwdSm80INS1_25CollectiveMainloopFwdSm80ILi8ELi2ELb0EN4cute5tupleIJNS5_1CILi128EEENS7_ILi64EEENS7_ILi192EEEEEELi192ENS_6half_tEfNS_4arch4Sm80ELb0ELb1ELb0ELb1ELb0ELb1ELb1ELb1EEENS1_21CollectiveEpilogueFwdINS6_IJS8_SA_S9_EEENS6_IJNS7_ILi1EEESI_SI_EEESC_SE_Li256ELb1ELb1ELb1ELb0EEENS1_36VarlenDynamicPersistentTileSchedulerILi128ELi64ELi256ELi256ELb1ELb1ELb0ELb1ELb0ELb1EEEEEEEEEvNT_6ParamsE,@"STO_CUDA_ENTRY STV_DEFAULT"
_ZN7cutlass13device_kernelIN5flash19enable_sm80_to_sm89INS1_16FlashAttnFwdSm80INS1_25CollectiveMainloopFwdSm80ILi8ELi2ELb0EN4cute5tupleIJNS5_1CILi128EEENS7_ILi64EEENS7_ILi192EEEEEELi192ENS_6half_tEfNS_4arch4Sm80ELb0ELb1ELb0ELb1ELb0ELb1ELb1ELb1EEENS1_21CollectiveEpilogueFwdINS6_IJS8_SA_S9_EEENS6_IJNS7_ILi1EEESI_SI_EEESC_SE_Li256ELb1ELb1ELb1ELb0EEENS1_36VarlenDynamicPersistentTileSchedulerILi128ELi64ELi256ELi256ELb1ELb1ELb0ELb1ELb0ELb1EEEEEEEEEvNT_6ParamsE:
        /* <DEDUP_REMOVED lines=55> */
.L_x_4255:
        /* <DEDUP_REMOVED lines=16> */
.L_x_4478:
        /* <DEDUP_REMOVED lines=16> */
.L_x_4479:
[----:B--2---:R-:W-:-:S05]  /*0570*/  IMAD R9, R9, c[0x0][0x538], RZ ;  /* 0x00014e0009097a24 */ /* 0x004fca00078e02ff */
[----:B------:R-:W-:-:S04]  /*0580*/  IADD3 R6, R9, R6, RZ ;  /* 0x0000000609067210 */ /* 0x000fc80007ffe0ff */
[----:B------:R-:W-:-:S13]  /*0590*/  ISETP.GT.AND P0, PT, R6, UR4, PT ;  /* 0x0000000406007c0c */ /* 0x000fda000bf04270 */
[----:B-1----:R-:W-:Y:S05]  /*05a0*/  @!P0 BRA `(.L_x_4255) ;  /* 0xfffffdc000008947 */ /* 0x002fea000383ffff */
.L_x_4251:
[----:B------:R-:W-:-:S05]  /*05b0*/  IADD3 R204, -R9, R6, RZ ;  /* 0x0000000609cc7210 */ /* 0x000fca0007ffe1ff */
[----:B------:R-:W-:-:S05]  /*05c0*/  IMAD R0, R7, c[0x0][0x538], R204 ;  /* 0x00014e0007007a24 */ /* 0x000fca00078e02cc */
[----:B------:R-:W-:Y:S01]  /*05d0*/  ISETP.GT.AND P0, PT, R0, UR4, PT ;  /* 0x0000000400007c0c */ /* 0x000fe2000bf04270 */
[----:B------:R-:W-:-:S12]  /*05e0*/  BRA.DIV ~URZ, `(.L_x_4256) ;  /* 0x0001fee27f007947 */ /* 0x000fd8000b800000 */
[----:B------:R-:W-:-:S04]  /*05f0*/  VOTE.ANY R5, PT, !P0 ;  /* 0x0000000000057806 */ /* 0x000fc800040e0100 */
.L_x_4480:
[----:B------:R-:W1:Y:S02]  /*0600*/  POPC R6, R5 ;  /* 0x0000000500067309 */ /* 0x000e640000000000 */
[----:B-1----:R-:W-:Y:S01]  /*0610*/  IADD3 R207, R6, R207, RZ ;  /* 0x000000cf06cf7210 */ /* 0x002fe20007ffe0ff */
[----:B------:R-:W-:Y:S05]  /*0620*/  BRA.DIV ~URZ, `(.L_x_4257) ;  /* 0x0001fee27f007947 */ /* 0x000fea000b800000 */
[----:B------:R1:W2:Y:S01]  /*0630*/  SHFL.IDX PT, R4, R4, R6, 0x1f ;  /* 0x00001f0604047589 */ /* 0x0002a200000e0000 */
[----:B------:R-:W-:-:S03]  /*0640*/  MOV R11, RZ ;  /* 0x000000ff000b7202 */ /* 0x000fc60000000f00 */
[----:B------:R1:W3:Y:S04]  /*0650*/  SHFL.IDX PT, R3, R3, R6, 0x1f ;  /* 0x00001f0603037589 */ /* 0x0002e800000e0000 */
.L_x_4481:
[----:B------:R-:W-:Y:S01]  /*0660*/  ISETP.NE.AND P0, PT, R5, RZ, PT ;  /* 0x000000ff0500720c */ /* 0x000fe20003f05270 */
[----:B------:R-:W-:-:S12]  /*0670*/  BSSY B0, `(.L_x_4258) ;  /* 0x0000005000007945 */ /* 0x000fd80003800000 */
[----:B------:R-:W-:Y:S05]  /*0680*/  @!P0 BRA `(.L_x_4259) ;  /* 0x0000003000008947 */ /* 0x000fea0003800000 */
[----:B------:R-:W-:Y:S01]  /*0690*/  IADD3 R14, R6, -0x1, RZ ;  /* 0xffffffff060e7810 */ /* 0x000fe20007ffe0ff */
[----:B------:R-:W-:Y:S05]  /*06a0*/  BRA.DIV ~URZ, `(.L_x_4260) ;  /* 0x0001ff427f007947 */ /* 0x000fea000b800000 */
[----:B------:R4:W1:Y:S02]  /*06b0*/  SHFL.IDX PT, R11, R7, R14, 0x1f ;  /* 0x00001f0e070b7589 */ /* 0x00086400000e0000 */
.L_x_4259:
[----:B------:R-:W-:Y:S05]  /*06c0*/  BSYNC B0 ;  /* 0x0000000000007941 */ /* 0x000fea0003800000 */
.L_x_4258:
[----:B---3--:R-:W-:Y:S01]  /*06d0*/  ISETP.NE.AND P0, PT, R3, 0x1, PT ;  /* 0x000000010300780c */ /* 0x008fe20003f05270 */
[----:B-1----:R-:W-:Y:S01]  /*06e0*/  IMAD R204, R11, c[0x0][0x538], R204 ;  /* 0x00014e000bcc7a24 */ /* 0x002fe200078e02cc */
[----:B------:R-:W-:Y:S04]  /*06f0*/  BSSY B0, `(.L_x_4261) ;  /* 0x0000076000007945 */ /* 0x000fe80003800000 */
[----:B----4-:R-:W-:-:S07]  /*0700*/  IADD3 R7, -R204, UR4, RZ ;  /* 0x00000004cc077c10 */ /* 0x010fce000fffe1ff */
        /* <DEDUP_REMOVED lines=56> */
.L_x_4262:
        /* <DEDUP_REMOVED lines=60> */
.L_x_4263:
[----:B------:R-:W-:Y:S05]  /*0e50*/  BSYNC B0 ;  /* 0x0000000000007941 */ /* 0x000fea0003800000 */
.L_x_4261:
[----:B------:R-:W-:-:S04]  /*0e60*/  LOP3.LUT R205, RZ, R10, RZ, 0x33, !PT ;  /* 0x0000000affcd7212 */ /* 0x000fc800078e33ff */
[----:B------:R-:W-:Y:S01]  /*0e70*/  IADD3 R205, R205, R4, RZ ;  /* 0x00000004cdcd7210 */ /* 0x000fe20007ffe0ff */
[----:B------:R-:W-:Y:S05]  /*0e80*/  BRA `(.L_x_4264) ;  /* 0x0000004000007947 */ /* 0x000fea0003800000 */
.L_x_4252:
[----:B------:R-:W-:Y:S01]  /*0e90*/  IMAD.MOV.U32 R205, RZ, RZ, RZ ;  /* 0x000000ffffcd7224 */ /* 0x000fe200078e00ff */
[----:B------:R-:W-:Y:S01]  /*0ea0*/  MOV R206, RZ ;  /* 0x000000ff00ce7202 */ /* 0x000fe20000000f00 */
[----:B------:R-:W-:Y:S01]  /*0eb0*/  IMAD.U32 R204, RZ, RZ, UR4 ;  /* 0x00000004ffcc7e24 */ /* 0x000fe2000f8e00ff */
[----:B------:R-:W-:Y:S02]  /*0ec0*/  MOV R207, c[0x0][0x53c] ;  /* 0x00014f0000cf7a02 */ /* 0x000fe40000000f00 */
.L_x_4264:
[----:B------:R-:W-:Y:S01]  /*0ed0*/  ISETP.NE.AND P0, PT, R2, RZ, PT ;  /* 0x000000ff0200720c */ /* 0x000fe20003f05270 */
[----:B------:R-:W-:-:S12]  /*0ee0*/  WARPSYNC 0xffffffff ;  /* 0xffffffff00007948 */ /* 0x000fd80003800000 */
[----:B------:R1:W-:Y:S04]  /*0ef0*/  @!P0 STS.128 [0x24100], R204 ;  /* 0x024100ccff008388 */ /* 0x0003e80000000c00 */
[----:B------:R-:W-:Y:S06]  /*0f00*/  BAR.ARV 0x5, 0x100 ;  /* 0x0144000000007b1d */ /* 0x000fec0000002000 */
.L_x_4250:
        /* <DEDUP_REMOVED lines=97> */
.L_x_4477:
        /* <DEDUP_REMOVED lines=32> */
.L_x_4265:
[----:B------:R-:W-:-:S04]  /*1720*/  ISETP.NE.U32.AND P0, PT, RZ, c[0x0][0x368], PT ;  /* 0x0000da00ff007a0c */ /* 0x000fc80003f05070 */
[----:B------:R-:W-:-:S13]  /*1730*/  ISETP.NE.AND.EX P0, PT, RZ, c[0x0][0x36c], PT, P0 ;  /* 0x0000db00ff007a0c */ /* 0x000fda0003f05300 */
[----:B------:R-:W-:Y:S05]  /*1740*/  @!P0 BRA `(.L_x_4266) ;  /* 0x0000003000008947 */ /* 0x000fea0003800000 */
[----:B-1----:R-:W-:-:S06]  /*1750*/  IMAD.WIDE R6, R207, R4, c[0x0][0x368] ;  /* 0x0000da00cf067625 */ /* 0x002fcc00078e0204 */
[----:B------:R1:W5:Y:S01]  /*1760*/  LDG.E R6, [R6.64] ;  /* 0x0000000806067981 */ /* 0x000362000c1e1900 */
[----:B------:R-:W-:Y:S05]  /*1770*/  BRA `(.L_x_4267) ;  /* 0x0000005000007947 */ /* 0x000fea0003800000 */
.L_x_4266:
[----:B-1----:R-:W-:Y:S01]  /*1780*/  MOV R6, c[0x0][0x1d0] ;  /* 0x0000740000067a02 */ /* 0x002fe20000000f00 */
[----:B------:R-:W-:Y:S05]  /*1790*/  @!P5 BRA `(.L_x_4267) ;  /* 0x000000300000d947 */ /* 0x000fea0003800000 */
[----:B------:R-:W2:Y:S04]  /*17a0*/  LDG.E R6, [R8.64] ;  /* 0x0000000808067981 */ /* 0x000ea8000c1e1900 */
[----:B------:R-:W2:Y:S02]  /*17b0*/  LDG.E R3, [R8.64+0x4] ;  /* 0x0000040808037981 */ /* 0x000ea4000c1e1900 */
[----:B--2---:R-:W-:Y:S02]  /*17c0*/  IADD3 R6, -R6, R3, RZ ;  /* 0x0000000306067210 */ /* 0x004fe40007ffe1ff */
.L_x_4267:
        /* <DEDUP_REMOVED lines=41> */
.L_x_4270:
[----:B------:R-:W-:-:S13]  /*1a60*/  ISETP.NE.AND P0, PT, R205, 0x1, PT ;  /* 0x00000001cd00780c */ /* 0x000fda0003f05270 */
[----:B------:R-:W-:-:S05]  /*1a70*/  @P0 IMAD.HI.U32 R5, R0, c[0x0][0x330], RZ ;  /* 0x0000cc0000050a27 */ /* 0x000fca00078e00ff */
[----:B------:R-:W-:Y:S02]  /*1a80*/  @P0 SHF.R.U32.HI R0, RZ, c[0x0][0x334], R5 ;  /* 0x0000cd00ff000a19 */ /* 0x000fe40000011605 */
.L_x_4271:
[----:B------:R-:W-:Y:S05]  /*1a90*/  BSYNC B0 ;  /* 0x0000000000007941 */ /* 0x000fea0003800000 */
.L_x_4269:
[----:B------:R-:W-:-:S05]  /*1aa0*/  IMAD R5, R0, R205, c[0x0][0x32c] ;  /* 0x0000cb0000057624 */ /* 0x000fca00078e02cd */
[----:B------:R-:W-:-:S04]  /*1ab0*/  IMNMX R8, R8, R5, PT ;  /* 0x0000000508087217 */ /* 0x000fc80003800200 */
.L_x_4268:
        /* <DEDUP_REMOVED lines=21> */
.L_x_4274:
[----:B------:R-:W-:-:S13]  /*1c10*/  ISETP.NE.AND P0, PT, R205, 0x1, PT ;  /* 0x00000001cd00780c */ /* 0x000fda0003f05270 */
[----:B------:R-:W-:-:S05]  /*1c20*/  @P0 IMAD.HI.U32 R5, R7, c[0x0][0x330], RZ ;  /* 0x0000cc0007050a27 */ /* 0x000fca00078e00ff */
[----:B------:R-:W-:Y:S02]  /*1c30*/  @P0 SHF.R.U32.HI R7, RZ, c[0x0][0x334], R5 ;  /* 0x0000cd00ff070a19 */ /* 0x000fe40000011605 */
.L_x_4275:
[----:B------:R-:W-:Y:S05]  /*1c40*/  BSYNC B0 ;  /* 0x0000000000007941 */ /* 0x000fea0003800000 */
.L_x_4273:
[----:B------:R-:W-:-:S05]  /*1c50*/  IMAD R7, R7, c[0x0][0x32c], RZ ;  /* 0x0000cb0007077a24 */ /* 0x000fca00078e02ff */
[----:B------:R-:W-:-:S04]  /*1c60*/  IMNMX R8, R8, R7, !PT ;  /* 0x0000000708087217 */ /* 0x000fc80007800200 */
.L_x_4272:
        /* <DEDUP_REMOVED lines=43> */
.L_x_4277:
[----:B------:R-:W-:Y:S05]  /*1f20*/  BSYNC B0 ;  /* 0x0000000000007941 */ /* 0x000fea0003800000 */
.L_x_4276:
        /* <DEDUP_REMOVED lines=305> */
.L_x_4303:
        /* <DEDUP_REMOVED lines=94> */
.L_x_4283:
[----:B------:R-:W-:Y:S05]  /*3820*/  BSYNC B0 ;  /* 0x0000000000007941 */ /* 0x000fea0003800000 */
.L_x_4282:
        /* <DEDUP_REMOVED lines=89> */
.L_x_4286:
[----:B------:R-:W-:Y:S05]  /*3dc0*/  BSYNC B0 ;  /* 0x0000000000007941 */ /* 0x000fea0003800000 */
.L_x_4285:
        /* <DEDUP_REMOVED lines=56> */
.L_x_4288:
[----:B------:R-:W-:Y:S05]  /*4150*/  BSYNC B0 ;  /* 0x0000000000007941 */ /* 0x000fea0003800000 */
.L_x_4287:
        /* <DEDUP_REMOVED lines=56> */
.L_x_4290:
[----:B------:R-:W-:Y:S05]  /*44e0*/  BSYNC B0 ;  /* 0x0000000000007941 */ /* 0x000fea0003800000 */
.L_x_4289:
        /* <DEDUP_REMOVED lines=57> */
.L_x_4292:
[----:B------:R-:W-:Y:S05]  /*4880*/  BSYNC B0 ;  /* 0x0000000000007941 */ /* 0x000fea0003800000 */
.L_x_4291:
        /* <DEDUP_REMOVED lines=57> */
.L_x_4294:
[----:B------:R-:W-:Y:S05]  /*4c20*/  BSYNC B0 ;  /* 0x0000000000007941 */ /* 0x000fea0003800000 */
.L_x_4293:
        /* <DEDUP_REMOVED lines=57> */
.L_x_4281:
        /* <DEDUP_REMOVED lines=47> */
.L_x_4296:
[----:B------:R-:W-:Y:S05]  /*52b0*/  BSYNC B0 ;  /* 0x0000000000007941 */ /* 0x000fea0003800000 */
.L_x_4295:
        /* <DEDUP_REMOVED lines=153> */
.L_x_4298:
[----:B------:R-:W-:Y:S05]  /*5c50*/  BSYNC B0 ;  /* 0x0000000000007941 */ /* 0x000fea0003800000 */
.L_x_4297:
[----:B------:R-:W-:Y:S01]  /*5c60*/  ISETP.GE.AND P0, PT, R139, c[0x0][0x1d4], PT ;  /* 0x000075008b007a0c */ /* 0x000fe20003f06270 */
[----:B------:R-:W-:Y:S01]  /*5c70*/  @!UPT UIADD3 URZ, URZ, URZ, URZ ;  /* 0x0000003f3f3ff290 */ /* 0x000fe2000fffe03f */
[----:B------:R-:W-:Y:S11]  /*5c80*/  BSSY B0, `(.L_x_4299) ;  /* 0x0000074000007945 */ /* 0x000ff60003800000 */
        /* <DEDUP_REMOVED lines=115> */
.L_x_4300:
[----:B------:R-:W-:Y:S05]  /*63c0*/  BSYNC B0 ;  /* 0x0000000000007941 */ /* 0x000fea0003800000 */
.L_x_4299:
[----:B------:R-:W-:Y:S11]  /*63d0*/  ISETP.GE.AND P0, PT, R138, c[0x0][0x1d4], PT ;  /* 0x000075008a007a0c */ /* 0x000ff60003f06270 */
[----:B------:R-:W-:Y:S02]  /*63e0*/  @!UPT UIADD3 URZ, URZ, URZ, URZ ;  /* 0x0000003f3f3ff290 */ /* 0x000fe4000fffe03f */
        /* <DEDUP_REMOVED lines=118> */
.L_x_4280:
        /* <DEDUP_REMOVED lines=29> */
.L_x_4284:
[----:B------:R-:W-:Y:S05]  /*6d20*/  BSYNC B1 ;  /* 0x0000000000017941 */ /* 0x000fea0003800000 */
.L_x_4279:
[C---:B------:R-:W-:Y:S01]  /*6d30*/  ISETP.GT.AND P0, PT, R15.reuse, R14, PT ;  /* 0x0000000e0f00720c */ /* 0x040fe20003f04270 */
[----:B------:R-:W-:Y:S01]  /*6d40*/  @!UPT UIADD3 URZ, URZ, URZ, URZ ;  /* 0x0000003f3f3ff290 */ /* 0x000fe2000fffe03f */
[----:B------:R-:W-:Y:S11]  /*6d50*/  BSSY B0, `(.L_x_4301) ;  /* 0x000003f000007945 */ /* 0x000ff60003800000 */
        /* <DEDUP_REMOVED lines=62> */
.L_x_4302:
[----:B-1----:R-:W-:Y:S05]  /*7140*/  BSYNC B0 ;  /* 0x0000000000007941 */ /* 0x002fea0003800000 */
.L_x_4301:
[----:B------:R-:W-:Y:S02]  /*7150*/  ISETP.GE.AND P0, PT, R43, 0x1, PT ;  /* 0x000000012b00780c */ /* 0x000fe40003f06270 */
[----:B------:R-:W-:Y:S02]  /*7160*/  IADD3 R3, R15, -0x2, RZ ;  /* 0xfffffffe0f037810 */ /* 0x000fe40007ffe0ff */
[----:B------:R-:W-:Y:S04]  /*7170*/  IADD3 R4, R43, 0x1, RZ ;  /* 0x000000012b047810 */ /* 0x000fe80007ffe0ff */
[----:B------:R-:W-:Y:S02]  /*7180*/  SEL R43, R4, RZ, !P0 ;  /* 0x000000ff042b7207 */ /* 0x000fe40004000000 */
        /* <DEDUP_REMOVED lines=29> */
.L_x_4278:
        /* <DEDUP_REMOVED lines=20> */
.L_x_4306:
[----:B------:R-:W-:-:S04]  /*74a0*/  MOV R2, 0x1 ;  /* 0x0000000100027802 */ /* 0x000fc80000000f00 */
[----:B------:R-:W-:-:S13]  /*74b0*/  ISETP.NE.AND P0, PT, R2, c[0x0][0x32c], PT ;  /* 0x0000cb0002007a0c */ /* 0x000fda0003f05270 */
[----:B------:R-:W-:-:S05]  /*74c0*/  @P0 IMAD.HI.U32 R2, R3, c[0x0][0x330], RZ ;  /* 0x0000cc0003020a27 */ /* 0x000fca00078e00ff */
[----:B------:R-:W-:Y:S02]  /*74d0*/  @P0 SHF.R.U32.HI R3, RZ, c[0x0][0x334], R2 ;  /* 0x0000cd00ff030a19 */ /* 0x000fe40000011602 */
.L_x_4307:
[----:B------:R-:W-:Y:S05]  /*74e0*/  BSYNC B0 ;  /* 0x0000000000007941 */ /* 0x000fea0003800000 */
.L_x_4305:
[----:B------:R-:W-:-:S05]  /*74f0*/  MOV R2, c[0x0][0x32c] ;  /* 0x0000cb0000027a02 */ /* 0x000fca0000000f00 */
[----:B------:R-:W-:-:S05]  /*7500*/  IMAD R2, R3, R2, c[0x0][0x32c] ;  /* 0x0000cb0003027624 */ /* 0x000fca00078e0202 */
[----:B------:R-:W-:-:S04]  /*7510*/  IMNMX R5, R5, R2, PT ;  /* 0x0000000205057217 */ /* 0x000fc80003800200 */
.L_x_4304:
        /* <DEDUP_REMOVED lines=21> */
.L_x_4310:
[----:B------:R-:W-:-:S04]  /*7670*/  MOV R3, c[0x0][0x32c] ;  /* 0x0000cb0000037a02 */ /* 0x000fc80000000f00 */
[----:B------:R-:W-:-:S13]  /*7680*/  ISETP.NE.AND P0, PT, R3, 0x1, PT ;  /* 0x000000010300780c */ /* 0x000fda0003f05270 */
[----:B------:R-:W-:-:S05]  /*7690*/  @P0 IMAD.HI.U32 R3, R82, c[0x0][0x330], RZ ;  /* 0x0000cc0052030a27 */ /* 0x000fca00078e00ff */
[----:B------:R-:W-:Y:S02]  /*76a0*/  @P0 SHF.R.U32.HI R82, RZ, c[0x0][0x334], R3 ;  /* 0x0000cd00ff520a19 */ /* 0x000fe40000011603 */
.L_x_4311:
[----:B------:R-:W-:Y:S05]  /*76b0*/  BSYNC B0 ;  /* 0x0000000000007941 */ /* 0x000fea0003800000 */
.L_x_4309:
[----:B------:R-:W-:-:S05]  /*76c0*/  IMAD R3, R82, c[0x0][0x32c], RZ ;  /* 0x0000cb0052037a24 */ /* 0x000fca00078e02ff */
[----:B------:R-:W-:-:S04]  /*76d0*/  IMNMX R2, R2, R3, !PT ;  /* 0x0000000302027217 */ /* 0x000fc80007800200 */
.L_x_4308:
        /* <DEDUP_REMOVED lines=35> */
.L_x_4313:
[----:B------:R-:W-:Y:S05]  /*7910*/  BSYNC B0 ;  /* 0x0000000000007941 */ /* 0x000fea0003800000 */
.L_x_4312:
        /* <DEDUP_REMOVED lines=68> */
[----:B------:R-:W-:Y:S02]  /*7d60*/  SHF.R.S32.HI R14, RZ, 0x1f, R0 ;  /* 0x0000001fff0e7819 */ /* 0x000fe40000011400 */
[----:B------:R-:W-:Y:S01]  /*7d70*/  IADD3 R44, -R44, R211, RZ ;  /* 0x000000d32c2c7210 */ /* 0x000fe20007ffe1ff */
[----:B------:R-:W-:Y:S01]  /*7d80*/  IMAD R4, R79, c[0x0][0x17c], R4 ;  /* 0x00005f004f047a24 */ /* 0x000fe200078e0204 */
[----:B------:R-:W-:-:S02]  /*7d90*/  IADD3 R15, P0, R7, R0, RZ ;  /* 0x00000000070f7210 */ /* 0x000fc40007f1e0ff */
[----:B------:R-:W-:Y:S01]  /*7da0*/  ISETP.NE.U32.AND P2, PT, RZ, c[0x0][0x348], PT ;  /* 0x0000d200ff007a0c */ /* 0x000fe20003f45070 */
[----:B------:R-:W-:Y:S01]  /*7db0*/  IMAD.IADD R27, R27, 0x1, R4 ;  /* 0x000000011b1b7824 */ /* 0x000fe200078e0204 */
[----:B------:R-:W-:Y:S02]  /*7dc0*/  LEA R9, R44, R7, 0x5 ;  /* 0x000000072c097211 */ /* 0x000fe400078e28ff */
[----:B------:R-:W-:Y:S01]  /*7dd0*/  LEA.HI.X.SX32 R5, R7, R14, 0x1, P0 ;  /* 0x0000000e07057211 */ /* 0x000fe200000f0eff */
[----:B------:R-:W-:Y:S01]  /*7de0*/  IMAD.WIDE.U32 R26, R221, c[0x0][0x1b8], R26 ;  /* 0x00006e00dd1a7a25 */ /* 0x000fe200078e001a */
[----:B------:R-:W-:Y:S02]  /*7df0*/  SHF.R.S32.HI R4, RZ, 0x1f, R207 ;  /* 0x0000001fff047819 */ /* 0x000fe400000114cf */
[----:B------:R-:W-:Y:S01]  /*7e00*/  ISETP.NE.AND.EX P2, PT, RZ, c[0x0][0x34c], PT, P2 ;  /* 0x0000d300ff007a0c */ /* 0x000fe20003f45320 */
[----:B------:R-:W-:Y:S01]  /*7e10*/  IMAD.IADD R0, R224, 0x1, R9 ;  /* 0x00000001e0007824 */ /* 0x000fe200078e0209 */
[----:B------:R-:W-:Y:S01]  /*7e20*/  SHF.R.S32.HI R23, RZ, 0x1f, R228 ;  /* 0x0000001fff177819 */ /* 0x000fe200000114e4 */
[----:B------:R-:W-:Y:S01]  /*7e30*/  IMAD R18, R5, c[0x0][0x1e0], RZ ;  /* 0x0000780005127a24 */ /* 0x000fe200078e02ff */
[----:B------:R-:W-:Y:S01]  /*7e40*/  SEL R6, R4, RZ, !P2 ;  /* 0x000000ff04067207 */ /* 0x000fe20005000000 */
[----:B------:R-:W-:Y:S01]  /*7e50*/  @P3 IMAD.HI.U32 R14, R0, c[0x0][0x2c8], RZ ;  /* 0x0000b200000e3a27 */ /* 0x000fe200078e00ff */
[----:B-1----:R-:W-:-:S02]  /*7e60*/  SEL R3, R207, RZ, !P2 ;  /* 0x000000ffcf037207 */ /* 0x002fc40005000000 */
[----:B------:R-:W-:Y:S01]  /*7e70*/  MOV R16, R0 ;  /* 0x0000000000107202 */ /* 0x000fe20000000f00 */
[----:B------:R-:W-:Y:S01]  /*7e80*/  IMAD R9, R15, c[0x0][0x1e4], R18 ;  /* 0x000079000f097a24 */ /* 0x000fe200078e0212 */
[----:B------:R-:W-:Y:S01]  /*7e90*/  @P3 SHF.R.U32.HI R16, RZ, c[0x0][0x2cc], R14 ;  /* 0x0000b300ff103a19 */ /* 0x000fe2000001160e */
[----:B------:R-:W-:Y:S01]  /*7ea0*/  IMAD R6, R6, c[0x0][0x1c0], RZ ;  /* 0x0000700006067a24 */ /* 0x000fe200078e02ff */
[----:B------:R-:W-:Y:S01]  /*7eb0*/  ISETP.NE.U32.AND P0, PT, RZ, c[0x0][0x350], PT ;  /* 0x0000d400ff007a0c */ /* 0x000fe20003f05070 */
[----:B------:R-:W-:Y:S01]  /*7ec0*/  IMAD R19, R221, c[0x0][0x1bc], R27 ;  /* 0x00006f00dd137a24 */ /* 0x000fe200078e021b */
[----:B------:R-:W-:Y:S01]  /*7ed0*/  ISETP.GE.AND P5, PT, R78, c[0x0][0x1d4], PT ;  /* 0x000075004e007a0c */ /* 0x000fe20003fa6270 */
[----:B------:R-:W-:Y:S01]  /*7ee0*/  IMAD.MOV.U32 R18, RZ, RZ, R26 ;  /* 0x000000ffff127224 */ /* 0x000fe200078e001a */
[----:B------:R-:W-:Y:S01]  /*7ef0*/  ISETP.NE.AND.EX P0, PT, RZ, c[0x0][0x354], PT, P0 ;  /* 0x0000d500ff007a0c */ /* 0x000fe20003f05300 */
[----:B------:R-:W-:Y:S01]  /*7f00*/  IMAD R5, R5, c[0x0][0x208], RZ ;  /* 0x0000820005057a24 */ /* 0x000fe200078e02ff */
[----:B------:R-:W-:Y:S01]  /*7f10*/  ISETP.GE.AND P4, PT, R228, c[0x0][0x198], PT ;  /* 0x00006600e4007a0c */ /* 0x000fe20003f86270 */
[C---:B------:R-:W-:Y:S01]  /*7f20*/  IMAD R6, R3.reuse, c[0x0][0x1c4], R6 ;  /* 0x0000710003067a24 */ /* 0x040fe200078e0206 */
[----:B------:R-:W-:Y:S01]  /*7f30*/  ISETP.GE.AND P3, PT, R212, c[0x0][0x198], PT ;  /* 0x00006600d4007a0c */ /* 0x000fe20003f66270 */
[----:B------:R-:W-:Y:S01]  /*7f40*/  IMAD.WIDE.U32 R18, R3, c[0x0][0x1c0], R18 ;  /* 0x0000700003127a25 */ /* 0x000fe200078e0012 */
[----:B------:R-:W-:-:S02]  /*7f50*/  SHF.R.S32.HI R3, RZ, 0x1f, R16 ;  /* 0x0000001fff037819 */ /* 0x000fc40000011410 */
[----:B------:R-:W-:Y:S01]  /*7f60*/  ISETP.GE.AND P2, PT, R78, c[0x0][0x198], PT ;  /* 0x000066004e007a0c */ /* 0x000fe20003f46270 */
[----:B------:R-:W-:Y:S01]  /*7f70*/  IMAD.WIDE.U32 R20, R15, c[0x0][0x208], R22 ;  /* 0x000082000f147a25 */ /* 0x000fe200078e0016 */
[----:B------:R-:W-:-:S03]  /*7f80*/  IADD3 R19, R19, R6, RZ ;  /* 0x0000000613137210 */ /* 0x000fc60007ffe0ff */
[----:B------:R-:W-:Y:S02]  /*7f90*/  IMAD R5, R15, c[0x0][0x20c], R5 ;  /* 0x000083000f057a24 */ /* 0x000fe400078e0205 */
[----:B------:R-:W-:Y:S02]  /*7fa0*/  IMAD R3, R3, c[0x0][0x1b0], RZ ;  /* 0x00006c0003037a24 */ /* 0x000fe400078e02ff */
[----:B------:R-:W-:Y:S02]  /*7fb0*/  IMAD.IADD R21, R21, 0x1, R5 ;  /* 0x0000000115157824 */ /* 0x000fe400078e0205 */
[----:B------:R-:W-:Y:S02]  /*7fc0*/  IMAD.MOV R5, RZ, RZ, -R16 ;  /* 0x000000ffff057224 */ /* 0x000fe400078e0a10 */
[C---:B------:R-:W-:Y:S02]  /*7fd0*/  IMAD R3, R16.reuse, c[0x0][0x1b4], R3 ;  /* 0x00006d0010037a24 */ /* 0x040fe400078e0203 */
[----:B------:R-:W-:-:S04]  /*7fe0*/  IMAD.WIDE.U32 R18, R16, c[0x0][0x1b0], R18 ;  /* 0x00006c0010127a25 */ /* 0x000fc800078e0012 */
[----:B------:R-:W-:Y:S01]  /*7ff0*/  IMAD R0, R5, c[0x0][0x2c4], R0 ;  /* 0x0000b10005007a24 */ /* 0x000fe200078e0200 */
[----:B------:R-:W-:Y:S01]  /*8000*/  IADD3 R19, R19, R3, RZ ;  /* 0x0000000313137210 */ /* 0x000fe20007ffe0ff */
[----:B------:R-:W-:-:S03]  /*8010*/  IMAD.WIDE.U32 R24, R15, c[0x0][0x1e0], R22 ;  /* 0x000078000f187a25 */ /* 0x000fc600078e0016 */
[----:B------:R-:W-:Y:S01]  /*8020*/  SHF.R.S32.HI R3, RZ, 0x1f, R0 ;  /* 0x0000001fff037819 */ /* 0x000fe20000011400 */
[----:B------:R-:W-:Y:S01]  /*8030*/  IMAD.WIDE.U32 R14, R221, c[0x0][0x210], R20 ;  /* 0x00008400dd0e7a25 */ /* 0x000fe200078e0014 */
[----:B------:R-:W-:-:S03]  /*8040*/  IADD3 R25, R25, R9, RZ ;  /* 0x0000000919197210 */ /* 0x000fc60007ffe0ff */
        /* <DEDUP_REMOVED lines=27> */
.L_x_4482:
[----:B------:R-:W-:Y:S05]  /*8200*/  BRA.DIV ~URZ, `(.L_x_4316) ;  /* 0x000184b27f007947 */ /* 0x000fea000b800000 */
[----:B------:R3:W4:Y:S02]  /*8210*/  SHFL.IDX PT, R9, R18, RZ, 0x181f ;  /* 0x00181fff12097589 */ /* 0x00072400000e0000 */
.L_x_4483:
        /* <DEDUP_REMOVED lines=18> */
.L_x_4318:
[----:B------:R-:W-:Y:S05]  /*8340*/  BSYNC B0 ;  /* 0x0000000000007941 */ /* 0x000fea0003800000 */
.L_x_4317:
[----:B------:R-:W-:Y:S05]  /*8350*/  BRA.DIV ~URZ, `(.L_x_4319) ;  /* 0x000183c27f007947 */ /* 0x000fea000b800000 */
[----:B--2---:R2:W1:Y:S04]  /*8360*/  SHFL.IDX PT, R21, R6, 0x1, 0x181f ;  /* 0x00381f0006157f89 */ /* 0x00446800000e0000 */
[----:B----4-:R2:W4:Y:S02]  /*8370*/  SHFL.IDX PT, R9, R18, 0x1, 0x181f ;  /* 0x00381f0012097f89 */ /* 0x01052400000e0000 */
.L_x_4484:
        /* <DEDUP_REMOVED lines=16> */
.L_x_4321:
[----:B------:R-:W-:Y:S05]  /*8480*/  BSYNC B0 ;  /* 0x0000000000007941 */ /* 0x000fea0003800000 */
.L_x_4320:
[----:B------:R-:W-:Y:S05]  /*8490*/  BRA.DIV ~URZ, `(.L_x_4322) ;  /* 0x000183427f007947 */ /* 0x000fea000b800000 */
[----:B-1----:R1:W2:Y:S02]  /*84a0*/  SHFL.IDX PT, R21, R6, 0x2, 0x181f ;  /* 0x00581f0006157f89 */ /* 0x0022a400000e0000 */
.L_x_4485:
[----:B------:R-:W-:Y:S05]  /*84b0*/  BRA.DIV ~URZ, `(.L_x_4323) ;  /* 0x000183927f007947 */ /* 0x000fea000b800000 */
[----:B----4-:R4:W1:Y:S02]  /*84c0*/  SHFL.IDX PT, R9, R18, 0x2, 0x181f ;  /* 0x00581f0012097f89 */ /* 0x01086400000e0000 */
.L_x_4486:
        /* <DEDUP_REMOVED lines=16> */
.L_x_4325:
[----:B------:R-:W-:Y:S05]  /*85d0*/  BSYNC B0 ;  /* 0x0000000000007941 */ /* 0x000fea0003800000 */
.L_x_4324:
[----:B------:R-:W-:Y:S05]  /*85e0*/  BRA.DIV ~URZ, `(.L_x_4326) ;  /* 0x000182c27f007947 */ /* 0x000fea000b800000 */
[----:B-12---:R1:W2:Y:S04]  /*85f0*/  SHFL.IDX PT, R21, R6, 0x3, 0x181f ;  /* 0x00781f0006157f89 */ /* 0x0062a800000e0000 */
[----:B------:R1:W3:Y:S02]  /*8600*/  SHFL.IDX PT, R9, R18, 0x3, 0x181f ;  /* 0x00781f0012097f89 */ /* 0x0002e400000e0000 */
.L_x_4487:
[----:B------:R-:W-:-:S04]  /*8610*/  IADD3 R2, R2, 0x60, RZ ;  /* 0x0000006002027810 */ /* 0x000fc80007ffe0ff */
[----:B------:R-:W-:-:S13]  /*8620*/  ISETP.GE.AND P0, PT, R2, R5, PT ;  /* 0x000000050200720c */ /* 0x000fda0003f06270 */
[----:B---3--:R-:W-:-:S04]  /*8630*/  @!P0 LEA R16, P1, R228, R9, 0x1 ;  /* 0x00000009e4108211 */ /* 0x008fc800078208ff */
        /* <DEDUP_REMOVED lines=13> */
[C---:B--2---:R-:W-:Y:S01]  /*8710*/  IMAD.SHL.U32 R3, R4.reuse, 0x40, RZ ;  /* 0x0000004004037824 */ /* 0x044fe200078e00ff */
[----:B------:R-:W-:Y:S01]  /*8720*/  SHF.R.S32.HI R0, RZ, 0x1f, R4 ;  /* 0x0000001fff007819 */ /* 0x000fe20000011404 */
[----:B------:R-:W-:Y:S01]  /*8730*/  IMAD.WIDE.U32 R14, R4, c[0x0][0x1e0], RZ ;  /* 0x00007800040e7a25 */ /* 0x000fe200078e00ff */
[----:B------:R-:W-:Y:S02]  /*8740*/  BAR.SYNC.DEFER_BLOCKING 0x0 ;  /* 0x0000000000007b1d */ /* 0x000fe40000010000 */
[----:B------:R-:W-:Y:S01]  /*8750*/  IADD3 R9, -R3, R226, -R7 ;  /* 0x000000e203097210 */ /* 0x000fe20007ffe907 */
[----:B------:R-:W-:-:S03]  /*8760*/  IMAD R7, R0, c[0x0][0x1e0], RZ ;  /* 0x0000780000077a24 */ /* 0x000fc600078e02ff */
[C---:B------:R-:W-:Y:S01]  /*8770*/  ISETP.GE.AND P1, PT, R9.reuse, 0x1, PT ;  /* 0x000000010900780c */ /* 0x040fe20003f26270 */
[----:B------:R-:W-:Y:S01]  /*8780*/  IMAD R2, R4, c[0x0][0x1e4], R7 ;  /* 0x0000790004027a24 */ /* 0x000fe200078e0207 */
[C---:B------:R-:W-:Y:S01]  /*8790*/  LEA R7, P2, R14.reuse, R236, 0x6 ;  /* 0x000000ec0e077211 */ /* 0x040fe200078430ff */
[----:B------:R-:W-:Y:S01]  /*87a0*/  ULDC.64 UR4, c[0x0][0x208] ;  /* 0x0000820000047ab9 */ /* 0x000fe20000000a00 */
[----:B------:R-:W-:Y:S01]  /*87b0*/  ISETP.GE.AND P0, PT, R9, 0x21, PT ;  /* 0x000000210900780c */ /* 0x000fe20003f06270 */
[----:B------:R-:W-:Y:S01]  /*87c0*/  IMAD.IADD R15, R15, 0x1, R2 ;  /* 0x000000010f0f7824 */ /* 0x000fe200078e0202 */
[----:B------:R-:W-:Y:S01]  /*87d0*/  USHF.L.U32 UR7, UR4, 0x6, URZ ;  /* 0x0000000604077899 */ /* 0x000fe2000800063f */
[----:B------:R-:W-:Y:S01]  /*87e0*/  IMAD.MOV.U32 R2, RZ, RZ, 0x20 ;  /* 0x00000020ff027424 */ /* 0x000fe200078e00ff */
[----:B------:R-:W-:Y:S01]  /*87f0*/  UMOV UR6, 0x6 ;  /* 0x0000000600067882 */ /* 0x000fe20000000000 */
[----:B------:R-:W-:Y:S01]  /*8800*/  BSSY B0, `(.L_x_4327) ;  /* 0x000004c000007945 */ /* 0x000fe20003800000 */
[----:B-1----:R-:W-:Y:S01]  /*8810*/  LEA.HI.X R6, R14, R230, R15, 0x6, P2 ;  /* 0x000000e60e067211 */ /* 0x002fe200010f340f */
        /* <DEDUP_REMOVED lines=16> */
[----:B------:R-:W-:Y:S01]  /*8920*/  IMAD R15, R0, c[0x0][0x208], RZ ;  /* 0x00008200000f7a24 */ /* 0x000fe200078e02ff */
[----:B------:R1:W-:Y:S01]  /*8930*/  @P1 LDGSTS.E.BYPASS.LTC128B.128 [R140+0x10100], [R18.64+0x100], !P5 ;  /* 0x10100100128c1fae */ /* 0x0003e2000e901d48 */
[----:B------:R-:W-:Y:S01]  /*8940*/  @P0 LEA R14, P1, R7, c[0x0][0x1c8], 0x1 ;  /* 0x00007200070e0a11 */ /* 0x000fe200078208ff */
[----:B------:R-:W-:Y:S01]  /*8950*/  IMAD.WIDE.U32 R16, R4, c[0x0][0x208], RZ ;  /* 0x0000820004107a25 */ /* 0x000fe200078e00ff */
[----:B------:R-:W-:-:S03]  /*8960*/  ISETP.GE.AND P3, PT, R228, c[0x0][0x1d4], PT ;  /* 0x00007500e4007a0c */ /* 0x000fc60003f66270 */
[----:B------:R-:W-:Y:S01]  /*8970*/  IMAD R0, R4, c[0x0][0x20c], R15 ;  /* 0x0000830004007a24 */ /* 0x000fe200078e020f */
[----:B------:R-:W-:Y:S02]  /*8980*/  @P0 LEA.HI.X R15, R7, c[0x0][0x1cc], R6, 0x1, P1 ;  /* 0x00007300070f0a11 */ /* 0x000fe400008f0c06 */
[----:B------:R-:W-:Y:S01]  /*8990*/  LEA R6, P1, R16, R232, 0x6 ;  /* 0x000000e810067211 */ /* 0x000fe200078230ff */
[----:B------:R-:W-:Y:S02]  /*89a0*/  IMAD.IADD R0, R17, 0x1, R0 ;  /* 0x0000000111007824 */ /* 0x000fe400078e0200 */
[----:B------:R1:W-:Y:S01]  /*89b0*/  @P0 LDGSTS.E.BYPASS.LTC128B.128 [R140+0xd100], [R14.64], !P2 ;  /* 0x0d1000000e8c0fae */ /* 0x0003e2000d101d48 */
[----:B------:R-:W-:Y:S02]  /*89c0*/  ISETP.GE.AND P2, PT, R212, c[0x0][0x1d4], PT ;  /* 0x00007500d4007a0c */ /* 0x000fe40003f46270 */
[----:B------:R-:W-:Y:S01]  /*89d0*/  LEA.HI.X R17, R16, R227, R0, 0x6, P1 ;  /* 0x000000e310117211 */ /* 0x000fe200008f3400 */
[----:B------:R1:W-:Y:S01]  /*89e0*/  @P0 LDGSTS.E.BYPASS.LTC128B.128 [R140+0xf100], [R14.64+0x80], !P4 ;  /* 0x0f1000800e8c0fae */ /* 0x0003e2000e101d48 */
[C---:B------:R-:W-:Y:S01]  /*89f0*/  ISETP.LT.OR P4, PT, R9.reuse, 0x1, P3 ;  /* 0x000000010900780c */ /* 0x040fe20001f81670 */
[----:B------:R-:W-:Y:S01]  /*8a00*/  IMAD.MOV.U32 R0, RZ, RZ, 0x40 ;  /* 0x00000040ff007424 */ /* 0x000fe200078e00ff */
[----:B------:R-:W-:Y:S01]  /*8a10*/  ISETP.LT.OR P1, PT, R9, 0x1, P2 ;  /* 0x000000010900780c */ /* 0x000fe20001721670 */
[----:B------:R1:W-:Y:S01]  /*8a20*/  @P0 LDGSTS.E.BYPASS.LTC128B.128 [R140+0x11100], [R14.64+0x100], !P5 ;  /* 0x111001000e8c0fae */ /* 0x0003e2000e901d48 */
[----:B------:R-:W-:-:S02]  /*8a30*/  LEA R16, P0, R6, c[0x0][0x1f8], 0x1 ;  /* 0x00007e0006107a11 */ /* 0x000fc400078008ff */
[C---:B------:R-:W-:Y:S01]  /*8a40*/  ISETP.LT.OR P3, PT, R9.reuse, 0x21, P3 ;  /* 0x000000210900780c */ /* 0x040fe20001f61670 */
[----:B------:R-:W0:Y:S01]  /*8a50*/  LDGDEPBAR ;  /* 0x00000000000079af */ /* 0x000e220000000000 */
[----:B------:R-:W-:Y:S02]  /*8a60*/  LEA.HI.X R17, R6, c[0x0][0x1fc], R17, 0x1, P0 ;  /* 0x00007f0006117a11 */ /* 0x000fe400000f0c11 */
[----:B------:R-:W-:Y:S02]  /*8a70*/  ISETP.GE.AND P0, PT, R78, c[0x0][0x1d4], PT ;  /* 0x000075004e007a0c */ /* 0x000fe40003f06270 */
[C---:B------:R-:W-:Y:S01]  /*8a80*/  ISETP.LT.OR P2, PT, R9.reuse, 0x21, P2 ;  /* 0x000000210900780c */ /* 0x040fe20001741670 */
[----:B------:R1:W-:Y:S01]  /*8a90*/  LDGSTS.E.BYPASS.LTC128B.128 [R140+0x100], [R16.64], !P4 ;  /* 0x00100000108c7fae */ /* 0x0003e2000e101d48 */
[----:B------:R-:W-:-:S03]  /*8aa0*/  ISETP.LT.OR P4, PT, R9, 0x1, P0 ;  /* 0x000000010900780c */ /* 0x000fc60000781670 */
[----:B------:R1:W-:Y:S01]  /*8ab0*/  LDGSTS.E.BYPASS.LTC128B.128 [R140+0x2100], [R16.64+0x80], !P1 ;  /* 0x02100080108c7fae */ /* 0x0003e2000c901d48 */
[----:B------:R-:W-:Y:S02]  /*8ac0*/  ISETP.LT.OR P1, PT, R9, 0x21, P0 ;  /* 0x000000210900780c */ /* 0x000fe40000721670 */
[----:B------:R-:W-:-:S04]  /*8ad0*/  IADD3 R6, P0, R16, UR7, RZ ;  /* 0x0000000710067c10 */ /* 0x000fc8000ff1e0ff */
[----:B------:R-:W-:-:S03]  /*8ae0*/  IADD3.X R7, R17, UR5, RZ, P0, !PT ;  /* 0x0000000511077c10 */ /* 0x000fc600087fe4ff */
        /* <DEDUP_REMOVED lines=29> */
.L_x_4328:
[----:B------:R-:W-:Y:S05]  /*8cc0*/  BSYNC B0 ;  /* 0x0000000000007941 */ /* 0x000fea0003800000 */
.L_x_4327:
[----:B------:R-:W-:Y:S01]  /*8cd0*/  ISETP.LT.AND P0, PT, RZ, c[0x0][0x27c], PT ;  /* 0x00009f00ff007a0c */ /* 0x000fe20003f01270 */
[----:B------:R-:W0:Y:S01]  /*8ce0*/  LDGDEPBAR ;  /* 0x00000000000079af */ /* 0x000e220000000000 */
[----:B------:R-:W-:-:S11]  /*8cf0*/  ISETP.NE.AND P6, PT, R220, 0x1, PT ;  /* 0x00000001dc00780c */ /* 0x000fd60003fc5270 */
[----:B------:R-:W-:Y:S05]  /*8d00*/  @P0 BRA `(.L_x_4329) ;  /* 0x0000002000000947 */ /* 0x000fea0003800000 */
[----:B------:R-:W-:-:S04]  /*8d10*/  DEPBAR.LE SB0, 0x3 ;  /* 0x000080c00000791a */ /* 0x000fc80000000000 */
[----:B------:R-:W-:Y:S05]  /*8d20*/  BRA `(.L_x_4330) ;  /* 0x00006a7000007947 */ /* 0x000fea0003800000 */
.L_x_4329:
        /* <DEDUP_REMOVED lines=125> */
.L_x_4333:
[----:B--2---:R-:W-:Y:S05]  /*9500*/  BSYNC B0 ;  /* 0x0000000000007941 */ /* 0x004fea0003800000 */
.L_x_4332:
        /* <DEDUP_REMOVED lines=117> */
.L_x_4335:
[----:B----4-:R-:W-:Y:S05]  /*9c60*/  BSYNC B0 ;  /* 0x0000000000007941 */ /* 0x010fea0003800000 */
.L_x_4334:
        /* <DEDUP_REMOVED lines=101> */
.L_x_4339:
[----:B------:R-:W-:Y:S05]  /*a2c0*/  BSYNC B0 ;  /* 0x0000000000007941 */ /* 0x000fea0003800000 */
.L_x_4338:
        /* <DEDUP_REMOVED lines=45> */
.L_x_4341:
[----:B------:R-:W-:Y:S05]  /*a5a0*/  BSYNC B0 ;  /* 0x0000000000007941 */ /* 0x000fea0003800000 */
.L_x_4340:
        /* <DEDUP_REMOVED lines=45> */
.L_x_4343:
[----:B------:R-:W-:Y:S05]  /*a880*/  BSYNC B0 ;  /* 0x0000000000007941 */ /* 0x000fea0003800000 */
.L_x_4342:
        /* <DEDUP_REMOVED lines=18> */
[----:B------:R-:W-:Y:S01]  /*a9b0*/  FMUL.FTZ R78, R7, R74 ;  /* 0x0000004a074e7220 */ /* 0x000fe20000410000 */
[--C-:B------:R-:W-:Y:S01]  /*a9c0*/  HADD2.F32 R4, -RZ, R6.reuse.H0_H0 ;  /* 0x20000006ff047230 */ /* 0x100fe20000004100 */
[----:B------:R-:W-:Y:S01]  /*a9d0*/  FMUL.FTZ R79, R73, R76 ;  /* 0x0000004c494f7220 */ /* 0x000fe20000410000 */
        /* <DEDUP_REMOVED lines=24> */
.L_x_4345:
[----:B------:R-:W-:Y:S05]  /*ab60*/  BSYNC B0 ;  /* 0x0000000000007941 */ /* 0x000fea0003800000 */
.L_x_4344:
        /* <DEDUP_REMOVED lines=45> */
.L_x_4347:
[----:B------:R-:W-:Y:S05]  /*ae40*/  BSYNC B0 ;  /* 0x0000000000007941 */ /* 0x000fea0003800000 */
.L_x_4346:
        /* <DEDUP_REMOVED lines=44> */
.L_x_4337:
[----:B------:R-:W-:Y:S05]  /*b110*/  BSYNC B1 ;  /* 0x0000000000017941 */ /* 0x000fea0003800000 */
.L_x_4336:
[----:B------:R-:W-:-:S13]  /*b120*/  ISETP.GE.AND P0, PT, R9, R52, PT ;  /* 0x000000340900720c */ /* 0x000fda0003f06270 */
[----:B------:R-:W-:Y:S05]  /*b130*/  @P0 BRA `(.L_x_4348) ;  /* 0x0000465000000947 */ /* 0x000fea0003800000 */
        /* <DEDUP_REMOVED lines=45> */
.L_x_4350:
[----:B------:R-:W-:Y:S05]  /*b410*/  BSYNC B0 ;  /* 0x0000000000007941 */ /* 0x000fea0003800000 */
.L_x_4349:
        /* <DEDUP_REMOVED lines=45> */
.L_x_4352:
[----:B------:R-:W-:Y:S05]  /*b6f0*/  BSYNC B0 ;  /* 0x0000000000007941 */ /* 0x000fea0003800000 */
.L_x_4351:
        /* <DEDUP_REMOVED lines=27> */
[C---:B------:R-:W-:Y:S01]  /*b8b0*/  FMUL.FTZ R41, R37.reuse, R41 ;  /* 0x0000002925297220 */ /* 0x040fe20000410000 */
[----:B------:R-:W-:Y:S01]  /*b8c0*/  HADD2.F32 R7, -RZ, R32.H0_H0 ;  /* 0x20000020ff077230 */ /* 0x000fe20000004100 */
[----:B------:R-:W-:Y:S01]  /*b8d0*/  FFMA.FTZ R46, R37, R45, -R46 ;  /* 0x0000002d252e7223 */ /* 0x000fe2000001082e */
[----:B------:R-:W-:Y:S01]  /*b8e0*/  HADD2.F32 R32, -RZ, R9.H0_H0 ;  /* 0x20000009ff207230 */ /* 0x000fe20000004100 */
[----:B------:R-:W-:-:S02]  /*b8f0*/  FMUL.FTZ R9, R6, R29 ;  /* 0x0000001d06097220 */ /* 0x000fc40000410000 */
[-C--:B------:R-:W-:Y:S02]  /*b900*/  FMUL.FTZ R33, R5, R36.reuse ;  /* 0x0000002405217220 */ /* 0x080fe40000410000 */
[----:B------:R-:W-:Y:S02]  /*b910*/  FMUL.FTZ R29, R4, R29 ;  /* 0x0000001d041d7220 */ /* 0x000fe40000410000 */
[C---:B------:R-:W-:Y:S02]  /*b920*/  FMUL.FTZ R36, R39.reuse, R36 ;  /* 0x0000002427247220 */ /* 0x040fe40000410000 */
[----:B------:R-:W-:Y:S02]  /*b930*/  FFMA.FTZ R41, R38, R45, R41 ;  /* 0x0000002d26297223 */ /* 0x000fe40000010029 */
        /* <DEDUP_REMOVED lines=9> */
.L_x_4354:
[----:B------:R-:W-:Y:S05]  /*b9d0*/  BSYNC B0 ;  /* 0x0000000000007941 */ /* 0x000fea0003800000 */
.L_x_4353:
        /* <DEDUP_REMOVED lines=31> */
[----:B------:R-:W-:Y:S01]  /*bbd0*/  FMUL.FTZ R9, R6, R23 ;  /* 0x0000001706097220 */ /* 0x000fe20000410000 */
[----:B------:R-:W-:Y:S01]  /*bbe0*/  F2FP.PACK_AB R7, R7, R34 ;  /* 0x000000220707723e */ /* 0x000fe200000000ff */
[----:B------:R-:W-:-:S02]  /*bbf0*/  FMUL.FTZ R31, R5, R30 ;  /* 0x0000001e051f7220 */ /* 0x000fc40000410000 */
        /* <DEDUP_REMOVED lines=11> */
.L_x_4356:
[----:B------:R-:W-:Y:S05]  /*bcb0*/  BSYNC B0 ;  /* 0x0000000000007941 */ /* 0x000fea0003800000 */
.L_x_4355:
        /* <DEDUP_REMOVED lines=32> */
[----:B------:R-:W-:Y:S02]  /*bec0*/  FMUL.FTZ R23, R4, R23 ;  /* 0x0000001704177220 */ /* 0x000fe40000410000 */
        /* <DEDUP_REMOVED lines=12> */
.L_x_4358:
[----:B------:R-:W-:Y:S05]  /*bf90*/  BSYNC B0 ;  /* 0x0000000000007941 */ /* 0x000fea0003800000 */
.L_x_4357:
        /* <DEDUP_REMOVED lines=45> */
.L_x_4331:
        /* <DEDUP_REMOVED lines=79> */
.L_x_4360:
[----:B------:R-:W-:Y:S05]  /*c760*/  BSYNC B0 ;  /* 0x0000000000007941 */ /* 0x000fea0003800000 */
.L_x_4359:
        /* <DEDUP_REMOVED lines=88> */
.L_x_4362:
[----:B----4-:R-:W-:Y:S05]  /*ccf0*/  BSYNC B0 ;  /* 0x0000000000007941 */ /* 0x010fea0003800000 */
.L_x_4361:
        /* <DEDUP_REMOVED lines=148> */
.L_x_4366:
[----:B------:R-:W-:Y:S05]  /*d640*/  BSYNC B0 ;  /* 0x0000000000007941 */ /* 0x000fea0003800000 */
.L_x_4365:
        /* <DEDUP_REMOVED lines=105> */
.L_x_4368:
[----:B------:R-:W-:Y:S05]  /*dce0*/  BSYNC B0 ;  /* 0x0000000000007941 */ /* 0x000fea0003800000 */
.L_x_4367:
        /* <DEDUP_REMOVED lines=104> */
.L_x_4364:
[----:B------:R-:W-:Y:S05]  /*e370*/  BSYNC B1 ;  /* 0x0000000000017941 */ /* 0x000fea0003800000 */
.L_x_4363:
        /* <DEDUP_REMOVED lines=15> */
[--C-:B------:R-:W-:Y:S01]  /*e470*/  HADD2.F32 R60, -RZ, R86.reuse.H0_H0 ;  /* 0x20000056ff3c7230 */ /* 0x100fe20000004100 */
[----:B------:R-:W-:Y:S01]  /*e480*/  LEA.HI R5, R5, R214, RZ, 0x1d ;  /* 0x000000d605057211 */ /* 0x000fe200078fe8ff */
[----:B------:R-:W-:Y:S01]  /*e490*/  HADD2.F32 R83, -RZ, R83.H1_H1 ;  /* 0x30000053ff537230 */ /* 0x000fe20000004100 */
[----:B------:R-:W-:Y:S01]  /*e4a0*/  LOP3.LUT R18, R9, R18, R16, 0xf6, !PT ;  /* 0x0000001209127212 */ /* 0x000fe200078ef610 */
[----:B------:R-:W-:Y:S01]  /*e4b0*/  HADD2.F32 R86, -RZ, R86.H1_H1 ;  /* 0x30000056ff567230 */ /* 0x000fe20000004100 */
[----:B------:R-:W-:Y:S01]  /*e4c0*/  SHF.R.S32.HI R4, RZ, 0x1f, R5 ;  /* 0x0000001fff047819 */ /* 0x000fe20000011405 */
[--C-:B------:R-:W-:Y:S01]  /*e4d0*/  HADD2.F32 R57, -RZ, R87.reuse.H1_H1 ;  /* 0x30000057ff397230 */ /* 0x100fe20000004100 */
[----:B------:R-:W-:Y:S01]  /*e4e0*/  SHF.L.U32 R6, R5, 0x3, RZ ;  /* 0x0000000305067819 */ /* 0x000fe200000006ff */
[----:B------:R-:W-:Y:S01]  /*e4f0*/  HADD2.F32 R87, -RZ, R87.H0_H0 ;  /* 0x20000057ff577230 */ /* 0x000fe20000004100 */
[----:B------:R-:W-:-:S02]  /*e500*/  LEA.HI R4, R4, R5, RZ, 0x3 ;  /* 0x0000000504047211 */ /* 0x000fc400078f18ff */
[----:B------:R-:W-:Y:S02]  /*e510*/  LOP3.LUT R5, R17, 0x38, R6, 0xf8, !PT ;  /* 0x0000003811057812 */ /* 0x000fe400078ef806 */
[----:B------:R-:W-:Y:S02]  /*e520*/  SHF.L.U32 R4, R4, 0xa, RZ ;  /* 0x0000000a04047819 */ /* 0x000fe400000006ff */
[----:B------:R-:W-:Y:S02]  /*e530*/  LOP3.LUT R5, R5, R16, RZ, 0x3c, !PT ;  /* 0x0000001005057212 */ /* 0x000fe400078e3cff */
[----:B------:R-:W-:Y:S02]  /*e540*/  LOP3.LUT R4, R4, 0x7fffe000, RZ, 0xc0, !PT ;  /* 0x7fffe00004047812 */ /* 0x000fe400078ec0ff */
[----:B------:R-:W-:Y:S02]  /*e550*/  LEA R18, R18, 0x18100, 0x1 ;  /* 0x0001810012127811 */ /* 0x000fe400078e08ff */
[----:B------:R-:W-:-:S02]  /*e560*/  IADD3 R4, R5, R4, R9 ;  /* 0x0000000405047210 */ /* 0x000fc40007ffe009 */
[--C-:B------:R-:W-:Y:S01]  /*e570*/  SHF.R.U64 R36, R36, 0x10, R37.reuse ;  /* 0x0000001024247819 */ /* 0x100fe20000001225 */
[----:B------:R-:W1:Y:S01]  /*e580*/  LDS.128 R12, [R18] ;  /* 0x00000000120c7984 */ /* 0x000e620000000c00 */
[----:B------:R-:W-:Y:S02]  /*e590*/  SHF.L.U32 R19, R4, 0x1, RZ ;  /* 0x0000000104137819 */ /* 0x000fe400000006ff */
[----:B------:R-:W-:Y:S01]  /*e5a0*/  SHF.R.U32.HI R48, RZ, 0x10, R37 ;  /* 0x00000010ff307819 */ /* 0x000fe20000011625 */
[----:B------:R-:W-:Y:S01]  /*e5b0*/  HADD2.F32 R36, -RZ, R36.H0_H0 ;  /* 0x20000024ff247230 */ /* 0x000fe20000004100 */
[--C-:B------:R-:W-:Y:S01]  /*e5c0*/  SHF.R.U64 R37, R42, 0x10, R43.reuse ;  /* 0x000000102a257819 */ /* 0x100fe2000000122b */
[----:B------:R-:W2:Y:S01]  /*e5d0*/  LDS.128 R4, [R19+0x18100] ;  /* 0x0181000013047984 */ /* 0x000ea20000000c00 */
[----:B------:R-:W-:Y:S01]  /*e5e0*/  SHF.R.U32.HI R42, RZ, 0x10, R43 ;  /* 0x00000010ff2a7819 */ /* 0x000fe2000001162b */
[----:B------:R-:W-:Y:S01]  /*e5f0*/  HADD2.F32 R48, -RZ, R48.H0_H0 ;  /* 0x20000030ff307230 */ /* 0x000fe20000004100 */
        /* <DEDUP_REMOVED lines=23> */
[----:B------:R-:W-:Y:S01]  /*e770*/  HADD2.F32 R51, -RZ, R14.H1_H1 ;  /* 0x3000000eff337230 */ /* 0x000fe20000004100 */
[----:B------:R-:W-:Y:S01]  /*e780*/  FFMA.FTZ R5, R5, R68, R62 ;  /* 0x0000004405057223 */ /* 0x000fe2000001003e */
[--C-:B------:R-:W-:Y:S01]  /*e790*/  HADD2.F32 R54, -RZ, R4.reuse.H0_H0 ;  /* 0x20000004ff367230 */ /* 0x100fe20000004100 */
[----:B------:R-:W-:Y:S01]  /*e7a0*/  FMUL.FTZ R59, R12, R53 ;  /* 0x000000350c3b7220 */ /* 0x000fe20000410000 */
[----:B------:R-:W-:Y:S01]  /*e7b0*/  HADD2.F32 R14, -RZ, R15.H0_H0 ;  /* 0x2000000fff0e7230 */ /* 0x000fe20000004100 */
[----:B------:R-:W-:Y:S01]  /*e7c0*/  FFMA.FTZ R52, R43, R60, -R52 ;  /* 0x0000003c2b347223 */ /* 0x000fe20000010834 */
[----:B------:R-:W-:Y:S01]  /*e7d0*/  HADD2.F32 R55, -RZ, R4.H1_H1 ;  /* 0x30000004ff377230 */ /* 0x000fe20000004100 */
[C---:B------:R-:W-:Y:S01]  /*e7e0*/  FMUL.FTZ R83, R54.reuse, R83 ;  /* 0x0000005336537220 */ /* 0x040fe20000410000 */
[----:B------:R-:W-:Y:S01]  /*e7f0*/  HADD2.F32 R85, -RZ, R85.H0_H0 ;  /* 0x20000055ff557230 */ /* 0x000fe20000004100 */
[----:B------:R-:W-:Y:S01]  /*e800*/  FFMA.FTZ R41, R54, R86, R41 ;  /* 0x0000005636297223 */ /* 0x000fe20000010029 */
[--C-:B------:R-:W-:Y:S01]  /*e810*/  HADD2.F32 R4, -RZ, R6.reuse.H0_H0 ;  /* 0x20000006ff047230 */ /* 0x100fe20000004100 */
[----:B------:R-:W-:Y:S01]  /*e820*/  FFMA.FTZ R13, R13, R68, -R48 ;  /* 0x000000440d0d7223 */ /* 0x000fe20000010830 */
        /* <DEDUP_REMOVED lines=9> */
[----:B------:R-:W-:Y:S01]  /*e8c0*/  FMUL.FTZ R59, R55, R36 ;  /* 0x00000024373b7220 */ /* 0x000fe20000410000 */
[----:B------:R-:W-:Y:S01]  /*e8d0*/  F2FP.PACK_AB R13, R13, R52 ;  /* 0x000000340d0d723e */ /* 0x000fe200000000ff */
[C---:B------:R-:W-:Y:S01]  /*e8e0*/  FMUL.FTZ R85, R6.reuse, R85 ;  /* 0x0000005506557220 */ /* 0x040fe20000410000 */
[----:B------:R-:W-:Y:S01]  /*e8f0*/  F2FP.PACK_AB R5, R5, R58 ;  /* 0x0000003a0505723e */ /* 0x000fe200000000ff */
[----:B------:R-:W-:-:S02]  /*e900*/  FFMA.FTZ R54, R6, R87, R54 ;  /* 0x0000005706367223 */ /* 0x000fc40000010036 */
[----:B------:R-:W-:Y:S02]  /*e910*/  FMUL.FTZ R62, R7, R62 ;  /* 0x0000003e073e7220 */ /* 0x000fe40000410000 */
[----:B------:R-:W-:Y:S02]  /*e920*/  FMUL.FTZ R6, R51, R38 ;  /* 0x0000002633067220 */ /* 0x000fe40000410000 */
[----:B------:R-:W-:Y:S02]  /*e930*/  FFMA.FTZ R7, R7, R42, R4 ;  /* 0x0000002a07077223 */ /* 0x000fe40000010004 */
[----:B------:R-:W-:Y:S02]  /*e940*/  FMUL.FTZ R38, R56, R38 ;  /* 0x0000002638267220 */ /* 0x000fe40000410000 */
[----:B------:R-:W-:Y:S01]  /*e950*/  FMUL.FTZ R4, R50, R36 ;  /* 0x0000002432047220 */ /* 0x000fe20000410000 */
[----:B------:R-:W-:Y:S01]  /*e960*/  F2FP.PACK_AB R7, R7, R54 ;  /* 0x000000360707723e */ /* 0x000fe200000000ff */
[----:B------:R-:W-:-:S02]  /*e970*/  FFMA.FTZ R53, R12, R57, -R53 ;  /* 0x000000390c357223 */ /* 0x000fc40000010835 */
[----:B------:R-:W-:Y:S02]  /*e980*/  FFMA.FTZ R85, R14, R87, -R85 ;  /* 0x000000570e557223 */ /* 0x000fe40000010855 */
[----:B------:R-:W-:Y:S02]  /*e990*/  FFMA.FTZ R83, R49, R86, -R83 ;  /* 0x0000005631537223 */ /* 0x000fe40000010853 */
        /* <DEDUP_REMOVED lines=12> */
.L_x_4370:
[----:B------:R-:W-:Y:S05]  /*ea60*/  BSYNC B0 ;  /* 0x0000000000007941 */ /* 0x000fea0003800000 */
.L_x_4369:
        /* <DEDUP_REMOVED lines=11> */
[----:B------:R-:W-:Y:S01]  /*eb20*/  SHF.R.S32.HI R4, RZ, 0x1f, R81 ;  /* 0x0000001fff047819 */ /* 0x000fe20000011451 */
[----:B------:R-:W-:Y:S01]  /*eb30*/  HADD2.F32 R49, -RZ, R78.H0_H0 ;  /* 0x2000004eff317230 */ /* 0x000fe20000004100 */
[----:B------:R-:W-:Y:S01]  /*eb40*/  SHF.L.U32 R84, R84, 0x7, RZ ;  /* 0x0000000754547819 */ /* 0x000fe200000006ff */
[--C-:B------:R-:W-:Y:S01]  /*eb50*/  HADD2.F32 R51, -RZ, R80.reuse.H1_H1 ;  /* 0x30000050ff337230 */ /* 0x100fe20000004100 */
[----:B------:R-:W-:Y:S01]  /*eb60*/  SHF.L.U32 R12, R81, 0x3, RZ ;  /* 0x00000003510c7819 */ /* 0x000fe200000006ff */
[----:B------:R-:W-:Y:S01]  /*eb70*/  HADD2.F32 R53, -RZ, R80.H0_H0 ;  /* 0x20000050ff357230 */ /* 0x000fe20000004100 */
[----:B------:R-:W-:-:S02]  /*eb80*/  LEA.HI R4, R4, R81, RZ, 0x3 ;  /* 0x0000005104047211 */ /* 0x000fc400078f18ff */
[----:B------:R-:W-:Y:S02]  /*eb90*/  LOP3.LUT R6, R5, R16, RZ, 0x3c, !PT ;  /* 0x0000001005067212 */ /* 0x000fe400078e3cff */
[----:B------:R-:W-:Y:S02]  /*eba0*/  LOP3.LUT R84, R84, 0xffffe000, RZ, 0xc0, !PT ;  /* 0xffffe00054547812 */ /* 0x000fe400078ec0ff */
[----:B------:R-:W-:Y:S02]  /*ebb0*/  LOP3.LUT R5, R17, 0x38, R12, 0xf8, !PT ;  /* 0x0000003811057812 */ /* 0x000fe400078ef80c */
[----:B------:R-:W-:Y:S02]  /*ebc0*/  SHF.L.U32 R4, R4, 0xa, RZ ;  /* 0x0000000a04047819 */ /* 0x000fe400000006ff */
[----:B------:R-:W-:Y:S02]  /*ebd0*/  IADD3 R6, R6, R84, R9 ;  /* 0x0000005406067210 */ /* 0x000fe40007ffe009 */
[----:B------:R-:W-:-:S02]  /*ebe0*/  LOP3.LUT R5, R5, R16, RZ, 0x3c, !PT ;  /* 0x0000001005057212 */ /* 0x000fc400078e3cff */
[----:B------:R-:W-:Y:S02]  /*ebf0*/  LOP3.LUT R4, R4, 0x7fffe000, RZ, 0xc0, !PT ;  /* 0x7fffe00004047812 */ /* 0x000fe400078ec0ff */
[----:B------:R-:W-:Y:S02]  /*ec00*/  LEA R18, R6, 0x18100, 0x1 ;  /* 0x0001810006127811 */ /* 0x000fe400078e08ff */
[----:B------:R-:W-:Y:S02]  /*ec10*/  IADD3 R4, R5, R4, R9 ;  /* 0x0000000405047210 */ /* 0x000fe40007ffe009 */
        /* <DEDUP_REMOVED lines=37> */
[--C-:B------:R-:W-:Y:S01]  /*ee70*/  HADD2.F32 R14, -RZ, R15.reuse.H0_H0 ;  /* 0x2000000fff0e7230 */ /* 0x100fe20000004100 */
[----:B------:R-:W-:Y:S01]  /*ee80*/  FFMA.FTZ R40, R35, R52, -R40 ;  /* 0x0000003423287223 */ /* 0x000fe20000010828 */
[----:B------:R-:W-:Y:S01]  /*ee90*/  HADD2.F32 R43, -RZ, R4.H1_H1 ;  /* 0x30000004ff2b7230 */ /* 0x000fe20000004100 */
[C---:B------:R-:W-:Y:S01]  /*eea0*/  FMUL.FTZ R76, R42.reuse, R76 ;  /* 0x0000004c2a4c7220 */ /* 0x040fe20000410000 */
[--C-:B------:R-:W-:Y:S01]  /*eeb0*/  HADD2.F32 R4, -RZ, R6.reuse.H0_H0 ;  /* 0x20000006ff047230 */ /* 0x100fe20000004100 */
[----:B------:R-:W-:Y:S01]  /*eec0*/  FFMA.FTZ R33, R42, R58, R33 ;  /* 0x0000003a2a217223 */ /* 0x000fe20000010021 */
[----:B------:R-:W-:Y:S01]  /*eed0*/  HADD2.F32 R15, -RZ, R15.H1_H1 ;  /* 0x3000000fff0f7230 */ /* 0x000fe20000004100 */
[----:B------:R-:W-:Y:S01]  /*eee0*/  FMUL.FTZ R42, R14, R49 ;  /* 0x000000310e2a7220 */ /* 0x000fe20000410000 */
[----:B------:R-:W-:Y:S01]  /*eef0*/  HADD2.F32 R48, -RZ, R6.H1_H1 ;  /* 0x30000006ff307230 */ /* 0x000fe20000004100 */
[C---:B------:R-:W-:Y:S01]  /*ef00*/  FMUL.FTZ R41, R4.reuse, R41 ;  /* 0x0000002904297220 */ /* 0x040fe20000410000 */
[--C-:B------:R-:W-:Y:S01]  /*ef10*/  HADD2.F32 R6, -RZ, R7.reuse.H0_H0 ;  /* 0x20000007ff067230 */ /* 0x100fe20000004100 */
[----:B------:R-:W-:Y:S01]  /*ef20*/  FFMA.FTZ R31, R4, R51, R54 ;  /* 0x00000033041f7223 */ /* 0x000fe20000010036 */
[----:B------:R-:W-:Y:S01]  /*ef30*/  HADD2.F32 R7, -RZ, R7.H1_H1 ;  /* 0x30000007ff077230 */ /* 0x000fe20000004100 */
[----:B------:R-:W-:Y:S01]  /*ef40*/  FMUL.FTZ R4, R15, R60 ;  /* 0x0000003c0f047220 */ /* 0x000fe20000410000 */
[----:B------:R-:W-:Y:S01]  /*ef50*/  F2FP.PACK_AB R5, R5, R50 ;  /* 0x000000320505723e */ /* 0x000fe200000000ff */
[----:B------:R-:W-:-:S02]  /*ef60*/  FMUL.FTZ R49, R6, R49 ;  /* 0x0000003106317220 */ /* 0x000fc40000410000 */
[----:B------:R-:W-:Y:S02]  /*ef70*/  FFMA.FTZ R42, R6, R53, R42 ;  /* 0x00000035062a7223 */ /* 0x000fe4000001002a */
[----:B------:R-:W-:Y:S02]  /*ef80*/  FMUL.FTZ R60, R7, R60 ;  /* 0x0000003c073c7220 */ /* 0x000fe40000410000 */
[----:B------:R-:W-:Y:S02]  /*ef90*/  FMUL.FTZ R6, R39, R30 ;  /* 0x0000001e27067220 */ /* 0x000fe40000410000 */
[----:B------:R-:W-:Y:S02]  /*efa0*/  FFMA.FTZ R7, R7, R34, R4 ;  /* 0x0000002207077223 */ /* 0x000fe40000010004 */
[----:B------:R-:W-:Y:S02]  /*efb0*/  FMUL.FTZ R55, R43, R28 ;  /* 0x0000001c2b377220 */ /* 0x000fe40000410000 */
[----:B------:R-:W-:Y:S01]  /*efc0*/  FMUL.FTZ R30, R48, R30 ;  /* 0x0000001e301e7220 */ /* 0x000fe20000410000 */
[----:B------:R-:W-:Y:S01]  /*efd0*/  F2FP.PACK_AB R7, R7, R42 ;  /* 0x0000002a0707723e */ /* 0x000fe200000000ff */
[----:B------:R-:W-:-:S02]  /*efe0*/  FMUL.FTZ R4, R38, R28 ;  /* 0x0000001c26047220 */ /* 0x000fc40000410000 */
[----:B------:R-:W-:Y:S02]  /*eff0*/  FFMA.FTZ R49, R14, R53, -R49 ;  /* 0x000000350e317223 */ /* 0x000fe40000010831 */
[----:B------:R-:W-:Y:S02]  /*f000*/  FFMA.FTZ R13, R13, R56, -R36 ;  /* 0x000000380d0d7223 */ /* 0x000fe40000010824 */
[----:B------:R-:W-:Y:S02]  /*f010*/  FFMA.FTZ R76, R37, R58, -R76 ;  /* 0x0000003a254c7223 */ /* 0x000fe4000001084c */
[----:B------:R-:W-:Y:S01]  /*f020*/  FFMA.FTZ R41, R12, R51, -R41 ;  /* 0x000000330c297223 */ /* 0x000fe20000010829 */
[----:B------:R-:W-:Y:S01]  /*f030*/  F2FP.PACK_AB R13, R13, R40 ;  /* 0x000000280d0d723e */ /* 0x000fe200000000ff */
[----:B------:R-:W-:Y:S02]  /*f040*/  FFMA.FTZ R60, R15, R34, -R60 ;  /* 0x000000220f3c7223 */ /* 0x000fe4000001083c */
[----:B------:R-:W-:-:S02]  /*f050*/  FFMA.FTZ R55, R38, R32, -R55 ;  /* 0x0000002026377223 */ /* 0x000fc40000010837 */
[----:B------:R-:W-:Y:S01]  /*f060*/  FFMA.FTZ R14, R39, R29, -R30 ;  /* 0x0000001d270e7223 */ /* 0x000fe2000001081e */
[----:B------:R-:W-:Y:S01]  /*f070*/  F2FP.PACK_AB R15, R60, R49 ;  /* 0x000000313c0f723e */ /* 0x000fe200000000ff */
[----:B------:R-:W-:Y:S01]  /*f080*/  FFMA.FTZ R4, R43, R32, R4 ;  /* 0x000000202b047223 */ /* 0x000fe20000010004 */
[----:B------:R-:W-:Y:S01]  /*f090*/  F2FP.PACK_AB R12, R55, R76 ;  /* 0x0000004c370c723e */ /* 0x000fe200000000ff */
[----:B------:R-:W-:Y:S01]  /*f0a0*/  FFMA.FTZ R6, R48, R29, R6 ;  /* 0x0000001d30067223 */ /* 0x000fe20000010006 */
[----:B------:R-:W-:Y:S02]  /*f0b0*/  F2FP.PACK_AB R14, R14, R41 ;  /* 0x000000290e0e723e */ /* 0x000fe400000000ff */
[----:B------:R-:W-:Y:S02]  /*f0c0*/  F2FP.PACK_AB R4, R4, R33 ;  /* 0x000000210404723e */ /* 0x000fe400000000ff */
[----:B------:R-:W-:Y:S01]  /*f0d0*/  F2FP.PACK_AB R6, R6, R31 ;  /* 0x0000001f0606723e */ /* 0x000fe200000000ff */
[----:B------:R1:W-:Y:S04]  /*f0e0*/  STS.128 [R18], R12 ;  /* 0x0000000c12007388 */ /* 0x0003e80000000c00 */
[----:B------:R1:W-:Y:S02]  /*f0f0*/  STS.128 [R19+0x18100], R4 ;  /* 0x0181000413007388 */ /* 0x0003e40000000c00 */
.L_x_4372:
[----:B------:R-:W-:Y:S05]  /*f100*/  BSYNC B0 ;  /* 0x0000000000007941 */ /* 0x000fea0003800000 */
.L_x_4371:
        /* <DEDUP_REMOVED lines=10> */
[----:B------:R-:W-:Y:S01]  /*f1b0*/  SHF.R.S32.HI R4, RZ, 0x1f, R65 ;  /* 0x0000001fff047819 */ /* 0x000fe20000011441 */
[--C-:B------:R-:W-:Y:S01]  /*f1c0*/  HADD2.F32 R37, -RZ, R64.reuse.H1_H1 ;  /* 0x30000040ff257230 */ /* 0x100fe20000004100 */
[----:B------:R-:W-:Y:S01]  /*f1d0*/  SHF.L.U32 R67, R67, 0x7, RZ ;  /* 0x0000000743437819 */ /* 0x000fe200000006ff */
[----:B------:R-:W-:Y:S01]  /*f1e0*/  HADD2.F32 R41, -RZ, R64.H0_H0 ;  /* 0x20000040ff297230 */ /* 0x000fe20000004100 */
[----:B------:R-:W-:-:S02]  /*f1f0*/  SHF.L.U32 R12, R65, 0x3, RZ ;  /* 0x00000003410c7819 */ /* 0x000fc400000006ff */
[----:B------:R-:W-:Y:S02]  /*f200*/  LEA.HI R4, R4, R65, RZ, 0x3 ;  /* 0x0000004104047211 */ /* 0x000fe400078f18ff */
[----:B------:R-:W-:Y:S02]  /*f210*/  LOP3.LUT R6, R5, R16, RZ, 0x3c, !PT ;  /* 0x0000001005067212 */ /* 0x000fe400078e3cff */
[----:B------:R-:W-:Y:S02]  /*f220*/  LOP3.LUT R67, R67, 0xffffe000, RZ, 0xc0, !PT ;  /* 0xffffe00043437812 */ /* 0x000fe400078ec0ff */
[----:B------:R-:W-:Y:S02]  /*f230*/  LOP3.LUT R5, R17, 0x38, R12, 0xf8, !PT ;  /* 0x0000003811057812 */ /* 0x000fe400078ef80c */
[----:B------:R-:W-:Y:S02]  /*f240*/  SHF.L.U32 R4, R4, 0xa, RZ ;  /* 0x0000000a04047819 */ /* 0x000fe400000006ff */
[----:B------:R-:W-:-:S02]  /*f250*/  IADD3 R6, R6, R67, R9 ;  /* 0x0000004306067210 */ /* 0x000fc40007ffe009 */
        /* <DEDUP_REMOVED lines=25> */
[----:B------:R-:W-:Y:S01]  /*f3f0*/  HADD2.F32 R25, -RZ, R12.H0_H0 ;  /* 0x2000000cff197230 */ /* 0x000fe20000004100 */
[----:B------:R-:W-:Y:S01]  /*f400*/  FMUL.FTZ R34, R23, R30 ;  /* 0x0000001e17227220 */ /* 0x000fe20000410000 */
[----:B--2---:R-:W-:-:S02]  /*f410*/  HADD2.F32 R29, -RZ, R5.H0_H0 ;  /* 0x20000005ff1d7230 */ /* 0x004fc40000004100 */
        /* <DEDUP_REMOVED lines=12> */
[----:B------:R-:W-:Y:S01]  /*f4e0*/  HADD2.F32 R32, -RZ, R4.H1_H1 ;  /* 0x30000004ff207230 */ /* 0x000fe20000004100 */
[----:B------:R-:W-:Y:S01]  /*f4f0*/  FFMA.FTZ R5, R5, R24, R29 ;  /* 0x0000001805057223 */ /* 0x000fe2000001001d */
[--C-:B------:R-:W-:Y:S01]  /*f500*/  HADD2.F32 R29, -RZ, R46.reuse.H1_H1 ;  /* 0x3000002eff1d7230 */ /* 0x100fe20000004100 */
[----:B------:R-:W-:Y:S01]  /*f510*/  FFMA.FTZ R31, R31, R40, R35 ;  /* 0x000000281f1f7223 */ /* 0x000fe20000010023 */
[----:B------:R-:W-:Y:S01]  /*f520*/  HADD2.F32 R35, -RZ, R46.H0_H0 ;  /* 0x2000002eff237230 */ /* 0x000fe20000004100 */
[----:B------:R-:W-:Y:S01]  /*f530*/  FMUL.FTZ R43, R27, R18 ;  /* 0x000000121b2b7220 */ /* 0x000fe20000410000 */
[--C-:B------:R-:W-:Y:S01]  /*f540*/  HADD2.F32 R4, -RZ, R6.reuse.H0_H0 ;  /* 0x20000006ff047230 */ /* 0x100fe20000004100 */
        /* <DEDUP_REMOVED lines=8> */
[C---:B------:R-:W-:Y:S01]  /*f5d0*/  FMUL.FTZ R35, R6.reuse, R35 ;  /* 0x0000002306237220 */ /* 0x040fe20000410000 */
[----:B------:R-:W-:Y:S01]  /*f5e0*/  F2FP.PACK_AB R5, R5, R34 ;  /* 0x000000220505723e */ /* 0x000fe200000000ff */
[----:B------:R-:W-:-:S02]  /*f5f0*/  FFMA.FTZ R22, R6, R41, R22 ;  /* 0x0000002906167223 */ /* 0x000fc40000010016 */
[-C--:B------:R-:W-:Y:S02]  /*f600*/  FMUL.FTZ R4, R15, R42.reuse ;  /* 0x0000002a0f047220 */ /* 0x080fe40000410000 */
[-C--:B------:R-:W-:Y:S02]  /*f610*/  FMUL.FTZ R6, R28, R21.reuse ;  /* 0x000000151c067220 */ /* 0x080fe40000410000 */
[----:B------:R-:W-:Y:S02]  /*f620*/  FMUL.FTZ R42, R7, R42 ;  /* 0x0000002a072a7220 */ /* 0x000fe40000410000 */
[----:B------:R-:W-:Y:S02]  /*f630*/  FMUL.FTZ R21, R33, R21 ;  /* 0x0000001521157220 */ /* 0x000fe40000410000 */
[----:B------:R-:W-:Y:S02]  /*f640*/  FMUL.FTZ R18, R32, R18 ;  /* 0x0000001220127220 */ /* 0x000fe40000410000 */
[----:B------:R-:W-:-:S02]  /*f650*/  FFMA.FTZ R35, R14, R41, -R35 ;  /* 0x000000290e237223 */ /* 0x000fc40000010823 */
[----:B------:R-:W-:Y:S02]  /*f660*/  FFMA.FTZ R7, R7, R26, R4 ;  /* 0x0000001a07077223 */ /* 0x000fe40000010004 */
[----:B------:R-:W-:Y:S02]  /*f670*/  FFMA.FTZ R30, R23, R36, -R30 ;  /* 0x00000024171e7223 */ /* 0x000fe4000001081e */
[----:B------:R-:W-:Y:S01]  /*f680*/  FFMA.FTZ R13, R13, R24, -R20 ;  /* 0x000000180d0d7223 */ /* 0x000fe20000010814 */
[----:B------:R-:W-:Y:S01]  /*f690*/  F2FP.PACK_AB R7, R7, R22 ;  /* 0x000000160707723e */ /* 0x000fe200000000ff */
[----:B------:R-:W-:Y:S02]  /*f6a0*/  FFMA.FTZ R38, R25, R40, -R38 ;  /* 0x0000002819267223 */ /* 0x000fe40000010826 */
[----:B------:R-:W-:Y:S01]  /*f6b0*/  FFMA.FTZ R29, R12, R37, -R29 ;  /* 0x000000250c1d7223 */ /* 0x000fe2000001081d */
[----:B------:R-:W-:Y:S01]  /*f6c0*/  F2FP.PACK_AB R13, R13, R30 ;  /* 0x0000001e0d0d723e */ /* 0x000fe200000000ff */
[----:B------:R-:W-:-:S02]  /*f6d0*/  FFMA.FTZ R42, R15, R26, -R42 ;  /* 0x0000001a0f2a7223 */ /* 0x000fc4000001082a */
[----:B------:R-:W-:Y:S02]  /*f6e0*/  FFMA.FTZ R14, R28, R19, -R21 ;  /* 0x000000131c0e7223 */ /* 0x000fe40000010815 */
[-C--:B------:R-:W-:Y:S01]  /*f6f0*/  FFMA.FTZ R27, R27, R16.reuse, -R18 ;  /* 0x000000101b1b7223 */ /* 0x080fe20000010812 */
        /* <DEDUP_REMOVED lines=9> */
.L_x_4348:
[----:B------:R-:W-:Y:S05]  /*f790*/  BSYNC B2 ;  /* 0x0000000000027941 */ /* 0x000fea0003800000 */
.L_x_4330:
[----:B------:R-:W-:-:S04]  /*f7a0*/  DEPBAR.LE SB0, 0x2 ;  /* 0x000080800000791a */ /* 0x000fc80000000000 */
[----:B------:R-:W-:Y:S01]  /*f7b0*/  BAR.SYNC.DEFER_BLOCKING 0x0 ;  /* 0x0000000000007b1d */ /* 0x000fe20000010000 */
[----:B------:R-:W-:-:S04]  /*f7c0*/  LOP3.LUT P0, RZ, R44, 0x2, RZ, 0xc0, !PT ;  /* 0x000000022cff7812 */ /* 0x000fc8000780c0ff */
        /* <DEDUP_REMOVED lines=37> */
.L_x_4374:
[----:B------:R-:W-:Y:S05]  /*fa20*/  BSYNC B0 ;  /* 0x0000000000007941 */ /* 0x000fea0003800000 */
.L_x_4373:
[----:B------:R-:W-:Y:S01]  /*fa30*/  LOP3.LUT P0, RZ, R44, 0x4, RZ, 0xc0, !PT ;  /* 0x000000042cff7812 */ /* 0x000fe2000780c0ff */
[C---:B--23--:R-:W-:Y:S01]  /*fa40*/  HMMA.16816.F32 R32, R48.reuse, R28, RZ ;  /* 0x0000001c3020723c */ /* 0x04cfe200000018ff */
[----:B------:R-:W-:Y:S01]  /*fa50*/  LDSM.16.M88.4 R44, [R192] ;  /* 0x00000000c02c783b */ /* 0x000fe20000000200 */
[----:B------:R-:W-:Y:S01]  /*fa60*/  ULDC UR4, c[0x0][0x324] ;  /* 0x0000c90000047ab9 */ /* 0x000fe20000000800 */
[----:B------:R-:W-:Y:S01]  /*fa70*/  SEL R199, R0, 0xffffffc0, !P0 ;  /* 0xffffffc000c77807 */ /* 0x000fe20004000000 */
[----:B------:R-:W-:Y:S01]  /*fa80*/  ULOP3.LUT UR4, URZ, UR4, URZ, 0x33, !UPT ;  /* 0x000000043f047292 */ /* 0x000fe2000f8e333f */
[----:B------:R-:W0:Y:S02]  /*fa90*/  LDGDEPBAR ;  /* 0x00000000000079af */ /* 0x000e240000000000 */
[----:B------:R-:W-:Y:S01]  /*faa0*/  IADD3 R0, R199, R194, R198 ;  /* 0x000000c2c7007210 */ /* 0x000fe20007ffe0c6 */
[----:B------:R-:W-:Y:S01]  /*fab0*/  HMMA.16816.F32 R28, R48, R30, RZ ;  /* 0x0000001e301c723c */ /* 0x000fe200000018ff */
[----:B------:R-:W-:-:S05]  /*fac0*/  IMAD.IADD R2, R194, 0x1, R199 ;  /* 0x00000001c2027824 */ /* 0x000fca00078e02c7 */
[----:B----4-:R-:W2:Y:S02]  /*fad0*/  LDSM.16.M88.4 R12, [R2] ;  /* 0x00000000020c783b */ /* 0x010ea40000000200 */
[C---:B------:R-:W-:Y:S02]  /*fae0*/  HMMA.16816.F32 R24, R48.reuse, R20, RZ ;  /* 0x000000143018723c */ /* 0x040fe400000018ff */
[----:B------:R-:W3:Y:S04]  /*faf0*/  LDSM.16.M88.4 R4, [R2+0x800] ;  /* 0x000800000204783b */ /* 0x000ee80000000200 */
[----:B-----5:R-:W4:Y:S02]  /*fb00*/  LDSM.16.M88.4 R76, [R2+0x1000] ;  /* 0x00100000024c783b */ /* 0x020f240000000200 */
[C---:B------:R-:W-:Y:S02]  /*fb10*/  HMMA.16816.F32 R20, R48.reuse, R22, RZ ;  /* 0x000000163014723c */ /* 0x040fe400000018ff */
[----:B------:R-:W1:Y:S06]  /*fb20*/  LDSM.16.M88.4 R72, [R2+0x1800] ;  /* 0x001800000248783b */ /* 0x000e6c0000000200 */
[C---:B-1----:R-:W-:Y:S08]  /*fb30*/  HMMA.16816.F32 R68, R48.reuse, R64, RZ ;  /* 0x000000403044723c */ /* 0x042ff000000018ff */
[C---:B------:R-:W-:Y:S08]  /*fb40*/  HMMA.16816.F32 R64, R48.reuse, R66, RZ ;  /* 0x000000423040723c */ /* 0x040ff000000018ff */
[C---:B------:R-:W-:Y:S08]  /*fb50*/  HMMA.16816.F32 R60, R48.reuse, R40, RZ ;  /* 0x00000028303c723c */ /* 0x040ff000000018ff */
[----:B------:R-:W-:Y:S01]  /*fb60*/  HMMA.16816.F32 R48, R48, R42, RZ ;  /* 0x0000002a3030723c */ /* 0x000fe200000018ff */
[----:B------:R-:W-:Y:S07]  /*fb70*/  LDSM.16.M88.4 R40, [R147] ;  /* 0x000000009328783b */ /* 0x000fee0000000200 */
[C---:B------:R-:W-:Y:S08]  /*fb80*/  HMMA.16816.F32 R32, R56.reuse, R36, R32 ;  /* 0x000000243820723c */ /* 0x040ff00000001820 */
[C---:B------:R-:W-:Y:S01]  /*fb90*/  HMMA.16816.F32 R28, R56.reuse, R38, R28 ;  /* 0x00000026381c723c */ /* 0x040fe2000000181c */
[----:B------:R-:W1:Y:S07]  /*fba0*/  LDSM.16.M88.4 R36, [R0] ;  /* 0x000000000024783b */ /* 0x000e6e0000000200 */
        /* <DEDUP_REMOVED lines=8> */
[----:B------:R-:W1:Y:S04]  /*fc30*/  LDSM.16.M88.4 R52, [R0+0x1800] ;  /* 0x001800000034783b */ /* 0x000e680000000200 */
[----:B------:R-:W-:Y:S03]  /*fc40*/  LDSM.16.M88.4 R48, [R196+0x4000] ;  /* 0x00400000c430783b */ /* 0x000fe60000000200 */
        /* <DEDUP_REMOVED lines=37> */
[----:B------:R-:W-:Y:S04]  /*fea0*/  LDSM.16.M88.4 R48, [R0+0x2000] ;  /* 0x002000000030783b */ /* 0x000fe80000000200 */
[----:B------:R-:W-:Y:S03]  /*feb0*/  LDSM.16.M88.4 R72, [R2+0x3800] ;  /* 0x003800000248783b */ /* 0x000fe60000000200 */
        /* <DEDUP_REMOVED lines=28> */
[----:B------:R-:W1:Y:S03]  /*10080*/  LDSM.16.M88.4 R72, [R194+0x5800] ;  /* 0x00580000c248783b */ /* 0x000e660000000200 */
[C---:B------:R-:W-:Y:S08]  /*10090*/  HMMA.16816.F32 R24, R16.reuse, R44, R24 ;  /* 0x0000002c1018723c */ /* 0x040ff00000001818 */
[C---:B------:R-:W-:Y:S01]  /*100a0*/  HMMA.16816.F32 R20, R16.reuse, R46, R20 ;  /* 0x0000002e1014723c */ /* 0x040fe20000001814 */
[----:B------:R-:W1:Y:S07]  /*100b0*/  LDSM.16.M88.4 R44, [R9+0x4800] ;  /* 0x00480000092c783b */ /* 0x000e6e0000000200 */
[C---:B------:R-:W-:Y:S08]  /*100c0*/  HMMA.16816.F32 R68, R16.reuse, R40, R68 ;  /* 0x000000281044723c */ /* 0x040ff00000001844 */
[----:B------:R-:W-:Y:S01]  /*100d0*/  HMMA.16816.F32 R64, R16, R42, R64 ;  /* 0x0000002a1040723c */ /* 0x000fe20000001840 */
[----:B------:R-:W1:Y:S07]  /*100e0*/  LDSM.16.M88.4 R40, [R9+0x5000] ;  /* 0x005000000928783b */ /* 0x000e6e0000000200 */
[C---:B--2---:R-:W-:Y:S08]  /*100f0*/  HMMA.16816.F32 R32, R80.reuse, R12, R32 ;  /* 0x0000000c5020723c */ /* 0x044ff00000001820 */
[----:B------:R-:W-:Y:S01]  /*10100*/  HMMA.16816.F32 R28, R80, R14, R28 ;  /* 0x0000000e501c723c */ /* 0x000fe2000000181c */
[----:B------:R-:W-:Y:S07]  /*10110*/  LDSM.16.M88.4 R12, [R2+0x4000] ;  /* 0x00400000020c783b */ /* 0x000fee0000000200 */
[C---:B------:R-:W-:Y:S08]  /*10120*/  HMMA.16816.F32 R60, R16.reuse, R36, R60 ;  /* 0x00000024103c723c */ /* 0x040ff0000000183c */
[----:B------:R-:W-:Y:S01]  /*10130*/  HMMA.16816.F32 R56, R16, R38, R56 ;  /* 0x000000261038723c */ /* 0x000fe20000001838 */
[----:B------:R-:W2:Y:S04]  /*10140*/  LDSM.16.M88.4 R16, [R192+0x8000] ;  /* 0x00800000c010783b */ /* 0x000ea80000000200 */
[----:B------:R-:W2:Y:S03]  /*10150*/  LDSM.16.M88.4 R36, [R9+0x5800] ;  /* 0x005800000924783b */ /* 0x000ea60000000200 */
[C---:B---3--:R-:W-:Y:S08]  /*10160*/  HMMA.16816.F32 R24, R80.reuse, R4, R24 ;  /* 0x000000045018723c */ /* 0x048ff00000001818 */
[C---:B------:R-:W-:Y:S01]  /*10170*/  HMMA.16816.F32 R20, R80.reuse, R6, R20 ;  /* 0x000000065014723c */ /* 0x040fe20000001814 */
[----:B------:R-:W3:Y:S07]  /*10180*/  LDSM.16.M88.4 R4, [R2+0x4800] ;  /* 0x004800000204783b */ /* 0x000eee0000000200 */
[----:B----4-:R-:W-:Y:S08]  /*10190*/  HMMA.16816.F32 R68, R80, R76, R68 ;  /* 0x0000004c5044723c */ /* 0x010ff00000001844 */
[C---:B-1----:R-:W-:Y:S08]  /*101a0*/  HMMA.16816.F32 R32, R52.reuse, R48, R32 ;  /* 0x000000303420723c */ /* 0x042ff00000001820 */
[----:B------:R-:W-:Y:S01]  /*101b0*/  HMMA.16816.F32 R28, R52, R50, R28 ;  /* 0x00000032341c723c */ /* 0x000fe2000000181c */
[----:B------:R-:W1:Y:S07]  /*101c0*/  LDSM.16.M88.4 R48, [R2+0x5000] ;  /* 0x005000000230783b */ /* 0x000e6e0000000200 */
[C---:B------:R-:W-:Y:S01]  /*101d0*/  HMMA.16816.F32 R64, R80.reuse, R78, R64 ;  /* 0x0000004e5040723c */ /* 0x040fe20000001840 */
[----:B------:R-:W-:Y:S07]  /*101e0*/  LDSM.16.M88.4 R76, [R147+0x8000] ;  /* 0x00800000934c783b */ /* 0x000fee0000000200 */
[C---:B------:R-:W-:Y:S08]  /*101f0*/  HMMA.16816.F32 R60, R80.reuse, R72, R60 ;  /* 0x00000048503c723c */ /* 0x040ff0000000183c */
[----:B------:R-:W-:Y:S01]  /*10200*/  HMMA.16816.F32 R56, R80, R74, R56 ;  /* 0x0000004a5038723c */ /* 0x000fe20000001838 */
[----:B------:R4:W1:Y:S04]  /*10210*/  LDSM.16.M88.4 R80, [R2+0x5800] ;  /* 0x005800000250783b */ /* 0x0008680000000200 */
[----:B------:R-:W-:Y:S03]  /*10220*/  LDSM.16.M88.4 R72, [R0+0x4000] ;  /* 0x004000000048783b */ /* 0x000fe60000000200 */
[C---:B------:R-:W-:Y:S08]  /*10230*/  HMMA.16816.F32 R24, R52.reuse, R44, R24 ;  /* 0x0000002c3418723c */ /* 0x040ff00000001818 */
[C---:B------:R-:W-:Y:S01]  /*10240*/  HMMA.16816.F32 R20, R52.reuse, R46, R20 ;  /* 0x0000002e3414723c */ /* 0x040fe20000001814 */
[----:B------:R-:W-:Y:S07]  /*10250*/  LDSM.16.M88.4 R44, [R0+0x4800] ;  /* 0x00480000002c783b */ /* 0x000fee0000000200 */
[----:B------:R-:W-:Y:S01]  /*10260*/  HMMA.16816.F32 R68, R52, R40, R68 ;  /* 0x000000283444723c */ /* 0x000fe20000001844 */
[----:B----4-:R-:W-:-:S04]  /*10270*/  IMAD.IADD R2, R213, 0x1, R224 ;  /* 0x00000001d5027824 */ /* 0x010fc800078e02e0 */
[----:B------:R-:W-:-:S03]  /*10280*/  @P6 IMAD.HI.U32 R9, R2, c[0x0][0x2c8], RZ ;  /* 0x0000b20002096a27 */ /* 0x000fc600078e00ff */
[C---:B--2---:R-:W-:Y:S08]  /*10290*/  HMMA.16816.F32 R32, R16.reuse, R12, R32 ;  /* 0x0000000c1020723c */ /* 0x044ff00000001820 */
[----:B------:R-:W-:Y:S01]  /*102a0*/  HMMA.16816.F32 R28, R16, R14, R28 ;  /* 0x0000000e101c723c */ /* 0x000fe2000000181c */
[----:B------:R-:W2:Y:S07]  /*102b0*/  LDSM.16.M88.4 R12, [R0+0x5000] ;  /* 0x00500000000c783b */ /* 0x000eae0000000200 */
[C---:B------:R-:W-:Y:S08]  /*102c0*/  HMMA.16816.F32 R64, R52.reuse, R42, R64 ;  /* 0x0000002a3440723c */ /* 0x040ff00000001840 */
[C---:B------:R-:W-:Y:S08]  /*102d0*/  HMMA.16816.F32 R60, R52.reuse, R36, R60 ;  /* 0x00000024343c723c */ /* 0x040ff0000000183c */
[----:B------:R-:W-:Y:S08]  /*102e0*/  HMMA.16816.F32 R56, R52, R38, R56 ;  /* 0x000000263438723c */ /* 0x000ff00000001838 */
[C---:B---3--:R-:W-:Y:S08]  /*102f0*/  HMMA.16816.F32 R24, R16.reuse, R4, R24 ;  /* 0x000000041018723c */ /* 0x048ff00000001818 */
[C---:B------:R-:W-:Y:S01]  /*10300*/  HMMA.16816.F32 R20, R16.reuse, R6, R20 ;  /* 0x000000061014723c */ /* 0x040fe20000001814 */
[----:B------:R3:W4:Y:S07]  /*10310*/  LDSM.16.M88.4 R4, [R0+0x5800] ;  /* 0x005800000004783b */ /* 0x00072e0000000200 */
[C---:B-1----:R-:W-:Y:S08]  /*10320*/  HMMA.16816.F32 R68, R16.reuse, R48, R68 ;  /* 0x000000301044723c */ /* 0x042ff00000001844 */
[----:B------:R-:W-:Y:S01]  /*10330*/  HMMA.16816.F32 R64, R16, R50, R64 ;  /* 0x000000321040723c */ /* 0x000fe20000001840 */
[----:B---3--:R-:W-:Y:S01]  /*10340*/  IMAD.MOV.U32 R0, RZ, RZ, R2 ;  /* 0x000000ffff007224 */ /* 0x008fe200078e0002 */
[----:B------:R-:W-:-:S06]  /*10350*/  @P6 SHF.R.U32.HI R0, RZ, c[0x0][0x2cc], R9 ;  /* 0x0000b300ff006a19 */ /* 0x000fcc0000011609 */
[C---:B------:R-:W-:Y:S01]  /*10360*/  HMMA.16816.F32 R60, R16.reuse, R80, R60 ;  /* 0x00000050103c723c */ /* 0x040fe2000000183c */
[----:B------:R-:W-:Y:S01]  /*10370*/  ISETP.GE.AND P6, PT, R205, 0x1, PT ;  /* 0x00000001cd00780c */ /* 0x000fe20003fc6270 */
[----:B------:R-:W1:Y:S06]  /*10380*/  SHFL.IDX PT, R2, R0, RZ, 0x1c1f ;  /* 0x001c1fff00027589 */ /* 0x000e6c00000e0000 */
[----:B------:R-:W-:Y:S08]  /*10390*/  HMMA.16816.F32 R56, R16, R82, R56 ;  /* 0x000000521038723c */ /* 0x000ff00000001838 */
[C---:B--2---:R-:W-:Y:S07]  /*103a0*/  HMMA.16816.F32 R68, R76.reuse, R12, R68 ;  /* 0x0000000c4c44723c */ /* 0x044fee0000001844 */
[----:B------:R-:W-:Y:S01]  /*103b0*/  IADD3 R13, R226, 0x1, -R3 ;  /* 0x00000001e20d7810 */ /* 0x000fe20007ffe803 */
[----:B------:R-:W-:Y:S03]  /*103c0*/  HMMA.16816.F32 R64, R76, R14, R64 ;  /* 0x0000000e4c40723c */ /* 0x000fe60000001840 */
[----:B------:R-:W-:-:S04]  /*103d0*/  IADD3 R13, -R223, R13, -R218 ;  /* 0x0000000ddf0d7210 */ /* 0x000fc80007ffe9da */
[C---:B------:R-:W-:Y:S01]  /*103e0*/  IADD3 R15, R13.reuse, c[0x0][0x328], RZ ;  /* 0x0000ca000d0f7a10 */ /* 0x040fe20007ffe0ff */
[----:B----4-:R-:W-:Y:S01]  /*103f0*/  HMMA.16816.F32 R60, R76, R4, R60 ;  /* 0x000000044c3c723c */ /* 0x010fe2000000183c */
[----:B------:R-:W-:-:S06]  /*10400*/  IADD3 R13, R13, UR4, RZ ;  /* 0x000000040d0d7c10 */ /* 0x000fcc000fffe0ff */
[----:B-1----:R-:W-:Y:S01]  /*10410*/  IMAD.IADD R5, R15, 0x1, R2 ;  /* 0x000000010f057824 */ /* 0x002fe200078e0202 */
[----:B------:R-:W-:Y:S01]  /*10420*/  IADD3 R4, -R218, R226, -R3 ;  /* 0x000000e2da047210 */ /* 0x000fe20007ffe903 */
[----:B------:R-:W-:Y:S03]  /*10430*/  HMMA.16816.F32 R32, R76, R72, R32 ;  /* 0x000000484c20723c */ /* 0x000fe60000001820 */
[----:B------:R-:W-:-:S05]  /*10440*/  IMNMX R12, R4, R5, PT ;  /* 0x00000005040c7217 */ /* 0x000fca0003800200 */
[C---:B------:R-:W-:Y:S08]  /*10450*/  HMMA.16816.F32 R28, R76.reuse, R74, R28 ;  /* 0x0000004a4c1c723c */ /* 0x040ff0000000181c */
[C---:B------:R-:W-:Y:S08]  /*10460*/  HMMA.16816.F32 R24, R76.reuse, R44, R24 ;  /* 0x0000002c4c18723c */ /* 0x040ff00000001818 */
[C---:B------:R-:W-:Y:S08]  /*10470*/  HMMA.16816.F32 R20, R76.reuse, R46, R20 ;  /* 0x0000002e4c14723c */ /* 0x040ff00000001814 */
[----:B------:R-:W-:Y:S07]  /*10480*/  HMMA.16816.F32 R56, R76, R6, R56 ;  /* 0x000000064c38723c */ /* 0x000fee0000001838 */
[----:B------:R-:W-:Y:S01]  /*10490*/  IMAD.IADD R6, R13, 0x1, R2 ;  /* 0x000000010d067824 */ /* 0x000fe200078e0202 */
        /* <DEDUP_REMOVED lines=12> */
.L_x_4377:
[----:B------:R-:W-:-:S04]  /*10560*/  MOV R2, c[0x0][0x32c] ;  /* 0x0000cb0000027a02 */ /* 0x000fc80000000f00 */
[----:B------:R-:W-:-:S13]  /*10570*/  ISETP.NE.AND P0, PT, R2, 0x1, PT ;  /* 0x000000010200780c */ /* 0x000fda0003f05270 */
[----:B------:R-:W-:-:S05]  /*10580*/  @P0 IMAD.HI.U32 R2, R14, c[0x0][0x330], RZ ;  /* 0x0000cc000e020a27 */ /* 0x000fca00078e00ff */
[----:B------:R-:W-:Y:S02]  /*10590*/  @P0 SHF.R.U32.HI R14, RZ, c[0x0][0x334], R2 ;  /* 0x0000cd00ff0e0a19 */ /* 0x000fe40000011602 */
.L_x_4378:
[----:B------:R-:W-:Y:S05]  /*105a0*/  BSYNC B0 ;  /* 0x0000000000007941 */ /* 0x000fea0003800000 */
.L_x_4376:
[----:B------:R-:W-:-:S04]  /*105b0*/  IMAD R7, R14, c[0x0][0x32c], -R3 ;  /* 0x0000cb000e077a24 */ /* 0x000fc800078e0a03 */
[----:B------:R-:W-:-:S05]  /*105c0*/  IMAD.IADD R7, R7, 0x1, -R218 ;  /* 0x0000000107077824 */ /* 0x000fca00078e0ada */
[----:B------:R-:W-:Y:S02]  /*105d0*/  IADD3 R5, R7, c[0x0][0x32c], RZ ;  /* 0x0000cb0007057a10 */ /* 0x000fe40007ffe0ff */
[----:B------:R-:W-:Y:S02]  /*105e0*/  IMNMX R6, R6, R7, !PT ;  /* 0x0000000706067217 */ /* 0x000fe40007800200 */
[----:B------:R-:W-:Y:S02]  /*105f0*/  IMNMX R12, R12, R5, PT ;  /* 0x000000050c0c7217 */ /* 0x000fe40003800200 */
.L_x_4375:
[----:B------:R-:W-:Y:S01]  /*10600*/  ISETP.GT.AND P1, PT, R8, RZ, PT ;  /* 0x000000ff0800720c */ /* 0x000fe20003f24270 */
[----:B------:R-:W1:Y:S03]  /*10610*/  SHFL.IDX PT, R2, R0, 0x1, 0x1c1f ;  /* 0x003c1f0000027f89 */ /* 0x000e6600000e0000 */
        /* <DEDUP_REMOVED lines=63> */
.L_x_4381:
[----:B------:R-:W-:-:S04]  /*10a10*/  MOV R2, c[0x0][0x32c] ;  /* 0x0000cb0000027a02 */ /* 0x000fc80000000f00 */
[----:B------:R-:W-:-:S13]  /*10a20*/  ISETP.NE.AND P0, PT, R2, 0x1, PT ;  /* 0x000000010200780c */ /* 0x000fda0003f05270 */
[----:B------:R-:W-:-:S05]  /*10a30*/  @P0 IMAD.HI.U32 R2, R4, c[0x0][0x330], RZ ;  /* 0x0000cc0004020a27 */ /* 0x000fca00078e00ff */
[----:B------:R-:W-:Y:S02]  /*10a40*/  @P0 SHF.R.U32.HI R4, RZ, c[0x0][0x334], R2 ;  /* 0x0000cd00ff040a19 */ /* 0x000fe40000011602 */
.L_x_4382:
[----:B------:R-:W-:Y:S05]  /*10a50*/  BSYNC B0 ;  /* 0x0000000000007941 */ /* 0x000fea0003800000 */
.L_x_4380:
[----:B------:R-:W-:-:S04]  /*10a60*/  IMAD R3, R4, c[0x0][0x32c], -R3 ;  /* 0x0000cb0004037a24 */ /* 0x000fc800078e0a03 */
[----:B------:R-:W-:-:S05]  /*10a70*/  IMAD.IADD R2, R3, 0x1, -R218 ;  /* 0x0000000103027824 */ /* 0x000fca00078e0ada */
[----:B------:R-:W-:Y:S02]  /*10a80*/  IADD3 R3, R2, c[0x0][0x32c], RZ ;  /* 0x0000cb0002037a10 */ /* 0x000fe40007ffe0ff */
[----:B------:R-:W-:Y:S02]  /*10a90*/  IMNMX R13, R13, R2, !PT ;  /* 0x000000020d0d7217 */ /* 0x000fe40007800200 */
[----:B------:R-:W-:Y:S02]  /*10aa0*/  IMNMX R0, R0, R3, PT ;  /* 0x0000000300007217 */ /* 0x000fe40003800200 */
.L_x_4379:
[----:B------:R-:W-:Y:S01]  /*10ab0*/  ISETP.GT.AND P2, PT, R13, RZ, P1 ;  /* 0x000000ff0d00720c */ /* 0x000fe20000f44270 */
[----:B------:R-:W-:-:S04]  /*10ac0*/  DEPBAR.LE SB0, 0x2 ;  /* 0x000080800000791a */ /* 0x000fc80000000000 */
[----:B------:R-:W-:Y:S01]  /*10ad0*/  BAR.SYNC.DEFER_BLOCKING 0x0 ;  /* 0x0000000000007b1d */ /* 0x000fe20000010000 */
[----:B------:R-:W-:Y:S01]  /*10ae0*/  ISETP.GT.AND P0, PT, R13, 0x1, P1 ;  /* 0x000000010d00780c */ /* 0x000fe20000f04270 */
[C---:B------:R-:W-:Y:S01]  /*10af0*/  IMAD.IADD R177, R195.reuse, 0x1, R146 ;  /* 0x00000001c3b17824 */ /* 0x040fe200078e0292 */
[C---:B------:R-:W-:Y:S01]  /*10b00*/  ISETP.LT.OR P3, PT, R0.reuse, 0x1, P2 ;  /* 0x000000010000780c */ /* 0x040fe20001761670 */
[----:B------:R-:W-:Y:S01]  /*10b10*/  IMAD.IADD R169, R195, 0x1, R141 ;  /* 0x00000001c3a97824 */ /* 0x000fe200078e028d */
[----:B------:R-:W-:Y:S01]  /*10b20*/  ISETP.LT.OR P2, PT, R0, 0x2, P0 ;  /* 0x000000020000780c */ /* 0x000fe20000741670 */
[----:B------:R-:W-:Y:S01]  /*10b30*/  BSSY B0, `(.L_x_4383) ;  /* 0x0000173000007945 */ /* 0x000fe20003800000 */
[----:B------:R-:W-:Y:S02]  /*10b40*/  ISETP.GT.AND P0, PT, R13, 0x8, P1 ;  /* 0x000000080d00780c */ /* 0x000fe40000f04270 */
[----:B------:R-:W-:Y:S02]  /*10b50*/  FMNMX.FTZ R2, R32, R33, !PT ;  /* 0x0000002120027209 */ /* 0x000fe40007810000 */
[----:B------:R-:W-:-:S02]  /*10b60*/  FSEL R34, R34, -INF , !P3 ;  /* 0xff80000022227808 */ /* 0x000fc40005800000 */
[----:B------:R-:W-:Y:S02]  /*10b70*/  ISETP.LT.OR P0, PT, R0, 0x9, P0 ;  /* 0x000000090000780c */ /* 0x000fe40000701670 */
[----:B------:R-:W-:Y:S02]  /*10b80*/  FSEL R6, R35, -INF , !P2 ;  /* 0xff80000023067808 */ /* 0x000fe40005000000 */
[C---:B------:R-:W-:Y:S02]  /*10b90*/  ISETP.GT.AND P3, PT, R13.reuse, 0x9, P1 ;  /* 0x000000090d00780c */ /* 0x040fe40000f64270 */
[----:B------:R-:W-:Y:S02]  /*10ba0*/  ISETP.GT.AND P2, PT, R13, 0x10, P1 ;  /* 0x000000100d00780c */ /* 0x000fe40000f44270 */
[----:B------:R-:W-:Y:S02]  /*10bb0*/  FMNMX.FTZ R2, R9, R2, !PT ;  /* 0x0000000209027209 */ /* 0x000fe40007810000 */
[----:B------:R-:W-:Y:S01]  /*10bc0*/  FSEL R30, R30, -INF , !P0 ;  /* 0xff8000001e1e7808 */ /* 0x000fe20004000000 */
[----:B------:R-:W-:Y:S01]  /*10bd0*/  LDSM.16.MT88.4 R116, [R141] ;  /* 0x000000008d74783b */ /* 0x000fe20000004200 */
[----:B------:R-:W-:-:S02]  /*10be0*/  ISETP.GT.AND P0, PT, R13, 0x11, P1 ;  /* 0x000000110d00780c */ /* 0x000fc40000f04270 */
[----:B------:R-:W-:Y:S01]  /*10bf0*/  ISETP.LT.OR P3, PT, R0, 0xa, P3 ;  /* 0x0000000a0000780c */ /* 0x000fe20001f61670 */
[----:B------:R-:W-:Y:S01]  /*10c00*/  LDSM.16.MT88.4 R44, [R146+0x2000] ;  /* 0x00200000922c783b */ /* 0x000fe20000004200 */
[----:B------:R-:W-:Y:S02]  /*10c10*/  FMNMX.FTZ R3, R34, R6, !PT ;  /* 0x0000000622037209 */ /* 0x000fe40007810000 */
[C---:B------:R-:W-:Y:S01]  /*10c20*/  ISETP.LT.OR P2, PT, R0.reuse, 0x11, P2 ;  /* 0x000000110000780c */ /* 0x040fe20001741670 */
[----:B------:R-:W-:Y:S01]  /*10c30*/  LDSM.16.MT88.4 R108, [R177] ;  /* 0x00000000b16c783b */ /* 0x000fe20000004200 */
[----:B------:R-:W-:Y:S02]  /*10c40*/  FMNMX.FTZ R2, R29, R2, !PT ;  /* 0x000000021d027209 */ /* 0x000fe40007810000 */
[----:B------:R-:W-:Y:S01]  /*10c50*/  ISETP.LT.OR P0, PT, R0, 0x12, P0 ;  /* 0x000000120000780c */ /* 0x000fe20000701670 */
[----:B------:R-:W-:Y:S01]  /*10c60*/  LDSM.16.MT88.4 R52, [R177+0x2000] ;  /* 0x00200000b134783b */ /* 0x000fe20000004200 */
[----:B------:R-:W-:-:S02]  /*10c70*/  FSEL R4, R31, -INF , !P3 ;  /* 0xff8000001f047808 */ /* 0x000fc40005800000 */
[----:B------:R-:W-:Y:S01]  /*10c80*/  FMNMX.FTZ R3, R30, R3, !PT ;  /* 0x000000031e037209 */ /* 0x000fe20007810000 */
[----:B------:R-:W-:Y:S01]  /*10c90*/  LDSM.16.MT88.4 R84, [R177+0x4000] ;  /* 0x00400000b154783b */ /* 0x000fe20000004200 */
[----:B------:R-:W-:Y:S02]  /*10ca0*/  FSEL R26, R26, -INF , !P2 ;  /* 0xff8000001a1a7808 */ /* 0x000fe40005000000 */
[----:B------:R-:W-:Y:S01]  /*10cb0*/  ISETP.GT.AND P2, PT, R13, 0x18, P1 ;  /* 0x000000180d00780c */ /* 0x000fe20000f44270 */
[----:B------:R-:W-:Y:S01]  /*10cc0*/  LDSM.16.MT88.4 R128, [R146] ;  /* 0x000000009280783b */ /* 0x000fe20000004200 */
[----:B------:R-:W-:Y:S02]  /*10cd0*/  FMNMX.FTZ R2, R7, R2, !PT ;  /* 0x0000000207027209 */ /* 0x000fe40007810000 */
[----:B------:R-:W-:Y:S01]  /*10ce0*/  FSEL R14, R27, -INF , !P0 ;  /* 0xff8000001b0e7808 */ /* 0x000fe20004000000 */
[----:B------:R-:W-:Y:S01]  /*10cf0*/  LDSM.16.MT88.4 R124, [R219] ;  /* 0x00000000db7c783b */ /* 0x000fe20000004200 */
[----:B------:R-:W-:-:S02]  /*10d00*/  FMNMX.FTZ R3, R4, R3, !PT ;  /* 0x0000000304037209 */ /* 0x000fc40007810000 */
[----:B------:R-:W-:Y:S01]  /*10d10*/  ISETP.GT.AND P0, PT, R13, 0x19, P1 ;  /* 0x000000190d00780c */ /* 0x000fe20000f04270 */
[----:B------:R-:W-:Y:S01]  /*10d20*/  LDSM.16.MT88.4 R76, [R146+0x4000] ;  /* 0x00400000924c783b */ /* 0x000fe20000004200 */
[----:B------:R-:W-:Y:S02]  /*10d30*/  ISETP.LT.OR P2, PT, R0, 0x19, P2 ;  /* 0x000000190000780c */ /* 0x000fe40001741670 */
[----:B------:R-:W-:Y:S01]  /*10d40*/  FMNMX.FTZ R2, R25, R2, !PT ;  /* 0x0000000219027209 */ /* 0x000fe20007810000 */
[----:B------:R-:W-:Y:S01]  /*10d50*/  LDSM.16.MT88.4 R92, [R141+0x4000] ;  /* 0x004000008d5c783b */ /* 0x000fe20000004200 */
[----:B------:R-:W-:Y:S02]  /*10d60*/  FMNMX.FTZ R3, R26, R3, !PT ;  /* 0x000000031a037209 */ /* 0x000fe40007810000 */
[----:B------:R-:W-:Y:S01]  /*10d70*/  ISETP.LT.OR P0, PT, R0, 0x1a, P0 ;  /* 0x0000001a0000780c */ /* 0x000fe20000701670 */
[----:B------:R-:W-:Y:S01]  /*10d80*/  LDSM.16.MT88.4 R16, [R141+0x2800] ;  /* 0x002800008d10783b */ /* 0x000fe20000004200 */
[----:B------:R-:W-:-:S02]  /*10d90*/  FSEL R22, R22, -INF , !P2 ;  /* 0xff80000016167808 */ /* 0x000fc40005000000 */
[----:B------:R-:W-:Y:S01]  /*10da0*/  FMNMX.FTZ R2, R5, R2, !PT ;  /* 0x0000000205027209 */ /* 0x000fe20007810000 */
[----:B------:R-:W-:Y:S01]  /*10db0*/  LDSM.16.MT88.4 R148, [R177+0x2800] ;  /* 0x00280000b194783b */ /* 0x000fe20000004200 */
[----:B------:R-:W-:Y:S02]  /*10dc0*/  ISETP.GT.AND P2, PT, R13, 0x20, P1 ;  /* 0x000000200d00780c */ /* 0x000fe40000f44270 */
[----:B------:R-:W-:Y:S01]  /*10dd0*/  FMNMX.FTZ R3, R14, R3, !PT ;  /* 0x000000030e037209 */ /* 0x000fe20007810000 */
[----:B------:R-:W-:Y:S01]  /*10de0*/  LDSM.16.MT88.4 R36, [R177+0x4800] ;  /* 0x00480000b124783b */ /* 0x000fe20000004200 */
[----:B------:R-:W-:Y:S02]  /*10df0*/  FSEL R12, R23, -INF , !P0 ;  /* 0xff800000170c7808 */ /* 0x000fe40004000000 */
[----:B------:R-:W-:Y:S02]  /*10e00*/  ISETP.GT.AND P0, PT, R13, 0x21, P1 ;  /* 0x000000210d00780c */ /* 0x000fe40000f04270 */
[----:B------:R-:W-:-:S02]  /*10e10*/  FMNMX.FTZ R2, R21, R2, !PT ;  /* 0x0000000215027209 */ /* 0x000fc40007810000 */
[----:B------:R-:W-:Y:S02]  /*10e20*/  ISETP.LT.OR P2, PT, R0, 0x21, P2 ;  /* 0x000000210000780c */ /* 0x000fe40001741670 */
[----:B------:R-:W-:Y:S02]  /*10e30*/  FMNMX.FTZ R3, R22, R3, !PT ;  /* 0x0000000316037209 */ /* 0x000fe40007810000 */
[----:B------:R-:W-:Y:S02]  /*10e40*/  ISETP.LT.OR P0, PT, R0, 0x22, P0 ;  /* 0x000000220000780c */ /* 0x000fe40000701670 */
[----:B------:R-:W-:Y:S02]  /*10e50*/  FMNMX.FTZ R2, R171, R2, !PT ;  /* 0x00000002ab027209 */ /* 0x000fe40007810000 */
[----:B------:R-:W-:Y:S02]  /*10e60*/  FSEL R178, R70, -INF , !P2 ;  /* 0xff80000046b27808 */ /* 0x000fe40005000000 */
[----:B------:R-:W-:-:S02]  /*10e70*/  ISETP.GT.AND P2, PT, R13, 0x28, P1 ;  /* 0x000000280d00780c */ /* 0x000fc40000f44270 */
[----:B------:R-:W-:Y:S02]  /*10e80*/  FMNMX.FTZ R15, R12, R3, !PT ;  /* 0x000000030c0f7209 */ /* 0x000fe40007810000 */
[----:B------:R-:W-:Y:S02]  /*10e90*/  FSEL R188, R71, -INF , !P0 ;  /* 0xff80000047bc7808 */ /* 0x000fe40004000000 */
[----:B------:R-:W-:Y:S01]  /*10ea0*/  FMNMX.FTZ R2, R181, R2, !PT ;  /* 0x00000002b5027209 */ /* 0x000fe20007810000 */
[----:B------:R-:W-:Y:S01]  /*10eb0*/  LDSM.16.MT88.4 R68, [R169+0x2000] ;  /* 0x00200000a944783b */ /* 0x000fe20000004200 */
[----:B------:R-:W-:Y:S02]  /*10ec0*/  ISETP.GT.AND P0, PT, R13, 0x29, P1 ;  /* 0x000000290d00780c */ /* 0x000fe40000f04270 */
[----:B------:R-:W-:Y:S02]  /*10ed0*/  ISETP.LT.OR P2, PT, R0, 0x29, P2 ;  /* 0x000000290000780c */ /* 0x000fe40001741670 */
[----:B------:R-:W-:-:S02]  /*10ee0*/  FMNMX.FTZ R15, R178, R15, !PT ;  /* 0x0000000fb20f7209 */ /* 0x000fc40007810000 */
[----:B------:R-:W-:Y:S02]  /*10ef0*/  FMNMX.FTZ R2, R179, R2, !PT ;  /* 0x00000002b3027209 */ /* 0x000fe40007810000 */
[----:B------:R-:W-:Y:S02]  /*10f00*/  ISETP.LT.OR P0, PT, R0, 0x2a, P0 ;  /* 0x0000002a0000780c */ /* 0x000fe40000701670 */
[----:B------:R-:W-:Y:S02]  /*10f10*/  ISETP.GT.AND P3, PT, R13, 0x30, P1 ;  /* 0x000000300d00780c */ /* 0x000fe40000f64270 */
        /* <DEDUP_REMOVED lines=84> */
[----:B------:R-:W3:Y:S01]  /*11460*/  MUFU.EX2 R161, R161 ;  /* 0x000000a100a17308 */ /* 0x000ee20000000800 */
        /* <DEDUP_REMOVED lines=223> */
.L_x_4384:
[----:B------:R-:W-:Y:S05]  /*12260*/  BSYNC B0 ;  /* 0x0000000000007941 */ /* 0x000fea0003800000 */
.L_x_4383:
[----:B------:R-:W-:Y:S01]  /*12270*/  ISETP.NE.AND P0, PT, R220, 0x1, PT ;  /* 0x00000001dc00780c */ /* 0x000fe20003f05270 */
[----:B-1----:R-:W-:Y:S01]  /*12280*/  IMAD.MOV.U32 R6, RZ, RZ, R224 ;  /* 0x000000ffff067224 */ /* 0x002fe200078e00e0 */
[----:B------:R-:W0:Y:S01]  /*12290*/  LDGDEPBAR ;  /* 0x00000000000079af */ /* 0x000e220000000000 */
[----:B------:R-:W-:Y:S01]  /*122a0*/  IMAD.IADD R3, R226, 0x1, -R223 ;  /* 0x00000001e2037824 */ /* 0x000fe200078e0adf */
[----:B------:R-:W-:-:S09]  /*122b0*/  IADD3 R240, R8, -0x2, RZ ;  /* 0xfffffffe08f07810 */ /* 0x000fd20007ffe0ff */
        /* <DEDUP_REMOVED lines=16> */
.L_x_4387:
[----:B------:R-:W-:-:S13]  /*123c0*/  ISETP.NE.AND P0, PT, R4, 0x1, PT ;  /* 0x000000010400780c */ /* 0x000fda0003f05270 */
[----:B------:R-:W-:-:S05]  /*123d0*/  @P0 IMAD.HI.U32 R3, R7, c[0x0][0x330], RZ ;  /* 0x0000cc0007030a27 */ /* 0x000fca00078e00ff */
[----:B------:R-:W-:Y:S02]  /*123e0*/  @P0 SHF.R.U32.HI R7, RZ, c[0x0][0x334], R3 ;  /* 0x0000cd00ff070a19 */ /* 0x000fe40000011603 */
.L_x_4388:
[----:B------:R-:W-:Y:S05]  /*123f0*/  BSYNC B0 ;  /* 0x0000000000007941 */ /* 0x000fea0003800000 */
.L_x_4386:
[----:B------:R-:W-:-:S05]  /*12400*/  IMAD R4, R7, R4, c[0x0][0x32c] ;  /* 0x0000cb0007047624 */ /* 0x000fca00078e0204 */
[----:B------:R-:W-:-:S04]  /*12410*/  IMNMX R5, R5, R4, PT ;  /* 0x0000000405057217 */ /* 0x000fc80003800200 */
.L_x_4385:
        /* <DEDUP_REMOVED lines=12> */
.L_x_4398:
[----:B------:R-:W-:Y:S04]  /*124e0*/  DEPBAR.LE SB0, 0x2 ;  /* 0x000080800000791a */ /* 0x000fe80000000000 */
[----:B------:R-:W-:Y:S01]  /*124f0*/  WARPSYNC 0xffffffff ;  /* 0xffffffff00007948 */ /* 0x000fe20003800000 */
[----:B------:R-:W-:Y:S01]  /*12500*/  BAR.SYNC.DEFER_BLOCKING 0x0 ;  /* 0x0000000000007b1d */ /* 0x000fe20000010000 */
[----:B------:R-:W-:Y:S01]  /*12510*/  IMAD R9, R197, 0x6000, RZ ;  /* 0x00006000c5097824 */ /* 0x000fe200078e02ff */
[----:B------:R-:W-:Y:S02]  /*12520*/  ISETP.GE.AND P0, PT, R231, R240, PT ;  /* 0x000000f0e700720c */ /* 0x000fe40003f06270 */
[----:B------:R-:W-:Y:S01]  /*12530*/  ISETP.NE.AND P4, PT, R220, 0x1, PT ;  /* 0x00000001dc00780c */ /* 0x000fe20003f85270 */
[----:B------:R-:W-:Y:S04]  /*12540*/  IMAD.IADD R201, R194, 0x1, R9 ;  /* 0x00000001c2c97824 */ /* 0x000fe800078e0209 */
[C---:B------:R-:W-:Y:S01]  /*12550*/  IMAD.IADD R200, R198.reuse, 0x1, R201 ;  /* 0x00000001c6c87824 */ /* 0x040fe200078e02c9 */
[----:B------:R-:W-:Y:S01]  /*12560*/  IADD3 R202, R198, R201, R199 ;  /* 0x000000c9c6ca7210 */ /* 0x000fe20007ffe0c7 */
[----:B------:R-:W-:Y:S04]  /*12570*/  IMAD.IADD R0, R199, 0x1, R201 ;  /* 0x00000001c7007824 */ /* 0x000fe800078e02c9 */
[----:B------:R-:W-:Y:S01]  /*12580*/  @!P0 IADD3 R25, R240, -0x1, RZ ;  /* 0xfffffffff0198810 */ /* 0x000fe20007ffe0ff */
[----:B------:R-:W-:Y:S03]  /*12590*/  @!P0 IMAD.MOV.U32 R2, RZ, RZ, c[0x0][0x208] ;  /* 0x00008200ff028624 */ /* 0x000fe600078e00ff */
[----:B------:R-:W-:Y:S01]  /*125a0*/  @!P0 SHF.R.S32.HI R26, RZ, 0x1f, R25 ;  /* 0x0000001fff1a8819 */ /* 0x000fe20000011419 */
[C---:B------:R-:W-:Y:S01]  /*125b0*/  @!P0 IMAD.WIDE.U32 R28, R25.reuse, c[0x0][0x208], RZ ;  /* 0x00008200191c8a25 */ /* 0x040fe200078e00ff */
[----:B------:R-:W-:Y:S03]  /*125c0*/  LDSM.16.M88.4 R148, [R196] ;  /* 0x00000000c494783b */ /* 0x000fe60000000200 */
[----:B------:R-:W-:Y:S01]  /*125d0*/  @!P0 IMAD R26, R26, c[0x0][0x208], RZ ;  /* 0x000082001a1a8a24 */ /* 0x000fe200078e02ff */
[----:B------:R-:W-:Y:S02]  /*125e0*/  ULDC UR4, c[0x0][0x324] ;  /* 0x0000c90000047ab9 */ /* 0x000fe40000000800 */
[----:B------:R-:W-:Y:S01]  /*125f0*/  ULOP3.LUT UR4, URZ, UR4, URZ, 0x33, !UPT ;  /* 0x000000043f047292 */ /* 0x000fe2000f8e333f */
[----:B------:R-:W1:Y:S01]  /*12600*/  LDSM.16.M88.4 R152, [R201] ;  /* 0x00000000c998783b */ /* 0x000e620000000200 */
[----:B------:R-:W-:Y:S02]  /*12610*/  @!P0 IMAD R26, R25, c[0x0][0x20c], R26 ;  /* 0x00008300191a8a24 */ /* 0x000fe400078e021a */
[C---:B------:R-:W-:Y:S02]  /*12620*/  @!P0 IMAD.SHL.U32 R25, R28.reuse, 0x40, RZ ;  /* 0x000000401c198824 */ /* 0x040fe400078e00ff */
[----:B------:R-:W2:Y:S01]  /*12630*/  LDSM.16.M88.4 R156, [R201+0x800] ;  /* 0x00080000c99c783b */ /* 0x000ea20000000200 */
[----:B------:R-:W-:Y:S02]  /*12640*/  @!P0 IMAD.IADD R26, R29, 0x1, R26 ;  /* 0x000000011d1a8824 */ /* 0x000fe400078e021a */
[----:B------:R-:W-:Y:S01]  /*12650*/  @!P0 IADD3 R27, P3, R25, R232, RZ ;  /* 0x000000e8191b8210 */ /* 0x000fe20007f7e0ff */
[----:B------:R-:W-:Y:S01]  /*12660*/  @!P0 IMAD.MOV.U32 R29, RZ, RZ, c[0x0][0x20c] ;  /* 0x00008300ff1d8624 */ /* 0x000fe200078e00ff */
[----:B------:R-:W3:Y:S01]  /*12670*/  LDSM.16.M88.4 R160, [R201+0x1000] ;  /* 0x00100000c9a0783b */ /* 0x000ee20000000200 */
[----:B------:R-:W-:Y:S02]  /*12680*/  @!P0 SHF.L.U64.HI R26, R28, 0x6, R26 ;  /* 0x000000061c1a8819 */ /* 0x000fe4000001021a */
[C---:B------:R-:W-:Y:S02]  /*12690*/  @!P0 LEA R32, P2, R27.reuse, c[0x0][0x1f8], 0x1 ;  /* 0x00007e001b208a11 */ /* 0x040fe400078408ff */
[----:B------:R-:W4:Y:S01]  /*126a0*/  LDSM.16.M88.4 R164, [R201+0x1800] ;  /* 0x00180000c9a4783b */ /* 0x000f220000000200 */
[----:B------:R-:W-:Y:S01]  /*126b0*/  @!P0 IMAD.X R24, R26, 0x1, R227, P3 ;  /* 0x000000011a188824 */ /* 0x000fe200018e06e3 */
[----:B------:R-:W-:Y:S03]  /*126c0*/  @!P0 LEA R25, P1, R2, R25, 0x5 ;  /* 0x0000001902198211 */ /* 0x000fe600078228ff */
[----:B------:R-:W-:Y:S01]  /*126d0*/  LDSM.16.M88.4 R168, [R193] ;  /* 0x00000000c1a8783b */ /* 0x000fe20000000200 */
[----:B------:R-:W-:Y:S02]  /*126e0*/  @!P0 LEA.HI.X R33, R27, c[0x0][0x1fc], R24, 0x1, P2 ;  /* 0x00007f001b218a11 */ /* 0x000fe400010f0c18 */
[----:B------:R-:W-:Y:S02]  /*126f0*/  @!P0 ISETP.GE.AND P2, PT, R228, c[0x0][0x1d4], PT ;  /* 0x00007500e4008a0c */ /* 0x000fe40003f46270 */
[----:B------:R-:W-:Y:S01]  /*12700*/  LDSM.16.M88.4 R172, [R200+0x800] ;  /* 0x00080000c8ac783b */ /* 0x000fe20000000200 */
[----:B------:R-:W-:Y:S02]  /*12710*/  @!P0 LEA.HI.X R2, R2, R26, R29, 0x5, P1 ;  /* 0x0000001a02028211 */ /* 0x000fe400008f2c1d */
[----:B------:R-:W-:Y:S02]  /*12720*/  @!P0 ISETP.GE.AND P1, PT, R212, c[0x0][0x1d4], PT ;  /* 0x00007500d4008a0c */ /* 0x000fe40003f26270 */
[----:B------:R-:W-:Y:S01]  /*12730*/  LDSM.16.M88.4 R176, [R200+0x1000] ;  /* 0x00100000c8b0783b */ /* 0x000fe20000000200 */
[----:B------:R-:W-:Y:S05]  /*12740*/  @!P0 IADD3 R24, P3, R25, R232, RZ ;  /* 0x000000e819188210 */ /* 0x000fea0007f7e0ff */
[----:B------:R-:W-:Y:S01]  /*12750*/  @!P0 IMAD.X R25, R2, 0x1, R227, P3 ;  /* 0x0000000102198824 */ /* 0x000fe200018e06e3 */
[----:B------:R-:W-:Y:S01]  /*12760*/  @!P0 LEA R242, P3, R24, c[0x0][0x1f8], 0x1 ;  /* 0x00007e0018f28a11 */ /* 0x000fe200078608ff */
[----:B------:R-:W-:Y:S01]  /*12770*/  @!P0 IMAD R2, R234, 0x6000, R10 ;  /* 0x00006000ea028824 */ /* 0x000fe200078e020a */
[C---:B-1----:R-:W-:Y:S03]  /*12780*/  HMMA.16816.F32 R4, R148.reuse, R152, RZ ;  /* 0x000000989404723c */ /* 0x042fe600000018ff */
[----:B------:R-:W-:Y:S05]  /*12790*/  @!P0 LEA.HI.X R243, R24, c[0x0][0x1fc], R25, 0x1, P3 ;  /* 0x00007f0018f38a11 */ /* 0x000fea00018f0c19 */
        /* <DEDUP_REMOVED lines=13> */
[----:B------:R3:W-:Y:S05]  /*12870*/  @!P0 LDGSTS.E.BYPASS.LTC128B.128 [R2+0x1000], [R242.64], !P2 ;  /* 0x01000000f2028fae */ /* 0x0007ea000d101d48 */
[----:B------:R3:W-:Y:S05]  /*12880*/  @!P0 LDGSTS.E.BYPASS.LTC128B.128 [R2+0x3000], [R242.64+0x80], !P1 ;  /* 0x03000080f2028fae */ /* 0x0007ea000c901d48 */
[----:B------:R3:W-:Y:S01]  /*12890*/  @!P0 LDGSTS.E.BYPASS.LTC128B.128 [R2+0x5000], [R242.64+0x100], !P5 ;  /* 0x05000100f2028fae */ /* 0x0007e2000e901d48 */
[C---:B------:R-:W-:Y:S02]  /*128a0*/  ISETP.GE.AND P0, PT, R234.reuse, 0x1, PT ;  /* 0x00000001ea00780c */ /* 0x040fe40003f06270 */
[----:B------:R-:W-:Y:S02]  /*128b0*/  IADD3 R234, R234, 0x1, RZ ;  /* 0x00000001eaea7810 */ /* 0x000fe40007ffe0ff */
[----:B------:R-:W-:Y:S02]  /*128c0*/  LDSM.16.M88.4 R180, [R192] ;  /* 0x00000000c0b4783b */ /* 0x000fe40000000200 */
[----:B------:R-:W-:Y:S03]  /*128d0*/  SEL R234, R234, RZ, !P0 ;  /* 0x000000ffeaea7207 */ /* 0x000fe60004000000 */
[----:B------:R-:W5:Y:S01]  /*128e0*/  LDSM.16.M88.4 R184, [R0] ;  /* 0x0000000000b8783b */ /* 0x000f620000000200 */
[C---:B----4-:R-:W-:Y:S04]  /*128f0*/  HMMA.16816.F32 R32, R148.reuse, R164, RZ ;  /* 0x000000a49420723c */ /* 0x050fe800000018ff */
[----:B------:R-:W4:Y:S04]  /*12900*/  LDSM.16.M88.4 R188, [R0+0x800] ;  /* 0x0008000000bc783b */ /* 0x000f280000000200 */
[----:B------:R-:W-:Y:S01]  /*12910*/  HMMA.16816.F32 R36, R148, R166, RZ ;  /* 0x000000a69424723c */ /* 0x000fe200000018ff */
[----:B------:R-:W2:Y:S05]  /*12920*/  LDSM.16.M88.4 R160, [R0+0x1000] ;  /* 0x0010000000a0783b */ /* 0x000eaa0000000200 */
[----:B------:R-:W2:Y:S01]  /*12930*/  LDSM.16.M88.4 R148, [R0+0x1800] ;  /* 0x001800000094783b */ /* 0x000ea20000000200 */
[----:B---3--:R-:W-:Y:S01]  /*12940*/  IMAD.IADD R2, R199, 0x1, R200 ;  /* 0x00000001c7027824 */ /* 0x008fe200078e02c8 */
[C---:B-1----:R-:W-:Y:S03]  /*12950*/  HMMA.16816.F32 R4, R168.reuse, R152, R4 ;  /* 0x00000098a804723c */ /* 0x042fe60000001804 */
[----:B------:R-:W0:Y:S05]  /*12960*/  LDGDEPBAR ;  /* 0x00000000000079af */ /* 0x000e2a0000000000 */
[C---:B------:R-:W-:Y:S01]  /*12970*/  HMMA.16816.F32 R12, R168.reuse, R154, R12 ;  /* 0x0000009aa80c723c */ /* 0x040fe2000000180c */
[----:B------:R-:W-:Y:S05]  /*12980*/  LDSM.16.M88.4 R152, [R147] ;  /* 0x000000009398783b */ /* 0x000fea0000000200 */
[----:B------:R-:W1:Y:S02]  /*12990*/  LDSM.16.M88.4 R164, [R2] ;  /* 0x0000000002a4783b */ /* 0x000e640000000200 */
[C---:B------:R-:W-:Y:S08]  /*129a0*/  HMMA.16816.F32 R16, R168.reuse, R172, R16 ;  /* 0x000000aca810723c */ /* 0x040ff00000001810 */
[C---:B------:R-:W-:Y:S01]  /*129b0*/  HMMA.16816.F32 R20, R168.reuse, R174, R20 ;  /* 0x000000aea814723c */ /* 0x040fe20000001814 */
[----:B------:R-:W3:Y:S07]  /*129c0*/  LDSM.16.M88.4 R172, [R2+0x800] ;  /* 0x0008000002ac783b */ /* 0x000eee0000000200 */
[C---:B------:R-:W-:Y:S08]  /*129d0*/  HMMA.16816.F32 R24, R168.reuse, R176, R24 ;  /* 0x000000b0a818723c */ /* 0x040ff00000001818 */
[C---:B------:R-:W-:Y:S01]  /*129e0*/  HMMA.16816.F32 R28, R168.reuse, R178, R28 ;  /* 0x000000b2a81c723c */ /* 0x040fe2000000181c */
[----:B------:R-:W1:Y:S07]  /*129f0*/  LDSM.16.M88.4 R176, [R2+0x1000] ;  /* 0x0010000002b0783b */ /* 0x000e6e0000000200 */
[C---:B--2---:R-:W-:Y:S08]  /*12a00*/  HMMA.16816.F32 R32, R168.reuse, R156, R32 ;  /* 0x0000009ca820723c */ /* 0x044ff00000001820 */
[----:B------:R-:W-:Y:S01]  /*12a10*/  HMMA.16816.F32 R36, R168, R158, R36 ;  /* 0x0000009ea824723c */ /* 0x000fe20000001824 */
[----:B------:R-:W2:Y:S05]  /*12a20*/  LDSM.16.M88.4 R156, [R2+0x1800] ;  /* 0x00180000029c783b */ /* 0x000eaa0000000200 */
[----:B------:R-:W-:Y:S02]  /*12a30*/  LDSM.16.M88.4 R168, [R196+0x4000] ;  /* 0x00400000c4a8783b */ /* 0x000fe40000000200 */
[C---:B-----5:R-:W-:Y:S08]  /*12a40*/  HMMA.16816.F32 R4, R180.reuse, R184, R4 ;  /* 0x000000b8b404723c */ /* 0x060ff00000001804 */
[C---:B------:R-:W-:Y:S01]  /*12a50*/  HMMA.16816.F32 R12, R180.reuse, R186, R12 ;  /* 0x000000bab40c723c */ /* 0x040fe2000000180c */
[----:B------:R-:W5:Y:S07]  /*12a60*/  LDSM.16.M88.4 R184, [R201+0x2000] ;  /* 0x00200000c9b8783b */ /* 0x000f6e0000000200 */
[C---:B----4-:R-:W-:Y:S08]  /*12a70*/  HMMA.16816.F32 R16, R180.reuse, R188, R16 ;  /* 0x000000bcb410723c */ /* 0x050ff00000001810 */
[C---:B------:R-:W-:Y:S01]  /*12a80*/  HMMA.16816.F32 R20, R180.reuse, R190, R20 ;  /* 0x000000beb414723c */ /* 0x040fe20000001814 */
[----:B------:R-:W4:Y:S07]  /*12a90*/  LDSM.16.M88.4 R188, [R201+0x2800] ;  /* 0x00280000c9bc783b */ /* 0x000f2e0000000200 */
[C---:B------:R-:W-:Y:S08]  /*12aa0*/  HMMA.16816.F32 R24, R180.reuse, R160, R24 ;  /* 0x000000a0b418723c */ /* 0x040ff00000001818 */
[C---:B------:R-:W-:Y:S01]  /*12ab0*/  HMMA.16816.F32 R28, R180.reuse, R162, R28 ;  /* 0x000000a2b41c723c */ /* 0x040fe2000000181c */
[----:B------:R-:W2:Y:S07]  /*12ac0*/  LDSM.16.M88.4 R160, [R201+0x3000] ;  /* 0x00300000c9a0783b */ /* 0x000eae0000000200 */
[C---:B------:R-:W-:Y:S08]  /*12ad0*/  HMMA.16816.F32 R32, R180.reuse, R148, R32 ;  /* 0x00000094b420723c */ /* 0x040ff00000001820 */
[----:B------:R-:W-:Y:S01]  /*12ae0*/  HMMA.16816.F32 R36, R180, R150, R36 ;  /* 0x00000096b424723c */ /* 0x000fe20000001824 */
[----:B------:R-:W2:Y:S05]  /*12af0*/  LDSM.16.M88.4 R148, [R201+0x3800] ;  /* 0x00380000c994783b */ /* 0x000eaa0000000200 */
[----:B------:R-:W-:Y:S02]  /*12b00*/  LDSM.16.M88.4 R180, [R200+0x2800] ;  /* 0x00280000c8b4783b */ /* 0x000fe40000000200 */
[C---:B-1----:R-:W-:Y:S08]  /*12b10*/  HMMA.16816.F32 R4, R152.reuse, R164, R4 ;  /* 0x000000a49804723c */ /* 0x042ff00000001804 */
[C---:B------:R-:W-:Y:S01]  /*12b20*/  HMMA.16816.F32 R12, R152.reuse, R166, R12 ;  /* 0x000000a6980c723c */ /* 0x040fe2000000180c */
[----:B------:R-:W-:Y:S07]  /*12b30*/  LDSM.16.M88.4 R164, [R193+0x4000] ;  /* 0x00400000c1a4783b */ /* 0x000fee0000000200 */
[C---:B---3--:R-:W-:Y:S08]  /*12b40*/  HMMA.16816.F32 R16, R152.reuse, R172, R16 ;  /* 0x000000ac9810723c */ /* 0x048ff00000001810 */
[C---:B------:R-:W-:Y:S01]  /*12b50*/  HMMA.16816.F32 R20, R152.reuse, R174, R20 ;  /* 0x000000ae9814723c */ /* 0x040fe20000001814 */
[----:B------:R-:W1:Y:S07]  /*12b60*/  LDSM.16.M88.4 R172, [R200+0x2000] ;  /* 0x00200000c8ac783b */ /* 0x000e6e0000000200 */
[C---:B------:R-:W-:Y:S08]  /*12b70*/  HMMA.16816.F32 R24, R152.reuse, R176, R24 ;  /* 0x000000b09818723c */ /* 0x040ff00000001818 */
[C---:B------:R-:W-:Y:S01]  /*12b80*/  HMMA.16816.F32 R28, R152.reuse, R178, R28 ;  /* 0x000000b2981c723c */ /* 0x040fe2000000181c */
[----:B------:R-:W3:Y:S07]  /*12b90*/  LDSM.16.M88.4 R176, [R200+0x3000] ;  /* 0x00300000c8b0783b */ /* 0x000eee0000000200 */
        /* <DEDUP_REMOVED lines=71> */
[----:B------:R1:W4:Y:S07]  /*13010*/  LDSM.16.M88.4 R172, [R2+0x4000] ;  /* 0x0040000002ac783b */ /* 0x00032e0000000200 */
[C---:B------:R-:W-:Y:S08]  /*13020*/  HMMA.16816.F32 R16, R156.reuse, R180, R16 ;  /* 0x000000b49c10723c */ /* 0x040ff00000001810 */
[C---:B------:R-:W-:Y:S01]  /*13030*/  HMMA.16816.F32 R20, R156.reuse, R182, R20 ;  /* 0x000000b69c14723c */ /* 0x040fe20000001814 */
[----:B------:R-:W4:Y:S07]  /*13040*/  LDSM.16.M88.4 R180, [R202+0x4800] ;  /* 0x00480000cab4783b */ /* 0x000f2e0000000200 */
[C---:B---3--:R-:W-:Y:S04]  /*13050*/  HMMA.16816.F32 R24, R156.reuse, R176, R24 ;  /* 0x000000b09c18723c */ /* 0x048fe80000001818 */
[----:B-1----:R-:W-:Y:S04]  /*13060*/  IMAD.IADD R2, R213, 0x1, R224 ;  /* 0x00000001d5027824 */ /* 0x002fe800078e02e0 */
[C---:B------:R-:W-:Y:S01]  /*13070*/  HMMA.16816.F32 R28, R156.reuse, R178, R28 ;  /* 0x000000b29c1c723c */ /* 0x040fe2000000181c */
[----:B------:R-:W1:Y:S07]  /*13080*/  LDSM.16.M88.4 R176, [R202+0x5000] ;  /* 0x00500000cab0783b */ /* 0x000e6e0000000200 */
[C---:B--2---:R-:W-:Y:S08]  /*13090*/  HMMA.16816.F32 R32, R156.reuse, R152, R32 ;  /* 0x000000989c20723c */ /* 0x044ff00000001820 */
[----:B------:R-:W-:Y:S01]  /*130a0*/  HMMA.16816.F32 R36, R156, R154, R36 ;  /* 0x0000009a9c24723c */ /* 0x000fe20000001824 */
[----:B------:R-:W2:Y:S07]  /*130b0*/  LDSM.16.M88.4 R152, [R202+0x5800] ;  /* 0x00580000ca98783b */ /* 0x000eae0000000200 */
[C---:B-----5:R-:W-:Y:S08]  /*130c0*/  HMMA.16816.F32 R4, R168.reuse, R184, R4 ;  /* 0x000000b8a804723c */ /* 0x060ff00000001804 */
[C---:B------:R-:W-:Y:S08]  /*130d0*/  HMMA.16816.F32 R12, R168.reuse, R186, R12 ;  /* 0x000000baa80c723c */ /* 0x040ff0000000180c */
[C---:B----4-:R-:W-:Y:S07]  /*130e0*/  HMMA.16816.F32 R16, R168.reuse, R188, R16 ;  /* 0x000000bca810723c */ /* 0x050fee0000001810 */
[----:B------:R-:W-:Y:S01]  /*130f0*/  IMAD.SHL.U32 R189, R240, 0x40, RZ ;  /* 0x00000040f0bd7824 */ /* 0x000fe200078e00ff */
[C---:B------:R-:W-:Y:S08]  /*13100*/  HMMA.16816.F32 R20, R168.reuse, R190, R20 ;  /* 0x000000bea814723c */ /* 0x040ff00000001814 */
[C---:B------:R-:W-:Y:S08]  /*13110*/  HMMA.16816.F32 R24, R168.reuse, R160, R24 ;  /* 0x000000a0a818723c */ /* 0x040ff00000001818 */
[C---:B------:R-:W-:Y:S08]  /*13120*/  HMMA.16816.F32 R28, R168.reuse, R162, R28 ;  /* 0x000000a2a81c723c */ /* 0x040ff0000000181c */
[C---:B------:R-:W-:Y:S08]  /*13130*/  HMMA.16816.F32 R32, R168.reuse, R148, R32 ;  /* 0x00000094a820723c */ /* 0x040ff00000001820 */
[----:B------:R-:W-:Y:S08]  /*13140*/  HMMA.16816.F32 R36, R168, R150, R36 ;  /* 0x00000096a824723c */ /* 0x000ff00000001824 */
[C---:B------:R-:W-:Y:S08]  /*13150*/  HMMA.16816.F32 R4, R164.reuse, R172, R4 ;  /* 0x000000aca404723c */ /* 0x040ff00000001804 */
[C---:B------:R-:W-:Y:S08]  /*13160*/  HMMA.16816.F32 R12, R164.reuse, R174, R12 ;  /* 0x000000aea40c723c */ /* 0x040ff0000000180c */
[C---:B------:R-:W-:Y:S07]  /*13170*/  HMMA.16816.F32 R16, R164.reuse, R180, R16 ;  /* 0x000000b4a410723c */ /* 0x040fee0000001810 */
[----:B------:R-:W-:Y:S01]  /*13180*/  @P4 IMAD.HI.U32 R180, R2, c[0x0][0x2c8], RZ ;  /* 0x0000b20002b44a27 */ /* 0x000fe200078e00ff */
[C---:B------:R-:W-:Y:S04]  /*13190*/  HMMA.16816.F32 R20, R164.reuse, R182, R20 ;  /* 0x000000b6a414723c */ /* 0x040fe80000001814 */
[----:B------:R-:W-:Y:S02]  /*131a0*/  @P4 SHF.R.U32.HI R2, RZ, c[0x0][0x2cc], R180 ;  /* 0x0000b300ff024a19 */ /* 0x000fe400000116b4 */
[----:B------:R-:W-:Y:S02]  /*131b0*/  ISETP.GE.AND P4, PT, R205, 0x1, PT ;  /* 0x00000001cd00780c */ /* 0x000fe40003f86270 */
[C---:B-1----:R-:W-:Y:S01]  /*131c0*/  HMMA.16816.F32 R24, R164.reuse, R176, R24 ;  /* 0x000000b0a418723c */ /* 0x042fe20000001818 */
[----:B------:R-:W1:Y:S03]  /*131d0*/  SHFL.IDX PT, R181, R2, RZ, 0x1c1f ;  /* 0x001c1fff02b57589 */ /* 0x000e6600000e0000 */
[----:B------:R-:W-:Y:S04]  /*131e0*/  IADD3 R180, -R218, 0x1, -R189 ;  /* 0x00000001dab47810 */ /* 0x000fe80007ffe9bd */
[C---:B------:R-:W-:Y:S04]  /*131f0*/  HMMA.16816.F32 R28, R164.reuse, R178, R28 ;  /* 0x000000b2a41c723c */ /* 0x040fe8000000181c */
[----:B------:R-:W-:Y:S04]  /*13200*/  IADD3 R180, -R223, R180, R226 ;  /* 0x000000b4dfb47210 */ /* 0x000fe80007ffe1e2 */
[C---:B--2---:R-:W-:Y:S04]  /*13210*/  HMMA.16816.F32 R32, R164.reuse, R152, R32 ;  /* 0x00000098a420723c */ /* 0x044fe80000001820 */
[C---:B------:R-:W-:Y:S02]  /*13220*/  IADD3 R182, R180.reuse, c[0x0][0x328], RZ ;  /* 0x0000ca00b4b67a10 */ /* 0x040fe40007ffe0ff */
[----:B------:R-:W-:Y:S02]  /*13230*/  IADD3 R180, R180, UR4, RZ ;  /* 0x00000004b4b47c10 */ /* 0x000fe4000fffe0ff */
[----:B------:R-:W-:Y:S04]  /*13240*/  HMMA.16816.F32 R36, R164, R154, R36 ;  /* 0x0000009aa424723c */ /* 0x000fe80000001824 */
[--C-:B-1----:R-:W-:Y:S02]  /*13250*/  IMAD.IADD R186, R182, 0x1, R181.reuse ;  /* 0x00000001b6ba7824 */ /* 0x102fe400078e02b5 */
[----:B------:R-:W-:Y:S02]  /*13260*/  IMAD.IADD R184, R180, 0x1, R181 ;  /* 0x00000001b4b87824 */ /* 0x000fe400078e02b5 */
        /* <DEDUP_REMOVED lines=14> */
.L_x_4392:
[----:B------:R-:W-:Y:S04]  /*13350*/  MOV R0, c[0x0][0x32c] ;  /* 0x0000cb0000007a02 */ /* 0x000fe80000000f00 */
[----:B------:R-:W-:Y:S11]  /*13360*/  ISETP.NE.AND P0, PT, R0, 0x1, PT ;  /* 0x000000010000780c */ /* 0x000ff60003f05270 */
[----:B------:R-:W-:Y:S02]  /*13370*/  @!UPT UIADD3 URZ, URZ, URZ, URZ ;  /* 0x0000003f3f3ff290 */ /* 0x000fe4000fffe03f */
[----:B------:R-:W-:Y:S05]  /*13380*/  @P0 IMAD.HI.U32 R0, R148, c[0x0][0x330], RZ ;  /* 0x0000cc0094000a27 */ /* 0x000fea00078e00ff */
[----:B------:R-:W-:Y:S02]  /*13390*/  @P0 SHF.R.U32.HI R148, RZ, c[0x0][0x334], R0 ;  /* 0x0000cd00ff940a19 */ /* 0x000fe40000011600 */
.L_x_4393:
[----:B------:R-:W-:Y:S05]  /*133a0*/  BSYNC B0 ;  /* 0x0000000000007941 */ /* 0x000fea0003800000 */
.L_x_4391:
[----:B------:R-:W-:Y:S04]  /*133b0*/  IMAD R151, R148, c[0x0][0x32c], -R189 ;  /* 0x0000cb0094977a24 */ /* 0x000fe800078e0abd */
[----:B------:R-:W-:Y:S05]  /*133c0*/  IMAD.IADD R151, R151, 0x1, -R218 ;  /* 0x0000000197977824 */ /* 0x000fea00078e0ada */
[----:B------:R-:W-:Y:S02]  /*133d0*/  IADD3 R149, R151, c[0x0][0x32c], RZ ;  /* 0x0000cb0097957a10 */ /* 0x000fe40007ffe0ff */
[----:B------:R-:W-:Y:S02]  /*133e0*/  IMNMX R184, R184, R151, !PT ;  /* 0x00000097b8b87217 */ /* 0x000fe40007800200 */
[----:B------:R-:W-:Y:S02]  /*133f0*/  IMNMX R186, R186, R149, PT ;  /* 0x00000095baba7217 */ /* 0x000fe40003800200 */
.L_x_4390:
        /* <DEDUP_REMOVED lines=66> */
.L_x_4396:
[----:B------:R-:W-:Y:S04]  /*13820*/  MOV R4, c[0x0][0x32c] ;  /* 0x0000cb0000047a02 */ /* 0x000fe80000000f00 */
[----:B------:R-:W-:Y:S11]  /*13830*/  ISETP.NE.AND P0, PT, R4, 0x1, PT ;  /* 0x000000010400780c */ /* 0x000ff60003f05270 */
[----:B------:R-:W-:Y:S02]  /*13840*/  @!UPT UIADD3 URZ, URZ, URZ, URZ ;  /* 0x0000003f3f3ff290 */ /* 0x000fe4000fffe03f */
[----:B------:R-:W-:Y:S05]  /*13850*/  @P0 IMAD.HI.U32 R4, R12, c[0x0][0x330], RZ ;  /* 0x0000cc000c040a27 */ /* 0x000fea00078e00ff */
[----:B------:R-:W-:Y:S02]  /*13860*/  @P0 SHF.R.U32.HI R12, RZ, c[0x0][0x334], R4 ;  /* 0x0000cd00ff0c0a19 */ /* 0x000fe40000011604 */
.L_x_4397:
[----:B------:R-:W-:Y:S05]  /*13870*/  BSYNC B0 ;  /* 0x0000000000007941 */ /* 0x000fea0003800000 */
.L_x_4395:
[----:B------:R-:W-:Y:S04]  /*13880*/  IMAD R189, R12, c[0x0][0x32c], -R189 ;  /* 0x0000cb000cbd7a24 */ /* 0x000fe800078e0abd */
[----:B------:R-:W-:Y:S05]  /*13890*/  IMAD.IADD R189, R189, 0x1, -R218 ;  /* 0x00000001bdbd7824 */ /* 0x000fea00078e0ada */
[----:B------:R-:W-:Y:S02]  /*138a0*/  IADD3 R17, R189, c[0x0][0x32c], RZ ;  /* 0x0000cb00bd117a10 */ /* 0x000fe40007ffe0ff */
[----:B------:R-:W-:Y:S02]  /*138b0*/  IMNMX R2, R2, R189, !PT ;  /* 0x000000bd02027217 */ /* 0x000fe40007800200 */
[----:B------:R-:W-:Y:S02]  /*138c0*/  IMNMX R0, R0, R17, PT ;  /* 0x0000001100007217 */ /* 0x000fe40003800200 */
.L_x_4394:
        /* <DEDUP_REMOVED lines=28> */
[----:B------:R-:W-:Y:S02]  /*13a90*/  ISETP.LT.OR P2, PT, R0, 0x11, P4 ;  /* 0x000000110000780c */ /* 0x000fe40002741670 */
[----:B------:R-:W-:Y:S02]  /*13aa0*/  FMNMX.FTZ R7, R14, R7, !PT ;  /* 0x000000070e077209 */ /* 0x000fe40007810000 */
        /* <DEDUP_REMOVED lines=36> */
[----:B------:R-:W-:Y:S02]  /*13cf0*/  ISETP.GT.AND P0, PT, R2, 0x31, P1 ;  /* 0x000000310200780c */ /* 0x000fe40000f04270 */
[----:B------:R-:W-:Y:S02]  /*13d00*/  ISETP.LT.OR P3, PT, R0, 0x31, P3 ;  /* 0x000000310000780c */ /* 0x000fe40001f61670 */
[----:B------:R-:W-:Y:S02]  /*13d10*/  FMNMX.FTZ R15, R184, R15, !PT ;  /* 0x0000000fb80f7209 */ /* 0x000fe40007810000 */
[----:B------:R-:W-:Y:S02]  /*13d20*/  FSEL R158, R34, -INF , !P3 ;  /* 0xff800000229e7808 */ /* 0x000fe40005800000 */
[----:B------:R-:W-:Y:S02]  /*13d30*/  FMNMX.FTZ R15, R162, R15, !PT ;  /* 0x0000000fa20f7209 */ /* 0x000fe40007810000 */
[----:B------:R-:W-:Y:S02]  /*13d40*/  ISETP.LT.OR P2, PT, R0, 0x32, P0 ;  /* 0x000000320000780c */ /* 0x000fe40000741670 */
[----:B------:R-:W-:Y:S02]  /*13d50*/  ISETP.GT.AND P4, PT, R2, 0x38, P1 ;  /* 0x000000380200780c */ /* 0x000fe40000f84270 */
        /* <DEDUP_REMOVED lines=379> */
[----:B------:R2:W3:Y:S07]  /*15510*/  LDSM.16.MT88.4 R12, [R9+0x5800] ;  /* 0x00580000090c783b */ /* 0x0004ee0000004200 */
[C---:B----4-:R-:W-:Y:S07]  /*15520*/  HMMA.16816.F32 R80, R148.reuse, R16, R80 ;  /* 0x000000109450723c */ /* 0x050fee0000001850 */
[----:B------:R-:W-:Y:S01]  /*15530*/  @P0 IADD3 R17, R21, R3, RZ ;  /* 0x0000000315110210 */ /* 0x000fe20007ffe0ff */
[C---:B------:R-:W-:Y:S01]  /*15540*/  HMMA.16816.F32 R84, R148.reuse, R18, R84 ;  /* 0x000000129454723c */ /* 0x040fe20000001854 */
[----:B------:R-:W-:Y:S03]  /*15550*/  @P0 MOV R16, c[0x0][0x1e0] ;  /* 0x0000780000100a02 */ /* 0x000fe60000000f00 */
[C---:B------:R-:W-:Y:S02]  /*15560*/  @P0 SHF.L.U32 R3, R20.reuse, 0x6, RZ ;  /* 0x0000000614030819 */ /* 0x040fe400000006ff */
[----:B------:R-:W-:Y:S02]  /*15570*/  @P0 SHF.L.U64.HI R17, R20, 0x6, R17 ;  /* 0x0000000614110819 */ /* 0x000fe40000010211 */
[----:B------:R-:W-:Y:S01]  /*15580*/  @P0 IADD3 R20, P3, R3, R236, RZ ;  /* 0x000000ec03140210 */ /* 0x000fe20007f7e0ff */
[C---:B-1----:R-:W-:Y:S03]  /*15590*/  HMMA.16816.F32 R88, R148.reuse, R4, R88 ;  /* 0x000000049458723c */ /* 0x042fe60000001858 */
[----:B------:R-:W-:Y:S01]  /*155a0*/  @P0 LEA R18, P2, R20, c[0x0][0x1c8], 0x1 ;  /* 0x0000720014120a11 */ /* 0x000fe200078408ff */
[----:B--2---:R-:W-:Y:S01]  /*155b0*/  FADD.FTZ R9, R185, R182 ;  /* 0x000000b6b9097221 */ /* 0x004fe20000010000 */
[----:B------:R-:W-:Y:S02]  /*155c0*/  @P0 MOV R19, c[0x0][0x1e4] ;  /* 0x0000790000130a02 */ /* 0x000fe40000000f00 */
[----:B------:R-:W-:Y:S01]  /*155d0*/  @P0 LEA R21, P1, R16, R3, 0x5 ;  /* 0x0000000310150211 */ /* 0x000fe200078228ff */
[C---:B------:R-:W-:Y:S04]  /*155e0*/  HMMA.16816.F32 R92, R148.reuse, R6, R92 ;  /* 0x00000006945c723c */ /* 0x040fe8000000185c */
[----:B------:R-:W-:Y:S01]  /*155f0*/  @P0 IADD3.X R3, R17, R230, RZ, P3, !PT ;  /* 0x000000e611030210 */ /* 0x000fe20001ffe4ff */
[----:B------:R-:W-:Y:S01]  /*15600*/  FADD.FTZ R9, R186, R9 ;  /* 0x00000009ba097221 */ /* 0x000fe20000010000 */
[----:B------:R-:W-:Y:S02]  /*15610*/  @P0 LEA.HI.X R17, R16, R17, R19, 0x5, P1 ;  /* 0x0000001110110211 */ /* 0x000fe400008f2c13 */
[----:B------:R-:W-:Y:S01]  /*15620*/  @P0 LEA.HI.X R19, R20, c[0x0][0x1cc], R3, 0x1, P2 ;  /* 0x0000730014130a11 */ /* 0x000fe200010f0c03 */
[----:B------:R-:W-:Y:S01]  /*15630*/  @P0 IMAD R3, R234, 0x6000, R11 ;  /* 0x00006000ea030824 */ /* 0x000fe200078e020b */
[----:B------:R-:W-:Y:S01]  /*15640*/  @P0 ISETP.GE.AND P2, PT, R228, c[0x0][0x1d4], PT ;  /* 0x00007500e4000a0c */ /* 0x000fe20003f46270 */
[C---:B---3--:R-:W-:Y:S03]  /*15650*/  HMMA.16816.F32 R96, R148.reuse, R12, R96 ;  /* 0x0000000c9460723c */ /* 0x048fe60000001860 */
[----:B------:R-:W-:Y:S01]  /*15660*/  @P0 ISETP.GE.AND P1, PT, R212, c[0x0][0x1d4], PT ;  /* 0x00007500d4000a0c */ /* 0x000fe20003f26270 */
[----:B------:R-:W-:Y:S01]  /*15670*/  FADD.FTZ R184, R184, R9 ;  /* 0x00000009b8b87221 */ /* 0x000fe20000010000 */
[----:B------:R-:W-:Y:S03]  /*15680*/  @P0 IADD3 R21, P3, R21, R236, RZ ;  /* 0x000000ec15150210 */ /* 0x000fe60007f7e0ff */
[----:B------:R-:W-:Y:S04]  /*15690*/  HMMA.16816.F32 R100, R148, R14, R100 ;  /* 0x0000000e9464723c */ /* 0x000fe80000001864 */
[----:B------:R-:W-:Y:S01]  /*156a0*/  @!PT LDS RZ, [RZ] ;  /* 0x00000000fffff984 */ /* 0x000fe20000000800 */
[----:B------:R-:W-:Y:S01]  /*156b0*/  @!PT LDS RZ, [RZ] ;  /* 0x00000000fffff984 */ /* 0x000fe20000000800 */
[----:B------:R-:W-:Y:S01]  /*156c0*/  @!PT LDS RZ, [RZ] ;  /* 0x00000000fffff984 */ /* 0x000fe20000000800 */
[----:B------:R1:W-:Y:S01]  /*156d0*/  @P0 LDGSTS.E.BYPASS.LTC128B.128 [R3], [R18.64], !P2 ;  /* 0x0000000012030fae */ /* 0x0003e2000d101d48 */
[----:B------:R-:W-:Y:S01]  /*156e0*/  @P0 IADD3.X R16, R17, R230, RZ, P3, !PT ;  /* 0x000000e611100210 */ /* 0x000fe20001ffe4ff */
[----:B------:R-:W-:Y:S01]  /*156f0*/  FADD.FTZ R184, R189, R184 ;  /* 0x000000b8bdb87221 */ /* 0x000fe20000010000 */
[C---:B------:R-:W-:Y:S05]  /*15700*/  @P0 LEA R4, P3, R21.reuse, c[0x0][0x1c8], 0x1 ;  /* 0x0000720015040a11 */ /* 0x040fea00078608ff */
[----:B------:R1:W-:Y:S01]  /*15710*/  @P0 LDGSTS.E.BYPASS.LTC128B.128 [R3+0x2000], [R18.64+0x80], !P1 ;  /* 0x0200008012030fae */ /* 0x0003e2000c901d48 */
[----:B------:R-:W-:Y:S01]  /*15720*/  @P0 LEA.HI.X R5, R21, c[0x0][0x1cc], R16, 0x1, P3 ;  /* 0x0000730015050a11 */ /* 0x000fe200018f0c10 */
[----:B------:R-:W-:Y:S04]  /*15730*/  FADD.FTZ R241, R241, R184 ;  /* 0x000000b8f1f17221 */ /* 0x000fe80000010000 */
[----:B------:R-:W-:Y:S02]  /*15740*/  FADD.FTZ R242, R242, R241 ;  /* 0x000000f1f2f27221 */ /* 0x000fe40000010000 */
[----:B------:R1:W-:Y:S02]  /*15750*/  @P0 LDGSTS.E.BYPASS.LTC128B.128 [R3+0x4000], [R18.64+0x100], !P5 ;  /* 0x0400010012030fae */ /* 0x0003e4000e901d48 */
[----:B------:R-:W-:Y:S04]  /*15760*/  FADD.FTZ R243, R243, R242 ;  /* 0x000000f2f3f37221 */ /* 0x000fe80000010000 */
[----:B------:R-:W-:Y:S02]  /*15770*/  FADD.FTZ R238, R244, R243 ;  /* 0x000000f3f4ee7221 */ /* 0x000fe40000010000 */
        /* <DEDUP_REMOVED lines=11> */
.L_x_4389:
        /* <DEDUP_REMOVED lines=19> */
.L_x_4401:
[----:B------:R-:W-:-:S04]  /*15960*/  MOV R3, c[0x0][0x32c] ;  /* 0x0000cb0000037a02 */ /* 0x000fc80000000f00 */
[----:B------:R-:W-:-:S13]  /*15970*/  ISETP.NE.AND P0, PT, R3, 0x1, PT ;  /* 0x000000010300780c */ /* 0x000fda0003f05270 */
[----:B------:R-:W-:-:S05]  /*15980*/  @P0 IMAD.HI.U32 R3, R5, c[0x0][0x330], RZ ;  /* 0x0000cc0005030a27 */ /* 0x000fca00078e00ff */
[----:B------:R-:W-:Y:S02]  /*15990*/  @P0 SHF.R.U32.HI R5, RZ, c[0x0][0x334], R3 ;  /* 0x0000cd00ff050a19 */ /* 0x000fe40000011603 */
.L_x_4402:
[----:B------:R-:W-:Y:S05]  /*159a0*/  BSYNC B0 ;  /* 0x0000000000007941 */ /* 0x000fea0003800000 */
.L_x_4400:
[----:B------:R-:W-:-:S05]  /*159b0*/  IMAD R5, R5, c[0x0][0x32c], RZ ;  /* 0x0000cb0005057a24 */ /* 0x000fca00078e02ff */
[----:B------:R-:W-:-:S04]  /*159c0*/  IMNMX R4, R4, R5, !PT ;  /* 0x0000000504047217 */ /* 0x000fc80007800200 */
.L_x_4399:
        /* <DEDUP_REMOVED lines=10> */
.L_x_4404:
        /* <DEDUP_REMOVED lines=12> */
[----:B------:R-:W-:Y:S01]  /*15b30*/  @!P0 MOV R169, c[0x0][0x20c] ;  /* 0x0000830000a98a02 */ /* 0x000fe20000000f00 */
[----:B------:R-:W-:Y:S01]  /*15b40*/  @!P0 IMAD R0, R0, c[0x0][0x208], RZ ;  /* 0x0000820000008a24 */ /* 0x000fe200078e02ff */
[----:B------:R-:W-:Y:S01]  /*15b50*/  @!P0 SHF.L.U32 R167, R32, 0x6, RZ ;  /* 0x0000000620a78819 */ /* 0x000fe200000006ff */
[----:B------:R-:W-:Y:S01]  /*15b60*/  @!P0 IMAD R180, R234, 0x6000, R10 ;  /* 0x00006000eab48824 */ /* 0x000fe200078e020a */
[----:B------:R-:W-:Y:S01]  /*15b70*/  LDSM.16.M88.4 R36, [R196] ;  /* 0x00000000c424783b */ /* 0x000fe20000000200 */
[----:B------:R-:W-:Y:S01]  /*15b80*/  @!P0 IMAD R0, R240, c[0x0][0x20c], R0 ;  /* 0x00008300f0008a24 */ /* 0x000fe200078e0200 */
[----:B------:R-:W-:Y:S02]  /*15b90*/  @!P0 IADD3 R165, P3, R167, R232, RZ ;  /* 0x000000e8a7a58210 */ /* 0x000fe40007f7e0ff */
[----:B------:R-:W-:Y:S02]  /*15ba0*/  @!P0 LEA R167, P1, R2, R167, 0x5 ;  /* 0x000000a702a78211 */ /* 0x000fe400078228ff */
[----:B------:R-:W-:Y:S02]  /*15bb0*/  @!P0 IADD3 R0, R33, R0, RZ ;  /* 0x0000000021008210 */ /* 0x000fe40007ffe0ff */
[----:B------:R-:W1:Y:S01]  /*15bc0*/  LDSM.16.M88.4 R12, [R184] ;  /* 0x00000000b80c783b */ /* 0x000e620000000200 */
[C---:B------:R-:W-:Y:S02]  /*15bd0*/  @!P0 LEA R176, P2, R165.reuse, c[0x0][0x1f8], 0x1 ;  /* 0x00007e00a5b08a11 */ /* 0x040fe400078408ff */
[----:B------:R-:W-:Y:S04]  /*15be0*/  @!P0 SHF.L.U64.HI R0, R32, 0x6, R0 ;  /* 0x0000000620008819 */ /* 0x000fe80000010200 */
[-C--:B------:R-:W-:Y:S01]  /*15bf0*/  @!P0 IADD3.X R164, R0, R227.reuse, RZ, P3, !PT ;  /* 0x000000e300a48210 */ /* 0x080fe20001ffe4ff */
[----:B------:R-:W2:Y:S01]  /*15c00*/  LDSM.16.M88.4 R20, [R184+0x800] ;  /* 0x00080000b814783b */ /* 0x000ea20000000200 */
[----:B------:R-:W-:Y:S02]  /*15c10*/  @!P0 LEA.HI.X R2, R2, R0, R169, 0x5, P1 ;  /* 0x0000000002028211 */ /* 0x000fe400008f2ca9 */
[----:B------:R-:W-:Y:S02]  /*15c20*/  @!P0 LEA.HI.X R177, R165, c[0x0][0x1fc], R164, 0x1, P2 ;  /* 0x00007f00a5b18a11 */ /* 0x000fe400010f0ca4 */
[----:B------:R-:W-:Y:S02]  /*15c30*/  @!P0 IADD3 R0, P3, R167, R232, RZ ;  /* 0x000000e8a7008210 */ /* 0x000fe40007f7e0ff */
[----:B------:R-:W-:Y:S01]  /*15c40*/  @!P0 ISETP.GE.AND P2, PT, R228, c[0x0][0x1d4], PT ;  /* 0x00007500e4008a0c */ /* 0x000fe20003f46270 */
[----:B------:R-:W3:Y:S01]  /*15c50*/  LDSM.16.M88.4 R28, [R184+0x1000] ;  /* 0x00100000b81c783b */ /* 0x000ee20000000200 */
[----:B------:R-:W-:Y:S07]  /*15c60*/  @!P0 ISETP.GE.AND P1, PT, R212, c[0x0][0x1d4], PT ;  /* 0x00007500d4008a0c */ /* 0x000fee0003f26270 */
        /* <DEDUP_REMOVED lines=9> */
[C---:B---3--:R-:W-:Y:S08]  /*15d00*/  HMMA.16816.F32 R24, R36.reuse, R28, RZ ;  /* 0x0000001c2418723c */ /* 0x048ff000000018ff */
[C---:B------:R-:W-:Y:S08]  /*15d10*/  HMMA.16816.F32 R28, R36.reuse, R30, RZ ;  /* 0x0000001e241c723c */ /* 0x040ff000000018ff */
[C---:B----4-:R-:W-:Y:S07]  /*15d20*/  HMMA.16816.F32 R32, R36.reuse, R148, RZ ;  /* 0x000000942420723c */ /* 0x050fee00000018ff */
[----:B------:R-:W-:Y:S01]  /*15d30*/  @!P0 IADD3.X R149, R2, R227, RZ, P3, !PT ;  /* 0x000000e302958210 */ /* 0x000fe20001ffe4ff */
[----:B------:R-:W-:Y:S01]  /*15d40*/  HMMA.16816.F32 R36, R36, R150, RZ ;  /* 0x000000962424723c */ /* 0x000fe200000018ff */
[C---:B------:R-:W-:Y:S03]  /*15d50*/  @!P0 LEA R182, P3, R0.reuse, c[0x0][0x1f8], 0x1 ;  /* 0x00007e0000b68a11 */ /* 0x040fe600078608ff */
[C---:B------:R-:W-:Y:S02]  /*15d60*/  IADD3 R2, R199.reuse, R8, RZ ;  /* 0x00000008c7027210 */ /* 0x040fe40007ffe0ff */
[----:B------:R-:W-:Y:S02]  /*15d70*/  @!P0 LEA.HI.X R183, R0, c[0x0][0x1fc], R149, 0x1, P3 ;  /* 0x00007f0000b78a11 */ /* 0x000fe400018f0c95 */
[C---:B-1----:R-:W-:Y:S01]  /*15d80*/  HMMA.16816.F32 R4, R152.reuse, R156, R4 ;  /* 0x0000009c9804723c */ /* 0x042fe20000001804 */
[----:B------:R-:W1:Y:S04]  /*15d90*/  LDSM.16.M88.4 R148, [R8+0x1800] ;  /* 0x001800000894783b */ /* 0x000e680000000200 */
[----:B------:R-:W-:Y:S03]  /*15da0*/  IADD3 R0, R199, R184, RZ ;  /* 0x000000b8c7007210 */ /* 0x000fe60007ffe0ff */
[C---:B------:R-:W-:Y:S01]  /*15db0*/  HMMA.16816.F32 R12, R152.reuse, R158, R12 ;  /* 0x0000009e980c723c */ /* 0x040fe2000000180c */
[----:B------:R-:W-:Y:S01]  /*15dc0*/  @!PT LDS RZ, [RZ] ;  /* 0x00000000fffff984 */ /* 0x000fe20000000800 */
[----:B------:R-:W-:Y:S01]  /*15dd0*/  @!PT LDS RZ, [RZ] ;  /* 0x00000000fffff984 */ /* 0x000fe20000000800 */
[----:B------:R-:W-:Y:S01]  /*15de0*/  @!PT LDS RZ, [RZ] ;  /* 0x00000000fffff984 */ /* 0x000fe20000000800 */
[----:B------:R3:W-:Y:S07]  /*15df0*/  @!P0 LDGSTS.E.BYPASS.LTC128B.128 [R180], [R176.64], !P2 ;  /* 0x00000000b0b48fae */ /* 0x0007ee000d101d48 */
[C---:B-----5:R-:W-:Y:S01]  /*15e00*/  HMMA.16816.F32 R16, R152.reuse, R160, R16 ;  /* 0x000000a09810723c */ /* 0x060fe20000001810 */
[----:B------:R3:W-:Y:S07]  /*15e10*/  @!P0 LDGSTS.E.BYPASS.LTC128B.128 [R180+0x2000], [R176.64+0x80], !P1 ;  /* 0x02000080b0b48fae */ /* 0x0007ee000c901d48 */
[C---:B------:R-:W-:Y:S01]  /*15e20*/  HMMA.16816.F32 R20, R152.reuse, R162, R20 ;  /* 0x000000a29814723c */ /* 0x040fe20000001814 */
[----:B------:R3:W-:Y:S07]  /*15e30*/  @!P0 LDGSTS.E.BYPASS.LTC128B.128 [R180+0x4000], [R176.64+0x100], !P5 ;  /* 0x04000100b0b48fae */ /* 0x0007ee000e901d48 */
[C---:B--2---:R-:W-:Y:S01]  /*15e40*/  HMMA.16816.F32 R24, R152.reuse, R164, R24 ;  /* 0x000000a49818723c */ /* 0x044fe20000001818 */
        /* <DEDUP_REMOVED lines=246> */
[----:B------:R-:W-:Y:S02]  /*16db0*/  FMUL.FTZ R123, R3, R123 ;  /* 0x0000007b037b7220 */ /* 0x000fe40000410000 */
[--C-:B------:R-:W-:Y:S02]  /*16dc0*/  FFMA.FTZ R200, R34, c[0x0][0x2d0], -R179.reuse ;  /* 0x0000b40022c87a23 */ /* 0x100fe400000108b3 */
[--C-:B------:R-:W-:Y:S02]  /*16dd0*/  FFMA.FTZ R201, R35, c[0x0][0x2d0], -R179.reuse ;  /* 0x0000b40023c97a23 */ /* 0x100fe400000108b3 */
[C---:B------:R-:W-:Y:S02]  /*16de0*/  FMUL.FTZ R124, R8.reuse, R124 ;  /* 0x0000007c087c7220 */ /* 0x040fe40000410000 */
[C---:B------:R-:W-:Y:S01]  /*16df0*/  FMUL.FTZ R125, R8.reuse, R125 ;  /* 0x0000007d087d7220 */ /* 0x040fe20000410000 */
        /* <DEDUP_REMOVED lines=16> */
[----:B-----5:R-:W-:Y:S01]  /*16f00*/  F2FP.PACK_AB R135, R178, R177 ;  /* 0x000000b1b287723e */ /* 0x020fe200000000ff */
[C---:B------:R-:W-:Y:S02]  /*16f10*/  FMUL.FTZ R50, R3.reuse, R50 ;  /* 0x0000003203327220 */ /* 0x040fe40000410000 */
[C---:B------:R-:W-:Y:S02]  /*16f20*/  FMUL.FTZ R51, R3.reuse, R51 ;  /* 0x0000003303337220 */ /* 0x040fe40000410000 */
[C---:B------:R-:W-:Y:S01]  /*16f30*/  FMUL.FTZ R52, R8.reuse, R52 ;  /* 0x0000003408347220 */ /* 0x040fe20000410000 */
[----:B------:R-:W2:Y:S01]  /*16f40*/  MUFU.EX2 R184, R184 ;  /* 0x000000b800b87308 */ /* 0x000ea20000000800 */
        /* <DEDUP_REMOVED lines=107> */
[C---:B-----5:R-:W-:Y:S01]  /*17600*/  F2FP.PACK_AB R17, R185.reuse, R186 ;  /* 0x000000bab911723e */ /* 0x060fe200000000ff */
        /* <DEDUP_REMOVED lines=8> */
[----:B------:R-:W-:Y:S04]  /*17690*/  FADD.FTZ R181, R181, R172 ;  /* 0x000000acb5b57221 */ /* 0x000fe80000010000 */
        /* <DEDUP_REMOVED lines=31> */
[----:B------:R-:W-:Y:S01]  /*17890*/  MUFU.EX2 R162, R162 ;  /* 0x000000a200a27308 */ /* 0x000fe20000000800 */
[----:B------:R-:W1:Y:S02]  /*178a0*/  LDSM.16.MT88.4 R132, [R168+0x4800] ;  /* 0x00480000a884783b */ /* 0x000e640000004200 */
[C---:B---3--:R-:W-:Y:S07]  /*178b0*/  HMMA.16816.F32 R64, R16.reuse, R128, R64 ;  /* 0x000000801040723c */ /* 0x048fee0000001840 */
[----:B------:R-:W3:Y:S01]  /*178c0*/  MUFU.EX2 R163, R163 ;  /* 0x000000a300a37308 */ /* 0x000ee20000000800 */
        /* <DEDUP_REMOVED lines=99> */
[C---:B----4-:R-:W-:Y:S02]  /*17f00*/  @P0 SHF.L.U32 R9, R28.reuse, 0x6, RZ ;  /* 0x000000061c090819 */ /* 0x050fe400000006ff */
[----:B------:R-:W-:Y:S02]  /*17f10*/  @P0 IADD3 R3, R29, R3, RZ ;  /* 0x000000031d030210 */ /* 0x000fe40007ffe0ff */
[C---:B------:R-:W-:Y:S04]  /*17f20*/  HMMA.16816.F32 R44, R16.reuse, R150, R44 ;  /* 0x00000096102c723c */ /* 0x040fe8000000182c */
[----:B------:R-:W-:Y:S04]  /*17f30*/  @P0 SHF.L.U64.HI R3, R28, 0x6, R3 ;  /* 0x000000061c030819 */ /* 0x000fe80000010203 */
[C---:B------:R-:W-:Y:S08]  /*17f40*/  HMMA.16816.F32 R48, R16.reuse, R152, R48 ;  /* 0x000000981030723c */ /* 0x040ff00000001830 */
[C---:B------:R-:W-:Y:S08]  /*17f50*/  HMMA.16816.F32 R52, R16.reuse, R154, R52 ;  /* 0x0000009a1034723c */ /* 0x040ff00000001834 */
[C---:B--2---:R-:W-:Y:S07]  /*17f60*/  HMMA.16816.F32 R56, R16.reuse, R20, R56 ;  /* 0x000000141038723c */ /* 0x044fee0000001838 */
[----:B------:R-:W-:Y:S01]  /*17f70*/  @P0 IADD3 R20, P3, R9, R236, RZ ;  /* 0x000000ec09140210 */ /* 0x000fe20007f7e0ff */
[C---:B------:R-:W-:Y:S01]  /*17f80*/  HMMA.16816.F32 R60, R16.reuse, R22, R60 ;  /* 0x00000016103c723c */ /* 0x040fe2000000183c */
[----:B------:R-:W-:Y:S03]  /*17f90*/  @P0 MOV R21, c[0x0][0x1e4] ;  /* 0x0000790000150a02 */ /* 0x000fe60000000f00 */
[----:B------:R-:W-:Y:S03]  /*17fa0*/  @P0 LEA R9, P1, R8, R9, 0x5 ;  /* 0x0000000908090211 */ /* 0x000fe600078228ff */
[C---:B------:R-:W-:Y:S01]  /*17fb0*/  @P0 LEA R22, P2, R20.reuse, c[0x0][0x1c8], 0x1 ;  /* 0x0000720014160a11 */ /* 0x040fe200078408ff */
[C---:B-1----:R-:W-:Y:S04]  /*17fc0*/  HMMA.16816.F32 R64, R16.reuse, R4, R64 ;  /* 0x000000041040723c */ /* 0x042fe80000001840 */
[----:B------:R-:W-:Y:S02]  /*17fd0*/  @P0 IADD3.X R23, R3, R230, RZ, P3, !PT ;  /* 0x000000e603170210 */ /* 0x000fe40001ffe4ff */
[----:B------:R-:W-:Y:S02]  /*17fe0*/  @P0 IADD3 R9, P3, R9, R236, RZ ;  /* 0x000000ec09090210 */ /* 0x000fe40007f7e0ff */
[C---:B------:R-:W-:Y:S01]  /*17ff0*/  HMMA.16816.F32 R68, R16.reuse, R6, R68 ;  /* 0x000000061044723c */ /* 0x040fe20000001844 */
[----:B------:R-:W1:Y:S03]  /*18000*/  LDSM.16.MT88.4 R4, [R168+0x5800] ;  /* 0x00580000a804783b */ /* 0x000e660000004200 */
[----:B------:R-:W-:Y:S02]  /*18010*/  @P0 LEA.HI.X R23, R20, c[0x0][0x1cc], R23, 0x1, P2 ;  /* 0x0000730014170a11 */ /* 0x000fe400010f0c17 */
[----:B------:R-:W-:Y:S02]  /*18020*/  @P0 ISETP.GE.AND P2, PT, R228, c[0x0][0x1d4], PT ;  /* 0x00007500e4000a0c */ /* 0x000fe40003f46270 */
[C---:B---3--:R-:W-:Y:S04]  /*18030*/  HMMA.16816.F32 R72, R16.reuse, R12, R72 ;  /* 0x0000000c1048723c */ /* 0x048fe80000001848 */
[----:B------:R-:W-:Y:S01]  /*18040*/  @P0 LEA.HI.X R21, R8, R3, R21, 0x5, P1 ;  /* 0x0000000308150211 */ /* 0x000fe200008f2c15 */
[----:B------:R-:W-:Y:S01]  /*18050*/  FADD.FTZ R3, R187, R186 ;  /* 0x000000babb037221 */ /* 0x000fe20000010000 */
[C---:B------:R-:W-:Y:S02]  /*18060*/  ISETP.GE.AND P1, PT, R234.reuse, 0x1, PT ;  /* 0x00000001ea00780c */ /* 0x040fe40003f26270 */
[C---:B------:R-:W-:Y:S01]  /*18070*/  HMMA.16816.F32 R76, R16.reuse, R14, R76 ;  /* 0x0000000e104c723c */ /* 0x040fe2000000184c */
[----:B------:R-:W2:Y:S03]  /*18080*/  LDSM.16.MT88.4 R12, [R169+0x5800] ;  /* 0x00580000a90c783b */ /* 0x000ea60000004200 */
[----:B------:R-:W-:Y:S01]  /*18090*/  IADD3 R234, R234, 0x1, RZ ;  /* 0x00000001eaea7810 */ /* 0x000fe20007ffe0ff */
[----:B------:R-:W-:Y:S01]  /*180a0*/  FADD.FTZ R3, R188, R3 ;  /* 0x00000003bc037221 */ /* 0x000fe20000010000 */
[----:B------:R-:W-:Y:S02]  /*180b0*/  @P0 IADD3.X R8, R21, R230, RZ, P3, !PT ;  /* 0x000000e615080210 */ /* 0x000fe40001ffe4ff */
[----:B------:R-:W-:Y:S01]  /*180c0*/  SEL R234, R234, RZ, !P1 ;  /* 0x000000ffeaea7207 */ /* 0x000fe20004800000 */
[C---:B-----5:R-:W-:Y:S03]  /*180d0*/  HMMA.16816.F32 R80, R16.reuse, R24, R80 ;  /* 0x000000181050723c */ /* 0x060fe60000001850 */
[----:B------:R-:W-:Y:S01]  /*180e0*/  @P0 ISETP.GE.AND P1, PT, R212, c[0x0][0x1d4], PT ;  /* 0x00007500d4000a0c */ /* 0x000fe20003f26270 */
[----:B------:R-:W-:Y:S02]  /*180f0*/  FADD.FTZ R164, R164, R3 ;  /* 0x00000003a4a47221 */ /* 0x000fe40000010000 */
[----:B------:R-:W-:Y:S02]  /*18100*/  @P0 IMAD R3, R234, 0x6000, R11 ;  /* 0x00006000ea030824 */ /* 0x000fe400078e020b */
[C---:B------:R-:W-:Y:S03]  /*18110*/  HMMA.16816.F32 R84, R16.reuse, R26, R84 ;  /* 0x0000001a1054723c */ /* 0x040fe60000001854 */
[----:B------:R-:W-:Y:S01]  /*18120*/  @!PT LDS RZ, [RZ] ;  /* 0x00000000fffff984 */ /* 0x000fe20000000800 */
[----:B------:R-:W-:Y:S01]  /*18130*/  @!PT LDS RZ, [RZ] ;  /* 0x00000000fffff984 */ /* 0x000fe20000000800 */
[----:B------:R-:W-:Y:S01]  /*18140*/  @!PT LDS RZ, [RZ] ;  /* 0x00000000fffff984 */ /* 0x000fe20000000800 */
[----:B------:R3:W-:Y:S01]  /*18150*/  @P0 LDGSTS.E.BYPASS.LTC128B.128 [R3], [R22.64], !P2 ;  /* 0x0000000016030fae */ /* 0x0007e2000d101d48 */
[----:B------:R-:W-:Y:S04]  /*18160*/  FADD.FTZ R165, R165, R164 ;  /* 0x000000a4a5a57221 */ /* 0x000fe80000010000 */
[C---:B-1----:R-:W-:Y:S03]  /*18170*/  HMMA.16816.F32 R88, R16.reuse, R4, R88 ;  /* 0x000000041058723c */ /* 0x042fe60000001858 */
[----:B------:R3:W-:Y:S01]  /*18180*/  @P0 LDGSTS.E.BYPASS.LTC128B.128 [R3+0x2000], [R22.64+0x80], !P1 ;  /* 0x0200008016030fae */ /* 0x0007e2000c901d48 */
[----:B------:R-:W-:Y:S03]  /*18190*/  FADD.FTZ R166, R166, R165 ;  /* 0x000000a5a6a67221 */ /* 0x000fe60000010000 */
[C---:B------:R-:W-:Y:S01]  /*181a0*/  @P0 LEA R4, P3, R9.reuse, c[0x0][0x1c8], 0x1 ;  /* 0x0000720009040a11 */ /* 0x040fe200078608ff */
[C---:B------:R-:W-:Y:S03]  /*181b0*/  HMMA.16816.F32 R92, R16.reuse, R6, R92 ;  /* 0x00000006105c723c */ /* 0x040fe6000000185c */
[----:B------:R3:W-:Y:S01]  /*181c0*/  @P0 LDGSTS.E.BYPASS.LTC128B.128 [R3+0x4000], [R22.64+0x100], !P5 ;  /* 0x0400010016030fae */ /* 0x0007e2000e901d48 */
[----:B------:R-:W-:Y:S01]  /*181d0*/  @P0 LEA.HI.X R5, R9, c[0x0][0x1cc], R8, 0x1, P3 ;  /* 0x0000730009050a11 */ /* 0x000fe200018f0c08 */
[----:B------:R-:W-:Y:S01]  /*181e0*/  FADD.FTZ R167, R167, R166 ;  /* 0x000000a6a7a77221 */ /* 0x000fe20000010000 */
[----:B------:R-:W-:Y:S02]  /*181f0*/  MOV R9, R2 ;  /* 0x0000000200097202 */ /* 0x000fe40000000f00 */
[C---:B--2---:R-:W-:Y:S03]  /*18200*/  HMMA.16816.F32 R96, R16.reuse, R12, R96 ;  /* 0x0000000c1060723c */ /* 0x044fe60000001860 */
[----:B------:R3:W-:Y:S01]  /*18210*/  @P0 LDGSTS.E.BYPASS.LTC128B.128 [R3+0x1000], [R4.64], !P2 ;  /* 0x0100000004030fae */ /* 0x0007e2000d101d48 */
[----:B------:R-:W-:Y:S01]  /*18220*/  FADD.FTZ R200, R200, R167 ;  /* 0x000000a7c8c87221 */ /* 0x000fe20000010000 */
[----:B------:R-:W-:Y:S03]  /*18230*/  IADD3 R6, R197, 0x1, RZ ;  /* 0x00000001c5067810 */ /* 0x000fe60007ffe0ff */
[----:B------:R-:W-:Y:S03]  /*18240*/  HMMA.16816.F32 R100, R16, R14, R100 ;  /* 0x0000000e1064723c */ /* 0x000fe60000001864 */
[----:B------:R3:W-:Y:S01]  /*18250*/  @P0 LDGSTS.E.BYPASS.LTC128B.128 [R3+0x3000], [R4.64+0x80], !P1 ;  /* 0x0300008004030fae */ /* 0x0007e2000c901d48 */
[----:B------:R-:W-:Y:S01]  /*18260*/  FADD.FTZ R201, R201, R200 ;  /* 0x000000c8c9c97221 */ /* 0x000fe20000010000 */
[----:B------:R-:W-:Y:S03]  /*18270*/  ISETP.GE.AND P1, PT, R197, 0x1, PT ;  /* 0x00000001c500780c */ /* 0x000fe60003f26270 */
[----:B------:R-:W-:Y:S01]  /*18280*/  FADD.FTZ R180, R180, R201 ;  /* 0x000000c9b4b47221 */ /* 0x000fe20000010000 */
[----:B------:R-:W-:Y:S02]  /*18290*/  SEL R197, R6, RZ, !P1 ;  /* 0x000000ff06c57207 */ /* 0x000fe40004800000 */
[----:B------:R3:W-:Y:S01]  /*182a0*/  @P0 LDGSTS.E.BYPASS.LTC128B.128 [R3+0x5000], [R4.64+0x100], !P5 ;  /* 0x0500010004030fae */ /* 0x0007e2000e901d48 */
[----:B------:R-:W-:Y:S01]  /*182b0*/  ISETP.GT.AND P0, PT, R190, R191, PT ;  /* 0x000000bfbe00720c */ /* 0x000fe20003f04270 */
[----:B------:R-:W-:Y:S01]  /*182c0*/  FADD.FTZ R238, R179, R180 ;  /* 0x000000b4b3ee7221 */ /* 0x000fe20000010000 */
[----:B------:R-:W-:Y:S05]  /*182d0*/  MOV R190, R240 ;  /* 0x000000f000be7202 */ /* 0x000fea0000000f00 */
[----:B------:R-:W0:Y:S01]  /*182e0*/  LDGDEPBAR ;  /* 0x00000000000079af */ /* 0x000e220000000000 */
[----:B---3--:R-:W-:Y:S05]  /*182f0*/  MOV R3, R0 ;  /* 0x0000000000037202 */ /* 0x008fea0000000f00 */
[----:B------:R-:W-:-:S05]  /*18300*/  @P0 BRA `(.L_x_4404) ;  /* 0xffffd76000000947 */ /* 0x000fca000383ffff */
.L_x_4403:
[----:B------:R-:W-:-:S13]  /*18310*/  ISETP.GE.AND P0, PT, R240, R231, PT ;  /* 0x000000e7f000720c */ /* 0x000fda0003f06270 */
[----:B------:R-:W-:Y:S05]  /*18320*/  @!P0 BRA `(.L_x_4405) ;  /* 0x0000337000008947 */ /* 0x000fea0003800000 */
[----:B------:R-:W-:Y:S02]  /*18330*/  MOV R3, R0 ;  /* 0x0000000000037202 */ /* 0x000fe40000000f00 */
[----:B------:R-:W-:Y:S02]  /*18340*/  MOV R8, R2 ;  /* 0x0000000200087202 */ /* 0x000fe40000000f00 */
.L_x_4414:
        /* <DEDUP_REMOVED lines=8> */
[----:B------:R-:W-:Y:S05]  /*183d0*/  IADD3 R202, R198, R201, R199 ;  /* 0x000000c9c6ca7210 */ /* 0x000fea0007ffe0c7 */
[----:B------:R-:W-:Y:S01]  /*183e0*/  @!P0 IADD3 R7, R240, -0x1, RZ ;  /* 0xfffffffff0078810 */ /* 0x000fe20007ffe0ff */
[----:B------:R-:W-:Y:S02]  /*183f0*/  @!P0 IMAD.MOV.U32 R25, RZ, RZ, c[0x0][0x208] ;  /* 0x00008200ff198624 */ /* 0x000fe400078e00ff */
[----:B------:R-:W-:Y:S01]  /*18400*/  @!P0 IMAD.MOV.U32 R2, RZ, RZ, c[0x0][0x20c] ;  /* 0x00008300ff028624 */ /* 0x000fe200078e00ff */
[----:B------:R-:W-:Y:S01]  /*18410*/  @!P0 SHF.R.S32.HI R16, RZ, 0x1f, R7 ;  /* 0x0000001fff108819 */ /* 0x000fe20000011407 */
[C---:B------:R-:W-:Y:S01]  /*18420*/  @!P0 IMAD.WIDE.U32 R4, R7.reuse, c[0x0][0x208], RZ ;  /* 0x0000820007048a25 */ /* 0x040fe200078e00ff */
[----:B------:R-:W-:Y:S03]  /*18430*/  LDSM.16.M88.4 R36, [R196] ;  /* 0x00000000c424783b */ /* 0x000fe60000000200 */
[----:B------:R-:W-:Y:S01]  /*18440*/  @!P0 IMAD R16, R16, c[0x0][0x208], RZ ;  /* 0x0000820010108a24 */ /* 0x000fe200078e02ff */
[----:B------:R-:W-:Y:S01]  /*18450*/  ULDC UR4, c[0x0][0x324] ;  /* 0x0000c90000047ab9 */ /* 0x000fe20000000800 */
[C---:B------:R-:W-:Y:S01]  /*18460*/  @!P0 IMAD.SHL.U32 R17, R4.reuse, 0x40, RZ ;  /* 0x0000004004118824 */ /* 0x040fe200078e00ff */
[----:B------:R-:W-:Y:S01]  /*18470*/  ULOP3.LUT UR4, URZ, UR4, URZ, 0x33, !UPT ;  /* 0x000000043f047292 */ /* 0x000fe2000f8e333f */
[----:B------:R-:W1:Y:S01]  /*18480*/  LDSM.16.M88.4 R12, [R201] ;  /* 0x00000000c90c783b */ /* 0x000e620000000200 */
[----:B------:R-:W-:Y:S02]  /*18490*/  @!P0 IMAD R16, R7, c[0x0][0x20c], R16 ;  /* 0x0000830007108a24 */ /* 0x000fe400078e0210 */
[----:B------:R-:W-:Y:S02]  /*184a0*/  @!P0 IADD3 R19, P3, R17, R232, RZ ;  /* 0x000000e811138210 */ /* 0x000fe40007f7e0ff */
[----:B------:R-:W2:Y:S01]  /*184b0*/  LDSM.16.M88.4 R20, [R201+0x800] ;  /* 0x00080000c914783b */ /* 0x000ea20000000200 */
[----:B------:R-:W-:Y:S01]  /*184c0*/  @!P0 IMAD.IADD R16, R5, 0x1, R16 ;  /* 0x0000000105108824 */ /* 0x000fe200078e0210 */
[----:B------:R-:W-:Y:S02]  /*184d0*/  @!P0 LEA R32, P2, R19, c[0x0][0x1f8], 0x1 ;  /* 0x00007e0013208a11 */ /* 0x000fe400078408ff */
[C---:B------:R-:W-:Y:S01]  /*184e0*/  @!P0 LEA R17, P1, R25.reuse, R17, 0x5 ;  /* 0x0000001119118211 */ /* 0x040fe200078228ff */
[----:B------:R-:W3:Y:S01]  /*184f0*/  LDSM.16.M88.4 R28, [R201+0x1000] ;  /* 0x00100000c91c783b */ /* 0x000ee20000000200 */
[----:B------:R-:W-:Y:S04]  /*18500*/  @!P0 SHF.L.U64.HI R16, R4, 0x6, R16 ;  /* 0x0000000604108819 */ /* 0x000fe80000010210 */
[----:B------:R-:W4:Y:S01]  /*18510*/  LDSM.16.M88.4 R148, [R201+0x1800] ;  /* 0x00180000c994783b */ /* 0x000f220000000200 */
[--C-:B------:R-:W-:Y:S01]  /*18520*/  @!P0 IMAD.X R0, R16, 0x1, R227.reuse, P3 ;  /* 0x0000000110008824 */ /* 0x100fe200018e06e3 */
[----:B------:R-:W-:Y:S02]  /*18530*/  @!P0 LEA.HI.X R2, R25, R16, R2, 0x5, P1 ;  /* 0x0000001019028211 */ /* 0x000fe400008f2c02 */
        /* <DEDUP_REMOVED lines=8> */
[----:B------:R-:W-:Y:S01]  /*185c0*/  @!P0 LEA R188, P3, R0, c[0x0][0x1f8], 0x1 ;  /* 0x00007e0000bc8a11 */ /* 0x000fe200078608ff */
[----:B------:R-:W-:Y:S02]  /*185d0*/  @!P0 IMAD R2, R234, 0x6000, R10 ;  /* 0x00006000ea028824 */ /* 0x000fe400078e020a */
[----:B------:R-:W4:Y:S01]  /*185e0*/  LDSM.16.M88.4 R164, [R200+0x1000] ;  /* 0x00100000c8a4783b */ /* 0x000f220000000200 */
[----:B------:R-:W-:Y:S01]  /*185f0*/  @!P0 LEA.HI.X R189, R0, c[0x0][0x1fc], R25, 0x1, P3 ;  /* 0x00007f0000bd8a11 */ /* 0x000fe200018f0c19 */
[C---:B------:R-:W-:Y:S01]  /*18600*/  IMAD.IADD R0, R199.reuse, 0x1, R201 ;  /* 0x00000001c7007824 */ /* 0x040fe200078e02c9 */
        /* <DEDUP_REMOVED lines=12> */
[----:B------:R2:W-:Y:S05]  /*186d0*/  @!P0 LDGSTS.E.BYPASS.LTC128B.128 [R2+0x3000], [R188.64+0x80], !P1 ;  /* 0x03000080bc028fae */ /* 0x0005ea000c901d48 */
[C---:B---3--:R-:W-:Y:S01]  /*186e0*/  HMMA.16816.F32 R24, R36.reuse, R28, RZ ;  /* 0x0000001c2418723c */ /* 0x048fe200000018ff */
[----:B------:R2:W-:Y:S01]  /*186f0*/  @!P0 LDGSTS.E.BYPASS.LTC128B.128 [R2+0x5000], [R188.64+0x100], !P5 ;  /* 0x05000100bc028fae */ /* 0x0005e2000e901d48 */
[C---:B------:R-:W-:Y:S02]  /*18700*/  ISETP.GE.AND P0, PT, R234.reuse, 0x1, PT ;  /* 0x00000001ea00780c */ /* 0x040fe40003f06270 */
[----:B------:R-:W-:Y:S02]  /*18710*/  IADD3 R234, R234, 0x1, RZ ;  /* 0x00000001eaea7810 */ /* 0x000fe40007ffe0ff */
[----:B------:R-:W-:Y:S02]  /*18720*/  LDSM.16.M88.4 R172, [R192] ;  /* 0x00000000c0ac783b */ /* 0x000fe40000000200 */
[C---:B------:R-:W-:Y:S01]  /*18730*/  HMMA.16816.F32 R28, R36.reuse, R30, RZ ;  /* 0x0000001e241c723c */ /* 0x040fe200000018ff */
[----:B------:R-:W-:Y:S02]  /*18740*/  SEL R234, R234, RZ, !P0 ;  /* 0x000000ffeaea7207 */ /* 0x000fe40004000000 */
        /* <DEDUP_REMOVED lines=111> */
[----:B------:R1:W3:Y:S05]  /*18e40*/  LDSM.16.M88.4 R148, [R0+0x5800] ;  /* 0x005800000094783b */ /* 0x0002ea0000000200 */
[----:B------:R-:W-:Y:S02]  /*18e50*/  LDSM.16.M88.4 R160, [R147+0x8000] ;  /* 0x0080000093a0783b */ /* 0x000fe40000000200 */
[C---:B--2---:R-:W-:Y:S08]  /*18e60*/  HMMA.16816.F32 R4, R156.reuse, R172, R4 ;  /* 0x000000ac9c04723c */ /* 0x044ff00000001804 */
[C---:B------:R-:W-:Y:S01]  /*18e70*/  HMMA.16816.F32 R12, R156.reuse, R174, R12 ;  /* 0x000000ae9c0c723c */ /* 0x040fe2000000180c */
[----:B------:R2:W3:Y:S07]  /*18e80*/  LDSM.16.M88.4 R172, [R2+0x4000] ;  /* 0x0040000002ac783b */ /* 0x0004ee0000000200 */
[C---:B------:R-:W-:Y:S04]  /*18e90*/  HMMA.16816.F32 R16, R156.reuse, R188, R16 ;  /* 0x000000bc9c10723c */ /* 0x040fe80000001810 */
[----:B-1----:R-:W-:Y:S04]  /*18ea0*/  IMAD.IADD R0, R213, 0x1, R224 ;  /* 0x00000001d5007824 */ /* 0x002fe800078e02e0 */
[C---:B------:R-:W-:Y:S01]  /*18eb0*/  HMMA.16816.F32 R20, R156.reuse, R190, R20 ;  /* 0x000000be9c14723c */ /* 0x040fe20000001814 */
[----:B------:R-:W-:Y:S07]  /*18ec0*/  LDSM.16.M88.4 R188, [R202+0x4800] ;  /* 0x00480000cabc783b */ /* 0x000fee0000000200 */
[C---:B-----5:R-:W-:Y:S04]  /*18ed0*/  HMMA.16816.F32 R24, R156.reuse, R164, R24 ;  /* 0x000000a49c18723c */ /* 0x060fe80000001818 */
[----:B--2---:R-:W-:Y:S04]  /*18ee0*/  @P4 IMAD.HI.U32 R2, R0, c[0x0][0x2c8], RZ ;  /* 0x0000b20000024a27 */ /* 0x004fe800078e00ff */
[C---:B------:R-:W-:Y:S01]  /*18ef0*/  HMMA.16816.F32 R28, R156.reuse, R166, R28 ;  /* 0x000000a69c1c723c */ /* 0x040fe2000000181c */
[----:B------:R-:W-:Y:S03]  /*18f00*/  LDSM.16.M88.4 R164, [R202+0x5000] ;  /* 0x00500000caa4783b */ /* 0x000fe60000000200 */
[----:B------:R-:W-:Y:S02]  /*18f10*/  @P4 SHF.R.U32.HI R0, RZ, c[0x0][0x2cc], R2 ;  /* 0x0000b300ff004a19 */ /* 0x000fe40000011602 */
[----:B------:R-:W-:Y:S02]  /*18f20*/  ISETP.GE.AND P4, PT, R205, 0x1, PT ;  /* 0x00000001cd00780c */ /* 0x000fe40003f86270 */
[C---:B------:R-:W-:Y:S08]  /*18f30*/  HMMA.16816.F32 R32, R156.reuse, R152, R32 ;  /* 0x000000989c20723c */ /* 0x040ff00000001820 */
[----:B------:R-:W-:Y:S01]  /*18f40*/  HMMA.16816.F32 R36, R156, R154, R36 ;  /* 0x0000009a9c24723c */ /* 0x000fe20000001824 */
[----:B------:R-:W-:Y:S06]  /*18f50*/  LDSM.16.M88.4 R152, [R202+0x5800] ;  /* 0x00580000ca98783b */ /* 0x000fec0000000200 */
[----:B------:R-:W-:Y:S01]  /*18f60*/  IMAD.SHL.U32 R159, R240, 0x40, RZ ;  /* 0x00000040f09f7824 */ /* 0x000fe200078e00ff */
[C---:B---3--:R-:W-:Y:S05]  /*18f70*/  HMMA.16816.F32 R4, R168.reuse, R176, R4 ;  /* 0x000000b0a804723c */ /* 0x048fea0000001804 */
[----:B------:R-:W-:Y:S03]  /*18f80*/  IADD3 R2, -R218, 0x1, -R159 ;  /* 0x00000001da027810 */ /* 0x000fe60007ffe99f */
[C---:B------:R-:W-:Y:S04]  /*18f90*/  HMMA.16816.F32 R12, R168.reuse, R178, R12 ;  /* 0x000000b2a80c723c */ /* 0x040fe8000000180c */
[----:B------:R-:W-:Y:S04]  /*18fa0*/  IADD3 R2, -R223, R2, R226 ;  /* 0x00000002df027210 */ /* 0x000fe80007ffe1e2 */
[C---:B----4-:R-:W-:Y:S08]  /*18fb0*/  HMMA.16816.F32 R16, R168.reuse, R180, R16 ;  /* 0x000000b4a810723c */ /* 0x050ff00000001810 */
[C---:B------:R-:W-:Y:S08]  /*18fc0*/  HMMA.16816.F32 R20, R168.reuse, R182, R20 ;  /* 0x000000b6a814723c */ /* 0x040ff00000001814 */
[C---:B------:R-:W-:Y:S08]  /*18fd0*/  HMMA.16816.F32 R24, R168.reuse, R184, R24 ;  /* 0x000000b8a818723c */ /* 0x040ff00000001818 */
[C---:B------:R-:W-:Y:S08]  /*18fe0*/  HMMA.16816.F32 R28, R168.reuse, R186, R28 ;  /* 0x000000baa81c723c */ /* 0x040ff0000000181c */
[C---:B------:R-:W-:Y:S01]  /*18ff0*/  HMMA.16816.F32 R32, R168.reuse, R148, R32 ;  /* 0x00000094a820723c */ /* 0x040fe20000001820 */
[----:B------:R-:W1:Y:S06]  /*19000*/  SHFL.IDX PT, R149, R0, RZ, 0x1c1f ;  /* 0x001c1fff00957589 */ /* 0x000e6c00000e0000 */
[C---:B------:R-:W-:Y:S01]  /*19010*/  IADD3 R148, R2.reuse, c[0x0][0x328], RZ ;  /* 0x0000ca0002947a10 */ /* 0x040fe20007ffe0ff */
[----:B------:R-:W-:Y:S04]  /*19020*/  HMMA.16816.F32 R36, R168, R150, R36 ;  /* 0x00000096a824723c */ /* 0x000fe80000001824 */
[----:B------:R-:W-:Y:S04]  /*19030*/  IADD3 R2, R2, UR4, RZ ;  /* 0x0000000402027c10 */ /* 0x000fe8000fffe0ff */
[C---:B------:R-:W-:Y:S08]  /*19040*/  HMMA.16816.F32 R4, R160.reuse, R172, R4 ;  /* 0x000000aca004723c */ /* 0x040ff00000001804 */
[C---:B------:R-:W-:Y:S04]  /*19050*/  HMMA.16816.F32 R12, R160.reuse, R174, R12 ;  /* 0x000000aea00c723c */ /* 0x040fe8000000180c */
[--C-:B-1----:R-:W-:Y:S04]  /*19060*/  IMAD.IADD R150, R2, 0x1, R149.reuse ;  /* 0x0000000102967824 */ /* 0x102fe800078e0295 */
[C---:B------:R-:W-:Y:S08]  /*19070*/  HMMA.16816.F32 R16, R160.reuse, R188, R16 ;  /* 0x000000bca010723c */ /* 0x040ff00000001810 */
[C---:B------:R-:W-:Y:S08]  /*19080*/  HMMA.16816.F32 R20, R160.reuse, R190, R20 ;  /* 0x000000bea014723c */ /* 0x040ff00000001814 */
[C---:B------:R-:W-:Y:S08]  /*19090*/  HMMA.16816.F32 R24, R160.reuse, R164, R24 ;  /* 0x000000a4a018723c */ /* 0x040ff00000001818 */
[C---:B------:R-:W-:Y:S08]  /*190a0*/  HMMA.16816.F32 R28, R160.reuse, R166, R28 ;  /* 0x000000a6a01c723c */ /* 0x040ff0000000181c */
[C---:B------:R-:W-:Y:S07]  /*190b0*/  HMMA.16816.F32 R32, R160.reuse, R152, R32 ;  /* 0x00000098a020723c */ /* 0x040fee0000001820 */
[----:B------:R-:W-:Y:S01]  /*190c0*/  IMAD.IADD R152, R148, 0x1, R149 ;  /* 0x0000000194987824 */ /* 0x000fe200078e0295 */
        /* <DEDUP_REMOVED lines=15> */
.L_x_4408:
[----:B------:R-:W-:Y:S04]  /*191c0*/  MOV R149, c[0x0][0x32c] ;  /* 0x0000cb0000957a02 */ /* 0x000fe80000000f00 */
[----:B------:R-:W-:Y:S11]  /*191d0*/  ISETP.NE.AND P0, PT, R149, 0x1, PT ;  /* 0x000000019500780c */ /* 0x000ff60003f05270 */
[----:B------:R-:W-:Y:S02]  /*191e0*/  @!UPT UIADD3 URZ, URZ, URZ, URZ ;  /* 0x0000003f3f3ff290 */ /* 0x000fe4000fffe03f */
[----:B------:R-:W-:Y:S05]  /*191f0*/  @P0 IMAD.HI.U32 R149, R154, c[0x0][0x330], RZ ;  /* 0x0000cc009a950a27 */ /* 0x000fea00078e00ff */
[----:B------:R-:W-:Y:S02]  /*19200*/  @P0 SHF.R.U32.HI R154, RZ, c[0x0][0x334], R149 ;  /* 0x0000cd00ff9a0a19 */ /* 0x000fe40000011695 */
.L_x_4409:
[----:B------:R-:W-:Y:S05]  /*19210*/  BSYNC B0 ;  /* 0x0000000000007941 */ /* 0x000fea0003800000 */
.L_x_4407:
[----:B------:R-:W-:Y:S04]  /*19220*/  IMAD R151, R154, c[0x0][0x32c], -R159 ;  /* 0x0000cb009a977a24 */ /* 0x000fe800078e0a9f */
[----:B------:R-:W-:Y:S05]  /*19230*/  IMAD.IADD R151, R151, 0x1, -R218 ;  /* 0x0000000197977824 */ /* 0x000fea00078e0ada */
[----:B------:R-:W-:Y:S02]  /*19240*/  IADD3 R149, R151, c[0x0][0x32c], RZ ;  /* 0x0000cb0097957a10 */ /* 0x000fe40007ffe0ff */
[----:B------:R-:W-:Y:S02]  /*19250*/  IMNMX R150, R150, R151, !PT ;  /* 0x0000009796967217 */ /* 0x000fe40007800200 */
[----:B------:R-:W-:Y:S02]  /*19260*/  IMNMX R152, R152, R149, PT ;  /* 0x0000009598987217 */ /* 0x000fe40003800200 */
.L_x_4406:
        /* <DEDUP_REMOVED lines=66> */
.L_x_4412:
[----:B------:R-:W-:Y:S04]  /*19690*/  MOV R4, c[0x0][0x32c] ;  /* 0x0000cb0000047a02 */ /* 0x000fe80000000f00 */
[----:B------:R-:W-:Y:S11]  /*196a0*/  ISETP.NE.AND P0, PT, R4, 0x1, PT ;  /* 0x000000010400780c */ /* 0x000ff60003f05270 */
[----:B------:R-:W-:Y:S02]  /*196b0*/  @!UPT UIADD3 URZ, URZ, URZ, URZ ;  /* 0x0000003f3f3ff290 */ /* 0x000fe4000fffe03f */
[----:B------:R-:W-:Y:S05]  /*196c0*/  @P0 IMAD.HI.U32 R4, R12, c[0x0][0x330], RZ ;  /* 0x0000cc000c040a27 */ /* 0x000fea00078e00ff */
[----:B------:R-:W-:Y:S02]  /*196d0*/  @P0 SHF.R.U32.HI R12, RZ, c[0x0][0x334], R4 ;  /* 0x0000cd00ff0c0a19 */ /* 0x000fe40000011604 */
.L_x_4413:
[----:B------:R-:W-:Y:S05]  /*196e0*/  BSYNC B0 ;  /* 0x0000000000007941 */ /* 0x000fea0003800000 */
.L_x_4411:
[----:B------:R-:W-:Y:S04]  /*196f0*/  IMAD R159, R12, c[0x0][0x32c], -R159 ;  /* 0x0000cb000c9f7a24 */ /* 0x000fe800078e0a9f */
[----:B------:R-:W-:Y:S05]  /*19700*/  IMAD.IADD R159, R159, 0x1, -R218 ;  /* 0x000000019f9f7824 */ /* 0x000fea00078e0ada */
[----:B------:R-:W-:Y:S02]  /*19710*/  IADD3 R17, R159, c[0x0][0x32c], RZ ;  /* 0x0000cb009f117a10 */ /* 0x000fe40007ffe0ff */
[----:B------:R-:W-:Y:S02]  /*19720*/  IMNMX R2, R2, R159, !PT ;  /* 0x0000009f02027217 */ /* 0x000fe40007800200 */
[----:B------:R-:W-:Y:S02]  /*19730*/  IMNMX R0, R0, R17, PT ;  /* 0x0000001100007217 */ /* 0x000fe40003800200 */
.L_x_4410:
        /* <DEDUP_REMOVED lines=57> */
[----:B------:R-:W-:Y:S01]  /*19ad0*/  ISETP.LT.OR P2, PT, R0, 0x29, P4 ;  /* 0x000000290000780c */ /* 0x000fe20002741670 */
[----:B------:R-:W1:Y:S01]  /*19ae0*/  SHFL.BFLY PT, R4, R7, 0x2, 0x1f ;  /* 0x0c401f0007047f89 */ /* 0x000e6200000e0000 */
        /* <DEDUP_REMOVED lines=16> */
[----:B------:R-:W-:Y:S02]  /*19bf0*/  ISETP.GT.AND P0, PT, R2, 0x39, P1 ;  /* 0x000000390200780c */ /* 0x000fe40000f04270 */
[C---:B------:R-:W-:Y:S02]  /*19c00*/  ISETP.LT.OR P1, PT, R0.reuse, 0x39, P4 ;  /* 0x000000390000780c */ /* 0x040fe40002721670 */
[----:B------:R-:W-:Y:S02]  /*19c10*/  ISETP.LT.OR P0, PT, R0, 0x3a, P0 ;  /* 0x0000003a0000780c */ /* 0x000fe40000701670 */
[----:B------:R-:W-:Y:S02]  /*19c20*/  FSEL R154, R38, -INF , !P1 ;  /* 0xff800000269a7808 */ /* 0x000fe40004800000 */
        /* <DEDUP_REMOVED lines=105> */
[C---:B------:R-:W-:Y:S01]  /*1a2c0*/  FMUL.FTZ R46, R3.reuse, R46 ;  /* 0x0000002e032e7220 */ /* 0x040fe20000410000 */
        /* <DEDUP_REMOVED lines=78> */
[----:B------:R-:W-:Y:S02]  /*1a7b0*/  FMUL.FTZ R89, R8, R89 ;  /* 0x0000005908597220 */ /* 0x000fe40000410000 */
[C---:B------:R-:W-:Y:S01]  /*1a7c0*/  FMUL.FTZ R90, R3.reuse, R90 ;  /* 0x0000005a035a7220 */ /* 0x040fe20000410000 */
[C---:B------:R-:W-:Y:S01]  /*1a7d0*/  HMMA.16816.F32 R84, R16.reuse, R22, R84 ;  /* 0x000000161054723c */ /* 0x040fe20000001854 */
[----:B------:R-:W1:Y:S03]  /*1a7e0*/  LDSM.16.MT88.4 R20, [R158+0x800] ;  /* 0x000800009e14783b */ /* 0x000e660000004200 */
[C---:B------:R-:W-:Y:S02]  /*1a7f0*/  FMUL.FTZ R91, R3.reuse, R91 ;  /* 0x0000005b035b7220 */ /* 0x040fe40000410000 */
[--C-:B------:R-:W-:Y:S02]  /*1a800*/  FFMA.FTZ R177, R180, c[0x0][0x2d0], -R153.reuse ;  /* 0x0000b400b4b17a23 */ /* 0x100fe40000010899 */
[--C-:B------:R-:W-:Y:S02]  /*1a810*/  FFMA.FTZ R180, R36, c[0x0][0x2d0], -R153.reuse ;  /* 0x0000b40024b47a23 */ /* 0x100fe40000010899 */
[----:B------:R-:W-:Y:S01]  /*1a820*/  LDSM.16.MT88.4 R36, [R9+0x800] ;  /* 0x000800000924783b */ /* 0x000fe20000004200 */
[C---:B--2---:R-:W-:Y:S01]  /*1a830*/  HMMA.16816.F32 R88, R16.reuse, R24, R88 ;  /* 0x000000181058723c */ /* 0x044fe20000001858 */
[----:B------:R-:W-:Y:S02]  /*1a840*/  MUFU.EX2 R177, R177 ;  /* 0x000000b100b17308 */ /* 0x000fe40000000800 */
[--C-:B------:R-:W-:Y:S02]  /*1a850*/  FFMA.FTZ R178, R178, c[0x0][0x2d0], -R153.reuse ;  /* 0x0000b400b2b27a23 */ /* 0x100fe40000010899 */
[C---:B------:R-:W-:Y:S02]  /*1a860*/  FMUL.FTZ R92, R8.reuse, R92 ;  /* 0x0000005c085c7220 */ /* 0x040fe40000410000 */
[C---:B------:R-:W-:Y:S02]  /*1a870*/  FMUL.FTZ R93, R8.reuse, R93 ;  /* 0x0000005d085d7220 */ /* 0x040fe40000410000 */
[C---:B------:R-:W-:Y:S02]  /*1a880*/  FMUL.FTZ R94, R3.reuse, R94 ;  /* 0x0000005e035e7220 */ /* 0x040fe40000410000 */
[----:B------:R-:W2:Y:S01]  /*1a890*/  MUFU.EX2 R178, R178 ;  /* 0x000000b200b27308 */ /* 0x000ea20000000800 */
[C---:B------:R-:W-:Y:S02]  /*1a8a0*/  FMUL.FTZ R95, R3.reuse, R95 ;  /* 0x0000005f035f7220 */ /* 0x040fe40000410000 */
[C---:B------:R-:W-:Y:S02]  /*1a8b0*/  FMUL.FTZ R96, R8.reuse, R96 ;  /* 0x0000006008607220 */ /* 0x040fe40000410000 */
[C---:B------:R-:W-:Y:S02]  /*1a8c0*/  FMUL.FTZ R97, R8.reuse, R97 ;  /* 0x0000006108617220 */ /* 0x040fe40000410000 */
[C---:B------:R-:W-:Y:S01]  /*1a8d0*/  FMUL.FTZ R98, R3.reuse, R98 ;  /* 0x0000006203627220 */ /* 0x040fe20000410000 */
[C---:B------:R-:W-:Y:S01]  /*1a8e0*/  HMMA.16816.F32 R92, R16.reuse, R26, R92 ;  /* 0x0000001a105c723c */ /* 0x040fe2000000185c */
[----:B------:R-:W1:Y:S01]  /*1a8f0*/  LDSM.16.MT88.4 R24, [R156+0x800] ;  /* 0x000800009c18783b */ /* 0x000e620000004200 */
[----:B------:R-:W2:Y:S01]  /*1a900*/  MUFU.EX2 R180, R180 ;  /* 0x000000b400b47308 */ /* 0x000ea20000000800 */
[C---:B------:R-:W-:Y:S02]  /*1a910*/  FMUL.FTZ R99, R3.reuse, R99 ;  /* 0x0000006303637220 */ /* 0x040fe40000410000 */
[C---:B------:R-:W-:Y:S02]  /*1a920*/  FMUL.FTZ R100, R8.reuse, R100 ;  /* 0x0000006408647220 */ /* 0x040fe40000410000 */
[----:B------:R-:W-:Y:S02]  /*1a930*/  FMUL.FTZ R101, R8, R101 ;  /* 0x0000006508657220 */ /* 0x000fe40000410000 */
[C---:B------:R-:W-:Y:S01]  /*1a940*/  FMUL.FTZ R102, R3.reuse, R102 ;  /* 0x0000006603667220 */ /* 0x040fe20000410000 */
[C---:B-----5:R-:W-:Y:S03]  /*1a950*/  HMMA.16816.F32 R96, R16.reuse, R28, R96 ;  /* 0x0000001c1060723c */ /* 0x060fe60000001860 */
[----:B------:R-:W-:Y:S02]  /*1a960*/  FMUL.FTZ R103, R3, R103 ;  /* 0x0000006703677220 */ /* 0x000fe40000410000 */
[--C-:B------:R-:W-:Y:S02]  /*1a970*/  FFMA.FTZ R184, R184, c[0x0][0x2d0], -R153.reuse ;  /* 0x0000b400b8b87a23 */ /* 0x100fe40000010899 */
[--C-:B------:R-:W-:Y:S02]  /*1a980*/  FFMA.FTZ R185, R182, c[0x0][0x2d0], -R153.reuse ;  /* 0x0000b400b6b97a23 */ /* 0x100fe40000010899 */
[--C-:B------:R-:W-:Y:S01]  /*1a990*/  FFMA.FTZ R182, R150, c[0x0][0x2d0], -R153.reuse ;  /* 0x0000b40096b67a23 */ /* 0x100fe20000010899 */
[----:B------:R-:W-:Y:S01]  /*1a9a0*/  HMMA.16816.F32 R100, R16, R30, R100 ;  /* 0x0000001e1064723c */ /* 0x000fe20000001864 */
[----:B------:R-:W5:Y:S01]  /*1a9b0*/  LDSM.16.MT88.4 R28, [R156+0x2800] ;  /* 0x002800009c1c783b */ /* 0x000f620000004200 */
[----:B------:R-:W-:Y:S01]  /*1a9c0*/  MUFU.EX2 R184, R184 ;  /* 0x000000b800b87308 */ /* 0x000fe20000000800 */
[--C-:B------:R-:W-:Y:S02]  /*1a9d0*/  FFMA.FTZ R171, R171, c[0x0][0x2d0], -R172.reuse ;  /* 0x0000b400abab7a23 */ /* 0x100fe400000108ac */
[--C-:B------:R-:W-:Y:S02]  /*1a9e0*/  FFMA.FTZ R190, R169, c[0x0][0x2d0], -R172.reuse ;  /* 0x0000b400a9be7a23 */ /* 0x100fe400000108ac */
[----:B---3--:R-:W-:Y:S01]  /*1a9f0*/  F2FP.PACK_AB R16, R174, R173 ;  /* 0x000000adae10723e */ /* 0x008fe200000000ff */
[--C-:B------:R-:W-:Y:S01]  /*1aa00*/  FFMA.FTZ R167, R167, c[0x0][0x2d0], -R172.reuse ;  /* 0x0000b400a7a77a23 */ /* 0x100fe200000108ac */
[----:B----4-:R-:W-:Y:S01]  /*1aa10*/  F2FP.PACK_AB R18, R176, R175 ;  /* 0x000000afb012723e */ /* 0x010fe200000000ff */
[----:B------:R-:W-:Y:S02]  /*1aa20*/  LDSM.16.MT88.4 R148, [R157+0x3000] ;  /* 0x003000009d94783b */ /* 0x000fe40000004200 */
[----:B--2---:R-:W-:Y:S01]  /*1aa30*/  F2FP.PACK_AB R17, R178, R177 ;  /* 0x000000b1b211723e */ /* 0x004fe200000000ff */
[----:B------:R-:W-:Y:S01]  /*1aa40*/  FFMA.FTZ R172, R155, c[0x0][0x2d0], -R172 ;  /* 0x0000b4009bac7a23 */ /* 0x000fe200000108ac */
[----:B------:R-:W-:Y:S01]  /*1aa50*/  F2FP.PACK_AB R19, R180, R179 ;  /* 0x000000b3b413723e */ /* 0x000fe200000000ff */
[--C-:B------:R-:W-:Y:S01]  /*1aa60*/  FFMA.FTZ R169, R170, c[0x0][0x2d0], -R153.reuse ;  /* 0x0000b400aaa97a23 */ /* 0x100fe20000010899 */
[----:B------:R-:W2:Y:S01]  /*1aa70*/  MUFU.EX2 R185, R185 ;  /* 0x000000b900b97308 */ /* 0x000ea20000000800 */
[--C-:B------:R-:W-:Y:S02]  /*1aa80*/  FFMA.FTZ R170, R154, c[0x0][0x2d0], -R153.reuse ;  /* 0x0000b4009aaa7a23 */ /* 0x100fe40000010899 */
[--C-:B------:R-:W-:Y:S02]  /*1aa90*/  FFMA.FTZ R168, R168, c[0x0][0x2d0], -R153.reuse ;  /* 0x0000b400a8a87a23 */ /* 0x100fe40000010899 */
[C---:B-1----:R-:W-:Y:S03]  /*1aaa0*/  HMMA.16816.F32 R4, R16.reuse, R20, R4 ;  /* 0x000000141004723c */ /* 0x042fe60000001804 */
[----:B------:R-:W-:Y:S02]  /*1aab0*/  FFMA.FTZ R153, R152, c[0x0][0x2d0], -R153 ;  /* 0x0000b40098997a23 */ /* 0x000fe40000010899 */
[----:B------:R-:W1:Y:S01]  /*1aac0*/  MUFU.EX2 R182, R182 ;  /* 0x000000b600b67308 */ /* 0x000e620000000800 */
[----:B------:R-:W-:Y:S02]  /*1aad0*/  FFMA.FTZ R164, R3, R238, R164 ;  /* 0x000000ee03a47223 */ /* 0x000fe400000100a4 */
[C---:B------:R-:W-:Y:S01]  /*1aae0*/  HMMA.16816.F32 R12, R16.reuse, R22, R12 ;  /* 0x00000016100c723c */ /* 0x040fe2000000180c */
[----:B------:R-:W3:Y:S03]  /*1aaf0*/  LDSM.16.MT88.4 R20, [R9+0x2800] ;  /* 0x002800000914783b */ /* 0x000ee60000004200 */
[----:B------:R-:W-:Y:S01]  /*1ab00*/  FFMA.FTZ R165, R8, R235, R165 ;  /* 0x000000eb08a57223 */ /* 0x000fe200000100a5 */
[----:B------:R-:W-:Y:S01]  /*1ab10*/  MOV R8, R2 ;  /* 0x0000000200087202 */ /* 0x000fe20000000f00 */
[----:B------:R-:W-:Y:S01]  /*1ab20*/  FADD.FTZ R164, R163, R164 ;  /* 0x000000a4a3a47221 */ /* 0x000fe20000010000 */
[----:B------:R4:W-:Y:S01]  /*1ab30*/  MUFU.EX2 R189, R153 ;  /* 0x0000009900bd7308 */ /* 0x0009e20000000800 */
[C---:B------:R-:W-:Y:S04]  /*1ab40*/  HMMA.16816.F32 R104, R16.reuse, R32, R104 ;  /* 0x000000201068723c */ /* 0x040fe80000001868 */
[----:B------:R-:W-:Y:S02]  /*1ab50*/  FADD.FTZ R160, R160, R165 ;  /* 0x000000a5a0a07221 */ /* 0x000fe40000010000 */
[----:B------:R-:W-:Y:S02]  /*1ab60*/  FADD.FTZ R161, R161, R164 ;  /* 0x000000a4a1a17221 */ /* 0x000fe40000010000 */
[C---:B------:R-:W-:Y:S01]  /*1ab70*/  HMMA.16816.F32 R108, R16.reuse, R34, R108 ;  /* 0x00000022106c723c */ /* 0x040fe2000000186c */
[----:B------:R-:W-:Y:S01]  /*1ab80*/  LDSM.16.MT88.4 R32, [R157+0x4800] ;  /* 0x004800009d20783b */ /* 0x000fe20000004200 */
[----:B------:R-:W-:Y:S02]  /*1ab90*/  MUFU.EX2 R171, R171 ;  /* 0x000000ab00ab7308 */ /* 0x000fe40000000800 */
[----:B------:R-:W-:Y:S02]  /*1aba0*/  FADD.FTZ R159, R159, R160 ;  /* 0x000000a09f9f7221 */ /* 0x000fe40000010000 */
[----:B------:R-:W-:Y:S02]  /*1abb0*/  FADD.FTZ R166, R166, R161 ;  /* 0x000000a1a6a67221 */ /* 0x000fe40000010000 */
[C---:B------:R-:W-:Y:S04]  /*1abc0*/  HMMA.16816.F32 R112, R16.reuse, R24, R112 ;  /* 0x000000181070723c */ /* 0x040fe80000001870 */
[----:B------:R-:W1:Y:S01]  /*1abd0*/  MUFU.EX2 R190, R190 ;  /* 0x000000be00be7308 */ /* 0x000e620000000800 */
[----:B------:R-:W-:Y:S01]  /*1abe0*/  FADD.FTZ R162, R162, R159 ;  /* 0x0000009fa2a27221 */ /* 0x000fe20000010000 */
[----:B----4-:R-:W-:Y:S02]  /*1abf0*/  LDSM.16.MT88.4 R152, [R156+0x3800] ;  /* 0x003800009c98783b */ /* 0x010fe40000004200 */
[C---:B------:R-:W-:Y:S04]  /*1ac00*/  HMMA.16816.F32 R116, R16.reuse, R26, R116 ;  /* 0x0000001a1074723c */ /* 0x040fe80000001874 */
[----:B------:R-:W-:Y:S02]  /*1ac10*/  FADD.FTZ R173, R173, R162 ;  /* 0x000000a2adad7221 */ /* 0x000fe40000010000 */
[----:B------:R-:W-:Y:S01]  /*1ac20*/  MUFU.EX2 R167, R167 ;  /* 0x000000a700a77308 */ /* 0x000fe20000000800 */
[----:B------:R-:W4:Y:S01]  /*1ac30*/  LDSM.16.MT88.4 R24, [R158+0x4800] ;  /* 0x004800009e18783b */ /* 0x000f220000004200 */
[C---:B------:R-:W-:Y:S04]  /*1ac40*/  HMMA.16816.F32 R120, R16.reuse, R36, R120 ;  /* 0x000000241078723c */ /* 0x040fe80000001878 */
[----:B------:R-:W-:Y:S02]  /*1ac50*/  FADD.FTZ R177, R177, R166 ;  /* 0x000000a6b1b17221 */ /* 0x000fe40000010000 */
[----:B------:R-:W-:Y:S02]  /*1ac60*/  FADD.FTZ R174, R174, R173 ;  /* 0x000000adaeae7221 */ /* 0x000fe40000010000 */
[C---:B------:R-:W-:Y:S01]  /*1ac70*/  HMMA.16816.F32 R124, R16.reuse, R38, R124 ;  /* 0x00000026107c723c */ /* 0x040fe2000000187c */
[----:B------:R-:W-:Y:S01]  /*1ac80*/  LDSM.16.MT88.4 R36, [R157+0x1000] ;  /* 0x001000009d24783b */ /* 0x000fe20000004200 */
[----:B------:R-:W1:Y:S02]  /*1ac90*/  MUFU.EX2 R172, R172 ;  /* 0x000000ac00ac7308 */ /* 0x000e640000000800 */
[----:B------:R-:W-:Y:S02]  /*1aca0*/  FADD.FTZ R178, R178, R177 ;  /* 0x000000b1b2b27221 */ /* 0x000fe40000010000 */
[----:B------:R-:W-:Y:S02]  /*1acb0*/  FADD.FTZ R175, R175, R174 ;  /* 0x000000aeafaf7221 */ /* 0x000fe40000010000 */
[C---:B------:R-:W-:Y:S04]  /*1acc0*/  HMMA.16816.F32 R40, R16.reuse, R128, R40 ;  /* 0x000000801028723c */ /* 0x040fe80000001828 */
[----:B------:R-:W-:Y:S01]  /*1acd0*/  MUFU.EX2 R169, R169 ;  /* 0x000000a900a97308 */ /* 0x000fe20000000800 */
[----:B------:R-:W-:Y:S02]  /*1ace0*/  FADD.FTZ R179, R179, R178 ;  /* 0x000000b2b3b37221 */ /* 0x000fe40000010000 */
[----:B------:R-:W-:Y:S01]  /*1acf0*/  FADD.FTZ R176, R176, R175 ;  /* 0x000000afb0b07221 */ /* 0x000fe20000010000 */
[C---:B------:R-:W-:Y:S01]  /*1ad00*/  HMMA.16816.F32 R44, R16.reuse, R130, R44 ;  /* 0x00000082102c723c */ /* 0x040fe2000000182c */
[----:B------:R-:W-:Y:S03]  /*1ad10*/  LDSM.16.MT88.4 R128, [R156+0x1000] ;  /* 0x001000009c80783b */ /* 0x000fe60000004200 */
[----:B------:R-:W-:Y:S02]  /*1ad20*/  FADD.FTZ R179, R180, R179 ;  /* 0x000000b3b4b37221 */ /* 0x000fe40000010000 */
[----:B------:R-:W1:Y:S02]  /*1ad30*/  MUFU.EX2 R168, R168 ;  /* 0x000000a800a87308 */ /* 0x000e640000000800 */
[C---:B------:R-:W-:Y:S08]  /*1ad40*/  HMMA.16816.F32 R48, R16.reuse, R132, R48 ;  /* 0x000000841030723c */ /* 0x040ff00000001830 */
[C---:B------:R-:W-:Y:S01]  /*1ad50*/  HMMA.16816.F32 R52, R16.reuse, R134, R52 ;  /* 0x000000861034723c */ /* 0x040fe20000001834 */
[----:B------:R-:W-:Y:S01]  /*1ad60*/  LDSM.16.MT88.4 R132, [R158+0x3000] ;  /* 0x003000009e84783b */ /* 0x000fe20000004200 */
[----:B------:R-:W1:Y:S06]  /*1ad70*/  MUFU.EX2 R170, R170 ;  /* 0x000000aa00aa7308 */ /* 0x000e6c0000000800 */
[C---:B-----5:R-:W-:Y:S08]  /*1ad80*/  HMMA.16816.F32 R56, R16.reuse, R28, R56 ;  /* 0x0000001c1038723c */ /* 0x060ff00000001838 */
        /* <DEDUP_REMOVED lines=10> */
[----:B------:R-:W1:Y:S07]  /*1ae30*/  LDSM.16.MT88.4 R32, [R9+0x1000] ;  /* 0x001000000920783b */ /* 0x000e6e0000004200 */
[C---:B-----5:R-:W-:Y:S08]  /*1ae40*/  HMMA.16816.F32 R88, R16.reuse, R28, R88 ;  /* 0x0000001c1058723c */ /* 0x060ff00000001858 */
[C---:B------:R-:W-:Y:S01]  /*1ae50*/  HMMA.16816.F32 R92, R16.reuse, R30, R92 ;  /* 0x0000001e105c723c */ /* 0x040fe2000000185c */
[----:B------:R-:W5:Y:S07]  /*1ae60*/  LDSM.16.MT88.4 R28, [R156+0x3000] ;  /* 0x003000009c1c783b */ /* 0x000f6e0000004200 */
[C---:B---3--:R-:W-:Y:S08]  /*1ae70*/  HMMA.16816.F32 R96, R16.reuse, R20, R96 ;  /* 0x000000141060723c */ /* 0x048ff00000001860 */
[----:B------:R-:W-:Y:S01]  /*1ae80*/  HMMA.16816.F32 R100, R16, R22, R100 ;  /* 0x000000161064723c */ /* 0x000fe20000001864 */
[----:B------:R-:W3:Y:S06]  /*1ae90*/  LDSM.16.MT88.4 R20, [R9+0x3000] ;  /* 0x003000000914783b */ /* 0x000eec0000004200 */
[----:B------:R-:W-:Y:S01]  /*1aea0*/  F2FP.PACK_AB R16, R186, R183 ;  /* 0x000000b7ba10723e */ /* 0x000fe200000000ff */
[----:B------:R-:W-:Y:S01]  /*1aeb0*/  FADD.FTZ R183, R183, R176 ;  /* 0x000000b0b7b77221 */ /* 0x000fe20000010000 */
[----:B------:R-:W-:Y:S03]  /*1aec0*/  F2FP.PACK_AB R18, R188, R181 ;  /* 0x000000b5bc12723e */ /* 0x000fe600000000ff */
[----:B--2---:R-:W-:Y:S01]  /*1aed0*/  F2FP.PACK_AB R17, R185, R184 ;  /* 0x000000b8b911723e */ /* 0x004fe200000000ff */
[----:B------:R-:W-:Y:S01]  /*1aee0*/  FADD.FTZ R184, R184, R179 ;  /* 0x000000b3b8b87221 */ /* 0x000fe20000010000 */
[----:B-1----:R-:W-:Y:S01]  /*1aef0*/  F2FP.PACK_AB R19, R187, R182 ;  /* 0x000000b6bb13723e */ /* 0x002fe200000000ff */
        /* <DEDUP_REMOVED lines=20> */
[C---:B------:R-:W-:Y:S08]  /*1b040*/  HMMA.16816.F32 R48, R16.reuse, R148, R48 ;  /* 0x000000941030723c */ /* 0x040ff00000001830 */
[C---:B------:R-:W-:Y:S01]  /*1b050*/  HMMA.16816.F32 R52, R16.reuse, R150, R52 ;  /* 0x000000961034723c */ /* 0x040fe20000001834 */
[----:B------:R-:W-:Y:S07]  /*1b060*/  LDSM.16.MT88.4 R148, [R157+0x3800] ;  /* 0x003800009d94783b */ /* 0x000fee0000004200 */
[C---:B-----5:R-:W-:Y:S08]  /*1b070*/  HMMA.16816.F32 R56, R16.reuse, R28, R56 ;  /* 0x0000001c1038723c */ /* 0x060ff00000001838 */
        /* <DEDUP_REMOVED lines=14> */
[C---:B---3--:R-:W-:Y:S08]  /*1b160*/  HMMA.16816.F32 R96, R16.reuse, R20, R96 ;  /* 0x000000141060723c */ /* 0x048ff00000001860 */
        /* <DEDUP_REMOVED lines=11> */
[C---:B------:R-:W-:Y:S01]  /*1b220*/  HMMA.16816.F32 R132, R16.reuse, R128, R4 ;  /* 0x000000801084723c */ /* 0x040fe20000001804 */
[----:B------:R-:W3:Y:S02]  /*1b230*/  LDSM.16.MT88.4 R4, [R9+0x3800] ;  /* 0x003800000904783b */ /* 0x000ee40000004200 */
[----:B------:R-:W-:Y:S02]  /*1b240*/  FADD.FTZ R170, R170, R169 ;  /* 0x000000a9aaaa7221 */ /* 0x000fe40000010000 */
[----:B------:R-:W-:Y:S02]  /*1b250*/  FADD.FTZ R235, R172, R167 ;  /* 0x000000a7aceb7221 */ /* 0x000fe40000010000 */
[----:B------:R-:W-:Y:S01]  /*1b260*/  FADD.FTZ R238, R189, R170 ;  /* 0x000000aabdee7221 */ /* 0x000fe20000010000 */
[C---:B------:R-:W-:Y:S01]  /*1b270*/  HMMA.16816.F32 R128, R16.reuse, R130, R12 ;  /* 0x000000821080723c */ /* 0x040fe2000000180c */
[----:B------:R-:W5:Y:S07]  /*1b280*/  LDSM.16.MT88.4 R12, [R158+0x5800] ;  /* 0x005800009e0c783b */ /* 0x000f6e0000004200 */
[C---:B-1----:R-:W-:Y:S07]  /*1b290*/  HMMA.16816.F32 R104, R16.reuse, R24, R104 ;  /* 0x000000181068723c */ /* 0x042fee0000001868 */
[----:B------:R-:W-:Y:S01]  /*1b2a0*/  IADD3 R24, R240, -0x2, RZ ;  /* 0xfffffffef0187810 */ /* 0x000fe20007ffe0ff */
[C---:B------:R-:W-:Y:S03]  /*1b2b0*/  HMMA.16816.F32 R108, R16.reuse, R26, R108 ;  /* 0x0000001a106c723c */ /* 0x040fe6000000186c */
[C---:B------:R-:W-:Y:S05]  /*1b2c0*/  ISETP.GE.AND P0, PT, R24.reuse, R231, PT ;  /* 0x000000e71800720c */ /* 0x040fea0003f06270 */
[C---:B--2---:R-:W-:Y:S08]  /*1b2d0*/  HMMA.16816.F32 R112, R16.reuse, R32, R112 ;  /* 0x000000201070723c */ /* 0x044ff00000001870 */
[C---:B------:R-:W-:Y:S04]  /*1b2e0*/  HMMA.16816.F32 R116, R16.reuse, R34, R116 ;  /* 0x000000221074723c */ /* 0x040fe80000001874 */
[----:B------:R-:W-:Y:S04]  /*1b2f0*/  @P0 SHF.R.S32.HI R3, RZ, 0x1f, R24 ;  /* 0x0000001fff030819 */ /* 0x000fe80000011418 */
[C---:B----4-:R-:W-:Y:S04]  /*1b300*/  HMMA.16816.F32 R120, R16.reuse, R28, R120 ;  /* 0x0000001c1078723c */ /* 0x050fe80000001878 */
        /* <DEDUP_REMOVED lines=13> */
[C---:B-----5:R-:W-:Y:S08]  /*1b3e0*/  HMMA.16816.F32 R72, R16.reuse, R12, R72 ;  /* 0x0000000c1048723c */ /* 0x060ff00000001848 */
[C---:B------:R-:W-:Y:S01]  /*1b3f0*/  HMMA.16816.F32 R76, R16.reuse, R14, R76 ;  /* 0x0000000e104c723c */ /* 0x040fe2000000184c */
[----:B------:R-:W2:Y:S07]  /*1b400*/  LDSM.16.MT88.4 R12, [R9+0x5800] ;  /* 0x00580000090c783b */ /* 0x000eae0000004200 */
[C---:B------:R-:W-:Y:S07]  /*1b410*/  HMMA.16816.F32 R80, R16.reuse, R20, R80 ;  /* 0x000000141050723c */ /* 0x040fee0000001850 */
        /* <DEDUP_REMOVED lines=40> */
.L_x_4405:
[----:B------:R-:W-:Y:S02]  /*1b6a0*/  MOV R5, 0x1f ;  /* 0x0000001f00057802 */ /* 0x000fe40000000f00 */
[----:B------:R-:W-:Y:S01]  /*1b6b0*/  MOV R4, 0xffffffff ;  /* 0xffffffff00047802 */ /* 0x000fe20000000f00 */
[----:B------:R-:W-:Y:S05]  /*1b6c0*/  BRA.DIV ~URZ, `(.L_x_4415) ;  /* 0x000052a27f007947 */ /* 0x000fea000b800000 */
[----:B------:R1:W2:Y:S02]  /*1b6d0*/  SHFL.BFLY PT, R7, R235, 0x2, 0x1f ;  /* 0x0c401f00eb077f89 */ /* 0x0002a400000e0000 */
.L_x_4488:
[----:B--2---:R-:W-:Y:S01]  /*1b6e0*/  FADD.FTZ R8, R7, R235 ;  /* 0x000000eb07087221 */ /* 0x004fe20000010000 */
[----:B------:R-:W-:Y:S05]  /*1b6f0*/  BRA.DIV ~URZ, `(.L_x_4416) ;  /* 0x000052c27f007947 */ /* 0x000fea000b800000 */
[----:B------:R-:W2:Y:S04]  /*1b700*/  SHFL.BFLY PT, R5, R238, 0x2, 0x1f ;  /* 0x0c401f00ee057f89 */ /* 0x000ea800000e0000 */
[----:B------:R-:W3:Y:S01]  /*1b710*/  SHFL.BFLY PT, R3, R8, 0x1, 0x1f ;  /* 0x0c201f0008037f89 */ /* 0x000ee200000e0000 */
[----:B--2---:R-:W-:-:S02]  /*1b720*/  FADD.FTZ R12, R5, R238 ;  /* 0x000000ee050c7221 */ /* 0x004fc40000010000 */
[----:B---3--:R-:W-:-:S03]  /*1b730*/  FADD.FTZ R3, R8, R3 ;  /* 0x0000000308037221 */ /* 0x008fc60000010000 */
[----:B------:R2:W3:Y:S04]  /*1b740*/  SHFL.BFLY PT, R7, R12, 0x1, 0x1f ;  /* 0x0c201f000c077f89 */ /* 0x0004e800000e0000 */
.L_x_4489:
        /* <DEDUP_REMOVED lines=116> */
.L_x_4314:
        /* <DEDUP_REMOVED lines=16> */
.L_x_4418:
[----:B------:R-:W-:Y:S05]  /*1bf90*/  BSYNC B0 ;  /* 0x0000000000007941 */ /* 0x000fea0003800000 */
.L_x_4417:
        /* <DEDUP_REMOVED lines=12> */
[----:B------:R-:W-:Y:S02]  /*1c060*/  LOP3.LUT R16, R16, 0x1c0, RZ, 0xc0, !PT ;  /* 0x000001c010107812 */ /* 0x000fe400078ec0ff */
        /* <DEDUP_REMOVED lines=10> */
[----:B------:R-:W-:Y:S01]  /*1c110*/  F2FP.PACK_AB R28, R135, R134 ;  /* 0x00000086871c723e */ /* 0x000fe200000000ff */
[----:B------:R-:W-:Y:S01]  /*1c120*/  IMAD.MOV.U32 R16, RZ, RZ, 0x40 ;  /* 0x00000040ff107424 */ /* 0x000fe200078e00ff */
[----:B------:R-:W-:Y:S01]  /*1c130*/  F2FP.PACK_AB R21, R129, R128 ;  /* 0x000000808115723e */ /* 0x000fe200000000ff */
[----:B------:R-:W-:Y:S01]  /*1c140*/  IMAD.SHL.U32 R25, R15, 0x2, RZ ;  /* 0x000000020f197824 */ /* 0x000fe200078e00ff */
[----:B------:R-:W-:-:S02]  /*1c150*/  SEL R20, R20, 0xffffffe0, !P1 ;  /* 0xffffffe014147807 */ /* 0x000fc40004800000 */
[----:B------:R-:W-:Y:S02]  /*1c160*/  SEL R16, R16, 0xffffffc0, !P2 ;  /* 0xffffffc010107807 */ /* 0x000fe40005000000 */
[C---:B------:R-:W-:Y:S01]  /*1c170*/  IADD3 R15, R25.reuse, 0x80, RZ ;  /* 0x00000080190f7810 */ /* 0x040fe20007ffe0ff */
[C---:B------:R-:W-:Y:S01]  /*1c180*/  IMAD.IADD R19, R25.reuse, 0x1, R20 ;  /* 0x0000000119137824 */ /* 0x040fe200078e0214 */
[----:B------:R-:W-:Y:S01]  /*1c190*/  IADD3 R22, R25, 0x70, RZ ;  /* 0x0000007019167810 */ /* 0x000fe20007ffe0ff */
[----:B------:R2:W-:Y:S01]  /*1c1a0*/  STS [R25+0x80], R30 ;  /* 0x0000801e19007388 */ /* 0x0005e20000000800 */
[----:B------:R-:W-:Y:S02]  /*1c1b0*/  @P0 IADD3 R22, R15, 0x10, RZ ;  /* 0x000000100f160810 */ /* 0x000fe40007ffe0ff */
[----:B------:R-:W-:Y:S01]  /*1c1c0*/  F2FP.PACK_AB R15, R131, R130 ;  /* 0x00000082830f723e */ /* 0x000fe200000000ff */
[----:B------:R3:W-:Y:S01]  /*1c1d0*/  STS [R25+0x480], R28 ;  /* 0x0004801c19007388 */ /* 0x0007e20000000800 */
        /* <DEDUP_REMOVED lines=11> */
[----:B------:R-:W-:Y:S01]  /*1c290*/  F2FP.PACK_AB R29, R45, R44 ;  /* 0x0000002c2d1d723e */ /* 0x000fe200000000ff */
[----:B------:R1:W-:Y:S01]  /*1c2a0*/  STS [R19+0x480], R24 ;  /* 0x0004801813007388 */ /* 0x0003e20000000800 */
[----:B------:R-:W-:-:S02]  /*1c2b0*/  F2FP.PACK_AB R31, R47, R46 ;  /* 0x0000002e2f1f723e */ /* 0x000fc400000000ff */
[----:B------:R-:W-:Y:S01]  /*1c2c0*/  ISETP.NE.U32.AND P0, PT, RZ, c[0x0][0x508], PT ;  /* 0x00014200ff007a0c */ /* 0x000fe20003f05070 */
[----:B------:R1:W-:Y:S01]  /*1c2d0*/  STS [R20], R17 ;  /* 0x0000001114007388 */ /* 0x0003e20000000800 */
[----:B--2---:R-:W-:Y:S02]  /*1c2e0*/  F2FP.PACK_AB R30, R117, R116 ;  /* 0x00000074751e723e */ /* 0x004fe400000000ff */
[----:B------:R-:W-:Y:S01]  /*1c2f0*/  ISETP.NE.AND.EX P1, PT, RZ, c[0x0][0x50c], PT, P0 ;  /* 0x00014300ff007a0c */ /* 0x000fe20003f25300 */
[----:B------:R2:W-:Y:S01]  /*1c300*/  STS [R20+0x400], R23 ;  /* 0x0004001714007388 */ /* 0x0005e20000000800 */
[----:B---3--:R-:W-:Y:S02]  /*1c310*/  F2FP.PACK_AB R28, R115, R114 ;  /* 0x00000072731c723e */ /* 0x008fe400000000ff */
[----:B------:R-:W-:Y:S01]  /*1c320*/  ISETP.NE.U32.AND P2, PT, RZ, c[0x0][0x500], PT ;  /* 0x00014000ff007a0c */ /* 0x000fe20003f45070 */
[----:B----4-:R-:W-:-:S03]  /*1c330*/  IMAD.IADD R15, R25, 0x1, R16 ;  /* 0x00000001190f7824 */ /* 0x010fc600078e0210 */
[----:B------:R-:W-:Y:S01]  /*1c340*/  ISETP.NE.AND.EX P2, PT, RZ, c[0x0][0x504], PT, P2 ;  /* 0x00014100ff007a0c */ /* 0x000fe20003f45320 */
[----:B-1----:R-:W-:Y:S01]  /*1c350*/  IMAD.IADD R21, R16, 0x1, R22 ;  /* 0x0000000110157824 */ /* 0x002fe200078e0216 */
[----:B------:R1:W-:Y:S01]  /*1c360*/  STS [R15+0x80], R34 ;  /* 0x000080220f007388 */ /* 0x0003e20000000800 */
[----:B------:R-:W-:-:S03]  /*1c370*/  F2FP.PACK_AB R26, R121, R120 ;  /* 0x00000078791a723e */ /* 0x000fc600000000ff */
[----:B------:R3:W-:Y:S01]  /*1c380*/  STS [R15+0x480], R28 ;  /* 0x0004801c0f007388 */ /* 0x0007e20000000800 */
[----:B------:R-:W-:-:S03]  /*1c390*/  F2FP.PACK_AB R24, R123, R122 ;  /* 0x0000007a7b18723e */ /* 0x000fc600000000ff */
[----:B------:R4:W-:Y:S01]  /*1c3a0*/  STS [R21], R30 ;  /* 0x0000001e15007388 */ /* 0x0009e20000000800 */
[----:B------:R-:W-:-:S03]  /*1c3b0*/  IMAD.IADD R17, R16, 0x1, R19 ;  /* 0x0000000110117824 */ /* 0x000fc600078e0213 */
[----:B------:R4:W-:Y:S01]  /*1c3c0*/  STS [R21+0x400], R32 ;  /* 0x0004002015007388 */ /* 0x0009e20000000800 */
[----:B------:R-:W-:Y:S01]  /*1c3d0*/  IMAD.IADD R16, R20, 0x1, R16 ;  /* 0x0000000114107824 */ /* 0x000fe200078e0210 */
[----:B--2---:R-:W-:Y:S02]  /*1c3e0*/  F2FP.PACK_AB R23, R125, R124 ;  /* 0x0000007c7d17723e */ /* 0x004fe400000000ff */
[----:B------:R2:W-:Y:S04]  /*1c3f0*/  STS [R17+0x80], R26 ;  /* 0x0000801a11007388 */ /* 0x0005e80000000800 */
[----:B------:R2:W-:Y:S04]  /*1c400*/  STS [R17+0x480], R24 ;  /* 0x0004801811007388 */ /* 0x0005e80000000800 */
[----:B------:R2:W-:Y:S01]  /*1c410*/  STS [R16], R23 ;  /* 0x0000001710007388 */ /* 0x0005e20000000800 */
[----:B-1----:R-:W-:-:S03]  /*1c420*/  F2FP.PACK_AB R34, R63, R62 ;  /* 0x0000003e3f22723e */ /* 0x002fc600000000ff */
[----:B------:R1:W-:Y:S01]  /*1c430*/  STS [R16+0x400], R27 ;  /* 0x0004001b10007388 */ /* 0x0003e20000000800 */
[----:B---3--:R-:W-:Y:S02]  /*1c440*/  F2FP.PACK_AB R28, R41, R40 ;  /* 0x00000028291c723e */ /* 0x008fe400000000ff */
        /* <DEDUP_REMOVED lines=9> */
[----:B------:R2:W-:Y:S01]  /*1c4e0*/  STS [R19+0x4080], R26 ;  /* 0x0040801a13007388 */ /* 0x0005e20000000800 */
[----:B-1----:R-:W-:-:S03]  /*1c4f0*/  F2FP.PACK_AB R27, R55, R54 ;  /* 0x00000036371b723e */ /* 0x002fc600000000ff */
[----:B------:R1:W-:Y:S04]  /*1c500*/  STS [R19+0x4480], R24 ;  /* 0x0044801813007388 */ /* 0x0003e80000000800 */
        /* <DEDUP_REMOVED lines=12> */
[----:B------:R1:W-:Y:S01]  /*1c5d0*/  STS [R17+0x4080], R26 ;  /* 0x0040801a11007388 */ /* 0x0003e20000000800 */
[----:B------:R-:W-:-:S03]  /*1c5e0*/  F2FP.PACK_AB R23, R69, R68 ;  /* 0x000000444517723e */ /* 0x000fc600000000ff */
        /* <DEDUP_REMOVED lines=10> */
[----:B------:R-:W-:Y:S01]  /*1c690*/  STS [R22+0x8000], R29 ;  /* 0x0080001d16007388 */ /* 0x000fe20000000800 */
        /* <DEDUP_REMOVED lines=11> */
[----:B------:R-:W-:Y:S04]  /*1c750*/  STS [R15+0x8080], R32 ;  /* 0x008080200f007388 */ /* 0x000fe80000000800 */
[----:B------:R2:W-:Y:S01]  /*1c760*/  STS [R15+0x8480], R28 ;  /* 0x0084801c0f007388 */ /* 0x0005e20000000800 */
[----:B-1----:R-:W-:-:S03]  /*1c770*/  F2FP.PACK_AB R22, R99, R98 ;  /* 0x000000626316723e */ /* 0x002fc600000000ff */
[----:B------:R1:W-:Y:S01]  /*1c780*/  STS [R21+0x8000], R34 ;  /* 0x0080002215007388 */ /* 0x0003e20000000800 */
[----:B------:R-:W-:-:S03]  /*1c790*/  F2FP.PACK_AB R26, R97, R96 ;  /* 0x00000060611a723e */ /* 0x000fc600000000ff */
[----:B------:R1:W-:Y:S01]  /*1c7a0*/  STS [R21+0x8400], R30 ;  /* 0x0084001e15007388 */ /* 0x0003e20000000800 */
[----:B---3--:R-:W-:Y:S01]  /*1c7b0*/  F2FP.PACK_AB R19, R103, R102 ;  /* 0x000000666713723e */ /* 0x008fe200000000ff */
[----:B------:R-:W-:Y:S02]  /*1c7c0*/  IMAD.MOV.U32 R24, RZ, RZ, 0x4 ;  /* 0x00000004ff187424 */ /* 0x000fe400078e00ff */
[----:B------:R1:W-:Y:S01]  /*1c7d0*/  STS [R17+0x8080], R26 ;  /* 0x0080801a11007388 */ /* 0x0003e20000000800 */
[----:B----4-:R-:W-:-:S03]  /*1c7e0*/  F2FP.PACK_AB R23, R101, R100 ;  /* 0x000000646517723e */ /* 0x010fc600000000ff */
[----:B------:R1:W-:Y:S01]  /*1c7f0*/  STS [R17+0x8480], R22 ;  /* 0x0084801611007388 */ /* 0x0003e20000000800 */
[----:B--2---:R-:W-:-:S03]  /*1c800*/  IMAD.MOV.U32 R20, RZ, RZ, c[0x0][0x388] ;  /* 0x0000e200ff147624 */ /* 0x004fc600078e00ff */
[----:B------:R1:W-:Y:S04]  /*1c810*/  STS [R16+0x8000], R23 ;  /* 0x0080001710007388 */ /* 0x0003e80000000800 */
[----:B------:R1:W-:Y:S01]  /*1c820*/  STS [R16+0x8400], R19 ;  /* 0x0084001310007388 */ /* 0x0003e20000000800 */
        /* <DEDUP_REMOVED lines=13> */
.L_x_4421:
        /* <DEDUP_REMOVED lines=34> */
[----:B----4-:R-:W-:Y:S01]  /*1cb20*/  IMAD.MOV R23, RZ, RZ, -R26 ;  /* 0x000000ffff177224 */ /* 0x010fe200078e0a1a */
[----:B------:R-:W-:-:S02]  /*1cb30*/  SHF.R.S32.HI R27, RZ, 0x1f, R18 ;  /* 0x0000001fff1b7819 */ /* 0x000fc40000011412 */
[----:B------:R-:W-:Y:S01]  /*1cb40*/  IADD3.X R31, R22, R21, R24, P1, P0 ;  /* 0x00000015161f7210 */ /* 0x000fe20000fe0418 */
[----:B------:R-:W-:Y:S01]  /*1cb50*/  IMAD R23, R23, c[0x0][0x4e8], R16 ;  /* 0x00013a0017177a24 */ /* 0x000fe200078e0210 */
[----:B------:R-:W-:Y:S01]  /*1cb60*/  LOP3.LUT R22, R18, 0xffffffe0, RZ, 0xc0, !PT ;  /* 0xffffffe012167812 */ /* 0x000fe200078ec0ff */
[----:B------:R-:W-:Y:S01]  /*1cb70*/  IMAD.MOV.U32 R21, RZ, RZ, c[0x0][0x4ac] ;  /* 0x00012b00ff157624 */ /* 0x000fe200078e00ff */
[----:B------:R-:W-:Y:S01]  /*1cb80*/  LEA.HI R18, R27, R12, RZ, 0x3 ;  /* 0x0000000c1b127211 */ /* 0x000fe200078f18ff */
[-C--:B------:R-:W-:Y:S01]  /*1cb90*/  IMAD R25, R29, R23.reuse, RZ ;  /* 0x000000171d197224 */ /* 0x080fe200078e02ff */
[----:B------:R-:W-:Y:S01]  /*1cba0*/  SHF.R.S32.HI R26, RZ, 0x1f, R23 ;  /* 0x0000001fff1a7819 */ /* 0x000fe20000011417 */
[----:B------:R-:W-:Y:S01]  /*1cbb0*/  IMAD.WIDE.U32 R30, R28, R23, R30 ;  /* 0x000000171c1e7225 */ /* 0x000fe200078e001e */
[----:B------:R-:W-:Y:S02]  /*1cbc0*/  SEL R21, R21, c[0x0][0x454], P2 ;  /* 0x0001150015157a07 */ /* 0x000fe40001000000 */
[----:B------:R-:W-:Y:S01]  /*1cbd0*/  LOP3.LUT R29, R18, 0xffffff8, RZ, 0xc0, !PT ;  /* 0x0ffffff8121d7812 */ /* 0x000fe200078ec0ff */
[----:B------:R-:W-:-:S02]  /*1cbe0*/  IMAD.MOV.U32 R23, RZ, RZ, c[0x0][0x4a8] ;  /* 0x00012a00ff177624 */ /* 0x000fc400078e00ff */
[----:B------:R-:W-:Y:S02]  /*1cbf0*/  IMAD.IADD R22, R211, 0x1, -R22 ;  /* 0x00000001d3167824 */ /* 0x000fe400078e0a16 */
        /* <DEDUP_REMOVED lines=21> */
[----:B------:R-:W-:-:S04]  /*1cd50*/  ISETP.GE.AND P1, PT, R29, R18, PT ;  /* 0x000000121d00720c */ /* 0x000fc80003f26270 */
[----:B------:R-:W-:Y:S01]  /*1cd60*/  P2R R12, PR, RZ, 0x2 ;  /* 0x00000002ff0c7803 */ /* 0x000fe20000000000 */
[----:B--2---:R1:W-:Y:S01]  /*1cd70*/  @!P0 ST.E [R30.64], R14 ;  /* 0x0000000e1e008985 */ /* 0x0043e2000c101908 */
[----:B------:R-:W-:Y:S01]  /*1cd80*/  ISETP.GE.AND P0, PT, R25, R18, PT ;  /* 0x000000121900720c */ /* 0x000fe20003f06270 */
        /* <DEDUP_REMOVED lines=10> */
[----:B------:R-:W-:-:S02]  /*1ce30*/  SHF.R.S32.HI R2, RZ, 0x1f, R19 ;  /* 0x0000001fff027819 */ /* 0x000fc40000011413 */
[----:B------:R-:W-:Y:S01]  /*1ce40*/  IADD3 R5, R5, R15, RZ ;  /* 0x0000000f05057210 */ /* 0x000fe20007ffe0ff */
[----:B------:R2:W1:Y:S01]  /*1ce50*/  LDS.128 R52, [R140+0x2080] ;  /* 0x002080008c347984 */ /* 0x0004620000000c00 */
[----:B------:R-:W-:Y:S01]  /*1ce60*/  LEA R3, R0, R65, 0x5 ;  /* 0x0000004100037211 */ /* 0x000fe200078e28ff */
[----:B------:R-:W-:Y:S01]  /*1ce70*/  IMAD R2, R2, c[0x0][0x3f0], RZ ;  /* 0x0000fc0002027a24 */ /* 0x000fe200078e02ff */
[----:B------:R-:W-:Y:S01]  /*1ce80*/  IADD3 R65, R65, R224, RZ ;  /* 0x000000e041417210 */ /* 0x000fe20007ffe0ff */
[C---:B------:R-:W-:Y:S01]  /*1ce90*/  IMAD.WIDE.U32 R6, R221.reuse, c[0x0][0x3e8], R4 ;  /* 0x0000fa00dd067a25 */ /* 0x040fe200078e0004 */
[----:B------:R-:W-:Y:S01]  /*1cea0*/  IADD3 R0, R224, R3, RZ ;  /* 0x00000003e0007210 */ /* 0x000fe20007ffe0ff */
[----:B------:R2:W1:Y:S02]  /*1ceb0*/  LDS.128 R48, [R140+0x3080] ;  /* 0x003080008c307984 */ /* 0x0004640000000c00 */
[----:B------:R-:W-:Y:S01]  /*1cec0*/  IMAD R7, R221, c[0x0][0x3ec], R7 ;  /* 0x0000fb00dd077a24 */ /* 0x000fe200078e0207 */
[----:B------:R-:W-:Y:S01]  /*1ced0*/  MOV R3, R0 ;  /* 0x0000000000037202 */ /* 0x000fe20000000f00 */
[----:B------:R-:W-:Y:S01]  /*1cee0*/  @P3 IMAD.HI.U32 R4, R0, c[0x0][0x4ec], RZ ;  /* 0x00013b0000043a27 */ /* 0x000fe200078e00ff */
[----:B------:R2:W1:Y:S03]  /*1cef0*/  LDS.128 R44, [R140+0x4080] ;  /* 0x004080008c2c7984 */ /* 0x0004660000000c00 */
[C---:B-1----:R-:W-:Y:S01]  /*1cf00*/  IMAD.WIDE.U32 R14, R19.reuse, c[0x0][0x3f0], R6 ;  /* 0x0000fc00130e7a25 */ /* 0x042fe200078e0006 */
[----:B------:R-:W-:Y:S01]  /*1cf10*/  @P3 SHF.R.U32.HI R3, RZ, c[0x0][0x4f0], R4 ;  /* 0x00013c00ff033a19 */ /* 0x000fe20000011604 */
[----:B------:R2:W1:Y:S02]  /*1cf20*/  LDS.128 R40, [R140+0x5080] ;  /* 0x005080008c287984 */ /* 0x0004640000000c00 */
[----:B------:R-:W-:Y:S01]  /*1cf30*/  IMAD R2, R19, c[0x0][0x3f4], R2 ;  /* 0x0000fd0013027a24 */ /* 0x000fe200078e0202 */
        /* <DEDUP_REMOVED lines=23> */
.L_x_4490:
[----:B------:R-:W-:Y:S05]  /*1d0b0*/  BRA.DIV ~URZ, `(.L_x_4424) ;  /* 0x00003a527f007947 */ /* 0x000fea000b800000 */
[----:B------:R2:W3:Y:S02]  /*1d0c0*/  SHFL.IDX PT, R9, R2, RZ, 0x181f ;  /* 0x00181fff02097589 */ /* 0x0004e400000e0000 */
.L_x_4491:
        /* <DEDUP_REMOVED lines=16> */
[----:B------:R3:W-:Y:S04]  /*1d1d0*/  @!P1 ST.E.128 [R14.64], R44 ;  /* 0x0000002c0e009985 */ /* 0x0007e8000c101d08 */
[----:B-1----:R3:W-:Y:S02]  /*1d1e0*/  @!P0 ST.E.128 [R68.64], R28 ;  /* 0x0000001c44008985 */ /* 0x0027e4000c101d08 */
.L_x_4426:
[----:B------:R-:W-:Y:S05]  /*1d1f0*/  BSYNC B0 ;  /* 0x0000000000007941 */ /* 0x000fea0003800000 */
.L_x_4425:
[----:B------:R-:W-:Y:S05]  /*1d200*/  BRA.DIV ~URZ, `(.L_x_4427) ;  /* 0x000039627f007947 */ /* 0x000fea000b800000 */
[----:B-1-3--:R1:W3:Y:S04]  /*1d210*/  SHFL.IDX PT, R28, R64, 0x1, 0x181f ;  /* 0x00381f00401c7f89 */ /* 0x00a2e800000e0000 */
[----:B------:R1:W2:Y:S02]  /*1d220*/  SHFL.IDX PT, R15, R2, 0x1, 0x181f ;  /* 0x00381f00020f7f89 */ /* 0x0002a400000e0000 */
.L_x_4492:
        /* <DEDUP_REMOVED lines=16> */
.L_x_4429:
[----:B------:R-:W-:Y:S05]  /*1d330*/  BSYNC B0 ;  /* 0x0000000000007941 */ /* 0x000fea0003800000 */
.L_x_4428:
[----:B------:R-:W-:Y:S05]  /*1d340*/  BRA.DIV ~URZ, `(.L_x_4430) ;  /* 0x000038f27f007947 */ /* 0x000fea000b800000 */
[----:B--2---:R2:W1:Y:S02]  /*1d350*/  SHFL.IDX PT, R24, R64, 0x2, 0x181f ;  /* 0x00581f0040187f89 */ /* 0x00446400000e0000 */
.L_x_4493:
[----:B------:R-:W-:Y:S05]  /*1d360*/  BRA.DIV ~URZ, `(.L_x_4431) ;  /* 0x000039427f007947 */ /* 0x000fea000b800000 */
[----:B------:R2:W4:Y:S02]  /*1d370*/  SHFL.IDX PT, R15, R2, 0x2, 0x181f ;  /* 0x00581f00020f7f89 */ /* 0x00052400000e0000 */
.L_x_4494:
        /* <DEDUP_REMOVED lines=16> */
.L_x_4433:
[----:B------:R-:W-:Y:S05]  /*1d480*/  BSYNC B0 ;  /* 0x0000000000007941 */ /* 0x000fea0003800000 */
.L_x_4432:
[----:B------:R-:W-:Y:S05]  /*1d490*/  BRA.DIV ~URZ, `(.L_x_4434) ;  /* 0x000038827f007947 */ /* 0x000fea000b800000 */
[----:B-12---:R-:W1:Y:S04]  /*1d4a0*/  SHFL.IDX PT, R64, R64, 0x3, 0x181f ;  /* 0x00781f0040407f89 */ /* 0x006e6800000e0000 */
[----:B------:R2:W4:Y:S02]  /*1d4b0*/  SHFL.IDX PT, R9, R2, 0x3, 0x181f ;  /* 0x00781f0002097f89 */ /* 0x00052400000e0000 */
.L_x_4495:
        /* <DEDUP_REMOVED lines=17> */
.L_x_4422:
[----:B------:R-:W-:Y:S01]  /*1d5d0*/  IMAD R0, R17, c[0x0][0x408], RZ ;  /* 0x0001020011007a24 */ /* 0x000fe200078e02ff */
[----:B------:R-:W-:Y:S01]  /*1d5e0*/  MOV R13, R16 ;  /* 0x00000010000d7202 */ /* 0x000fe20000000f00 */
[----:B------:R-:W-:-:S04]  /*1d5f0*/  IMAD.WIDE.U32 R20, R15, c[0x0][0x408], RZ ;  /* 0x000102000f147a25 */ /* 0x000fc800078e00ff */
[----:B------:R-:W-:Y:S02]  /*1d600*/  IMAD R0, R15, c[0x0][0x40c], R0 ;  /* 0x000103000f007a24 */ /* 0x000fe400078e0200 */
[----:B-1----:R-:W-:-:S03]  /*1d610*/  @P3 IMAD.HI.U32 R9, R16, c[0x0][0x4ec], RZ ;  /* 0x00013b0010093a27 */ /* 0x002fc600078e00ff */
[----:B------:R-:W-:Y:S02]  /*1d620*/  IADD3 R21, R21, R0, RZ ;  /* 0x0000000015157210 */ /* 0x000fe40007ffe0ff */
[----:B------:R-:W-:Y:S02]  /*1d630*/  SHF.R.S32.HI R0, RZ, 0x1f, R19 ;  /* 0x0000001fff007819 */ /* 0x000fe40000011413 */
[----:B------:R-:W-:Y:S01]  /*1d640*/  @P3 SHF.R.U32.HI R13, RZ, c[0x0][0x4f0], R9 ;  /* 0x00013c00ff0d3a19 */ /* 0x000fe20000011609 */
[----:B------:R-:W-:-:S03]  /*1d650*/  IMAD.WIDE.U32 R14, R221, c[0x0][0x438], R20 ;  /* 0x00010e00dd0e7a25 */ /* 0x000fc600078e0014 */
[----:B------:R-:W-:Y:S01]  /*1d660*/  IADD3 R9, -R13, RZ, RZ ;  /* 0x000000ff0d097210 */ /* 0x000fe20007ffe1ff */
[----:B------:R-:W-:Y:S02]  /*1d670*/  IMAD R0, R0, c[0x0][0x440], RZ ;  /* 0x0001100000007a24 */ /* 0x000fe400078e02ff */
[----:B------:R-:W-:Y:S02]  /*1d680*/  IMAD R15, R221, c[0x0][0x43c], R15 ;  /* 0x00010f00dd0f7a24 */ /* 0x000fe400078e020f */
[C---:B------:R-:W-:Y:S02]  /*1d690*/  IMAD R0, R19.reuse, c[0x0][0x444], R0 ;  /* 0x0001110013007a24 */ /* 0x040fe400078e0200 */
[----:B------:R-:W-:-:S04]  /*1d6a0*/  IMAD.WIDE.U32 R14, R19, c[0x0][0x440], R14 ;  /* 0x00011000130e7a25 */ /* 0x000fc800078e000e */
[----:B------:R-:W-:Y:S01]  /*1d6b0*/  IMAD R9, R9, c[0x0][0x4e8], R16 ;  /* 0x00013a0009097a24 */ /* 0x000fe200078e0210 */
[----:B------:R-:W-:Y:S02]  /*1d6c0*/  IADD3 R15, R15, R0, RZ ;  /* 0x000000000f0f7210 */ /* 0x000fe40007ffe0ff */
[----:B------:R-:W-:-:S03]  /*1d6d0*/  SHF.R.S32.HI R0, RZ, 0x1f, R13 ;  /* 0x0000001fff007819 */ /* 0x000fc6000001140d */
[----:B------:R-:W-:-:S04]  /*1d6e0*/  IMAD.WIDE.U32 R14, R225, c[0x0][0x448], R14 ;  /* 0x00011200e10e7a25 */ /* 0x000fc800078e000e */
        /* <DEDUP_REMOVED lines=14> */
.L_x_4496:
[----:B------:R-:W-:Y:S05]  /*1d7d0*/  BRA.DIV ~URZ, `(.L_x_4437) ;  /* 0x000036727f007947 */ /* 0x000fea000b800000 */
[----:B------:R3:W4:Y:S02]  /*1d7e0*/  SHFL.IDX PT, R9, R167, RZ, 0x1c1f ;  /* 0x001c1fffa7097589 */ /* 0x00072400000e0000 */
.L_x_4497:
        /* <DEDUP_REMOVED lines=54> */
[-C--:B----4-:R-:W-:Y:S02]  /*1db50*/  @!P1 LEA R16, P5, R218, R9.reuse, 0x2 ;  /* 0x00000009da109211 */ /* 0x090fe400078a10ff */
[----:B------:R-:W-:Y:S02]  /*1db60*/  @!P0 LEA R14, P2, R154, R9, 0x2 ;  /* 0x000000099a0e8211 */ /* 0x000fe400078410ff */
        /* <DEDUP_REMOVED lines=49> */
[----:B------:R-:W-:Y:S01]  /*1de80*/  @!P2 ST.E.64 [R104.64], R56 ;  /* 0x000000386800a985 */ /* 0x000fe2000c101b08 */
[----:B------:R-:W-:Y:S02]  /*1de90*/  @!P1 LEA.HI.X R41, R163, R168, R162, 0x2, P0 ;  /* 0x000000a8a3299211 */ /* 0x000fe400000f14a2 */
[----:B------:R-:W-:Y:S02]  /*1dea0*/  ISETP.GE.AND P2, PT, R152, c[0x0][0x3c8], PT ;  /* 0x0000f20098007a0c */ /* 0x000fe40003f46270 */
[----:B-----5:R-:W-:Y:S01]  /*1deb0*/  @!P3 LEA R44, P5, R161, R9, 0x2 ;  /* 0x00000009a12cb211 */ /* 0x020fe200078a10ff */
[----:B------:R3:W-:Y:S01]  /*1dec0*/  @!P1 ST.E.64 [R40.64], R60 ;  /* 0x0000003c28009985 */ /* 0x0007e2000c101b08 */
[----:B------:R-:W-:-:S02]  /*1ded0*/  ISETP.GE.AND P1, PT, R150, c[0x0][0x3c8], PT ;  /* 0x0000f20096007a0c */ /* 0x000fc40003f26270 */
[----:B------:R-:W-:Y:S02]  /*1dee0*/  @!P3 LEA.HI.X R45, R161, R168, R160, 0x2, P5 ;  /* 0x000000a8a12db211 */ /* 0x000fe400028f14a0 */
[----:B------:R-:W-:-:S03]  /*1def0*/  ISETP.GE.AND P5, PT, R78, c[0x0][0x3c8], PT ;  /* 0x0000f2004e007a0c */ /* 0x000fc60003fa6270 */
[----:B------:R4:W-:Y:S01]  /*1df00*/  @!P3 ST.E.64 [R44.64], R64 ;  /* 0x000000402c00b985 */ /* 0x0009e2000c101b08 */
[----:B-1----:R-:W-:-:S04]  /*1df10*/  @!P4 LEA R16, P0, R157, R9, 0x2 ;  /* 0x000000099d10c211 */ /* 0x002fc800078010ff */
[-C--:B------:R-:W-:Y:S02]  /*1df20*/  @!P4 LEA.HI.X R17, R157, R168.reuse, R156, 0x2, P0 ;  /* 0x000000a89d11c211 */ /* 0x080fe400000f149c */
[-C--:B------:R-:W-:Y:S02]  /*1df30*/  @!P1 LEA R48, P3, R150, R9.reuse, 0x2 ;  /* 0x0000000996309211 */ /* 0x080fe400078610ff */
[----:B--2---:R-:W-:Y:S01]  /*1df40*/  @!P2 LEA R14, P0, R152, R9, 0x2 ;  /* 0x00000009980ea211 */ /* 0x004fe200078010ff */
[----:B------:R1:W-:Y:S01]  /*1df50*/  @!P4 ST.E.64 [R16.64], R68 ;  /* 0x000000441000c985 */ /* 0x0003e2000c101b08 */
[-C--:B------:R-:W-:Y:S02]  /*1df60*/  @!P1 LEA.HI.X R49, R150, R168.reuse, R149, 0x2, P3 ;  /* 0x000000a896319211 */ /* 0x080fe400018f1495 */
[----:B------:R-:W-:Y:S02]  /*1df70*/  @!P2 LEA.HI.X R15, R152, R168, R151, 0x2, P0 ;  /* 0x000000a8980fa211 */ /* 0x000fe400000f1497 */
[----:B------:R-:W-:-:S03]  /*1df80*/  ISETP.GE.AND P4, PT, R34, c[0x0][0x3c8], PT ;  /* 0x0000f20022007a0c */ /* 0x000fc60003f86270 */
[----:B------:R2:W-:Y:S01]  /*1df90*/  @!P2 ST.E.64 [R14.64], R72 ;  /* 0x000000480e00a985 */ /* 0x0005e2000c101b08 */
[----:B------:R-:W-:Y:S02]  /*1dfa0*/  ISETP.GE.AND P2, PT, R32, c[0x0][0x3c8], PT ;  /* 0x0000f20020007a0c */ /* 0x000fe40003f46270 */
[----:B---3--:R-:W-:Y:S01]  /*1dfb0*/  @!P6 LEA R40, P0, R88, R9, 0x2 ;  /* 0x000000095828e211 */ /* 0x008fe200078010ff */
[----:B------:R3:W-:Y:S01]  /*1dfc0*/  @!P1 ST.E.64 [R48.64], R2 ;  /* 0x0000000230009985 */ /* 0x0007e2000c101b08 */
[----:B------:R-:W-:Y:S02]  /*1dfd0*/  ISETP.GE.AND P1, PT, R30, c[0x0][0x3c8], PT ;  /* 0x0000f2001e007a0c */ /* 0x000fe40003f26270 */
[----:B------:R-:W-:Y:S02]  /*1dfe0*/  @!P6 LEA.HI.X R41, R88, R168, R79, 0x2, P0 ;  /* 0x000000a85829e211 */ /* 0x000fe400000f144f */
[----:B------:R-:W-:-:S03]  /*1dff0*/  ISETP.GE.AND P0, PT, R26, c[0x0][0x3c8], PT ;  /* 0x0000f2001a007a0c */ /* 0x000fc60003f06270 */
        /* <DEDUP_REMOVED lines=16> */
.L_x_4439:
[----:B------:R-:W-:Y:S05]  /*1e100*/  BSYNC B0 ;  /* 0x0000000000007941 */ /* 0x000fea0003800000 */
.L_x_4438:
[----:B------:R-:W-:Y:S05]  /*1e110*/  BRA.DIV ~URZ, `(.L_x_4440) ;  /* 0x00002d927f007947 */ /* 0x000fea000b800000 */
[----:B-1----:R-:W1:Y:S04]  /*1e120*/  SHFL.IDX PT, R166, R166, 0x1, 0x1c1f ;  /* 0x003c1f00a6a67f89 */ /* 0x002e6800000e0000 */
[----:B----4-:R4:W3:Y:S02]  /*1e130*/  SHFL.IDX PT, R9, R167, 0x1, 0x1c1f ;  /* 0x003c1f00a7097f89 */ /* 0x0108e400000e0000 */
.L_x_4498:
        /* <DEDUP_REMOVED lines=10> */
[-C--:B------:R-:W-:Y:S02]  /*1e1e0*/  @!P2 LEA R4, P5, R148, R9.reuse, 0x2 ;  /* 0x000000099404a211 */ /* 0x080fe400078a10ff */
[----:B------:R-:W-:Y:S02]  /*1e1f0*/  @!P4 LEA.HI.X R15, R218, R166, R155, 0x2, P6 ;  /* 0x000000a6da0fc211 */ /* 0x000fe400030f149b */
[----:B------:R-:W-:-:S02]  /*1e200*/  @!P1 LEA R40, P6, R76, R9, 0x2 ;  /* 0x000000094c289211 */ /* 0x000fc400078c10ff */
[-C--:B------:R-:W-:Y:S01]  /*1e210*/  @!P2 LEA.HI.X R5, R148, R166.reuse, R89, 0x2, P5 ;  /* 0x000000a69405a211 */ /* 0x080fe200028f1459 */
        /* <DEDUP_REMOVED lines=14> */
[-C--:B------:R-:W-:Y:S02]  /*1e300*/  @!P5 LEA R38, P1, R28, R9.reuse, 0x2 ;  /* 0x000000091c26d211 */ /* 0x080fe400078210ff */
[-C--:B------:R-:W-:Y:S02]  /*1e310*/  @!P6 LEA.HI.X R45, R36, R166.reuse, R35, 0x2, P0 ;  /* 0x000000a6242de211 */ /* 0x080fe400000f1423 */
[-C--:B------:R-:W-:Y:S02]  /*1e320*/  @!P5 LEA.HI.X R39, R28, R166.reuse, R27, 0x2, P1 ;  /* 0x000000a61c27d211 */ /* 0x080fe400008f141b */
[----:B------:R-:W-:Y:S01]  /*1e330*/  ISETP.GE.AND P1, PT, R18, c[0x0][0x3c8], PT ;  /* 0x0000f20012007a0c */ /* 0x000fe20003f26270 */
[----:B------:R-:W-:Y:S01]  /*1e340*/  @!P6 ST.E.64 [R44.64], R118 ;  /* 0x000000762c00e985 */ /* 0x000fe2000c101b08 */
[C---:B-1----:R-:W-:Y:S02]  /*1e350*/  @!P4 LEA R14, P0, R24.reuse, R9, 0x2 ;  /* 0x00000009180ec211 */ /* 0x042fe400078010ff */
[----:B------:R-:W-:Y:S01]  /*1e360*/  ISETP.GE.AND P6, PT, R159, c[0x0][0x3c8], PT ;  /* 0x0000f2009f007a0c */ /* 0x000fe20003fc6270 */
[----:B------:R-:W-:Y:S01]  /*1e370*/  @!P5 ST.E.64 [R38.64], R122 ;  /* 0x0000007a2600d985 */ /* 0x000fe2000c101b08 */
[----:B------:R-:W-:-:S02]  /*1e380*/  @!P4 LEA.HI.X R15, R24, R166, R23, 0x2, P0 ;  /* 0x000000a6180fc211 */ /* 0x000fc400000f1417 */
[CC--:B---3--:R-:W-:Y:S02]  /*1e390*/  @!P3 LEA R2, P0, R22.reuse, R9.reuse, 0x2 ;  /* 0x000000091602b211 */ /* 0x0c8fe400078010ff */
[----:B------:R-:W-:Y:S01]  /*1e3a0*/  ISETP.GE.AND P5, PT, R165, c[0x0][0x3c8], PT ;  /* 0x0000f200a5007a0c */ /* 0x000fe20003fa6270 */
[----:B------:R-:W-:Y:S01]  /*1e3b0*/  @!P4 ST.E.64 [R14.64], R126 ;  /* 0x0000007e0e00c985 */ /* 0x000fe2000c101b08 */
[-C--:B------:R-:W-:Y:S02]  /*1e3c0*/  @!P3 LEA.HI.X R3, R22, R166.reuse, R21, 0x2, P0 ;  /* 0x000000a61603b211 */ /* 0x080fe400000f1415 */
[C---:B-----5:R-:W-:Y:S02]  /*1e3d0*/  @!P2 LEA R4, P0, R20.reuse, R9, 0x2 ;  /* 0x000000091404a211 */ /* 0x060fe400078010ff */
[----:B------:R-:W-:Y:S01]  /*1e3e0*/  ISETP.GE.AND P4, PT, R163, c[0x0][0x3c8], PT ;  /* 0x0000f200a3007a0c */ /* 0x000fe20003f86270 */
[----:B------:R1:W-:Y:S01]  /*1e3f0*/  @!P3 ST.E.64 [R2.64], R42 ;  /* 0x0000002a0200b985 */ /* 0x0003e2000c101b08 */
[----:B------:R-:W-:-:S02]  /*1e400*/  @!P2 LEA.HI.X R5, R20, R166, R19, 0x2, P0 ;  /* 0x000000a61405a211 */ /* 0x000fc400000f1413 */
[CC--:B------:R-:W-:Y:S02]  /*1e410*/  @!P1 LEA R12, P0, R18.reuse, R9.reuse, 0x2 ;  /* 0x00000009120c9211 */ /* 0x0c0fe400078010ff */
[----:B------:R-:W-:Y:S01]  /*1e420*/  ISETP.GE.AND P3, PT, R161, c[0x0][0x3c8], PT ;  /* 0x0000f200a1007a0c */ /* 0x000fe20003f66270 */
[----:B------:R3:W-:Y:S01]  /*1e430*/  @!P2 ST.E.64 [R4.64], R46 ;  /* 0x0000002e0400a985 */ /* 0x0007e2000c101b08 */
[----:B------:R-:W-:Y:S02]  /*1e440*/  @!P1 LEA.HI.X R13, R18, R166, R13, 0x2, P0 ;  /* 0x000000a6120d9211 */ /* 0x000fe400000f140d */
[-C--:B------:R-:W-:Y:S02]  /*1e450*/  @!P6 LEA R18, P0, R159, R9.reuse, 0x2 ;  /* 0x000000099f12e211 */ /* 0x080fe400078010ff */
[----:B------:R-:W-:Y:S01]  /*1e460*/  ISETP.GE.AND P2, PT, R157, c[0x0][0x3c8], PT ;  /* 0x0000f2009d007a0c */ /* 0x000fe20003f46270 */
[----:B------:R5:W-:Y:S01]  /*1e470*/  @!P1 ST.E.64 [R12.64], R50 ;  /* 0x000000320c009985 */ /* 0x000be2000c101b08 */
[----:B----4-:R-:W-:-:S02]  /*1e480*/  @!P5 LEA R16, P1, R165, R9, 0x2 ;  /* 0x00000009a510d211 */ /* 0x010fc400078210ff */
[-C--:B------:R-:W-:Y:S02]  /*1e490*/  @!P6 LEA.HI.X R19, R159, R166.reuse, R158, 0x2, P0 ;  /* 0x000000a69f13e211 */ /* 0x080fe400000f149e */
        /* <DEDUP_REMOVED lines=9> */
[CC--:B-1----:R-:W-:Y:S02]  /*1e530*/  @!P3 LEA R2, P0, R161.reuse, R9.reuse, 0x2 ;  /* 0x00000009a102b211 */ /* 0x0c2fe400078010ff */
[----:B------:R-:W-:Y:S02]  /*1e540*/  ISETP.GE.AND P4, PT, R78, c[0x0][0x3c8], PT ;  /* 0x0000f2004e007a0c */ /* 0x000fe40003f86270 */
[----:B------:R-:W-:Y:S02]  /*1e550*/  @!P3 LEA.HI.X R3, R161, R166, R160, 0x2, P0 ;  /* 0x000000a6a103b211 */ /* 0x000fe400000f14a0 */
[----:B---3--:R-:W-:-:S03]  /*1e560*/  @!P2 LEA R4, P0, R157, R9, 0x2 ;  /* 0x000000099d04a211 */ /* 0x008fc600078010ff */
        /* <DEDUP_REMOVED lines=11> */
[-C--:B----4-:R-:W-:Y:S02]  /*1e620*/  @!P4 LEA R16, P0, R78, R9.reuse, 0x2 ;  /* 0x000000094e10c211 */ /* 0x090fe400078010ff */
        /* <DEDUP_REMOVED lines=17> */
[----:B----4-:R-:W-:-:S04]  /*1e740*/  LEA R2, P0, R26, R9, 0x2 ;  /* 0x000000091a027211 */ /* 0x010fc800078010ff */
[----:B------:R-:W-:-:S05]  /*1e750*/  LEA.HI.X R3, R26, R166, R25, 0x2, P0 ;  /* 0x000000a61a037211 */ /* 0x000fca00000f1419 */
[----:B------:R1:W-:Y:S01]  /*1e760*/  ST.E.64 [R2.64], R102 ;  /* 0x0000006602007985 */ /* 0x0003e2000c101b08 */
[----:B------:R-:W-:Y:S05]  /*1e770*/  BRA `(.L_x_4435) ;  /* 0x00000c3000007947 */ /* 0x000fea0003800000 */
.L_x_4420:
        /* <DEDUP_REMOVED lines=18> */
.L_x_4441:
        /* <DEDUP_REMOVED lines=40> */
[----:B-----5:R-:W-:Y:S01]  /*1eb20*/  IMAD R7, R19, R3, RZ ;  /* 0x0000000313077224 */ /* 0x020fe200078e02ff */
[----:B------:R-:W-:Y:S02]  /*1eb30*/  SHF.R.S32.HI R15, RZ, 0x1f, R3 ;  /* 0x0000001fff0f7819 */ /* 0x000fe40000011403 */
[----:B------:R-:W-:Y:S01]  /*1eb40*/  IADD3.X R17, R14, R9, R12, P1, P0 ;  /* 0x000000090e117210 */ /* 0x000fe20000fe040c */
[----:B------:R-:W-:Y:S02]  /*1eb50*/  IMAD.MOV.U32 R9, RZ, RZ, c[0x0][0x4a8] ;  /* 0x00012a00ff097624 */ /* 0x000fe400078e00ff */
[C---:B------:R-:W-:Y:S02]  /*1eb60*/  IMAD R7, R18.reuse, R15, R7 ;  /* 0x0000000f12077224 */ /* 0x040fe400078e0207 */
[----:B------:R-:W-:Y:S01]  /*1eb70*/  IMAD.WIDE.U32 R16, R18, R3, R16 ;  /* 0x0000000312107225 */ /* 0x000fe200078e0010 */
[----:B------:R-:W-:-:S02]  /*1eb80*/  MOV R3, c[0x0][0x4ac] ;  /* 0x00012b0000037a02 */ /* 0x000fc40000000f00 */
[----:B------:R-:W-:Y:S01]  /*1eb90*/  SEL R9, R9, c[0x0][0x450], P2 ;  /* 0x0001140009097a07 */ /* 0x000fe20001000000 */
[----:B------:R-:W-:Y:S01]  /*1eba0*/  IMAD.IADD R12, R17, 0x1, R7 ;  /* 0x00000001110c7824 */ /* 0x000fe200078e0207 */
[----:B------:R-:W-:Y:S02]  /*1ebb0*/  SEL R3, R3, c[0x0][0x454], P2 ;  /* 0x0001150003037a07 */ /* 0x000fe40001000000 */
[----:B------:R-:W-:-:S04]  /*1ebc0*/  LEA R14, P0, R16, R9, 0x2 ;  /* 0x00000009100e7211 */ /* 0x000fc800078010ff */
[----:B------:R-:W-:Y:S02]  /*1ebd0*/  LEA.HI.X R15, R16, R3, R12, 0x2, P0 ;  /* 0x00000003100f7211 */ /* 0x000fe400000f140c */
[----:B------:R-:W-:-:S05]  /*1ebe0*/  MOV R3, 0xff800000 ;  /* 0xff80000000037802 */ /* 0x000fca0000000f00 */
[----:B------:R2:W-:Y:S02]  /*1ebf0*/  STG.E [R14.64], R3 ;  /* 0x000000030e007986 */ /* 0x0005e4000c101908 */
.L_x_4443:
[----:B------:R-:W-:Y:S05]  /*1ec00*/  BSYNC B0 ;  /* 0x0000000000007941 */ /* 0x000fea0003800000 */
.L_x_4442:
[----:B------:R-:W-:-:S13]  /*1ec10*/  ISETP.GT.AND P0, PT, R206, 0x1, PT ;  /* 0x00000001ce00780c */ /* 0x000fda0003f04270 */
[----:B------:R-:W-:Y:S05]  /*1ec20*/  @P0 BRA `(.L_x_4435) ;  /* 0x0000078000000947 */ /* 0x000fea0003800000 */
[----:B------:R-:W-:Y:S01]  /*1ec30*/  IMAD R7, R6, c[0x0][0x3a0], RZ ;  /* 0x0000e80006077a24 */ /* 0x000fe200078e02ff */
[----:B------:R-:W-:Y:S01]  /*1ec40*/  SHF.R.S32.HI R6, RZ, 0x1f, R211 ;  /* 0x0000001fff067819 */ /* 0x000fe200000114d3 */
[----:B--2---:R-:W-:-:S03]  /*1ec50*/  IMAD.WIDE.U32 R14, R0, c[0x0][0x3a0], RZ ;  /* 0x0000e800000e7a25 */ /* 0x004fc600078e00ff */
[----:B------:R-:W-:Y:S01]  /*1ec60*/  LEA.HI R3, R6, R211, RZ, 0x3 ;  /* 0x000000d306037211 */ /* 0x000fe200078f18ff */
        /* <DEDUP_REMOVED lines=35> */
.L_x_4499:
[----:B------:R-:W-:Y:S05]  /*1eea0*/  BRA.DIV ~URZ, `(.L_x_4445) ;  /* 0x000021327f007947 */ /* 0x000fea000b800000 */
[----:B------:R4:W1:Y:S02]  /*1eeb0*/  SHFL.IDX PT, R9, R3, RZ, 0x181f ;  /* 0x00181fff03097589 */ /* 0x00086400000e0000 */
.L_x_4500:
        /* <DEDUP_REMOVED lines=19> */
.L_x_4447:
[----:B------:R-:W-:Y:S05]  /*1eff0*/  BSYNC B0 ;  /* 0x0000000000007941 */ /* 0x000fea0003800000 */
.L_x_4446:
[----:B------:R-:W-:Y:S05]  /*1f000*/  BRA.DIV ~URZ, `(.L_x_4448) ;  /* 0x000020327f007947 */ /* 0x000fea000b800000 */
[----:B---3--:R3:W2:Y:S04]  /*1f010*/  SHFL.IDX PT, R5, R4, 0x1, 0x181f ;  /* 0x00381f0004057f89 */ /* 0x0086a800000e0000 */
[----:B-1----:R3:W1:Y:S02]  /*1f020*/  SHFL.IDX PT, R9, R3, 0x1, 0x181f ;  /* 0x00381f0003097f89 */ /* 0x00266400000e0000 */
.L_x_4501:
        /* <DEDUP_REMOVED lines=16> */
.L_x_4450:
[----:B------:R-:W-:Y:S05]  /*1f130*/  BSYNC B0 ;  /* 0x0000000000007941 */ /* 0x000fea0003800000 */
.L_x_4449:
[----:B------:R-:W-:Y:S05]  /*1f140*/  BRA.DIV ~URZ, `(.L_x_4451) ;  /* 0x00001fb27f007947 */ /* 0x000fea000b800000 */
[----:B--2---:R2:W3:Y:S02]  /*1f150*/  SHFL.IDX PT, R5, R4, 0x2, 0x181f ;  /* 0x00581f0004057f89 */ /* 0x0044e400000e0000 */
.L_x_4502:
[----:B------:R-:W-:Y:S05]  /*1f160*/  BRA.DIV ~URZ, `(.L_x_4452) ;  /* 0x000020027f007947 */ /* 0x000fea000b800000 */
[----:B-1----:R1:W2:Y:S02]  /*1f170*/  SHFL.IDX PT, R9, R3, 0x2, 0x181f ;  /* 0x00581f0003097f89 */ /* 0x0022a400000e0000 */
.L_x_4503:
        /* <DEDUP_REMOVED lines=16> */
.L_x_4454:
[----:B------:R-:W-:Y:S05]  /*1f280*/  BSYNC B0 ;  /* 0x0000000000007941 */ /* 0x000fea0003800000 */
.L_x_4453:
[----:B------:R-:W-:Y:S05]  /*1f290*/  BRA.DIV ~URZ, `(.L_x_4455) ;  /* 0x00001f327f007947 */ /* 0x000fea000b800000 */
[----:B--23--:R-:W2:Y:S04]  /*1f2a0*/  SHFL.IDX PT, R4, R4, 0x3, 0x181f ;  /* 0x00781f0004047f89 */ /* 0x00cea800000e0000 */
[----:B------:R3:W1:Y:S02]  /*1f2b0*/  SHFL.IDX PT, R9, R3, 0x3, 0x181f ;  /* 0x00781f0003097f89 */ /* 0x00066400000e0000 */
.L_x_4504:
        /* <DEDUP_REMOVED lines=15> */
.L_x_4435:
[----:B------:R-:W-:Y:S05]  /*1f3b0*/  BSYNC B1 ;  /* 0x0000000000017941 */ /* 0x000fea0003800000 */
.L_x_4419:
        /* <DEDUP_REMOVED lines=10> */
[----:B---3--:R1:W2:Y:S02]  /*1f460*/  SHFL.IDX PT, R3, R8, RZ, 0x1f ;  /* 0x00001fff08037589 */ /* 0x0082a400000e0000 */
.L_x_4505:
[----:B------:R-:W-:Y:S05]  /*1f470*/  BRA.DIV ~URZ, `(.L_x_4458) ;  /* 0x00001e827f007947 */ /* 0x000fea000b800000 */
[----:B-1----:R-:W1:Y:S02]  /*1f480*/  SHFL.IDX PT, R8, R8, 0x1, 0x1f ;  /* 0x00201f0008087f89 */ /* 0x002e6400000e0000 */
.L_x_4506:
        /* <DEDUP_REMOVED lines=18> */
.L_x_4507:
        /* <DEDUP_REMOVED lines=16> */
.L_x_4508:
[----:B----4-:R-:W-:Y:S01]  /*1f6b0*/  IMAD R5, R9, c[0x0][0x538], RZ ;  /* 0x00014e0009057a24 */ /* 0x010fe200078e02ff */
[----:B------:R-:W-:Y:S04]  /*1f6c0*/  BSSY B1, `(.L_x_4461) ;  /* 0x00000b9000017945 */ /* 0x000fe80003800000 */
[----:B-1----:R-:W-:-:S04]  /*1f6d0*/  IADD3 R204, R5, R8, RZ ;  /* 0x0000000805cc7210 */ /* 0x002fc80007ffe0ff */
[----:B--2---:R-:W-:-:S13]  /*1f6e0*/  ISETP.GT.AND P0, PT, R204, R3, PT ;  /* 0x00000003cc00720c */ /* 0x004fda0003f04270 */
[----:B------:R-:W-:Y:S05]  /*1f6f0*/  @P0 BRA `(.L_x_4462) ;  /* 0x0000024000000947 */ /* 0x000fea0003800000 */
.L_x_4466:
        /* <DEDUP_REMOVED lines=16> */
.L_x_4509:
        /* <DEDUP_REMOVED lines=16> */
.L_x_4510:
[----:B--2---:R-:W-:-:S05]  /*1f900*/  IMAD R5, R9, c[0x0][0x538], RZ ;  /* 0x00014e0009057a24 */ /* 0x004fca00078e02ff */
[----:B------:R-:W-:-:S04]  /*1f910*/  IADD3 R204, R5, R204, RZ ;  /* 0x000000cc05cc7210 */ /* 0x000fc80007ffe0ff */
[----:B------:R-:W-:-:S13]  /*1f920*/  ISETP.GT.AND P0, PT, R204, R3, PT ;  /* 0x00000003cc00720c */ /* 0x000fda0003f04270 */
[----:B-1----:R-:W-:Y:S05]  /*1f930*/  @!P0 BRA `(.L_x_4466) ;  /* 0xfffffdc000008947 */ /* 0x002fea000383ffff */
.L_x_4462:
[----:B------:R-:W-:-:S05]  /*1f940*/  IADD3 R204, -R5, R204, RZ ;  /* 0x000000cc05cc7210 */ /* 0x000fca0007ffe1ff */
[----:B------:R-:W-:-:S05]  /*1f950*/  IMAD R0, R7, c[0x0][0x538], R204 ;  /* 0x00014e0007007a24 */ /* 0x000fca00078e02cc */
[----:B------:R-:W-:Y:S01]  /*1f960*/  ISETP.GT.AND P0, PT, R0, R3, PT ;  /* 0x000000030000720c */ /* 0x000fe20003f04270 */
[----:B------:R-:W-:-:S12]  /*1f970*/  BRA.DIV ~URZ, `(.L_x_4467) ;  /* 0x00001dd27f007947 */ /* 0x000fd8000b800000 */
[----:B------:R-:W-:-:S04]  /*1f980*/  VOTE.ANY R5, PT, !P0 ;  /* 0x0000000000057806 */ /* 0x000fc800040e0100 */
.L_x_4511:
[----:B------:R-:W1:Y:S02]  /*1f990*/  POPC R6, R5 ;  /* 0x0000000500067309 */ /* 0x000e640000000000 */
[----:B-1----:R-:W-:Y:S01]  /*1f9a0*/  IADD3 R207, R6, R207, RZ ;  /* 0x000000cf06cf7210 */ /* 0x002fe20007ffe0ff */
[----:B------:R-:W-:Y:S05]  /*1f9b0*/  BRA.DIV ~URZ, `(.L_x_4468) ;  /* 0x00001dd27f007947 */ /* 0x000fea000b800000 */
[----:B------:R1:W2:Y:S04]  /*1f9c0*/  SHFL.IDX PT, R205, R205, R6, 0x1f ;  /* 0x00001f06cdcd7589 */ /* 0x0002a800000e0000 */
[----:B------:R1:W4:Y:S02]  /*1f9d0*/  SHFL.IDX PT, R4, R4, R6, 0x1f ;  /* 0x00001f0604047589 */ /* 0x00032400000e0000 */
.L_x_4512:
[----:B------:R-:W-:Y:S01]  /*1f9e0*/  ISETP.NE.AND P0, PT, R5, RZ, PT ;  /* 0x000000ff0500720c */ /* 0x000fe20003f05270 */
[----:B------:R-:W-:-:S12]  /*1f9f0*/  BSSY B0, `(.L_x_4469) ;  /* 0x0000005000007945 */ /* 0x000fd80003800000 */
[----:B------:R-:W-:Y:S05]  /*1fa00*/  @!P0 BRA `(.L_x_4470) ;  /* 0x0000003000008947 */ /* 0x000fea0003800000 */
[----:B------:R-:W-:Y:S01]  /*1fa10*/  IADD3 R14, R6, -0x1, RZ ;  /* 0xffffffff060e7810 */ /* 0x000fe20007ffe0ff */
[----:B------:R-:W-:Y:S05]  /*1fa20*/  BRA.DIV ~URZ, `(.L_x_4471) ;  /* 0x00001e327f007947 */ /* 0x000fea000b800000 */
[----:B------:R1:W3:Y:S02]  /*1fa30*/  SHFL.IDX PT, R13, R7, R14, 0x1f ;  /* 0x00001f0e070d7589 */ /* 0x0002e400000e0000 */
.L_x_4470:
[----:B------:R-:W-:Y:S05]  /*1fa40*/  BSYNC B0 ;  /* 0x0000000000007941 */ /* 0x000fea0003800000 */
.L_x_4469:
[----:B----4-:R-:W-:Y:S01]  /*1fa50*/  ISETP.NE.AND P0, PT, R4, 0x1, PT ;  /* 0x000000010400780c */ /* 0x010fe20003f05270 */
[----:B---3--:R-:W-:Y:S01]  /*1fa60*/  IMAD R204, R13, c[0x0][0x538], R204 ;  /* 0x00014e000dcc7a24 */ /* 0x008fe200078e02cc */
[----:B------:R-:W-:Y:S04]  /*1fa70*/  BSSY B0, `(.L_x_4472) ;  /* 0x0000076000007945 */ /* 0x000fe80003800000 */
[----:B-1----:R-:W-:-:S07]  /*1fa80*/  IADD3 R6, -R204, R3, RZ ;  /* 0x00000003cc067210 */ /* 0x002fce0007ffe1ff */
[----:B------:R-:W-:Y:S05]  /*1fa90*/  @!P0 BRA `(.L_x_4473) ;  /* 0x0000037000008947 */ /* 0x000fea0003800000 */
[-C--:B--2---:R-:W-:Y:S02]  /*1faa0*/  IABS R7, R205.reuse ;  /* 0x000000cd00077213 */ /* 0x084fe40000000000 */
        /* <DEDUP_REMOVED lines=54> */
.L_x_4473:
        /* <DEDUP_REMOVED lines=60> */
.L_x_4474:
[----:B------:R-:W-:Y:S05]  /*201d0*/  BSYNC B0 ;  /* 0x0000000000007941 */ /* 0x000fea0003800000 */
.L_x_4472:
[----:B------:R-:W-:-:S04]  /*201e0*/  LOP3.LUT R12, RZ, R12, RZ, 0x33, !PT ;  /* 0x0000000cff0c7212 */ /* 0x000fc800078e33ff */
[----:B------:R-:W-:Y:S01]  /*201f0*/  IADD3 R205, R12, R205, RZ ;  /* 0x000000cd0ccd7210 */ /* 0x000fe20007ffe0ff */
[----:B------:R-:W-:Y:S05]  /*20200*/  BRA `(.L_x_4475) ;  /* 0x0000004000007947 */ /* 0x000fea0003800000 */
.L_x_4463:
[----:B------:R-:W-:Y:S01]  /*20210*/  IMAD.MOV.U32 R204, RZ, RZ, R3 ;  /* 0x000000ffffcc7224 */ /* 0x000fe200078e0003 */
[----:B------:R-:W-:Y:S01]  /*20220*/  MOV R206, RZ ;  /* 0x000000ff00ce7202 */ /* 0x000fe20000000f00 */
[----:B------:R-:W-:Y:S01]  /*20230*/  IMAD.MOV.U32 R205, RZ, RZ, RZ ;  /* 0x000000ffffcd7224 */ /* 0x000fe200078e00ff */
[----:B------:R-:W-:Y:S02]  /*20240*/  MOV R207, c[0x0][0x53c] ;  /* 0x00014f0000cf7a02 */ /* 0x000fe40000000f00 */
.L_x_4475:
[----:B------:R-:W-:Y:S05]  /*20250*/  BSYNC B1 ;  /* 0x0000000000017941 */ /* 0x000fea0003800000 */
.L_x_4461:
[----:B------:R-:W-:Y:S01]  /*20260*/  WARPSYNC 0xffffffff ;  /* 0xffffffff00007948 */ /* 0x000fe20003800000 */
[----:B------:R-:W-:Y:S01]  /*20270*/  BAR.SYNC.DEFER_BLOCKING 0x4, 0x100 ;  /* 0x0104000000007b1d */ /* 0x000fe20000010000 */
[----:B------:R-:W-:-:S13]  /*20280*/  ISETP.NE.AND P0, PT, R2, RZ, PT ;  /* 0x000000ff0200720c */ /* 0x000fda0003f05270 */
[----:B------:R1:W-:Y:S04]  /*20290*/  @!P0 STS.128 [0x24100], R204 ;  /* 0x024100ccff008388 */ /* 0x0003e80000000c00 */
[----:B------:R-:W-:Y:S06]  /*202a0*/  BAR.ARV 0x5, 0x100 ;  /* 0x0144000000007b1d */ /* 0x000fec0000002000 */
.L_x_4456:
[----:B----4-:R-:W-:-:S13]  /*202b0*/  ISETP.GE.AND P0, PT, R207, c[0x0][0x53c], PT ;  /* 0x00014f00cf007a0c */ /* 0x010fda0003f06270 */
[----:B-123--:R-:W-:Y:S01]  /*202c0*/  @P0 CALL.REL.NOINC `(.L_x_4476) ;  /* 0x0000001000000944 */ /* 0x00efe20003c00000 */
[----:B------:R-:W-:Y:S05]  /*202d0*/  BRA `(.L_x_4477) ;  /* 0xfffe124000007947 */ /* 0x000fea000383ffff */
.L_x_4476:
[----:B------:R-:W-:Y:S05]  /*202e0*/  EXIT ;  /* 0x000000000000794d */ /* 0x000fea0003800000 */
.L_x_4253:
[----:B------:R-:W-:Y:S02]  /*202f0*/  MOV R5, 0x1 ;  /* 0x0000000100057802 */ /* 0x000fe40000000f00 */
[----:B------:R-:W-:Y:S02]  /*20300*/  MOV R0, 0x20320 ;  /* 0x0002032000007802 */ /* 0x000fe40000000f00 */
[----:B------:R-:W-:Y:S05]  /*20310*/  CALL.REL.NOINC `($__internal_92_$__cuda_sm70_shflsync_up_p) ;  /* 0x0000164000007944 */ /* 0x000fea0003c00000 */
[----:B-12---:R-:W-:Y:S05]  /*20320*/  BRA `(.L_x_4478) ;  /* 0xfffe014000007947 */ /* 0x006fea000383ffff */
.L_x_4254:
[----:B------:R-:W-:Y:S02]  /*20330*/  MOV R5, 0x2 ;  /* 0x0000000200057802 */ /* 0x000fe40000000f00 */
[----:B------:R-:W-:Y:S02]  /*20340*/  MOV R0, 0x20360 ;  /* 0x0002036000007802 */ /* 0x000fe40000000f00 */
[----:B------:R-:W-:Y:S05]  /*20350*/  CALL.REL.NOINC `($__internal_92_$__cuda_sm70_shflsync_up_p) ;  /* 0x0000160000007944 */ /* 0x000fea0003c00000 */
[----:B--2---:R-:W-:Y:S01]  /*20360*/  SEL R0, R5, RZ, P4 ;  /* 0x000000ff05007207 */ /* 0x004fe20002000000 */
[----:B------:R-:W-:-:S04]  /*20370*/  IMAD.MOV.U32 R5, RZ, RZ, 0x4 ;  /* 0x00000004ff057424 */ /* 0x000fc800078e00ff */
[----:B-1----:R-:W-:Y:S01]  /*20380*/  IMAD.IADD R7, R7, 0x1, R0 ;  /* 0x0000000107077824 */ /* 0x002fe200078e0200 */
        /* <DEDUP_REMOVED lines=13> */
[----:B------:R-:W-:Y:S01]  /*20460*/  IMAD.MOV.U32 R14, RZ, RZ, 0x1f ;  /* 0x0000001fff0e7424 */ /* 0x000fe200078e00ff */
[----:B------:R-:W-:-:S03]  /*20470*/  MOV R9, 0x1f ;  /* 0x0000001f00097802 */ /* 0x000fc60000000f00 */
[----:B-1----:R-:W-:Y:S01]  /*20480*/  IMAD.IADD R7, R7, 0x1, R0 ;  /* 0x0000000107077824 */ /* 0x002fe200078e0200 */
[----:B------:R-:W-:-:S03]  /*20490*/  MOV R0, 0x204c0 ;  /* 0x000204c000007802 */ /* 0x000fc60000000f00 */
[----:B------:R-:W-:Y:S02]  /*204a0*/  IMAD.MOV.U32 R15, RZ, RZ, R7 ;  /* 0x000000ffff0f7224 */ /* 0x000fe400078e0007 */
[----:B------:R-:W-:Y:S05]  /*204b0*/  CALL.REL.NOINC `($__internal_91_$__cuda_sm70_shflsync_idx_p) ;  /* 0x0000145000007944 */ /* 0x000fea0003c00000 */
[----:B-12---:R-:W-:Y:S05]  /*204c0*/  BRA `(.L_x_4479) ;  /* 0xfffe00a000007947 */ /* 0x006fea000383ffff */
.L_x_4256:
[----:B------:R-:W-:Y:S02]  /*204d0*/  SEL R5, RZ, 0x1, P0 ;  /* 0x00000001ff057807 */ /* 0x000fe40000000000 */
[----:B------:R-:W-:Y:S02]  /*204e0*/  MOV R0, 0x20500 ;  /* 0x0002050000007802 */ /* 0x000fe40000000f00 */
[----:B------:R-:W-:Y:S05]  /*204f0*/  CALL.REL.NOINC `($__internal_93_$__cuda_sm70_votesync_ballot) ;  /* 0x000014b000007944 */ /* 0x000fea0003c00000 */
[----:B------:R-:W-:Y:S05]  /*20500*/  BRA `(.L_x_4480) ;  /* 0xfffe00f000007947 */ /* 0x000fea000383ffff */
.L_x_4257:
[----:B------:R-:W-:Y:S01]  /*20510*/  IMAD.MOV.U32 R15, RZ, RZ, R4 ;  /* 0x000000ffff0f7224 */ /* 0x000fe200078e0004 */
[----:B------:R-:W-:Y:S01]  /*20520*/  MOV R14, R6 ;  /* 0x00000006000e7202 */ /* 0x000fe20000000f00 */
[----:B------:R-:W-:Y:S01]  /*20530*/  IMAD.MOV.U32 R9, RZ, RZ, 0x1f ;  /* 0x0000001fff097424 */ /* 0x000fe200078e00ff */
[----:B------:R-:W-:Y:S02]  /*20540*/  MOV R0, 0x20560 ;  /* 0x0002056000007802 */ /* 0x000fe40000000f00 */
[----:B------:R-:W-:Y:S05]  /*20550*/  CALL.REL.NOINC `($__internal_91_$__cuda_sm70_shflsync_idx_p) ;  /* 0x000013b000007944 */ /* 0x000fea0003c00000 */
[----:B--2---:R-:W-:Y:S01]  /*20560*/  IMAD.MOV.U32 R4, RZ, RZ, R9 ;  /* 0x000000ffff047224 */ /* 0x004fe200078e0009 */
[----:B-1----:R-:W-:Y:S01]  /*20570*/  MOV R15, R3 ;  /* 0x00000003000f7202 */ /* 0x002fe20000000f00 */
[----:B------:R-:W-:Y:S01]  /*20580*/  IMAD.MOV.U32 R11, RZ, RZ, RZ ;  /* 0x000000ffff0b7224 */ /* 0x000fe200078e00ff */
[----:B------:R-:W-:Y:S01]  /*20590*/  MOV R14, R6 ;  /* 0x00000006000e7202 */ /* 0x000fe20000000f00 */
[----:B------:R-:W-:Y:S01]  /*205a0*/  IMAD.MOV.U32 R9, RZ, RZ, 0x1f ;  /* 0x0000001fff097424 */ /* 0x000fe200078e00ff */
[----:B------:R-:W-:-:S02]  /*205b0*/  MOV R0, 0x205d0 ;  /* 0x000205d000007802 */ /* 0x000fc40000000f00 */
[----:B------:R-:W-:Y:S05]  /*205c0*/  CALL.REL.NOINC `($__internal_91_$__cuda_sm70_shflsync_idx_p) ;  /* 0x0000134000007944 */ /* 0x000fea0003c00000 */
[----:B--2---:R-:W-:Y:S01]  /*205d0*/  MOV R3, R9 ;  /* 0x0000000900037202 */ /* 0x004fe20000000f00 */
[----:B-1----:R-:W-:Y:S05]  /*205e0*/  BRA `(.L_x_4481) ;  /* 0xfffe007000007947 */ /* 0x002fea000383ffff */
.L_x_4260:
[----:B------:R-:W-:Y:S01]  /*205f0*/  IMAD.MOV.U32 R15, RZ, RZ, R7 ;  /* 0x000000ffff0f7224 */ /* 0x000fe200078e0007 */
[----:B------:R-:W-:-:S02]  /*20600*/  MOV R9, 0x1f ;  /* 0x0000001f00097802 */ /* 0x000fc40000000f00 */
[----:B------:R-:W-:Y:S02]  /*20610*/  MOV R0, 0x20630 ;  /* 0x0002063000007802 */ /* 0x000fe40000000f00 */
[----:B-123--:R-:W-:Y:S05]  /*20620*/  CALL.REL.NOINC `($__internal_91_$__cuda_sm70_shflsync_idx_p) ;  /* 0x000012e000007944 */ /* 0x00efea0003c00000 */
[----:B--2---:R-:W-:Y:S01]  /*20630*/  MOV R11, R9 ;  /* 0x00000009000b7202 */ /* 0x004fe20000000f00 */
[----:B-1----:R-:W-:Y:S05]  /*20640*/  BRA `(.L_x_4259) ;  /* 0xfffe007000007947 */ /* 0x002fea000383ffff */
.L_x_4315:
[----:B------:R-:W-:Y:S01]  /*20650*/  IMAD.MOV.U32 R15, RZ, RZ, R6 ;  /* 0x000000ffff0f7224 */ /* 0x000fe200078e0006 */
[----:B------:R-:W-:Y:S01]  /*20660*/  MOV R14, RZ ;  /* 0x000000ff000e7202 */ /* 0x000fe20000000f00 */
[----:B------:R-:W-:Y:S01]  /*20670*/  IMAD.MOV.U32 R9, RZ, RZ, 0x181f ;  /* 0x0000181fff097424 */ /* 0x000fe200078e00ff */
[----:B------:R-:W-:Y:S02]  /*20680*/  MOV R0, 0x206a0 ;  /* 0x000206a000007802 */ /* 0x000fe40000000f00 */
[----:B-----5:R-:W-:Y:S05]  /*20690*/  CALL.REL.NOINC `($__internal_91_$__cuda_sm70_shflsync_idx_p) ;  /* 0x0000127000007944 */ /* 0x020fea0003c00000 */
[----:B--2---:R-:W-:Y:S01]  /*206a0*/  MOV R21, R9 ;  /* 0x0000000900157202 */ /* 0x004fe20000000f00 */
[----:B-1----:R-:W-:Y:S05]  /*206b0*/  BRA `(.L_x_4482) ;  /* 0xfffe7b4000007947 */ /* 0x002fea000383ffff */
.L_x_4316:
[----:B------:R-:W-:Y:S01]  /*206c0*/  IMAD.MOV.U32 R15, RZ, RZ, R18 ;  /* 0x000000ffff0f7224 */ /* 0x000fe200078e0012 */
[----:B------:R-:W-:Y:S01]  /*206d0*/  MOV R14, RZ ;  /* 0x000000ff000e7202 */ /* 0x000fe20000000f00 */
[----:B------:R-:W-:Y:S01]  /*206e0*/  IMAD.MOV.U32 R9, RZ, RZ, 0x181f ;  /* 0x0000181fff097424 */ /* 0x000fe200078e00ff */
[----:B------:R-:W-:Y:S02]  /*206f0*/  MOV R0, 0x20710 ;  /* 0x0002071000007802 */ /* 0x000fe40000000f00 */
[----:B-12--5:R-:W-:Y:S05]  /*20700*/  CALL.REL.NOINC `($__internal_91_$__cuda_sm70_shflsync_idx_p) ;  /* 0x0000120000007944 */ /* 0x026fea0003c00000 */
[----:B-12---:R-:W-:Y:S05]  /*20710*/  BRA `(.L_x_4483) ;  /* 0xfffe7b0000007947 */ /* 0x006fea000383ffff */
.L_x_4319:
[----:B--2---:R-:W-:Y:S01]  /*20720*/  IMAD.MOV.U32 R15, RZ, RZ, R6 ;  /* 0x000000ffff0f7224 */ /* 0x004fe200078e0006 */
[----:B------:R-:W-:Y:S01]  /*20730*/  MOV R14, 0x1 ;  /* 0x00000001000e7802 */ /* 0x000fe20000000f00 */
[----:B----4-:R-:W-:Y:S01]  /*20740*/  IMAD.MOV.U32 R9, RZ, RZ, 0x181f ;  /* 0x0000181fff097424 */ /* 0x010fe200078e00ff */
[----:B------:R-:W-:-:S02]  /*20750*/  MOV R0, 0x20770 ;  /* 0x0002077000007802 */ /* 0x000fc40000000f00 */
[----:B-1-3-5:R-:W-:Y:S05]  /*20760*/  CALL.REL.NOINC `($__internal_91_$__cuda_sm70_shflsync_idx_p) ;  /* 0x000011a000007944 */ /* 0x02afea0003c00000 */
[----:B--2---:R-:W-:Y:S01]  /*20770*/  IMAD.MOV.U32 R21, RZ, RZ, R9 ;  /* 0x000000ffff157224 */ /* 0x004fe200078e0009 */
[----:B-1----:R-:W-:Y:S01]  /*20780*/  MOV R14, 0x1 ;  /* 0x00000001000e7802 */ /* 0x002fe20000000f00 */
[----:B------:R-:W-:Y:S01]  /*20790*/  IMAD.MOV.U32 R15, RZ, RZ, R18 ;  /* 0x000000ffff0f7224 */ /* 0x000fe200078e0012 */
[----:B------:R-:W-:-:S02]  /*207a0*/  MOV R9, 0x181f ;  /* 0x0000181f00097802 */ /* 0x000fc40000000f00 */
[----:B------:R-:W-:Y:S02]  /*207b0*/  MOV R0, 0x207d0 ;  /* 0x000207d000007802 */ /* 0x000fe40000000f00 */
[----:B------:R-:W-:Y:S05]  /*207c0*/  CALL.REL.NOINC `($__internal_91_$__cuda_sm70_shflsync_idx_p) ;  /* 0x0000114000007944 */ /* 0x000fea0003c00000 */
[----:B-12---:R-:W-:Y:S05]  /*207d0*/  BRA `(.L_x_4484) ;  /* 0xfffe7ba000007947 */ /* 0x006fea000383ffff */
.L_x_4322:
[----:B-1----:R-:W-:Y:S01]  /*207e0*/  IMAD.MOV.U32 R15, RZ, RZ, R6 ;  /* 0x000000ffff0f7224 */ /* 0x002fe200078e0006 */
[----:B------:R-:W-:Y:S01]  /*207f0*/  MOV R14, 0x2 ;  /* 0x00000002000e7802 */ /* 0x000fe20000000f00 */
[----:B----4-:R-:W-:Y:S01]  /*20800*/  IMAD.MOV.U32 R9, RZ, RZ, 0x181f ;  /* 0x0000181fff097424 */ /* 0x010fe200078e00ff */
[----:B------:R-:W-:Y:S02]  /*20810*/  MOV R0, 0x20830 ;  /* 0x0002083000007802 */ /* 0x000fe40000000f00 */
[----:B--23-5:R-:W-:Y:S05]  /*20820*/  CALL.REL.NOINC `($__internal_91_$__cuda_sm70_shflsync_idx_p) ;  /* 0x000010e000007944 */ /* 0x02cfea0003c00000 */
[----:B--2---:R-:W-:Y:S01]  /*20830*/  MOV R21, R9 ;  /* 0x0000000900157202 */ /* 0x004fe20000000f00 */
[----:B-1----:R-:W-:Y:S05]  /*20840*/  BRA `(.L_x_4485) ;  /* 0xfffe7c6000007947 */ /* 0x002fea000383ffff */
.L_x_4323:
[----:B------:R-:W-:Y:S01]  /*20850*/  IMAD.MOV.U32 R15, RZ, RZ, R18 ;  /* 0x000000ffff0f7224 */ /* 0x000fe200078e0012 */
[----:B------:R-:W-:Y:S01]  /*20860*/  MOV R14, 0x2 ;  /* 0x00000002000e7802 */ /* 0x000fe20000000f00 */
[----:B----4-:R-:W-:Y:S01]  /*20870*/  IMAD.MOV.U32 R9, RZ, RZ, 0x181f ;  /* 0x0000181fff097424 */ /* 0x010fe200078e00ff */
[----:B------:R-:W-:Y:S02]  /*20880*/  MOV R0, 0x208a0 ;  /* 0x000208a000007802 */ /* 0x000fe40000000f00 */
[----:B-123-5:R-:W-:Y:S05]  /*20890*/  CALL.REL.NOINC `($__internal_91_$__cuda_sm70_shflsync_idx_p) ;  /* 0x0000107000007944 */ /* 0x02efea0003c00000 */
[----:B-12---:R-:W-:Y:S05]  /*208a0*/  BRA `(.L_x_4486) ;  /* 0xfffe7c2000007947 */ /* 0x006fea000383ffff */
.L_x_4326:
[----:B-1----:R-:W-:Y:S01]  /*208b0*/  IMAD.MOV.U32 R15, RZ, RZ, R6 ;  /* 0x000000ffff0f7224 */ /* 0x002fe200078e0006 */
[----:B------:R-:W-:Y:S01]  /*208c0*/  MOV R14, 0x3 ;  /* 0x00000003000e7802 */ /* 0x000fe20000000f00 */
[----:B------:R-:W-:Y:S01]  /*208d0*/  IMAD.MOV.U32 R9, RZ, RZ, 0x181f ;  /* 0x0000181fff097424 */ /* 0x000fe200078e00ff */
[----:B------:R-:W-:-:S02]  /*208e0*/  MOV R0, 0x20900 ;  /* 0x0002090000007802 */ /* 0x000fc40000000f00 */
[----:B--2345:R-:W-:Y:S05]  /*208f0*/  CALL.REL.NOINC `($__internal_91_$__cuda_sm70_shflsync_idx_p) ;  /* 0x0000101000007944 */ /* 0x03cfea0003c00000 */
[----:B--2---:R-:W-:Y:S01]  /*20900*/  IMAD.MOV.U32 R21, RZ, RZ, R9 ;  /* 0x000000ffff157224 */ /* 0x004fe200078e0009 */
[----:B-1----:R-:W-:Y:S01]  /*20910*/  MOV R14, 0x3 ;  /* 0x00000003000e7802 */ /* 0x002fe20000000f00 */
[----:B------:R-:W-:Y:S01]  /*20920*/  IMAD.MOV.U32 R15, RZ, RZ, R18 ;  /* 0x000000ffff0f7224 */ /* 0x000fe200078e0012 */
[----:B------:R-:W-:-:S02]  /*20930*/  MOV R9, 0x181f ;  /* 0x0000181f00097802 */ /* 0x000fc40000000f00 */
[----:B------:R-:W-:Y:S02]  /*20940*/  MOV R0, 0x20960 ;  /* 0x0002096000007802 */ /* 0x000fe40000000f00 */
[----:B------:R-:W-:Y:S05]  /*20950*/  CALL.REL.NOINC `($__internal_91_$__cuda_sm70_shflsync_idx_p) ;  /* 0x00000fb000007944 */ /* 0x000fea0003c00000 */
[----:B-12---:R-:W-:Y:S05]  /*20960*/  BRA `(.L_x_4487) ;  /* 0xfffe7ca000007947 */ /* 0x006fea000383ffff */
.L_x_4415:
[----:B------:R-:W-:Y:S01]  /*20970*/  IMAD.MOV.U32 R8, RZ, RZ, R235 ;  /* 0x000000ffff087224 */ /* 0x000fe200078e00eb */
[----:B------:R-:W-:Y:S02]  /*20980*/  MOV R7, 0x2 ;  /* 0x0000000200077802 */ /* 0x000fe40000000f00 */
[----:B------:R-:W-:Y:S02]  /*20990*/  MOV R6, 0x209b0 ;  /* 0x000209b000067802 */ /* 0x000fe40000000f00 */
[----:B------:R-:W-:Y:S05]  /*209a0*/  CALL.REL.NOINC `($__internal_90_$__cuda_sm70_shflsync_bfly_p) ;  /* 0x00000f1000007944 */ /* 0x000fea0003c00000 */
[----:B-12---:R-:W-:Y:S05]  /*209b0*/  BRA `(.L_x_4488) ;  /* 0xffffad2000007947 */ /* 0x006fea000383ffff */
.L_x_4416:
[----:B------:R-:W-:Y:S02]  /*209c0*/  MOV R7, 0x1 ;  /* 0x0000000100077802 */ /* 0x000fe40000000f00 */
[----:B------:R-:W-:Y:S02]  /*209d0*/  MOV R6, 0x209f0 ;  /* 0x000209f000067802 */ /* 0x000fe40000000f00 */
[----:B-1----:R-:W-:Y:S05]  /*209e0*/  CALL.REL.NOINC `($__internal_90_$__cuda_sm70_shflsync_bfly_p) ;  /* 0x00000ed000007944 */ /* 0x002fea0003c00000 */
[----:B--2---:R-:W-:Y:S01]  /*209f0*/  FADD.FTZ R3, R8, R7 ;  /* 0x0000000708037221 */ /* 0x004fe20000010000 */
[----:B-1----:R-:W-:Y:S02]  /*20a00*/  MOV R8, R238 ;  /* 0x000000ee00087202 */ /* 0x002fe40000000f00 */
[----:B------:R-:W-:Y:S02]  /*20a10*/  MOV R7, 0x2 ;  /* 0x0000000200077802 */ /* 0x000fe40000000f00 */
[----:B------:R-:W-:-:S02]  /*20a20*/  MOV R6, 0x20a40 ;  /* 0x00020a4000067802 */ /* 0x000fc40000000f00 */
[----:B------:R-:W-:Y:S05]  /*20a30*/  CALL.REL.NOINC `($__internal_90_$__cuda_sm70_shflsync_bfly_p) ;  /* 0x00000e8000007944 */ /* 0x000fea0003c00000 */
[----:B--2---:R-:W-:Y:S01]  /*20a40*/  FADD.FTZ R12, R238, R7 ;  /* 0x00000007ee0c7221 */ /* 0x004fe20000010000 */
[----:B------:R-:W-:-:S02]  /*20a50*/  MOV R7, 0x1 ;  /* 0x0000000100077802 */ /* 0x000fc40000000f00 */
[----:B------:R-:W-:Y:S02]  /*20a60*/  MOV R6, 0x20a90 ;  /* 0x00020a9000067802 */ /* 0x000fe40000000f00 */
[----:B-1----:R-:W-:Y:S02]  /*20a70*/  MOV R8, R12 ;  /* 0x0000000c00087202 */ /* 0x002fe40000000f00 */
[----:B------:R-:W-:Y:S05]  /*20a80*/  CALL.REL.NOINC `($__internal_90_$__cuda_sm70_shflsync_bfly_p) ;  /* 0x00000e3000007944 */ /* 0x000fea0003c00000 */
[----:B-12---:R-:W-:Y:S05]  /*20a90*/  BRA `(.L_x_4489) ;  /* 0xffffacb000007947 */ /* 0x006fea000383ffff */
.L_x_4423:
[----:B---34-:R-:W-:Y:S01]  /*20aa0*/  IMAD.MOV.U32 R15, RZ, RZ, R64 ;  /* 0x000000ffff0f7224 */ /* 0x018fe200078e0040 */
[----:B------:R-:W-:Y:S01]  /*20ab0*/  MOV R14, RZ ;  /* 0x000000ff000e7202 */ /* 0x000fe20000000f00 */
[----:B------:R-:W-:Y:S01]  /*20ac0*/  IMAD.MOV.U32 R9, RZ, RZ, 0x181f ;  /* 0x0000181fff097424 */ /* 0x000fe200078e00ff */
[----:B------:R-:W-:Y:S02]  /*20ad0*/  MOV R0, 0x20af0 ;  /* 0x00020af000007802 */ /* 0x000fe40000000f00 */
[----:B-12---:R-:W-:Y:S05]  /*20ae0*/  CALL.REL.NOINC `($__internal_91_$__cuda_sm70_shflsync_idx_p) ;  /* 0x00000e2000007944 */ /* 0x006fea0003c00000 */
[----:B--2---:R-:W-:Y:S01]  /*20af0*/  MOV R66, R9 ;  /* 0x0000000900427202 */ /* 0x004fe20000000f00 */
[----:B-1----:R-:W-:Y:S05]  /*20b00*/  BRA `(.L_x_4490) ;  /* 0xffffc5a000007947 */ /* 0x002fea000383ffff */
.L_x_4424:
[----:B------:R-:W-:Y:S01]  /*20b10*/  IMAD.MOV.U32 R15, RZ, RZ, R2 ;  /* 0x000000ffff0f7224 */ /* 0x000fe200078e0002 */
[----:B------:R-:W-:Y:S01]  /*20b20*/  MOV R14, RZ ;  /* 0x000000ff000e7202 */ /* 0x000fe20000000f00 */
[----:B------:R-:W-:Y:S01]  /*20b30*/  IMAD.MOV.U32 R9, RZ, RZ, 0x181f ;  /* 0x0000181fff097424 */ /* 0x000fe200078e00ff */
[----:B------:R-:W-:Y:S02]  /*20b40*/  MOV R0, 0x20b60 ;  /* 0x00020b6000007802 */ /* 0x000fe40000000f00 */
[----:B-1234-:R-:W-:Y:S05]  /*20b50*/  CALL.REL.NOINC `($__internal_91_$__cuda_sm70_shflsync_idx_p) ;  /* 0x00000db000007944 */ /* 0x01efea0003c00000 */
[----:B-12---:R-:W-:Y:S05]  /*20b60*/  BRA `(.L_x_4491) ;  /* 0xffffc56000007947 */ /* 0x006fea000383ffff */
.L_x_4427:
[----:B---3--:R-:W-:Y:S01]  /*20b70*/  IMAD.MOV.U32 R15, RZ, RZ, R64 ;  /* 0x000000ffff0f7224 */ /* 0x008fe200078e0040 */
[----:B------:R-:W-:Y:S01]  /*20b80*/  MOV R14, 0x1 ;  /* 0x00000001000e7802 */ /* 0x000fe20000000f00 */
[----:B------:R-:W-:Y:S01]  /*20b90*/  IMAD.MOV.U32 R9, RZ, RZ, 0x181f ;  /* 0x0000181fff097424 */ /* 0x000fe200078e00ff */
[----:B------:R-:W-:-:S02]  /*20ba0*/  MOV R0, 0x20bc0 ;  /* 0x00020bc000007802 */ /* 0x000fc40000000f00 */
[----:B-12-4-:R-:W-:Y:S05]  /*20bb0*/  CALL.REL.NOINC `($__internal_91_$__cuda_sm70_shflsync_idx_p) ;  /* 0x00000d5000007944 */ /* 0x016fea0003c00000 */
[----:B--2---:R-:W-:Y:S01]  /*20bc0*/  IMAD.MOV.U32 R28, RZ, RZ, R9 ;  /* 0x000000ffff1c7224 */ /* 0x004fe200078e0009 */
[----:B-1----:R-:W-:Y:S01]  /*20bd0*/  MOV R14, 0x1 ;  /* 0x00000001000e7802 */ /* 0x002fe20000000f00 */
[----:B------:R-:W-:Y:S01]  /*20be0*/  IMAD.MOV.U32 R15, RZ, RZ, R2 ;  /* 0x000000ffff0f7224 */ /* 0x000fe200078e0002 */
[----:B------:R-:W-:-:S02]  /*20bf0*/  MOV R9, 0x181f ;  /* 0x0000181f00097802 */ /* 0x000fc40000000f00 */
[----:B------:R-:W-:Y:S02]  /*20c00*/  MOV R0, 0x20c20 ;  /* 0x00020c2000007802 */ /* 0x000fe40000000f00 */
[----:B------:R-:W-:Y:S05]  /*20c10*/  CALL.REL.NOINC `($__internal_91_$__cuda_sm70_shflsync_idx_p) ;  /* 0x00000cf000007944 */ /* 0x000fea0003c00000 */
[----:B-12---:R-:W-:Y:S01]  /*20c20*/  MOV R15, R9 ;  /* 0x00000009000f7202 */ /* 0x006fe20000000f00 */
[----:B------:R-:W-:Y:S05]  /*20c30*/  BRA `(.L_x_4492) ;  /* 0xffffc5f000007947 */ /* 0x000fea000383ffff */
.L_x_4430:
[----:B--2---:R-:W-:Y:S01]  /*20c40*/  IMAD.MOV.U32 R15, RZ, RZ, R64 ;  /* 0x000000ffff0f7224 */ /* 0x004fe200078e0040 */
[----:B------:R-:W-:Y:S01]  /*20c50*/  MOV R14, 0x2 ;  /* 0x00000002000e7802 */ /* 0x000fe20000000f00 */
[----:B------:R-:W-:Y:S01]  /*20c60*/  IMAD.MOV.U32 R9, RZ, RZ, 0x181f ;  /* 0x0000181fff097424 */ /* 0x000fe200078e00ff */
[----:B------:R-:W-:Y:S02]  /*20c70*/  MOV R0, 0x20c90 ;  /* 0x00020c9000007802 */ /* 0x000fe40000000f00 */
[----:B-1-34-:R-:W-:Y:S05]  /*20c80*/  CALL.REL.NOINC `($__internal_91_$__cuda_sm70_shflsync_idx_p) ;  /* 0x00000c8000007944 */ /* 0x01afea0003c00000 */
[----:B--2---:R-:W-:Y:S01]  /*20c90*/  MOV R24, R9 ;  /* 0x0000000900187202 */ /* 0x004fe20000000f00 */
[----:B-1----:R-:W-:Y:S05]  /*20ca0*/  BRA `(.L_x_4493) ;  /* 0xffffc6b000007947 */ /* 0x002fea000383ffff */
.L_x_4431:
[----:B------:R-:W-:Y:S01]  /*20cb0*/  IMAD.MOV.U32 R15, RZ, RZ, R2 ;  /* 0x000000ffff0f7224 */ /* 0x000fe200078e0002 */
[----:B------:R-:W-:Y:S01]  /*20cc0*/  MOV R14, 0x2 ;  /* 0x00000002000e7802 */ /* 0x000fe20000000f00 */
[----:B------:R-:W-:Y:S01]  /*20cd0*/  IMAD.MOV.U32 R9, RZ, RZ, 0x181f ;  /* 0x0000181fff097424 */ /* 0x000fe200078e00ff */
[----:B------:R-:W-:Y:S02]  /*20ce0*/  MOV R0, 0x20d00 ;  /* 0x00020d0000007802 */ /* 0x000fe40000000f00 */
[----:B-1234-:R-:W-:Y:S05]  /*20cf0*/  CALL.REL.NOINC `($__internal_91_$__cuda_sm70_shflsync_idx_p) ;  /* 0x00000c1000007944 */ /* 0x01efea0003c00000 */
[----:B-12---:R-:W-:Y:S01]  /*20d00*/  MOV R15, R9 ;  /* 0x00000009000f7202 */ /* 0x006fe20000000f00 */
[----:B------:R-:W-:Y:S05]  /*20d10*/  BRA `(.L_x_4494) ;  /* 0xffffc66000007947 */ /* 0x000fea000383ffff */
.L_x_4434:
[----:B-1--4-:R-:W-:Y:S01]  /*20d20*/  IMAD.MOV.U32 R15, RZ, RZ, R64 ;  /* 0x000000ffff0f7224 */ /* 0x012fe200078e0040 */
[----:B------:R-:W-:Y:S01]  /*20d30*/  MOV R14, 0x3 ;  /* 0x00000003000e7802 */ /* 0x000fe20000000f00 */
[----:B------:R-:W-:Y:S01]  /*20d40*/  IMAD.MOV.U32 R9, RZ, RZ, 0x181f ;  /* 0x0000181fff097424 */ /* 0x000fe200078e00ff */
[----:B------:R-:W-:-:S02]  /*20d50*/  MOV R0, 0x20d70 ;  /* 0x00020d7000007802 */ /* 0x000fc40000000f00 */
[----:B--23--:R-:W-:Y:S05]  /*20d60*/  CALL.REL.NOINC `($__internal_91_$__cuda_sm70_shflsync_idx_p) ;  /* 0x00000ba000007944 */ /* 0x00cfea0003c00000 */
[----:B--2---:R-:W-:Y:S01]  /*20d70*/  IMAD.MOV.U32 R64, RZ, RZ, R9 ;  /* 0x000000ffff407224 */ /* 0x004fe200078e0009 */
[----:B-1----:R-:W-:Y:S01]  /*20d80*/  MOV R14, 0x3 ;  /* 0x00000003000e7802 */ /* 0x002fe20000000f00 */
[----:B------:R-:W-:Y:S01]  /*20d90*/  IMAD.MOV.U32 R15, RZ, RZ, R2 ;  /* 0x000000ffff0f7224 */ /* 0x000fe200078e0002 */
[----:B------:R-:W-:-:S02]  /*20da0*/  MOV R9, 0x181f ;  /* 0x0000181f00097802 */ /* 0x000fc40000000f00 */
[----:B------:R-:W-:Y:S02]  /*20db0*/  MOV R0, 0x20dd0 ;  /* 0x00020dd000007802 */ /* 0x000fe40000000f00 */
[----:B------:R-:W-:Y:S05]  /*20dc0*/  CALL.REL.NOINC `($__internal_91_$__cuda_sm70_shflsync_idx_p) ;  /* 0x00000b4000007944 */ /* 0x000fea0003c00000 */
[----:B-12---:R-:W-:Y:S05]  /*20dd0*/  BRA `(.L_x_4495) ;  /* 0xffffc6e000007947 */ /* 0x006fea000383ffff */
.L_x_4436:
[----:B------:R-:W-:Y:S01]  /*20de0*/  IMAD.MOV.U32 R15, RZ, RZ, R166 ;  /* 0x000000ffff0f7224 */ /* 0x000fe200078e00a6 */
[----:B------:R-:W-:Y:S01]  /*20df0*/  MOV R14, RZ ;  /* 0x000000ff000e7202 */ /* 0x000fe20000000f00 */
[----:B------:R-:W-:Y:S01]  /*20e00*/  IMAD.MOV.U32 R9, RZ, RZ, 0x1c1f ;  /* 0x00001c1fff097424 */ /* 0x000fe200078e00ff */
[----:B------:R-:W-:Y:S02]  /*20e10*/  MOV R0, 0x20e30 ;  /* 0x00020e3000007802 */ /* 0x000fe40000000f00 */
[----:B------:R-:W-:Y:S05]  /*20e20*/  CALL.REL.NOINC `($__internal_91_$__cuda_sm70_shflsync_idx_p) ;  /* 0x00000ae000007944 */ /* 0x000fea0003c00000 */
[----:B--2---:R-:W-:Y:S01]  /*20e30*/  MOV R168, R9 ;  /* 0x0000000900a87202 */ /* 0x004fe20000000f00 */
[----:B-1----:R-:W-:Y:S05]  /*20e40*/  BRA `(.L_x_4496) ;  /* 0xffffc98000007947 */ /* 0x002fea000383ffff */
.L_x_4437:
[----:B------:R-:W-:Y:S01]  /*20e50*/  IMAD.MOV.U32 R15, RZ, RZ, R167 ;  /* 0x000000ffff0f7224 */ /* 0x000fe200078e00a7 */
[----:B------:R-:W-:Y:S01]  /*20e60*/  MOV R14, RZ ;  /* 0x000000ff000e7202 */ /* 0x000fe20000000f00 */
[----:B------:R-:W-:Y:S01]  /*20e70*/  IMAD.MOV.U32 R9, RZ, RZ, 0x1c1f ;  /* 0x00001c1fff097424 */ /* 0x000fe200078e00ff */
[----:B------:R-:W-:Y:S02]  /*20e80*/  MOV R0, 0x20ea0 ;  /* 0x00020ea000007802 */ /* 0x000fe40000000f00 */
[----:B-12---:R-:W-:Y:S05]  /*20e90*/  CALL.REL.NOINC `($__internal_91_$__cuda_sm70_shflsync_idx_p) ;  /* 0x00000a7000007944 */ /* 0x006fea0003c00000 */
[----:B-12---:R-:W-:Y:S05]  /*20ea0*/  BRA `(.L_x_4497) ;  /* 0xffffc94000007947 */ /* 0x006fea000383ffff */
.L_x_4440:
[----:B-1----:R-:W-:Y:S01]  /*20eb0*/  IMAD.MOV.U32 R15, RZ, RZ, R166 ;  /* 0x000000ffff0f7224 */ /* 0x002fe200078e00a6 */
[----:B------:R-:W-:Y:S01]  /*20ec0*/  MOV R14, 0x1 ;  /* 0x00000001000e7802 */ /* 0x000fe20000000f00 */
[----:B----4-:R-:W-:Y:S01]  /*20ed0*/  IMAD.MOV.U32 R9, RZ, RZ, 0x1c1f ;  /* 0x00001c1fff097424 */ /* 0x010fe200078e00ff */
        /* <DEDUP_REMOVED lines=9> */
.L_x_4444:
[----:B------:R-:W-:Y:S01]  /*20f70*/  IMAD.MOV.U32 R15, RZ, RZ, R4 ;  /* 0x000000ffff0f7224 */ /* 0x000fe200078e0004 */
[----:B------:R-:W-:Y:S01]  /*20f80*/  MOV R14, RZ ;  /* 0x000000ff000e7202 */ /* 0x000fe20000000f00 */
[----:B------:R-:W-:Y:S01]  /*20f90*/  IMAD.MOV.U32 R9, RZ, RZ, 0x181f ;  /* 0x0000181fff097424 */ /* 0x000fe200078e00ff */
[----:B------:R-:W-:Y:S02]  /*20fa0*/  MOV R0, 0x20fc0 ;  /* 0x00020fc000007802 */ /* 0x000fe40000000f00 */
[----:B-1----:R-:W-:Y:S05]  /*20fb0*/  CALL.REL.NOINC `($__internal_91_$__cuda_sm70_shflsync_idx_p) ;  /* 0x0000095000007944 */ /* 0x002fea0003c00000 */
[----:B--2---:R-:W-:Y:S01]  /*20fc0*/  MOV R5, R9 ;  /* 0x0000000900057202 */ /* 0x004fe20000000f00 */
[----:B-1----:R-:W-:Y:S05]  /*20fd0*/  BRA `(.L_x_4499) ;  /* 0xffffdec000007947 */ /* 0x002fea000383ffff */
.L_x_4445:
[----:B------:R-:W-:Y:S01]  /*20fe0*/  IMAD.MOV.U32 R15, RZ, RZ, R3 ;  /* 0x000000ffff0f7224 */ /* 0x000fe200078e0003 */
[----:B------:R-:W-:Y:S01]  /*20ff0*/  MOV R14, RZ ;  /* 0x000000ff000e7202 */ /* 0x000fe20000000f00 */
[----:B------:R-:W-:Y:S01]  /*21000*/  IMAD.MOV.U32 R9, RZ, RZ, 0x181f ;  /* 0x0000181fff097424 */ /* 0x000fe200078e00ff */
[----:B------:R-:W-:Y:S02]  /*21010*/  MOV R0, 0x21030 ;  /* 0x0002103000007802 */ /* 0x000fe40000000f00 */
[----:B-123--:R-:W-:Y:S05]  /*21020*/  CALL.REL.NOINC `($__internal_91_$__cuda_sm70_shflsync_idx_p) ;  /* 0x000008e000007944 */ /* 0x00efea0003c00000 */
[----:B-12---:R-:W-:Y:S05]  /*21030*/  BRA `(.L_x_4500) ;  /* 0xffffde8000007947 */ /* 0x006fea000383ffff */
.L_x_4448:
[----:B-1----:R-:W-:Y:S01]  /*21040*/  IMAD.MOV.U32 R15, RZ, RZ, R4 ;  /* 0x000000ffff0f7224 */ /* 0x002fe200078e0004 */
[----:B------:R-:W-:Y:S01]  /*21050*/  MOV R14, 0x1 ;  /* 0x00000001000e7802 */ /* 0x000fe20000000f00 */
[----:B------:R-:W-:Y:S01]  /*21060*/  IMAD.MOV.U32 R9, RZ, RZ, 0x181f ;  /* 0x0000181fff097424 */ /* 0x000fe200078e00ff */
[----:B------:R-:W-:-:S02]  /*21070*/  MOV R0, 0x21090 ;  /* 0x0002109000007802 */ /* 0x000fc40000000f00 */
[----:B--234-:R-:W-:Y:S05]  /*21080*/  CALL.REL.NOINC `($__internal_91_$__cuda_sm70_shflsync_idx_p) ;  /* 0x0000088000007944 */ /* 0x01cfea0003c00000 */
[----:B--2---:R-:W-:Y:S01]  /*21090*/  IMAD.MOV.U32 R5, RZ, RZ, R9 ;  /* 0x000000ffff057224 */ /* 0x004fe200078e0009 */
[----:B-1----:R-:W-:Y:S01]  /*210a0*/  MOV R14, 0x1 ;  /* 0x00000001000e7802 */ /* 0x002fe20000000f00 */
[----:B------:R-:W-:Y:S01]  /*210b0*/  IMAD.MOV.U32 R15, RZ, RZ, R3 ;  /* 0x000000ffff0f7224 */ /* 0x000fe200078e0003 */
[----:B------:R-:W-:-:S02]  /*210c0*/  MOV R9, 0x181f ;  /* 0x0000181f00097802 */ /* 0x000fc40000000f00 */
[----:B------:R-:W-:Y:S02]  /*210d0*/  MOV R0, 0x210f0 ;  /* 0x000210f000007802 */ /* 0x000fe40000000f00 */
[----:B------:R-:W-:Y:S05]  /*210e0*/  CALL.REL.NOINC `($__internal_91_$__cuda_sm70_shflsync_idx_p) ;  /* 0x0000082000007944 */ /* 0x000fea0003c00000 */
[----:B-12---:R-:W-:Y:S05]  /*210f0*/  BRA `(.L_x_4501) ;  /* 0xffffdf3000007947 */ /* 0x006fea000383ffff */
.L_x_4451:
[----:B-1----:R-:W-:Y:S01]  /*21100*/  IMAD.MOV.U32 R15, RZ, RZ, R4 ;  /* 0x000000ffff0f7224 */ /* 0x002fe200078e0004 */
[----:B------:R-:W-:Y:S01]  /*21110*/  MOV R14, 0x2 ;  /* 0x00000002000e7802 */ /* 0x000fe20000000f00 */
[----:B------:R-:W-:Y:S01]  /*21120*/  IMAD.MOV.U32 R9, RZ, RZ, 0x181f ;  /* 0x0000181fff097424 */ /* 0x000fe200078e00ff */
[----:B------:R-:W-:Y:S02]  /*21130*/  MOV R0, 0x21150 ;  /* 0x0002115000007802 */ /* 0x000fe40000000f00 */
[----:B--234-:R-:W-:Y:S05]  /*21140*/  CALL.REL.NOINC `($__internal_91_$__cuda_sm70_shflsync_idx_p) ;  /* 0x000007c000007944 */ /* 0x01cfea0003c00000 */
[----:B--2---:R-:W-:Y:S01]  /*21150*/  MOV R5, R9 ;  /* 0x0000000900057202 */ /* 0x004fe20000000f00 */
[----:B-1----:R-:W-:Y:S05]  /*21160*/  BRA `(.L_x_4502) ;  /* 0xffffdff000007947 */ /* 0x002fea000383ffff */
.L_x_4452:
[----:B-1----:R-:W-:Y:S01]  /*21170*/  IMAD.MOV.U32 R15, RZ, RZ, R3 ;  /* 0x000000ffff0f7224 */ /* 0x002fe200078e0003 */
[----:B------:R-:W-:Y:S01]  /*21180*/  MOV R14, 0x2 ;  /* 0x00000002000e7802 */ /* 0x000fe20000000f00 */
[----:B------:R-:W-:Y:S01]  /*21190*/  IMAD.MOV.U32 R9, RZ, RZ, 0x181f ;  /* 0x0000181fff097424 */ /* 0x000fe200078e00ff */
[----:B------:R-:W-:Y:S02]  /*211a0*/  MOV R0, 0x211c0 ;  /* 0x000211c000007802 */ /* 0x000fe40000000f00 */
[----:B--234-:R-:W-:Y:S05]  /*211b0*/  CALL.REL.NOINC `($__internal_91_$__cuda_sm70_shflsync_idx_p) ;  /* 0x0000075000007944 */ /* 0x01cfea0003c00000 */
[----:B-12---:R-:W-:Y:S05]  /*211c0*/  BRA `(.L_x_4503) ;  /* 0xffffdfb000007947 */ /* 0x006fea000383ffff */
.L_x_4455:
[----:B--2---:R-:W-:Y:S01]  /*211d0*/  IMAD.MOV.U32 R15, RZ, RZ, R4 ;  /* 0x000000ffff0f7224 */ /* 0x004fe200078e0004 */
        /* <DEDUP_REMOVED lines=10> */
[----:B-12---:R-:W-:Y:S05]  /*21280*/  BRA `(.L_x_4504) ;  /* 0xffffe03000007947 */ /* 0x006fea000383ffff */
.L_x_4457:
[----:B------:R-:W-:Y:S01]  /*21290*/  IMAD.MOV.U32 R15, RZ, RZ, R8 ;  /* 0x000000ffff0f7224 */ /* 0x000fe200078e0008 */
[----:B------:R-:W-:Y:S01]  /*212a0*/  MOV R14, RZ ;  /* 0x000000ff000e7202 */ /* 0x000fe20000000f00 */
[----:B---3--:R-:W-:Y:S01]  /*212b0*/  IMAD.MOV.U32 R9, RZ, RZ, 0x1f ;  /* 0x0000001fff097424 */ /* 0x008fe200078e00ff */
[----:B------:R-:W-:Y:S02]  /*212c0*/  MOV R0, 0x212e0 ;  /* 0x000212e000007802 */ /* 0x000fe40000000f00 */
[----:B------:R-:W-:Y:S05]  /*212d0*/  CALL.REL.NOINC `($__internal_91_$__cuda_sm70_shflsync_idx_p) ;  /* 0x0000063000007944 */ /* 0x000fea0003c00000 */
[----:B--2---:R-:W-:Y:S01]  /*212e0*/  MOV R3, R9 ;  /* 0x0000000900037202 */ /* 0x004fe20000000f00 */
[----:B-1----:R-:W-:Y:S05]  /*212f0*/  BRA `(.L_x_4505) ;  /* 0xffffe17000007947 */ /* 0x002fea000383ffff */
.L_x_4458:
[----:B------:R-:W-:Y:S01]  /*21300*/  IMAD.MOV.U32 R15, RZ, RZ, R8 ;  /* 0x000000ffff0f7224 */ /* 0x000fe200078e0008 */
[----:B------:R-:W-:Y:S01]  /*21310*/  MOV R14, 0x1 ;  /* 0x00000001000e7802 */ /* 0x000fe20000000f00 */
[----:B------:R-:W-:Y:S01]  /*21320*/  IMAD.MOV.U32 R9, RZ, RZ, 0x1f ;  /* 0x0000001fff097424 */ /* 0x000fe200078e00ff */
[----:B------:R-:W-:Y:S02]  /*21330*/  MOV R0, 0x21350 ;  /* 0x0002135000007802 */ /* 0x000fe40000000f00 */
[----:B-12---:R-:W-:Y:S05]  /*21340*/  CALL.REL.NOINC `($__internal_91_$__cuda_sm70_shflsync_idx_p) ;  /* 0x000005c000007944 */ /* 0x006fea0003c00000 */
[----:B--2---:R-:W-:Y:S01]  /*21350*/  MOV R8, R9 ;  /* 0x0000000900087202 */ /* 0x004fe20000000f00 */
[----:B-1----:R-:W-:Y:S05]  /*21360*/  BRA `(.L_x_4506) ;  /* 0xffffe12000007947 */ /* 0x002fea000383ffff */
.L_x_4459:
[----:B------:R-:W-:Y:S02]  /*21370*/  MOV R5, 0x1 ;  /* 0x0000000100057802 */ /* 0x000fe40000000f00 */
[----:B------:R-:W-:-:S02]  /*21380*/  MOV R0, 0x213a0 ;  /* 0x000213a000007802 */ /* 0x000fc40000000f00 */
[----:B-12---:R-:W-:Y:S05]  /*21390*/  CALL.REL.NOINC `($__internal_92_$__cuda_sm70_shflsync_up_p) ;  /* 0x000005c000007944 */ /* 0x006fea0003c00000 */
[----:B-12---:R-:W-:Y:S05]  /*213a0*/  BRA `(.L_x_4507) ;  /* 0xffffe20000007947 */ /* 0x006fea000383ffff */
.L_x_4460:
[----:B------:R-:W-:Y:S02]  /*213b0*/  MOV R5, 0x2 ;  /* 0x0000000200057802 */ /* 0x000fe40000000f00 */
[----:B------:R-:W-:-:S02]  /*213c0*/  MOV R0, 0x213e0 ;  /* 0x000213e000007802 */ /* 0x000fc40000000f00 */
[----:B-12---:R-:W-:Y:S05]  /*213d0*/  CALL.REL.NOINC `($__internal_92_$__cuda_sm70_shflsync_up_p) ;  /* 0x0000058000007944 */ /* 0x006fea0003c00000 */
        /* <DEDUP_REMOVED lines=23> */
.L_x_4464:
[----:B---3--:R-:W-:Y:S01]  /*21550*/  IMAD.MOV.U32 R7, RZ, RZ, R6 ;  /* 0x000000ffff077224 */ /* 0x008fe200078e0006 */
[----:B------:R-:W-:Y:S02]  /*21560*/  MOV R5, 0x1 ;  /* 0x0000000100057802 */ /* 0x000fe40000000f00 */
[----:B------:R-:W-:Y:S02]  /*21570*/  MOV R0, 0x21590 ;  /* 0x0002159000007802 */ /* 0x000fe40000000f00 */
[----:B------:R-:W-:Y:S05]  /*21580*/  CALL.REL.NOINC `($__internal_92_$__cuda_sm70_shflsync_up_p) ;  /* 0x000003d000007944 */ /* 0x000fea0003c00000 */
[----:B-12---:R-:W-:Y:S05]  /*21590*/  BRA `(.L_x_4509) ;  /* 0xffffe26000007947 */ /* 0x006fea000383ffff */
.L_x_4465:
[----:B---3--:R-:W-:Y:S01]  /*215a0*/  IMAD.MOV.U32 R7, RZ, RZ, R6 ;  /* 0x000000ffff077224 */ /* 0x008fe200078e0006 */
[----:B------:R-:W-:Y:S02]  /*215b0*/  MOV R5, 0x2 ;  /* 0x0000000200057802 */ /* 0x000fe40000000f00 */
[----:B------:R-:W-:Y:S02]  /*215c0*/  MOV R0, 0x215e0 ;  /* 0x000215e000007802 */ /* 0x000fe40000000f00 */
[----:B------:R-:W-:Y:S05]  /*215d0*/  CALL.REL.NOINC `($__internal_92_$__cuda_sm70_shflsync_up_p) ;  /* 0x0000038000007944 */ /* 0x000fea0003c00000 */
[----:B-12---:R-:W-:Y:S01]  /*215e0*/  SEL R7, R5, RZ, P1 ;  /* 0x000000ff05077207 */ /* 0x006fe20000800000 */
[----:B------:R-:W-:Y:S01]  /*215f0*/  IMAD.MOV.U32 R5, RZ, RZ, 0x4 ;  /* 0x00000004ff057424 */ /* 0x000fe200078e00ff */
[----:B------:R-:W-:-:S03]  /*21600*/  MOV R0, 0x21630 ;  /* 0x0002163000007802 */ /* 0x000fc60000000f00 */
[----:B------:R-:W-:Y:S02]  /*21610*/  IMAD.IADD R7, R6, 0x1, R7 ;  /* 0x0000000106077824 */ /* 0x000fe400078e0207 */
        /* <DEDUP_REMOVED lines=19> */
.L_x_4467:
[----:B------:R-:W-:Y:S02]  /*21750*/  SEL R5, RZ, 0x1, P0 ;  /* 0x00000001ff057807 */ /* 0x000fe40000000000 */
[----:B------:R-:W-:Y:S02]  /*21760*/  MOV R0, 0x21780 ;  /* 0x0002178000007802 */ /* 0x000fe40000000f00 */
[----:B---3--:R-:W-:Y:S05]  /*21770*/  CALL.REL.NOINC `($__internal_93_$__cuda_sm70_votesync_ballot) ;  /* 0x0000023000007944 */ /* 0x008fea0003c00000 */
[----:B------:R-:W-:Y:S05]  /*21780*/  BRA `(.L_x_4511) ;  /* 0xffffe20000007947 */ /* 0x000fea000383ffff */
.L_x_4468:
[----:B------:R-:W-:Y:S01]  /*21790*/  IMAD.MOV.U32 R15, RZ, RZ, R205 ;  /* 0x000000ffff0f7224 */ /* 0x000fe200078e00cd */
[----:B------:R-:W-:Y:S01]  /*217a0*/  MOV R14, R6 ;  /* 0x00000006000e7202 */ /* 0x000fe20000000f00 */
[----:B------:R-:W-:Y:S01]  /*217b0*/  IMAD.MOV.U32 R9, RZ, RZ, 0x1f ;  /* 0x0000001fff097424 */ /* 0x000fe200078e00ff */
[----:B------:R-:W-:Y:S02]  /*217c0*/  MOV R0, 0x217e0 ;  /* 0x000217e000007802 */ /* 0x000fe40000000f00 */
[----:B---3--:R-:W-:Y:S05]  /*217d0*/  CALL.REL.NOINC `($__internal_91_$__cuda_sm70_shflsync_idx_p) ;  /* 0x0000013000007944 */ /* 0x008fea0003c00000 */
[----:B--2---:R-:W-:Y:S01]  /*217e0*/  IMAD.MOV.U32 R205, RZ, RZ, R9 ;  /* 0x000000ffffcd7224 */ /* 0x004fe200078e0009 */
[----:B-1----:R-:W-:Y:S01]  /*217f0*/  MOV R14, R6 ;  /* 0x00000006000e7202 */ /* 0x002fe20000000f00 */
[----:B------:R-:W-:Y:S01]  /*21800*/  IMAD.MOV.U32 R15, RZ, RZ, R4 ;  /* 0x000000ffff0f7224 */ /* 0x000fe200078e0004 */
[----:B------:R-:W-:Y:S02]  /*21810*/  MOV R9, 0x1f ;  /* 0x0000001f00097802 */ /* 0x000fe40000000f00 */
[----:B------:R-:W-:-:S02]  /*21820*/  MOV R0, 0x21840 ;  /* 0x0002184000007802 */ /* 0x000fc40000000f00 */
[----:B------:R-:W-:Y:S05]  /*21830*/  CALL.REL.NOINC `($__internal_91_$__cuda_sm70_shflsync_idx_p) ;  /* 0x000000d000007944 */ /* 0x000fea0003c00000 */
[----:B--2---:R-:W-:Y:S01]  /*21840*/  MOV R4, R9 ;  /* 0x0000000900047202 */ /* 0x004fe20000000f00 */
[----:B-1----:R-:W-:Y:S05]  /*21850*/  BRA `(.L_x_4512) ;  /* 0xffffe18000007947 */ /* 0x002fea000383ffff */
.L_x_4471:
[----:B------:R-:W-:Y:S01]  /*21860*/  IMAD.MOV.U32 R15, RZ, RZ, R7 ;  /* 0x000000ffff0f7224 */ /* 0x000fe200078e0007 */
[----:B------:R-:W-:-:S02]  /*21870*/  MOV R9, 0x1f ;  /* 0x0000001f00097802 */ /* 0x000fc40000000f00 */
[----:B------:R-:W-:Y:S02]  /*21880*/  MOV R0, 0x218a0 ;  /* 0x000218a000007802 */ /* 0x000fe40000000f00 */
[----:B-1234-:R-:W-:Y:S05]  /*21890*/  CALL.REL.NOINC `($__internal_91_$__cuda_sm70_shflsync_idx_p) ;  /* 0x0000007000007944 */ /* 0x01efea0003c00000 */
[----:B--2---:R-:W-:Y:S01]  /*218a0*/  MOV R13, R9 ;  /* 0x00000009000d7202 */ /* 0x004fe20000000f00 */
[----:B-1----:R-:W-:Y:S05]  /*218b0*/  BRA `(.L_x_4470) ;  /* 0xffffe18000007947 */ /* 0x002fea000383ffff */
        .weak           $__internal_90_$__cuda_sm70_shflsync_bfly_p
        .type           $__internal_90_$__cuda_sm70_shflsync_bfly_p,@function
        .size           $__internal_90_$__cuda_sm70_shflsync_bfly_p,($__internal_91_$__cuda_sm70_shflsync_idx_p - $__internal_90_$__cuda_sm70_shflsync_bfly_p)
$__internal_90_$__cuda_sm70_shflsync_bfly_p:
[----:B------:R-:W-:Y:S01]  /*218c0*/  MOV R14, R6 ;  /* 0x00000006000e7202 */ /* 0x000fe20000000f00 */
[----:B------:R-:W-:Y:S04]  /*218d0*/  WARPSYNC R4 ;  /* 0x0000000400007348 */ /* 0x000fe80003800000 */
[----:B------:R-:W-:Y:S01]  /*218e0*/  MOV R15, 0x0 ;  /* 0x00000000000f7802 */ /* 0x000fe20000000f00 */
[----:B------:R1:W2:Y:S03]  /*218f0*/  SHFL.BFLY PT, R7, R8, R7, R5 ;  /* 0x0c00000708077389 */ /* 0x0002a600000e0005 */
[----:B------:R-:W-:Y:S05]  /*21900*/  RET.REL.NODEC R14 `(_ZN7cutlass13device_kernelIN5flash19enable_sm80_to_sm89INS1_16FlashAttnFwdSm80INS1_25CollectiveMainloopFwdSm80ILi8ELi2ELb0EN4cute5tupleIJNS5_1CILi128EEENS7_ILi64EEENS7_ILi192EEEEEELi192ENS_6half_tEfNS_4arch4Sm80ELb0ELb1ELb0ELb1ELb0ELb1ELb1ELb1EEENS1_21CollectiveEpilogueFwdINS6_IJS8_SA_S9_EEENS6_IJNS7_ILi1EEESI_SI_EEESC_SE_Li256ELb1ELb1ELb1ELb0EEENS1_36VarlenDynamicPersistentTileSchedulerILi128ELi64ELi256ELi256ELb1ELb1ELb0ELb1ELb0ELb1EEEEEEEEEvNT_6ParamsE) ;  /* 0xfffde6f00e007950 */ /* 0x000fea0003c3ffff */
        .weak           $__internal_91_$__cuda_sm70_shflsync_idx_p
        .type           $__internal_91_$__cuda_sm70_shflsync_idx_p,@function
        .size           $__internal_91_$__cuda_sm70_shflsync_idx_p,($__internal_92_$__cuda_sm70_shflsync_up_p - $__internal_91_$__cuda_sm70_shflsync_idx_p)
$__internal_91_$__cuda_sm70_shflsync_idx_p:
[----:B------:R-:W-:Y:S01]  /*21910*/  MOV R16, R0 ;  /* 0x0000000000107202 */ /* 0x000fe20000000f00 */
[----:B------:R-:W-:Y:S04]  /*21920*/  WARPSYNC R208 ;  /* 0x000000d000007348 */ /* 0x000fe80003800000 */
[----:B------:R-:W-:Y:S01]  /*21930*/  MOV R17, 0x0 ;  /* 0x0000000000117802 */ /* 0x000fe20000000f00 */
[----:B------:R1:W2:Y:S03]  /*21940*/  SHFL.IDX PT, R9, R15, R14, R9 ;  /* 0x0000000e0f097389 */ /* 0x0002a600000e0009 */
[----:B------:R-:W-:Y:S05]  /*21950*/  RET.REL.NODEC R16 `(_ZN7cutlass13device_kernelIN5flash19enable_sm80_to_sm89INS1_16FlashAttnFwdSm80INS1_25CollectiveMainloopFwdSm80ILi8ELi2ELb0EN4cute5tupleIJNS5_1CILi128EEENS7_ILi64EEENS7_ILi192EEEEEELi192ENS_6half_tEfNS_4arch4Sm80ELb0ELb1ELb0ELb1ELb0ELb1ELb1ELb1EEENS1_21CollectiveEpilogueFwdINS6_IJS8_SA_S9_EEENS6_IJNS7_ILi1EEESI_SI_EEESC_SE_Li256ELb1ELb1ELb1ELb0EEENS1_36VarlenDynamicPersistentTileSchedulerILi128ELi64ELi256ELi256ELb1ELb1ELb0ELb1ELb0ELb1EEEEEEEEEvNT_6ParamsE) ;  /* 0xfffde6a010007950 */ /* 0x000fea0003c3ffff */
        .weak           $__internal_92_$__cuda_sm70_shflsync_up_p
        .type           $__internal_92_$__cuda_sm70_shflsync_up_p,@function
        .size           $__internal_92_$__cuda_sm70_shflsync_up_p,($__internal_93_$__cuda_sm70_votesync_ballot - $__internal_92_$__cuda_sm70_shflsync_up_p)
$__internal_92_$__cuda_sm70_shflsync_up_p:
[----:B------:R-:W-:Y:S01]  /*21960*/  MOV R14, R0 ;  /* 0x00000000000e7202 */ /* 0x000fe20000000f00 */
[----:B------:R-:W-:Y:S04]  /*21970*/  WARPSYNC R209 ;  /* 0x000000d100007348 */ /* 0x000fe80003800000 */
[----:B------:R-:W-:Y:S01]  /*21980*/  MOV R15, 0x0 ;  /* 0x00000000000f7802 */ /* 0x000fe20000000f00 */
[----:B------:R1:W2:Y:S03]  /*21990*/  SHFL.UP PT, R5, R7, R5, R210 ;  /* 0x0400000507057389 */ /* 0x0002a600000e00d2 */
[----:B------:R-:W-:Y:S05]  /*219a0*/  RET.REL.NODEC R14 `(_ZN7cutlass13device_kernelIN5flash19enable_sm80_to_sm89INS1_16FlashAttnFwdSm80INS1_25CollectiveMainloopFwdSm80ILi8ELi2ELb0EN4cute5tupleIJNS5_1CILi128EEENS7_ILi64EEENS7_ILi192EEEEEELi192ENS_6half_tEfNS_4arch4Sm80ELb0ELb1ELb0ELb1ELb0ELb1ELb1ELb1EEENS1_21CollectiveEpilogueFwdINS6_IJS8_SA_S9_EEENS6_IJNS7_ILi1EEESI_SI_EEESC_SE_Li256ELb1ELb1ELb1ELb0EEENS1_36VarlenDynamicPersistentTileSchedulerILi128ELi64ELi256ELi256ELb1ELb1ELb0ELb1ELb0ELb1EEEEEEEEEvNT_6ParamsE) ;  /* 0xfffde6500e007950 */ /* 0x000fea0003c3ffff */
        .weak           $__internal_93_$__cuda_sm70_votesync_ballot
        .type           $__internal_93_$__cuda_sm70_votesync_ballot,@function
        .size           $__internal_93_$__cuda_sm70_votesync_ballot,(.L_x_5026 - $__internal_93_$__cuda_sm70_votesync_ballot)
$__internal_93_$__cuda_sm70_votesync_ballot:
[----:B------:R-:W-:Y:S01]  /*219b0*/  ISETP.NE.U32.AND P0, PT, R5, 0x1, PT ;  /* 0x000000010500780c */ /* 0x000fe20003f05070 */
[----:B------:R-:W-:Y:S01]  /*219c0*/  IMAD.MOV.U32 R8, RZ, RZ, R0 ;  /* 0x000000ffff087224 */ /* 0x000fe200078e0000 */
[----:B------:R-:W-:Y:S04]  /*219d0*/  WARPSYNC R203 ;  /* 0x000000cb00007348 */ /* 0x000fe80003800000 */
[----:B------:R-:W-:-:S07]  /*219e0*/  IMAD.MOV.U32 R9, RZ, RZ, 0x0 ;  /* 0x00000000ff097424 */ /* 0x000fce00078e00ff */
[----:B------:R-:W-:-:S04]  /*219f0*/  VOTE.ANY R6, PT, !P0 ;  /* 0x0000000000067806 */ /* 0x000fc800040e0100 */
[----:B------:R-:W-:Y:S01]  /*21a00*/  LOP3.LUT R5, R6, R203, RZ, 0xc0, !PT ;  /* 0x000000cb06057212 */ /* 0x000fe200078ec0ff */
[----:B------:R-:W-:Y:S06]  /*21a10*/  RET.REL.NODEC R8 `(_ZN7cutlass13device_kernelIN5flash19enable_sm80_to_sm89INS1_16FlashAttnFwdSm80INS1_25CollectiveMainloopFwdSm80ILi8ELi2ELb0EN4cute5tupleIJNS5_1CILi128EEENS7_ILi64EEENS7_ILi192EEEEEELi192ENS_6half_tEfNS_4arch4Sm80ELb0ELb1ELb0ELb1ELb0ELb1ELb1ELb1EEENS1_21CollectiveEpilogueFwdINS6_IJS8_SA_S9_EEENS6_IJNS7_ILi1EEESI_SI_EEESC_SE_Li256ELb1ELb1ELb1ELb0EEENS1_36VarlenDynamicPersistentTileSchedulerILi128ELi64ELi256ELi256ELb1ELb1ELb0ELb1ELb0ELb1EEEEEEEEEvNT_6ParamsE) ;  /* 0xfffde5e008007950 */ /* 0x000fec0003c3ffff */
.L_x_4513:
        /* <DEDUP_REMOVED lines=14> */
.L_x_5026:


//--------------------- .text._ZN7cutlass13device_kernelIN5flash19enable_sm80_to_sm89INS1_16FlashAttnFwdSm80INS1_25CollectiveMainloopFwdSm80ILi8ELi2ELb1EN4cute5tupleIJNS5_1CILi128EEENS7_ILi96EEENS7_ILi192EEEEEELi192ENS_6half_tEfNS_4arch4Sm80ELb1ELb0ELb0ELb0ELb0ELb0ELb1ELb1EEENS1_21CollectiveEpilogueFwdINS6_IJS8_SA_S9_EEENS6_IJNS7_ILi1EEESI_SI_EEESC_SE_Li256ELb0ELb1ELb1ELb0EEENS1_30DynamicPersistentTileSchedulerILi256ELi256ELb1ELb1ELb0EEEEEEEEEvNT_6ParamsE --------------------------
	.section	.text._ZN7cutlass13device_kernelIN5flash19enable_sm80_to_sm89INS1_16FlashAttnFwdSm80INS1_25CollectiveMainloopFwdSm80ILi8ELi2ELb1EN4cute5tupleIJNS5_1CILi128EEENS7_ILi96EEENS7_ILi192EEEEEELi192ENS_6half_tEfNS_4arch4Sm80ELb1ELb0ELb0ELb0ELb0ELb0ELb1ELb1EEENS1_21CollectiveEpilogueFwdINS6_IJS8_SA_S9_EEENS6_IJNS7_ILi1EEESI_SI_EEESC_SE_Li256ELb0ELb1ELb1ELb0EEENS1_30DynamicPersistentTileSchedulerILi256ELi256ELb1ELb1ELb0EEEEEEEEEvNT_6ParamsE,"ax",@progbits
	.sectioninfo	@"SHI_REGISTERS=255"
	.align	128
.text._ZN7cutlass13device_kernelIN5flash19enable_sm80_to_sm89INS1_16FlashAttnFwdSm80INS1_25CollectiveMainloopFwdSm80ILi8ELi2ELb1EN4cute5tupleIJNS5_1CILi128EEENS7_ILi96EEENS7_ILi192EEEEEELi192ENS_6half_tEfNS_4arch4Sm80ELb1ELb0ELb0ELb0ELb0ELb0ELb1ELb1EEENS1_21CollectiveEpilogueFwdINS6_IJS8_SA_S9_EEENS6_IJNS7_ILi1EEESI_SI_EEESC_SE_Li256ELb0ELb1ELb1ELb0EEENS1_30DynamicPersistentTileSchedulerILi256ELi256ELb1ELb1ELb0EEEEEEEEEvNT_6ParamsE:
        .type           _ZN7cutlass13device_kernelIN5flash19enable_sm80_to_sm89INS1_16FlashAttnFwdSm80INS1_25CollectiveMainloopFwdSm80ILi8ELi2ELb1EN4cute5tupleIJNS5_1CILi128EEENS7_ILi96EEENS7_ILi192EEEEEELi192ENS_6half_tEfNS_4arch4Sm80ELb1ELb0ELb0ELb0ELb0ELb0ELb1ELb1EEENS1_21CollectiveEpilogueFwdINS6_IJS8_SA_S9_EEENS6_IJNS7_ILi1EEESI_SI_EEESC_SE_Li256ELb0ELb1ELb1ELb0EEENS1_30DynamicPersistentTileSchedulerILi256ELi256ELb1ELb1ELb0EEEEEEEEEvNT_6ParamsE,@function
        .size           _ZN7cutlass13device_kernelIN5flash19enable_sm80_to_sm89INS1_16FlashAttnFwdSm80INS1_25CollectiveMainloopFwdSm80ILi8ELi2ELb1EN4cute5tupleIJNS5_1CILi128EEENS7_ILi96EEENS7_ILi192EEEEEELi192ENS_6half_tEfNS_4arch4Sm80ELb1ELb0ELb0ELb0ELb0ELb0ELb1ELb1EEENS1_21CollectiveEpilogueFwdINS6_IJS8_SA_S9_EEENS6_IJNS7_ILi1EEESI_SI_EEESC_SE_Li256ELb0ELb1ELb1ELb0EEENS1_30DynamicPersistentTileSchedulerILi256ELi256ELb1ELb1ELb0EEEEEEEEEvNT_6ParamsE,(.L_x_5031 - _ZN7cutlass13device_kernelIN5flash19enable_sm80_to_sm89INS1_16FlashAttnFwdSm80INS1_25CollectiveMainloopFwdSm80ILi8ELi2ELb1EN4cute5tupleIJNS5_1CILi128EEENS7_ILi96EEENS7_ILi192EEEEEELi192ENS_6half_tEfNS_4arch4Sm80ELb1ELb0ELb0ELb0ELb0ELb0ELb1ELb1EEENS1_21CollectiveEpilogueFwdINS6_IJS8_SA_S9_EEENS6_IJNS7_ILi1EEESI_SI_EEESC_SE_Li256ELb0ELb1ELb1ELb0EEENS1_30DynamicPersistentTileSchedulerILi256ELi256ELb1ELb1ELb0EEEEEEEEEvNT_6ParamsE)
        .other          _ZN7cutlass13device_kernelIN5flash19enable_sm80_to_sm89INS1_16FlashAttnFwdSm80INS1_25CollectiveMainloopFwdSm80ILi8ELi2ELb1EN4cute5tupleIJNS5_1CILi128EEENS7_ILi96EEENS7_ILi192EEEEEELi192ENS_6half_tEfNS_4arch4Sm80ELb1ELb0ELb0ELb0ELb0ELb0ELb1ELb1EEENS1_21CollectiveEpilogueFwdINS6_IJS8_SA_S9_EEENS6_IJNS7_ILi1EEESI_SI_EEESC_SE_Li256ELb0ELb1ELb1ELb0EEENS1_30DynamicPersistentTileSchedulerILi256ELi256ELb1ELb1ELb0EEEEEEEEEvNT_6ParamsE,@"STO_CUDA_ENTRY STV_DEFAULT"
_ZN7cutlass13device_kernelIN5flash19enable_sm80_to_sm89INS1_16FlashAttnFwdSm80INS1_25CollectiveMainloopFwdSm80ILi8ELi2ELb1EN4cute5tupleIJNS5_1CILi128EEENS7_ILi96EEENS7_ILi192EEEEEELi192ENS_6half_tEfNS_4arch4Sm80ELb1ELb0ELb0ELb0ELb0ELb0ELb1ELb1EEENS1_21CollectiveEpilogueFwdINS6_IJS8_SA_S9_EEENS6_IJNS7_ILi1EEESI_SI_EEESC_SE_Li256ELb0ELb1ELb1ELb0EEENS1_30DynamicPersistentTileSchedulerILi256ELi256ELb1ELb1ELb0EEEEEEEEEvNT_6ParamsE:
        /* <DEDUP_REMOVED lines=15> */
[----:B------:R-:W-:Y:S02]  /*00f0*/  LEA.HI R9, R8, R18, RZ, 0x3 ;  /* 0x0000001208097211 */ /* 0x000fe400078f18ff */
[----:B------:R-:W-:Y:S02]  /*0100*/  SHF.R.S32.HI R3, RZ, 0x4, R2 ;  /* 0x00000004ff037819 */ /* 0x000fe40000011402 */
[----:B------:R-:W-:-:S02]  /*0110*/  SHF.R.S32.HI R6, RZ, 0x3, R9 ;  /* 0x00000003ff067819 */ /* 0x000fc40000011409 */
[----:B------:R-:W-:Y:S02]  /*0120*/  LEA.HI R0, R2, R3, RZ, 0x1 ;  /* 0x0000000302007211 */ /* 0x000fe400078f08ff */
[-C--:B------:R-:W-:Y:S02]  /*0130*/  LEA.HI R4, R8, R18.reuse, RZ, 0x2 ;  /* 0x0000001208047211 */ /* 0x080fe400078f10ff */
[----:B------:R-:W-:Y:S02]  /*0140*/  LOP3.LUT R0, R0, 0xfffffffe, RZ, 0xc0, !PT ;  /* 0xfffffffe00007812 */ /* 0x000fe400078ec0ff */
[-C--:B------:R-:W-:Y:S02]  /*0150*/  LEA.HI R5, R8, R18.reuse, RZ, 0x6 ;  /* 0x0000001208057211 */ /* 0x080fe400078f30ff */
[----:B------:R-:W-:Y:S01]  /*0160*/  LOP3.LUT R4, R4, 0xfffffffc, RZ, 0xc0, !PT ;  /* 0xfffffffc04047812 */ /* 0x000fe200078ec0ff */
[----:B------:R-:W-:Y:S01]  /*0170*/  IMAD.IADD R11, R3, 0x1, -R0 ;  /* 0x00000001030b7824 */ /* 0x000fe200078e0a00 */
[----:B------:R-:W-:Y:S01]  /*0180*/  LOP3.LUT R3, R9, 0xfffffff8, RZ, 0xc0, !PT ;  /* 0xfffffff809037812 */ /* 0x000fe200078ec0ff */
[----:B------:R-:W-:Y:S01]  /*0190*/  IMAD.SHL.U32 R5, R5, 0x8, RZ ;  /* 0x0000000805057824 */ /* 0x000fe200078e00ff */
[----:B------:R-:W-:Y:S01]  /*01a0*/  LOP3.LUT R0, R2, 0xfffffff0, RZ, 0xc0, !PT ;  /* 0xfffffff002007812 */ /* 0x000fe200078ec0ff */
[----:B------:R-:W-:Y:S01]  /*01b0*/  IMAD.SHL.U32 R2, R6, 0x40, RZ ;  /* 0x0000004006027824 */ /* 0x000fe200078e00ff */
[----:B------:R-:W-:Y:S01]  /*01c0*/  LEA.HI R8, R8, R18, RZ, 0x5 ;  /* 0x0000001208087211 */ /* 0x000fe200078f28ff */
[C---:B------:R-:W-:Y:S01]  /*01d0*/  IMAD.IADD R15, R18.reuse, 0x1, -R3 ;  /* 0x00000001120f7824 */ /* 0x040fe200078e0a03 */
[----:B------:R-:W-:Y:S01]  /*01e0*/  LOP3.LUT R6, R5, 0x7ffffe00, RZ, 0xc0, !PT ;  /* 0x7ffffe0005067812 */ /* 0x000fe200078ec0ff */
[----:B------:R-:W-:Y:S01]  /*01f0*/  IMAD.IADD R3, R18, 0x1, -R0 ;  /* 0x0000000112037824 */ /* 0x000fe200078e0a00 */
[----:B------:R-:W-:Y:S01]  /*0200*/  LOP3.LUT R0, R2, 0x1c0, RZ, 0xc0, !PT ;  /* 0x000001c002007812 */ /* 0x000fe200078ec0ff */
[----:B------:R-:W-:Y:S01]  /*0210*/  IMAD.SHL.U32 R16, R15, 0x8, RZ ;  /* 0x000000080f107824 */ /* 0x000fe200078e00ff */
[----:B------:R-:W-:Y:S01]  /*0220*/  SHF.R.S32.HI R214, RZ, 0x5, R8 ;  /* 0x00000005ffd67819 */ /* 0x000fe20000011408 */
[----:B------:R-:W-:Y:S01]  /*0230*/  IMAD.IADD R4, R18, 0x1, -R4 ;  /* 0x0000000112047824 */ /* 0x000fe200078e0a04 */
[----:B------:R-:W-:-:S02]  /*0240*/  SHF.R.S32.HI R7, RZ, 0x1f, R3 ;  /* 0x0000001fff077819 */ /* 0x000fc40000011403 */
[----:B------:R-:W-:Y:S01]  /*0250*/  SHF.R.U32.HI R5, RZ, 0x3, R0 ;  /* 0x00000003ff057819 */ /* 0x000fe20000011600 */
[----:B------:R-:W-:Y:S01]  /*0260*/  STL [R1+0x18], R16 ;  /* 0x0000181001007387 */ /* 0x000fe20000100800 */
[----:B------:R-:W-:Y:S02]  /*0270*/  LOP3.LUT R2, R0, 0x38, R16, 0xf8, !PT ;  /* 0x0000003800027812 */ /* 0x000fe400078ef810 */
[----:B------:R-:W-:Y:S02]  /*0280*/  LEA.HI R0, R4, R4, RZ, 0x1 ;  /* 0x0000000404007211 */ /* 0x000fe400078f08ff */
[----:B------:R-:W-:Y:S02]  /*0290*/  LEA.HI R10, R7, R3, RZ, 0x3 ;  /* 0x00000003070a7211 */ /* 0x000fe400078f18ff */
[----:B------:R-:W-:Y:S02]  /*02a0*/  LOP3.LUT R0, R0, 0x1ffffffe, RZ, 0xc0, !PT ;  /* 0x1ffffffe00007812 */ /* 0x000fe400078ec0ff */
[----:B------:R-:W-:-:S02]  /*02b0*/  LOP3.LUT R13, R6, R2, R5, 0xf6, !PT ;  /* 0x00000002060d7212 */ /* 0x000fc400078ef605 */
[----:B------:R-:W-:Y:S01]  /*02c0*/  SHF.R.S32.HI R2, RZ, 0x1f, R8 ;  /* 0x0000001fff027819 */ /* 0x000fe20000011408 */
[----:B------:R-:W-:Y:S01]  /*02d0*/  IMAD.IADD R12, R4, 0x1, -R0 ;  /* 0x00000001040c7824 */ /* 0x000fe200078e0a00 */
        /* <DEDUP_REMOVED lines=33> */
[----:B------:R-:W-:Y:S01]  /*04f0*/  SEL R209, R209, 0xffffffe0, !P1 ;  /* 0xffffffe0d1d17807 */ /* 0x000fe20004800000 */
[----:B------:R-:W-:Y:S02]  /*0500*/  IMAD R2, R11, 0x200, R4 ;  /* 0x000002000b027824 */ /* 0x000fe400078e0204 */
[----:B------:R1:W-:Y:S01]  /*0510*/  STL [R1+0x20], R6 ;  /* 0x0000200601007387 */ /* 0x0003e20000100800 */
[----:B------:R-:W-:Y:S02]  /*0520*/  IMAD.MOV.U32 R4, RZ, RZ, 0x40 ;  /* 0x00000040ff047424 */ /* 0x000fe400078e00ff */
[----:B------:R-:W-:Y:S01]  /*0530*/  LEA R211, R2, 0x12100, 0x1 ;  /* 0x0001210002d37811 */ /* 0x000fe200078e08ff */
[----:B------:R2:W-:Y:S01]  /*0540*/  STL [R1+0x14], R7 ;  /* 0x0000140701007387 */ /* 0x0005e20000100800 */
[----:B------:R-:W-:Y:S01]  /*0550*/  IMAD R214, R214, 0x800, R212 ;  /* 0x00000800d6d67824 */ /* 0x000fe200078e02d4 */
[----:B------:R-:W-:-:S02]  /*0560*/  SEL R0, R4, 0xffffffc0, !P2 ;  /* 0xffffffc004007807 */ /* 0x000fc40005000000 */
[----:B------:R-:W-:Y:S01]  /*0570*/  STL [R1+0x24], R5 ;  /* 0x0000240501007387 */ /* 0x000fe20000100800 */
[----:B------:R-:W-:Y:S02]  /*0580*/  IMAD.IADD R216, R209, 0x1, R214 ;  /* 0x00000001d1d87824 */ /* 0x000fe400078e02d6 */
[----:B------:R-:W-:Y:S02]  /*0590*/  IMAD.IADD R213, R212, 0x1, R0 ;  /* 0x00000001d4d57824 */ /* 0x000fe400078e0200 */
[C---:B------:R-:W-:Y:S02]  /*05a0*/  IMAD.IADD R216, R0.reuse, 0x1, R216 ;  /* 0x0000000100d87824 */ /* 0x040fe400078e02d8 */
[----:B------:R-:W-:Y:S02]  /*05b0*/  IMAD.IADD R215, R0, 0x1, R214 ;  /* 0x0000000100d77824 */ /* 0x000fe400078e02d6 */
[----:B-1----:R-:W-:Y:S02]  /*05c0*/  IMAD.SHL.U32 R6, R3, 0x2, RZ ;  /* 0x0000000203067824 */ /* 0x002fe400078e00ff */
[----:B------:R-:W-:Y:S01]  /*05d0*/  IMAD R3, R12, 0x8, R15 ;  /* 0x000000080c037824 */ /* 0x000fe200078e020f */
[----:B--2---:R-:W-:-:S02]  /*05e0*/  IADD3 R7, R5, 0x100, RZ ;  /* 0x0000010005077810 */ /* 0x004fc40007ffe0ff */
[----:B------:R-:W-:Y:S02]  /*05f0*/  IADD3 R2, R6, 0xb8, RZ ;  /* 0x000000b806027810 */ /* 0x000fe40007ffe0ff */
[----:B------:R1:W-:Y:S04]  /*0600*/  STL [R1+0x8c], R3 ;  /* 0x00008c0301007387 */ /* 0x0003e80000100800 */
[----:B------:R-:W-:Y:S04]  /*0610*/  STL [R1+0x38], R6 ;  /* 0x0000380601007387 */ /* 0x000fe80000100800 */
[----:B------:R-:W-:Y:S01]  /*0620*/  STL [R1+0x34], R7 ;  /* 0x0000340701007387 */ /* 0x000fe20000100800 */
[----:B-1----:R-:W-:-:S02]  /*0630*/  IADD3 R3, R5, 0x12100, RZ ;  /* 0x0001210005037810 */ /* 0x002fc40007ffe0ff */
[----:B------:R-:W-:-:S03]  /*0640*/  IADD3 R5, R6, 0xa8, RZ ;  /* 0x000000a806057810 */ /* 0x000fc60007ffe0ff */
[----:B------:R1:W-:Y:S01]  /*0650*/  STL [R1+0x30], R3 ;  /* 0x0000300301007387 */ /* 0x0003e20000100800 */
[----:B------:R-:W-:-:S03]  /*0660*/  SHF.R.S32.HI R4, RZ, 0x1f, R5 ;  /* 0x0000001fff047819 */ /* 0x000fc60000011405 */
[----:B------:R-:W-:Y:S01]  /*0670*/  STL [R1+0x7c], R5 ;  /* 0x00007c0501007387 */ /* 0x000fe20000100800 */
[----:B-1----:R-:W-:-:S05]  /*0680*/  IADD3 R3, R6, 0xb0, RZ ;  /* 0x000000b006037810 */ /* 0x002fca0007ffe0ff */
[----:B------:R1:W-:Y:S04]  /*0690*/  STL [R1+0x78], R3 ;  /* 0x0000780301007387 */ /* 0x0003e80000100800 */
[----:B------:R-:W-:Y:S04]  /*06a0*/  STL [R1+0x88], R4 ;  /* 0x0000880401007387 */ /* 0x000fe80000100800 */
[----:B------:R2:W-:Y:S01]  /*06b0*/  STL [R1+0x74], R2 ;  /* 0x0000740201007387 */ /* 0x0005e20000100800 */
[----:B-1----:R-:W-:-:S05]  /*06c0*/  SHF.R.S32.HI R3, RZ, 0x1f, R3 ;  /* 0x0000001fff037819 */ /* 0x002fca0000011403 */
[----:B------:R1:W-:Y:S01]  /*06d0*/  STL [R1+0x84], R3 ;  /* 0x0000840301007387 */ /* 0x0003e20000100800 */
[----:B--2---:R-:W-:-:S05]  /*06e0*/  SHF.R.S32.HI R2, RZ, 0x1f, R2 ;  /* 0x0000001fff027819 */ /* 0x004fca0000011402 */
[----:B------:R1:W-:Y:S02]  /*06f0*/  STL [R1+0x80], R2 ;  /* 0x0000800201007387 */ /* 0x0003e40000100800 */
.L_x_4543:
[----:B------:R-:W2:Y:S01]  /*0700*/  LDL R4, [R1+0x70] ;  /* 0x0000700001047983 */ /* 0x000ea20000100800 */
[----:B------:R-:W-:Y:S01]  /*0710*/  IMAD.MOV.U32 R0, RZ, RZ, c[0x0][0x560] ;  /* 0x00015800ff007624 */ /* 0x000fe200078e00ff */
[----:B------:R-:W-:Y:S01]  /*0720*/  YIELD ;  /* 0x0000000000007946 */ /* 0x000fe20003800000 */
[----:B------:R-:W-:Y:S03]  /*0730*/  BSSY B0, `(.L_x_4514) ;  /* 0x0000016000007945 */ /* 0x000fe60003800000 */
[----:B------:R-:W-:-:S13]  /*0740*/  ISETP.NE.AND P0, PT, R0, 0x1, PT ;  /* 0x000000010000780c */ /* 0x000fda0003f05270 */
[----:B--2---:R-:W-:Y:S01]  /*0750*/  @P0 IMAD.HI.U32 R0, R4, c[0x0][0x564], RZ ;  /* 0x0001590004000a27 */ /* 0x004fe200078e00ff */
[----:B-1----:R-:W-:-:S04]  /*0760*/  MOV R3, R4 ;  /* 0x0000000400037202 */ /* 0x002fc80000000f00 */
        /* <DEDUP_REMOVED lines=12> */
.L_x_4515:
[----:B------:R-:W-:-:S04]  /*0830*/  MOV R0, c[0x0][0x554] ;  /* 0x0001550000007a02 */ /* 0x000fc80000000f00 */
[----:B------:R-:W-:Y:S02]  /*0840*/  ISETP.NE.AND P0, PT, R0, 0x1, PT ;  /* 0x000000010000780c */ /* 0x000fe40003f05270 */
[----:B------:R-:W-:-:S11]  /*0850*/  MOV R0, R2 ;  /* 0x0000000200007202 */ /* 0x000fd60000000f00 */
[----:B------:R-:W-:-:S05]  /*0860*/  @P0 IMAD.HI.U32 R4, R2, c[0x0][0x558], RZ ;  /* 0x0001560002040a27 */ /* 0x000fca00078e00ff */
[----:B------:R-:W-:-:S05]  /*0870*/  @P0 SHF.R.U32.HI R0, RZ, c[0x0][0x55c], R4 ;  /* 0x00015700ff000a19 */ /* 0x000fca0000011604 */
[----:B------:R-:W-:Y:S02]  /*0880*/  IMAD R4, R0, c[0x0][0x554], RZ ;  /* 0x0001550000047a24 */ /* 0x000fe400078e02ff */
.L_x_4516:
[----:B------:R-:W-:Y:S05]  /*0890*/  BSYNC B0 ;  /* 0x0000000000007941 */ /* 0x000fea0003800000 */
.L_x_4514:
        /* <DEDUP_REMOVED lines=74> */
.L_x_4518:
[----:B------:R-:W-:Y:S05]  /*0d40*/  BSYNC B0 ;  /* 0x0000000000007941 */ /* 0x000fea0003800000 */
.L_x_4517:
        /* <DEDUP_REMOVED lines=204> */
[----:B------:R5:W-:Y:S04]  /*1a10*/  @!P0 LDGSTS.E.BYPASS.LTC128B.128 [R19+0x3100], [R2.64], !P6 ;  /* 0x0310000002138fae */ /* 0x000be8000f101d46 */
[----:B------:R4:W-:Y:S04]  /*1a20*/  @!P0 LDGSTS.E.BYPASS.LTC128B.128 [R19+0x7100], [R6.64], !P3 ;  /* 0x0710000006138fae */ /* 0x0009e8000d901d46 */
[----:B------:R4:W-:Y:S01]  /*1a30*/  @!P0 LDGSTS.E.BYPASS.LTC128B.128 [R19+0xb100], [R4.64], !P1 ;  /* 0x0b10000004138fae */ /* 0x0009e2000c901d46 */
[----:B-1----:R-:W-:-:S03]  /*1a40*/  IMAD.WIDE.U32 R12, R20, 0x40, RZ ;  /* 0x00000040140c7825 */ /* 0x002fc600078e00ff */
[----:B------:R-:W0:Y:S01]  /*1a50*/  LDGDEPBAR ;  /* 0x00000000000079af */ /* 0x000e220000000000 */
[----:B--2---:R-:W-:Y:S02]  /*1a60*/  SHF.R.S32.HI R10, RZ, 0x1f, R18 ;  /* 0x0000001fff0a7819 */ /* 0x004fe40000011412 */
[----:B---3--:R-:W-:-:S03]  /*1a70*/  IADD3 R8, R100, c[0x0][0x1d0], -R26 ;  /* 0x0000740064087a10 */ /* 0x008fc60007ffe81a */
[----:B------:R-:W-:Y:S01]  /*1a80*/  IMAD R0, R10, c[0x0][0x1e0], RZ ;  /* 0x000078000a007a24 */ /* 0x000fe200078e02ff */
[----:B------:R-:W-:-:S03]  /*1a90*/  ISETP.GE.AND P6, PT, R8, 0x21, PT ;  /* 0x000000210800780c */ /* 0x000fc60003fc6270 */
        /* <DEDUP_REMOVED lines=10> */
[----:B----4-:R-:W-:Y:S02]  /*1b40*/  @P4 LEA R6, P1, R2, c[0x0][0x1c8], 0x1 ;  /* 0x0000720002064a11 */ /* 0x010fe400078208ff */
[----:B------:R-:W-:Y:S02]  /*1b50*/  @P4 ISETP.GE.AND P3, PT, R200, c[0x0][0x1d4], PT ;  /* 0x00007500c8004a0c */ /* 0x000fe40003f66270 */
[----:B------:R-:W-:-:S02]  /*1b60*/  @P6 LEA.HI.X R5, R20, R0, R9, 0x5, P0 ;  /* 0x0000000014056211 */ /* 0x000fc400000f2c09 */
[----:B------:R-:W-:Y:S02]  /*1b70*/  @P4 ISETP.GE.AND P0, PT, R143, c[0x0][0x1d4], PT ;  /* 0x000075008f004a0c */ /* 0x000fe40003f06270 */
        /* <DEDUP_REMOVED lines=28> */
[----:B------:R-:W-:Y:S01]  /*1d40*/  IMAD.MOV.U32 R14, RZ, RZ, R24 ;  /* 0x000000ffff0e7224 */ /* 0x000fe200078e0018 */
[----:B------:R-:W-:-:S04]  /*1d50*/  DEPBAR.LE SB0, 0x1 ;  /* 0x000080400000791a */ /* 0x000fc80000000000 */
[----:B------:R-:W-:Y:S01]  /*1d60*/  BAR.SYNC.DEFER_BLOCKING 0x0 ;  /* 0x0000000000007b1d */ /* 0x000fe20000010000 */
[----:B------:R-:W-:Y:S02]  /*1d70*/  IMAD.IADD R0, R7, 0x1, R0 ;  /* 0x0000000107007824 */ /* 0x000fe400078e0200 */
[----:B------:R-:W-:Y:S02]  /*1d80*/  IMAD.MOV.U32 R15, RZ, RZ, R21 ;  /* 0x000000ffff0f7224 */ /* 0x000fe400078e0015 */
[----:B------:R-:W-:Y:S02]  /*1d90*/  IMAD R0, R0, 0x60, RZ ;  /* 0x0000006000007824 */ /* 0x000fe400078e02ff */
[----:B--2---:R-:W-:-:S04]  /*1da0*/  IMAD.WIDE.U32 R4, R6, 0x60, R14 ;  /* 0x0000006006047825 */ /* 0x004fc800078e000e */
[----:B------:R-:W-:Y:S01]  /*1db0*/  IMAD.MOV.U32 R16, RZ, RZ, c[0x0][0x208] ;  /* 0x00008200ff107624 */ /* 0x000fe200078e00ff */
[----:B---3--:R-:W-:Y:S01]  /*1dc0*/  LEA R2, P0, R4, c[0x0][0x1f8], 0x1 ;  /* 0x00007e0004027a11 */ /* 0x008fe200078008ff */
[----:B------:R-:W-:Y:S02]  /*1dd0*/  IMAD.IADD R0, R5, 0x1, R0 ;  /* 0x0000000105007824 */ /* 0x000fe400078e0200 */
[----:B------:R-:W-:Y:S02]  /*1de0*/  IMAD.MOV.U32 R10, RZ, RZ, 0x6 ;  /* 0x00000006ff0a7424 */ /* 0x000fe400078e00ff */
[----:B------:R-:W-:Y:S01]  /*1df0*/  IMAD.SHL.U32 R17, R16, 0x40, RZ ;  /* 0x0000004010117824 */ /* 0x000fe200078e00ff */
[----:B------:R-:W-:Y:S02]  /*1e00*/  LEA.HI.X R3, R4, c[0x0][0x1fc], R0, 0x1, P0 ;  /* 0x00007f0004037a11 */ /* 0x000fe400000f0c00 */
[----:B------:R-:W-:Y:S01]  /*1e10*/  SHF.L.U64.HI R16, R16, R10, c[0x0][0x20c] ;  /* 0x0000830010107619 */ /* 0x000fe2000001020a */
[----:B------:R1:W2:Y:S01]  /*1e20*/  LDSM.16.M88.4 R156, [R188] ;  /* 0x00000000bc9c783b */ /* 0x0002a20000000200 */
[----:B------:R-:W-:-:S03]  /*1e30*/  IADD3 R12, P3, P1, R17, 0x80, R2 ;  /* 0x00000080110c7810 */ /* 0x000fc6000797e002 */
        /* <DEDUP_REMOVED lines=13> */
[----:B------:R-:W-:Y:S02]  /*1f10*/  IADD3 R10, P3, P1, R17, 0x100, R2 ;  /* 0x00000100110a7810 */ /* 0x000fe4000797e002 */
        /* <DEDUP_REMOVED lines=19> */
[----:B------:R1:W-:Y:S01]  /*2050*/  STL.64 [R1+0x68], R22 ;  /* 0x0000681601007387 */ /* 0x0003e20000100a00 */
        /* <DEDUP_REMOVED lines=30> */
[C-C-:B------:R-:W-:Y:S01]  /*2240*/  IADD3.X R11, R7.reuse, RZ, R3.reuse, P5, P0 ;  /* 0x000000ff070b7210 */ /* 0x140fe20002fe0403 */
        /* <DEDUP_REMOVED lines=16> */
.L_x_4521:
[----:B--234-:R-:W-:Y:S05]  /*2350*/  BSYNC B0 ;  /* 0x0000000000007941 */ /* 0x01cfea0003800000 */
.L_x_4520:
        /* <DEDUP_REMOVED lines=55> */
.L_x_4523:
[----:B--23--:R-:W-:Y:S05]  /*26d0*/  BSYNC B0 ;  /* 0x0000000000007941 */ /* 0x00cfea0003800000 */
.L_x_4522:
[C---:B------:R-:W-:Y:S08]  /*26e0*/  HMMA.16816.F32 R16, R152.reuse, R20, RZ ;  /* 0x000000149810723c */ /* 0x040ff000000018ff */
[C---:B------:R-:W-:Y:S08]  /*26f0*/  HMMA.16816.F32 R12, R152.reuse, R22, RZ ;  /* 0x00000016980c723c */ /* 0x040ff000000018ff */
[C---:B------:R-:W-:Y:S08]  /*2700*/  HMMA.16816.F32 R8, R152.reuse, R24, RZ ;  /* 0x000000189808723c */ /* 0x040ff000000018ff */
[----:B------:R-:W-:Y:S01]  /*2710*/  HMMA.16816.F32 R4, R152, R26, RZ ;  /* 0x0000001a9804723c */ /* 0x000fe200000018ff */
[----:B------:R-:W-:Y:S01]  /*2720*/  IMAD.MOV.U32 R0, RZ, RZ, 0x40 ;  /* 0x00000040ff007424 */ /* 0x000fe200078e00ff */
[----:B------:R-:W-:Y:S01]  /*2730*/  LOP3.LUT P0, RZ, R141, 0x4, RZ, 0xc0, !PT ;  /* 0x000000048dff7812 */ /* 0x000fe2000780c0ff */
[----:B------:R-:W2:Y:S04]  /*2740*/  LDL R102, [R1+0x8c] ;  /* 0x00008c0001667983 */ /* 0x000ea80000100800 */
[----:B------:R-:W3:Y:S01]  /*2750*/  LDL R101, [R1+0x38] ;  /* 0x0000380001657983 */ /* 0x000ee20000100800 */
[C---:B-1----:R-:W-:Y:S03]  /*2760*/  HMMA.16816.F32 R80, R156.reuse, R32, R16 ;  /* 0x000000209c50723c */ /* 0x042fe60000001810 */
[----:B------:R-:W0:Y:S05]  /*2770*/  LDGDEPBAR ;  /* 0x00000000000079af */ /* 0x000e2a0000000000 */
[C---:B------:R-:W-:Y:S08]  /*2780*/  HMMA.16816.F32 R76, R156.reuse, R34, R12 ;  /* 0x000000229c4c723c */ /* 0x040ff0000000180c */
[C---:B------:R-:W-:Y:S08]  /*2790*/  HMMA.16816.F32 R88, R156.reuse, R28, R8 ;  /* 0x0000001c9c58723c */ /* 0x040ff00000001808 */
[----:B------:R-:W-:Y:S08]  /*27a0*/  HMMA.16816.F32 R84, R156, R30, R4 ;  /* 0x0000001e9c54723c */ /* 0x000ff00000001804 */
[C---:B----4-:R-:W-:Y:S08]  /*27b0*/  HMMA.16816.F32 R32, R152.reuse, R36, RZ ;  /* 0x000000249820723c */ /* 0x050ff000000018ff */
[----:B------:R-:W-:Y:S01]  /*27c0*/  HMMA.16816.F32 R28, R152, R38, RZ ;  /* 0x00000026981c723c */ /* 0x000fe200000018ff */
[----:B------:R-:W-:-:S07]  /*27d0*/  SEL R208, R0, 0xffffffc0, !P0 ;  /* 0xffffffc000d07807 */ /* 0x000fce0004000000 */
[----:B------:R-:W-:Y:S01]  /*27e0*/  HMMA.16816.F32 R24, R152, R40, RZ ;  /* 0x000000289818723c */ /* 0x000fe200000018ff */
[----:B------:R-:W-:-:S05]  /*27f0*/  IMAD.IADD R2, R211, 0x1, R208 ;  /* 0x00000001d3027824 */ /* 0x000fca00078e02d0 */
[----:B------:R-:W-:Y:S02]  /*2800*/  LDSM.16.M88.4 R68, [R2+0x800] ;  /* 0x000800000244783b */ /* 0x000fe40000000200 */
[C---:B------:R-:W-:Y:S02]  /*2810*/  HMMA.16816.F32 R20, R152.reuse, R42, RZ ;  /* 0x0000002a9814723c */ /* 0x040fe400000018ff */
[----:B------:R-:W-:Y:S06]  /*2820*/  LDSM.16.M88.4 R40, [R2+0x1000] ;  /* 0x001000000228783b */ /* 0x000fec0000000200 */
[C---:B------:R-:W-:Y:S08]  /*2830*/  HMMA.16816.F32 R16, R152.reuse, R44, RZ ;  /* 0x0000002c9810723c */ /* 0x040ff000000018ff */
[C---:B------:R-:W-:Y:S01]  /*2840*/  HMMA.16816.F32 R12, R152.reuse, R46, RZ ;  /* 0x0000002e980c723c */ /* 0x040fe200000018ff */
[----:B------:R-:W1:Y:S07]  /*2850*/  LDSM.16.M88.4 R44, [R2] ;  /* 0x00000000022c783b */ /* 0x000e6e0000000200 */
[----:B------:R-:W-:Y:S08]  /*2860*/  HMMA.16816.F32 R8, R152, R48, RZ ;  /* 0x000000309808723c */ /* 0x000ff000000018ff */
[C---:B------:R-:W-:Y:S01]  /*2870*/  HMMA.16816.F32 R72, R156.reuse, R64, R32 ;  /* 0x000000409c48723c */ /* 0x040fe20000001820 */
[----:B------:R-:W4:Y:S07]  /*2880*/  LDSM.16.M88.4 R32, [R2+0x1800] ;  /* 0x001800000220783b */ /* 0x000f2e0000000200 */
[C---:B------:R-:W-:Y:S01]  /*2890*/  HMMA.16816.F32 R64, R156.reuse, R66, R28 ;  /* 0x000000429c40723c */ /* 0x040fe2000000181c */
[----:B------:R-:W5:Y:S07]  /*28a0*/  LDSM.16.M88.4 R28, [R2+0x2000] ;  /* 0x00200000021c783b */ /* 0x000f6e0000000200 */
[----:B------:R-:W-:Y:S01]  /*28b0*/  HMMA.16816.F32 R60, R156, R56, R24 ;  /* 0x000000389c3c723c */ /* 0x000fe20000001818 */
[----:B------:R-:W1:Y:S01]  /*28c0*/  LDSM.16.M88.4 R24, [R2+0x2800] ;  /* 0x002800000218783b */ /* 0x000e620000000200 */
[----:B------:R-:W-:-:S06]  /*28d0*/  IADD3 R0, R208, R211, R210 ;  /* 0x000000d3d0007210 */ /* 0x000fcc0007ffe0d2 */
[----:B------:R-:W-:Y:S08]  /*28e0*/  HMMA.16816.F32 R4, R152, R50, RZ ;  /* 0x000000329804723c */ /* 0x000ff000000018ff */
[C---:B------:R-:W-:Y:S08]  /*28f0*/  HMMA.16816.F32 R56, R156.reuse, R58, R20 ;  /* 0x0000003a9c38723c */ /* 0x040ff00000001814 */
[C---:B------:R-:W-:Y:S01]  /*2900*/  HMMA.16816.F32 R52, R156.reuse, R92, R16 ;  /* 0x0000005c9c34723c */ /* 0x040fe20000001810 */
[----:B------:R-:W4:Y:S07]  /*2910*/  LDSM.16.M88.4 R16, [R0] ;  /* 0x000000000010783b */ /* 0x000f2e0000000200 */
[C---:B------:R-:W-:Y:S08]  /*2920*/  HMMA.16816.F32 R48, R156.reuse, R94, R12 ;  /* 0x0000005e9c30723c */ /* 0x040ff0000000180c */
[----:B------:R-:W-:Y:S08]  /*2930*/  HMMA.16816.F32 R36, R156, R96, R8 ;  /* 0x000000609c24723c */ /* 0x000ff00000001808 */
[C---:B-1----:R-:W-:Y:S08]  /*2940*/  HMMA.16816.F32 R8, R160.reuse, R46, R76 ;  /* 0x0000002ea008723c */ /* 0x042ff0000000184c */
[----:B------:R-:W-:Y:S08]  /*2950*/  HMMA.16816.F32 R12, R160, R44, R80 ;  /* 0x0000002ca00c723c */ /* 0x000ff00000001850 */
[----:B------:R-:W-:Y:S08]  /*2960*/  HMMA.16816.F32 R20, R156, R98, R4 ;  /* 0x000000629c14723c */ /* 0x000ff00000001804 */
[C---:B------:R-:W-:Y:S08]  /*2970*/  HMMA.16816.F32 R72, R160.reuse, R40, R72 ;  /* 0x00000028a048723c */ /* 0x040ff00000001848 */
[C---:B------:R-:W-:Y:S01]  /*2980*/  HMMA.16816.F32 R80, R160.reuse, R42, R64 ;  /* 0x0000002aa050723c */ /* 0x040fe20000001840 */
[----:B------:R-:W1:Y:S07]  /*2990*/  LDSM.16.M88.4 R40, [R0+0x800] ;  /* 0x000800000028783b */ /* 0x000e6e0000000200 */
[C---:B------:R-:W-:Y:S08]  /*29a0*/  HMMA.16816.F32 R4, R160.reuse, R68, R88 ;  /* 0x00000044a004723c */ /* 0x040ff00000001858 */
[C---:B------:R-:W-:Y:S08]  /*29b0*/  HMMA.16816.F32 R84, R160.reuse, R70, R84 ;  /* 0x00000046a054723c */ /* 0x040ff00000001854 */
[C---:B----4-:R-:W-:Y:S01]  /*29c0*/  HMMA.16816.F32 R68, R160.reuse, R34, R56 ;  /* 0x00000022a044723c */ /* 0x050fe20000001838 */
[----:B------:R-:W4:Y:S07]  /*29d0*/  LDSM.16.M88.4 R56, [R0+0x1000] ;  /* 0x001000000038783b */ /* 0x000f2e0000000200 */
[C---:B-----5:R-:W-:Y:S01]  /*29e0*/  HMMA.16816.F32 R92, R160.reuse, R28, R52 ;  /* 0x0000001ca05c723c */ /* 0x060fe20000001834 */
[----:B------:R-:W5:Y:S07]  /*29f0*/  LDSM.16.M88.4 R52, [R0+0x1800] ;  /* 0x001800000034783b */ /* 0x000f6e0000000200 */
[C---:B------:R-:W-:Y:S01]  /*2a00*/  HMMA.16816.F32 R96, R160.reuse, R32, R60 ;  /* 0x00000020a060723c */ /* 0x040fe2000000183c */
[----:B------:R-:W-:Y:S07]  /*2a10*/  LDSM.16.M88.4 R32, [R211+0x3000] ;  /* 0x00300000d320783b */ /* 0x000fee0000000200 */
[C---:B------:R-:W-:Y:S01]  /*2a20*/  HMMA.16816.F32 R76, R160.reuse, R30, R48 ;  /* 0x0000001ea04c723c */ /* 0x040fe20000001830 */
[----:B------:R-:W2:Y:S04]  /*2a30*/  LDSM.16.M88.4 R48, [R0+0x2000] ;  /* 0x002000000030783b */ /* 0x000ea80000000200 */
[----:B------:R-:W-:Y:S03]  /*2a40*/  LDSM.16.M88.4 R28, [R211+0x3800] ;  /* 0x00380000d31c783b */ /* 0x000fe60000000200 */
[----:B------:R-:W-:Y:S01]  /*2a50*/  HMMA.16816.F32 R88, R160, R24, R36 ;  /* 0x00000018a058723c */ /* 0x000fe20000001824 */
[----:B------:R-:W2:Y:S07]  /*2a60*/  LDSM.16.M88.4 R36, [R0+0x2800] ;  /* 0x002800000024783b */ /* 0x000eae0000000200 */
[----:B------:R-:W-:Y:S08]  /*2a70*/  HMMA.16816.F32 R44, R164, R18, R8 ;  /* 0x00000012a42c723c */ /* 0x000ff00000001808 */
[----:B------:R-:W-:Y:S01]  /*2a80*/  HMMA.16816.F32 R64, R160, R26, R20 ;  /* 0x0000001aa040723c */ /* 0x000fe20000001814 */
[----:B------:R-:W2:Y:S07]  /*2a90*/  LDSM.16.M88.4 R24, [R211+0x4000] ;  /* 0x00400000d318783b */ /* 0x000eae0000000200 */
[C---:B------:R-:W-:Y:S08]  /*2aa0*/  HMMA.16816.F32 R60, R164.reuse, R16, R12 ;  /* 0x00000010a43c723c */ /* 0x040ff0000000180c */
[C---:B-1----:R-:W-:Y:S08]  /*2ab0*/  HMMA.16816.F32 R20, R164.reuse, R40, R4 ;  /* 0x00000028a414723c */ /* 0x042ff00000001804 */
[C---:B------:R-:W-:Y:S01]  /*2ac0*/  HMMA.16816.F32 R16, R164.reuse, R42, R84 ;  /* 0x0000002aa410723c */ /* 0x040fe20000001854 */
[----:B------:R-:W1:Y:S07]  /*2ad0*/  LDSM.16.M88.4 R40, [R211+0x4800] ;  /* 0x00480000d328783b */ /* 0x000e6e0000000200 */
[C---:B----4-:R-:W-:Y:S08]  /*2ae0*/  HMMA.16816.F32 R12, R164.reuse, R56, R72 ;  /* 0x00000038a40c723c */ /* 0x050ff00000001848 */
[C---:B------:R-:W-:Y:S01]  /*2af0*/  HMMA.16816.F32 R8, R164.reuse, R58, R80 ;  /* 0x0000003aa408723c */ /* 0x040fe20000001850 */
[----:B------:R-:W4:Y:S07]  /*2b00*/  LDSM.16.M88.4 R56, [R211+0x5000] ;  /* 0x00500000d338783b */ /* 0x000f2e0000000200 */
[C---:B-----5:R-:W-:Y:S08]  /*2b10*/  HMMA.16816.F32 R4, R164.reuse, R52, R96 ;  /* 0x00000034a404723c */ /* 0x060ff00000001860 */
[C---:B------:R-:W-:Y:S08]  /*2b20*/  HMMA.16816.F32 R52, R164.reuse, R54, R68 ;  /* 0x00000036a434723c */ /* 0x040ff00000001844 */
[C---:B--2---:R-:W-:Y:S08]  /*2b30*/  HMMA.16816.F32 R68, R164.reuse, R48, R92 ;  /* 0x00000030a444723c */ /* 0x044ff0000000185c */
[----:B------:R-:W-:Y:S01]  /*2b40*/  HMMA.16816.F32 R76, R164, R50, R76 ;  /* 0x00000032a44c723c */ /* 0x000fe2000000184c */
[----:B------:R-:W2:Y:S07]  /*2b50*/  LDSM.16.M88.4 R48, [R211+0x5800] ;  /* 0x00580000d330783b */ /* 0x000eae0000000200 */
[----:B------:R-:W-:Y:S01]  /*2b60*/  HMMA.16816.F32 R80, R168, R34, R44 ;  /* 0x00000022a850723c */ /* 0x000fe2000000182c */
[----:B------:R-:W5:Y:S07]  /*2b70*/  LDSM.16.M88.4 R44, [R3+0x3000] ;  /* 0x00300000032c783b */ /* 0x000f6e0000000200 */
[C---:B------:R-:W-:Y:S08]  /*2b80*/  HMMA.16816.F32 R96, R164.reuse, R36, R88 ;  /* 0x00000024a460723c */ /* 0x040ff00000001858 */
[----:B------:R-:W-:Y:S01]  /*2b90*/  HMMA.16816.F32 R84, R164, R38, R64 ;  /* 0x00000026a454723c */ /* 0x000fe20000001840 */
[----:B------:R-:W1:Y:S07]  /*2ba0*/  LDSM.16.M88.4 R36, [R3+0x3800] ;  /* 0x003800000324783b */ /* 0x000e6e0000000200 */
[C---:B------:R-:W-:Y:S01]  /*2bb0*/  HMMA.16816.F32 R92, R168.reuse, R32, R60 ;  /* 0x00000020a85c723c */ /* 0x040fe2000000183c */
[----:B------:R-:W2:Y:S07]  /*2bc0*/  LDSM.16.M88.4 R32, [R3+0x4000] ;  /* 0x004000000320783b */ /* 0x000eae0000000200 */
[C---:B------:R-:W-:Y:S08]  /*2bd0*/  HMMA.16816.F32 R88, R168.reuse, R28, R20 ;  /* 0x0000001ca858723c */ /* 0x040ff00000001814 */
[C---:B------:R-:W-:Y:S01]  /*2be0*/  HMMA.16816.F32 R72, R168.reuse, R30, R16 ;  /* 0x0000001ea848723c */ /* 0x040fe20000001810 */
[----:B------:R-:W2:Y:S07]  /*2bf0*/  LDSM.16.M88.4 R28, [R3+0x4800] ;  /* 0x00480000031c783b */ /* 0x000eae0000000200 */
[C---:B------:R-:W-:Y:S08]  /*2c00*/  HMMA.16816.F32 R64, R168.reuse, R24, R12 ;  /* 0x00000018a840723c */ /* 0x040ff0000000180c */
[C---:B------:R-:W-:Y:S01]  /*2c10*/  HMMA.16816.F32 R60, R168.reuse, R26, R8 ;  /* 0x0000001aa83c723c */ /* 0x040fe20000001808 */
[----:B------:R-:W3:Y:S07]  /*2c20*/  LDSM.16.M88.4 R24, [R3+0x5000] ;  /* 0x005000000318783b */ /* 0x000eee0000000200 */
[C---:B-1----:R-:W-:Y:S08]  /*2c30*/  HMMA.16816.F32 R20, R168.reuse, R40, R4 ;  /* 0x00000028a814723c */ /* 0x042ff00000001804 */
[C---:B------:R-:W-:Y:S01]  /*2c40*/  HMMA.16816.F32 R16, R168.reuse, R42, R52 ;  /* 0x0000002aa810723c */ /* 0x040fe20000001834 */
[----:B------:R-:W1:Y:S07]  /*2c50*/  LDSM.16.M88.4 R40, [R3+0x5800] ;  /* 0x005800000328783b */ /* 0x000e6e0000000200 */
[C---:B----4-:R-:W-:Y:S08]  /*2c60*/  HMMA.16816.F32 R12, R168.reuse, R56, R68 ;  /* 0x00000038a80c723c */ /* 0x050ff00000001844 */
[C---:B------:R-:W-:Y:S01]  /*2c70*/  HMMA.16816.F32 R8, R168.reuse, R58, R76 ;  /* 0x0000003aa808723c */ /* 0x040fe2000000184c */
[----:B------:R-:W-:Y:S07]  /*2c80*/  LDSM.16.M88.4 R56, [R2+0x4000] ;  /* 0x004000000238783b */ /* 0x000fee0000000200 */
[----:B--2---:R-:W-:Y:S08]  /*2c90*/  HMMA.16816.F32 R4, R168, R48, R96 ;  /* 0x00000030a804723c */ /* 0x004ff00000001860 */
[C---:B-----5:R-:W-:Y:S08]  /*2ca0*/  HMMA.16816.F32 R52, R172.reuse, R44, R92 ;  /* 0x0000002cac34723c */ /* 0x060ff0000000185c */
[----:B------:R-:W-:Y:S01]  /*2cb0*/  HMMA.16816.F32 R76, R172, R46, R80 ;  /* 0x0000002eac4c723c */ /* 0x000fe20000001850 */
[----:B------:R-:W2:Y:S07]  /*2cc0*/  LDSM.16.M88.4 R44, [R2+0x3000] ;  /* 0x00300000022c783b */ /* 0x000eae0000000200 */
[----:B------:R-:W-:Y:S08]  /*2cd0*/  HMMA.16816.F32 R48, R168, R50, R84 ;  /* 0x00000032a830723c */ /* 0x000ff00000001854 */
[C---:B------:R-:W-:Y:S08]  /*2ce0*/  HMMA.16816.F32 R96, R172.reuse, R36, R88 ;  /* 0x00000024ac60723c */ /* 0x040ff00000001858 */
[C---:B------:R-:W-:Y:S01]  /*2cf0*/  HMMA.16816.F32 R84, R172.reuse, R38, R72 ;  /* 0x00000026ac54723c */ /* 0x040fe20000001848 */
[----:B------:R-:W4:Y:S07]  /*2d00*/  LDSM.16.M88.4 R36, [R2+0x4800] ;  /* 0x004800000224783b */ /* 0x000f2e0000000200 */
[C---:B------:R-:W-:Y:S08]  /*2d10*/  HMMA.16816.F32 R92, R172.reuse, R32, R64 ;  /* 0x00000020ac5c723c */ /* 0x040ff00000001840 */
[C---:B------:R-:W-:Y:S01]  /*2d20*/  HMMA.16816.F32 R80, R172.reuse, R34, R60 ;  /* 0x00000022ac50723c */ /* 0x040fe2000000183c */
[----:B------:R-:W5:Y:S04]  /*2d30*/  LDSM.16.M88.4 R32, [R2+0x5000] ;  /* 0x005000000220783b */ /* 0x000f680000000200 */
[----:B------:R-:W2:Y:S03]  /*2d40*/  LDSM.16.M88.4 R60, [R2+0x3800] ;  /* 0x00380000023c783b */ /* 0x000ea60000000200 */
[C---:B------:R-:W-:Y:S08]  /*2d50*/  HMMA.16816.F32 R88, R172.reuse, R28, R20 ;  /* 0x0000001cac58723c */ /* 0x040ff00000001814 */
[C---:B------:R-:W-:Y:S01]  /*2d60*/  HMMA.16816.F32 R72, R172.reuse, R30, R16 ;  /* 0x0000001eac48723c */ /* 0x040fe20000001810 */
[----:B------:R-:W4:Y:S04]  /*2d70*/  LDSM.16.M88.4 R28, [R2+0x5800] ;  /* 0x00580000021c783b */ /* 0x000f280000000200 */
[----:B------:R-:W4:Y:S03]  /*2d80*/  LDSM.16.M88.4 R16, [R0+0x3000] ;  /* 0x003000000010783b */ /* 0x000f260000000200 */
[C---:B---3--:R-:W-:Y:S08]  /*2d90*/  HMMA.16816.F32 R68, R172.reuse, R24, R12 ;  /* 0x00000018ac44723c */ /* 0x048ff0000000180c */
[C---:B------:R-:W-:Y:S08]  /*2da0*/  HMMA.16816.F32 R64, R172.reuse, R26, R8 ;  /* 0x0000001aac40723c */ /* 0x040ff00000001808 */
[C---:B-1----:R-:W-:Y:S08]  /*2db0*/  HMMA.16816.F32 R24, R172.reuse, R40, R4 ;  /* 0x00000028ac18723c */ /* 0x042ff00000001804 */
[----:B------:R-:W-:Y:S01]  /*2dc0*/  HMMA.16816.F32 R20, R172, R42, R48 ;  /* 0x0000002aac14723c */ /* 0x000fe20000001830 */
[----:B------:R-:W1:Y:S07]  /*2dd0*/  LDSM.16.M88.4 R40, [R0+0x3800] ;  /* 0x003800000028783b */ /* 0x000e6e0000000200 */
[C---:B--2---:R-:W-:Y:S08]  /*2de0*/  HMMA.16816.F32 R8, R176.reuse, R46, R76 ;  /* 0x0000002eb008723c */ /* 0x044ff0000000184c */
[C---:B------:R-:W-:Y:S08]  /*2df0*/  HMMA.16816.F32 R48, R176.reuse, R56, R92 ;  /* 0x00000038b030723c */ /* 0x040ff0000000185c */
[C---:B------:R-:W-:Y:S01]  /*2e00*/  HMMA.16816.F32 R76, R176.reuse, R58, R80 ;  /* 0x0000003ab04c723c */ /* 0x040fe20000001850 */
[----:B------:R-:W-:Y:S07]  /*2e10*/  LDSM.16.M88.4 R56, [R0+0x4800] ;  /* 0x004800000038783b */ /* 0x000fee0000000200 */
[C---:B----4-:R-:W-:Y:S08]  /*2e20*/  HMMA.16816.F32 R92, R176.reuse, R36, R88 ;  /* 0x00000024b05c723c */ /* 0x050ff00000001858 */
[C---:B------:R-:W-:Y:S01]  /*2e30*/  HMMA.16816.F32 R80, R176.reuse, R38, R72 ;  /* 0x00000026b050723c */ /* 0x040fe20000001848 */
[----:B------:R-:W2:Y:S07]  /*2e40*/  LDSM.16.M88.4 R36, [R0+0x4000] ;  /* 0x004000000024783b */ /* 0x000eae0000000200 */
[C---:B-----5:R-:W-:Y:S08]  /*2e50*/  HMMA.16816.F32 R88, R176.reuse, R32, R68 ;  /* 0x00000020b058723c */ /* 0x060ff00000001844 */
[C---:B------:R-:W-:Y:S01]  /*2e60*/  HMMA.16816.F32 R72, R176.reuse, R34, R64 ;  /* 0x00000022b048723c */ /* 0x040fe20000001840 */
[----:B------:R-:W3:Y:S07]  /*2e70*/  LDSM.16.M88.4 R32, [R0+0x5800] ;  /* 0x005800000020783b */ /* 0x000eee0000000200 */
[C---:B------:R-:W-:Y:S01]  /*2e80*/  HMMA.16816.F32 R12, R176.reuse, R44, R52 ;  /* 0x0000002cb00c723c */ /* 0x040fe20000001834 */
[----:B------:R-:W4:Y:S07]  /*2e90*/  LDSM.16.M88.4 R52, [R0+0x5000] ;  /* 0x005000000034783b */ /* 0x000f2e0000000200 */
[C---:B------:R-:W-:Y:S08]  /*2ea0*/  HMMA.16816.F32 R4, R176.reuse, R60, R96 ;  /* 0x0000003cb004723c */ /* 0x040ff00000001860 */
[C---:B------:R-:W-:Y:S08]  /*2eb0*/  HMMA.16816.F32 R44, R176.reuse, R62, R84 ;  /* 0x0000003eb02c723c */ /* 0x040ff00000001854 */
[C---:B------:R-:W-:Y:S01]  /*2ec0*/  HMMA.16816.F32 R84, R176.reuse, R28, R24 ;  /* 0x0000001cb054723c */ /* 0x040fe20000001818 */
[----:B------:R-:W-:Y:S07]  /*2ed0*/  LDSM.16.M88.4 R24, [R211+0x6800] ;  /* 0x00680000d318783b */ /* 0x000fee0000000200 */
[----:B------:R-:W-:Y:S01]  /*2ee0*/  HMMA.16816.F32 R68, R176, R30, R20 ;  /* 0x0000001eb044723c */ /* 0x000fe20000001814 */
[----:B------:R-:W5:Y:S04]  /*2ef0*/  LDSM.16.M88.4 R28, [R211+0x6000] ;  /* 0x00600000d31c783b */ /* 0x000f680000000200 */
[----:B------:R-:W3:Y:S03]  /*2f00*/  LDSM.16.M88.4 R20, [R211+0x7000] ;  /* 0x00700000d314783b */ /* 0x000ee60000000200 */
[C---:B------:R-:W-:Y:S08]  /*2f10*/  HMMA.16816.F32 R64, R180.reuse, R16, R12 ;  /* 0x00000010b440723c */ /* 0x040ff0000000180c */
[C---:B------:R-:W-:Y:S08]  /*2f20*/  HMMA.16816.F32 R60, R180.reuse, R18, R8 ;  /* 0x00000012b43c723c */ /* 0x040ff00000001808 */
[C---:B-1----:R-:W-:Y:S08]  /*2f30*/  HMMA.16816.F32 R16, R180.reuse, R40, R4 ;  /* 0x00000028b410723c */ /* 0x042ff00000001804 */
[C---:B------:R-:W-:Y:S01]  /*2f40*/  HMMA.16816.F32 R12, R180.reuse, R42, R44 ;  /* 0x0000002ab40c723c */ /* 0x040fe2000000182c */
[----:B------:R-:W1:Y:S07]  /*2f50*/  LDSM.16.M88.4 R40, [R211+0x7800] ;  /* 0x00780000d328783b */ /* 0x000e6e0000000200 */
[C---:B--2---:R-:W-:Y:S01]  /*2f60*/  HMMA.16816.F32 R8, R180.reuse, R36, R48 ;  /* 0x00000024b408723c */ /* 0x044fe20000001830 */
[----:B------:R-:W-:Y:S07]  /*2f70*/  LDSM.16.M88.4 R48, [R3+0x6000] ;  /* 0x006000000330783b */ /* 0x000fee0000000200 */
[C---:B------:R-:W-:Y:S08]  /*2f80*/  HMMA.16816.F32 R4, R180.reuse, R38, R76 ;  /* 0x00000026b404723c */ /* 0x040ff0000000184c */
[C---:B------:R-:W-:Y:S08]  /*2f90*/  HMMA.16816.F32 R36, R180.reuse, R56, R92 ;  /* 0x00000038b424723c */ /* 0x040ff0000000185c */
[C---:B------:R-:W-:Y:S08]  /*2fa0*/  HMMA.16816.F32 R44, R180.reuse, R58, R80 ;  /* 0x0000003ab42c723c */ /* 0x040ff00000001850 */
[C---:B---3--:R-:W-:Y:S08]  /*2fb0*/  HMMA.16816.F32 R92, R180.reuse, R32, R84 ;  /* 0x00000020b45c723c */ /* 0x048ff00000001854 */
[C---:B------:R-:W-:Y:S01]  /*2fc0*/  HMMA.16816.F32 R80, R180.reuse, R34, R68 ;  /* 0x00000022b450723c */ /* 0x040fe20000001844 */
[----:B------:R-:W2:Y:S07]  /*2fd0*/  LDSM.16.M88.4 R32, [R211+0x8000] ;  /* 0x00800000d320783b */ /* 0x000eae0000000200 */
[C---:B----4-:R-:W-:Y:S08]  /*2fe0*/  HMMA.16816.F32 R56, R180.reuse, R52, R88 ;  /* 0x00000034b438723c */ /* 0x050ff00000001858 */
[----:B------:R-:W-:Y:S01]  /*2ff0*/  HMMA.16816.F32 R72, R180, R54, R72 ;  /* 0x00000036b448723c */ /* 0x000fe20000001848 */
[----:B------:R-:W3:Y:S07]  /*3000*/  LDSM.16.M88.4 R52, [R211+0x8800] ;  /* 0x00880000d334783b */ /* 0x000eee0000000200 */
[C---:B-----5:R-:W-:Y:S08]  /*3010*/  HMMA.16816.F32 R88, R184.reuse, R28, R64 ;  /* 0x0000001cb858723c */ /* 0x060ff00000001840 */
[C---:B------:R-:W-:Y:S01]  /*3020*/  HMMA.16816.F32 R76, R184.reuse, R30, R60 ;  /* 0x0000001eb84c723c */ /* 0x040fe2000000183c */
[----:B------:R-:W4:Y:S07]  /*3030*/  LDSM.16.M88.4 R28, [R3+0x6800] ;  /* 0x00680000031c783b */ /* 0x000f2e0000000200 */
[C---:B------:R-:W-:Y:S08]  /*3040*/  HMMA.16816.F32 R84, R184.reuse, R24, R16 ;  /* 0x00000018b854723c */ /* 0x040ff00000001810 */
[C---:B------:R-:W-:Y:S01]  /*3050*/  HMMA.16816.F32 R68, R184.reuse, R26, R12 ;  /* 0x0000001ab844723c */ /* 0x040fe2000000180c */
[----:B------:R-:W5:Y:S07]  /*3060*/  LDSM.16.M88.4 R24, [R3+0x7000] ;  /* 0x007000000318783b */ /* 0x000f6e0000000200 */
[C---:B------:R-:W-:Y:S08]  /*3070*/  HMMA.16816.F32 R64, R184.reuse, R20, R8 ;  /* 0x00000014b840723c */ /* 0x040ff00000001808 */
[C---:B------:R-:W-:Y:S01]  /*3080*/  HMMA.16816.F32 R16, R184.reuse, R22, R4 ;  /* 0x00000016b810723c */ /* 0x040fe20000001804 */
[----:B------:R-:W4:Y:S07]  /*3090*/  LDSM.16.M88.4 R20, [R3+0x7800] ;  /* 0x007800000314783b */ /* 0x000f2e0000000200 */
[C---:B-1----:R-:W-:Y:S08]  /*30a0*/  HMMA.16816.F32 R12, R184.reuse, R40, R36 ;  /* 0x00000028b80c723c */ /* 0x042ff00000001824 */
[C---:B------:R-:W-:Y:S01]  /*30b0*/  HMMA.16816.F32 R8, R184.reuse, R42, R44 ;  /* 0x0000002ab808723c */ /* 0x040fe2000000182c */
[----:B------:R-:W-:Y:S07]  /*30c0*/  LDSM.16.M88.4 R44, [R3+0x8800] ;  /* 0x00880000032c783b */ /* 0x000fee0000000200 */
[C---:B--2---:R-:W-:Y:S08]  /*30d0*/  HMMA.16816.F32 R4, R184.reuse, R32, R56 ;  /* 0x00000020b804723c */ /* 0x044ff00000001838 */
[C---:B------:R-:W-:Y:S01]  /*30e0*/  HMMA.16816.F32 R36, R184.reuse, R34, R72 ;  /* 0x00000022b824723c */ /* 0x040fe20000001848 */
[----:B------:R-:W1:Y:S07]  /*30f0*/  LDSM.16.M88.4 R32, [R3+0x8000] ;  /* 0x008000000320783b */ /* 0x000e6e0000000200 */
[C---:B---3--:R-:W-:Y:S08]  /*3100*/  HMMA.16816.F32 R40, R184.reuse, R52, R92 ;  /* 0x00000034b828723c */ /* 0x048ff0000000185c */
[----:B------:R-:W-:Y:S01]  /*3110*/  HMMA.16816.F32 R56, R184, R54, R80 ;  /* 0x00000036b838723c */ /* 0x000fe20000001850 */
[----:B------:R-:W2:Y:S07]  /*3120*/  LDSM.16.M88.4 R52, [R2+0x6000] ;  /* 0x006000000234783b */ /* 0x000eae0000000200 */
[C---:B----4-:R-:W-:Y:S08]  /*3130*/  HMMA.16816.F32 R80, R188.reuse, R28, R84 ;  /* 0x0000001cbc50723c */ /* 0x050ff00000001854 */
[C---:B------:R-:W-:Y:S08]  /*3140*/  HMMA.16816.F32 R60, R188.reuse, R48, R88 ;  /* 0x00000030bc3c723c */ /* 0x040ff00000001858 */
[C---:B------:R-:W-:Y:S01]  /*3150*/  HMMA.16816.F32 R72, R188.reuse, R50, R76 ;  /* 0x00000032bc48723c */ /* 0x040fe2000000184c */
[----:B------:R-:W3:Y:S07]  /*3160*/  LDSM.16.M88.4 R48, [R2+0x6800] ;  /* 0x006800000230783b */ /* 0x000eee0000000200 */
[C---:B-----5:R-:W-:Y:S08]  /*3170*/  HMMA.16816.F32 R84, R188.reuse, R24, R64 ;  /* 0x00000018bc54723c */ /* 0x060ff00000001840 */
[C---:B------:R-:W-:Y:S01]  /*3180*/  HMMA.16816.F32 R76, R188.reuse, R30, R68 ;  /* 0x0000001ebc4c723c */ /* 0x040fe20000001844 */
[----:B------:R-:W-:Y:S07]  /*3190*/  LDSM.16.M88.4 R28, [R2+0x8800] ;  /* 0x00880000021c783b */ /* 0x000fee0000000200 */
[C---:B------:R-:W-:Y:S08]  /*31a0*/  HMMA.16816.F32 R64, R188.reuse, R20, R12 ;  /* 0x00000014bc40723c */ /* 0x040ff0000000180c */
[C---:B------:R-:W-:Y:S01]  /*31b0*/  HMMA.16816.F32 R88, R188.reuse, R22, R8 ;  /* 0x00000016bc58723c */ /* 0x040fe20000001808 */
[----:B------:R-:W4:Y:S07]  /*31c0*/  LDSM.16.M88.4 R20, [R2+0x7800] ;  /* 0x007800000214783b */ /* 0x000f2e0000000200 */
[C---:B------:R-:W-:Y:S01]  /*31d0*/  HMMA.16816.F32 R68, R188.reuse, R26, R16 ;  /* 0x0000001abc44723c */ /* 0x040fe20000001810 */
[----:B------:R-:W5:Y:S04]  /*31e0*/  LDSM.16.M88.4 R16, [R2+0x8000] ;  /* 0x008000000210783b */ /* 0x000f680000000200 */
[----:B------:R2:W4:Y:S03]  /*31f0*/  LDSM.16.M88.4 R24, [R2+0x7000] ;  /* 0x007000000218783b */ /* 0x0005260000000200 */
[C---:B-1----:R-:W-:Y:S08]  /*3200*/  HMMA.16816.F32 R12, R188.reuse, R32, R4 ;  /* 0x00000020bc0c723c */ /* 0x042ff00000001804 */
[C---:B------:R-:W-:Y:S08]  /*3210*/  HMMA.16816.F32 R8, R188.reuse, R34, R36 ;  /* 0x00000022bc08723c */ /* 0x040ff00000001824 */
[----:B------:R-:W-:Y:S01]  /*3220*/  HMMA.16816.F32 R4, R188, R44, R40 ;  /* 0x0000002cbc04723c */ /* 0x000fe20000001828 */
[----:B------:R-:W1:Y:S07]  /*3230*/  LDSM.16.M88.4 R40, [R0+0x6000] ;  /* 0x006000000028783b */ /* 0x000e6e0000000200 */
[----:B--2---:R-:W-:Y:S01]  /*3240*/  HMMA.16816.F32 R36, R192, R52, R60 ;  /* 0x00000034c024723c */ /* 0x004fe2000000183c */
[----:B------:R-:W-:-:S07]  /*3250*/  IMAD.IADD R102, R102, 0x1, R140 ;  /* 0x0000000166667824 */ /* 0x000fce00078e028c */
[----:B---3--:R-:W-:Y:S08]  /*3260*/  HMMA.16816.F32 R60, R192, R50, R76 ;  /* 0x00000032c03c723c */ /* 0x008ff0000000184c */
[----:B------:R-:W-:Y:S08]  /*3270*/  HMMA.16816.F32 R32, R188, R46, R56 ;  /* 0x0000002ebc20723c */ /* 0x000ff00000001838 */
[C---:B----4-:R-:W-:Y:S08]  /*3280*/  HMMA.16816.F32 R76, R192.reuse, R20, R64 ;  /* 0x00000014c04c723c */ /* 0x050ff00000001840 */
[C---:B-----5:R-:W-:Y:S08]  /*3290*/  HMMA.16816.F32 R64, R192.reuse, R16, R12 ;  /* 0x00000010c040723c */ /* 0x060ff0000000180c */
[C---:B------:R-:W-:Y:S01]  /*32a0*/  HMMA.16816.F32 R44, R192.reuse, R18, R8 ;  /* 0x00000012c02c723c */ /* 0x040fe20000001808 */
[----:B------:R-:W-:Y:S01]  /*32b0*/  @P2 IMAD.HI.U32 R2, R102, c[0x0][0x2c8], RZ ;  /* 0x0000b20066022a27 */ /* 0x000fe200078e00ff */
[----:B------:R-:W-:Y:S06]  /*32c0*/  LDSM.16.M88.4 R8, [R0+0x8000] ;  /* 0x008000000008783b */ /* 0x000fec0000000200 */
[C---:B------:R-:W-:Y:S01]  /*32d0*/  HMMA.16816.F32 R16, R192.reuse, R28, R4 ;  /* 0x0000001cc010723c */ /* 0x040fe20000001804 */
[----:B------:R-:W2:Y:S07]  /*32e0*/  LDSM.16.M88.4 R4, [R0+0x7800] ;  /* 0x007800000004783b */ /* 0x000eae0000000200 */
[C---:B------:R-:W-:Y:S01]  /*32f0*/  HMMA.16816.F32 R56, R192.reuse, R48, R80 ;  /* 0x00000030c038723c */ /* 0x040fe20000001850 */
[----:B------:R-:W-:Y:S07]  /*3300*/  LDSM.16.M88.4 R48, [R0+0x6800] ;  /* 0x006800000030783b */ /* 0x000fee0000000200 */
[C---:B------:R-:W-:Y:S08]  /*3310*/  HMMA.16816.F32 R52, R192.reuse, R54, R72 ;  /* 0x00000036c034723c */ /* 0x040ff00000001848 */
[C---:B------:R-:W-:Y:S01]  /*3320*/  HMMA.16816.F32 R80, R192.reuse, R26, R68 ;  /* 0x0000001ac050723c */ /* 0x040fe20000001844 */
[----:B------:R-:W-:Y:S07]  /*3330*/  LDSM.16.M88.4 R68, [R0+0x7000] ;  /* 0x007000000044783b */ /* 0x000fee0000000200 */
[----:B------:R-:W-:Y:S01]  /*3340*/  HMMA.16816.F32 R72, R192, R22, R88 ;  /* 0x00000016c048723c */ /* 0x000fe20000001858 */
[----:B------:R3:W-:Y:S01]  /*3350*/  LDSM.16.M88.4 R20, [R0+0x8800] ;  /* 0x008800000014783b */ /* 0x0007e20000000200 */
[----:B------:R-:W-:-:S04]  /*3360*/  DEPBAR.LE SB0, 0x2 ;  /* 0x000080800000791a */ /* 0x000fc80000000000 */
[----:B---3--:R-:W-:Y:S01]  /*3370*/  IMAD.MOV.U32 R0, RZ, RZ, R102 ;  /* 0x000000ffff007224 */ /* 0x008fe200078e0066 */
[----:B------:R-:W-:-:S05]  /*3380*/  @P2 SHF.R.U32.HI R0, RZ, c[0x0][0x2cc], R2 ;  /* 0x0000b300ff002a19 */ /* 0x000fca0000011602 */
[----:B------:R-:W-:Y:S04]  /*3390*/  SHFL.IDX PT, R12, R0, RZ, 0x1c1f ;  /* 0x001c1fff000c7589 */ /* 0x000fe800000e0000 */
[----:B------:R3:W4:Y:S01]  /*33a0*/  SHFL.IDX PT, R3, R0, 0x1, 0x1c1f ;  /* 0x003c1f0000037f89 */ /* 0x00072200000e0000 */
[C---:B------:R-:W-:Y:S08]  /*33b0*/  HMMA.16816.F32 R84, R192.reuse, R24, R84 ;  /* 0x00000018c054723c */ /* 0x040ff00000001854 */
[----:B------:R-:W-:Y:S08]  /*33c0*/  HMMA.16816.F32 R24, R192, R30, R32 ;  /* 0x0000001ec018723c */ /* 0x000ff00000001820 */
[----:B-1----:R-:W-:Y:S01]  /*33d0*/  HMMA.16816.F32 R28, R196, R40, R36 ;  /* 0x00000028c41c723c */ /* 0x002fe20000001824 */
[----:B---3--:R-:W-:-:S04]  /*33e0*/  IADD3 R0, R100, c[0x0][0x1d0], RZ ;  /* 0x0000740064007a10 */ /* 0x008fc80007ffe0ff */
[----:B------:R-:W-:-:S03]  /*33f0*/  IADD3 R2, -R101, 0x1, R0 ;  /* 0x0000000165027810 */ /* 0x000fc60007ffe100 */
[----:B------:R-:W-:Y:S01]  /*3400*/  HMMA.16816.F32 R32, R196, R42, R52 ;  /* 0x0000002ac420723c */ /* 0x000fe20000001834 */
[----:B------:R-:W-:Y:S01]  /*3410*/  IADD3 R2, R2, -c[0x0][0x168], RZ ;  /* 0x80005a0002027a10 */ /* 0x000fe20007ffe0ff */
[----:B------:R-:W-:-:S06]  /*3420*/  IMAD.IADD R0, R0, 0x1, -R101 ;  /* 0x0000000100007824 */ /* 0x000fcc00078e0a65 */
[----:B--2---:R-:W-:Y:S01]  /*3430*/  HMMA.16816.F32 R76, R196, R4, R76 ;  /* 0x00000004c44c723c */ /* 0x004fe2000000184c */
[----:B----4-:R-:W-:-:S06]  /*3440*/  IMAD.IADD R3, R2, 0x1, R3 ;  /* 0x0000000102037824 */ /* 0x010fcc00078e0203 */
[----:B------:R-:W-:Y:S01]  /*3450*/  IMAD.IADD R4, R2, 0x1, R12 ;  /* 0x0000000102047824 */ /* 0x000fe200078e020c */
[----:B------:R-:W-:Y:S04]  /*3460*/  HMMA.16816.F32 R36, R196, R48, R56 ;  /* 0x00000030c424723c */ /* 0x000fe80000001838 */
[----:B------:R-:W-:-:S04]  /*3470*/  IMNMX R2, R0, R4, PT ;  /* 0x0000000400027217 */ /* 0x000fc80003800200 */
[C---:B------:R-:W-:Y:S01]  /*3480*/  ISETP.GT.AND P4, PT, R2.reuse, RZ, PT ;  /* 0x000000ff0200720c */ /* 0x040fe20003f84270 */
[----:B------:R-:W-:Y:S01]  /*3490*/  HMMA.16816.F32 R40, R196, R50, R60 ;  /* 0x00000032c428723c */ /* 0x000fe2000000183c */
[----:B------:R-:W-:Y:S02]  /*34a0*/  ISETP.GT.AND P3, PT, R2, 0x1, PT ;  /* 0x000000010200780c */ /* 0x000fe40003f64270 */
[----:B------:R-:W-:Y:S02]  /*34b0*/  FSEL R5, R28, -INF , P4 ;  /* 0xff8000001c057808 */ /* 0x000fe40002000000 */
[----:B------:R-:W-:-:S03]  /*34c0*/  ISETP.GT.AND P4, PT, R2, 0x8, PT ;  /* 0x000000080200780c */ /* 0x000fc60003f84270 */
[----:B------:R-:W-:Y:S01]  /*34d0*/  HMMA.16816.F32 R72, R196, R6, R72 ;  /* 0x00000006c448723c */ /* 0x000fe20000001848 */
[----:B------:R-:W-:-:S06]  /*34e0*/  IMNMX R0, R0, R3, PT ;  /* 0x0000000300007217 */ /* 0x000fcc0003800200 */
[----:B------:R-:W-:Y:S01]  /*34f0*/  FSEL R6, R29, -INF , P3 ;  /* 0xff8000001d067808 */ /* 0x000fe20001800000 */
[C---:B------:R-:W-:Y:S01]  /*3500*/  HMMA.16816.F32 R48, R196.reuse, R68, R84 ;  /* 0x00000044c430723c */ /* 0x040fe20000001854 */
[----:B------:R-:W-:Y:S02]  /*3510*/  ISETP.GT.AND P3, PT, R2, 0x9, PT ;  /* 0x000000090200780c */ /* 0x000fe40003f64270 */
[----:B------:R-:W-:Y:S02]  /*3520*/  FSEL R7, R32, -INF , P4 ;  /* 0xff80000020077808 */ /* 0x000fe40002000000 */
[----:B------:R-:W-:Y:S02]  /*3530*/  FMNMX.FTZ R3, R5, R6, !PT ;  /* 0x0000000605037209 */ /* 0x000fe40007810000 */
[----:B------:R-:W-:Y:S01]  /*3540*/  ISETP.GT.AND P4, PT, R2, 0x10, PT ;  /* 0x000000100200780c */ /* 0x000fe20003f84270 */
[----:B------:R-:W-:Y:S01]  /*3550*/  HMMA.16816.F32 R64, R196, R8, R64 ;  /* 0x00000008c440723c */ /* 0x000fe20000001840 */
[----:B------:R-:W-:-:S06]  /*3560*/  FMNMX.FTZ R3, R7, R3, !PT ;  /* 0x0000000307037209 */ /* 0x000fcc0007810000 */
[----:B------:R-:W-:Y:S01]  /*3570*/  FSEL R8, R33, -INF , P3 ;  /* 0xff80000021087808 */ /* 0x000fe20001800000 */
[C---:B------:R-:W-:Y:S01]  /*3580*/  HMMA.16816.F32 R80, R196.reuse, R70, R80 ;  /* 0x00000046c450723c */ /* 0x040fe20000001850 */
[----:B------:R-:W-:Y:S02]  /*3590*/  ISETP.GT.AND P3, PT, R2, 0x11, PT ;  /* 0x000000110200780c */ /* 0x000fe40003f64270 */
[----:B------:R-:W-:Y:S02]  /*35a0*/  FSEL R9, R36, -INF , P4 ;  /* 0xff80000024097808 */ /* 0x000fe40002000000 */
[----:B------:R-:W-:Y:S02]  /*35b0*/  FMNMX.FTZ R3, R8, R3, !PT ;  /* 0x0000000308037209 */ /* 0x000fe40007810000 */
[----:B------:R-:W-:Y:S01]  /*35c0*/  ISETP.GT.AND P1, PT, R0, RZ, PT ;  /* 0x000000ff0000720c */ /* 0x000fe20003f24270 */
[----:B------:R-:W-:Y:S01]  /*35d0*/  HMMA.16816.F32 R52, R196, R10, R44 ;  /* 0x0000000ac434723c */ /* 0x000fe2000000182c */
[----:B------:R-:W-:-:S02]  /*35e0*/  ISETP.GT.AND P4, PT, R2, 0x18, PT ;  /* 0x000000180200780c */ /* 0x000fc40003f84270 */
[----:B------:R-:W-:-:S04]  /*35f0*/  FMNMX.FTZ R3, R9, R3, !PT ;  /* 0x0000000309037209 */ /* 0x000fc80007810000 */
[----:B------:R-:W-:Y:S02]  /*3600*/  FSEL R10, R37, -INF , P3 ;  /* 0xff800000250a7808 */ /* 0x000fe40001800000 */
[----:B------:R-:W-:Y:S02]  /*3610*/  ISETP.GT.AND P0, PT, R0, 0x1, PT ;  /* 0x000000010000780c */ /* 0x000fe40003f04270 */
[----:B------:R-:W-:Y:S02]  /*3620*/  FSEL R12, R30, -INF , P1 ;  /* 0xff8000001e0c7808 */ /* 0x000fe40000800000 */
[----:B------:R-:W-:Y:S02]  /*3630*/  ISETP.GT.AND P1, PT, R0, 0x8, PT ;  /* 0x000000080000780c */ /* 0x000fe40003f24270 */
[----:B------:R-:W-:Y:S02]  /*3640*/  ISETP.GT.AND P3, PT, R2, 0x19, PT ;  /* 0x000000190200780c */ /* 0x000fe40003f64270 */
[----:B------:R-:W-:-:S02]  /*3650*/  FSEL R11, R40, -INF , P4 ;  /* 0xff800000280b7808 */ /* 0x000fc40002000000 */
[----:B------:R-:W-:Y:S01]  /*3660*/  FMNMX.FTZ R3, R10, R3, !PT ;  /* 0x000000030a037209 */ /* 0x000fe20007810000 */
[----:B------:R-:W-:Y:S01]  /*3670*/  HMMA.16816.F32 R44, R196, R20, R16 ;  /* 0x00000014c42c723c */ /* 0x000fe20000001810 */
[----:B------:R-:W-:Y:S02]  /*3680*/  FSEL R13, R31, -INF , P0 ;  /* 0xff8000001f0d7808 */ /* 0x000fe40000000000 */
[----:B------:R-:W-:Y:S02]  /*3690*/  ISETP.GT.AND P0, PT, R0, 0x9, PT ;  /* 0x000000090000780c */ /* 0x000fe40003f04270 */
[----:B------:R-:W-:Y:S02]  /*36a0*/  FSEL R14, R34, -INF , P1 ;  /* 0xff800000220e7808 */ /* 0x000fe40000800000 */
[----:B------:R-:W-:Y:S02]  /*36b0*/  FSEL R17, R41, -INF , P3 ;  /* 0xff80000029117808 */ /* 0x000fe40001800000 */
[----:B------:R-:W-:-:S02]  /*36c0*/  ISETP.GT.AND P4, PT, R2, 0x20, PT ;  /* 0x000000200200780c */ /* 0x000fc40003f84270 */
[----:B------:R-:W-:Y:S02]  /*36d0*/  FMNMX.FTZ R3, R11, R3, !PT ;  /* 0x000000030b037209 */ /* 0x000fe40007810000 */
[----:B------:R-:W-:Y:S02]  /*36e0*/  ISETP.GT.AND P1, PT, R0, 0x10, PT ;  /* 0x000000100000780c */ /* 0x000fe40003f24270 */
[----:B------:R-:W-:Y:S02]  /*36f0*/  FSEL R16, R35, -INF , P0 ;  /* 0xff80000023107808 */ /* 0x000fe40000000000 */
[----:B------:R-:W-:Y:S02]  /*3700*/  ISETP.GT.AND P3, PT, R2, 0x21, PT ;  /* 0x000000210200780c */ /* 0x000fe40003f64270 */
[----:B------:R-:W-:Y:S02]  /*3710*/  FSEL R56, R48, -INF , P4 ;  /* 0xff80000030387808 */ /* 0x000fe40002000000 */
[----:B------:R-:W-:-:S02]  /*3720*/  FMNMX.FTZ R3, R17, R3, !PT ;  /* 0x0000000311037209 */ /* 0x000fc40007810000 */
[----:B------:R-:W-:Y:S02]  /*3730*/  ISETP.GT.AND P0, PT, R0, 0x11, PT ;  /* 0x000000110000780c */ /* 0x000fe40003f04270 */
[----:B------:R-:W-:Y:S02]  /*3740*/  FSEL R18, R38, -INF , P1 ;  /* 0xff80000026127808 */ /* 0x000fe40000800000 */
[----:B------:R-:W-:Y:S01]  /*3750*/  ISETP.GT.AND P1, PT, R0, 0x18, PT ;  /* 0x000000180000780c */ /* 0x000fe20003f24270 */
[----:B------:R-:W-:Y:S01]  /*3760*/  HMMA.16816.F32 R20, R196, R22, R24 ;  /* 0x00000016c414723c */ /* 0x000fe20000001818 */
[----:B------:R-:W-:Y:S02]  /*3770*/  FSEL R59, R49, -INF , P3 ;  /* 0xff800000313b7808 */ /* 0x000fe40001800000 */
[----:B------:R-:W-:Y:S02]  /*3780*/  ISETP.GT.AND P4, PT, R2, 0x28, PT ;  /* 0x000000280200780c */ /* 0x000fe40003f84270 */
[----:B------:R-:W-:-:S02]  /*3790*/  FMNMX.FTZ R3, R56, R3, !PT ;  /* 0x0000000338037209 */ /* 0x000fc40007810000 */
[----:B------:R-:W-:Y:S02]  /*37a0*/  FSEL R19, R39, -INF , P0 ;  /* 0xff80000027137808 */ /* 0x000fe40000000000 */
[----:B------:R-:W-:Y:S02]  /*37b0*/  ISETP.GT.AND P0, PT, R0, 0x19, PT ;  /* 0x000000190000780c */ /* 0x000fe40003f04270 */
[----:B------:R-:W-:Y:S02]  /*37c0*/  FSEL R24, R42, -INF , P1 ;  /* 0xff8000002a187808 */ /* 0x000fe40000800000 */
[----:B------:R-:W-:Y:S02]  /*37d0*/  ISETP.GT.AND P1, PT, R0, 0x20, PT ;  /* 0x000000200000780c */ /* 0x000fe40003f24270 */
[----:B------:R-:W-:Y:S02]  /*37e0*/  ISETP.GT.AND P3, PT, R2, 0x29, PT ;  /* 0x000000290200780c */ /* 0x000fe40003f64270 */
[----:B------:R-:W-:-:S02]  /*37f0*/  FSEL R58, R80, -INF , P4 ;  /* 0xff800000503a7808 */ /* 0x000fc40002000000 */
[----:B------:R-:W-:Y:S02]  /*3800*/  FMNMX.FTZ R3, R59, R3, !PT ;  /* 0x000000033b037209 */ /* 0x000fe40007810000 */
[----:B------:R-:W-:Y:S01]  /*3810*/  FSEL R25, R43, -INF , P0 ;  /* 0xff8000002b197808 */ /* 0x000fe20000000000 */
[----:B------:R-:W-:Y:S01]  /*3820*/  BAR.SYNC.DEFER_BLOCKING 0x0 ;  /* 0x0000000000007b1d */ /* 0x000fe20000010000 */
[----:B------:R-:W-:Y:S02]  /*3830*/  ISETP.GT.AND P0, PT, R0, 0x21, PT ;  /* 0x000000210000780c */ /* 0x000fe40003f04270 */
        /* <DEDUP_REMOVED lines=10> */
[----:B------:R-:W-:Y:S01]  /*38e0*/  ISETP.GT.AND P5, PT, R2, 0x38, PT ;  /* 0x000000380200780c */ /* 0x000fe20003fa4270 */
[----:B------:R-:W-:Y:S01]  /*38f0*/  LDSM.16.MT88.4 R48, [R212] ;  /* 0x00000000d430783b */ /* 0x000fe20000004200 */
[----:B------:R-:W-:Y:S02]  /*3900*/  FSEL R60, R77, -INF , P0 ;  /* 0xff8000004d3c7808 */ /* 0x000fe40000000000 */
[----:B------:R-:W-:Y:S01]  /*3910*/  FMNMX.FTZ R3, R61, R3, !PT ;  /* 0x000000033d037209 */ /* 0x000fe20007810000 */
[----:B------:R-:W-:Y:S01]  /*3920*/  STL [R1+0x3c], R102 ;  /* 0x00003c6601007387 */ /* 0x000fe20000100800 */
[----:B------:R-:W-:Y:S02]  /*3930*/  FMNMX.FTZ R4, R16, R4, !PT ;  /* 0x0000000410047209 */ /* 0x000fe40007810000 */
        /* <DEDUP_REMOVED lines=8> */
[----:B------:R-:W-:-:S02]  /*39c0*/  ISETP.GT.AND P1, PT, R2, 0x41, PT ;  /* 0x000000410200780c */ /* 0x000fc40003f24270 */
[----:B------:R-:W-:Y:S02]  /*39d0*/  FMNMX.FTZ R4, R19, R4, !PT ;  /* 0x0000000413047209 */ /* 0x000fe40007810000 */
[----:B------:R-:W-:Y:S02]  /*39e0*/  FSEL R86, R64, -INF , P3 ;  /* 0xff80000040567808 */ /* 0x000fe40001800000 */
[----:B------:R-:W-:Y:S02]  /*39f0*/  FMNMX.FTZ R3, R87, R3, !PT ;  /* 0x0000000357037209 */ /* 0x000fe40007810000 */
[----:B------:R-:W-:Y:S02]  /*3a00*/  FSEL R96, R65, -INF , P1 ;  /* 0xff80000041607808 */ /* 0x000fe40000800000 */
[----:B------:R-:W-:Y:S02]  /*3a10*/  FMNMX.FTZ R4, R24, R4, !PT ;  /* 0x0000000418047209 */ /* 0x000fe40007810000 */
[----:B------:R-:W-:-:S02]  /*3a20*/  ISETP.GT.AND P0, PT, R2, 0x48, PT ;  /* 0x000000480200780c */ /* 0x000fc40003f04270 */
[----:B------:R-:W-:Y:S02]  /*3a30*/  ISETP.GT.AND P1, PT, R0, 0x28, PT ;  /* 0x000000280000780c */ /* 0x000fe40003f24270 */
[----:B------:R-:W-:Y:S02]  /*3a40*/  FMNMX.FTZ R3, R86, R3, !PT ;  /* 0x0000000356037209 */ /* 0x000fe40007810000 */
[----:B------:R-:W-:Y:S02]  /*3a50*/  FMNMX.FTZ R4, R25, R4, !PT ;  /* 0x0000000419047209 */ /* 0x000fe40007810000 */
[----:B------:R-:W-:Y:S02]  /*3a60*/  FSEL R99, R52, -INF , P0 ;  /* 0xff80000034637808 */ /* 0x000fe40000000000 */
[----:B------:R-:W-:Y:S02]  /*3a70*/  FSEL R63, R82, -INF , P1 ;  /* 0xff800000523f7808 */ /* 0x000fe40000800000 */
[----:B------:R-:W-:-:S02]  /*3a80*/  ISETP.GT.AND P6, PT, R2, 0x49, PT ;  /* 0x000000490200780c */ /* 0x000fc40003fc4270 */
[C---:B------:R-:W-:Y:S02]  /*3a90*/  ISETP.GT.AND P5, PT, R2.reuse, 0x50, PT ;  /* 0x000000500200780c */ /* 0x040fe40003fa4270 */
[C---:B------:R-:W-:Y:S02]  /*3aa0*/  ISETP.GT.AND P4, PT, R2.reuse, 0x51, PT ;  /* 0x000000510200780c */ /* 0x040fe40003f84270 */
[----:B------:R-:W-:Y:S02]  /*3ab0*/  ISETP.GT.AND P3, PT, R2, 0x58, PT ;  /* 0x000000580200780c */ /* 0x000fe40003f64270 */
[----:B------:R-:W-:Y:S02]  /*3ac0*/  ISETP.GT.AND P0, PT, R0, 0x29, PT ;  /* 0x000000290000780c */ /* 0x000fe40003f04270 */
[----:B------:R-:W-:Y:S02]  /*3ad0*/  ISETP.GT.AND P1, PT, R2, 0x59, PT ;  /* 0x000000590200780c */ /* 0x000fe40003f24270 */
[----:B------:R-:W-:-:S02]  /*3ae0*/  FMNMX.FTZ R2, R96, R3, !PT ;  /* 0x0000000360027209 */ /* 0x000fc40007810000 */
[----:B------:R-:W-:Y:S02]  /*3af0*/  FMNMX.FTZ R3, R85, R4, !PT ;  /* 0x0000000455037209 */ /* 0x000fe40007810000 */
[----:B------:R-:W-:Y:S02]  /*3b00*/  FSEL R64, R83, -INF , P0 ;  /* 0xff80000053407808 */ /* 0x000fe40000000000 */
[----:B------:R-:W-:Y:S02]  /*3b10*/  FSEL R83, R53, -INF , P6 ;  /* 0xff80000035537808 */ /* 0x000fe40003000000 */
[----:B------:R-:W-:Y:S02]  /*3b20*/  FMNMX.FTZ R2, R99, R2, !PT ;  /* 0x0000000263027209 */ /* 0x000fe40007810000 */
[----:B------:R-:W-:Y:S02]  /*3b30*/  FMNMX.FTZ R3, R84, R3, !PT ;  /* 0x0000000354037209 */ /* 0x000fe40007810000 */
        /* <DEDUP_REMOVED lines=9> */
[----:B------:R-:W-:Y:S02]  /*3bd0*/  FMNMX.FTZ R141, R107, R2, !PT ;  /* 0x000000026b8d7209 */ /* 0x000fe40007810000 */
[----:B------:R-:W-:Y:S02]  /*3be0*/  FSEL R81, R79, -INF , P5 ;  /* 0xff8000004f517808 */ /* 0x000fe40002800000 */
[----:B------:R-:W-:Y:S02]  /*3bf0*/  ISETP.GT.AND P0, PT, R0, 0x38, PT ;  /* 0x000000380000780c */ /* 0x000fe40003f04270 */
[----:B------:R-:W-:-:S02]  /*3c00*/  FMNMX.FTZ R2, R65, R3, !PT ;  /* 0x0000000341027209 */ /* 0x000fc40007810000 */
[----:B------:R-:W-:Y:S02]  /*3c10*/  FSEL R106, R20, -INF , P3 ;  /* 0xff800000146a7808 */ /* 0x000fe40001800000 */
[----:B------:R-:W-:Y:S02]  /*3c20*/  FSEL R111, R21, -INF , P1 ;  /* 0xff800000156f7808 */ /* 0x000fe40000800000 */
[----:B------:R-:W-:Y:S02]  /*3c30*/  ISETP.GT.AND P1, PT, R0, 0x39, PT ;  /* 0x000000390000780c */ /* 0x000fe40003f24270 */
[----:B------:R-:W-:Y:S02]  /*3c40*/  FSEL R80, R74, -INF , P0 ;  /* 0xff8000004a507808 */ /* 0x000fe40000000000 */
[----:B------:R-:W-:Y:S02]  /*3c50*/  FMNMX.FTZ R2, R81, R2, !PT ;  /* 0x0000000251027209 */ /* 0x000fe40007810000 */
[----:B------:R-:W-:-:S02]  /*3c60*/  FMNMX.FTZ R141, R106, R141, !PT ;  /* 0x0000008d6a8d7209 */ /* 0x000fc40007810000 */
[----:B------:R-:W-:Y:S02]  /*3c70*/  FSEL R82, R75, -INF , P1 ;  /* 0xff8000004b527808 */ /* 0x000fe40000800000 */
[----:B------:R-:W-:Y:S02]  /*3c80*/  ISETP.GT.AND P1, PT, R0, 0x40, PT ;  /* 0x000000400000780c */ /* 0x000fe40003f24270 */
[----:B------:R-:W-:Y:S02]  /*3c90*/  FMNMX.FTZ R2, R80, R2, !PT ;  /* 0x0000000250027209 */ /* 0x000fe40007810000 */
[----:B------:R-:W-:Y:S02]  /*3ca0*/  FMNMX.FTZ R141, R111, R141, !PT ;  /* 0x0000008d6f8d7209 */ /* 0x000fe40007810000 */
[----:B------:R-:W-:Y:S02]  /*3cb0*/  ISETP.GT.AND P0, PT, R0, 0x41, PT ;  /* 0x000000410000780c */ /* 0x000fe40003f04270 */
[----:B------:R-:W-:-:S02]  /*3cc0*/  FSEL R66, R66, -INF , P1 ;  /* 0xff80000042427808 */ /* 0x000fc40000800000 */
[----:B------:R-:W-:Y:S01]  /*3cd0*/  FMNMX.FTZ R2, R82, R2, !PT ;  /* 0x0000000252027209 */ /* 0x000fe20007810000 */
[----:B------:R-:W1:Y:S01]  /*3ce0*/  SHFL.BFLY PT, R3, R141, 0x2, 0x1f ;  /* 0x0c401f008d037f89 */ /* 0x000e6200000e0000 */
[----:B------:R-:W-:Y:S02]  /*3cf0*/  FSEL R67, R67, -INF , P0 ;  /* 0xff80000043437808 */ /* 0x000fe40000000000 */
[----:B------:R-:W-:Y:S02]  /*3d00*/  ISETP.GT.AND P1, PT, R0, 0x48, PT ;  /* 0x000000480000780c */ /* 0x000fe40003f24270 */
[----:B------:R-:W-:Y:S02]  /*3d10*/  FMNMX.FTZ R2, R66, R2, !PT ;  /* 0x0000000242027209 */ /* 0x000fe40007810000 */
[----:B------:R-:W-:Y:S02]  /*3d20*/  ISETP.GT.AND P0, PT, R0, 0x49, PT ;  /* 0x000000490000780c */ /* 0x000fe40003f04270 */
[----:B------:R-:W-:-:S02]  /*3d30*/  FSEL R97, R54, -INF , P1 ;  /* 0xff80000036617808 */ /* 0x000fc40000800000 */
[----:B------:R-:W-:Y:S02]  /*3d40*/  FMNMX.FTZ R2, R67, R2, !PT ;  /* 0x0000000243027209 */ /* 0x000fe40007810000 */
[----:B------:R-:W-:Y:S02]  /*3d50*/  FSEL R98, R55, -INF , P0 ;  /* 0xff80000037627808 */ /* 0x000fe40000000000 */
[C---:B------:R-:W-:Y:S02]  /*3d60*/  ISETP.GT.AND P1, PT, R0.reuse, 0x50, PT ;  /* 0x000000500000780c */ /* 0x040fe40003f24270 */
        /* <DEDUP_REMOVED lines=10> */
[----:B-1----:R-:W-:Y:S02]  /*3e10*/  FMNMX.FTZ R141, R141, R3, !PT ;  /* 0x000000038d8d7209 */ /* 0x002fe40007810000 */
[----:B------:R-:W-:Y:S02]  /*3e20*/  FSEL R109, R23, -INF , P0 ;  /* 0xff800000176d7808 */ /* 0x000fe40000000000 */
[----:B------:R-:W-:Y:S01]  /*3e30*/  FMNMX.FTZ R140, R108, R140, !PT ;  /* 0x0000008c6c8c7209 */ /* 0x000fe20007810000 */
[----:B------:R-:W1:Y:S03]  /*3e40*/  SHFL.BFLY PT, R0, R141, 0x1, 0x1f ;  /* 0x0c201f008d007f89 */ /* 0x000e6600000e0000 */
        /* <DEDUP_REMOVED lines=8> */
[----:B------:R-:W-:-:S04]  /*3ed0*/  FFMA.FTZ R0, R5, c[0x0][0x2d0], -R2 ;  /* 0x0000b40005007a23 */ /* 0x000fc80000010802 */
[----:B------:R2:W-:Y:S02]  /*3ee0*/  MUFU.EX2 R149, R0 ;  /* 0x0000000000957308 */ /* 0x0005e40000000800 */
[----:B--2---:R-:W-:-:S06]  /*3ef0*/  FFMA.FTZ R0, R6, c[0x0][0x2d0], -R2 ;  /* 0x0000b40006007a23 */ /* 0x004fcc0000010802 */
[----:B------:R2:W3:Y:S01]  /*3f00*/  MUFU.EX2 R148, R0 ;  /* 0x0000000000947308 */ /* 0x0004e20000000800 */
[----:B-1----:R-:W-:Y:S01]  /*3f10*/  FMNMX.FTZ R140, R140, R3, !PT ;  /* 0x000000038c8c7209 */ /* 0x002fe20007810000 */
[----:B--2---:R-:W-:-:S06]  /*3f20*/  FFMA.FTZ R0, R7, c[0x0][0x2d0], -R2 ;  /* 0x0000b40007007a23 */ /* 0x004fcc0000010802 */
[----:B------:R1:W-:Y:S01]  /*3f30*/  MUFU.EX2 R150, R0 ;  /* 0x0000000000967308 */ /* 0x0003e20000000800 */
[----:B------:R-:W-:Y:S01]  /*3f40*/  FSETP.NEU.FTZ.AND P0, PT, R140, -INF , PT ;  /* 0xff8000008c00780b */ /* 0x000fe20003f1d000 */
[----:B-1----:R-:W-:-:S06]  /*3f50*/  FFMA.FTZ R0, R8, c[0x0][0x2d0], -R2 ;  /* 0x0000b40008007a23 */ /* 0x002fcc0000010802 */
[----:B------:R1:W2:Y:S01]  /*3f60*/  MUFU.EX2 R202, R0 ;  /* 0x0000000000ca7308 */ /* 0x0002a20000000800 */
[--C-:B------:R-:W-:Y:S02]  /*3f70*/  FFMA.FTZ R3, R10, c[0x0][0x2d0], -R2.reuse ;  /* 0x0000b4000a037a23 */ /* 0x100fe40000010802 */
[----:B-1----:R-:W-:-:S05]  /*3f80*/  FFMA.FTZ R0, R9, c[0x0][0x2d0], -R2 ;  /* 0x0000b40009007a23 */ /* 0x002fca0000010802 */
[----:B------:R1:W-:Y:S02]  /*3f90*/  MUFU.EX2 R201, R0 ;  /* 0x0000000000c97308 */ /* 0x0003e40000000800 */
[----:B-1----:R-:W-:-:S05]  /*3fa0*/  FMUL.FTZ R0, R140, c[0x0][0x2d0] ;  /* 0x0000b4008c007a20 */ /* 0x002fca0000410000 */
[----:B------:R-:W-:Y:S01]  /*3fb0*/  FSEL R0, R0, RZ, P0 ;  /* 0x000000ff00007208 */ /* 0x000fe20000000000 */
[----:B------:R1:W-:Y:S04]  /*3fc0*/  MUFU.EX2 R204, R3 ;  /* 0x0000000300cc7308 */ /* 0x0003e80000000800 */
[----:B------:R-:W-:-:S04]  /*3fd0*/  FFMA.FTZ R4, R12, c[0x0][0x2d0], -R0 ;  /* 0x0000b4000c047a23 */ /* 0x000fc80000010800 */
[----:B------:R4:W-:Y:S01]  /*3fe0*/  MUFU.EX2 R143, R4 ;  /* 0x00000004008f7308 */ /* 0x0009e20000000800 */
[----:B-1----:R-:W-:-:S07]  /*3ff0*/  FFMA.FTZ R3, R11, c[0x0][0x2d0], -R2 ;  /* 0x0000b4000b037a23 */ /* 0x002fce0000010802 */
[----:B------:R1:W-:Y:S01]  /*4000*/  MUFU.EX2 R205, R3 ;  /* 0x0000000300cd7308 */ /* 0x0003e20000000800 */
[----:B----4-:R-:W-:-:S07]  /*4010*/  FFMA.FTZ R4, R13, c[0x0][0x2d0], -R0 ;  /* 0x0000b4000d047a23 */ /* 0x010fce0000010800 */
[----:B------:R4:W5:Y:S01]  /*4020*/  MUFU.EX2 R142, R4 ;  /* 0x00000004008e7308 */ /* 0x0009620000000800 */
[----:B-1----:R-:W-:-:S05]  /*4030*/  IMAD.IADD R3, R212, 0x1, R209 ;  /* 0x00000001d4037824 */ /* 0x002fca00078e02d1 */
[----:B------:R-:W1:Y:S01]  /*4040*/  LDSM.16.MT88.4 R8, [R3] ;  /* 0x000000000308783b */ /* 0x000e620000004200 */
[----:B----4-:R-:W-:-:S03]  /*4050*/  FFMA.FTZ R4, R14, c[0x0][0x2d0], -R0 ;  /* 0x0000b4000e047a23 */ /* 0x010fc60000010800 */
[----:B------:R-:W-:Y:S04]  /*4060*/  LDSM.16.MT88.4 R44, [R3+0x3800] ;  /* 0x00380000032c783b */ /* 0x000fe80000004200 */
[----:B------:R-:W4:Y:S01]  /*4070*/  LDSM.16.MT88.4 R12, [R3+0x3000] ;  /* 0x00300000030c783b */ /* 0x000f220000004200 */
[----:B------:R5:W-:Y:S01]  /*4080*/  MUFU.EX2 R144, R4 ;  /* 0x0000000400907308 */ /* 0x000be20000000800 */
[----:B---3--:R-:W-:Y:S02]  /*4090*/  F2FP.PACK_AB R20, R148, R149 ;  /* 0x000000959414723e */ /* 0x008fe400000000ff */
[----:B--2---:R-:W-:Y:S01]  /*40a0*/  F2FP.PACK_AB R22, R202, R150 ;  /* 0x00000096ca16723e */ /* 0x004fe200000000ff */
[----:B------:R-:W2:Y:S01]  /*40b0*/  LDSM.16.MT88.4 R32, [R3+0x800] ;  /* 0x000800000320783b */ /* 0x000ea20000004200 */
[----:B-----5:R-:W-:-:S03]  /*40c0*/  F2FP.PACK_AB R21, R142, R143 ;  /* 0x0000008f8e15723e */ /* 0x020fc600000000ff */
[----:B------:R-:W3:Y:S04]  /*40d0*/  LDSM.16.MT88.4 R36, [R3+0x6000] ;  /* 0x006000000324783b */ /* 0x000ee80000004200 */
[----:B------:R-:W5:Y:S01]  /*40e0*/  LDSM.16.MT88.4 R52, [R3+0x6800] ;  /* 0x006800000334783b */ /* 0x000f620000004200 */
[----:B------:R-:W-:-:S03]  /*40f0*/  FFMA.FTZ R4, R16, c[0x0][0x2d0], -R0 ;  /* 0x0000b40010047a23 */ /* 0x000fc60000010800 */
[----:B------:R-:W-:Y:S01]  /*4100*/  LDSM.16.MT88.4 R136, [R3+0x5800] ;  /* 0x005800000388783b */ /* 0x000fe20000004200 */
[----:B------:R1:W1:Y:S02]  /*4110*/  MUFU.EX2 R146, R4 ;  /* 0x0000000400927308 */ /* 0x0002640000000800 */
[----:B-1----:R-:W-:-:S06]  /*4120*/  FFMA.FTZ R4, R17, c[0x0][0x2d0], -R2 ;  /* 0x0000b40011047a23 */ /* 0x002fcc0000010802 */
[----:B------:R1:W-:Y:S01]  /*4130*/  MUFU.EX2 R206, R4 ;  /* 0x0000000400ce7308 */ /* 0x0003e20000000800 */
[----:B------:R-:W-:Y:S01]  /*4140*/  F2FP.PACK_AB R23, R146, R144 ;  /* 0x000000909217723e */ /* 0x000fe200000000ff */
[----:B-1----:R-:W-:-:S06]  /*4150*/  FFMA.FTZ R4, R18, c[0x0][0x2d0], -R0 ;  /* 0x0000b40012047a23 */ /* 0x002fcc0000010800 */
[----:B------:R1:W-:Y:S02]  /*4160*/  MUFU.EX2 R145, R4 ;  /* 0x0000000400917308 */ /* 0x0003e40000000800 */
[----:B-1----:R-:W-:-:S06]  /*4170*/  FFMA.FTZ R4, R19, c[0x0][0x2d0], -R0 ;  /* 0x0000b40013047a23 */ /* 0x002fcc0000010800 */
[----:B------:R1:W1:Y:S02]  /*4180*/  MUFU.EX2 R151, R4 ;  /* 0x0000000400977308 */ /* 0x0002640000000800 */
[----:B-1----:R-:W-:-:S06]  /*4190*/  FFMA.FTZ R4, R24, c[0x0][0x2d0], -R0 ;  /* 0x0000b40018047a23 */ /* 0x002fcc0000010800 */
[----:B------:R1:W-:Y:S01]  /*41a0*/  MUFU.EX2 R200, R4 ;  /* 0x0000000400c87308 */ /* 0x0003e20000000800 */
[----:B------:R-:W-:Y:S01]  /*41b0*/  HMMA.16816.F32 R28, R20, R8, RZ ;  /* 0x00000008141c723c */ /* 0x000fe200000018ff */
[----:B-1----:R-:W-:-:S06]  /*41c0*/  FFMA.FTZ R4, R25, c[0x0][0x2d0], -R0 ;  /* 0x0000b40019047a23 */ /* 0x002fcc0000010800 */
[----:B------:R1:W1:Y:S01]  /*41d0*/  MUFU.EX2 R203, R4 ;  /* 0x0000000400cb7308 */ /* 0x0002620000000800 */
[C---:B----4-:R-:W-:Y:S08]  /*41e0*/  HMMA.16816.F32 R24, R20.reuse, R14, RZ ;  /* 0x0000000e1418723c */ /* 0x050ff000000018ff */
[----:B-1----:R-:W-:Y:S01]  /*41f0*/  HMMA.16816.F32 R4, R20, R12, RZ ;  /* 0x0000000c1404723c */ /* 0x002fe200000018ff */
[----:B------:R-:W-:-:S07]  /*4200*/  F2FP.PACK_AB R16, R204, R201 ;  /* 0x000000c9cc10723e */ /* 0x000fce00000000ff */
[----:B------:R-:W-:Y:S01]  /*4210*/  HMMA.16816.F32 R8, R20, R10, RZ ;  /* 0x0000000a1408723c */ /* 0x000fe200000018ff */
[----:B------:R-:W-:Y:S02]  /*4220*/  F2FP.PACK_AB R17, R151, R145 ;  /* 0x000000919711723e */ /* 0x000fe400000000ff */
[----:B------:R-:W-:Y:S02]  /*4230*/  F2FP.PACK_AB R18, R206, R205 ;  /* 0x000000cdce12723e */ /* 0x000fe400000000ff */
[----:B------:R-:W-:-:S07]  /*4240*/  F2FP.PACK_AB R19, R203, R200 ;  /* 0x000000c8cb13723e */ /* 0x000fce00000000ff */
[C---:B------:R-:W-:Y:S08]  /*4250*/  HMMA.16816.F32 R76, R16.reuse, R46, R24 ;  /* 0x0000002e104c723c */ /* 0x040ff00000001818 */
[C---:B------:R-:W-:Y:S08]  /*4260*/  HMMA.16816.F32 R100, R16.reuse, R44, R4 ;  /* 0x0000002c1064723c */ /* 0x040ff00000001804 */
[C---:B--2---:R-:W-:Y:S01]  /*4270*/  HMMA.16816.F32 R92, R16.reuse, R32, R28 ;  /* 0x00000020105c723c */ /* 0x044fe2000000181c */
[--C-:B------:R-:W-:Y:S01]  /*4280*/  FFMA.FTZ R4, R56, c[0x0][0x2d0], -R2.reuse ;  /* 0x0000b40038047a23 */ /* 0x100fe20000010802 */
[----:B------:R-:W-:Y:S03]  /*4290*/  LDSM.16.MT88.4 R44, [R213+0x800] ;  /* 0x00080000d52c783b */ /* 0x000fe60000004200 */
[----:B------:R1:W-:Y:S03]  /*42a0*/  MUFU.EX2 R27, R4 ;  /* 0x00000004001b7308 */ /* 0x0003e60000000800 */
[----:B------:R-:W-:Y:S01]  /*42b0*/  HMMA.16816.F32 R88, R16, R34, R8 ;  /* 0x000000221058723c */ /* 0x000fe20000001808 */
[----:B------:R-:W2:Y:S01]  /*42c0*/  LDSM.16.MT88.4 R32, [R213] ;  /* 0x00000000d520783b */ /* 0x000ea20000004200 */
[----:B-1----:R-:W-:-:S04]  /*42d0*/  FFMA.FTZ R4, R59, c[0x0][0x2d0], -R2 ;  /* 0x0000b4003b047a23 */ /* 0x002fc80000010802 */
[----:B------:R1:W-:Y:S02]  /*42e0*/  MUFU.EX2 R147, R4 ;  /* 0x0000000400937308 */ /* 0x0003e40000000800 */
[----:B---3--:R-:W-:Y:S01]  /*42f0*/  HMMA.16816.F32 R12, R20, R38, RZ ;  /* 0x00000026140c723c */ /* 0x008fe200000018ff */
[----:B-1----:R-:W-:-:S05]  /*4300*/  FFMA.FTZ R4, R58, c[0x0][0x2d0], -R2 ;  /* 0x0000b4003a047a23 */ /* 0x002fca0000010802 */
[----:B------:R1:W-:Y:S02]  /*4310*/  MUFU.EX2 R120, R4 ;  /* 0x0000000400787308 */ /* 0x0003e40000000800 */
[C---:B------:R-:W-:Y:S01]  /*4320*/  HMMA.16816.F32 R8, R20.reuse, R36, RZ ;  /* 0x000000241408723c */ /* 0x040fe200000018ff */
[----:B------:R-:W-:Y:S01]  /*4330*/  IMAD.IADD R24, R209, 0x1, R213 ;  /* 0x00000001d1187824 */ /* 0x000fe200078e02d5 */
[----:B------:R-:W-:Y:S04]  /*4340*/  LDSM.16.MT88.4 R36, [R3+0x1000] ;  /* 0x001000000324783b */ /* 0x000fe80000004200 */
[----:B------:R-:W3:Y:S02]  /*4350*/  LDSM.16.MT88.4 R116, [R24] ;  /* 0x000000001874783b */ /* 0x000ee40000004200 */
[----:B------:R-:W-:Y:S02]  /*4360*/  HMMA.16816.F32 R28, R20, R48, RZ ;  /* 0x00000030141c723c */ /* 0x000fe400000018ff */
[----:B------:R-:W-:Y:S01]  /*4370*/  LDSM.16.MT88.4 R112, [R24+0x800] ;  /* 0x000800001870783b */ /* 0x000fe20000004200 */
[----:B-1----:R-:W-:-:S05]  /*4380*/  FFMA.FTZ R4, R57, c[0x0][0x2d0], -R2 ;  /* 0x0000b40039047a23 */ /* 0x002fca0000010802 */
[----:B-----5:R-:W-:Y:S01]  /*4390*/  HMMA.16816.F32 R72, R16, R54, R12 ;  /* 0x000000361048723c */ /* 0x020fe2000000180c */
[----:B------:R-:W-:Y:S01]  /*43a0*/  LDSM.16.MT88.4 R56, [R3+0x7000] ;  /* 0x007000000338783b */ /* 0x000fe20000004200 */
[----:B------:R1:W4:Y:S02]  /*43b0*/  MUFU.EX2 R123, R4 ;  /* 0x00000004007b7308 */ /* 0x0003240000000800 */
[----:B-1----:R-:W-:-:S06]  /*43c0*/  FFMA.FTZ R4, R61, c[0x0][0x2d0], -R2 ;  /* 0x0000b4003d047a23 */ /* 0x002fcc0000010802 */
[----:B------:R1:W-:Y:S02]  /*43d0*/  MUFU.EX2 R121, R4 ;  /* 0x0000000400797308 */ /* 0x0003e40000000800 */
[----:B-1----:R-:W-:-:S06]  /*43e0*/  FFMA.FTZ R4, R60, c[0x0][0x2d0], -R2 ;  /* 0x0000b4003c047a23 */ /* 0x002fcc0000010802 */
[----:B------:R1:W-:Y:S02]  /*43f0*/  MUFU.EX2 R122, R4 ;  /* 0x00000004007a7308 */ /* 0x0003e40000000800 */
[----:B-1----:R-:W-:-:S06]  /*4400*/  FFMA.FTZ R4, R62, c[0x0][0x2d0], -R2 ;  /* 0x0000b4003e047a23 */ /* 0x002fcc0000010802 */
[----:B------:R1:W-:Y:S01]  /*4410*/  MUFU.EX2 R124, R4 ;  /* 0x00000004007c7308 */ /* 0x0003e20000000800 */
[----:B--2---:R-:W-:Y:S01]  /*4420*/  HMMA.16816.F32 R12, R20, R32, RZ ;  /* 0x00000020140c723c */ /* 0x004fe200000018ff */
[----:B-1----:R-:W-:-:S06]  /*4430*/  FFMA.FTZ R4, R85, c[0x0][0x2d0], -R0 ;  /* 0x0000b40055047a23 */ /* 0x002fcc0000010800 */
[----:B------:R1:W-:Y:S01]  /*4440*/  MUFU.EX2 R25, R4 ;  /* 0x0000000400197308 */ /* 0x0003e20000000800 */
[C---:B------:R-:W-:Y:S08]  /*4450*/  HMMA.16816.F32 R68, R16.reuse, R52, R8 ;  /* 0x000000341044723c */ /* 0x040ff00000001808 */
[----:B------:R-:W-:Y:S01]  /*4460*/  HMMA.16816.F32 R236, R16, R40, R28 ;  /* 0x0000002810ec723c */ /* 0x000fe2000000181c */
[----:B------:R-:W2:Y:S07]  /*4470*/  LDSM.16.MT88.4 R28, [R3+0x4000] ;  /* 0x00400000031c783b */ /* 0x000eae0000004200 */
[C---:B------:R-:W-:Y:S01]  /*4480*/  HMMA.16816.F32 R32, R20.reuse, R34, RZ ;  /* 0x000000221420723c */ /* 0x040fe200000018ff */
[--C-:B-1----:R-:W-:Y:S01]  /*4490*/  FFMA.FTZ R4, R84, c[0x0][0x2d0], -R0.reuse ;  /* 0x0000b40054047a23 */ /* 0x102fe20000010800 */
[----:B------:R-:W-:Y:S03]  /*44a0*/  LDSM.16.MT88.4 R52, [R3+0x7800] ;  /* 0x007800000334783b */ /* 0x000fe60000004200 */
[----:B------:R1:W5:Y:S03]  /*44b0*/  MUFU.EX2 R26, R4 ;  /* 0x00000004001a7308 */ /* 0x0003660000000800 */
[----:B------:R-:W-:Y:S01]  /*44c0*/  HMMA.16816.F32 R8, R20, R50, RZ ;  /* 0x000000321408723c */ /* 0x000fe200000018ff */
[----:B-1----:R-:W-:-:S04]  /*44d0*/  FFMA.FTZ R4, R63, c[0x0][0x2d0], -R0 ;  /* 0x0000b4003f047a23 */ /* 0x002fc80000010800 */
[----:B------:R1:W-:Y:S02]  /*44e0*/  MUFU.EX2 R5, R4 ;  /* 0x0000000400057308 */ /* 0x0003e40000000800 */
[----:B-1----:R-:W-:-:S06]  /*44f0*/  FFMA.FTZ R4, R64, c[0x0][0x2d0], -R0 ;  /* 0x0000b40040047a23 */ /* 0x002fcc0000010800 */
[----:B------:R1:W1:Y:S01]  /*4500*/  MUFU.EX2 R6, R4 ;  /* 0x0000000400067308 */ /* 0x0002620000000800 */
[----:B------:R-:W-:Y:S01]  /*4510*/  HMMA.16816.F32 R228, R16, R44, R12 ;  /* 0x0000002c10e4723c */ /* 0x000fe2000000180c */
[----:B-1----:R-:W-:Y:S02]  /*4520*/  FFMA.FTZ R4, R87, c[0x0][0x2d0], -R2 ;  /* 0x0000b40057047a23 */ /* 0x002fe40000010802 */
[----:B----4-:R-:W-:-:S04]  /*4530*/  IMAD.MOV.U32 R87, RZ, RZ, R123 ;  /* 0x000000ffff577224 */ /* 0x010fc800078e007b */
[----:B------:R1:W-:Y:S01]  /*4540*/  MUFU.EX2 R84, R4 ;  /* 0x0000000400547308 */ /* 0x0003e20000000800 */
[----:B------:R-:W-:Y:S02]  /*4550*/  F2FP.PACK_AB R12, R147, R27 ;  /* 0x0000001b930c723e */ /* 0x000fe400000000ff */
[----:B------:R-:W-:Y:S01]  /*4560*/  HMMA.16816.F32 R232, R16, R42, R8 ;  /* 0x0000002a10e8723c */ /* 0x000fe20000001808 */
[----:B-----5:R-:W-:Y:S02]  /*4570*/  F2FP.PACK_AB R13, R26, R25 ;  /* 0x000000191a0d723e */ /* 0x020fe400000000ff */
[----:B------:R-:W-:Y:S01]  /*4580*/  F2FP.PACK_AB R14, R87, R120 ;  /* 0x00000078570e723e */ /* 0x000fe200000000ff */
[----:B-1----:R-:W-:Y:S02]  /*4590*/  FFMA.FTZ R4, R86, c[0x0][0x2d0], -R2 ;  /* 0x0000b40056047a23 */ /* 0x002fe40000010802 */
[----:B------:R-:W-:Y:S02]  /*45a0*/  IMAD.MOV.U32 R86, RZ, RZ, R6 ;  /* 0x000000ffff567224 */ /* 0x000fe400078e0006 */
[----:B------:R1:W-:Y:S01]  /*45b0*/  MUFU.EX2 R6, R4 ;  /* 0x0000000400067308 */ /* 0x0003e20000000800 */
[----:B---3--:R-:W-:Y:S02]  /*45c0*/  HMMA.16816.F32 R8, R20, R116, RZ ;  /* 0x000000741408723c */ /* 0x008fe400000018ff */
[----:B------:R-:W-:-:S06]  /*45d0*/  F2FP.PACK_AB R15, R86, R5 ;  /* 0x00000005560f723e */ /* 0x000fcc00000000ff */
[----:B------:R-:W-:Y:S01]  /*45e0*/  HMMA.16816.F32 R224, R16, R46, R32 ;  /* 0x0000002e10e0723c */ /* 0x000fe20000001820 */
[----:B------:R-:W3:Y:S01]  /*45f0*/  LDSM.16.MT88.4 R44, [R3+0x1800] ;  /* 0x00180000032c783b */ /* 0x000ee20000004200 */
[----:B-1----:R-:W-:-:S04]  /*4600*/  FFMA.FTZ R4, R96, c[0x0][0x2d0], -R2 ;  /* 0x0000b40060047a23 */ /* 0x002fc80000010802 */
[----:B------:R1:W-:Y:S02]  /*4610*/  MUFU.EX2 R116, R4 ;  /* 0x0000000400747308 */ /* 0x0003e40000000800 */
[----:B------:R-:W-:Y:S07]  /*4620*/  HMMA.16816.F32 R60, R12, R36, R92 ;  /* 0x000000240c3c723c */ /* 0x000fee000000185c */
[----:B------:R-:W-:Y:S02]  /*4630*/  IMAD.MOV.U32 R95, RZ, RZ, R5 ;  /* 0x000000ffff5f7224 */ /* 0x000fe400078e0005 */
[----:B-1----:R-:W-:-:S04]  /*4640*/  FFMA.FTZ R4, R65, c[0x0][0x2d0], -R0 ;  /* 0x0000b40041047a23 */ /* 0x002fc80000010800 */
[----:B------:R1:W-:Y:S01]  /*4650*/  MUFU.EX2 R92, R4 ;  /* 0x00000004005c7308 */ /* 0x0003e20000000800 */
[----:B------:R-:W-:Y:S01]  /*4660*/  HMMA.16816.F32 R48, R12, R38, R88 ;  /* 0x000000260c30723c */ /* 0x000fe20000001858 */
[----:B-1----:R-:W-:-:S06]  /*4670*/  FFMA.FTZ R4, R81, c[0x0][0x2d0], -R0 ;  /* 0x0000b40051047a23 */ /* 0x002fcc0000010800 */
[----:B------:R1:W4:Y:S01]  /*4680*/  MUFU.EX2 R5, R4 ;  /* 0x0000000400057308 */ /* 0x0003220000000800 */
[C---:B--2---:R-:W-:Y:S08]  /*4690*/  HMMA.16816.F32 R40, R12.reuse, R28, R100 ;  /* 0x0000001c0c28723c */ /* 0x044ff00000001864 */
[----:B------:R-:W-:Y:S01]  /*46a0*/  HMMA.16816.F32 R36, R12, R30, R76 ;  /* 0x0000001e0c24723c */ /* 0x000fe2000000184c */
[----:B------:R-:W2:Y:S01]  /*46b0*/  LDSM.16.MT88.4 R28, [R3+0x4800] ;  /* 0x00480000031c783b */ /* 0x000ea20000004200 */
[----:B-1----:R-:W-:-:S04]  /*46c0*/  FFMA.FTZ R4, R80, c[0x0][0x2d0], -R0 ;  /* 0x0000b40050047a23 */ /* 0x002fc80000010800 */
[----:B------:R1:W-:Y:S02]  /*46d0*/  MUFU.EX2 R252, R4 ;  /* 0x0000000400fc7308 */ /* 0x0003e40000000800 */
[----:B------:R-:W-:Y:S01]  /*46e0*/  HMMA.16816.F32 R32, R12, R56, R68 ;  /* 0x000000380c20723c */ /* 0x000fe20000001844 */
[----:B-1----:R-:W-:-:S05]  /*46f0*/  FFMA.FTZ R4, R82, c[0x0][0x2d0], -R0 ;  /* 0x0000b40052047a23 */ /* 0x002fca0000010800 */
[----:B------:R1:W5:Y:S02]  /*4700*/  MUFU.EX2 R250, R4 ;  /* 0x0000000400fa7308 */ /* 0x0003640000000800 */
[----:B------:R-:W-:Y:S01]  /*4710*/  HMMA.16816.F32 R56, R12, R58, R72 ;  /* 0x0000003a0c38723c */ /* 0x000fe20000001848 */
[----:B------:R-:W-:Y:S02]  /*4720*/  IMAD.MOV.U32 R85, RZ, RZ, R124 ;  /* 0x000000ffff557224 */ /* 0x000fe400078e007c */
[----:B------:R-:W-:Y:S02]  /*4730*/  IMAD.MOV.U32 R93, RZ, RZ, R122 ;  /* 0x000000ffff5d7224 */ /* 0x000fe400078e007a */
[----:B------:R-:W-:Y:S02]  /*4740*/  IMAD.MOV.U32 R94, RZ, RZ, R121 ;  /* 0x000000ffff5e7224 */ /* 0x000fe400078e0079 */
[----:B-1----:R-:W-:-:S04]  /*4750*/  FFMA.FTZ R4, R99, c[0x0][0x2d0], -R2 ;  /* 0x0000b40063047a23 */ /* 0x002fc80000010802 */
[----:B------:R1:W-:Y:S01]  /*4760*/  MUFU.EX2 R251, R4 ;  /* 0x0000000400fb7308 */ /* 0x0003e20000000800 */
[----:B----4-:R-:W-:Y:S01]  /*4770*/  IMAD.MOV.U32 R75, RZ, RZ, R5 ;  /* 0x000000ffff4b7224 */ /* 0x010fe200078e0005 */
[----:B------:R-:W-:Y:S01]  /*4780*/  HMMA.16816.F32 R220, R16, R112, R8 ;  /* 0x0000007010dc723c */ /* 0x000fe20000001808 */
[----:B-1----:R-:W-:-:S06]  /*4790*/  FFMA.FTZ R4, R83, c[0x0][0x2d0], -R2 ;  /* 0x0000b40053047a23 */ /* 0x002fcc0000010802 */
[----:B------:R-:W-:Y:S01]  /*47a0*/  F2FP.PACK_AB R8, R93, R94 ;  /* 0x0000005e5d08723e */ /* 0x000fe200000000ff */
[----:B------:R-:W-:Y:S01]  /*47b0*/  IMAD.MOV.U32 R73, RZ, RZ, R6 ;  /* 0x000000ffff497224 */ /* 0x000fe200078e0006 */
[----:B------:R-:W-:Y:S01]  /*47c0*/  F2FP.PACK_AB R9, R75, R92 ;  /* 0x0000005c4b09723e */ /* 0x000fe200000000ff */
[----:B------:R1:W-:Y:S01]  /*47d0*/  MUFU.EX2 R249, R4 ;  /* 0x0000000400f97308 */ /* 0x0003e20000000800 */
[----:B------:R-:W-:Y:S01]  /*47e0*/  F2FP.PACK_AB R10, R84, R85 ;  /* 0x00000055540a723e */ /* 0x000fe200000000ff */
[----:B------:R-:W-:Y:S01]  /*47f0*/  LDSM.16.MT88.4 R80, [R3+0x8800] ;  /* 0x008800000350783b */ /* 0x000fe20000004200 */
[----:B-----5:R-:W-:Y:S01]  /*4800*/  F2FP.PACK_AB R11, R250, R252 ;  /* 0x000000fcfa0b723e */ /* 0x020fe200000000ff */
[----:B-1----:R-:W-:-:S04]  /*4810*/  FFMA.FTZ R4, R104, c[0x0][0x2d0], -R2 ;  /* 0x0000b40068047a23 */ /* 0x002fc80000010802 */
[----:B------:R1:W-:Y:S02]  /*4820*/  MUFU.EX2 R248, R4 ;  /* 0x0000000400f87308 */ /* 0x0003e40000000800 */
[C---:B---3--:R-:W-:Y:S08]  /*4830*/  HMMA.16816.F32 R60, R8.reuse, R44, R60 ;  /* 0x0000002c083c723c */ /* 0x048ff0000000183c */
[----:B------:R-:W-:Y:S01]  /*4840*/  HMMA.16816.F32 R48, R8, R46, R48 ;  /* 0x0000002e0830723c */ /* 0x000fe20000001830 */
[----:B------:R-:W3:Y:S01]  /*4850*/  LDSM.16.MT88.4 R44, [R3+0x2000] ;  /* 0x00200000032c783b */ /* 0x000ee20000004200 */
[----:B-1----:R-:W-:-:S04]  /*4860*/  FFMA.FTZ R4, R66, c[0x0][0x2d0], -R0 ;  /* 0x0000b40042047a23 */ /* 0x002fc80000010800 */
[----:B------:R1:W-:Y:S02]  /*4870*/  MUFU.EX2 R247, R4 ;  /* 0x0000000400f77308 */ /* 0x0003e40000000800 */
[----:B-1----:R-:W-:-:S06]  /*4880*/  FFMA.FTZ R4, R67, c[0x0][0x2d0], -R0 ;  /* 0x0000b40043047a23 */ /* 0x002fcc0000010800 */
[----:B------:R1:W4:Y:S01]  /*4890*/  MUFU.EX2 R246, R4 ;  /* 0x0000000400f67308 */ /* 0x0003220000000800 */
[----:B--2---:R-:W-:Y:S01]  /*48a0*/  HMMA.16816.F32 R132, R8, R28, R40 ;  /* 0x0000001c0884723c */ /* 0x004fe20000001828 */
[----:B------:R-:W-:Y:S01]  /*48b0*/  LDSM.16.MT88.4 R40, [R3+0x5000] ;  /* 0x005000000328783b */ /* 0x000fe20000004200 */
[----:B-1----:R-:W-:-:S05]  /*48c0*/  FFMA.FTZ R4, R97, c[0x0][0x2d0], -R0 ;  /* 0x0000b40061047a23 */ /* 0x002fca0000010800 */
[----:B------:R1:W-:Y:S01]  /*48d0*/  MUFU.EX2 R245, R4 ;  /* 0x0000000400f57308 */ /* 0x0003e20000000800 */
[----:B------:R-:W-:Y:S01]  /*48e0*/  HMMA.16816.F32 R64, R8, R30, R36 ;  /* 0x0000001e0840723c */ /* 0x000fe20000001824 */
[----:B------:R-:W2:Y:S01]  /*48f0*/  LDSM.16.MT88.4 R28, [R3+0x8000] ;  /* 0x00800000031c783b */ /* 0x000ea20000004200 */
[----:B-1----:R-:W-:-:S05]  /*4900*/  FFMA.FTZ R4, R98, c[0x0][0x2d0], -R0 ;  /* 0x0000b40062047a23 */ /* 0x002fca0000010800 */
[----:B------:R1:W5:Y:S02]  /*4910*/  MUFU.EX2 R244, R4 ;  /* 0x0000000400f47308 */ /* 0x0003640000000800 */
[----:B-1----:R-:W-:-:S06]  /*4920*/  FFMA.FTZ R4, R107, c[0x0][0x2d0], -R2 ;  /* 0x0000b4006b047a23 */ /* 0x002fcc0000010802 */
[----:B------:R1:W1:Y:S01]  /*4930*/  MUFU.EX2 R243, R4 ;  /* 0x0000000400f37308 */ /* 0x0002620000000800 */
[----:B------:R-:W-:Y:S01]  /*4940*/  HMMA.16816.F32 R36, R8, R52, R32 ;  /* 0x000000340824723c */ /* 0x000fe20000001820 */
[--C-:B-1----:R-:W-:Y:S02]  /*4950*/  FFMA.FTZ R4, R106, c[0x0][0x2d0], -R2.reuse ;  /* 0x0000b4006a047a23 */ /* 0x102fe40000010802 */
[----:B------:R-:W-:-:S04]  /*4960*/  FFMA.FTZ R2, R111, c[0x0][0x2d0], -R2 ;  /* 0x0000b4006f027a23 */ /* 0x000fc80000010802 */
[----:B------:R1:W-:Y:S01]  /*4970*/  MUFU.EX2 R241, R2 ;  /* 0x0000000200f17308 */ /* 0x0003e20000000800 */
[----:B------:R-:W-:Y:S01]  /*4980*/  HMMA.16816.F32 R32, R8, R54, R56 ;  /* 0x000000360820723c */ /* 0x000fe20000001838 */
[----:B----4-:R-:W-:Y:S01]  /*4990*/  F2FP.PACK_AB R5, R246, R247 ;  /* 0x000000f7f605723e */ /* 0x010fe200000000ff */
[----:B------:R-:W-:Y:S01]  /*49a0*/  IMAD.MOV.U32 R117, RZ, RZ, R217 ;  /* 0x000000ffff757224 */ /* 0x000fe200078e00d9 */
[----:B------:R-:W-:Y:S01]  /*49b0*/  F2FP.PACK_AB R6, R249, R251 ;  /* 0x000000fbf906723e */ /* 0x000fe200000000ff */
[----:B------:R-:W-:Y:S01]  /*49c0*/  LDSM.16.MT88.4 R52, [R212+0x3000] ;  /* 0x00300000d434783b */ /* 0x000fe20000004200 */
[----:B-----5:R-:W-:Y:S01]  /*49d0*/  F2FP.PACK_AB R7, R244, R245 ;  /* 0x000000f5f407723e */ /* 0x020fe200000000ff */
[--C-:B-1----:R-:W-:Y:S02]  /*49e0*/  FFMA.FTZ R2, R105, c[0x0][0x2d0], -R0.reuse ;  /* 0x0000b40069027a23 */ /* 0x102fe40000010800 */
[----:B------:R-:W1:Y:S02]  /*49f0*/  LDSM.16.MT88.4 R104, [R3+0x2800] ;  /* 0x002800000368783b */ /* 0x000e640000004200 */
[----:B------:R4:W-:Y:S08]  /*4a00*/  MUFU.EX2 R240, R2 ;  /* 0x0000000200f07308 */ /* 0x0009f00000000800 */
[----:B------:R5:W-:Y:S01]  /*4a10*/  MUFU.EX2 R242, R4 ;  /* 0x0000000400f27308 */ /* 0x000be20000000800 */
[----:B----4-:R-:W-:-:S07]  /*4a20*/  FFMA.FTZ R2, R110, c[0x0][0x2d0], -R0 ;  /* 0x0000b4006e027a23 */ /* 0x010fce0000010800 */
[----:B------:R4:W1:Y:S01]  /*4a30*/  MUFU.EX2 R219, R2 ;  /* 0x0000000200db7308 */ /* 0x0008620000000800 */
[----:B-----5:R-:W-:-:S07]  /*4a40*/  F2FP.PACK_AB R4, R116, R73 ;  /* 0x000000497404723e */ /* 0x020fce00000000ff */
[----:B---3--:R-:W-:Y:S01]  /*4a50*/  HMMA.16816.F32 R100, R4, R44, R60 ;  /* 0x0000002c0464723c */ /* 0x008fe2000000183c */
[--C-:B----4-:R-:W-:Y:S02]  /*4a60*/  FFMA.FTZ R2, R108, c[0x0][0x2d0], -R0.reuse ;  /* 0x0000b4006c027a23 */ /* 0x110fe40000010800 */
[----:B------:R-:W-:-:S05]  /*4a70*/  FFMA.FTZ R0, R109, c[0x0][0x2d0], -R0 ;  /* 0x0000b4006d007a23 */ /* 0x000fca0000010800 */
[C---:B------:R-:W-:Y:S01]  /*4a80*/  HMMA.16816.F32 R44, R4.reuse, R46, R48 ;  /* 0x0000002e042c723c */ /* 0x040fe20000001830 */
[----:B------:R-:W-:Y:S01]  /*4a90*/  MUFU.EX2 R218, R2 ;  /* 0x0000000200da7308 */ /* 0x000fe20000000800 */
[----:B------:R-:W-:Y:S01]  /*4aa0*/  F2FP.PACK_AB R96, R243, R248 ;  /* 0x000000f8f360723e */ /* 0x000fe200000000ff */
[----:B------:R-:W3:Y:S06]  /*4ab0*/  LDSM.16.MT88.4 R48, [R212+0x3800] ;  /* 0x00380000d430783b */ /* 0x000eec0000004200 */
[----:B------:R-:W4:Y:S01]  /*4ac0*/  MUFU.EX2 R217, R0 ;  /* 0x0000000000d97308 */ /* 0x000f220000000800 */
[----:B--2---:R-:W-:Y:S01]  /*4ad0*/  HMMA.16816.F32 R36, R4, R28, R36 ;  /* 0x0000001c0424723c */ /* 0x004fe20000001824 */
[----:B-1----:R-:W-:-:S02]  /*4ae0*/  F2FP.PACK_AB R97, R219, R240 ;  /* 0x000000f0db61723e */ /* 0x002fc400000000ff */
[----:B------:R-:W-:-:S05]  /*4af0*/  F2FP.PACK_AB R98, R241, R242 ;  /* 0x000000f2f162723e */ /* 0x000fca00000000ff */
[----:B------:R-:W-:Y:S01]  /*4b00*/  HMMA.16816.F32 R32, R4, R30, R32 ;  /* 0x0000001e0420723c */ /* 0x000fe20000001820 */
[----:B----4-:R-:W-:-:S07]  /*4b10*/  F2FP.PACK_AB R99, R217, R218 ;  /* 0x000000dad963723e */ /* 0x010fce00000000ff */
[----:B------:R-:W-:Y:S08]  /*4b20*/  HMMA.16816.F32 R132, R4, R40, R132 ;  /* 0x000000280484723c */ /* 0x000ff00000001884 */
[----:B------:R-:W-:Y:S08]  /*4b30*/  HMMA.16816.F32 R100, R96, R104, R100 ;  /* 0x000000686064723c */ /* 0x000ff00000001864 */
[----:B------:R-:W-:Y:S08]  /*4b40*/  HMMA.16816.F32 R40, R4, R42, R64 ;  /* 0x0000002a0428723c */ /* 0x000ff00000001840 */
[C---:B------:R-:W-:Y:S01]  /*4b50*/  HMMA.16816.F32 R104, R96.reuse, R106, R44 ;  /* 0x0000006a6068723c */ /* 0x040fe2000000182c */
[----:B------:R-:W1:Y:S07]  /*4b60*/  LDSM.16.MT88.4 R44, [R213+0x3000] ;  /* 0x00300000d52c783b */ /* 0x000e6e0000004200 */
[C---:B------:R-:W-:Y:S08]  /*4b70*/  HMMA.16816.F32 R76, R96.reuse, R80, R36 ;  /* 0x00000050604c723c */ /* 0x040ff00000001824 */
[----:B------:R-:W-:Y:S08]  /*4b80*/  HMMA.16816.F32 R80, R96, R82, R32 ;  /* 0x000000526050723c */ /* 0x000ff00000001820 */
[C---:B------:R-:W-:Y:S08]  /*4b90*/  HMMA.16816.F32 R32, R20.reuse, R52, RZ ;  /* 0x000000341420723c */ /* 0x040ff000000018ff */
[C---:B------:R-:W-:Y:S01]  /*4ba0*/  HMMA.16816.F32 R28, R20.reuse, R54, RZ ;  /* 0x00000036141c723c */ /* 0x040fe200000018ff */
[----:B------:R-:W2:Y:S07]  /*4bb0*/  LDSM.16.MT88.4 R52, [R24+0x3000] ;  /* 0x003000001834783b */ /* 0x000eae0000004200 */
[----:B------:R-:W-:Y:S08]  /*4bc0*/  HMMA.16816.F32 R36, R20, R118, RZ ;  /* 0x000000761424723c */ /* 0x000ff000000018ff */
[C---:B------:R-:W-:Y:S08]  /*4bd0*/  HMMA.16816.F32 R132, R96.reuse, R136, R132 ;  /* 0x000000886084723c */ /* 0x040ff00000001884 */
[----:B------:R-:W-:Y:S01]  /*4be0*/  HMMA.16816.F32 R136, R96, R138, R40 ;  /* 0x0000008a6088723c */ /* 0x000fe20000001828 */
[----:B------:R-:W4:Y:S07]  /*4bf0*/  LDSM.16.MT88.4 R40, [R213+0x3800] ;  /* 0x00380000d528783b */ /* 0x000f2e0000004200 */
[C---:B---3--:R-:W-:Y:S08]  /*4c00*/  HMMA.16816.F32 R68, R16.reuse, R48, R32 ;  /* 0x000000301044723c */ /* 0x048ff00000001820 */
[C---:B------:R-:W-:Y:S01]  /*4c10*/  HMMA.16816.F32 R128, R16.reuse, R50, R28 ;  /* 0x000000321080723c */ /* 0x040fe2000000181c */
[----:B------:R-:W3:Y:S07]  /*4c20*/  LDSM.16.MT88.4 R48, [R24+0x3800] ;  /* 0x003800001830783b */ /* 0x000eee0000004200 */
[----:B------:R-:W-:Y:S08]  /*4c30*/  HMMA.16816.F32 R60, R16, R114, R36 ;  /* 0x00000072103c723c */ /* 0x000ff00000001824 */
[C---:B-1----:R-:W-:Y:S08]  /*4c40*/  HMMA.16816.F32 R36, R20.reuse, R44, RZ ;  /* 0x0000002c1424723c */ /* 0x042ff000000018ff */
[----:B--2---:R-:W-:Y:S01]  /*4c50*/  HMMA.16816.F32 R28, R20, R52, RZ ;  /* 0x00000034141c723c */ /* 0x004fe200000018ff */
[----:B------:R-:W-:-:S07]  /*4c60*/  IMAD.MOV.U32 R74, RZ, RZ, R120 ;  /* 0x000000ffff4a7224 */ /* 0x000fce00078e0078 */
[----:B------:R-:W-:Y:S08]  /*4c70*/  HMMA.16816.F32 R32, R20, R46, RZ ;  /* 0x0000002e1420723c */ /* 0x000ff000000018ff */
[C---:B----4-:R-:W-:Y:S01]  /*4c80*/  HMMA.16816.F32 R120, R16.reuse, R40, R36 ;  /* 0x000000281078723c */ /* 0x050fe20000001824 */
[----:B------:R-:W1:Y:S07]  /*4c90*/  LDSM.16.MT88.4 R36, [R212+0x6000] ;  /* 0x00600000d424783b */ /* 0x000e6e0000004200 */
[----:B---3--:R-:W-:Y:S08]  /*4ca0*/  HMMA.16816.F32 R124, R16, R48, R28 ;  /* 0x00000030107c723c */ /* 0x008ff0000000181c */
[----:B------:R-:W-:Y:S08]  /*4cb0*/  HMMA.16816.F32 R28, R20, R54, RZ ;  /* 0x00000036141c723c */ /* 0x000ff000000018ff */
[C---:B------:R-:W-:Y:S01]  /*4cc0*/  HMMA.16816.F32 R44, R16.reuse, R42, R32 ;  /* 0x0000002a102c723c */ /* 0x040fe20000001820 */
[----:B------:R-:W2:Y:S11]  /*4cd0*/  LDSM.16.MT88.4 R32, [R212+0x6800] ;  /* 0x00680000d420783b */ /* 0x000eb60000004200 */
[----:B------:R-:W-:Y:S04]  /*4ce0*/  @!UPT UIADD3 URZ, URZ, URZ, URZ ;  /* 0x0000003f3f3ff290 */ /* 0x000fe8000fffe03f */
[----:B------:R-:W-:Y:S08]  /*4cf0*/  HMMA.16816.F32 R88, R16, R50, R28 ;  /* 0x000000321058723c */ /* 0x000ff0000000181c */
[----:B-1----:R-:W-:Y:S01]  /*4d00*/  HMMA.16816.F32 R28, R20, R36, RZ ;  /* 0x00000024141c723c */ /* 0x002fe200000018ff */
[----:B------:R-:W-:Y:S02]  /*4d10*/  FADD.FTZ R0, R143, R142 ;  /* 0x0000008e8f007221 */ /* 0x000fe40000010000 */
[----:B------:R-:W-:-:S02]  /*4d20*/  IMAD.MOV.U32 R142, RZ, RZ, R117 ;  /* 0x000000ffff8e7224 */ /* 0x000fc400078e0075 */
[----:B------:R-:W-:Y:S11]  /*4d30*/  IMAD.MOV.U32 R143, RZ, RZ, R116 ;  /* 0x000000ffff8f7224 */ /* 0x000ff600078e0074 */
[----:B------:R-:W-:Y:S08]  /*4d40*/  @!UPT UIADD3 URZ, URZ, URZ, URZ ;  /* 0x0000003f3f3ff290 */ /* 0x000ff0000fffe03f */
[----:B--2---:R-:W-:Y:S08]  /*4d50*/  HMMA.16816.F32 R116, R16, R32, R28 ;  /* 0x000000201074723c */ /* 0x004ff0000000181c */
[----:B------:R-:W-:Y:S01]  /*4d60*/  HMMA.16816.F32 R28, R20, R38, RZ ;  /* 0x00000026141c723c */ /* 0x000fe200000018ff */
[----:B------:R-:W1:Y:S11]  /*4d70*/  LDSM.16.MT88.4 R36, [R213+0x6000] ;  /* 0x00600000d524783b */ /* 0x000e760000004200 */
[----:B------:R-:W-:Y:S11]  /*4d80*/  @!UPT UIADD3 URZ, URZ, URZ, URZ ;  /* 0x0000003f3f3ff290 */ /* 0x000ff6000fffe03f */
[----:B------:R-:W-:Y:S01]  /*4d90*/  @!UPT UIADD3 URZ, URZ, URZ, URZ ;  /* 0x0000003f3f3ff290 */ /* 0x000fe2000fffe03f */
[----:B------:R-:W-:Y:S01]  /*4da0*/  HMMA.16816.F32 R112, R16, R34, R28 ;  /* 0x000000221070723c */ /* 0x000fe2000000181c */
[----:B------:R-:W2:Y:S07]  /*4db0*/  LDSM.16.MT88.4 R32, [R213+0x6800] ;  /* 0x00680000d520783b */ /* 0x000eae0000004200 */
[----:B-1----:R-:W-:Y:S11]  /*4dc0*/  HMMA.16816.F32 R28, R20, R36, RZ ;  /* 0x00000024141c723c */ /* 0x002ff600000018ff */
[----:B------:R-:W-:Y:S11]  /*4dd0*/  @!UPT UIADD3 URZ, URZ, URZ, URZ ;  /* 0x0000003f3f3ff290 */ /* 0x000ff6000fffe03f */
[----:B------:R-:W-:Y:S02]  /*4de0*/  @!UPT UIADD3 URZ, URZ, URZ, URZ ;  /* 0x0000003f3f3ff290 */ /* 0x000fe4000fffe03f */
[----:B--2---:R-:W-:Y:S08]  /*4df0*/  HMMA.16816.F32 R108, R16, R32, R28 ;  /* 0x00000020106c723c */ /* 0x004ff0000000181c */
[----:B------:R-:W-:Y:S01]  /*4e00*/  HMMA.16816.F32 R28, R20, R38, RZ ;  /* 0x00000026141c723c */ /* 0x000fe200000018ff */
[----:B------:R-:W-:Y:S02]  /*4e10*/  IMAD.MOV.U32 R65, RZ, RZ, R93 ;  /* 0x000000ffff417224 */ /* 0x000fe400078e005d */
[----:B------:R-:W-:-:S02]  /*4e20*/  IMAD.MOV.U32 R66, RZ, RZ, R92 ;  /* 0x000000ffff427224 */ /* 0x000fc400078e005c */
[----:B------:R-:W-:Y:S02]  /*4e30*/  IMAD.MOV.U32 R67, RZ, RZ, R94 ;  /* 0x000000ffff437224 */ /* 0x000fe400078e005e */
[----:B------:R-:W-:Y:S11]  /*4e40*/  IMAD.MOV.U32 R58, RZ, RZ, R95 ;  /* 0x000000ffff3a7224 */ /* 0x000ff600078e005f */
[----:B------:R-:W-:Y:S06]  /*4e50*/  @!UPT UIADD3 URZ, URZ, URZ, URZ ;  /* 0x0000003f3f3ff290 */ /* 0x000fec000fffe03f */
[----:B------:R-:W-:Y:S01]  /*4e60*/  HMMA.16816.F32 R92, R16, R34, R28 ;  /* 0x00000022105c723c */ /* 0x000fe2000000181c */
[----:B------:R-:W1:Y:S01]  /*4e70*/  LDSM.16.MT88.4 R28, [R24+0x6000] ;  /* 0x00600000181c783b */ /* 0x000e620000004200 */
[----:B------:R-:W-:-:S04]  /*4e80*/  FADD.FTZ R2, R149, R148 ;  /* 0x0000009495027221 */ /* 0x000fc80000010000 */
[----:B------:R-:W-:-:S04]  /*4e90*/  FADD.FTZ R2, R150, R2 ;  /* 0x0000000296027221 */ /* 0x000fc80000010000 */
[----:B------:R-:W-:Y:S01]  /*4ea0*/  FADD.FTZ R2, R202, R2 ;  /* 0x00000002ca027221 */ /* 0x000fe20000010000 */
[C---:B-1----:R-:W-:Y:S08]  /*4eb0*/  HMMA.16816.F32 R32, R20.reuse, R28, RZ ;  /* 0x0000001c1420723c */ /* 0x042ff000000018ff */
[----:B------:R-:W-:Y:S01]  /*4ec0*/  HMMA.16816.F32 R20, R20, R30, RZ ;  /* 0x0000001e1414723c */ /* 0x000fe200000018ff */
[----:B------:R-:W1:Y:S01]  /*4ed0*/  LDSM.16.MT88.4 R28, [R24+0x6800] ;  /* 0x00680000181c783b */ /* 0x000e620000004200 */
[----:B------:R-:W-:-:S04]  /*4ee0*/  FADD.FTZ R2, R201, R2 ;  /* 0x00000002c9027221 */ /* 0x000fc80000010000 */
[----:B------:R-:W-:-:S04]  /*4ef0*/  FADD.FTZ R2, R204, R2 ;  /* 0x00000002cc027221 */ /* 0x000fc80000010000 */
[----:B------:R-:W-:Y:S02]  /*4f00*/  FADD.FTZ R2, R205, R2 ;  /* 0x00000002cd027221 */ /* 0x000fe40000010000 */
[----:B------:R-:W-:Y:S02]  /*4f10*/  IMAD.MOV.U32 R56, RZ, RZ, R86 ;  /* 0x000000ffff387224 */ /* 0x000fe400078e0056 */
[----:B------:R-:W-:Y:S02]  /*4f20*/  FADD.FTZ R2, R206, R2 ;  /* 0x00000002ce027221 */ /* 0x000fe40000010000 */
[----:B------:R-:W-:Y:S02]  /*4f30*/  IMAD.MOV.U32 R57, RZ, RZ, R87 ;  /* 0x000000ffff397224 */ /* 0x000fe400078e0057 */
[----:B------:R-:W-:Y:S02]  /*4f40*/  IMAD.MOV.U32 R205, RZ, RZ, R84 ;  /* 0x000000ffffcd7224 */ /* 0x000fe400078e0054 */
[----:B------:R-:W-:-:S02]  /*4f50*/  IMAD.MOV.U32 R206, RZ, RZ, R85 ;  /* 0x000000ffffce7224 */ /* 0x000fc400078e0055 */
[C---:B-1----:R-:W-:Y:S08]  /*4f60*/  HMMA.16816.F32 R84, R16.reuse, R28, R32 ;  /* 0x0000001c1054723c */ /* 0x042ff00000001820 */
[----:B------:R-:W-:Y:S01]  /*4f70*/  HMMA.16816.F32 R32, R16, R30, R20 ;  /* 0x0000001e1020723c */ /* 0x000fe20000001814 */
[----:B------:R-:W1:Y:S01]  /*4f80*/  LDSM.16.MT88.4 R16, [R212+0x1000] ;  /* 0x00100000d410783b */ /* 0x000e620000004200 */
[----:B------:R-:W-:-:S02]  /*4f90*/  IMAD.MOV.U32 R64, RZ, RZ, R75 ;  /* 0x000000ffff407224 */ /* 0x000fc400078e004b */
[----:B------:R-:W-:Y:S01]  /*4fa0*/  IMAD.MOV.U32 R204, RZ, RZ, R73 ;  /* 0x000000ffffcc7224 */ /* 0x000fe200078e0049 */
[----:B------:R-:W2:Y:S01]  /*4fb0*/  LDSM.16.MT88.4 R20, [R213+0x1000] ;  /* 0x00100000d514783b */ /* 0x000ea20000004200 */
[----:B------:R-:W-:Y:S02]  /*4fc0*/  IMAD.MOV.U32 R59, RZ, RZ, R74 ;  /* 0x000000ffff3b7224 */ /* 0x000fe400078e004a */
[----:B------:R-:W-:-:S04]  /*4fd0*/  FADD.FTZ R0, R144, R0 ;  /* 0x0000000090007221 */ /* 0x000fc80000010000 */
[----:B------:R-:W-:-:S04]  /*4fe0*/  FADD.FTZ R0, R146, R0 ;  /* 0x0000000092007221 */ /* 0x000fc80000010000 */
[----:B------:R-:W-:Y:S01]  /*4ff0*/  FADD.FTZ R0, R145, R0 ;  /* 0x0000000091007221 */ /* 0x000fe20000010000 */
[----:B-1----:R-:W-:Y:S07]  /*5000*/  HMMA.16816.F32 R72, R12, R16, R236 ;  /* 0x000000100c48723c */ /* 0x002fee00000018ec */
[----:B------:R-:W-:Y:S02]  /*5010*/  IMAD.MOV.U32 R239, RZ, RZ, R64 ;  /* 0x000000ffffef7224 */ /* 0x000fe400078e0040 */
[----:B------:R-:W-:-:S02]  /*5020*/  IMAD.MOV.U32 R238, RZ, RZ, R65 ;  /* 0x000000ffffee7224 */ /* 0x000fc400078e0041 */
[----:B------:R-:W-:Y:S02]  /*5030*/  IMAD.MOV.U32 R237, RZ, RZ, R66 ;  /* 0x000000ffffed7224 */ /* 0x000fe400078e0042 */
[----:B------:R-:W-:Y:S02]  /*5040*/  IMAD.MOV.U32 R236, RZ, RZ, R67 ;  /* 0x000000ffffec7224 */ /* 0x000fe400078e0043 */
[----:B------:R-:W-:Y:S01]  /*5050*/  HMMA.16816.F32 R64, R12, R18, R232 ;  /* 0x000000120c40723c */ /* 0x000fe200000018e8 */
[----:B------:R-:W1:Y:S01]  /*5060*/  LDSM.16.MT88.4 R16, [R24+0x1000] ;  /* 0x001000001810783b */ /* 0x000e620000004200 */
[----:B------:R-:W-:-:S04]  /*5070*/  FADD.FTZ R0, R151, R0 ;  /* 0x0000000097007221 */ /* 0x000fc80000010000 */
[----:B------:R-:W-:-:S04]  /*5080*/  FADD.FTZ R0, R200, R0 ;  /* 0x00000000c8007221 */ /* 0x000fc80000010000 */
[----:B------:R-:W-:-:S04]  /*5090*/  FADD.FTZ R0, R203, R0 ;  /* 0x00000000cb007221 */ /* 0x000fc80000010000 */
[----:B------:R-:W-:Y:S01]  /*50a0*/  FADD.FTZ R0, R25, R0 ;  /* 0x0000000019007221 */ /* 0x000fe20000010000 */
[----:B--2---:R-:W-:Y:S01]  /*50b0*/  HMMA.16816.F32 R48, R12, R22, R224 ;  /* 0x000000160c30723c */ /* 0x004fe200000018e0 */
[----:B------:R-:W-:Y:S02]  /*50c0*/  IMAD.MOV.U32 R235, RZ, RZ, R56 ;  /* 0x000000ffffeb7224 */ /* 0x000fe400078e0038 */
[----:B------:R-:W-:Y:S02]  /*50d0*/  FADD.FTZ R3, R26, R0 ;  /* 0x000000001a037221 */ /* 0x000fe40000010000 */
[----:B------:R-:W-:Y:S02]  /*50e0*/  IMAD.MOV.U32 R234, RZ, RZ, R57 ;  /* 0x000000ffffea7224 */ /* 0x000fe400078e0039 */
[----:B------:R-:W-:Y:S02]  /*50f0*/  IMAD.MOV.U32 R233, RZ, RZ, R58 ;  /* 0x000000ffffe97224 */ /* 0x000fe400078e003a */
[----:B------:R-:W-:-:S02]  /*5100*/  IMAD.MOV.U32 R0, RZ, RZ, R59 ;  /* 0x000000ffff007224 */ /* 0x000fc400078e003b */
        /* <DEDUP_REMOVED lines=10> */
[----:B------:R-:W1:Y:S01]  /*51b0*/  LDSM.16.MT88.4 R16, [R212+0x7000] ;  /* 0x00700000d410783b */ /* 0x000e620000004200 */
[----:B------:R-:W-:-:S04]  /*51c0*/  FADD.FTZ R2, R27, R2 ;  /* 0x000000021b027221 */ /* 0x000fc80000010000 */
[----:B------:R-:W-:Y:S02]  /*51d0*/  FADD.FTZ R2, R147, R2 ;  /* 0x0000000293027221 */ /* 0x000fe40000010000 */
        /* <DEDUP_REMOVED lines=33> */
[----:B------:R-:W-:Y:S01]  /*53f0*/  LDSM.16.MT88.4 R20, [R212+0x2000] ;  /* 0x00200000d414783b */ /* 0x000fe20000004200 */
[----:B------:R-:W-:-:S02]  /*5400*/  FADD.FTZ R0, R0, R2 ;  /* 0x0000000200007221 */ /* 0x000fc40000010000 */
[----:B------:R-:W-:Y:S01]  /*5410*/  FADD.FTZ R3, R233, R3 ;  /* 0x00000003e9037221 */ /* 0x000fe20000010000 */
[----:B------:R-:W-:Y:S03]  /*5420*/  LDSM.16.MT88.4 R144, [R212+0x2800] ;  /* 0x00280000d490783b */ /* 0x000fe60000004200 */
[C---:B-1----:R-:W-:Y:S08]  /*5430*/  HMMA.16816.F32 R32, R8.reuse, R16, R128 ;  /* 0x000000100820723c */ /* 0x042ff00000001880 */
[C---:B------:R-:W-:Y:S01]  /*5440*/  HMMA.16816.F32 R28, R8.reuse, R18, R124 ;  /* 0x00000012081c723c */ /* 0x040fe2000000187c */
[----:B------:R-:W-:Y:S07]  /*5450*/  LDSM.16.MT88.4 R16, [R213+0x2000] ;  /* 0x00200000d510783b */ /* 0x000fee0000004200 */
[C---:B---3--:R-:W-:Y:S01]  /*5460*/  HMMA.16816.F32 R128, R8.reuse, R12, R120 ;  /* 0x0000000c0880723c */ /* 0x048fe20000001878 */
[----:B------:R-:W-:Y:S07]  /*5470*/  LDSM.16.MT88.4 R120, [R24+0x2800] ;  /* 0x002800001878783b */ /* 0x000fee0000004200 */
[----:B------:R-:W-:Y:S01]  /*5480*/  HMMA.16816.F32 R92, R8, R14, R92 ;  /* 0x0000000e085c723c */ /* 0x000fe2000000185c */
[----:B------:R-:W1:Y:S04]  /*5490*/  LDSM.16.MT88.4 R12, [R24+0x2000] ;  /* 0x00200000180c783b */ /* 0x000e680000004200 */
[----:B------:R-:W2:Y:S03]  /*54a0*/  LDSM.16.MT88.4 R8, [R212+0x5000] ;  /* 0x00500000d408783b */ /* 0x000ea60000004200 */
[C---:B-1----:R-:W-:Y:S08]  /*54b0*/  HMMA.16816.F32 R88, R4.reuse, R14, R84 ;  /* 0x0000000e0458723c */ /* 0x042ff00000001854 */
[C---:B--2---:R-:W-:Y:S08]  /*54c0*/  HMMA.16816.F32 R124, R4.reuse, R8, R68 ;  /* 0x00000008047c723c */ /* 0x044ff00000001844 */
[C---:B------:R-:W-:Y:S01]  /*54d0*/  HMMA.16816.F32 R84, R4.reuse, R10, R60 ;  /* 0x0000000a0454723c */ /* 0x040fe2000000183c */
[----:B------:R-:W1:Y:S07]  /*54e0*/  LDSM.16.MT88.4 R8, [R213+0x8000] ;  /* 0x00800000d508783b */ /* 0x000e6e0000004200 */
[C---:B------:R-:W-:Y:S01]  /*54f0*/  HMMA.16816.F32 R116, R4.reuse, R12, R116 ;  /* 0x0000000c0474723c */ /* 0x040fe20000001874 */
[----:B------:R-:W2:Y:S07]  /*5500*/  LDSM.16.MT88.4 R12, [R212+0x8000] ;  /* 0x00800000d40c783b */ /* 0x000eae0000004200 */
[C---:B------:R-:W-:Y:S01]  /*5510*/  HMMA.16816.F32 R44, R4.reuse, R22, R112 ;  /* 0x00000016042c723c */ /* 0x040fe20000001870 */
[----:B------:R-:W-:Y:S07]  /*5520*/  LDSM.16.MT88.4 R112, [R213+0x2800] ;  /* 0x00280000d570783b */ /* 0x000fee0000004200 */
[----:B------:R-:W-:Y:S01]  /*5530*/  HMMA.16816.F32 R148, R4, R20, R148 ;  /* 0x000000140494723c */ /* 0x000fe20000001894 */
[----:B------:R-:W-:Y:S01]  /*5540*/  LDSM.16.MT88.4 R20, [R213+0x5000] ;  /* 0x00500000d514783b */ /* 0x000fe20000004200 */
[----:B------:R-:W-:-:S06]  /*5550*/  FADD.FTZ R2, R234, R0 ;  /* 0x00000000ea027221 */ /* 0x000fcc0000010000 */
[C---:B-1----:R-:W-:Y:S08]  /*5560*/  HMMA.16816.F32 R32, R4.reuse, R8, R32 ;  /* 0x000000080420723c */ /* 0x042ff00000001820 */
[----:B------:R-:W-:Y:S01]  /*5570*/  HMMA.16816.F32 R28, R4, R10, R28 ;  /* 0x0000000a041c723c */ /* 0x000fe2000000181c */
[----:B------:R-:W1:Y:S01]  /*5580*/  LDSM.16.MT88.4 R8, [R24+0x8000] ;  /* 0x008000001808783b */ /* 0x000e620000004200 */
[----:B------:R-:W-:-:S02]  /*5590*/  FADD.FTZ R0, R235, R3 ;  /* 0x00000003eb007221 */ /* 0x000fc40000010000 */
[----:B------:R-:W-:Y:S02]  /*55a0*/  FADD.FTZ R2, R236, R2 ;  /* 0x00000002ec027221 */ /* 0x000fe40000010000 */
[----:B------:R-:W-:Y:S02]  /*55b0*/  FADD.FTZ R0, R237, R0 ;  /* 0x00000000ed007221 */ /* 0x000fe40000010000 */
[----:B------:R-:W-:Y:S01]  /*55c0*/  HMMA.16816.F32 R108, R4, R16, R108 ;  /* 0x00000010046c723c */ /* 0x000fe2000000186c */
[----:B------:R-:W-:Y:S02]  /*55d0*/  FADD.FTZ R2, R238, R2 ;  /* 0x00000002ee027221 */ /* 0x000fe40000010000 */
[----:B------:R-:W-:-:S05]  /*55e0*/  FADD.FTZ R0, R239, R0 ;  /* 0x00000000ef007221 */ /* 0x000fca0000010000 */
[----:B------:R-:W-:Y:S01]  /*55f0*/  HMMA.16816.F32 R56, R4, R18, R56 ;  /* 0x000000120438723c */ /* 0x000fe20000001838 */
[----:B------:R-:W3:Y:S01]  /*5600*/  LDSM.16.MT88.4 R16, [R24+0x5000] ;  /* 0x005000001810783b */ /* 0x000ee20000004200 */
[----:B------:R-:W-:Y:S02]  /*5610*/  FADD.FTZ R2, R206, R2 ;  /* 0x00000002ce027221 */ /* 0x000fe40000010000 */
[----:B------:R-:W-:Y:S02]  /*5620*/  FADD.FTZ R0, R252, R0 ;  /* 0x00000000fc007221 */ /* 0x000fe40000010000 */
[----:B------:R-:W-:Y:S02]  /*5630*/  FADD.FTZ R2, R205, R2 ;  /* 0x00000002cd027221 */ /* 0x000fe40000010000 */
[----:B------:R-:W-:Y:S02]  /*5640*/  FADD.FTZ R0, R250, R0 ;  /* 0x00000000fa007221 */ /* 0x000fe40000010000 */
[----:B------:R-:W-:-:S02]  /*5650*/  FADD.FTZ R2, R204, R2 ;  /* 0x00000002cc027221 */ /* 0x000fc40000010000 */
[----:B------:R-:W-:Y:S02]  /*5660*/  FADD.FTZ R0, R247, R0 ;  /* 0x00000000f7007221 */ /* 0x000fe40000010000 */
[----:B------:R-:W-:Y:S01]  /*5670*/  FADD.FTZ R2, R143, R2 ;  /* 0x000000028f027221 */ /* 0x000fe20000010000 */
[----:B--2---:R-:W-:Y:S01]  /*5680*/  HMMA.16816.F32 R40, R4, R12, R40 ;  /* 0x0000000c0428723c */ /* 0x004fe20000001828 */
[----:B------:R-:W-:Y:S02]  /*5690*/  FADD.FTZ R0, R246, R0 ;  /* 0x00000000f6007221 */ /* 0x000fe40000010000 */
[----:B------:R-:W-:Y:S02]  /*56a0*/  FADD.FTZ R2, R251, R2 ;  /* 0x00000002fb027221 */ /* 0x000fe40000010000 */
[----:B------:R-:W-:-:S03]  /*56b0*/  FADD.FTZ R0, R245, R0 ;  /* 0x00000000f5007221 */ /* 0x000fc60000010000 */
[----:B------:R-:W-:Y:S01]  /*56c0*/  HMMA.16816.F32 R36, R4, R14, R36 ;  /* 0x0000000e0424723c */ /* 0x000fe20000001824 */
[----:B------:R-:W-:-:S07]  /*56d0*/  FADD.FTZ R2, R249, R2 ;  /* 0x00000002f9027221 */ /* 0x000fce0000010000 */
[----:B-1----:R-:W-:Y:S01]  /*56e0*/  HMMA.16816.F32 R12, R4, R8, R128 ;  /* 0x00000008040c723c */ /* 0x002fe20000001880 */
[----:B------:R-:W1:Y:S01]  /*56f0*/  LDSM.16.MT88.4 R128, [R212+0x5800] ;  /* 0x00580000d480783b */ /* 0x000e620000004200 */
[----:B------:R-:W-:-:S06]  /*5700*/  FADD.FTZ R0, R244, R0 ;  /* 0x00000000f4007221 */ /* 0x000fcc0000010000 */
[----:B------:R-:W-:Y:S08]  /*5710*/  HMMA.16816.F32 R108, R96, R112, R108 ;  /* 0x00000070606c723c */ /* 0x000ff0000000186c */
[----:B------:R-:W-:Y:S01]  /*5720*/  HMMA.16816.F32 R68, R4, R20, R72 ;  /* 0x000000140444723c */ /* 0x000fe20000001848 */
[----:B------:R-:W-:Y:S07]  /*5730*/  LDSM.16.MT88.4 R72, [R212+0x8800] ;  /* 0x00880000d448783b */ /* 0x000fee0000004200 */
[C---:B------:R-:W-:Y:S01]  /*5740*/  HMMA.16816.F32 R112, R96.reuse, R114, R56 ;  /* 0x000000726070723c */ /* 0x040fe20000001838 */
[----:B------:R-:W2:Y:S07]  /*5750*/  LDSM.16.MT88.4 R56, [R213+0x5800] ;  /* 0x00580000d538783b */ /* 0x000eae0000004200 */
[----:B------:R-:W-:Y:S01]  /*5760*/  HMMA.16816.F32 R116, R96, R120, R116 ;  /* 0x000000786074723c */ /* 0x000fe20000001874 */
[----:B------:R-:W-:-:S07]  /*5770*/  FADD.FTZ R3, R248, R2 ;  /* 0x00000002f8037221 */ /* 0x000fce0000010000 */
[----:B------:R-:W-:Y:S01]  /*5780*/  HMMA.16816.F32 R20, R4, R22, R64 ;  /* 0x000000160414723c */ /* 0x000fe20000001840 */
[----:B------:R-:W4:Y:S04]  /*5790*/  LDSM.16.MT88.4 R64, [R24+0x5800] ;  /* 0x005800001840783b */ /* 0x000f280000004200 */
[----:B------:R-:W-:Y:S03]  /*57a0*/  LDSM.16.MT88.4 R24, [R24+0x8800] ;  /* 0x008800001818783b */ /* 0x000fe60000004200 */
[----:B------:R-:W-:Y:S01]  /*57b0*/  HMMA.16816.F32 R120, R96, R122, R88 ;  /* 0x0000007a6078723c */ /* 0x000fe20000001858 */
[----:B------:R-:W5:Y:S01]  /*57c0*/  LDSM.16.MT88.4 R88, [R213+0x8800] ;  /* 0x00880000d558783b */ /* 0x000f620000004200 */
[----:B------:R-:W-:-:S02]  /*57d0*/  FADD.FTZ R2, R240, R0 ;  /* 0x00000000f0027221 */ /* 0x000fc40000010000 */
[----:B------:R-:W-:Y:S02]  /*57e0*/  FADD.FTZ R3, R243, R3 ;  /* 0x00000003f3037221 */ /* 0x000fe40000010000 */
[----:B------:R-:W-:Y:S02]  /*57f0*/  FADD.FTZ R2, R219, R2 ;  /* 0x00000002db027221 */ /* 0x000fe40000010000 */
[----:B---3--:R-:W-:Y:S01]  /*5800*/  HMMA.16816.F32 R60, R4, R16, R52 ;  /* 0x00000010043c723c */ /* 0x008fe20000001834 */
[----:B------:R-:W-:Y:S02]  /*5810*/  FADD.FTZ R3, R242, R3 ;  /* 0x00000003f2037221 */ /* 0x000fe40000010000 */
[----:B------:R-:W-:Y:S02]  /*5820*/  FADD.FTZ R2, R218, R2 ;  /* 0x00000002da027221 */ /* 0x000fe40000010000 */
[----:B------:R-:W-:-:S03]  /*5830*/  FADD.FTZ R3, R241, R3 ;  /* 0x00000003f1037221 */ /* 0x000fc60000010000 */
[----:B------:R-:W-:Y:S01]  /*5840*/  HMMA.16816.F32 R48, R4, R18, R48 ;  /* 0x000000120430723c */ /* 0x000fe20000001830 */
[----:B------:R-:W-:-:S07]  /*5850*/  FADD.FTZ R2, R217, R2 ;  /* 0x00000002d9027221 */ /* 0x000fce0000010000 */
[----:B------:R-:W-:Y:S01]  /*5860*/  HMMA.16816.F32 R4, R4, R10, R92 ;  /* 0x0000000a0404723c */ /* 0x000fe2000000185c */
[----:B------:R3:W-:Y:S01]  /*5870*/  STL [R1+0xc], R2 ;  /* 0x00000c0201007387 */ /* 0x0007e20000100800 */
[----:B------:R-:W-:-:S03]  /*5880*/  IADD3 R0, R207, -0x3, RZ ;  /* 0xfffffffdcf007810 */ /* 0x000fc60007ffe0ff */
[----:B------:R3:W-:Y:S01]  /*5890*/  STL [R1+0x8], R3 ;  /* 0x0000080301007387 */ /* 0x0007e20000100800 */
[----:B------:R-:W-:Y:S02]  /*58a0*/  ISETP.GE.AND P0, PT, R0, R142, PT ;  /* 0x0000008e0000720c */ /* 0x000fe40003f06270 */
[C---:B-1----:R-:W-:Y:S01]  /*58b0*/  HMMA.16816.F32 R124, R96.reuse, R128, R124 ;  /* 0x00000080607c723c */ /* 0x042fe2000000187c */
[----:B------:R-:W-:Y:S07]  /*58c0*/  BSSY B0, `(.L_x_4524) ;  /* 0x000003a000007945 */ /* 0x000fee0003800000 */
[C---:B------:R-:W-:Y:S08]  /*58d0*/  HMMA.16816.F32 R128, R96.reuse, R130, R84 ;  /* 0x000000826080723c */ /* 0x040ff00000001854 */
[C---:B--2---:R-:W-:Y:S08]  /*58e0*/  HMMA.16816.F32 R52, R96.reuse, R56, R68 ;  /* 0x000000386034723c */ /* 0x044ff00000001844 */
        /* <DEDUP_REMOVED lines=13> */
[----:B---3--:R-:W2:Y:S04]  /*59c0*/  LDL.LU.64 R234, [R1+0x68] ;  /* 0x0000680001ea7983 */ /* 0x008ea80000300a00 */
        /* <DEDUP_REMOVED lines=41> */
.L_x_4525:
[----:B---3--:R-:W-:Y:S05]  /*5c60*/  BSYNC B0 ;  /* 0x0000000000007941 */ /* 0x008fea0003800000 */
.L_x_4524:
        /* <DEDUP_REMOVED lines=25> */
.L_x_4527:
[----:B------:R-:W-:Y:S04]  /*5e00*/  DEPBAR.LE SB0, 0x2 ;  /* 0x000080800000791a */ /* 0x000fe80000000000 */
[----:B------:R-:W-:Y:S01]  /*5e10*/  WARPSYNC 0xffffffff ;  /* 0xffffffff00007948 */ /* 0x000fe20003800000 */
[----:B------:R-:W-:Y:S01]  /*5e20*/  BAR.SYNC.DEFER_BLOCKING 0x0 ;  /* 0x0000000000007b1d */ /* 0x000fe20000010000 */
[----:B------:R-:W-:Y:S05]  /*5e30*/  IMAD R204, R206, 0x9000, RZ ;  /* 0x00009000cecc7824 */ /* 0x000fea00078e02ff */
[----:B-1----:R-:W-:Y:S04]  /*5e40*/  IADD3 R0, R211, R204, RZ ;  /* 0x000000ccd3007210 */ /* 0x002fe80007ffe0ff */
[-C--:B------:R-:W-:Y:S01]  /*5e50*/  IADD3 R200, R210, R0.reuse, RZ ;  /* 0x00000000d2c87210 */ /* 0x080fe20007ffe0ff */
[----:B------:R-:W1:Y:S08]  /*5e60*/  LDSM.16.M88.4 R8, [R0] ;  /* 0x000000000008783b */ /* 0x000e700000000200 */
[----:B------:R-:W2:Y:S08]  /*5e70*/  LDSM.16.M88.4 R16, [R0+0x800] ;  /* 0x000800000010783b */ /* 0x000eb00000000200 */
[----:B------:R-:W3:Y:S08]  /*5e80*/  LDSM.16.M88.4 R24, [R0+0x1000] ;  /* 0x001000000018783b */ /* 0x000ef00000000200 */
[----:B------:R-:W4:Y:S06]  /*5e90*/  LDL.64 R218, [R1+0x40] ;  /* 0x0000400001da7983 */ /* 0x000f2c0000100a00 */
[----:B------:R-:W5:Y:S08]  /*5ea0*/  LDSM.16.M88.4 R32, [R0+0x1800] ;  /* 0x001800000020783b */ /* 0x000f700000000200 */
[----:B------:R-:W4:Y:S01]  /*5eb0*/  LDL R203, [R1+0x50] ;  /* 0x0000500001cb7983 */ /* 0x000f220000100800 */
[C---:B-1----:R-:W-:Y:S03]  /*5ec0*/  HMMA.16816.F32 R4, R152.reuse, R8, RZ ;  /* 0x000000089804723c */ /* 0x042fe600000018ff */
[----:B------:R-:W1:Y:S05]  /*5ed0*/  LDSM.16.M88.4 R40, [R0+0x2000] ;  /* 0x002000000028783b */ /* 0x000e6a0000000200 */
[C---:B------:R-:W-:Y:S03]  /*5ee0*/  HMMA.16816.F32 R8, R152.reuse, R10, RZ ;  /* 0x0000000a9808723c */ /* 0x040fe600000018ff */
[----:B------:R-:W4:Y:S04]  /*5ef0*/  LDL R202, [R1+0x34] ;  /* 0x0000340001ca7983 */ /* 0x000f280000100800 */
[----:B------:R-:W4:Y:S01]  /*5f00*/  LDL R221, [R1+0x10] ;  /* 0x0000100001dd7983 */ /* 0x000f220000100800 */
[C---:B--2---:R-:W-:Y:S03]  /*5f10*/  HMMA.16816.F32 R12, R152.reuse, R16, RZ ;  /* 0x00000010980c723c */ /* 0x044fe600000018ff */
[----:B------:R-:W2:Y:S04]  /*5f20*/  LDL R225, [R1+0x14] ;  /* 0x0000140001e17983 */ /* 0x000ea80000100800 */
[----:B------:R-:W2:Y:S01]  /*5f30*/  LDL R229, [R1+0x20] ;  /* 0x0000200001e57983 */ /* 0x000ea20000100800 */
[C---:B------:R-:W-:Y:S03]  /*5f40*/  HMMA.16816.F32 R16, R152.reuse, R18, RZ ;  /* 0x000000129810723c */ /* 0x040fe600000018ff */
[----:B------:R-:W2:Y:S04]  /*5f50*/  LDL.LU R228, [R1+0x4] ;  /* 0x0000040001e47983 */ /* 0x000ea80000300800 */
[----:B------:R-:W2:Y:S01]  /*5f60*/  LDL.64 R226, [R1+0x18] ;  /* 0x0000180001e27983 */ /* 0x000ea20000100a00 */
[C---:B---3--:R-:W-:Y:S05]  /*5f70*/  HMMA.16816.F32 R20, R152.reuse, R24, RZ ;  /* 0x000000189814723c */ /* 0x048fea00000018ff */
[----:B------:R-:W4:Y:S03]  /*5f80*/  LDL.LU R217, [R1] ;  /* 0x0000000001d97983 */ /* 0x000f260000300800 */
[C---:B------:R-:W-:Y:S01]  /*5f90*/  HMMA.16816.F32 R24, R152.reuse, R26, RZ ;  /* 0x0000001a9818723c */ /* 0x040fe200000018ff */
[----:B------:R-:W3:Y:S07]  /*5fa0*/  LDSM.16.M88.4 R48, [R0+0x2800] ;  /* 0x002800000030783b */ /* 0x000eee0000000200 */
[C---:B-----5:R-:W-:Y:S01]  /*5fb0*/  HMMA.16816.F32 R28, R152.reuse, R32, RZ ;  /* 0x00000020981c723c */ /* 0x060fe200000018ff */
[----:B------:R-:W5:Y:S07]  /*5fc0*/  LDSM.16.M88.4 R140, [R200] ;  /* 0x00000000c88c783b */ /* 0x000f6e0000000200 */
[C---:B------:R-:W-:Y:S01]  /*5fd0*/  HMMA.16816.F32 R32, R152.reuse, R34, RZ ;  /* 0x000000229820723c */ /* 0x040fe200000018ff */
[----:B------:R-:W2:Y:S07]  /*5fe0*/  LDL R207, [R1+0x38] ;  /* 0x0000380001cf7983 */ /* 0x000eae0000100800 */
[C---:B-1----:R-:W-:Y:S08]  /*5ff0*/  HMMA.16816.F32 R36, R152.reuse, R40, RZ ;  /* 0x000000289824723c */ /* 0x042ff000000018ff */
[C---:B------:R-:W-:Y:S08]  /*6000*/  HMMA.16816.F32 R40, R152.reuse, R42, RZ ;  /* 0x0000002a9828723c */ /* 0x040ff000000018ff */
[C---:B---3--:R-:W-:Y:S08]  /*6010*/  HMMA.16816.F32 R44, R152.reuse, R48, RZ ;  /* 0x00000030982c723c */ /* 0x048ff000000018ff */
[----:B------:R-:W-:Y:S08]  /*6020*/  HMMA.16816.F32 R48, R152, R50, RZ ;  /* 0x000000329830723c */ /* 0x000ff000000018ff */
[C---:B-----5:R-:W-:Y:S08]  /*6030*/  HMMA.16816.F32 R4, R156.reuse, R140, R4 ;  /* 0x0000008c9c04723c */ /* 0x060ff00000001804 */
        /* <DEDUP_REMOVED lines=13> */
[----:B------:R-:W1:Y:S02]  /*6110*/  LDSM.16.M88.4 R140, [R200+0x2800] ;  /* 0x00280000c88c783b */ /* 0x000e640000000200 */
[----:B----4-:R-:W-:Y:S02]  /*6120*/  ISETP.GE.AND P5, PT, R221, R217, PT ;  /* 0x000000d9dd00720c */ /* 0x010fe40003fa6270 */
[----:B------:R-:W-:Y:S03]  /*6130*/  IADD3 R222, R217, -0x1, RZ ;  /* 0xffffffffd9de7810 */ /* 0x000fe60007ffe0ff */
[C---:B-1----:R-:W-:Y:S08]  /*6140*/  HMMA.16816.F32 R44, R156.reuse, R140, R44 ;  /* 0x0000008c9c2c723c */ /* 0x042ff0000000182c */
[----:B------:R-:W-:Y:S01]  /*6150*/  @!P5 SHF.R.S32.HI R201, RZ, 0x1f, R222 ;  /* 0x0000001fffc9d819 */ /* 0x000fe200000114de */
[----:B------:R-:W-:Y:S03]  /*6160*/  HMMA.16816.F32 R48, R156, R142, R48 ;  /* 0x0000008e9c30723c */ /* 0x000fe60000001830 */
[----:B--2---:R-:W-:Y:S01]  /*6170*/  @!P5 ISETP.GE.AND P3, PT, R226, c[0x0][0x1d4], PT ;  /* 0x00007500e200da0c */ /* 0x004fe20003f66270 */
[----:B------:R-:W-:Y:S01]  /*6180*/  @!P5 IMAD R201, R201, c[0x0][0x208], RZ ;  /* 0x00008200c9c9da24 */ /* 0x000fe200078e02ff */
[----:B------:R-:W-:Y:S01]  /*6190*/  @!P5 ISETP.GE.AND P1, PT, R229, c[0x0][0x1d4], PT ;  /* 0x00007500e500da0c */ /* 0x000fe20003f26270 */
[C---:B------:R-:W-:Y:S01]  /*61a0*/  @!P5 IMAD.WIDE.U32 R140, R222.reuse, c[0x0][0x208], RZ ;  /* 0x00008200de8cda25 */ /* 0x040fe200078e00ff */
[----:B------:R-:W-:Y:S05]  /*61b0*/  @!P5 ISETP.GE.AND P0, PT, R225, c[0x0][0x1d4], PT ;  /* 0x00007500e100da0c */ /* 0x000fea0003f06270 */
[----:B------:R-:W-:Y:S01]  /*61c0*/  @!P5 IMAD R142, R222, c[0x0][0x20c], R201 ;  /* 0x00008300de8eda24 */ /* 0x000fe200078e02c9 */
[----:B------:R-:W-:Y:S01]  /*61d0*/  IADD3 R201, R208, R0, RZ ;  /* 0x00000000d0c97210 */ /* 0x000fe20007ffe0ff */
[----:B------:R-:W-:Y:S02]  /*61e0*/  @!P5 IMAD.MOV.U32 R143, RZ, RZ, R203 ;  /* 0x000000ffff8fd224 */ /* 0x000fe400078e00cb */
[----:B------:R-:W-:Y:S01]  /*61f0*/  @!P5 IMAD.IADD R141, R141, 0x1, R142 ;  /* 0x000000018d8dd824 */ /* 0x000fe200078e028e */
[----:B------:R-:W-:Y:S01]  /*6200*/  @!P5 MOV R142, R218 ;  /* 0x000000da008ed202 */ /* 0x000fe20000000f00 */
[----:B------:R-:W-:Y:S01]  /*6210*/  @!P5 IMAD R205, R228, 0x9000, R202 ;  /* 0x00009000e4cdd824 */ /* 0x000fe200078e02ca */
[----:B------:R-:W2:Y:S01]  /*6220*/  LDL R218, [R1+0x2c] ;  /* 0x00002c0001da7983 */ /* 0x000ea20000100800 */
[----:B------:R-:W-:Y:S02]  /*6230*/  @!P5 IMAD R141, R141, 0x60, RZ ;  /* 0x000000608d8dd824 */ /* 0x000fe400078e02ff */
[----:B------:R-:W-:Y:S04]  /*6240*/  @!P5 IMAD.WIDE.U32 R142, R140, 0x60, R142 ;  /* 0x000000608c8ed825 */ /* 0x000fe800078e008e */
[----:B------:R-:W-:Y:S01]  /*6250*/  @!P5 IMAD.MOV.U32 R202, RZ, RZ, c[0x0][0x208] ;  /* 0x00008200ffcad624 */ /* 0x000fe200078e00ff */
[C---:B------:R-:W-:Y:S02]  /*6260*/  @!P5 LEA R140, P4, R142.reuse, c[0x0][0x1f8], 0x1 ;  /* 0x00007e008e8cda11 */ /* 0x040fe400078808ff */
[----:B------:R-:W-:Y:S04]  /*6270*/  @!P5 IADD3 R141, R143, R141, RZ ;  /* 0x0000008d8f8dd210 */ /* 0x000fe80007ffe0ff */
        /* <DEDUP_REMOVED lines=19> */
[----:B------:R3:W-:Y:S08]  /*63b0*/  @!P5 LDGSTS.E.BYPASS.LTC128B.128 [R205+0x8000], [R202.64+0x100], !P0 ;  /* 0x08000100cacddfae */ /* 0x0007f0000c101d46 */
[----:B-1----:R-:W1:Y:S08]  /*63c0*/  LDSM.16.M88.4 R140, [R201] ;  /* 0x00000000c98c783b */ /* 0x002e700000000200 */
[----:B------:R-:W0:Y:S01]  /*63d0*/  LDGDEPBAR ;  /* 0x00000000000079af */ /* 0x000e220000000000 */
[----:B---3--:R-:W-:Y:S01]  /*63e0*/  IMAD.IADD R203, R208, 0x1, R200 ;  /* 0x00000001d0cb7824 */ /* 0x008fe200078e02c8 */
[----:B------:R-:W-:Y:S01]  /*63f0*/  IADD3 R202, R210, R0, R208 ;  /* 0x00000000d2ca7210 */ /* 0x000fe20007ffe0d0 */
        /* <DEDUP_REMOVED lines=122> */
[----:B------:R1:W3:Y:S08]  /*6ba0*/  LDSM.16.M88.4 R140, [R0+0x8800] ;  /* 0x00880000008c783b */ /* 0x0002f00000000200 */
[----:B-1----:R1:W2:Y:S01]  /*6bb0*/  LDL R0, [R1+0x3c] ;  /* 0x00003c0001007983 */ /* 0x0022a20000100800 */
[C---:B---3--:R-:W-:Y:S08]  /*6bc0*/  HMMA.16816.F32 R44, R184.reuse, R140, R44 ;  /* 0x0000008cb82c723c */ /* 0x048ff0000000182c */
[----:B------:R-:W-:Y:S01]  /*6bd0*/  HMMA.16816.F32 R48, R184, R142, R48 ;  /* 0x0000008eb830723c */ /* 0x000fe20000001830 */
[----:B------:R-:W3:Y:S07]  /*6be0*/  LDSM.16.M88.4 R140, [R200+0x6000] ;  /* 0x00600000c88c783b */ /* 0x000eee0000000200 */
[C---:B---3--:R-:W-:Y:S08]  /*6bf0*/  HMMA.16816.F32 R4, R188.reuse, R140, R4 ;  /* 0x0000008cbc04723c */ /* 0x048ff00000001804 */
[C---:B------:R-:W-:Y:S01]  /*6c00*/  HMMA.16816.F32 R8, R188.reuse, R142, R8 ;  /* 0x0000008ebc08723c */ /* 0x040fe20000001808 */
        /* <DEDUP_REMOVED lines=12> */
[----:B------:R-:W3:Y:S03]  /*6cd0*/  LDSM.16.M88.4 R140, [R200+0x8800] ;  /* 0x00880000c88c783b */ /* 0x000ee60000000200 */
[----:B--2---:R-:W-:Y:S04]  /*6ce0*/  @P2 MOV R0, R218 ;  /* 0x000000da00002202 */ /* 0x004fe80000000f00 */
[C---:B---3--:R-:W-:Y:S08]  /*6cf0*/  HMMA.16816.F32 R44, R188.reuse, R140, R44 ;  /* 0x0000008cbc2c723c */ /* 0x048ff0000000182c */
        /* <DEDUP_REMOVED lines=33> */
[----:B------:R-:W-:Y:S07]  /*6f10*/  DEPBAR.LE SB0, 0x2 ;  /* 0x000080800000791a */ /* 0x000fee0000000000 */
[----:B------:R-:W-:Y:S01]  /*6f20*/  BAR.SYNC.DEFER_BLOCKING 0x0 ;  /* 0x0000000000007b1d */ /* 0x000fe20000010000 */
[C---:B--2---:R-:W-:Y:S07]  /*6f30*/  HMMA.16816.F32 R36, R196.reuse, R140, R36 ;  /* 0x0000008cc424723c */ /* 0x044fee0000001824 */
[----:B------:R-:W-:Y:S01]  /*6f40*/  SHFL.IDX PT, R141, R0, 0x1, 0x1c1f ;  /* 0x003c1f00008d7f89 */ /* 0x000fe200000e0000 */
[----:B------:R-:W-:Y:S01]  /*6f50*/  IMAD R140, R217, -0x60, RZ ;  /* 0xffffffa0d98c7824 */ /* 0x000fe200078e02ff */
[C---:B------:R-:W-:Y:S06]  /*6f60*/  HMMA.16816.F32 R40, R196.reuse, R142, R40 ;  /* 0x0000008ec428723c */ /* 0x040fec0000001828 */
[----:B------:R-:W2:Y:S01]  /*6f70*/  SHFL.IDX PT, R142, R0, RZ, 0x1c1f ;  /* 0x001c1fff008e7589 */ /* 0x000ea200000e0000 */
[----:B------:R-:W-:Y:S01]  /*6f80*/  IADD3 R140, -R207, 0x1, R140 ;  /* 0x00000001cf8c7810 */ /* 0x000fe20007ffe18c */
[C---:B---3--:R-:W-:Y:S04]  /*6f90*/  HMMA.16816.F32 R44, R196.reuse, R200, R44 ;  /* 0x000000c8c42c723c */ /* 0x048fe8000000182c */
[----:B------:R-:W-:Y:S04]  /*6fa0*/  IADD3 R140, R140, c[0x0][0x1d0], RZ ;  /* 0x000074008c8c7a10 */ /* 0x000fe80007ffe0ff */
[----:B------:R-:W-:Y:S04]  /*6fb0*/  HMMA.16816.F32 R48, R196, R202, R48 ;  /* 0x000000cac430723c */ /* 0x000fe80000001830 */
[----:B------:R-:W-:Y:S05]  /*6fc0*/  IADD3 R140, R140, -c[0x0][0x168], RZ ;  /* 0x80005a008c8c7a10 */ /* 0x000fea0007ffe0ff */
[C---:B--2---:R-:W-:Y:S03]  /*6fd0*/  IMAD.IADD R0, R140.reuse, 0x1, R142 ;  /* 0x000000018c007824 */ /* 0x044fe600078e028e */
[----:B------:R-:W-:Y:S02]  /*6fe0*/  IADD3 R140, R140, R141, RZ ;  /* 0x0000008d8c8c7210 */ /* 0x000fe40007ffe0ff */
[----:B------:R-:W-:Y:S02]  /*6ff0*/  ISETP.GT.AND P4, PT, R0, RZ, PT ;  /* 0x000000ff0000720c */ /* 0x000fe40003f84270 */
[----:B------:R-:W-:Y:S02]  /*7000*/  ISETP.GT.AND P1, PT, R140, RZ, PT ;  /* 0x000000ff8c00720c */ /* 0x000fe40003f24270 */
[----:B------:R-:W-:Y:S02]  /*7010*/  FSEL R4, R4, -INF , P4 ;  /* 0xff80000004047808 */ /* 0x000fe40002000000 */
[----:B------:R-:W-:Y:S02]  /*7020*/  ISETP.GT.AND P3, PT, R0, 0x1, PT ;  /* 0x000000010000780c */ /* 0x000fe40003f64270 */
[----:B------:R-:W-:Y:S02]  /*7030*/  FSEL R6, R6, -INF , P1 ;  /* 0xff80000006067808 */ /* 0x000fe40000800000 */
[----:B------:R-:W-:Y:S02]  /*7040*/  ISETP.GT.AND P1, PT, R140, 0x8, PT ;  /* 0x000000088c00780c */ /* 0x000fe40003f24270 */
[----:B------:R-:W-:Y:S02]  /*7050*/  ISETP.GT.AND P4, PT, R0, 0x8, PT ;  /* 0x000000080000780c */ /* 0x000fe40003f84270 */
[----:B------:R-:W-:Y:S02]  /*7060*/  FSEL R205, R10, -INF , P1 ;  /* 0xff8000000acd7808 */ /* 0x000fe40000800000 */
[----:B------:R-:W-:Y:S02]  /*7070*/  FMNMX.FTZ R10, R4, R2, !PT ;  /* 0x00000002040a7209 */ /* 0x000fe40007810000 */
[----:B------:R-:W-:Y:S02]  /*7080*/  FSEL R5, R5, -INF , P3 ;  /* 0xff80000005057808 */ /* 0x000fe40001800000 */
[----:B------:R-:W-:Y:S02]  /*7090*/  ISETP.GT.AND P0, PT, R140, 0x1, PT ;  /* 0x000000018c00780c */ /* 0x000fe40003f04270 */
[----:B------:R-:W-:Y:S02]  /*70a0*/  FSEL R8, R8, -INF , P4 ;  /* 0xff80000008087808 */ /* 0x000fe40002000000 */
[----:B------:R-:W-:Y:S02]  /*70b0*/  ISETP.GT.AND P3, PT, R0, 0x9, PT ;  /* 0x000000090000780c */ /* 0x000fe40003f64270 */
[----:B------:R-:W-:Y:S02]  /*70c0*/  FSEL R7, R7, -INF , P0 ;  /* 0xff80000007077808 */ /* 0x000fe40000000000 */
[----:B------:R-:W-:Y:S02]  /*70d0*/  ISETP.GT.AND P0, PT, R140, 0x9, PT ;  /* 0x000000098c00780c */ /* 0x000fe40003f04270 */
[----:B------:R-:W-:Y:S02]  /*70e0*/  FMNMX.FTZ R10, R5, R10, !PT ;  /* 0x0000000a050a7209 */ /* 0x000fe40007810000 */
[----:B------:R-:W-:Y:S02]  /*70f0*/  ISETP.GT.AND P4, PT, R0, 0x10, PT ;  /* 0x000000100000780c */ /* 0x000fe40003f84270 */
[----:B------:R-:W-:Y:S02]  /*7100*/  FSEL R9, R9, -INF , P3 ;  /* 0xff80000009097808 */ /* 0x000fe40001800000 */
[----:B------:R-:W-:Y:S02]  /*7110*/  FSEL R207, R11, -INF , P0 ;  /* 0xff8000000bcf7808 */ /* 0x000fe40000000000 */
[----:B------:R-:W-:Y:S02]  /*7120*/  FMNMX.FTZ R11, R6, R3, !PT ;  /* 0x00000003060b7209 */ /* 0x000fe40007810000 */
[----:B------:R-:W-:Y:S02]  /*7130*/  FMNMX.FTZ R10, R8, R10, !PT ;  /* 0x0000000a080a7209 */ /* 0x000fe40007810000 */
[----:B------:R-:W-:Y:S02]  /*7140*/  FSEL R218, R12, -INF , P4 ;  /* 0xff8000000cda7808 */ /* 0x000fe40002000000 */
[----:B------:R-:W-:Y:S01]  /*7150*/  FMNMX.FTZ R10, R9, R10, !PT ;  /* 0x0000000a090a7209 */ /* 0x000fe20007810000 */
[----:B------:R-:W2:Y:S01]  /*7160*/  LDL.LU R12, [R1+0x8] ;  /* 0x00000800010c7983 */ /* 0x000ea20000300800 */
[----:B------:R-:W-:Y:S02]  /*7170*/  ISETP.GT.AND P3, PT, R0, 0x11, PT ;  /* 0x000000110000780c */ /* 0x000fe40003f64270 */
[----:B------:R-:W-:Y:S02]  /*7180*/  FMNMX.FTZ R11, R7, R11, !PT ;  /* 0x0000000b070b7209 */ /* 0x000fe40007810000 */
[----:B------:R-:W-:Y:S02]  /*7190*/  FSEL R219, R13, -INF , P3 ;  /* 0xff8000000ddb7808 */ /* 0x000fe40001800000 */
[----:B------:R-:W-:Y:S02]  /*71a0*/  FMNMX.FTZ R11, R205, R11, !PT ;  /* 0x0000000bcd0b7209 */ /* 0x000fe40007810000 */
[----:B------:R-:W-:Y:S02]  /*71b0*/  ISETP.GT.AND P1, PT, R140, 0x10, PT ;  /* 0x000000108c00780c */ /* 0x000fe40003f24270 */
[----:B------:R-:W-:Y:S02]  /*71c0*/  ISETP.GT.AND P4, PT, R0, 0x18, PT ;  /* 0x000000180000780c */ /* 0x000fe40003f84270 */
[----:B------:R-:W-:Y:S02]  /*71d0*/  FMNMX.FTZ R10, R218, R10, !PT ;  /* 0x0000000ada0a7209 */ /* 0x000fe40007810000 */
[----:B------:R-:W-:Y:S02]  /*71e0*/  ISETP.GT.AND P3, PT, R0, 0x19, PT ;  /* 0x000000190000780c */ /* 0x000fe40003f64270 */
[----:B------:R-:W-:Y:S01]  /*71f0*/  FSEL R220, R14, -INF , P1 ;  /* 0xff8000000edc7808 */ /* 0x000fe20000800000 */
[----:B------:R-:W-:Y:S01]  /*7200*/  IMAD.MOV.U32 R14, RZ, RZ, R221 ;  /* 0x000000ffff0e7224 */ /* 0x000fe200078e00dd */
[----:B------:R-:W-:Y:S02]  /*7210*/  FSEL R224, R16, -INF , P4 ;  /* 0xff80000010e07808 */ /* 0x000fe40002000000 */
[C---:B------:R-:W-:Y:S02]  /*7220*/  ISETP.GT.AND P0, PT, R140.reuse, 0x11, PT ;  /* 0x000000118c00780c */ /* 0x040fe40003f04270 */
[----:B------:R-:W-:Y:S02]  /*7230*/  FMNMX.FTZ R11, R207, R11, !PT ;  /* 0x0000000bcf0b7209 */ /* 0x000fe40007810000 */
[----:B------:R-:W-:Y:S02]  /*7240*/  FMNMX.FTZ R10, R219, R10, !PT ;  /* 0x0000000adb0a7209 */ /* 0x000fe40007810000 */
[----:B------:R-:W-:Y:S02]  /*7250*/  FSEL R223, R17, -INF , P3 ;  /* 0xff80000011df7808 */ /* 0x000fe40001800000 */
[----:B------:R-:W-:Y:S02]  /*7260*/  FSEL R221, R15, -INF , P0 ;  /* 0xff8000000fdd7808 */ /* 0x000fe40000000000 */
[----:B------:R-:W-:Y:S02]  /*7270*/  ISETP.GT.AND P1, PT, R140, 0x18, PT ;  /* 0x000000188c00780c */ /* 0x000fe40003f24270 */
[----:B------:R-:W-:Y:S02]  /*7280*/  FMNMX.FTZ R11, R220, R11, !PT ;  /* 0x0000000bdc0b7209 */ /* 0x000fe40007810000 */
[----:B------:R-:W-:Y:S02]  /*7290*/  FMNMX.FTZ R10, R224, R10, !PT ;  /* 0x0000000ae00a7209 */ /* 0x000fe40007810000 */
[----:B------:R-:W-:Y:S02]  /*72a0*/  ISETP.GT.AND P4, PT, R0, 0x20, PT ;  /* 0x000000200000780c */ /* 0x000fe40003f84270 */
[----:B------:R-:W-:Y:S02]  /*72b0*/  FMNMX.FTZ R10, R223, R10, !PT ;  /* 0x0000000adf0a7209 */ /* 0x000fe40007810000 */
[----:B------:R-:W-:Y:S02]  /*72c0*/  MOV R15, R222 ;  /* 0x000000de000f7202 */ /* 0x000fe40000000f00 */
[----:B------:R-:W-:Y:S01]  /*72d0*/  FSEL R222, R18, -INF , P1 ;  /* 0xff80000012de7808 */ /* 0x000fe20000800000 */
[----:B------:R-:W-:Y:S01]  /*72e0*/  IMAD.MOV.U32 R18, RZ, RZ, R225 ;  /* 0x000000ffff127224 */ /* 0x000fe200078e00e1 */
[----:B------:R-:W-:Y:S02]  /*72f0*/  ISETP.GT.AND P0, PT, R140, 0x19, PT ;  /* 0x000000198c00780c */ /* 0x000fe40003f04270 */
[----:B------:R-:W-:Y:S02]  /*7300*/  ISETP.GT.AND P3, PT, R0, 0x21, PT ;  /* 0x000000210000780c */ /* 0x000fe40003f64270 */
[----:B------:R-:W-:Y:S02]  /*7310*/  FSEL R232, R20, -INF , P4 ;  /* 0xff80000014e87808 */ /* 0x000fe40002000000 */
[----:B------:R-:W-:Y:S02]  /*7320*/  FMNMX.FTZ R11, R221, R11, !PT ;  /* 0x0000000bdd0b7209 */ /* 0x000fe40007810000 */
[----:B------:R-:W-:Y:S02]  /*7330*/  FSEL R225, R19, -INF , P0 ;  /* 0xff80000013e17808 */ /* 0x000fe40000000000 */
[----:B------:R-:W-:Y:S02]  /*7340*/  FSEL R233, R21, -INF , P3 ;  /* 0xff80000015e97808 */ /* 0x000fe40001800000 */
[----:B------:R-:W-:Y:S02]  /*7350*/  FMNMX.FTZ R11, R222, R11, !PT ;  /* 0x0000000bde0b7209 */ /* 0x000fe40007810000 */
[----:B------:R-:W-:Y:S02]  /*7360*/  ISETP.GT.AND P4, PT, R0, 0x28, PT ;  /* 0x000000280000780c */ /* 0x000fe40003f84270 */
[----:B------:R-:W-:Y:S02]  /*7370*/  FMNMX.FTZ R10, R232, R10, !PT ;  /* 0x0000000ae80a7209 */ /* 0x000fe40007810000 */
[----:B------:R-:W-:Y:S02]  /*7380*/  ISETP.GT.AND P1, PT, R140, 0x20, PT ;  /* 0x000000208c00780c */ /* 0x000fe40003f24270 */
[----:B------:R-:W-:Y:S02]  /*7390*/  FSEL R237, R24, -INF , P4 ;  /* 0xff80000018ed7808 */ /* 0x000fe40002000000 */
[----:B------:R-:W-:Y:S02]  /*73a0*/  FMNMX.FTZ R11, R225, R11, !PT ;  /* 0x0000000be10b7209 */ /* 0x000fe40007810000 */
[----:B------:R-:W-:Y:S02]  /*73b0*/  FMNMX.FTZ R10, R233, R10, !PT ;  /* 0x0000000ae90a7209 */ /* 0x000fe40007810000 */
[----:B------:R-:W-:Y:S02]  /*73c0*/  ISETP.GT.AND P0, PT, R140, 0x21, PT ;  /* 0x000000218c00780c */ /* 0x000fe40003f04270 */
[----:B------:R-:W-:Y:S01]  /*73d0*/  FSEL R234, R22, -INF , P1 ;  /* 0xff80000016ea7808 */ /* 0x000fe20000800000 */
[----:B------:R-:W-:Y:S01]  /*73e0*/  IMAD.MOV.U32 R22, RZ, RZ, R228 ;  /* 0x000000ffff167224 */ /* 0x000fe200078e00e4 */
[----:B------:R-:W-:Y:S02]  /*73f0*/  ISETP.GT.AND P3, PT, R0, 0x29, PT ;  /* 0x000000290000780c */ /* 0x000fe40003f64270 */
[----:B------:R-:W-:Y:S02]  /*7400*/  FSEL R235, R23, -INF , P0 ;  /* 0xff80000017eb7808 */ /* 0x000fe40000000000 */
[----:B------:R-:W-:Y:S02]  /*7410*/  FSEL R239, R25, -INF , P3 ;  /* 0xff80000019ef7808 */ /* 0x000fe40001800000 */
[----:B------:R-:W-:Y:S02]  /*7420*/  FMNMX.FTZ R10, R237, R10, !PT ;  /* 0x0000000aed0a7209 */ /* 0x000fe40007810000 */
[C---:B------:R-:W-:Y:S02]  /*7430*/  ISETP.GT.AND P1, PT, R140.reuse, 0x28, PT ;  /* 0x000000288c00780c */ /* 0x040fe40003f24270 */
[----:B------:R-:W-:Y:S02]  /*7440*/  ISETP.GT.AND P0, PT, R140, 0x29, PT ;  /* 0x000000298c00780c */ /* 0x000fe40003f04270 */
[----:B------:R-:W-:Y:S02]  /*7450*/  ISETP.GT.AND P4, PT, R0, 0x30, PT ;  /* 0x000000300000780c */ /* 0x000fe40003f84270 */
[----:B------:R-:W-:Y:S02]  /*7460*/  FMNMX.FTZ R11, R234, R11, !PT ;  /* 0x0000000bea0b7209 */ /* 0x000fe40007810000 */
[----:B------:R-:W-:Y:S02]  /*7470*/  FSEL R240, R26, -INF , P1 ;  /* 0xff8000001af07808 */ /* 0x000fe40000800000 */
[----:B------:R-:W-:Y:S01]  /*7480*/  FSEL R245, R27, -INF , P0 ;  /* 0xff8000001bf57808 */ /* 0x000fe20000000000 */
[----:B------:R-:W-:Y:S01]  /*7490*/  IMAD.MOV.U32 R27, RZ, RZ, R227 ;  /* 0x000000ffff1b7224 */ /* 0x000fe200078e00e3 */
[----:B------:R-:W-:Y:S02]  /*74a0*/  FSEL R244, R28, -INF , P4 ;  /* 0xff8000001cf47808 */ /* 0x000fe40002000000 */
[----:B------:R-:W-:Y:S02]  /*74b0*/  FMNMX.FTZ R11, R235, R11, !PT ;  /* 0x0000000beb0b7209 */ /* 0x000fe40007810000 */
[----:B------:R-:W-:Y:S02]  /*74c0*/  ISETP.GT.AND P3, PT, R0, 0x31, PT ;  /* 0x000000310000780c */ /* 0x000fe40003f64270 */
[----:B------:R-:W-:Y:S02]  /*74d0*/  FMNMX.FTZ R10, R239, R10, !PT ;  /* 0x0000000aef0a7209 */ /* 0x000fe40007810000 */
[C---:B------:R-:W-:Y:S02]  /*74e0*/  ISETP.GT.AND P1, PT, R140.reuse, 0x30, PT ;  /* 0x000000308c00780c */ /* 0x040fe40003f24270 */
[----:B------:R-:W-:Y:S02]  /*74f0*/  ISETP.GT.AND P0, PT, R140, 0x31, PT ;  /* 0x000000318c00780c */ /* 0x000fe40003f04270 */
[----:B------:R-:W-:Y:S02]  /*7500*/  FSEL R243, R29, -INF , P3 ;  /* 0xff8000001df37808 */ /* 0x000fe40001800000 */
[----:B------:R-:W-:Y:S02]  /*7510*/  FMNMX.FTZ R11, R240, R11, !PT ;  /* 0x0000000bf00b7209 */ /* 0x000fe40007810000 */
[----:B------:R-:W-:Y:S02]  /*7520*/  FSEL R252, R30, -INF , P1 ;  /* 0xff8000001efc7808 */ /* 0x000fe40000800000 */
[----:B------:R-:W-:Y:S02]  /*7530*/  FSEL R13, R31, -INF , P0 ;  /* 0xff8000001f0d7808 */ /* 0x000fe40000000000 */
[----:B------:R-:W-:Y:S02]  /*7540*/  FMNMX.FTZ R10, R244, R10, !PT ;  /* 0x0000000af40a7209 */ /* 0x000fe40007810000 */
[C---:B------:R-:W-:Y:S02]  /*7550*/  ISETP.GT.AND P4, PT, R0.reuse, 0x38, PT ;  /* 0x000000380000780c */ /* 0x040fe40003f84270 */
[----:B------:R-:W-:Y:S02]  /*7560*/  ISETP.GT.AND P3, PT, R0, 0x39, PT ;  /* 0x000000390000780c */ /* 0x000fe40003f64270 */
[C---:B------:R-:W-:Y:S02]  /*7570*/  ISETP.GT.AND P0, PT, R140.reuse, 0x39, PT ;  /* 0x000000398c00780c */ /* 0x040fe40003f04270 */
[----:B------:R-:W-:Y:S02]  /*7580*/  ISETP.GT.AND P1, PT, R140, 0x38, PT ;  /* 0x000000388c00780c */ /* 0x000fe40003f24270 */
[----:B------:R-:W-:Y:S02]  /*7590*/  FSEL R242, R32, -INF , P4 ;  /* 0xff80000020f27808 */ /* 0x000fe40002000000 */
[C---:B------:R-:W-:Y:S02]  /*75a0*/  ISETP.GT.AND P4, PT, R0.reuse, 0x40, PT ;  /* 0x000000400000780c */ /* 0x040fe40003f84270 */
[----:B------:R-:W-:Y:S02]  /*75b0*/  FSEL R241, R33, -INF , P3 ;  /* 0xff80000021f17808 */ /* 0x000fe40001800000 */
[----:B------:R-:W-:Y:S02]  /*75c0*/  FSEL R17, R35, -INF , P0 ;  /* 0xff80000023117808 */ /* 0x000fe40000000000 */
[----:B------:R-:W-:Y:S02]  /*75d0*/  FMNMX.FTZ R11, R245, R11, !PT ;  /* 0x0000000bf50b7209 */ /* 0x000fe40007810000 */
[----:B------:R-:W-:Y:S02]  /*75e0*/  ISETP.GT.AND P3, PT, R0, 0x41, PT ;  /* 0x000000410000780c */ /* 0x000fe40003f64270 */
[----:B------:R-:W-:Y:S02]  /*75f0*/  FSEL R16, R34, -INF , P1 ;  /* 0xff80000022107808 */ /* 0x000fe40000800000 */
[C---:B------:R-:W-:Y:S02]  /*7600*/  ISETP.GT.AND P1, PT, R140.reuse, 0x40, PT ;  /* 0x000000408c00780c */ /* 0x040fe40003f24270 */
[----:B------:R-:W-:Y:S02]  /*7610*/  FMNMX.FTZ R10, R243, R10, !PT ;  /* 0x0000000af30a7209 */ /* 0x000fe40007810000 */
[----:B------:R-:W-:Y:S02]  /*7620*/  ISETP.GT.AND P0, PT, R140, 0x41, PT ;  /* 0x000000418c00780c */ /* 0x000fe40003f04270 */
[----:B------:R-:W-:Y:S02]  /*7630*/  FSEL R238, R36, -INF , P4 ;  /* 0xff80000024ee7808 */ /* 0x000fe40002000000 */
[----:B------:R-:W-:Y:S02]  /*7640*/  ISETP.GT.AND P6, PT, R0, 0x50, PT ;  /* 0x000000500000780c */ /* 0x000fe40003fc4270 */
[----:B------:R-:W-:Y:S02]  /*7650*/  FSEL R20, R38, -INF , P1 ;  /* 0xff80000026147808 */ /* 0x000fe40000800000 */
[C---:B------:R-:W-:Y:S02]  /*7660*/  ISETP.GT.AND P5, PT, R0.reuse, 0x51, PT ;  /* 0x000000510000780c */ /* 0x040fe40003fa4270 */
[----:B------:R-:W-:Y:S02]  /*7670*/  FSEL R21, R39, -INF , P0 ;  /* 0xff80000027157808 */ /* 0x000fe40000000000 */
[----:B------:R-:W-:Y:S02]  /*7680*/  FSEL R236, R37, -INF , P3 ;  /* 0xff80000025ec7808 */ /* 0x000fe40001800000 */
[C---:B------:R-:W-:Y:S02]  /*7690*/  ISETP.GT.AND P3, PT, R0.reuse, 0x59, PT ;  /* 0x000000590000780c */ /* 0x040fe40003f64270 */
[C---:B------:R-:W-:Y:S02]  /*76a0*/  ISETP.GT.AND P0, PT, R0.reuse, 0x49, PT ;  /* 0x000000490000780c */ /* 0x040fe40003f04270 */
[C---:B------:R-:W-:Y:S02]  /*76b0*/  ISETP.GT.AND P1, PT, R0.reuse, 0x48, PT ;  /* 0x000000480000780c */ /* 0x040fe40003f24270 */
[----:B------:R-:W-:Y:S02]  /*76c0*/  ISETP.GT.AND P4, PT, R0, 0x58, PT ;  /* 0x000000580000780c */ /* 0x000fe40003f84270 */
[----:B------:R-:W-:Y:S02]  /*76d0*/  FMNMX.FTZ R0, R252, R11, !PT ;  /* 0x0000000bfc007209 */ /* 0x000fe40007810000 */
[----:B------:R-:W-:Y:S02]  /*76e0*/  FMNMX.FTZ R10, R242, R10, !PT ;  /* 0x0000000af20a7209 */ /* 0x000fe40007810000 */
[----:B------:R-:W-:Y:S02]  /*76f0*/  FMNMX.FTZ R0, R13, R0, !PT ;  /* 0x000000000d007209 */ /* 0x000fe40007810000 */
[----:B------:R-:W-:Y:S02]  /*7700*/  FMNMX.FTZ R141, R241, R10, !PT ;  /* 0x0000000af18d7209 */ /* 0x000fe40007810000 */
        /* <DEDUP_REMOVED lines=8> */
[----:B------:R-:W-:Y:S02]  /*7790*/  FMNMX.FTZ R141, R231, R141, !PT ;  /* 0x0000008de78d7209 */ /* 0x000fe40007810000 */
[----:B------:R-:W-:Y:S02]  /*77a0*/  FSEL R251, R42, -INF , P1 ;  /* 0xff8000002afb7808 */ /* 0x000fe40000800000 */
[----:B------:R-:W-:Y:S02]  /*77b0*/  ISETP.GT.AND P0, PT, R140, 0x49, PT ;  /* 0x000000498c00780c */ /* 0x000fe40003f04270 */
[----:B------:R-:W-:Y:S02]  /*77c0*/  MOV R19, R229 ;  /* 0x000000e500137202 */ /* 0x000fe40000000f00 */
[----:B------:R-:W-:Y:S02]  /*77d0*/  FSEL R229, R44, -INF , P6 ;  /* 0xff8000002ce57808 */ /* 0x000fe40003000000 */
[----:B------:R-:W-:Y:S02]  /*77e0*/  FMNMX.FTZ R0, R21, R0, !PT ;  /* 0x0000000015007209 */ /* 0x000fe40007810000 */
[----:B------:R-:W-:Y:S02]  /*77f0*/  FMNMX.FTZ R141, R230, R141, !PT ;  /* 0x0000008de68d7209 */ /* 0x000fe40007810000 */
[----:B------:R-:W-:Y:S02]  /*7800*/  FMNMX.FTZ R0, R251, R0, !PT ;  /* 0x00000000fb007209 */ /* 0x000fe40007810000 */
[----:B------:R-:W-:Y:S02]  /*7810*/  FSEL R250, R43, -INF , P0 ;  /* 0xff8000002bfa7808 */ /* 0x000fe40000000000 */
[----:B------:R-:W-:Y:S02]  /*7820*/  FSEL R228, R45, -INF , P5 ;  /* 0xff8000002de47808 */ /* 0x000fe40002800000 */
[----:B------:R-:W-:Y:S02]  /*7830*/  FMNMX.FTZ R141, R229, R141, !PT ;  /* 0x0000008de58d7209 */ /* 0x000fe40007810000 */
[----:B------:R-:W-:Y:S02]  /*7840*/  ISETP.GT.AND P1, PT, R140, 0x50, PT ;  /* 0x000000508c00780c */ /* 0x000fe40003f24270 */
[----:B------:R-:W-:Y:S02]  /*7850*/  FMNMX.FTZ R0, R250, R0, !PT ;  /* 0x00000000fa007209 */ /* 0x000fe40007810000 */
[----:B------:R-:W-:Y:S02]  /*7860*/  FSEL R249, R46, -INF , P1 ;  /* 0xff8000002ef97808 */ /* 0x000fe40000800000 */
[----:B------:R-:W-:Y:S02]  /*7870*/  FSEL R227, R48, -INF , P4 ;  /* 0xff80000030e37808 */ /* 0x000fe40002000000 */
[----:B------:R-:W-:Y:S02]  /*7880*/  ISETP.GT.AND P0, PT, R140, 0x51, PT ;  /* 0x000000518c00780c */ /* 0x000fe40003f04270 */
[----:B------:R-:W-:Y:S02]  /*7890*/  FMNMX.FTZ R141, R228, R141, !PT ;  /* 0x0000008de48d7209 */ /* 0x000fe40007810000 */
[----:B------:R-:W-:Y:S02]  /*78a0*/  FSEL R248, R47, -INF , P0 ;  /* 0xff8000002ff87808 */ /* 0x000fe40000000000 */
[----:B------:R-:W-:Y:S02]  /*78b0*/  MOV R26, R226 ;  /* 0x000000e2001a7202 */ /* 0x000fe40000000f00 */
[----:B------:R-:W-:Y:S02]  /*78c0*/  FSEL R226, R49, -INF , P3 ;  /* 0xff80000031e27808 */ /* 0x000fe40001800000 */
[----:B------:R-:W-:Y:S02]  /*78d0*/  FMNMX.FTZ R141, R227, R141, !PT ;  /* 0x0000008de38d7209 */ /* 0x000fe40007810000 */
[----:B------:R-:W-:Y:S02]  /*78e0*/  ISETP.GT.AND P0, PT, R140, 0x58, PT ;  /* 0x000000588c00780c */ /* 0x000fe40003f04270 */
[----:B------:R-:W-:Y:S02]  /*78f0*/  FMNMX.FTZ R0, R249, R0, !PT ;  /* 0x00000000f9007209 */ /* 0x000fe40007810000 */
[----:B------:R-:W-:Y:S02]  /*7900*/  FMNMX.FTZ R141, R226, R141, !PT ;  /* 0x0000008de28d7209 */ /* 0x000fe40007810000 */
[----:B------:R-:W-:Y:S02]  /*7910*/  ISETP.GT.AND P1, PT, R140, 0x59, PT ;  /* 0x000000598c00780c */ /* 0x000fe40003f24270 */
[----:B------:R-:W-:Y:S01]  /*7920*/  FSEL R247, R50, -INF , P0 ;  /* 0xff80000032f77808 */ /* 0x000fe20000000000 */
[----:B------:R-:W3:Y:S01]  /*7930*/  SHFL.BFLY PT, R11, R141, 0x2, 0x1f ;  /* 0x0c401f008d0b7f89 */ /* 0x000ee200000e0000 */
[----:B------:R-:W-:Y:S02]  /*7940*/  FMNMX.FTZ R0, R248, R0, !PT ;  /* 0x00000000f8007209 */ /* 0x000fe40007810000 */
[----:B------:R-:W-:Y:S02]  /*7950*/  FSEL R246, R51, -INF , P1 ;  /* 0xff80000033f67808 */ /* 0x000fe40000800000 */
[----:B------:R-:W-:Y:S02]  /*7960*/  FMNMX.FTZ R0, R247, R0, !PT ;  /* 0x00000000f7007209 */ /* 0x000fe40007810000 */
[----:B------:R-:W-:Y:S02]  /*7970*/  MOV R23, R217 ;  /* 0x000000d900177202 */ /* 0x000fe40000000f00 */
[----:B------:R-:W-:Y:S05]  /*7980*/  FMNMX.FTZ R0, R246, R0, !PT ;  /* 0x00000000f6007209 */ /* 0x000fea0007810000 */
[----:B------:R-:W4:Y:S01]  /*7990*/  SHFL.BFLY PT, R10, R0, 0x2, 0x1f ;  /* 0x0c401f00000a7f89 */ /* 0x000f2200000e0000 */
[----:B---3--:R-:W-:Y:S07]  /*79a0*/  FMNMX.FTZ R141, R141, R11, !PT ;  /* 0x0000000b8d8d7209 */ /* 0x008fee0007810000 */
[----:B------:R-:W3:Y:S01]  /*79b0*/  SHFL.BFLY PT, R11, R141, 0x1, 0x1f ;  /* 0x0c201f008d0b7f89 */ /* 0x000ee200000e0000 */
[----:B----4-:R-:W-:Y:S07]  /*79c0*/  FMNMX.FTZ R0, R0, R10, !PT ;  /* 0x0000000a00007209 */ /* 0x010fee0007810000 */
[----:B------:R-:W4:Y:S01]  /*79d0*/  SHFL.BFLY PT, R140, R0, 0x1, 0x1f ;  /* 0x0c201f00008c7f89 */ /* 0x000f2200000e0000 */
[----:B---3--:R-:W-:Y:S04]  /*79e0*/  FMNMX.FTZ R141, R141, R11, !PT ;  /* 0x0000000b8d8d7209 */ /* 0x008fe80007810000 */
[C---:B------:R-:W-:Y:S01]  /*79f0*/  FSETP.NEU.FTZ.AND P1, PT, R141.reuse, -INF , PT ;  /* 0xff8000008d00780b */ /* 0x040fe20003f3d000 */
[----:B------:R-:W-:Y:S05]  /*7a00*/  FMUL.FTZ R143, R141, c[0x0][0x2d0] ;  /* 0x0000b4008d8f7a20 */ /* 0x000fea0000410000 */
[----:B------:R-:W-:Y:S02]  /*7a10*/  FSEL R143, R143, RZ, P1 ;  /* 0x000000ff8f8f7208 */ /* 0x000fe40000800000 */
[----:B----4-:R-:W-:Y:S03]  /*7a20*/  FMNMX.FTZ R140, R0, R140, !PT ;  /* 0x0000008c008c7209 */ /* 0x010fe60007810000 */
[--C-:B------:R-:W-:Y:S01]  /*7a30*/  FFMA.FTZ R4, R4, c[0x0][0x2d0], -R143.reuse ;  /* 0x0000b40004047a23 */ /* 0x100fe2000001088f */
[----:B------:R-:W-:Y:S01]  /*7a40*/  FSEL R0, R141, RZ, P1 ;  /* 0x000000ff8d007208 */ /* 0x000fe20000800000 */
[--C-:B------:R-:W-:Y:S01]  /*7a50*/  FFMA.FTZ R5, R5, c[0x0][0x2d0], -R143.reuse ;  /* 0x0000b40005057a23 */ /* 0x100fe2000001088f */
[----:B------:R-:W-:Y:S01]  /*7a60*/  FSETP.NEU.FTZ.AND P0, PT, R140, -INF , PT ;  /* 0xff8000008c00780b */ /* 0x000fe20003f1d000 */
[----:B------:R-:W-:Y:S01]  /*7a70*/  FFMA.FTZ R8, R8, c[0x0][0x2d0], -R143 ;  /* 0x0000b40008087a23 */ /* 0x000fe2000001088f */
[----:B------:R-:W-:Y:S01]  /*7a80*/  MUFU.EX2 R201, R4 ;  /* 0x0000000400c97308 */ /* 0x000fe20000000800 */
[----:B------:R-:W-:Y:S02]  /*7a90*/  FADD.FTZ R0, -R0, R2 ;  /* 0x0000000200007221 */ /* 0x000fe40000010100 */
[----:B------:R-:W-:Y:S02]  /*7aa0*/  FMUL.FTZ R200, R140, c[0x0][0x2d0] ;  /* 0x0000b4008cc87a20 */ /* 0x000fe40000410000 */
[----:B------:R-:W-:Y:S03]  /*7ab0*/  FMUL.FTZ R0, R0, c[0x0][0x2d0] ;  /* 0x0000b40000007a20 */ /* 0x000fe60000410000 */
[----:B------:R-:W-:Y:S02]  /*7ac0*/  FSEL R200, R200, RZ, P0 ;  /* 0x000000ffc8c87208 */ /* 0x000fe40000000000 */
[----:B------:R-:W3:Y:S03]  /*7ad0*/  MUFU.EX2 R2, R0 ;  /* 0x0000000000027308 */ /* 0x000ee60000000800 */
[--C-:B------:R-:W-:Y:S02]  /*7ae0*/  FFMA.FTZ R6, R6, c[0x0][0x2d0], -R200.reuse ;  /* 0x0000b40006067a23 */ /* 0x100fe400000108c8 */
[--C-:B------:R-:W-:Y:S05]  /*7af0*/  FFMA.FTZ R7, R7, c[0x0][0x2d0], -R200.reuse ;  /* 0x0000b40007077a23 */ /* 0x100fea00000108c8 */
[----:B------:R4:W-:Y:S10]  /*7b00*/  MUFU.EX2 R203, R8 ;  /* 0x0000000800cb7308 */ /* 0x0009f40000000800 */
[----:B------:R5:W-:Y:S01]  /*7b10*/  MUFU.EX2 R202, R5 ;  /* 0x0000000500ca7308 */ /* 0x000be20000000800 */
[----:B---3--:R-:W-:Y:S01]  /*7b20*/  FMUL.FTZ R33, R2, R121 ;  /* 0x0000007902217220 */ /* 0x008fe20000410000 */
[----:B------:R-:W-:Y:S01]  /*7b30*/  FSEL R0, R140, RZ, P0 ;  /* 0x000000ff8c007208 */ /* 0x000fe20000000000 */
[----:B------:R-:W3:Y:S01]  /*7b40*/  LDL.LU R121, [R1+0xc] ;  /* 0x00000c0001797983 */ /* 0x000ee20000300800 */
[C---:B------:R-:W-:Y:S02]  /*7b50*/  FMUL.FTZ R4, R2.reuse, R148 ;  /* 0x0000009402047220 */ /* 0x040fe40000410000 */
[----:B------:R-:W-:Y:S04]  /*7b60*/  FMUL.FTZ R24, R2, R112 ;  /* 0x0000007002187220 */ /* 0x000fe80000410000 */
[----:B------:R-:W-:Y:S01]  /*7b70*/  MUFU.EX2 R142, R6 ;  /* 0x00000006008e7308 */ /* 0x000fe20000000800 */
[----:B------:R-:W-:Y:S02]  /*7b80*/  FADD.FTZ R0, -R0, R3 ;  /* 0x0000000300007221 */ /* 0x000fe40000010100 */
[----:B------:R-:W-:Y:S02]  /*7b90*/  FFMA.FTZ R3, R9, c[0x0][0x2d0], -R143 ;  /* 0x0000b40009037a23 */ /* 0x000fe4000001088f */
[----:B------:R-:W-:Y:S02]  /*7ba0*/  FMUL.FTZ R0, R0, c[0x0][0x2d0] ;  /* 0x0000b40000007a20 */ /* 0x000fe40000410000 */
[C---:B----4-:R-:W-:Y:S02]  /*7bb0*/  FMUL.FTZ R8, R2.reuse, R144 ;  /* 0x0000009002087220 */ /* 0x050fe40000410000 */
[C---:B------:R-:W-:Y:S01]  /*7bc0*/  FMUL.FTZ R9, R2.reuse, R145 ;  /* 0x0000009102097220 */ /* 0x040fe20000410000 */
[----:B------:R-:W4:Y:S01]  /*7bd0*/  MUFU.EX2 R217, R7 ;  /* 0x0000000700d97308 */ /* 0x000f220000000800 */
[C---:B------:R-:W-:Y:S02]  /*7be0*/  FMUL.FTZ R25, R2.reuse, R113 ;  /* 0x0000007102197220 */ /* 0x040fe40000410000 */
[C---:B------:R-:W-:Y:S02]  /*7bf0*/  FMUL.FTZ R28, R2.reuse, R116 ;  /* 0x00000074021c7220 */ /* 0x040fe40000410000 */
[C---:B-----5:R-:W-:Y:S01]  /*7c00*/  FMUL.FTZ R5, R2.reuse, R149 ;  /* 0x0000009502057220 */ /* 0x060fe20000410000 */
[----:B------:R-:W-:Y:S01]  /*7c10*/  MOV R149, R15 ;  /* 0x0000000f00957202 */ /* 0x000fe20000000f00 */
[C---:B------:R-:W-:Y:S01]  /*7c20*/  FMUL.FTZ R29, R2.reuse, R117 ;  /* 0x00000075021d7220 */ /* 0x040fe20000410000 */
[----:B------:R-:W-:Y:S01]  /*7c30*/  MOV R117, R27 ;  /* 0x0000001b00757202 */ /* 0x000fe20000000f00 */
[C---:B------:R-:W-:Y:S01]  /*7c40*/  FMUL.FTZ R32, R2.reuse, R120 ;  /* 0x0000007802207220 */ /* 0x040fe20000410000 */
[----:B------:R-:W5:Y:S01]  /*7c50*/  MUFU.EX2 R0, R0 ;  /* 0x0000000000007308 */ /* 0x000f620000000800 */
[C---:B------:R-:W-:Y:S01]  /*7c60*/  FMUL.FTZ R36, R2.reuse, R124 ;  /* 0x0000007c02247220 */ /* 0x040fe20000410000 */
[----:B------:R-:W-:Y:S01]  /*7c70*/  MOV R120, R19 ;  /* 0x0000001300787202 */ /* 0x000fe20000000f00 */
[C---:B------:R-:W-:Y:S02]  /*7c80*/  FMUL.FTZ R37, R2.reuse, R125 ;  /* 0x0000007d02257220 */ /* 0x040fe40000410000 */
        /* <DEDUP_REMOVED lines=31> */
[C---:B--2---:R-:W-:Y:S02]  /*7e80*/  FFMA.FTZ R144, R2.reuse, R12, R201 ;  /* 0x0000000c02907223 */ /* 0x044fe400000100c9 */
[C---:B------:R-:W-:Y:S02]  /*7e90*/  FMUL.FTZ R12, R2.reuse, R100 ;  /* 0x00000064020c7220 */ /* 0x040fe40000410000 */
[----:B------:R-:W-:Y:S02]  /*7ea0*/  IMAD.MOV.U32 R100, RZ, RZ, R13 ;  /* 0x000000ffff647224 */ /* 0x000fe400078e000d */
[C---:B------:R-:W-:Y:S01]  /*7eb0*/  FMUL.FTZ R13, R2.reuse, R101 ;  /* 0x00000065020d7220 */ /* 0x040fe20000410000 */
[----:B------:R-:W-:Y:S01]  /*7ec0*/  MOV R101, R16 ;  /* 0x0000001000657202 */ /* 0x000fe20000000f00 */
[C---:B------:R-:W-:Y:S02]  /*7ed0*/  FMUL.FTZ R16, R2.reuse, R104 ;  /* 0x0000006802107220 */ /* 0x040fe40000410000 */
[----:B------:R-:W-:Y:S02]  /*7ee0*/  IMAD.MOV.U32 R104, RZ, RZ, R17 ;  /* 0x000000ffff687224 */ /* 0x000fe400078e0011 */
[C---:B------:R-:W-:Y:S01]  /*7ef0*/  FMUL.FTZ R17, R2.reuse, R105 ;  /* 0x0000006902117220 */ /* 0x040fe20000410000 */
[----:B------:R-:W-:Y:S01]  /*7f00*/  MOV R105, R20 ;  /* 0x0000001400697202 */ /* 0x000fe20000000f00 */
[C---:B------:R-:W-:Y:S02]  /*7f10*/  FMUL.FTZ R20, R2.reuse, R108 ;  /* 0x0000006c02147220 */ /* 0x040fe40000410000 */
[----:B------:R-:W-:Y:S02]  /*7f20*/  IMAD.MOV.U32 R108, RZ, RZ, R21 ;  /* 0x000000ffff6c7224 */ /* 0x000fe400078e0015 */
[----:B------:R-:W-:Y:S01]  /*7f30*/  FMUL.FTZ R21, R2, R109 ;  /* 0x0000006d02157220 */ /* 0x000fe20000410000 */
[----:B------:R-:W-:Y:S01]  /*7f40*/  MOV R109, R23 ;  /* 0x00000017006d7202 */ /* 0x000fe20000000f00 */
[----:B------:R-:W-:Y:S01]  /*7f50*/  FFMA.FTZ R2, R205, c[0x0][0x2d0], -R200 ;  /* 0x0000b400cd027a23 */ /* 0x000fe200000108c8 */
[----:B------:R-:W-:Y:S01]  /*7f60*/  MOV R205, R101 ;  /* 0x0000006500cd7202 */ /* 0x000fe20000000f00 */
[----:B------:R-:W-:Y:S01]  /*7f70*/  IMAD.MOV.U32 R112, RZ, RZ, R22 ;  /* 0x000000ffff707224 */ /* 0x000fe200078e0016 */
[----:B----4-:R-:W-:Y:S01]  /*7f80*/  F2FP.PACK_AB R101, R217, R142 ;  /* 0x0000008ed965723e */ /* 0x010fe200000000ff */
[C---:B-----5:R-:W-:Y:S02]  /*7f90*/  FMUL.FTZ R22, R0.reuse, R110 ;  /* 0x0000006e00167220 */ /* 0x060fe40000410000 */
[----:B------:R2:W-:Y:S01]  /*7fa0*/  MUFU.EX2 R110, R2 ;  /* 0x00000002006e7308 */ /* 0x0005e20000000800 */
[----:B------:R-:W-:Y:S01]  /*7fb0*/  IMAD.MOV.U32 R145, RZ, RZ, R18 ;  /* 0x000000ffff917224 */ /* 0x000fe200078e0012 */
[----:B------:R-:W-:Y:S01]  /*7fc0*/  MOV R137, R112 ;  /* 0x0000007000897202 */ /* 0x000fe20000000f00 */
[C---:B------:R-:W-:Y:S02]  /*7fd0*/  FMUL.FTZ R18, R0.reuse, R106 ;  /* 0x0000006a00127220 */ /* 0x040fe40000410000 */
[C---:B------:R-:W-:Y:S02]  /*7fe0*/  FMUL.FTZ R19, R0.reuse, R107 ;  /* 0x0000006b00137220 */ /* 0x040fe40000410000 */
[----:B------:R-:W-:Y:S02]  /*7ff0*/  IMAD.MOV.U32 R148, RZ, RZ, R14 ;  /* 0x000000ffff947224 */ /* 0x000fe400078e000e */
[C---:B------:R-:W-:Y:S02]  /*8000*/  FMUL.FTZ R6, R0.reuse, R150 ;  /* 0x0000009600067220 */ /* 0x040fe40000410000 */
[C---:B------:R-:W-:Y:S01]  /*8010*/  FMUL.FTZ R7, R0.reuse, R151 ;  /* 0x0000009700077220 */ /* 0x040fe20000410000 */
[----:B------:R-:W-:Y:S01]  /*8020*/  MOV R151, R117 ;  /* 0x0000007500977202 */ /* 0x000fe20000000f00 */
[C---:B------:R-:W-:Y:S02]  /*8030*/  FMUL.FTZ R10, R0.reuse, R146 ;  /* 0x00000092000a7220 */ /* 0x040fe40000410000 */
[C---:B------:R-:W-:Y:S01]  /*8040*/  FMUL.FTZ R11, R0.reuse, R147 ;  /* 0x00000093000b7220 */ /* 0x040fe20000410000 */
[----:B------:R-:W-:Y:S01]  /*8050*/  MOV R147, R108 ;  /* 0x0000006c00937202 */ /* 0x000fe20000000f00 */
[C---:B------:R-:W-:Y:S01]  /*8060*/  FMUL.FTZ R14, R0.reuse, R102 ;  /* 0x00000066000e7220 */ /* 0x040fe20000410000 */
        /* <DEDUP_REMOVED lines=43> */
[----:B------:R-:W-:Y:S02]  /*8320*/  IMAD.MOV.U32 R138, RZ, RZ, R105 ;  /* 0x000000ffff8a7224 */ /* 0x000fe400078e0069 */
[----:B--2---:R-:W-:Y:S02]  /*8330*/  FFMA.FTZ R2, R207, c[0x0][0x2d0], -R200 ;  /* 0x0000b400cf027a23 */ /* 0x004fe400000108c8 */
[----:B------:R-:W-:Y:S01]  /*8340*/  IMAD.MOV.U32 R207, RZ, RZ, R100 ;  /* 0x000000ffffcf7224 */ /* 0x000fe200078e0064 */
[----:B------:R-:W-:Y:S01]  /*8350*/  F2FP.PACK_AB R100, R202, R201 ;  /* 0x000000c9ca64723e */ /* 0x000fe200000000ff */
[----:B------:R-:W1:Y:S01]  /*8360*/  MUFU.EX2 R117, R2 ;  /* 0x0000000200757308 */ /* 0x000e620000000800 */
[----:B------:R-:W-:Y:S02]  /*8370*/  IMAD.MOV.U32 R146, RZ, RZ, R109 ;  /* 0x000000ffff927224 */ /* 0x000fe400078e006d */
[--C-:B------:R-:W-:Y:S02]  /*8380*/  FFMA.FTZ R109, R218, c[0x0][0x2d0], -R143.reuse ;  /* 0x0000b400da6d7a23 */ /* 0x100fe4000001088f */
[--C-:B------:R-:W-:Y:S02]  /*8390*/  FFMA.FTZ R108, R219, c[0x0][0x2d0], -R143.reuse ;  /* 0x0000b400db6c7a23 */ /* 0x100fe4000001088f */
[----:B------:R-:W-:Y:S02]  /*83a0*/  FADD.FTZ R144, R202, R144 ;  /* 0x00000090ca907221 */ /* 0x000fe40000010000 */
[--C-:B------:R-:W-:Y:S01]  /*83b0*/  FFMA.FTZ R114, R244, c[0x0][0x2d0], -R143.reuse ;  /* 0x0000b400f4727a23 */ /* 0x100fe2000001088f */
[----:B------:R-:W-:Y:S01]  /*83c0*/  MUFU.EX2 R112, R109 ;  /* 0x0000006d00707308 */ /* 0x000fe20000000800 */
[----:B------:R-:W-:Y:S02]  /*83d0*/  FADD.FTZ R144, R203, R144 ;  /* 0x00000090cb907221 */ /* 0x000fe40000010000 */
[--C-:B------:R-:W-:Y:S02]  /*83e0*/  FFMA.FTZ R115, R242, c[0x0][0x2d0], -R143.reuse ;  /* 0x0000b400f2737a23 */ /* 0x100fe4000001088f */
[--C-:B------:R-:W-:Y:S02]  /*83f0*/  FFMA.FTZ R136, R230, c[0x0][0x2d0], -R143.reuse ;  /* 0x0000b400e6887a23 */ /* 0x100fe4000001088f */
[----:B------:R-:W-:Y:S02]  /*8400*/  IMAD.MOV.U32 R244, RZ, RZ, R120 ;  /* 0x000000fffff47224 */ /* 0x000fe400078e0078 */
[----:B------:R-:W-:Y:S01]  /*8410*/  FFMA.FTZ R120, R250, c[0x0][0x2d0], -R200 ;  /* 0x0000b400fa787a23 */ /* 0x000fe200000108c8 */
[----:B------:R2:W4:Y:S01]  /*8420*/  MUFU.EX2 R123, R108 ;  /* 0x0000006c007b7308 */ /* 0x0005220000000800 */
[----:B------:R-:W-:Y:S02]  /*8430*/  IMAD.MOV.U32 R150, RZ, RZ, R116 ;  /* 0x000000ffff967224 */ /* 0x000fe400078e0074 */
[--C-:B------:R-:W-:Y:S01]  /*8440*/  FFMA.FTZ R116, R241, c[0x0][0x2d0], -R143.reuse ;  /* 0x0000b400f1747a23 */ /* 0x100fe2000001088f */
[----:B-1----:R-:W-:Y:S01]  /*8450*/  F2FP.PACK_AB R103, R117, R110 ;  /* 0x0000006e7567723e */ /* 0x002fe200000000ff */
[----:B------:R-:W-:Y:S01]  /*8460*/  IMAD.IADD R2, R213, 0x1, R204 ;  /* 0x00000001d5027824 */ /* 0x000fe200078e02cc */
[----:B------:R-:W-:Y:S01]  /*8470*/  MOV R241, R137 ;  /* 0x0000008900f17202 */ /* 0x000fe20000000f00 */
[--C-:B------:R-:W-:Y:S01]  /*8480*/  FFMA.FTZ R135, R231, c[0x0][0x2d0], -R143.reuse ;  /* 0x0000b400e7877a23 */ /* 0x100fe2000001088f */
[----:B------:R-:W-:Y:S01]  /*8490*/  MOV R242, R150 ;  /* 0x0000009600f27202 */ /* 0x000fe20000000f00 */
[--C-:B------:R-:W-:Y:S01]  /*84a0*/  FFMA.FTZ R134, R236, c[0x0][0x2d0], -R143.reuse ;  /* 0x0000b400ec867a23 */ /* 0x100fe2000001088f */
[----:B------:R-:W-:Y:S01]  /*84b0*/  ISETP.GE.AND P4, PT, R241, 0x1, PT ;  /* 0x00000001f100780c */ /* 0x000fe20003f86270 */
[----:B------:R1:W-:Y:S01]  /*84c0*/  MUFU.EX2 R236, R116 ;  /* 0x0000007400ec7308 */ /* 0x0003e20000000800 */
[--C-:B------:R-:W-:Y:S02]  /*84d0*/  FFMA.FTZ R219, R227, c[0x0][0x2d0], -R143.reuse ;  /* 0x0000b400e3db7a23 */ /* 0x100fe4000001088f */
[--C-:B------:R-:W-:Y:S07]  /*84e0*/  FFMA.FTZ R218, R248, c[0x0][0x2d0], -R200.reuse ;  /* 0x0000b400f8da7a23 */ /* 0x100fee00000108c8 */
[----:B------:R-:W-:Y:S01]  /*84f0*/  MUFU.EX2 R230, R135 ;  /* 0x0000008700e67308 */ /* 0x000fe20000000800 */
[--C-:B--2---:R-:W-:Y:S09]  /*8500*/  FFMA.FTZ R108, R232, c[0x0][0x2d0], -R143.reuse ;  /* 0x0000b400e86c7a23 */ /* 0x104ff2000001088f */
[----:B------:R2:W-:Y:S01]  /*8510*/  MUFU.EX2 R122, R108 ;  /* 0x0000006c007a7308 */ /* 0x0005e20000000800 */
[----:B-1----:R-:W-:Y:S09]  /*8520*/  FFMA.FTZ R116, R147, c[0x0][0x2d0], -R200 ;  /* 0x0000b40093747a23 */ /* 0x002ff200000108c8 */
[----:B------:R-:W-:Y:S10]  /*8530*/  MUFU.EX2 R227, R116 ;  /* 0x0000007400e37308 */ /* 0x000ff40000000800 */
[----:B------:R-:W-:Y:S01]  /*8540*/  MUFU.EX2 R218, R218 ;  /* 0x000000da00da7308 */ /* 0x000fe20000000800 */
[--C-:B--2---:R-:W-:Y:S02]  /*8550*/  FFMA.FTZ R108, R233, c[0x0][0x2d0], -R143.reuse ;  /* 0x0000b400e96c7a23 */ /* 0x104fe4000001088f */
[----:B---3--:R-:W-:Y:S01]  /*8560*/  FFMA.FTZ R111, R0, R121, R142 ;  /* 0x00000079006f7223 */ /* 0x008fe2000001008e */
[----:B------:R-:W-:Y:S01]  /*8570*/  IADD3 R142, R209, R2, RZ ;  /* 0x00000002d18e7210 */ /* 0x000fe20007ffe0ff */
[----:B------:R-:W-:Y:S05]  /*8580*/  IMAD.IADD R0, R212, 0x1, R204 ;  /* 0x00000001d4007824 */ /* 0x000fea00078e02cc */
[----:B------:R1:W-:Y:S01]  /*8590*/  MUFU.EX2 R130, R108 ;  /* 0x0000006c00827308 */ /* 0x0003e20000000800 */
[--C-:B------:R-:W-:Y:S01]  /*85a0*/  FFMA.FTZ R204, R247, c[0x0][0x2d0], -R200.reuse ;  /* 0x0000b400f7cc7a23 */ /* 0x100fe200000108c8 */
[----:B------:R-:W2:Y:S01]  /*85b0*/  LDSM.16.MT88.4 R104, [R0] ;  /* 0x000000000068783b */ /* 0x000ea20000004200 */
[----:B------:R-:W-:Y:S07]  /*85c0*/  IADD3 R3, R209, R0, RZ ;  /* 0x00000000d1037210 */ /* 0x000fee0007ffe0ff */
[----:B------:R-:W-:Y:S10]  /*85d0*/  MUFU.EX2 R219, R219 ;  /* 0x000000db00db7308 */ /* 0x000ff40000000800 */
[----:B------:R-:W-:Y:S01]  /*85e0*/  MUFU.EX2 R204, R204 ;  /* 0x000000cc00cc7308 */ /* 0x000fe20000000800 */
[--C-:B-1----:R-:W-:Y:S09]  /*85f0*/  FFMA.FTZ R108, R234, c[0x0][0x2d0], -R200.reuse ;  /* 0x0000b400ea6c7a23 */ /* 0x102ff200000108c8 */
[----:B------:R1:W-:Y:S01]  /*8600*/  MUFU.EX2 R128, R108 ;  /* 0x0000006c00807308 */ /* 0x0003e20000000800 */
[C---:B--2---:R-:W-:Y:S08]  /*8610*/  HMMA.16816.F32 R4, R100.reuse, R104, R4 ;  /* 0x000000686404723c */ /* 0x044ff00000001804 */
[C---:B------:R-:W-:Y:S01]  /*8620*/  HMMA.16816.F32 R8, R100.reuse, R106, R8 ;  /* 0x0000006a6408723c */ /* 0x040fe20000001808 */
[----:B------:R-:W2:Y:S03]  /*8630*/  LDSM.16.MT88.4 R104, [R3] ;  /* 0x000000000368783b */ /* 0x000ea60000004200 */
[--C-:B-1----:R-:W-:Y:S04]  /*8640*/  FFMA.FTZ R108, R235, c[0x0][0x2d0], -R200.reuse ;  /* 0x0000b400eb6c7a23 */ /* 0x102fe800000108c8 */
[----:B------:R1:W-:Y:S04]  /*8650*/  MUFU.EX2 R131, R108 ;  /* 0x0000006c00837308 */ /* 0x0003e80000000800 */
[--C-:B-1----:R-:W-:Y:S06]  /*8660*/  FFMA.FTZ R108, R237, c[0x0][0x2d0], -R143.reuse ;  /* 0x0000b400ed6c7a23 */ /* 0x102fec000001088f */
[----:B------:R-:W-:Y:S01]  /*8670*/  MUFU.EX2 R237, R115 ;  /* 0x0000007300ed7308 */ /* 0x000fe20000000800 */
[C---:B--2---:R-:W-:Y:S09]  /*8680*/  HMMA.16816.F32 R12, R100.reuse, R104, R12 ;  /* 0x00000068640c723c */ /* 0x044ff2000000180c */
[----:B------:R1:W-:Y:S01]  /*8690*/  MUFU.EX2 R132, R108 ;  /* 0x0000006c00847308 */ /* 0x0003e20000000800 */
[C---:B------:R-:W-:Y:S01]  /*86a0*/  HMMA.16816.F32 R16, R100.reuse, R106, R16 ;  /* 0x0000006a6410723c */ /* 0x040fe20000001810 */
[----:B------:R-:W2:Y:S02]  /*86b0*/  LDSM.16.MT88.4 R104, [R2] ;  /* 0x000000000268783b */ /* 0x000ea40000004200 */
[----:B-1----:R-:W-:Y:S02]  /*86c0*/  FFMA.FTZ R108, R239, c[0x0][0x2d0], -R143 ;  /* 0x0000b400ef6c7a23 */ /* 0x002fe4000001088f */
[----:B------:R-:W-:Y:S04]  /*86d0*/  IMAD.MOV.U32 R239, RZ, RZ, R149 ;  /* 0x000000ffffef7224 */ /* 0x000fe800078e0095 */
[----:B------:R-:W-:Y:S01]  /*86e0*/  MUFU.EX2 R133, R108 ;  /* 0x0000006c00857308 */ /* 0x000fe20000000800 */
[C---:B--2---:R-:W-:Y:S08]  /*86f0*/  HMMA.16816.F32 R20, R100.reuse, R104, R20 ;  /* 0x000000686414723c */ /* 0x044ff00000001814 */
[C---:B------:R-:W-:Y:S01]  /*8700*/  HMMA.16816.F32 R24, R100.reuse, R106, R24 ;  /* 0x0000006a6418723c */ /* 0x040fe20000001818 */
[----:B------:R-:W1:Y:S07]  /*8710*/  LDSM.16.MT88.4 R104, [R142] ;  /* 0x000000008e68783b */ /* 0x000e6e0000004200 */
        /* <DEDUP_REMOVED lines=28> */
[----:B------:R-:W-:Y:S03]  /*88e0*/  FFMA.FTZ R220, R229, c[0x0][0x2d0], -R143 ;  /* 0x0000b400e5dc7a23 */ /* 0x000fe6000001088f */
[--C-:B------:R-:W-:Y:S06]  /*88f0*/  FFMA.FTZ R100, R225, c[0x0][0x2d0], -R200.reuse ;  /* 0x0000b400e1647a23 */ /* 0x100fec00000108c8 */
[----:B------:R2:W-:Y:S10]  /*8900*/  MUFU.EX2 R126, R100 ;  /* 0x00000064007e7308 */ /* 0x0005f40000000800 */
[----:B------:R-:W-:Y:S01]  /*8910*/  MUFU.EX2 R229, R136 ;  /* 0x0000008800e57308 */ /* 0x000fe20000000800 */
[----:B-1----:R-:W-:Y:S09]  /*8920*/  FFMA.FTZ R104, R221, c[0x0][0x2d0], -R200 ;  /* 0x0000b400dd687a23 */ /* 0x002ff200000108c8 */
[----:B------:R1:W3:Y:S01]  /*8930*/  MUFU.EX2 R121, R104 ;  /* 0x0000006800797308 */ /* 0x0002e20000000800 */
[----:B--2---:R-:W-:Y:S02]  /*8940*/  FADD.FTZ R100, R217, R111 ;  /* 0x0000006fd9647221 */ /* 0x004fe40000010000 */
[--C-:B------:R-:W-:Y:S02]  /*8950*/  FFMA.FTZ R217, R228, c[0x0][0x2d0], -R143.reuse ;  /* 0x0000b400e4d97a23 */ /* 0x100fe4000001088f */
[----:B------:R-:W-:Y:S01]  /*8960*/  FADD.FTZ R118, R110, R100 ;  /* 0x000000646e767221 */ /* 0x000fe20000010000 */
[----:B----4-:R-:W-:Y:S01]  /*8970*/  F2FP.PACK_AB R100, R123, R112 ;  /* 0x000000707b64723e */ /* 0x010fe200000000ff */
[----:B------:R-:W-:Y:S03]  /*8980*/  LDSM.16.MT88.4 R108, [R3+0x1000] ;  /* 0x00100000036c783b */ /* 0x000fe60000004200 */
[----:B------:R-:W-:Y:S01]  /*8990*/  MUFU.EX2 R228, R134 ;  /* 0x0000008600e47308 */ /* 0x000fe20000000800 */
[----:B------:R-:W-:Y:S09]  /*89a0*/  FADD.FTZ R117, R117, R118 ;  /* 0x0000007675757221 */ /* 0x000ff20000010000 */
[----:B------:R-:W-:Y:S01]  /*89b0*/  MUFU.EX2 R220, R220 ;  /* 0x000000dc00dc7308 */ /* 0x000fe20000000800 */
[--C-:B-1----:R-:W-:Y:S01]  /*89c0*/  FFMA.FTZ R104, R224, c[0x0][0x2d0], -R143.reuse ;  /* 0x0000b400e0687a23 */ /* 0x102fe2000001088f */
[----:B---3--:R-:W-:Y:S08]  /*89d0*/  F2FP.PACK_AB R101, R121, R119 ;  /* 0x000000777965723e */ /* 0x008ff000000000ff */
[----:B------:R1:W-:Y:S10]  /*89e0*/  MUFU.EX2 R124, R104 ;  /* 0x00000068007c7308 */ /* 0x0003f40000000800 */
[----:B------:R-:W-:Y:S10]  /*89f0*/  MUFU.EX2 R224, R120 ;  /* 0x0000007800e07308 */ /* 0x000ff40000000800 */
[----:B------:R-:W-:Y:S01]  /*8a00*/  MUFU.EX2 R217, R217 ;  /* 0x000000d900d97308 */ /* 0x000fe20000000800 */
[--C-:B-1----:R-:W-:Y:S02]  /*8a10*/  FFMA.FTZ R104, R223, c[0x0][0x2d0], -R143.reuse ;  /* 0x0000b400df687a23 */ /* 0x102fe4000001088f */
[--C-:B------:R-:W-:Y:S02]  /*8a20*/  FFMA.FTZ R223, R238, c[0x0][0x2d0], -R143.reuse ;  /* 0x0000b400eedf7a23 */ /* 0x100fe4000001088f */
[----:B------:R-:W2:Y:S05]  /*8a30*/  LDL R238, [R1+0x54] ;  /* 0x0000540001ee7983 */ /* 0x000eaa0000100800 */
[----:B------:R1:W3:Y:S10]  /*8a40*/  MUFU.EX2 R129, R104 ;  /* 0x0000006800817308 */ /* 0x0002f40000000800 */
[----:B------:R-:W-:Y:S01]  /*8a50*/  MUFU.EX2 R223, R223 ;  /* 0x000000df00df7308 */ /* 0x000fe20000000800 */
[--C-:B-1----:R-:W-:Y:S01]  /*8a60*/  FFMA.FTZ R104, R222, c[0x0][0x2d0], -R200.reuse ;  /* 0x0000b400de687a23 */ /* 0x102fe200000108c8 */
[----:B---3--:R-:W-:Y:S08]  /*8a70*/  F2FP.PACK_AB R102, R129, R124 ;  /* 0x0000007c8166723e */ /* 0x008ff000000000ff */
[----:B------:R-:W-:Y:S10]  /*8a80*/  MUFU.EX2 R222, R114 ;  /* 0x0000007200de7308 */ /* 0x000ff40000000800 */
[----:B------:R1:W3:Y:S02]  /*8a90*/  MUFU.EX2 R125, R104 ;  /* 0x00000068007d7308 */ /* 0x0002e40000000800 */
[----:B-1----:R-:W1:Y:S01]  /*8aa0*/  LDSM.16.MT88.4 R104, [R0+0x800] ;  /* 0x000800000068783b */ /* 0x002e620000004200 */
[----:B---3--:R-:W-:Y:S07]  /*8ab0*/  F2FP.PACK_AB R103, R126, R125 ;  /* 0x0000007d7e67723e */ /* 0x008fee00000000ff */
        /* <DEDUP_REMOVED lines=34> */
[----:B------:R-:W-:Y:S01]  /*8ce0*/  FFMA.FTZ R104, R240, c[0x0][0x2d0], -R200 ;  /* 0x0000b400f0687a23 */ /* 0x000fe200000108c8 */
[----:B------:R-:W-:Y:S03]  /*8cf0*/  HMMA.16816.F32 R96, R100, R106, R96 ;  /* 0x0000006a6460723c */ /* 0x000fe60000001860 */
[----:B------:R1:W-:Y:S01]  /*8d00*/  MUFU.EX2 R127, R104 ;  /* 0x00000068007f7308 */ /* 0x0003e20000000800 */
[----:B------:R-:W-:Y:S03]  /*8d10*/  IMAD.MOV.U32 R240, RZ, RZ, R146 ;  /* 0x000000fffff07224 */ /* 0x000fe600078e0092 */
[----:B------:R-:W-:Y:S01]  /*8d20*/  FFMA.FTZ R101, R245, c[0x0][0x2d0], -R200 ;  /* 0x0000b400f5657a23 */ /* 0x000fe200000108c8 */
[----:B------:R-:W-:Y:S01]  /*8d30*/  F2FP.PACK_AB R102, R133, R132 ;  /* 0x000000848566723e */ /* 0x000fe200000000ff */
[----:B------:R-:W-:Y:S03]  /*8d40*/  FADD.FTZ R100, R113, R144 ;  /* 0x0000009071647221 */ /* 0x000fe60000010000 */
[--C-:B------:R-:W-:Y:S01]  /*8d50*/  FFMA.FTZ R113, R243, c[0x0][0x2d0], -R143.reuse ;  /* 0x0000b400f3717a23 */ /* 0x100fe2000001088f */
[----:B------:R3:W4:Y:S01]  /*8d60*/  MUFU.EX2 R221, R101 ;  /* 0x0000006500dd7308 */ /* 0x0007220000000800 */
[----:B------:R-:W-:Y:S01]  /*8d70*/  FADD.FTZ R118, R112, R100 ;  /* 0x0000006470767221 */ /* 0x000fe20000010000 */
[----:B------:R-:W-:Y:S01]  /*8d80*/  F2FP.PACK_AB R100, R130, R122 ;  /* 0x0000007a8264723e */ /* 0x000fe200000000ff */
[----:B------:R-:W-:Y:S01]  /*8d90*/  FFMA.FTZ R143, R226, c[0x0][0x2d0], -R143 ;  /* 0x0000b400e28f7a23 */ /* 0x000fe2000001088f */
[----:B------:R-:W-:Y:S01]  /*8da0*/  MOV R245, R145 ;  /* 0x0000009100f57202 */ /* 0x000fe20000000f00 */
[----:B------:R-:W-:Y:S01]  /*8db0*/  FADD.FTZ R118, R123, R118 ;  /* 0x000000767b767221 */ /* 0x000fe20000010000 */
[----:B------:R-:W-:Y:S01]  /*8dc0*/  LDSM.16.MT88.4 R144, [R0+0x2800] ;  /* 0x002800000090783b */ /* 0x000fe20000004200 */
[----:B------:R-:W-:Y:S02]  /*8dd0*/  IMAD.MOV.U32 R243, RZ, RZ, R151 ;  /* 0x000000fffff37224 */ /* 0x000fe400078e0097 */
[----:B------:R-:W-:Y:S01]  /*8de0*/  FADD.FTZ R116, R124, R118 ;  /* 0x000000767c747221 */ /* 0x000fe20000010000 */
[----:B------:R5:W2:Y:S03]  /*8df0*/  MUFU.EX2 R235, R113 ;  /* 0x0000007100eb7308 */ /* 0x000aa60000000800 */
[----:B------:R-:W-:Y:S01]  /*8e00*/  FADD.FTZ R120, R129, R116 ;  /* 0x0000007481787221 */ /* 0x000fe20000010000 */
[----:B-1----:R-:W1:Y:S03]  /*8e10*/  LDSM.16.MT88.4 R104, [R0+0x1000] ;  /* 0x001000000068783b */ /* 0x002e660000004200 */
[----:B------:R-:W-:Y:S01]  /*8e20*/  FADD.FTZ R120, R122, R120 ;  /* 0x000000787a787221 */ /* 0x000fe20000010000 */
[----:B---3--:R-:W-:Y:S02]  /*8e30*/  F2FP.PACK_AB R101, R131, R128 ;  /* 0x000000808365723e */ /* 0x008fe400000000ff */
[----:B----4-:R-:W-:Y:S02]  /*8e40*/  F2FP.PACK_AB R103, R221, R127 ;  /* 0x0000007fdd67723e */ /* 0x010fe400000000ff */
[----:B-----5:R-:W-:Y:S05]  /*8e50*/  LDSM.16.MT88.4 R112, [R2+0x1800] ;  /* 0x001800000270783b */ /* 0x020fea0000004200 */
[C---:B-1----:R-:W-:Y:S08]  /*8e60*/  HMMA.16816.F32 R4, R100.reuse, R104, R4 ;  /* 0x000000686404723c */ /* 0x042ff00000001804 */
[C---:B------:R-:W-:Y:S01]  /*8e70*/  HMMA.16816.F32 R8, R100.reuse, R106, R8 ;  /* 0x0000006a6408723c */ /* 0x040fe20000001808 */
[----:B------:R-:W1:Y:S07]  /*8e80*/  LDSM.16.MT88.4 R104, [R2+0x1000] ;  /* 0x001000000268783b */ /* 0x000e6e0000004200 */
[C---:B------:R-:W-:Y:S08]  /*8e90*/  HMMA.16816.F32 R12, R100.reuse, R108, R12 ;  /* 0x0000006c640c723c */ /* 0x040ff0000000180c */
[C---:B------:R-:W-:Y:S01]  /*8ea0*/  HMMA.16816.F32 R16, R100.reuse, R110, R16 ;  /* 0x0000006e6410723c */ /* 0x040fe20000001810 */
[----:B------:R-:W3:Y:S07]  /*8eb0*/  LDSM.16.MT88.4 R108, [R142+0x1000] ;  /* 0x001000008e6c783b */ /* 0x000eee0000004200 */
[C---:B-1----:R-:W-:Y:S08]  /*8ec0*/  HMMA.16816.F32 R20, R100.reuse, R104, R20 ;  /* 0x000000686414723c */ /* 0x042ff00000001814 */
[C---:B------:R-:W-:Y:S01]  /*8ed0*/  HMMA.16816.F32 R24, R100.reuse, R106, R24 ;  /* 0x0000006a6418723c */ /* 0x040fe20000001818 */
[----:B------:R-:W1:Y:S07]  /*8ee0*/  LDSM.16.MT88.4 R104, [R0+0x4000] ;  /* 0x004000000068783b */ /* 0x000e6e0000004200 */
[C---:B---3--:R-:W-:Y:S08]  /*8ef0*/  HMMA.16816.F32 R28, R100.reuse, R108, R28 ;  /* 0x0000006c641c723c */ /* 0x048ff0000000181c */
        /* <DEDUP_REMOVED lines=20> */
[C---:B-1----:R-:W-:Y:S07]  /*9040*/  HMMA.16816.F32 R84, R100.reuse, R104, R84 ;  /* 0x000000686454723c */ /* 0x042fee0000001854 */
[--C-:B------:R-:W-:Y:S01]  /*9050*/  FFMA.FTZ R104, R252, c[0x0][0x2d0], -R200.reuse ;  /* 0x0000b400fc687a23 */ /* 0x100fe200000108c8 */
[C---:B------:R-:W-:Y:S03]  /*9060*/  HMMA.16816.F32 R88, R100.reuse, R106, R88 ;  /* 0x0000006a6458723c */ /* 0x040fe60000001858 */
[----:B------:R1:W-:Y:S01]  /*9070*/  MUFU.EX2 R231, R104 ;  /* 0x0000006800e77308 */ /* 0x0003e20000000800 */
[----:B------:R-:W-:Y:S04]  /*9080*/  MOV R252, R148 ;  /* 0x0000009400fc7202 */ /* 0x000fe80000000f00 */
[C---:B---3--:R-:W-:Y:S08]  /*9090*/  HMMA.16816.F32 R92, R100.reuse, R108, R92 ;  /* 0x0000006c645c723c */ /* 0x048ff0000000185c */
[----:B------:R-:W-:Y:S01]  /*90a0*/  HMMA.16816.F32 R96, R100, R110, R96 ;  /* 0x0000006e6460723c */ /* 0x000fe20000001860 */
[----:B------:R-:W-:Y:S06]  /*90b0*/  LDSM.16.MT88.4 R108, [R3+0x1800] ;  /* 0x00180000036c783b */ /* 0x000fec0000004200 */
[--C-:B------:R-:W-:Y:S01]  /*90c0*/  FFMA.FTZ R100, R139, c[0x0][0x2d0], -R200.reuse ;  /* 0x0000b4008b647a23 */ /* 0x100fe200000108c8 */
[----:B------:R-:W-:Y:S03]  /*90d0*/  F2FP.PACK_AB R102, R236, R237 ;  /* 0x000000edec66723e */ /* 0x000fe600000000ff */
[----:B------:R3:W-:Y:S01]  /*90e0*/  MUFU.EX2 R232, R100 ;  /* 0x0000006400e87308 */ /* 0x0007e20000000800 */
[--C-:B-1----:R-:W-:Y:S02]  /*90f0*/  FFMA.FTZ R104, R207, c[0x0][0x2d0], -R200.reuse ;  /* 0x0000b400cf687a23 */ /* 0x102fe400000108c8 */
[--C-:B------:R-:W-:Y:S07]  /*9100*/  FFMA.FTZ R207, R249, c[0x0][0x2d0], -R200.reuse ;  /* 0x0000b400f9cf7a23 */ /* 0x100fee00000108c8 */
[----:B------:R-:W1:Y:S10]  /*9110*/  MUFU.EX2 R234, R104 ;  /* 0x0000006800ea7308 */ /* 0x000e740000000800 */
[----:B------:R-:W4:Y:S01]  /*9120*/  MUFU.EX2 R207, R207 ;  /* 0x000000cf00cf7308 */ /* 0x000f220000000800 */
[----:B---3--:R-:W-:Y:S02]  /*9130*/  FADD.FTZ R100, R119, R117 ;  /* 0x0000007577647221 */ /* 0x008fe40000010000 */
[----:B------:R-:W-:Y:S02]  /*9140*/  FFMA.FTZ R117, R138, c[0x0][0x2d0], -R200 ;  /* 0x0000b4008a757a23 */ /* 0x000fe400000108c8 */
[----:B------:R-:W-:Y:S01]  /*9150*/  FADD.FTZ R121, R121, R100 ;  /* 0x0000006479797221 */ /* 0x000fe20000010000 */
[----:B--2---:R-:W-:Y:S01]  /*9160*/  F2FP.PACK_AB R100, R235, R222 ;  /* 0x000000deeb64723e */ /* 0x004fe200000000ff */
[--C-:B------:R-:W-:Y:S03]  /*9170*/  FFMA.FTZ R119, R251, c[0x0][0x2d0], -R200.reuse ;  /* 0x0000b400fb777a23 */ /* 0x100fe600000108c8 */
[----:B------:R-:W-:Y:S01]  /*9180*/  MUFU.EX2 R225, R117 ;  /* 0x0000007500e17308 */ /* 0x000fe20000000800 */
[----:B------:R-:W2:Y:S01]  /*9190*/  LDL.64 R250, [R1+0x48] ;  /* 0x0000480001fa7983 */ /* 0x000ea20000100a00 */
[----:B------:R-:W-:Y:S01]  /*91a0*/  FADD.FTZ R121, R125, R121 ;  /* 0x000000797d797221 */ /* 0x000fe20000010000 */
[----:B-1----:R-:W-:Y:S01]  /*91b0*/  F2FP.PACK_AB R101, R234, R231 ;  /* 0x000000e7ea65723e */ /* 0x002fe200000000ff */
[--C-:B------:R-:W-:Y:S02]  /*91c0*/  FFMA.FTZ R104, R205, c[0x0][0x2d0], -R200.reuse ;  /* 0x0000b400cd687a23 */ /* 0x100fe400000108c8 */
[----:B------:R-:W-:Y:S01]  /*91d0*/  FADD.FTZ R121, R126, R121 ;  /* 0x000000797e797221 */ /* 0x000fe20000010000 */
[----:B------:R-:W-:Y:S01]  /*91e0*/  LDSM.16.MT88.4 R136, [R3+0x5800] ;  /* 0x005800000388783b */ /* 0x000fe20000004200 */
[----:B------:R-:W-:Y:S02]  /*91f0*/  FFMA.FTZ R200, R246, c[0x0][0x2d0], -R200 ;  /* 0x0000b400f6c87a23 */ /* 0x000fe400000108c8 */
[----:B------:R1:W3:Y:S01]  /*9200*/  MUFU.EX2 R233, R104 ;  /* 0x0000006800e97308 */ /* 0x0002e20000000800 */
[----:B----4-:R-:W-:Y:S09]  /*9210*/  F2FP.PACK_AB R201, R218, R207 ;  /* 0x000000cfdac9723e */ /* 0x010ff200000000ff */
[----:B------:R4:W-:Y:S10]  /*9220*/  MUFU.EX2 R226, R119 ;  /* 0x0000007700e27308 */ /* 0x0009f40000000800 */
[----:B------:R-:W5:Y:S01]  /*9230*/  MUFU.EX2 R205, R143 ;  /* 0x0000008f00cd7308 */ /* 0x000f620000000800 */
[----:B-1----:R-:W1:Y:S01]  /*9240*/  LDSM.16.MT88.4 R104, [R0+0x1800] ;  /* 0x001800000068783b */ /* 0x002e620000004200 */
[----:B---3--:R-:W-:Y:S08]  /*9250*/  F2FP.PACK_AB R103, R232, R233 ;  /* 0x000000e9e867723e */ /* 0x008ff000000000ff */
[----:B------:R3:W3:Y:S01]  /*9260*/  MUFU.EX2 R143, R200 ;  /* 0x000000c8008f7308 */ /* 0x0006e20000000800 */
[----:B----4-:R-:W-:Y:S01]  /*9270*/  LDSM.16.MT88.4 R116, [R2+0x2000] ;  /* 0x002000000274783b */ /* 0x010fe20000004200 */
[----:B-----5:R-:W-:Y:S02]  /*9280*/  F2FP.PACK_AB R202, R205, R219 ;  /* 0x000000dbcdca723e */ /* 0x020fe400000000ff */
[----:B---3--:R-:W-:Y:S02]  /*9290*/  F2FP.PACK_AB R200, R217, R220 ;  /* 0x000000dcd9c8723e */ /* 0x008fe400000000ff */
[----:B------:R-:W-:Y:S01]  /*92a0*/  F2FP.PACK_AB R203, R143, R204 ;  /* 0x000000cc8fcb723e */ /* 0x000fe200000000ff */
        /* <DEDUP_REMOVED lines=48> */
[----:B------:R-:W5:Y:S07]  /*95b0*/  LDSM.16.MT88.4 R116, [R2+0x5000] ;  /* 0x005000000274783b */ /* 0x000f6e0000004200 */
        /* <DEDUP_REMOVED lines=9> */
[C---:B-----5:R-:W-:Y:S08]  /*9650*/  HMMA.16816.F32 R52, R100.reuse, R116, R52 ;  /* 0x000000746434723c */ /* 0x060ff00000001834 */
        /* <DEDUP_REMOVED lines=8> */
[C---:B---3--:R-:W-:Y:S07]  /*96e0*/  HMMA.16816.F32 R76, R100.reuse, R108, R76 ;  /* 0x0000006c644c723c */ /* 0x048fee000000184c */
[----:B------:R-:W-:Y:S01]  /*96f0*/  FADD.FTZ R109, R128, R121 ;  /* 0x00000079806d7221 */ /* 0x000fe20000010000 */
[C---:B------:R-:W-:Y:S04]  /*9700*/  HMMA.16816.F32 R80, R100.reuse, R110, R80 ;  /* 0x0000006e6450723c */ /* 0x040fe80000001850 */
[----:B------:R-:W-:Y:S02]  /*9710*/  FADD.FTZ R108, R130, R120 ;  /* 0x00000078826c7221 */ /* 0x000fe40000010000 */
[----:B------:R-:W-:Y:S01]  /*9720*/  LDSM.16.MT88.4 R120, [R142+0x2800] ;  /* 0x002800008e78783b */ /* 0x000fe20000004200 */
[----:B------:R-:W-:Y:S01]  /*9730*/  FADD.FTZ R109, R131, R109 ;  /* 0x0000006d836d7221 */ /* 0x000fe20000010000 */
[C---:B-----5:R-:W-:Y:S04]  /*9740*/  HMMA.16816.F32 R84, R100.reuse, R116, R84 ;  /* 0x000000746454723c */ /* 0x060fe80000001854 */
[----:B------:R-:W-:Y:S02]  /*9750*/  FADD.FTZ R109, R127, R109 ;  /* 0x0000006d7f6d7221 */ /* 0x000fe40000010000 */
[----:B------:R-:W-:Y:S01]  /*9760*/  LDSM.16.MT88.4 R128, [R0+0x5800] ;  /* 0x005800000080783b */ /* 0x000fe20000004200 */
[----:B------:R-:W-:Y:S01]  /*9770*/  FADD.FTZ R108, R132, R108 ;  /* 0x0000006c846c7221 */ /* 0x000fe20000010000 */
[C---:B------:R-:W-:Y:S04]  /*9780*/  HMMA.16816.F32 R88, R100.reuse, R118, R88 ;  /* 0x000000766458723c */ /* 0x040fe80000001858 */
[----:B------:R-:W-:Y:S02]  /*9790*/  FADD.FTZ R108, R133, R108 ;  /* 0x0000006c856c7221 */ /* 0x000fe40000010000 */
[----:B------:R-:W3:Y:S01]  /*97a0*/  LDSM.16.MT88.4 R116, [R2+0x2800] ;  /* 0x002800000274783b */ /* 0x000ee20000004200 */
[----:B------:R-:W-:Y:S01]  /*97b0*/  FADD.FTZ R221, R221, R109 ;  /* 0x0000006ddddd7221 */ /* 0x000fe20000010000 */
[C---:B----4-:R-:W-:Y:S04]  /*97c0*/  HMMA.16816.F32 R92, R100.reuse, R112, R92 ;  /* 0x00000070645c723c */ /* 0x050fe8000000185c */
[----:B------:R-:W-:Y:S04]  /*97d0*/  FADD.FTZ R222, R222, R108 ;  /* 0x0000006cdede7221 */ /* 0x000fe80000010000 */
[----:B------:R-:W-:Y:S08]  /*97e0*/  HMMA.16816.F32 R96, R100, R114, R96 ;  /* 0x000000726460723c */ /* 0x000ff00000001860 */
[C---:B------:R-:W-:Y:S01]  /*97f0*/  HMMA.16816.F32 R148, R200.reuse, R144, R4 ;  /* 0x00000090c894723c */ /* 0x040fe20000001804 */
[----:B------:R-:W4:Y:S07]  /*9800*/  LDSM.16.MT88.4 R4, [R2+0x5800] ;  /* 0x005800000204783b */ /* 0x000f2e0000004200 */
[C---:B------:R-:W-:Y:S01]  /*9810*/  HMMA.16816.F32 R144, R200.reuse, R146, R8 ;  /* 0x00000092c890723c */ /* 0x040fe20000001808 */
[----:B------:R-:W5:Y:S07]  /*9820*/  LDSM.16.MT88.4 R8, [R142+0x5800] ;  /* 0x005800008e08783b */ /* 0x000f6e0000004200 */
[C---:B-1----:R-:W-:Y:S01]  /*9830*/  HMMA.16816.F32 R100, R200.reuse, R104, R12 ;  /* 0x00000068c864723c */ /* 0x042fe2000000180c */
[----:B------:R1:W2:Y:S07]  /*9840*/  LDSM.16.MT88.4 R12, [R0+0x8800] ;  /* 0x00880000000c783b */ /* 0x0002ae0000004200 */
[C---:B------:R-:W-:Y:S01]  /*9850*/  HMMA.16816.F32 R104, R200.reuse, R106, R16 ;  /* 0x0000006ac868723c */ /* 0x040fe20000001810 */
[----:B------:R2:W2:Y:S07]  /*9860*/  LDSM.16.MT88.4 R16, [R3+0x8800] ;  /* 0x008800000310783b */ /* 0x0004ae0000004200 */
[C---:B---3--:R-:W-:Y:S01]  /*9870*/  HMMA.16816.F32 R108, R200.reuse, R116, R20 ;  /* 0x00000074c86c723c */ /* 0x048fe20000001814 */
[----:B------:R-:W3:Y:S07]  /*9880*/  LDL R20, [R1+0x30] ;  /* 0x0000300001147983 */ /* 0x000eee0000100800 */
[C---:B------:R-:W-:Y:S04]  /*9890*/  HMMA.16816.F32 R112, R200.reuse, R118, R24 ;  /* 0x00000076c870723c */ /* 0x040fe80000001818 */
[----:B-1----:R-:W-:Y:S04]  /*98a0*/  IADD3 R0, R240, -0x2, RZ ;  /* 0xfffffffef0007810 */ /* 0x002fe80007ffe0ff */
[C---:B------:R-:W-:Y:S03]  /*98b0*/  HMMA.16816.F32 R116, R200.reuse, R120, R28 ;  /* 0x00000078c874723c */ /* 0x040fe6000000181c */
[----:B------:R-:W-:Y:S05]  /*98c0*/  ISETP.GE.AND P6, PT, R0, R252, PT ;  /* 0x000000fc0000720c */ /* 0x000fea0003fc6270 */
[C---:B------:R-:W-:Y:S08]  /*98d0*/  HMMA.16816.F32 R120, R200.reuse, R122, R32 ;  /* 0x0000007ac878723c */ /* 0x040ff00000001820 */
[C---:B------:R-:W-:Y:S03]  /*98e0*/  HMMA.16816.F32 R124, R200.reuse, R128, R36 ;  /* 0x00000080c87c723c */ /* 0x040fe60000001824 */
[----:B------:R-:W-:Y:S02]  /*98f0*/  @P6 ISETP.GE.AND P3, PT, R242, c[0x0][0x1d4], PT ;  /* 0x00007500f2006a0c */ /* 0x000fe40003f66270 */
[----:B------:R-:W-:Y:S02]  /*9900*/  @P6 ISETP.GE.AND P1, PT, R244, c[0x0][0x1d4], PT ;  /* 0x00007500f4006a0c */ /* 0x000fe40003f26270 */
[----:B--2---:R-:W-:Y:S01]  /*9910*/  @P6 SHF.R.S32.HI R3, RZ, 0x1f, R0 ;  /* 0x0000001fff036819 */ /* 0x004fe20000011400 */
[C---:B------:R-:W-:Y:S04]  /*9920*/  HMMA.16816.F32 R128, R200.reuse, R130, R40 ;  /* 0x00000082c880723c */ /* 0x040fe80000001828 */
[----:B------:R-:W-:Y:S04]  /*9930*/  @P6 IMAD R3, R3, c[0x0][0x1e0], RZ ;  /* 0x0000780003036a24 */ /* 0x000fe800078e02ff */
[C---:B------:R-:W-:Y:S08]  /*9940*/  HMMA.16816.F32 R132, R200.reuse, R136, R44 ;  /* 0x00000088c884723c */ /* 0x040ff0000000182c */
[C---:B------:R-:W-:Y:S08]  /*9950*/  HMMA.16816.F32 R136, R200.reuse, R138, R48 ;  /* 0x0000008ac888723c */ /* 0x040ff00000001830 */
[C---:B----4-:R-:W-:Y:S08]  /*9960*/  HMMA.16816.F32 R52, R200.reuse, R4, R52 ;  /* 0x00000004c834723c */ /* 0x050ff00000001834 */
[C---:B------:R-:W-:Y:S01]  /*9970*/  HMMA.16816.F32 R56, R200.reuse, R6, R56 ;  /* 0x00000006c838723c */ /* 0x040fe20000001838 */
[----:B------:R1:W2:Y:S07]  /*9980*/  LDSM.16.MT88.4 R4, [R2+0x8800] ;  /* 0x008800000204783b */ /* 0x0002ae0000004200 */
[C---:B-----5:R-:W-:Y:S07]  /*9990*/  HMMA.16816.F32 R60, R200.reuse, R8, R60 ;  /* 0x00000008c83c723c */ /* 0x060fee000000183c */
[C---:B------:R-:W-:Y:S01]  /*99a0*/  @P6 IMAD.WIDE.U32 R8, R0.reuse, c[0x0][0x1e0], RZ ;  /* 0x0000780000086a25 */ /* 0x040fe200078e00ff */
[C---:B------:R-:W-:Y:S08]  /*99b0*/  HMMA.16816.F32 R64, R200.reuse, R10, R64 ;  /* 0x0000000ac840723c */ /* 0x040ff00000001840 */
[C---:B------:R-:W-:Y:S04]  /*99c0*/  HMMA.16816.F32 R68, R200.reuse, R12, R68 ;  /* 0x0000000cc844723c */ /* 0x040fe80000001844 */
[----:B-1----:R-:W-:Y:S02]  /*99d0*/  @P6 IMAD R2, R0, c[0x0][0x1e4], R3 ;  /* 0x0000790000026a24 */ /* 0x002fe400078e0203 */
[----:B------:R-:W-:Y:S02]  /*99e0*/  @P6 IMAD.MOV.U32 R3, RZ, RZ, R238 ;  /* 0x000000ffff036224 */ /* 0x000fe400078e00ee */
[----:B------:R-:W-:Y:S01]  /*99f0*/  @P6 IMAD.IADD R0, R9, 0x1, R2 ;  /* 0x0000000109006824 */ /* 0x000fe200078e0202 */
[----:B------:R-:W-:Y:S01]  /*9a00*/  @P6 MOV R2, R250 ;  /* 0x000000fa00026202 */ /* 0x000fe20000000f00 */
[C---:B------:R-:W-:Y:S03]  /*9a10*/  HMMA.16816.F32 R72, R200.reuse, R14, R72 ;  /* 0x0000000ec848723c */ /* 0x040fe60000001848 */
[----:B------:R-:W-:Y:S02]  /*9a20*/  @P6 IMAD R0, R0, 0x60, RZ ;  /* 0x0000006000006824 */ /* 0x000fe400078e02ff */
[----:B------:R-:W-:Y:S02]  /*9a30*/  @P6 IMAD.WIDE.U32 R2, R8, 0x60, R2 ;  /* 0x0000006008026825 */ /* 0x000fe400078e0002 */
[----:B------:R-:W-:Y:S01]  /*9a40*/  @P6 MOV R15, 0x6 ;  /* 0x00000006000f6802 */ /* 0x000fe20000000f00 */
[C---:B------:R-:W-:Y:S04]  /*9a50*/  HMMA.16816.F32 R76, R200.reuse, R16, R76 ;  /* 0x00000010c84c723c */ /* 0x040fe8000000184c */
[----:B------:R-:W-:Y:S01]  /*9a60*/  FADD.FTZ R9, R231, R221 ;  /* 0x000000dde7097221 */ /* 0x000fe20000010000 */
[----:B------:R-:W-:Y:S01]  /*9a70*/  @P6 LEA R12, P0, R2, c[0x0][0x1c8], 0x1 ;  /* 0x00007200020c6a11 */ /* 0x000fe200078008ff */
[----:B------:R-:W-:Y:S01]  /*9a80*/  FADD.FTZ R13, R235, R222 ;  /* 0x000000deeb0d7221 */ /* 0x000fe20000010000 */
[----:B------:R-:W-:Y:S01]  /*9a90*/  @P6 IADD3 R3, R3, R0, RZ ;  /* 0x0000000003036210 */ /* 0x000fe20007ffe0ff */
[----:B------:R-:W-:Y:S01]  /*9aa0*/  FADD.FTZ R14, R234, R9 ;  /* 0x00000009ea0e7221 */ /* 0x000fe20000010000 */
[C---:B------:R-:W-:Y:S01]  /*9ab0*/  HMMA.16816.F32 R80, R200.reuse, R18, R80 ;  /* 0x00000012c850723c */ /* 0x040fe20000001850 */
[----:B------:R-:W1:Y:S02]  /*9ac0*/  LDSM.16.MT88.4 R8, [R142+0x8800] ;  /* 0x008800008e08783b */ /* 0x000e640000004200 */
[----:B------:R-:W-:Y:S01]  /*9ad0*/  FADD.FTZ R0, R237, R13 ;  /* 0x0000000ded007221 */ /* 0x000fe20000010000 */
[----:B------:R-:W-:Y:S01]  /*9ae0*/  @P6 LEA.HI.X R13, R2, c[0x0][0x1cc], R3, 0x1, P0 ;  /* 0x00007300020d6a11 */ /* 0x000fe200000f0c03 */
[----:B------:R-:W-:Y:S01]  /*9af0*/  FADD.FTZ R2, R233, R14 ;  /* 0x0000000ee9027221 */ /* 0x000fe20000010000 */
[----:B------:R-:W-:Y:S01]  /*9b00*/  @P6 ISETP.GE.AND P0, PT, R245, c[0x0][0x1d4], PT ;  /* 0x00007500f5006a0c */ /* 0x000fe20003f06270 */
[----:B------:R-:W-:Y:S01]  /*9b10*/  FADD.FTZ R14, R236, R0 ;  /* 0x00000000ec0e7221 */ /* 0x000fe20000010000 */
[----:B------:R-:W-:Y:S01]  /*9b20*/  IADD3 R0, R241, 0x1, RZ ;  /* 0x00000001f1007810 */ /* 0x000fe20007ffe0ff */
[----:B------:R-:W-:Y:S01]  /*9b30*/  @P6 IMAD.MOV.U32 R3, RZ, RZ, c[0x0][0x1e0] ;  /* 0x00007800ff036624 */ /* 0x000fe200078e00ff */
[C---:B--2---:R-:W-:Y:S03]  /*9b40*/  HMMA.16816.F32 R84, R200.reuse, R4, R84 ;  /* 0x00000004c854723c */ /* 0x044fe60000001854 */
[----:B------:R-:W-:Y:S01]  /*9b50*/  SEL R0, R0, RZ, !P4 ;  /* 0x000000ff00007207 */ /* 0x000fe20006000000 */
[----:B------:R-:W-:Y:S02]  /*9b60*/  FADD.FTZ R2, R232, R2 ;  /* 0x00000002e8027221 */ /* 0x000fe40000010000 */
[----:B------:R-:W-:Y:S01]  /*9b70*/  FADD.FTZ R16, R223, R14 ;  /* 0x0000000edf107221 */ /* 0x000fe20000010000 */
[C---:B------:R-:W-:Y:S01]  /*9b80*/  @P6 SHF.L.U64.HI R14, R3.reuse, R15, c[0x0][0x1e4] ;  /* 0x00007900030e6619 */ /* 0x040fe2000001020f */
[----:B------:R3:W-:Y:S01]  /*9b90*/  STL [R1+0x4], R0 ;  /* 0x0000040001007387 */ /* 0x0007e20000100800 */
[----:B------:R-:W-:Y:S01]  /*9ba0*/  @P6 IMAD.SHL.U32 R3, R3, 0x40, RZ ;  /* 0x0000004003036824 */ /* 0x000fe200078e00ff */
[C---:B------:R-:W-:Y:S02]  /*9bb0*/  HMMA.16816.F32 R88, R200.reuse, R6, R88 ;  /* 0x00000006c858723c */ /* 0x040fe40000001858 */
[----:B------:R-:W2:Y:S01]  /*9bc0*/  LDL R17, [R1+0x28] ;  /* 0x0000280001117983 */ /* 0x000ea20000100800 */
[----:B------:R-:W-:Y:S01]  /*9bd0*/  FADD.FTZ R15, R225, R2 ;  /* 0x00000002e10f7221 */ /* 0x000fe20000010000 */
[----:B------:R-:W-:Y:S01]  /*9be0*/  @P6 IADD3 R2, P5, R3, R12, RZ ;  /* 0x0000000c03026210 */ /* 0x000fe20007fbe0ff */
[----:B------:R-:W-:Y:S02]  /*9bf0*/  FADD.FTZ R5, R228, R16 ;  /* 0x00000010e4057221 */ /* 0x000fe40000010000 */
[----:B------:R-:W-:Y:S01]  /*9c00*/  FADD.FTZ R15, R227, R15 ;  /* 0x0000000fe30f7221 */ /* 0x000fe20000010000 */
[----:B------:R-:W-:Y:S04]  /*9c10*/  @P6 IADD3 R4, P4, R3, R2, RZ ;  /* 0x0000000203046210 */ /* 0x000fe80007f9e0ff */
[----:B------:R-:W-:Y:S01]  /*9c20*/  @P6 IADD3.X R3, R14, R13, RZ, P5, !PT ;  /* 0x0000000d0e036210 */ /* 0x000fe20002ffe4ff */
[----:B------:R-:W-:Y:S01]  /*9c30*/  FADD.FTZ R6, R226, R15 ;  /* 0x0000000fe2067221 */ /* 0x000fe20000010000 */
[C---:B-1----:R-:W-:Y:S08]  /*9c40*/  HMMA.16816.F32 R92, R200.reuse, R8, R92 ;  /* 0x00000008c85c723c */ /* 0x042ff0000000185c */
[----:B------:R-:W-:Y:S04]  /*9c50*/  HMMA.16816.F32 R96, R200, R10, R96 ;  /* 0x0000000ac860723c */ /* 0x000fe80000001860 */
[----:B---3--:R-:W-:Y:S05]  /*9c60*/  @P6 IMAD R0, R0, 0x9000, R20 ;  /* 0x0000900000006824 */ /* 0x008fea00078e0214 */
        /* <DEDUP_REMOVED lines=9> */
[----:B-1----:R-:W-:Y:S02]  /*9d00*/  FADD.FTZ R12, R230, R5 ;  /* 0x00000005e60c7221 */ /* 0x002fe40000010000 */
[----:B------:R-:W-:Y:S05]  /*9d10*/  @P6 IMAD.X R5, R14, 0x1, R3, P4 ;  /* 0x000000010e056824 */ /* 0x000fea00020e0603 */
[----:B------:R1:W-:Y:S08]  /*9d20*/  @P6 LDGSTS.E.BYPASS.LTC128B.128 [R0+0x2000], [R4.64], !P3 ;  /* 0x0200000004006fae */ /* 0x0003f0000d901d46 */
[----:B------:R1:W-:Y:S01]  /*9d30*/  @P6 LDGSTS.E.BYPASS.LTC128B.128 [R0+0x5000], [R4.64+0x80], !P1 ;  /* 0x0500008004006fae */ /* 0x0003e2000c901d46 */
[C---:B------:R-:W-:Y:S02]  /*9d40*/  ISETP.GE.AND P1, PT, R206.reuse, 0x1, PT ;  /* 0x00000001ce00780c */ /* 0x040fe40003f26270 */
[----:B------:R-:W-:Y:S04]  /*9d50*/  IADD3 R206, R206, 0x1, RZ ;  /* 0x00000001cece7810 */ /* 0x000fe80007ffe0ff */
[----:B------:R-:W-:Y:S01]  /*9d60*/  SEL R206, R206, RZ, !P1 ;  /* 0x000000ffcece7207 */ /* 0x000fe20004800000 */
[----:B------:R1:W-:Y:S01]  /*9d70*/  @P6 LDGSTS.E.BYPASS.LTC128B.128 [R0+0x8000], [R4.64+0x100], !P0 ;  /* 0x0800010004006fae */ /* 0x0003e2000c101d46 */
[----:B---3--:R-:W-:Y:S02]  /*9d80*/  FADD.FTZ R3, R229, R12 ;  /* 0x0000000ce5037221 */ /* 0x008fe40000010000 */
[----:B------:R-:W-:Y:S02]  /*9d90*/  FADD.FTZ R2, R224, R6 ;  /* 0x00000006e0027221 */ /* 0x000fe40000010000 */
[----:B------:R-:W-:Y:S03]  /*9da0*/  FADD.FTZ R3, R220, R3 ;  /* 0x00000003dc037221 */ /* 0x000fe60000010000 */
[----:B------:R-:W0:Y:S01]  /*9db0*/  LDGDEPBAR ;  /* 0x00000000000079af */ /* 0x000e220000000000 */
[----:B-1----:R-:W-:Y:S02]  /*9dc0*/  FADD.FTZ R0, R207, R2 ;  /* 0x00000002cf007221 */ /* 0x002fe40000010000 */
[----:B------:R-:W-:Y:S01]  /*9dd0*/  FADD.FTZ R2, R217, R3 ;  /* 0x00000003d9027221 */ /* 0x000fe20000010000 */
[----:B------:R-:W-:Y:S01]  /*9de0*/  MOV R217, R239 ;  /* 0x000000ef00d97202 */ /* 0x000fe20000000f00 */
[----:B------:R-:W-:Y:S01]  /*9df0*/  FADD.FTZ R0, R218, R0 ;  /* 0x00000000da007221 */ /* 0x000fe20000010000 */
[----:B------:R-:W-:Y:S01]  /*9e00*/  MOV R3, R140 ;  /* 0x0000008c00037202 */ /* 0x000fe20000000f00 */
[----:B------:R-:W-:Y:S02]  /*9e10*/  FADD.FTZ R2, R219, R2 ;  /* 0x00000002db027221 */ /* 0x000fe40000010000 */
[----:B------:R-:W-:Y:S02]  /*9e20*/  FADD.FTZ R0, R204, R0 ;  /* 0x00000000cc007221 */ /* 0x000fe40000010000 */
[----:B------:R-:W-:Y:S02]  /*9e30*/  FADD.FTZ R2, R205, R2 ;  /* 0x00000002cd027221 */ /* 0x000fe40000010000 */
[----:B------:R-:W-:Y:S03]  /*9e40*/  FADD.FTZ R0, R143, R0 ;  /* 0x000000008f007221 */ /* 0x000fe60000010000 */
[----:B------:R1:W-:Y:S04]  /*9e50*/  STL [R1+0x8], R2 ;  /* 0x0000080201007387 */ /* 0x0003e80000100800 */
[----:B------:R3:W-:Y:S01]  /*9e60*/  STL [R1+0xc], R0 ;  /* 0x00000c0001007387 */ /* 0x0007e20000100800 */
[----:B-1----:R-:W-:Y:S02]  /*9e70*/  IMAD.MOV.U32 R2, RZ, RZ, R141 ;  /* 0x000000ffff027224 */ /* 0x002fe400078e008d */
[----:B---3--:R-:W-:Y:S01]  /*9e80*/  IMAD.MOV.U32 R0, RZ, RZ, R239 ;  /* 0x000000ffff007224 */ /* 0x008fe200078e00ef */
[----:B--2---:R-:W-:Y:S04]  /*9e90*/  ISETP.GT.AND P0, PT, R240, R17, PT ;  /* 0x00000011f000720c */ /* 0x004fe80003f04270 */
[----:B------:R1:W-:Y:S09]  /*9ea0*/  STL [R1], R0 ;  /* 0x0000000001007387 */ /* 0x0003f20000100800 */
[----:B------:R-:W-:-:S05]  /*9eb0*/  @P0 BRA `(.L_x_4527) ;  /* 0xffffbf4000000947 */ /* 0x000fca000383ffff */
.L_x_4526:
[----:B-1----:R-:W2:Y:S02]  /*9ec0*/  LDL R0, [R1+0x10] ;  /* 0x0000100001007983 */ /* 0x002ea40000100800 */
[----:B--2---:R-:W-:-:S13]  /*9ed0*/  ISETP.GE.AND P0, PT, R217, R0, PT ;  /* 0x00000000d900720c */ /* 0x004fda0003f06270 */
[----:B------:R-:W-:Y:S05]  /*9ee0*/  @!P0 BRA `(.L_x_4528) ;  /* 0x0000374000008947 */ /* 0x000fea0003800000 */
[----:B------:R-:W-:Y:S02]  /*9ef0*/  MOV R3, R140 ;  /* 0x0000008c00037202 */ /* 0x000fe40000000f00 */
[----:B------:R-:W-:Y:S02]  /*9f00*/  MOV R0, R141 ;  /* 0x0000008d00007202 */ /* 0x000fe40000000f00 */
.L_x_4529:
        /* <DEDUP_REMOVED lines=9> */
[-C--:B------:R-:W-:Y:S02]  /*9fa0*/  IADD3 R204, R210, R2.reuse, RZ ;  /* 0x00000002d2cc7210 */ /* 0x080fe40007ffe0ff */
[----:B------:R-:W5:Y:S04]  /*9fb0*/  LDL R236, [R1+0x10] ;  /* 0x0000100001ec7983 */ /* 0x000f680000100800 */
[----:B------:R-:W2:Y:S06]  /*9fc0*/  LDL.64 R240, [R1+0x18] ;  /* 0x0000180001f07983 */ /* 0x000eac0000100a00 */
[----:B------:R-:W2:Y:S04]  /*9fd0*/  LDL R239, [R1+0x20] ;  /* 0x0000200001ef7983 */ /* 0x000ea80000100800 */
[----:B------:R-:W-:Y:S08]  /*9fe0*/  BAR.SYNC.DEFER_BLOCKING 0x0 ;  /* 0x0000000000007b1d */ /* 0x000ff00000010000 */
[----:B------:R-:W1:Y:S08]  /*9ff0*/  LDSM.16.M88.4 R8, [R2] ;  /* 0x000000000208783b */ /* 0x000e700000000200 */
[----:B------:R-:W4:Y:S04]  /*a000*/  LDL R238, [R1+0x14] ;  /* 0x0000140001ee7983 */ /* 0x000f280000100800 */
        /* <DEDUP_REMOVED lines=34> */
[----:B------:R-:W-:Y:S01]  /*a230*/  IADD3 R200, R208, R2, RZ ;  /* 0x00000002d0c87210 */ /* 0x000fe20007ffe0ff */
        /* <DEDUP_REMOVED lines=10> */
[----:B------:R-:W-:Y:S01]  /*a2e0*/  @!P4 MOV R202, c[0x0][0x208] ;  /* 0x0000820000caca02 */ /* 0x000fe20000000f00 */
[----:B------:R-:W-:Y:S01]  /*a2f0*/  @!P4 IMAD R142, R235, c[0x0][0x20c], R142 ;  /* 0x00008300eb8eca24 */ /* 0x000fe200078e028e */
[----:B------:R-:W-:Y:S04]  /*a300*/  IADD3 R205, R210, R2, R208 ;  /* 0x00000002d2cd7210 */ /* 0x000fe80007ffe0d0 */
[----:B------:R-:W-:Y:S02]  /*a310*/  @!P4 IADD3 R141, R141, R142, RZ ;  /* 0x0000008e8d8dc210 */ /* 0x000fe40007ffe0ff */
[----:B------:R-:W-:Y:S02]  /*a320*/  @!P4 MOV R142, R218 ;  /* 0x000000da008ec202 */ /* 0x000fe40000000f00 */
[----:B------:R-:W2:Y:S01]  /*a330*/  LDL.LU R218, [R1+0x8] ;  /* 0x0000080001da7983 */ /* 0x000ea20000300800 */
[----:B------:R-:W-:Y:S02]  /*a340*/  @!P4 IMAD R141, R141, 0x60, RZ ;  /* 0x000000608d8dc824 */ /* 0x000fe400078e02ff */
[----:B------:R-:W-:Y:S01]  /*a350*/  @!P4 IMAD.WIDE.U32 R142, R140, 0x60, R142 ;  /* 0x000000608c8ec825 */ /* 0x000fe200078e008e */
[----:B------:R-:W3:Y:S04]  /*a360*/  LDL.LU R222, [R1+0xc] ;  /* 0x00000c0001de7983 */ /* 0x000ee80000300800 */
[----:B------:R-:W-:Y:S01]  /*a370*/  @!P4 IADD3 R141, R143, R141, RZ ;  /* 0x0000008d8f8dc210 */ /* 0x000fe20007ffe0ff */
[----:B------:R-:W4:Y:S01]  /*a380*/  LDL R243, [R1+0x54] ;  /* 0x0000540001f37983 */ /* 0x000f220000100800 */
[C---:B------:R-:W-:Y:S03]  /*a390*/  @!P4 LEA R140, P3, R142.reuse, c[0x0][0x1f8], 0x1 ;  /* 0x00007e008e8cca11 */ /* 0x040fe600078608ff */
[----:B------:R-:W5:Y:S01]  /*a3a0*/  LDL.64 R244, [R1+0x48] ;  /* 0x0000480001f47983 */ /* 0x000f620000100a00 */
[----:B------:R-:W-:Y:S02]  /*a3b0*/  @!P4 LEA.HI.X R141, R142, c[0x0][0x1fc], R141, 0x1, P3 ;  /* 0x00007f008e8dca11 */ /* 0x000fe400018f0c8d */
[----:B------:R-:W-:Y:S02]  /*a3c0*/  @!P4 ISETP.GE.AND P0, PT, R238, c[0x0][0x1d4], PT ;  /* 0x00007500ee00ca0c */ /* 0x000fe40003f06270 */
[----:B------:R-:W-:Y:S01]  /*a3d0*/  @!P4 MOV R142, 0x6 ;  /* 0x00000006008ec802 */ /* 0x000fe20000000f00 */
[----:B------:R-:W-:Y:S01]  /*a3e0*/  @!PT LDS RZ, [RZ] ;  /* 0x00000000fffff984 */ /* 0x000fe20000000800 */
[----:B------:R-:W-:Y:S01]  /*a3f0*/  @!PT LDS RZ, [RZ] ;  /* 0x00000000fffff984 */ /* 0x000fe20000000800 */
[----:B------:R-:W-:Y:S01]  /*a400*/  @!PT LDS RZ, [RZ] ;  /* 0x00000000fffff984 */ /* 0x000fe20000000800 */
[----:B------:R1:W-:Y:S03]  /*a410*/  @!P4 LDGSTS.E.BYPASS.LTC128B.128 [R201], [R140.64], !P2 ;  /* 0x000000008cc9cfae */ /* 0x0003e6000d101d46 */
[C---:B------:R-:W-:Y:S02]  /*a420*/  @!P4 SHF.L.U64.HI R142, R202.reuse, R142, c[0x0][0x20c] ;  /* 0x00008300ca8ec619 */ /* 0x040fe4000001028e */
[----:B------:R-:W-:Y:S03]  /*a430*/  @!P4 SHF.L.U32 R202, R202, 0x6, RZ ;  /* 0x00000006cacac819 */ /* 0x000fe600000006ff */
[----:B------:R1:W-:Y:S08]  /*a440*/  @!P4 LDGSTS.E.BYPASS.LTC128B.128 [R201+0x3000], [R140.64+0x80], !P1 ;  /* 0x030000808cc9cfae */ /* 0x0003f0000c901d46 */
[----:B------:R1:W-:Y:S08]  /*a450*/  @!P4 LDGSTS.E.BYPASS.LTC128B.128 [R201+0x6000], [R140.64+0x100], !P0 ;  /* 0x060001008cc9cfae */ /* 0x0003f0000c101d46 */
[----:B------:R-:W2:Y:S01]  /*a460*/  LDL R237, [R1+0x30] ;  /* 0x0000300001ed7983 */ /* 0x000ea20000100800 */
[----:B-1----:R-:W-:Y:S04]  /*a470*/  @!P4 IADD3 R140, P3, R202, R140, RZ ;  /* 0x0000008cca8cc210 */ /* 0x002fe80007f7e0ff */
[----:B------:R-:W-:Y:S02]  /*a480*/  @!P4 IADD3.X R141, R142, R141, RZ, P3, !PT ;  /* 0x0000008d8e8dc210 */ /* 0x000fe40001ffe4ff */
[----:B------:R-:W-:Y:S03]  /*a490*/  @!P4 IADD3 R202, P3, R202, R140, RZ ;  /* 0x0000008ccacac210 */ /* 0x000fe60007f7e0ff */
[----:B------:R1:W-:Y:S01]  /*a4a0*/  @!P4 LDGSTS.E.BYPASS.LTC128B.128 [R201+0x1000], [R140.64], !P2 ;  /* 0x010000008cc9cfae */ /* 0x0003e2000d101d46 */
[----:B------:R-:W-:Y:S02]  /*a4b0*/  @!P4 IADD3.X R203, R142, R141, RZ, P3, !PT ;  /* 0x0000008d8ecbc210 */ /* 0x000fe40001ffe4ff */
[----:B------:R-:W-:Y:S05]  /*a4c0*/  ISETP.GE.AND P3, PT, R242, 0x1, PT ;  /* 0x00000001f200780c */ /* 0x000fea0003f66270 */
[----:B------:R1:W-:Y:S08]  /*a4d0*/  @!P4 LDGSTS.E.BYPASS.LTC128B.128 [R201+0x4000], [R140.64+0x80], !P1 ;  /* 0x040000808cc9cfae */ /* 0x0003f0000c901d46 */
[----:B------:R1:W-:Y:S08]  /*a4e0*/  @!P4 LDGSTS.E.BYPASS.LTC128B.128 [R201+0x7000], [R140.64+0x100], !P0 ;  /* 0x070001008cc9cfae */ /* 0x0003f0000c101d46 */
[----:B------:R1:W-:Y:S08]  /*a4f0*/  @!P4 LDGSTS.E.BYPASS.LTC128B.128 [R201+0x2000], [R202.64], !P2 ;  /* 0x02000000cac9cfae */ /* 0x0003f0000d101d46 */
[----:B------:R1:W-:Y:S08]  /*a500*/  @!P4 LDGSTS.E.BYPASS.LTC128B.128 [R201+0x5000], [R202.64+0x80], !P1 ;  /* 0x05000080cac9cfae */ /* 0x0003f0000c901d46 */
[----:B------:R1:W-:Y:S08]  /*a510*/  @!P4 LDGSTS.E.BYPASS.LTC128B.128 [R201+0x8000], [R202.64+0x100], !P0 ;  /* 0x08000100cac9cfae */ /* 0x0003f0000c101d46 */
[----:B-1----:R-:W1:Y:S08]  /*a520*/  LDSM.16.M88.4 R140, [R200] ;  /* 0x00000000c88c783b */ /* 0x002e700000000200 */
[----:B------:R-:W0:Y:S01]  /*a530*/  LDGDEPBAR ;  /* 0x00000000000079af */ /* 0x000e220000000000 */
[----:B------:R-:W-:Y:S01]  /*a540*/  IADD3 R201, R208, R204, RZ ;  /* 0x000000ccd0c97210 */ /* 0x000fe20007ffe0ff */
        /* <DEDUP_REMOVED lines=158> */
[----:B------:R-:W1:Y:S08]  /*af30*/  LDSM.16.M88.4 R140, [R200+0x8800] ;  /* 0x00880000c88c783b */ /* 0x000e700000000200 */
[----:B------:R-:W2:Y:S01]  /*af40*/  LDSM.16.M88.4 R200, [R201+0x6000] ;  /* 0x00600000c9c8783b */ /* 0x000ea20000000200 */
[C---:B-1----:R-:W-:Y:S08]  /*af50*/  HMMA.16816.F32 R44, R192.reuse, R140, R44 ;  /* 0x0000008cc02c723c */ /* 0x042ff0000000182c */
[----:B------:R-:W-:Y:S01]  /*af60*/  HMMA.16816.F32 R48, R192, R142, R48 ;  /* 0x0000008ec030723c */ /* 0x000fe20000001830 */
[----:B------:R-:W1:Y:S07]  /*af70*/  LDSM.16.M88.4 R140, [R205+0x6800] ;  /* 0x00680000cd8c783b */ /* 0x000e6e0000000200 */
[C---:B--2---:R-:W-:Y:S08]  /*af80*/  HMMA.16816.F32 R4, R196.reuse, R200, R4 ;  /* 0x000000c8c404723c */ /* 0x044ff00000001804 */
[C---:B------:R-:W-:Y:S01]  /*af90*/  HMMA.16816.F32 R8, R196.reuse, R202, R8 ;  /* 0x000000cac408723c */ /* 0x040fe20000001808 */
[----:B------:R-:W2:Y:S11]  /*afa0*/  LDSM.16.M88.4 R200, [R205+0x7000] ;  /* 0x00700000cdc8783b */ /* 0x000eb60000000200 */
[----:B------:R-:W-:Y:S04]  /*afb0*/  @!UPT UIADD3 URZ, URZ, URZ, URZ ;  /* 0x0000003f3f3ff290 */ /* 0x000fe8000fffe03f */
[----:B------:R-:W-:Y:S04]  /*afc0*/  FMNMX.FTZ R2, R4, R0, !PT ;  /* 0x0000000004027209 */ /* 0x000fe80007810000 */
[----:B------:R-:W-:Y:S04]  /*afd0*/  FMNMX.FTZ R2, R5, R2, !PT ;  /* 0x0000000205027209 */ /* 0x000fe80007810000 */
[----:B------:R-:W-:Y:S01]  /*afe0*/  FMNMX.FTZ R2, R8, R2, !PT ;  /* 0x0000000208027209 */ /* 0x000fe20007810000 */
[C---:B-1----:R-:W-:Y:S03]  /*aff0*/  HMMA.16816.F32 R12, R196.reuse, R140, R12 ;  /* 0x0000008cc40c723c */ /* 0x042fe6000000180c */
[----:B------:R-:W-:Y:S05]  /*b000*/  FMNMX.FTZ R2, R9, R2, !PT ;  /* 0x0000000209027209 */ /* 0x000fea0007810000 */
[C---:B------:R-:W-:Y:S01]  /*b010*/  HMMA.16816.F32 R16, R196.reuse, R142, R16 ;  /* 0x0000008ec410723c */ /* 0x040fe20000001810 */
[----:B------:R-:W1:Y:S07]  /*b020*/  LDSM.16.M88.4 R140, [R205+0x7800] ;  /* 0x00780000cd8c783b */ /* 0x000e6e0000000200 */
[C---:B--2---:R-:W-:Y:S08]  /*b030*/  HMMA.16816.F32 R20, R196.reuse, R200, R20 ;  /* 0x000000c8c414723c */ /* 0x044ff00000001814 */
[C---:B------:R-:W-:Y:S01]  /*b040*/  HMMA.16816.F32 R24, R196.reuse, R202, R24 ;  /* 0x000000cac418723c */ /* 0x040fe20000001818 */
[----:B------:R-:W2:Y:S03]  /*b050*/  LDSM.16.M88.4 R200, [R205+0x8000] ;  /* 0x00800000cdc8783b */ /* 0x000ea60000000200 */
[----:B------:R-:W-:Y:S04]  /*b060*/  FMNMX.FTZ R2, R12, R2, !PT ;  /* 0x000000020c027209 */ /* 0x000fe80007810000 */
[----:B------:R-:W-:Y:S04]  /*b070*/  FMNMX.FTZ R2, R13, R2, !PT ;  /* 0x000000020d027209 */ /* 0x000fe80007810000 */
[----:B------:R-:W-:Y:S04]  /*b080*/  FMNMX.FTZ R2, R16, R2, !PT ;  /* 0x0000000210027209 */ /* 0x000fe80007810000 */
[----:B------:R-:W-:Y:S04]  /*b090*/  FMNMX.FTZ R2, R17, R2, !PT ;  /* 0x0000000211027209 */ /* 0x000fe80007810000 */
[----:B------:R-:W-:Y:S04]  /*b0a0*/  FMNMX.FTZ R2, R20, R2, !PT ;  /* 0x0000000214027209 */ /* 0x000fe80007810000 */
[----:B------:R-:W-:Y:S01]  /*b0b0*/  FMNMX.FTZ R2, R21, R2, !PT ;  /* 0x0000000215027209 */ /* 0x000fe20007810000 */
[C---:B-1----:R-:W-:Y:S03]  /*b0c0*/  HMMA.16816.F32 R28, R196.reuse, R140, R28 ;  /* 0x0000008cc41c723c */ /* 0x042fe6000000181c */
[----:B------:R-:W-:Y:S04]  /*b0d0*/  FMNMX.FTZ R2, R24, R2, !PT ;  /* 0x0000000218027209 */ /* 0x000fe80007810000 */
[----:B------:R-:W-:Y:S01]  /*b0e0*/  FMNMX.FTZ R2, R25, R2, !PT ;  /* 0x0000000219027209 */ /* 0x000fe20007810000 */
[C---:B------:R-:W-:Y:S01]  /*b0f0*/  HMMA.16816.F32 R32, R196.reuse, R142, R32 ;  /* 0x0000008ec420723c */ /* 0x040fe20000001820 */
[----:B------:R-:W1:Y:S01]  /*b100*/  LDSM.16.M88.4 R140, [R205+0x8800] ;  /* 0x00880000cd8c783b */ /* 0x000e620000000200 */
[----:B------:R-:W-:Y:S06]  /*b110*/  DEPBAR.LE SB0, 0x2 ;  /* 0x000080800000791a */ /* 0x000fec0000000000 */
[C---:B--2---:R-:W-:Y:S01]  /*b120*/  HMMA.16816.F32 R36, R196.reuse, R200, R36 ;  /* 0x000000c8c424723c */ /* 0x044fe20000001824 */
[----:B------:R-:W-:Y:S06]  /*b130*/  BAR.SYNC.DEFER_BLOCKING 0x0 ;  /* 0x0000000000007b1d */ /* 0x000fec0000010000 */
[----:B------:R-:W-:Y:S01]  /*b140*/  FMNMX.FTZ R200, R6, R3, !PT ;  /* 0x0000000306c87209 */ /* 0x000fe20007810000 */
[C---:B------:R-:W-:Y:S04]  /*b150*/  HMMA.16816.F32 R40, R196.reuse, R202, R40 ;  /* 0x000000cac428723c */ /* 0x040fe80000001828 */
[----:B------:R-:W-:Y:S02]  /*b160*/  FMNMX.FTZ R200, R7, R200, !PT ;  /* 0x000000c807c87209 */ /* 0x000fe40007810000 */
[----:B------:R-:W-:Y:S02]  /*b170*/  FMNMX.FTZ R2, R28, R2, !PT ;  /* 0x000000021c027209 */ /* 0x000fe40007810000 */
[----:B------:R-:W-:Y:S04]  /*b180*/  FMNMX.FTZ R200, R10, R200, !PT ;  /* 0x000000c80ac87209 */ /* 0x000fe80007810000 */
[----:B------:R-:W-:Y:S02]  /*b190*/  FMNMX.FTZ R200, R11, R200, !PT ;  /* 0x000000c80bc87209 */ /* 0x000fe40007810000 */
[----:B------:R-:W-:Y:S02]  /*b1a0*/  FMNMX.FTZ R2, R29, R2, !PT ;  /* 0x000000021d027209 */ /* 0x000fe40007810000 */
[----:B------:R-:W-:Y:S02]  /*b1b0*/  FMNMX.FTZ R200, R14, R200, !PT ;  /* 0x000000c80ec87209 */ /* 0x000fe40007810000 */
[----:B------:R-:W-:Y:S02]  /*b1c0*/  FMNMX.FTZ R2, R32, R2, !PT ;  /* 0x0000000220027209 */ /* 0x000fe40007810000 */
[----:B------:R-:W-:Y:S04]  /*b1d0*/  FMNMX.FTZ R200, R15, R200, !PT ;  /* 0x000000c80fc87209 */ /* 0x000fe80007810000 */
[----:B------:R-:W-:Y:S01]  /*b1e0*/  FMNMX.FTZ R200, R18, R200, !PT ;  /* 0x000000c812c87209 */ /* 0x000fe20007810000 */
[C---:B-1----:R-:W-:Y:S03]  /*b1f0*/  HMMA.16816.F32 R44, R196.reuse, R140, R44 ;  /* 0x0000008cc42c723c */ /* 0x042fe6000000182c */
[----:B------:R-:W-:Y:S04]  /*b200*/  FMNMX.FTZ R200, R19, R200, !PT ;  /* 0x000000c813c87209 */ /* 0x000fe80007810000 */
        /* <DEDUP_REMOVED lines=28> */
[----:B------:R-:W1:Y:S08]  /*b3d0*/  SHFL.BFLY PT, R142, R141, 0x1, 0x1f ;  /* 0x0c201f008d8e7f89 */ /* 0x000e7000000e0000 */
[----:B------:R-:W2:Y:S01]  /*b3e0*/  SHFL.BFLY PT, R140, R2, 0x2, 0x1f ;  /* 0x0c401f00028c7f89 */ /* 0x000ea200000e0000 */
[----:B-1----:R-:W-:Y:S05]  /*b3f0*/  FMNMX.FTZ R141, R141, R142, !PT ;  /* 0x0000008e8d8d7209 */ /* 0x002fea0007810000 */
[C---:B------:R-:W-:Y:S02]  /*b400*/  FADD.FTZ R0, -R141.reuse, R0 ;  /* 0x000000008d007221 */ /* 0x040fe40000010100 */
[----:B------:R-:W-:Y:S01]  /*b410*/  FMUL.FTZ R204, R141, c[0x0][0x2d0] ;  /* 0x0000b4008dcc7a20 */ /* 0x000fe20000410000 */
[----:B--2---:R-:W-:Y:S01]  /*b420*/  FMNMX.FTZ R140, R2, R140, !PT ;  /* 0x0000008c028c7209 */ /* 0x004fe20007810000 */
[----:B------:R-:W-:Y:S02]  /*b430*/  FMUL.FTZ R0, R0, c[0x0][0x2d0] ;  /* 0x0000b40000007a20 */ /* 0x000fe40000410000 */
[--C-:B------:R-:W-:Y:S02]  /*b440*/  FFMA.FTZ R8, R8, c[0x0][0x2d0], -R204.reuse ;  /* 0x0000b40008087a23 */ /* 0x100fe400000108cc */
[----:B------:R-:W1:Y:S01]  /*b450*/  SHFL.BFLY PT, R143, R140, 0x1, 0x1f ;  /* 0x0c201f008c8f7f89 */ /* 0x000e6200000e0000 */
[----:B------:R-:W2:Y:S01]  /*b460*/  MUFU.EX2 R2, R0 ;  /* 0x0000000000027308 */ /* 0x000ea20000000800 */
[--C-:B------:R-:W-:Y:S02]  /*b470*/  FFMA.FTZ R9, R9, c[0x0][0x2d0], -R204.reuse ;  /* 0x0000b40009097a23 */ /* 0x100fe400000108cc */
[--C-:B------:R-:W-:Y:S02]  /*b480*/  FFMA.FTZ R4, R4, c[0x0][0x2d0], -R204.reuse ;  /* 0x0000b40004047a23 */ /* 0x100fe400000108cc */
[--C-:B------:R-:W-:Y:S02]  /*b490*/  FFMA.FTZ R5, R5, c[0x0][0x2d0], -R204.reuse ;  /* 0x0000b40005057a23 */ /* 0x100fe400000108cc */
[--C-:B------:R-:W-:Y:S02]  /*b4a0*/  FFMA.FTZ R16, R16, c[0x0][0x2d0], -R204.reuse ;  /* 0x0000b40010107a23 */ /* 0x100fe400000108cc */
        /* <DEDUP_REMOVED lines=8> */
[----:B------:R-:W-:Y:S01]  /*b530*/  FFMA.FTZ R25, R25, c[0x0][0x2d0], -R204 ;  /* 0x0000b40019197a23 */ /* 0x000fe200000108cc */
[----:B-1----:R-:W-:Y:S01]  /*b540*/  FMNMX.FTZ R140, R140, R143, !PT ;  /* 0x0000008f8c8c7209 */ /* 0x002fe20007810000 */
[C---:B--2---:R-:W-:Y:S02]  /*b550*/  FMUL.FTZ R100, R2.reuse, R100 ;  /* 0x0000006402647220 */ /* 0x044fe40000410000 */
[----:B------:R-:W-:Y:S02]  /*b560*/  FMUL.FTZ R101, R2, R101 ;  /* 0x0000006502657220 */ /* 0x000fe40000410000 */
[C---:B------:R-:W-:Y:S03]  /*b570*/  FADD.FTZ R0, -R140.reuse, R3 ;  /* 0x000000038c007221 */ /* 0x040fe60000010100 */
[----:B------:R1:W-:Y:S01]  /*b580*/  MUFU.EX2 R234, R9 ;  /* 0x0000000900ea7308 */ /* 0x0003e20000000800 */
[----:B------:R-:W-:Y:S02]  /*b590*/  FMUL.FTZ R143, R140, c[0x0][0x2d0] ;  /* 0x0000b4008c8f7a20 */ /* 0x000fe40000410000 */
[----:B------:R-:W-:Y:S02]  /*b5a0*/  FMUL.FTZ R0, R0, c[0x0][0x2d0] ;  /* 0x0000b40000007a20 */ /* 0x000fe40000410000 */
[--C-:B------:R-:W-:Y:S02]  /*b5b0*/  FFMA.FTZ R10, R10, c[0x0][0x2d0], -R143.reuse ;  /* 0x0000b4000a0a7a23 */ /* 0x100fe4000001088f */
[--C-:B------:R-:W-:Y:S02]  /*b5c0*/  FFMA.FTZ R11, R11, c[0x0][0x2d0], -R143.reuse ;  /* 0x0000b4000b0b7a23 */ /* 0x100fe4000001088f */
[C---:B---3--:R-:W-:Y:S01]  /*b5d0*/  FMUL.FTZ R4, R2.reuse, R148 ;  /* 0x0000009402047220 */ /* 0x048fe20000410000 */
[----:B------:R-:W2:Y:S01]  /*b5e0*/  MUFU.EX2 R221, R5 ;  /* 0x0000000500dd7308 */ /* 0x000ea20000000800 */
[C---:B------:R-:W-:Y:S02]  /*b5f0*/  FMUL.FTZ R104, R2.reuse, R104 ;  /* 0x0000006802687220 */ /* 0x040fe40000410000 */
[C---:B------:R-:W-:Y:S02]  /*b600*/  FMUL.FTZ R105, R2.reuse, R105 ;  /* 0x0000006902697220 */ /* 0x040fe40000410000 */
[C---:B----4-:R-:W-:Y:S02]  /*b610*/  FMUL.FTZ R8, R2.reuse, R144 ;  /* 0x0000009002087220 */ /* 0x050fe40000410000 */
        /* <DEDUP_REMOVED lines=52> */
[----:B------:R-:W-:Y:S01]  /*b960*/  FFMA.FTZ R218, R2, R218, R142 ;  /* 0x000000da02da7223 */ /* 0x000fe2000001008e */
[----:B------:R-:W-:Y:S01]  /*b970*/  IADD3 R2, R212, R207, RZ ;  /* 0x000000cfd4027210 */ /* 0x000fe20007ffe0ff */
[--C-:B------:R-:W-:Y:S02]  /*b980*/  FFMA.FTZ R3, R6, c[0x0][0x2d0], -R143.reuse ;  /* 0x0000b40006037a23 */ /* 0x100fe4000001088f */
[----:B------:R-:W-:Y:S01]  /*b990*/  FFMA.FTZ R7, R7, c[0x0][0x2d0], -R143 ;  /* 0x0000b40007077a23 */ /* 0x000fe2000001088f */
[----:B------:R-:W-:Y:S01]  /*b9a0*/  IADD3 R142, R209, R2, RZ ;  /* 0x00000002d18e7210 */ /* 0x000fe20007ffe0ff */
[----:B------:R-:W2:Y:S01]  /*b9b0*/  LDSM.16.MT88.4 R200, [R2] ;  /* 0x0000000002c8783b */ /* 0x000ea20000004200 */
[C---:B---3--:R-:W-:Y:S02]  /*b9c0*/  FMUL.FTZ R10, R0.reuse, R146 ;  /* 0x00000092000a7220 */ /* 0x048fe40000410000 */
[----:B------:R-:W3:Y:S01]  /*b9d0*/  MUFU.EX2 R3, R3 ;  /* 0x0000000300037308 */ /* 0x000ee20000000800 */
[C---:B-1----:R-:W-:Y:S02]  /*b9e0*/  FMUL.FTZ R11, R0.reuse, R147 ;  /* 0x00000093000b7220 */ /* 0x042fe40000410000 */
[----:B------:R-:W-:Y:S01]  /*b9f0*/  FMUL.FTZ R6, R0, R150 ;  /* 0x0000009600067220 */ /* 0x000fe20000410000 */
[----:B------:R-:W-:Y:S01]  /*ba00*/  F2FP.PACK_AB R150, R234, R219 ;  /* 0x000000dbea96723e */ /* 0x000fe200000000ff */
[----:B------:R-:W1:Y:S01]  /*ba10*/  LDSM.16.MT88.4 R144, [R142] ;  /* 0x000000008e90783b */ /* 0x000e620000004200 */
[C---:B------:R-:W-:Y:S02]  /*ba20*/  FMUL.FTZ R102, R0.reuse, R102 ;  /* 0x0000006600667220 */ /* 0x040fe40000410000 */
[C---:B------:R-:W-:Y:S02]  /*ba30*/  FMUL.FTZ R103, R0.reuse, R103 ;  /* 0x0000006700677220 */ /* 0x040fe40000410000 */
[----:B------:R-:W4:Y:S01]  /*ba40*/  MUFU.EX2 R220, R7 ;  /* 0x0000000700dc7308 */ /* 0x000f220000000800 */
        /* <DEDUP_REMOVED lines=8> */
[C---:B---3--:R-:W-:Y:S02]  /*bad0*/  FFMA.FTZ R205, R0.reuse, R222, R3 ;  /* 0x000000de00cd7223 */ /* 0x048fe40000010003 */
[C---:B------:R-:W-:Y:S02]  /*bae0*/  FMUL.FTZ R119, R0.reuse, R119 ;  /* 0x0000007700777220 */ /* 0x040fe40000410000 */
[C---:B------:R-:W-:Y:S02]  /*baf0*/  FMUL.FTZ R122, R0.reuse, R122 ;  /* 0x0000007a007a7220 */ /* 0x040fe40000410000 */
[C---:B------:R-:W-:Y:S02]  /*bb00*/  FMUL.FTZ R123, R0.reuse, R123 ;  /* 0x0000007b007b7220 */ /* 0x040fe40000410000 */
[----:B------:R-:W-:Y:S01]  /*bb10*/  FMUL.FTZ R126, R0, R126 ;  /* 0x0000007e007e7220 */ /* 0x000fe20000410000 */
[----:B----4-:R-:W-:Y:S01]  /*bb20*/  F2FP.PACK_AB R149, R220, R3 ;  /* 0x00000003dc95723e */ /* 0x010fe200000000ff */
[----:B------:R-:W-:Y:S01]  /*bb30*/  FMUL.FTZ R7, R0, R151 ;  /* 0x0000009700077220 */ /* 0x000fe20000410000 */
[----:B------:R-:W-:Y:S01]  /*bb40*/  F2FP.PACK_AB R151, R230, R224 ;  /* 0x000000e0e697723e */ /* 0x000fe200000000ff */
[--C-:B------:R-:W-:Y:S02]  /*bb50*/  FFMA.FTZ R18, R18, c[0x0][0x2d0], -R143.reuse ;  /* 0x0000b40012127a23 */ /* 0x100fe4000001088f */
[--C-:B------:R-:W-:Y:S02]  /*bb60*/  FFMA.FTZ R19, R19, c[0x0][0x2d0], -R143.reuse ;  /* 0x0000b40013137a23 */ /* 0x100fe4000001088f */
[--C-:B------:R-:W-:Y:S02]  /*bb70*/  FFMA.FTZ R22, R22, c[0x0][0x2d0], -R143.reuse ;  /* 0x0000b40016167a23 */ /* 0x100fe4000001088f */
[C---:B--2---:R-:W-:Y:S01]  /*bb80*/  HMMA.16816.F32 R4, R148.reuse, R200, R4 ;  /* 0x000000c89404723c */ /* 0x044fe20000001804 */
[----:B------:R-:W-:Y:S04]  /*bb90*/  MUFU.EX2 R225, R19 ;  /* 0x0000001300e17308 */ /* 0x000fe80000000800 */
[--C-:B------:R-:W-:Y:S02]  /*bba0*/  FFMA.FTZ R23, R23, c[0x0][0x2d0], -R143.reuse ;  /* 0x0000b40017177a23 */ /* 0x100fe4000001088f */
[--C-:B------:R-:W-:Y:S01]  /*bbb0*/  FFMA.FTZ R26, R26, c[0x0][0x2d0], -R143.reuse ;  /* 0x0000b4001a1a7a23 */ /* 0x100fe2000001088f */
[C---:B------:R-:W-:Y:S03]  /*bbc0*/  HMMA.16816.F32 R8, R148.reuse, R202, R8 ;  /* 0x000000ca9408723c */ /* 0x040fe60000001808 */
[----:B------:R-:W-:Y:S01]  /*bbd0*/  MUFU.EX2 R227, R23 ;  /* 0x0000001700e37308 */ /* 0x000fe20000000800 */
[--C-:B------:R-:W-:Y:S02]  /*bbe0*/  FFMA.FTZ R27, R27, c[0x0][0x2d0], -R143.reuse ;  /* 0x0000b4001b1b7a23 */ /* 0x100fe4000001088f */
[--C-:B------:R-:W-:Y:S02]  /*bbf0*/  FFMA.FTZ R30, R30, c[0x0][0x2d0], -R143.reuse ;  /* 0x0000b4001e1e7a23 */ /* 0x100fe4000001088f */
[C---:B-1----:R-:W-:Y:S04]  /*bc00*/  HMMA.16816.F32 R100, R148.reuse, R144, R100 ;  /* 0x000000909464723c */ /* 0x042fe80000001864 */
        /* <DEDUP_REMOVED lines=36> */
[--C-:B------:R-:W-:Y:S02]  /*be50*/  FFMA.FTZ R14, R14, c[0x0][0x2d0], -R143.reuse ;  /* 0x0000b4000e0e7a23 */ /* 0x100fe4000001088f */
[--C-:B------:R-:W-:Y:S01]  /*be60*/  FFMA.FTZ R15, R15, c[0x0][0x2d0], -R143.reuse ;  /* 0x0000b4000f0f7a23 */ /* 0x100fe2000001088f */
[----:B------:R-:W-:Y:S01]  /*be70*/  IADD3 R3, R209, R0, RZ ;  /* 0x00000000d1037210 */ /* 0x000fe20007ffe0ff */
[----:B------:R-:W1:Y:S01]  /*be80*/  LDSM.16.MT88.4 R144, [R0] ;  /* 0x000000000090783b */ /* 0x000e620000004200 */
[----:B------:R-:W-:Y:S01]  /*be90*/  FFMA.FTZ R31, R31, c[0x0][0x2d0], -R143 ;  /* 0x0000b4001f1f7a23 */ /* 0x000fe2000001088f */
[----:B------:R2:W3:Y:S01]  /*bea0*/  MUFU.EX2 R200, R14 ;  /* 0x0000000e00c87308 */ /* 0x0004e20000000800 */
[----:B------:R-:W-:Y:S02]  /*beb0*/  FADD.FTZ R20, R220, R205 ;  /* 0x000000cddc147221 */ /* 0x000fe40000010000 */
[----:B------:R-:W-:Y:S02]  /*bec0*/  FFMA.FTZ R28, R28, c[0x0][0x2d0], -R204 ;  /* 0x0000b4001c1c7a23 */ /* 0x000fe400000108cc */
[----:B------:R-:W-:Y:S02]  /*bed0*/  FADD.FTZ R20, R224, R20 ;  /* 0x00000014e0147221 */ /* 0x000fe40000010000 */
[----:B------:R-:W-:Y:S02]  /*bee0*/  FFMA.FTZ R29, R29, c[0x0][0x2d0], -R204 ;  /* 0x0000b4001d1d7a23 */ /* 0x000fe400000108cc */
[----:B------:R-:W-:Y:S01]  /*bef0*/  FADD.FTZ R24, R230, R20 ;  /* 0x00000014e6187221 */ /* 0x000fe20000010000 */
[----:B------:R-:W4:Y:S01]  /*bf00*/  MUFU.EX2 R222, R15 ;  /* 0x0000000f00de7308 */ /* 0x000f220000000800 */
[--C-:B------:R-:W-:Y:S02]  /*bf10*/  FFMA.FTZ R32, R32, c[0x0][0x2d0], -R204.reuse ;  /* 0x0000b40020207a23 */ /* 0x100fe400000108cc */
[--C-:B------:R-:W-:Y:S02]  /*bf20*/  FFMA.FTZ R33, R33, c[0x0][0x2d0], -R204.reuse ;  /* 0x0000b40021217a23 */ /* 0x100fe400000108cc */
[--C-:B------:R-:W-:Y:S02]  /*bf30*/  FFMA.FTZ R36, R36, c[0x0][0x2d0], -R204.reuse ;  /* 0x0000b40024247a23 */ /* 0x100fe400000108cc */
[--C-:B------:R-:W-:Y:S02]  /*bf40*/  FFMA.FTZ R34, R34, c[0x0][0x2d0], -R143.reuse ;  /* 0x0000b40022227a23 */ /* 0x100fe4000001088f */
[--C-:B------:R-:W-:Y:S01]  /*bf50*/  FFMA.FTZ R35, R35, c[0x0][0x2d0], -R143.reuse ;  /* 0x0000b40023237a23 */ /* 0x100fe2000001088f */
[----:B------:R5:W-:Y:S01]  /*bf60*/  MUFU.EX2 R203, R28 ;  /* 0x0000001c00cb7308 */ /* 0x000be20000000800 */
[--C-:B------:R-:W-:Y:S02]  /*bf70*/  FFMA.FTZ R40, R40, c[0x0][0x2d0], -R204.reuse ;  /* 0x0000b40028287a23 */ /* 0x100fe400000108cc */
[----:B------:R-:W-:Y:S01]  /*bf80*/  FFMA.FTZ R41, R41, c[0x0][0x2d0], -R204 ;  /* 0x0000b40029297a23 */ /* 0x000fe200000108cc */
[----:B--2---:R-:W-:Y:S01]  /*bf90*/  F2FP.PACK_AB R14, R233, R229 ;  /* 0x000000e5e90e723e */ /* 0x004fe200000000ff */
[----:B---3--:R-:W-:Y:S02]  /*bfa0*/  FADD.FTZ R24, R200, R24 ;  /* 0x00000018c8187221 */ /* 0x008fe40000010000 */
[--C-:B------:R-:W-:Y:S02]  /*bfb0*/  FFMA.FTZ R38, R38, c[0x0][0x2d0], -R143.reuse ;  /* 0x0000b40026267a23 */ /* 0x100fe4000001088f */
[--C-:B------:R-:W-:Y:S01]  /*bfc0*/  FFMA.FTZ R39, R39, c[0x0][0x2d0], -R143.reuse ;  /* 0x0000b40027277a23 */ /* 0x100fe2000001088f */
[----:B------:R-:W-:Y:S01]  /*bfd0*/  MUFU.EX2 R207, R29 ;  /* 0x0000001d00cf7308 */ /* 0x000fe20000000800 */
[--C-:B------:R-:W-:Y:S02]  /*bfe0*/  FFMA.FTZ R42, R42, c[0x0][0x2d0], -R143.reuse ;  /* 0x0000b4002a2a7a23 */ /* 0x100fe4000001088f */
[--C-:B------:R-:W-:Y:S01]  /*bff0*/  FFMA.FTZ R43, R43, c[0x0][0x2d0], -R143.reuse ;  /* 0x0000b4002b2b7a23 */ /* 0x100fe2000001088f */
[----:B----4-:R-:W-:Y:S01]  /*c000*/  F2FP.PACK_AB R13, R222, R200 ;  /* 0x000000c8de0d723e */ /* 0x010fe200000000ff */
[--C-:B------:R-:W-:Y:S02]  /*c010*/  FFMA.FTZ R37, R37, c[0x0][0x2d0], -R204.reuse ;  /* 0x0000b40025257a23 */ /* 0x100fe400000108cc */
[----:B------:R-:W-:Y:S01]  /*c020*/  FFMA.FTZ R48, R48, c[0x0][0x2d0], -R204 ;  /* 0x0000b40030307a23 */ /* 0x000fe200000108cc */
[C---:B-1----:R-:W-:Y:S02]  /*c030*/  HMMA.16816.F32 R108, R148.reuse, R144, R108 ;  /* 0x00000090946c723c */ /* 0x042fe4000000186c */
[----:B------:R-:W-:Y:S01]  /*c040*/  MUFU.EX2 R220, R32 ;  /* 0x0000002000dc7308 */ /* 0x000fe20000000800 */
[--C-:B------:R-:W-:Y:S02]  /*c050*/  FFMA.FTZ R46, R46, c[0x0][0x2d0], -R143.reuse ;  /* 0x0000b4002e2e7a23 */ /* 0x100fe4000001088f */
[--C-:B------:R-:W-:Y:S02]  /*c060*/  FFMA.FTZ R47, R47, c[0x0][0x2d0], -R143.reuse ;  /* 0x0000b4002f2f7a23 */ /* 0x100fe4000001088f */
[----:B-----5:R-:W-:Y:S01]  /*c070*/  FADD.FTZ R28, R222, R24 ;  /* 0x00000018de1c7221 */ /* 0x020fe20000010000 */
[C---:B------:R-:W-:Y:S01]  /*c080*/  HMMA.16816.F32 R112, R148.reuse, R146, R112 ;  /* 0x000000929470723c */ /* 0x040fe20000001870 */
[----:B------:R-:W1:Y:S03]  /*c090*/  LDSM.16.MT88.4 R144, [R3] ;  /* 0x000000000390783b */ /* 0x000e660000004200 */
[----:B------:R2:W-:Y:S10]  /*c0a0*/  MUFU.EX2 R205, R34 ;  /* 0x0000002200cd7308 */ /* 0x0005f40000000800 */
[----:B------:R-:W-:Y:S10]  /*c0b0*/  MUFU.EX2 R40, R40 ;  /* 0x0000002800287308 */ /* 0x000ff40000000800 */
[----:B------:R-:W-:Y:S01]  /*c0c0*/  MUFU.EX2 R41, R41 ;  /* 0x0000002900297308 */ /* 0x000fe20000000800 */
[--C-:B--2---:R-:W-:Y:S02]  /*c0d0*/  FFMA.FTZ R34, R50, c[0x0][0x2d0], -R143.reuse ;  /* 0x0000b40032227a23 */ /* 0x104fe4000001088f */
[----:B------:R-:W-:Y:S07]  /*c0e0*/  FFMA.FTZ R143, R51, c[0x0][0x2d0], -R143 ;  /* 0x0000b400338f7a23 */ /* 0x000fee000001088f */
[----:B------:R-:W-:Y:S01]  /*c0f0*/  MUFU.EX2 R38, R38 ;  /* 0x0000002600267308 */ /* 0x000fe20000000800 */
[C---:B-1----:R-:W-:Y:S09]  /*c100*/  HMMA.16816.F32 R116, R148.reuse, R144, R116 ;  /* 0x000000909474723c */ /* 0x042ff20000001874 */
[----:B------:R-:W-:Y:S01]  /*c110*/  MUFU.EX2 R143, R143 ;  /* 0x0000008f008f7308 */ /* 0x000fe20000000800 */
[C---:B------:R-:W-:Y:S01]  /*c120*/  HMMA.16816.F32 R120, R148.reuse, R146, R120 ;  /* 0x000000929478723c */ /* 0x040fe20000001878 */
[----:B------:R-:W1:Y:S08]  /*c130*/  LDSM.16.MT88.4 R144, [R2+0x3000] ;  /* 0x003000000290783b */ /* 0x000e700000004200 */
[----:B------:R-:W-:Y:S10]  /*c140*/  MUFU.EX2 R39, R39 ;  /* 0x0000002700277308 */ /* 0x000ff40000000800 */
[----:B------:R-:W-:Y:S10]  /*c150*/  MUFU.EX2 R42, R42 ;  /* 0x0000002a002a7308 */ /* 0x000ff40000000800 */
[----:B------:R-:W-:Y:S10]  /*c160*/  MUFU.EX2 R43, R43 ;  /* 0x0000002b002b7308 */ /* 0x000ff40000000800 */
[----:B------:R-:W-:Y:S01]  /*c170*/  MUFU.EX2 R46, R46 ;  /* 0x0000002e002e7308 */ /* 0x000fe20000000800 */
[C---:B-1----:R-:W-:Y:S09]  /*c180*/  HMMA.16816.F32 R124, R148.reuse, R144, R124 ;  /* 0x00000090947c723c */ /* 0x042ff2000000187c */
[----:B------:R-:W-:Y:S01]  /*c190*/  MUFU.EX2 R47, R47 ;  /* 0x0000002f002f7308 */ /* 0x000fe20000000800 */
[C---:B------:R-:W-:Y:S01]  /*c1a0*/  HMMA.16816.F32 R128, R148.reuse, R146, R128 ;  /* 0x000000929480723c */ /* 0x040fe20000001880 */
[----:B------:R-:W1:Y:S08]  /*c1b0*/  LDSM.16.MT88.4 R144, [R142+0x3000] ;  /* 0x003000008e90783b */ /* 0x000e700000004200 */
        /* <DEDUP_REMOVED lines=21> */
[----:B------:R1:W2:Y:S01]  /*c310*/  MUFU.EX2 R148, R18 ;  /* 0x0000001200947308 */ /* 0x0002a20000000800 */
[----:B------:R-:W3:Y:S09]  /*c320*/  LDSM.16.MT88.4 R144, [R2+0x800] ;  /* 0x000800000290783b */ /* 0x000ef20000004200 */
[----:B------:R4:W5:Y:S10]  /*c330*/  MUFU.EX2 R149, R22 ;  /* 0x0000001600957308 */ /* 0x0009740000000800 */
[----:B------:R-:W-:Y:S01]  /*c340*/  MUFU.EX2 R151, R26 ;  /* 0x0000001a00977308 */ /* 0x000fe20000000800 */
[----:B-1----:R-:W1:Y:S01]  /*c350*/  LDSM.16.MT88.4 R16, [R142+0x800] ;  /* 0x000800008e10783b */ /* 0x002e620000004200 */
[C---:B--2---:R-:W-:Y:S01]  /*c360*/  F2FP.PACK_AB R15, R225.reuse, R148 ;  /* 0x00000094e10f723e */ /* 0x044fe200000000ff */
[----:B------:R-:W-:Y:S07]  /*c370*/  FADD.FTZ R32, R148, R28 ;  /* 0x0000001c94207221 */ /* 0x000fee0000010000 */
[----:B------:R-:W2:Y:S01]  /*c380*/  MUFU.EX2 R150, R27 ;  /* 0x0000001b00967308 */ /* 0x000ea20000000800 */
[----:B------:R-:W-:Y:S01]  /*c390*/  FADD.FTZ R32, R225, R32 ;  /* 0x00000020e1207221 */ /* 0x000fe20000010000 */
[----:B----4-:R-:W-:Y:S01]  /*c3a0*/  LDSM.16.MT88.4 R20, [R2+0x1800] ;  /* 0x001800000214783b */ /* 0x010fe20000004200 */
[C---:B---3--:R-:W-:Y:S07]  /*c3b0*/  HMMA.16816.F32 R4, R12.reuse, R144, R4 ;  /* 0x000000900c04723c */ /* 0x048fee0000001804 */
[----:B------:R-:W-:Y:S01]  /*c3c0*/  FFMA.FTZ R144, R45, c[0x0][0x2d0], -R204 ;  /* 0x0000b4002d907a23 */ /* 0x000fe200000108cc */
[C---:B------:R-:W-:Y:S01]  /*c3d0*/  HMMA.16816.F32 R8, R12.reuse, R146, R8 ;  /* 0x000000920c08723c */ /* 0x040fe20000001808 */
[----:B------:R-:W-:Y:S07]  /*c3e0*/  MUFU.EX2 R45, R37 ;  /* 0x00000025002d7308 */ /* 0x000fee0000000800 */
        /* <DEDUP_REMOVED lines=34> */
[----:B------:R-:W-:Y:S01]  /*c610*/  F2FP.PACK_AB R14, R231, R232 ;  /* 0x000000e8e70e723e */ /* 0x000fe200000000ff */
[----:B------:R3:W4:Y:S03]  /*c620*/  MUFU.EX2 R221, R33 ;  /* 0x0000002100dd7308 */ /* 0x0007260000000800 */
[----:B------:R-:W-:Y:S01]  /*c630*/  FADD.FTZ R25, R219, R12 ;  /* 0x0000000cdb197221 */ /* 0x000fe20000010000 */
[----:B------:R-:W-:Y:S02]  /*c640*/  F2FP.PACK_AB R12, R228, R226 ;  /* 0x000000e2e40c723e */ /* 0x000fe400000000ff */
[----:B-----5:R-:W-:Y:S01]  /*c650*/  F2FP.PACK_AB R13, R227, R149 ;  /* 0x00000095e30d723e */ /* 0x020fe200000000ff */
[----:B------:R-:W-:Y:S01]  /*c660*/  FADD.FTZ R25, R234, R25 ;  /* 0x00000019ea197221 */ /* 0x000fe20000010000 */
[----:B--2---:R-:W-:Y:S02]  /*c670*/  F2FP.PACK_AB R15, R150, R151 ;  /* 0x00000097960f723e */ /* 0x004fe400000000ff */
[----:B------:R2:W5:Y:S01]  /*c680*/  MUFU.EX2 R219, R31 ;  /* 0x0000001f00db7308 */ /* 0x0005620000000800 */
[----:B------:R-:W-:Y:S04]  /*c690*/  FADD.FTZ R25, R201, R25 ;  /* 0x00000019c9197221 */ /* 0x000fe80000010000 */
[----:B------:R-:W-:Y:S02]  /*c6a0*/  FADD.FTZ R29, R223, R25 ;  /* 0x00000019df1d7221 */ /* 0x000fe40000010000 */
[----:B------:R-:W-:Y:S03]  /*c6b0*/  LDSM.16.MT88.4 R24, [R2+0x2000] ;  /* 0x002000000218783b */ /* 0x000fe60000004200 */
[----:B------:R4:W4:Y:S01]  /*c6c0*/  MUFU.EX2 R218, R35 ;  /* 0x0000002300da7308 */ /* 0x0009220000000800 */
[----:B---3--:R-:W-:Y:S04]  /*c6d0*/  FADD.FTZ R33, R229, R29 ;  /* 0x0000001de5217221 */ /* 0x008fe80000010000 */
[----:B------:R-:W-:Y:S01]  /*c6e0*/  FADD.FTZ R33, R233, R33 ;  /* 0x00000021e9217221 */ /* 0x000fe20000010000 */
[C---:B-1----:R-:W-:Y:S01]  /*c6f0*/  HMMA.16816.F32 R4, R12.reuse, R16, R4 ;  /* 0x000000100c04723c */ /* 0x042fe20000001804 */
[----:B--2---:R-:W-:Y:S07]  /*c700*/  LDSM.16.MT88.4 R28, [R0+0x2000] ;  /* 0x00200000001c783b */ /* 0x004fee0000004200 */
[C---:B------:R-:W-:Y:S01]  /*c710*/  HMMA.16816.F32 R8, R12.reuse, R18, R8 ;  /* 0x000000120c08723c */ /* 0x040fe20000001808 */
[----:B------:R-:W1:Y:S03]  /*c720*/  LDSM.16.MT88.4 R16, [R142+0x1000] ;  /* 0x001000008e10783b */ /* 0x000e660000004200 */
[--C-:B----4-:R-:W-:Y:S02]  /*c730*/  FFMA.FTZ R35, R44, c[0x0][0x2d0], -R204.reuse ;  /* 0x0000b4002c237a23 */ /* 0x110fe400000108cc */
[----:B------:R-:W2:Y:S01]  /*c740*/  MUFU.EX2 R44, R36 ;  /* 0x00000024002c7308 */ /* 0x000ea20000000800 */
[----:B------:R-:W-:Y:S09]  /*c750*/  FFMA.FTZ R204, R49, c[0x0][0x2d0], -R204 ;  /* 0x0000b40031cc7a23 */ /* 0x000ff200000108cc */
[----:B------:R3:W-:Y:S10]  /*c760*/  MUFU.EX2 R36, R144 ;  /* 0x0000009000247308 */ /* 0x0007f40000000800 */
[----:B------:R-:W-:Y:S10]  /*c770*/  MUFU.EX2 R204, R204 ;  /* 0x000000cc00cc7308 */ /* 0x000ff40000000800 */
[----:B------:R-:W4:Y:S01]  /*c780*/  MUFU.EX2 R37, R35 ;  /* 0x0000002300257308 */ /* 0x000f220000000800 */
[----:B---3--:R-:W-:Y:S01]  /*c790*/  LDSM.16.MT88.4 R144, [R2+0x2800] ;  /* 0x002800000290783b */ /* 0x008fe20000004200 */
[C---:B-1----:R-:W-:Y:S08]  /*c7a0*/  HMMA.16816.F32 R100, R12.reuse, R16, R100 ;  /* 0x000000100c64723c */ /* 0x042ff00000001864 */
[----:B------:R-:W1:Y:S01]  /*c7b0*/  MUFU.EX2 R35, R48 ;  /* 0x0000003000237308 */ /* 0x000e620000000800 */
[C---:B------:R-:W-:Y:S01]  /*c7c0*/  HMMA.16816.F32 R104, R12.reuse, R18, R104 ;  /* 0x000000120c68723c */ /* 0x040fe20000001868 */
[----:B------:R-:W3:Y:S07]  /*c7d0*/  LDSM.16.MT88.4 R16, [R0+0x1000] ;  /* 0x001000000010783b */ /* 0x000eee0000004200 */
[C---:B---3--:R-:W-:Y:S08]  /*c7e0*/  HMMA.16816.F32 R108, R12.reuse, R16, R108 ;  /* 0x000000100c6c723c */ /* 0x048ff0000000186c */
        /* <DEDUP_REMOVED lines=27> */
[----:B------:R-:W-:Y:S01]  /*c9a0*/  HMMA.16816.F32 R96, R12, R18, R96 ;  /* 0x000000120c60723c */ /* 0x000fe20000001860 */
[----:B------:R-:W3:Y:S06]  /*c9b0*/  LDSM.16.MT88.4 R16, [R142+0x1800] ;  /* 0x001800008e10783b */ /* 0x000eec0000004200 */
[----:B------:R-:W-:Y:S02]  /*c9c0*/  F2FP.PACK_AB R12, R207, R203 ;  /* 0x000000cbcf0c723e */ /* 0x000fe400000000ff */
[----:B------:R-:W-:Y:S03]  /*c9d0*/  F2FP.PACK_AB R14, R221, R220 ;  /* 0x000000dcdd0e723e */ /* 0x000fe600000000ff */
[----:B-----5:R-:W-:Y:S02]  /*c9e0*/  F2FP.PACK_AB R13, R219, R202 ;  /* 0x000000cadb0d723e */ /* 0x020fe400000000ff */
[----:B------:R-:W-:Y:S07]  /*c9f0*/  F2FP.PACK_AB R15, R218, R205 ;  /* 0x000000cdda0f723e */ /* 0x000fee00000000ff */
[C---:B------:R-:W-:Y:S08]  /*ca00*/  HMMA.16816.F32 R4, R12.reuse, R20, R4 ;  /* 0x000000140c04723c */ /* 0x040ff00000001804 */
[C---:B------:R-:W-:Y:S01]  /*ca10*/  HMMA.16816.F32 R8, R12.reuse, R22, R8 ;  /* 0x000000160c08723c */ /* 0x040fe20000001808 */
[----:B------:R-:W5:Y:S07]  /*ca20*/  LDSM.16.MT88.4 R20, [R0+0x1800] ;  /* 0x001800000014783b */ /* 0x000f6e0000004200 */
[C---:B---3--:R-:W-:Y:S08]  /*ca30*/  HMMA.16816.F32 R100, R12.reuse, R16, R100 ;  /* 0x000000100c64723c */ /* 0x048ff00000001864 */
[C---:B------:R-:W-:Y:S01]  /*ca40*/  HMMA.16816.F32 R104, R12.reuse, R18, R104 ;  /* 0x000000120c68723c */ /* 0x040fe20000001868 */
[----:B------:R-:W3:Y:S07]  /*ca50*/  LDSM.16.MT88.4 R16, [R3+0x1800] ;  /* 0x001800000310783b */ /* 0x000eee0000004200 */
[C---:B-----5:R-:W-:Y:S08]  /*ca60*/  HMMA.16816.F32 R108, R12.reuse, R20, R108 ;  /* 0x000000140c6c723c */ /* 0x060ff0000000186c */
        /* <DEDUP_REMOVED lines=27> */
[----:B------:R-:W-:Y:S01]  /*cc20*/  HMMA.16816.F32 R96, R12, R18, R96 ;  /* 0x000000120c60723c */ /* 0x000fe20000001860 */
[----:B------:R-:W3:Y:S06]  /*cc30*/  LDSM.16.MT88.4 R16, [R3+0x2000] ;  /* 0x002000000310783b */ /* 0x000eec0000004200 */
[----:B--2---:R-:W-:Y:S02]  /*cc40*/  F2FP.PACK_AB R12, R45, R44 ;  /* 0x0000002c2d0c723e */ /* 0x004fe400000000ff */
[----:B------:R-:W-:Y:S03]  /*cc50*/  F2FP.PACK_AB R14, R41, R40 ;  /* 0x00000028290e723e */ /* 0x000fe600000000ff */
[----:B------:R-:W-:Y:S02]  /*cc60*/  F2FP.PACK_AB R13, R39, R38 ;  /* 0x00000026270d723e */ /* 0x000fe400000000ff */
[----:B------:R-:W-:Y:S07]  /*cc70*/  F2FP.PACK_AB R15, R43, R42 ;  /* 0x0000002a2b0f723e */ /* 0x000fee00000000ff */
[C---:B------:R-:W-:Y:S08]  /*cc80*/  HMMA.16816.F32 R4, R12.reuse, R24, R4 ;  /* 0x000000180c04723c */ /* 0x040ff00000001804 */
[C---:B------:R-:W-:Y:S01]  /*cc90*/  HMMA.16816.F32 R8, R12.reuse, R26, R8 ;  /* 0x0000001a0c08723c */ /* 0x040fe20000001808 */
[----:B------:R-:W2:Y:S07]  /*cca0*/  LDSM.16.MT88.4 R24, [R2+0x5000] ;  /* 0x005000000218783b */ /* 0x000eae0000004200 */
[C---:B-----5:R-:W-:Y:S08]  /*ccb0*/  HMMA.16816.F32 R100, R12.reuse, R20, R100 ;  /* 0x000000140c64723c */ /* 0x060ff00000001864 */
[C---:B------:R-:W-:Y:S01]  /*ccc0*/  HMMA.16816.F32 R104, R12.reuse, R22, R104 ;  /* 0x000000160c68723c */ /* 0x040fe20000001868 */
[----:B------:R-:W5:Y:S07]  /*ccd0*/  LDSM.16.MT88.4 R20, [R142+0x5000] ;  /* 0x005000008e14783b */ /* 0x000f6e0000004200 */
[C---:B------:R-:W-:Y:S08]  /*cce0*/  HMMA.16816.F32 R108, R12.reuse, R28, R108 ;  /* 0x0000001c0c6c723c */ /* 0x040ff0000000186c */
        /* <DEDUP_REMOVED lines=17> */
[C---:B--2---:R-:W-:Y:S07]  /*ce00*/  HMMA.16816.F32 R68, R12.reuse, R24, R68 ;  /* 0x000000180c44723c */ /* 0x044fee0000001844 */
[----:B------:R-:W-:Y:S01]  /*ce10*/  FADD.FTZ R25, R226, R33 ;  /* 0x00000021e2197221 */ /* 0x000fe20000010000 */
[C---:B------:R-:W-:Y:S04]  /*ce20*/  HMMA.16816.F32 R72, R12.reuse, R26, R72 ;  /* 0x0000001a0c48723c */ /* 0x040fe80000001848 */
[----:B------:R-:W-:Y:S04]  /*ce30*/  FADD.FTZ R24, R149, R32 ;  /* 0x0000002095187221 */ /* 0x000fe80000010000 */
[C---:B-----5:R-:W-:Y:S08]  /*ce40*/  HMMA.16816.F32 R76, R12.reuse, R20, R76 ;  /* 0x000000140c4c723c */ /* 0x060ff0000000184c */
[C---:B------:R-:W-:Y:S01]  /*ce50*/  HMMA.16816.F32 R80, R12.reuse, R22, R80 ;  /* 0x000000160c50723c */ /* 0x040fe20000001850 */
[----:B------:R-:W2:Y:S07]  /*ce60*/  LDSM.16.MT88.4 R20, [R142+0x2800] ;  /* 0x002800008e14783b */ /* 0x000eae0000004200 */
[C---:B-1----:R-:W-:Y:S07]  /*ce70*/  HMMA.16816.F32 R84, R12.reuse, R28, R84 ;  /* 0x0000001c0c54723c */ /* 0x042fee0000001854 */
[----:B------:R-:W-:Y:S01]  /*ce80*/  FADD.FTZ R29, R228, R25 ;  /* 0x00000019e41d7221 */ /* 0x000fe20000010000 */
[C---:B------:R-:W-:Y:S04]  /*ce90*/  HMMA.16816.F32 R88, R12.reuse, R30, R88 ;  /* 0x0000001e0c58723c */ /* 0x040fe80000001858 */
[----:B------:R-:W-:Y:S02]  /*cea0*/  FADD.FTZ R28, R227, R24 ;  /* 0x00000018e31c7221 */ /* 0x000fe40000010000 */
[----:B------:R-:W1:Y:S02]  /*ceb0*/  LDSM.16.MT88.4 R24, [R0+0x2800] ;  /* 0x002800000018783b */ /* 0x000e640000004200 */
[C---:B---3--:R-:W-:Y:S07]  /*cec0*/  HMMA.16816.F32 R92, R12.reuse, R16, R92 ;  /* 0x000000100c5c723c */ /* 0x048fee000000185c */
[----:B------:R-:W-:Y:S01]  /*ced0*/  FADD.FTZ R16, R151, R28 ;  /* 0x0000001c97107221 */ /* 0x000fe20000010000 */
[----:B------:R-:W-:Y:S04]  /*cee0*/  HMMA.16816.F32 R96, R12, R18, R96 ;  /* 0x000000120c60723c */ /* 0x000fe80000001860 */
[----:B------:R-:W-:Y:S02]  /*cef0*/  FADD.FTZ R33, R150, R16 ;  /* 0x0000001096217221 */ /* 0x000fe40000010000 */
[----:B------:R-:W-:Y:S01]  /*cf00*/  FADD.FTZ R17, R232, R29 ;  /* 0x0000001de8117221 */ /* 0x000fe20000010000 */
[----:B----4-:R-:W-:Y:S01]  /*cf10*/  F2FP.PACK_AB R12, R36, R37 ;  /* 0x00000025240c723e */ /* 0x010fe200000000ff */
[----:B------:R-:W-:Y:S01]  /*cf20*/  LDSM.16.MT88.4 R28, [R3+0x5800] ;  /* 0x00580000031c783b */ /* 0x000fe20000004200 */
[----:B------:R-:W-:Y:S03]  /*cf30*/  F2FP.PACK_AB R13, R47, R46 ;  /* 0x0000002e2f0d723e */ /* 0x000fe600000000ff */
[----:B------:R-:W-:Y:S01]  /*cf40*/  F2FP.PACK_AB R14, R204, R35 ;  /* 0x00000023cc0e723e */ /* 0x000fe200000000ff */
[----:B------:R-:W-:Y:S01]  /*cf50*/  FADD.FTZ R32, R231, R17 ;  /* 0x00000011e7207221 */ /* 0x000fe20000010000 */
[----:B------:R-:W-:Y:S02]  /*cf60*/  F2FP.PACK_AB R15, R143, R34 ;  /* 0x000000228f0f723e */ /* 0x000fe400000000ff */
[----:B------:R-:W-:Y:S05]  /*cf70*/  LDSM.16.MT88.4 R16, [R2+0x5800] ;  /* 0x005800000210783b */ /* 0x000fea0000004200 */
[C---:B------:R-:W-:Y:S03]  /*cf80*/  HMMA.16816.F32 R148, R12.reuse, R144, R4 ;  /* 0x000000900c94723c */ /* 0x040fe60000001804 */
[----:B------:R-:W3:Y:S05]  /*cf90*/  LDSM.16.MT88.4 R4, [R3+0x2800] ;  /* 0x002800000304783b */ /* 0x000eea0000004200 */
[C---:B------:R-:W-:Y:S03]  /*cfa0*/  HMMA.16816.F32 R144, R12.reuse, R146, R8 ;  /* 0x000000920c90723c */ /* 0x040fe60000001808 */
[----:B------:R-:W4:Y:S05]  /*cfb0*/  LDSM.16.MT88.4 R8, [R142+0x5800] ;  /* 0x005800008e08783b */ /* 0x000f2a0000004200 */
[C---:B--2---:R-:W-:Y:S08]  /*cfc0*/  HMMA.16816.F32 R100, R12.reuse, R20, R100 ;  /* 0x000000140c64723c */ /* 0x044ff00000001864 */
[C---:B------:R-:W-:Y:S01]  /*cfd0*/  HMMA.16816.F32 R104, R12.reuse, R22, R104 ;  /* 0x000000160c68723c */ /* 0x040fe20000001868 */
[----:B------:R-:W2:Y:S07]  /*cfe0*/  LDSM.16.MT88.4 R20, [R0+0x5800] ;  /* 0x005800000014783b */ /* 0x000eae0000004200 */
[C---:B-1----:R-:W-:Y:S08]  /*cff0*/  HMMA.16816.F32 R108, R12.reuse, R24, R108 ;  /* 0x000000180c6c723c */ /* 0x042ff0000000186c */
[C---:B------:R-:W-:Y:S01]  /*d000*/  HMMA.16816.F32 R112, R12.reuse, R26, R112 ;  /* 0x0000001a0c70723c */ /* 0x040fe20000001870 */
[----:B------:R1:W5:Y:S07]  /*d010*/  LDSM.16.MT88.4 R24, [R2+0x8800] ;  /* 0x008800000218783b */ /* 0x00036e0000004200 */
[C---:B---3--:R-:W-:Y:S08]  /*d020*/  HMMA.16816.F32 R116, R12.reuse, R4, R116 ;  /* 0x000000040c74723c */ /* 0x048ff00000001874 */
[C---:B------:R-:W-:Y:S01]  /*d030*/  HMMA.16816.F32 R120, R12.reuse, R6, R120 ;  /* 0x000000060c78723c */ /* 0x040fe20000001878 */
[----:B------:R-:W3:Y:S07]  /*d040*/  LDSM.16.MT88.4 R4, [R142+0x8800] ;  /* 0x008800008e04783b */ /* 0x000eee0000004200 */
[C---:B------:R-:W-:Y:S07]  /*d050*/  HMMA.16816.F32 R124, R12.reuse, R16, R124 ;  /* 0x000000100c7c723c */ /* 0x040fee000000187c */
[----:B------:R-:W-:Y:S01]  /*d060*/  IADD3 R16, R217, -0x2, RZ ;  /* 0xfffffffed9107810 */ /* 0x000fe20007ffe0ff */
[C---:B------:R-:W-:Y:S03]  /*d070*/  HMMA.16816.F32 R128, R12.reuse, R18, R128 ;  /* 0x000000120c80723c */ /* 0x040fe60000001880 */
[----:B------:R-:W-:Y:S05]  /*d080*/  ISETP.GE.AND P5, PT, R16, R236, PT ;  /* 0x000000ec1000720c */ /* 0x000fea0003fa6270 */
[C---:B----4-:R-:W-:Y:S08]  /*d090*/  HMMA.16816.F32 R132, R12.reuse, R8, R132 ;  /* 0x000000080c84723c */ /* 0x050ff00000001884 */
[C---:B------:R-:W-:Y:S01]  /*d0a0*/  HMMA.16816.F32 R136, R12.reuse, R10, R136 ;  /* 0x0000000a0c88723c */ /* 0x040fe20000001888 */
[----:B------:R4:W3:Y:S02]  /*d0b0*/  LDSM.16.MT88.4 R8, [R0+0x8800] ;  /* 0x008800000008783b */ /* 0x0008e40000004200 */
[----:B------:R-:W-:Y:S02]  /*d0c0*/  @P5 ISETP.GE.AND P2, PT, R240, c[0x0][0x1d4], PT ;  /* 0x00007500f0005a0c */ /* 0x000fe40003f46270 */
[----:B-1----:R-:W-:Y:S02]  /*d0d0*/  @P5 SHF.R.S32.HI R2, RZ, 0x1f, R16 ;  /* 0x0000001fff025819 */ /* 0x002fe40000011410 */
[----:B------:R-:W-:Y:S01]  /*d0e0*/  @P5 ISETP.GE.AND P1, PT, R239, c[0x0][0x1d4], PT ;  /* 0x00007500ef005a0c */ /* 0x000fe20003f26270 */
[C---:B--2---:R-:W-:Y:S04]  /*d0f0*/  HMMA.16816.F32 R52, R12.reuse, R20, R52 ;  /* 0x000000140c34723c */ /* 0x044fe80000001834 */
[----:B------:R-:W-:Y:S03]  /*d100*/  @P5 IMAD R2, R2, c[0x0][0x1e0], RZ ;  /* 0x0000780002025a24 */ /* 0x000fe600078e02ff */
[----:B------:R-:W-:Y:S01]  /*d110*/  @P5 MOV R20, R244 ;  /* 0x000000f400145202 */ /* 0x000fe20000000f00 */
[C---:B------:R-:W-:Y:S04]  /*d120*/  HMMA.16816.F32 R56, R12.reuse, R22, R56 ;  /* 0x000000160c38723c */ /* 0x040fe80000001838 */
[----:B------:R-:W-:Y:S03]  /*d130*/  @P5 MOV R21, R243 ;  /* 0x000000f300155202 */ /* 0x000fe60000000f00 */
[----:B------:R-:W-:Y:S01]  /*d140*/  FADD.FTZ R23, R202, R33 ;  /* 0x00000021ca177221 */ /* 0x000fe20000010000 */
[C---:B------:R-:W-:Y:S04]  /*d150*/  HMMA.16816.F32 R60, R12.reuse, R28, R60 ;  /* 0x0000001c0c3c723c */ /* 0x040fe8000000183c */
[C---:B----4-:R-:W-:Y:S02]  /*d160*/  @P5 IMAD R0, R16.reuse, c[0x0][0x1e4], R2 ;  /* 0x0000790010005a24 */ /* 0x050fe400078e0202 */
[----:B------:R-:W-:Y:S02]  /*d170*/  @P5 IMAD.WIDE.U32 R16, R16, c[0x0][0x1e0], RZ ;  /* 0x0000780010105a25 */ /* 0x000fe400078e00ff */
[C---:B------:R-:W-:Y:S04]  /*d180*/  HMMA.16816.F32 R64, R12.reuse, R30, R64 ;  /* 0x0000001e0c40723c */ /* 0x040fe80000001840 */
[----:B------:R-:W-:Y:S01]  /*d190*/  @P5 IADD3 R0, R17, R0, RZ ;  /* 0x0000000011005210 */ /* 0x000fe20007ffe0ff */
[----:B------:R-:W-:Y:S02]  /*d1a0*/  @P5 IMAD.WIDE.U32 R20, R16, 0x60, R20 ;  /* 0x0000006010145825 */ /* 0x000fe400078e0014 */
[----:B------:R1:W2:Y:S01]  /*d1b0*/  LDSM.16.MT88.4 R16, [R3+0x8800] ;  /* 0x008800000310783b */ /* 0x0002a20000004200 */
[C---:B-----5:R-:W-:Y:S04]  /*d1c0*/  HMMA.16816.F32 R68, R12.reuse, R24, R68 ;  /* 0x000000180c44723c */ /* 0x060fe80000001844 */
[----:B------:R-:W-:Y:S02]  /*d1d0*/  @P5 IMAD R0, R0, 0x60, RZ ;  /* 0x0000006000005824 */ /* 0x000fe400078e02ff */
[----:B------:R-:W-:Y:S02]  /*d1e0*/  FADD.FTZ R2, R203, R32 ;  /* 0x00000020cb027221 */ /* 0x000fe40000010000 */
[C---:B------:R-:W-:Y:S04]  /*d1f0*/  HMMA.16816.F32 R72, R12.reuse, R26, R72 ;  /* 0x0000001a0c48723c */ /* 0x040fe80000001848 */
[----:B------:R-:W-:Y:S01]  /*d200*/  FADD.FTZ R22, R207, R2 ;  /* 0x00000002cf167221 */ /* 0x000fe20000010000 */
[----:B------:R-:W-:Y:S01]  /*d210*/  @P5 IADD3 R2, R21, R0, RZ ;  /* 0x0000000015025210 */ /* 0x000fe20007ffe0ff */
[----:B------:R-:W-:Y:S02]  /*d220*/  FADD.FTZ R0, R219, R23 ;  /* 0x00000017db007221 */ /* 0x000fe40000010000 */
[C---:B---3--:R-:W-:Y:S01]  /*d230*/  HMMA.16816.F32 R76, R12.reuse, R4, R76 ;  /* 0x000000040c4c723c */ /* 0x048fe2000000184c */
[----:B-1----:R-:W-:Y:S06]  /*d240*/  @P5 MOV R3, c[0x0][0x1e0] ;  /* 0x0000780000035a02 */ /* 0x002fec0000000f00 */
[C---:B------:R-:W-:Y:S01]  /*d250*/  @P5 LEA R4, P0, R20.reuse, c[0x0][0x1c8], 0x1 ;  /* 0x0000720014045a11 */ /* 0x040fe200078008ff */
[C---:B------:R-:W-:Y:S04]  /*d260*/  HMMA.16816.F32 R80, R12.reuse, R6, R80 ;  /* 0x000000060c50723c */ /* 0x040fe80000001850 */
[----:B------:R-:W-:Y:S01]  /*d270*/  @P5 LEA.HI.X R5, R20, c[0x0][0x1cc], R2, 0x1, P0 ;  /* 0x0000730014055a11 */ /* 0x000fe200000f0c02 */
[----:B------:R-:W-:Y:S01]  /*d280*/  FADD.FTZ R20, R205, R0 ;  /* 0x00000000cd147221 */ /* 0x000fe20000010000 */
[----:B------:R-:W-:Y:S01]  /*d290*/  IADD3 R0, R242, 0x1, RZ ;  /* 0x00000001f2007810 */ /* 0x000fe20007ffe0ff */
[----:B------:R-:W-:Y:S01]  /*d2a0*/  FADD.FTZ R2, R220, R22 ;  /* 0x00000016dc027221 */ /* 0x000fe20000010000 */
[----:B------:R-:W-:Y:S01]  /*d2b0*/  @P5 ISETP.GE.AND P0, PT, R238, c[0x0][0x1d4], PT ;  /* 0x00007500ee005a0c */ /* 0x000fe20003f06270 */
[----:B------:R-:W-:Y:S03]  /*d2c0*/  FADD.FTZ R7, R218, R20 ;  /* 0x00000014da077221 */ /* 0x000fe60000010000 */
[----:B------:R-:W-:Y:S01]  /*d2d0*/  SEL R0, R0, RZ, !P3 ;  /* 0x000000ff00007207 */ /* 0x000fe20005800000 */
[C---:B------:R-:W-:Y:S01]  /*d2e0*/  HMMA.16816.F32 R84, R12.reuse, R8, R84 ;  /* 0x000000080c54723c */ /* 0x040fe20000001854 */
[----:B------:R-:W-:Y:S02]  /*d2f0*/  @P5 MOV R6, 0x6 ;  /* 0x0000000600065802 */ /* 0x000fe40000000f00 */
[----:B------:R-:W-:Y:S01]  /*d300*/  FADD.FTZ R2, R221, R2 ;  /* 0x00000002dd027221 */ /* 0x000fe20000010000 */
[----:B------:R1:W-:Y:S01]  /*d310*/  STL [R1+0x4], R0 ;  /* 0x0000040001007387 */ /* 0x0003e20000100800 */
[----:B------:R-:W-:Y:S01]  /*d320*/  FADD.FTZ R7, R38, R7 ;  /* 0x0000000726077221 */ /* 0x000fe20000010000 */
[C---:B------:R-:W-:Y:S01]  /*d330*/  @P5 SHF.L.U64.HI R6, R3.reuse, R6, c[0x0][0x1e4] ;  /* 0x0000790003065619 */ /* 0x040fe20000010206 */
[----:B------:R-:W-:Y:S01]  /*d340*/  FADD.FTZ R20, R44, R2 ;  /* 0x000000022c147221 */ /* 0x000fe20000010000 */
[----:B------:R-:W-:Y:S01]  /*d350*/  @P5 SHF.L.U32 R3, R3, 0x6, RZ ;  /* 0x0000000603035819 */ /* 0x000fe200000006ff */
[----:B------:R-:W-:Y:S01]  /*d360*/  FADD.FTZ R8, R39, R7 ;  /* 0x0000000727087221 */ /* 0x000fe20000010000 */
[C---:B------:R-:W-:Y:S03]  /*d370*/  HMMA.16816.F32 R88, R12.reuse, R10, R88 ;  /* 0x0000000a0c58723c */ /* 0x040fe60000001858 */
[----:B------:R-:W-:Y:S01]  /*d380*/  @P5 IADD3 R2, P4, R3, R4, RZ ;  /* 0x0000000403025210 */ /* 0x000fe20007f9e0ff */
[----:B------:R-:W-:Y:S04]  /*d390*/  FADD.FTZ R20, R45, R20 ;  /* 0x000000142d147221 */ /* 0x000fe80000010000 */
[----:B------:R-:W-:Y:S01]  /*d3a0*/  FADD.FTZ R7, R40, R20 ;  /* 0x0000001428077221 */ /* 0x000fe20000010000 */
[C---:B--2---:R-:W-:Y:S08]  /*d3b0*/  HMMA.16816.F32 R92, R12.reuse, R16, R92 ;  /* 0x000000100c5c723c */ /* 0x044ff0000000185c */
[----:B------:R-:W-:Y:S04]  /*d3c0*/  HMMA.16816.F32 R96, R12, R18, R96 ;  /* 0x000000120c60723c */ /* 0x000fe80000001860 */
[----:B-1----:R-:W-:Y:S05]  /*d3d0*/  @P5 IMAD R0, R0, 0x9000, R237 ;  /* 0x0000900000005824 */ /* 0x002fea00078e02ed */
[----:B------:R-:W-:Y:S01]  /*d3e0*/  @!PT LDS RZ, [RZ] ;  /* 0x00000000fffff984 */ /* 0x000fe20000000800 */
[----:B------:R-:W-:Y:S01]  /*d3f0*/  @!PT LDS RZ, [RZ] ;  /* 0x00000000fffff984 */ /* 0x000fe20000000800 */
[----:B------:R-:W-:Y:S01]  /*d400*/  @!PT LDS RZ, [RZ] ;  /* 0x00000000fffff984 */ /* 0x000fe20000000800 */
[----:B------:R1:W-:Y:S08]  /*d410*/  @P5 LDGSTS.E.BYPASS.LTC128B.128 [R0], [R4.64], !P2 ;  /* 0x0000000004005fae */ /* 0x0003f0000d101d46 */
[----:B------:R1:W-:Y:S08]  /*d420*/  @P5 LDGSTS.E.BYPASS.LTC128B.128 [R0+0x3000], [R4.64+0x80], !P1 ;  /* 0x0300008004005fae */ /* 0x0003f0000c901d46 */
[----:B------:R1:W-:Y:S02]  /*d430*/  @P5 LDGSTS.E.BYPASS.LTC128B.128 [R0+0x6000], [R4.64+0x100], !P0 ;  /* 0x0600010004005fae */ /* 0x0003e4000c101d46 */
[----:B-1----:R-:W-:Y:S02]  /*d440*/  @P5 IADD3 R4, P3, R3, R2, RZ ;  /* 0x0000000203045210 */ /* 0x002fe40007f7e0ff */
[C---:B------:R-:W-:Y:S04]  /*d450*/  @P5 IADD3.X R3, R6.reuse, R5, RZ, P4, !PT ;  /* 0x0000000506035210 */ /* 0x040fe800027fe4ff */
[----:B------:R-:W-:Y:S01]  /*d460*/  @P5 IADD3.X R5, R6, R3, RZ, P3, !PT ;  /* 0x0000000306055210 */ /* 0x000fe20001ffe4ff */
[----:B------:R1:W-:Y:S08]  /*d470*/  @P5 LDGSTS.E.BYPASS.LTC128B.128 [R0+0x1000], [R2.64], !P2 ;  /* 0x0100000002005fae */ /* 0x0003f0000d101d46 */
[----:B------:R1:W-:Y:S08]  /*d480*/  @P5 LDGSTS.E.BYPASS.LTC128B.128 [R0+0x4000], [R2.64+0x80], !P1 ;  /* 0x0400008002005fae */ /* 0x0003f0000c901d46 */
[----:B------:R1:W-:Y:S08]  /*d490*/  @P5 LDGSTS.E.BYPASS.LTC128B.128 [R0+0x7000], [R2.64+0x100], !P0 ;  /* 0x0700010002005fae */ /* 0x0003f0000c101d46 */
[----:B------:R2:W-:Y:S08]  /*d4a0*/  @P5 LDGSTS.E.BYPASS.LTC128B.128 [R0+0x2000], [R4.64], !P2 ;  /* 0x0200000004005fae */ /* 0x0005f0000d101d46 */
[----:B------:R2:W-:Y:S01]  /*d4b0*/  @P5 LDGSTS.E.BYPASS.LTC128B.128 [R0+0x5000], [R4.64+0x80], !P1 ;  /* 0x0500008004005fae */ /* 0x0005e2000c901d46 */
[C---:B------:R-:W-:Y:S02]  /*d4c0*/  ISETP.GE.AND P1, PT, R206.reuse, 0x1, PT ;  /* 0x00000001ce00780c */ /* 0x040fe40003f26270 */
[----:B------:R-:W-:Y:S04]  /*d4d0*/  IADD3 R206, R206, 0x1, RZ ;  /* 0x00000001cece7810 */ /* 0x000fe80007ffe0ff */
[----:B------:R-:W-:Y:S01]  /*d4e0*/  SEL R206, R206, RZ, !P1 ;  /* 0x000000ffcece7207 */ /* 0x000fe20004800000 */
[----:B------:R2:W-:Y:S01]  /*d4f0*/  @P5 LDGSTS.E.BYPASS.LTC128B.128 [R0+0x8000], [R4.64+0x100], !P0 ;  /* 0x0800010004005fae */ /* 0x0005e2000c101d46 */
[----:B------:R-:W-:Y:S01]  /*d500*/  ISETP.GE.AND P0, PT, R236, R217, PT ;  /* 0x000000d9ec00720c */ /* 0x000fe20003f06270 */
[----:B-1----:R-:W-:Y:S01]  /*d510*/  FADD.FTZ R3, R42, R8 ;  /* 0x000000082a037221 */ /* 0x002fe20000010000 */
[----:B------:R-:W-:Y:S01]  /*d520*/  MOV R217, R235 ;  /* 0x000000eb00d97202 */ /* 0x000fe20000000f00 */
[----:B------:R-:W-:Y:S04]  /*d530*/  FADD.FTZ R2, R41, R7 ;  /* 0x0000000729027221 */ /* 0x000fe80000010000 */
[----:B------:R-:W0:Y:S01]  /*d540*/  LDGDEPBAR ;  /* 0x00000000000079af */ /* 0x000e220000000000 */
[----:B------:R-:W-:Y:S04]  /*d550*/  FADD.FTZ R2, R37, R2 ;  /* 0x0000000225027221 */ /* 0x000fe80000010000 */
[----:B------:R-:W-:Y:S04]  /*d560*/  FADD.FTZ R2, R36, R2 ;  /* 0x0000000224027221 */ /* 0x000fe80000010000 */
[----:B------:R-:W-:Y:S04]  /*d570*/  FADD.FTZ R2, R35, R2 ;  /* 0x0000000223027221 */ /* 0x000fe80000010000 */
[----:B------:R-:W-:Y:S05]  /*d580*/  FADD.FTZ R2, R204, R2 ;  /* 0x00000002cc027221 */ /* 0x000fea0000010000 */
[----:B------:R-:W-:Y:S01]  /*d590*/  STL [R1+0x8], R2 ;  /* 0x0000080201007387 */ /* 0x000fe20000100800 */
[----:B--2---:R-:W-:Y:S01]  /*d5a0*/  FADD.FTZ R0, R43, R3 ;  /* 0x000000032b007221 */ /* 0x004fe20000010000 */
        /* <DEDUP_REMOVED lines=8> */
.L_x_4528:
[----:B------:R-:W-:Y:S02]  /*d630*/  MOV R7, 0x1f ;  /* 0x0000001f00077802 */ /* 0x000fe40000000f00 */
[----:B------:R-:W-:Y:S01]  /*d640*/  MOV R6, 0xffffffff ;  /* 0xffffffff00067802 */ /* 0x000fe20000000f00 */
[----:B------:R-:W-:Y:S05]  /*d650*/  BRA.DIV ~URZ, `(.L_x_4530) ;  /* 0x000023527f007947 */ /* 0x000fea000b800000 */
[----:B------:R-:W2:Y:S04]  /*d660*/  LDL R2, [R1+0x8] ;  /* 0x0000080001027983 */ /* 0x000ea80000100800 */
[----:B--2---:R1:W2:Y:S02]  /*d670*/  SHFL.BFLY PT, R0, R2, 0x2, 0x1f ;  /* 0x0c401f0002007f89 */ /* 0x0042a400000e0000 */
.L_x_4544:
        /* <DEDUP_REMOVED lines=9> */
.L_x_4545:
        /* <DEDUP_REMOVED lines=117> */
.L_x_4519:
        /* <DEDUP_REMOVED lines=19> */
.L_x_4533:
[----:B--2---:R-:W-:Y:S05]  /*df90*/  BSYNC B0 ;  /* 0x0000000000007941 */ /* 0x004fea0003800000 */
.L_x_4532:
[----:B------:R-:W-:Y:S01]  /*dfa0*/  PRMT R0, R0, 0x9910, RZ ;  /* 0x0000991000007816 */ /* 0x000fe200000000ff */
[----:B------:R-:W-:Y:S01]  /*dfb0*/  BSSY B1, `(.L_x_4534) ;  /* 0x000018b000017945 */ /* 0x000fe20003800000 */
[----:B-----5:R-:W-:Y:S01]  /*dfc0*/  IMAD.MOV.U32 R51, RZ, RZ, R7 ;  /* 0x000000ffff337224 */ /* 0x020fe200078e0007 */
[----:B------:R-:W-:Y:S01]  /*dfd0*/  MOV R141, 0x1f ;  /* 0x0000001f008d7802 */ /* 0x000fe20000000f00 */
[----:B------:R-:W-:Y:S01]  /*dfe0*/  IMAD.MOV.U32 R142, RZ, RZ, RZ ;  /* 0x000000ffff8e7224 */ /* 0x000fe200078e00ff */
[----:B------:R-:W-:Y:S01]  /*dff0*/  ISETP.NE.AND P0, PT, R0, RZ, PT ;  /* 0x000000ff0000720c */ /* 0x000fe20003f05270 */
[----:B-1----:R-:W-:-:S12]  /*e000*/  IMAD.MOV.U32 R140, RZ, RZ, -0x1 ;  /* 0xffffffffff8c7424 */ /* 0x002fd800078e00ff */
        /* <DEDUP_REMOVED lines=8> */
[----:B------:R-:W-:Y:S05]  /*e090*/  CALL.REL.NOINC `($__internal_95_$__cuda_sm70_shflsync_idx_p) ;  /* 0x00001b1000007944 */ /* 0x000fea0003c00000 */
.L_x_4536:
[----:B------:R-:W3:Y:S04]  /*e0a0*/  LDL R7, [R1+0x8c] ;  /* 0x00008c0001077983 */ /* 0x000ee80000100800 */
[----:B------:R-:W4:Y:S04]  /*e0b0*/  LDL.LU R6, [R1+0x58] ;  /* 0x0000580001067983 */ /* 0x000f280000300800 */
[----:B--2---:R-:W2:Y:S04]  /*e0c0*/  LDL.LU R12, [R1+0x5c] ;  /* 0x00005c00010c7983 */ /* 0x004ea80000300800 */
[----:B------:R-:W2:Y:S04]  /*e0d0*/  LDL.LU R18, [R1+0x60] ;  /* 0x0000600001127983 */ /* 0x000ea80000300800 */
[----:B------:R-:W3:Y:S01]  /*e0e0*/  LDL.LU R20, [R1+0x64] ;  /* 0x0000640001147983 */ /* 0x000ee20000300800 */
[----:B------:R-:W-:-:S03]  /*e0f0*/  IMAD.MOV.U32 R5, RZ, RZ, 0x1 ;  /* 0x00000001ff057424 */ /* 0x000fc600078e00ff */
[----:B------:R-:W3:Y:S02]  /*e100*/  LDL R19, [R1+0x94] ;  /* 0x0000940001137983 */ /* 0x000ee40000100800 */
[----:B------:R-:W-:Y:S02]  /*e110*/  ISETP.NE.AND P1, PT, R5, c[0x0][0x4e8], PT ;  /* 0x00013a0005007a0c */ /* 0x000fe40003f25270 */
[----:B------:R-:W3:Y:S04]  /*e120*/  LDL R157, [R1+0x38] ;  /* 0x00003800019d7983 */ /* 0x000ee80000100800 */
[----:B------:R1:W5:Y:S04]  /*e130*/  LDL R156, [R1+0x88] ;  /* 0x00008800019c7983 */ /* 0x0003680000100800 */
[----:B------:R1:W5:Y:S04]  /*e140*/  LDL R155, [R1+0x7c] ;  /* 0x00007c00019b7983 */ /* 0x0003680000100800 */
[----:B------:R1:W5:Y:S04]  /*e150*/  LDL R154, [R1+0x84] ;  /* 0x00008400019a7983 */ /* 0x0003680000100800 */
[----:B------:R1:W5:Y:S04]  /*e160*/  LDL R153, [R1+0x78] ;  /* 0x0000780001997983 */ /* 0x0003680000100800 */
        /* <DEDUP_REMOVED lines=105> */
[----:B------:R-:W-:Y:S02]  /*e800*/  ISETP.GE.AND P0, PT, R8, UR4, PT ;  /* 0x0000000408007c0c */ /* 0x000fe4000bf06270 */
        /* <DEDUP_REMOVED lines=98> */
[----:B-----5:R-:W-:Y:S01]  /*ee30*/  ISETP.GE.AND P4, PT, R155, c[0x0][0x3c8], PT ;  /* 0x0000f2009b007a0c */ /* 0x020fe20003f86270 */
        /* <DEDUP_REMOVED lines=17> */
.L_x_4538:
[----:B--2-4-:R-:W-:Y:S05]  /*ef50*/  BSYNC B0 ;  /* 0x0000000000007941 */ /* 0x014fea0003800000 */
.L_x_4537:
        /* <DEDUP_REMOVED lines=74> */
[----:B-----5:R-:W-:Y:S02]  /*f400*/  ISETP.GE.AND P4, PT, R155, c[0x0][0x3c8], PT ;  /* 0x0000f2009b007a0c */ /* 0x020fe40003f86270 */
        /* <DEDUP_REMOVED lines=15> */
[----:B------:R-:W-:-:S03]  /*f500*/  ISETP.GE.AND P0, PT, R143, c[0x0][0x3c8], PT ;  /* 0x0000f2008f007a0c */ /* 0x000fc60003f06270 */
        /* <DEDUP_REMOVED lines=9> */
.L_x_4535:
[----:B------:R-:W1:Y:S02]  /*f5a0*/  S2R R4, SR_TID.X ;  /* 0x0000000000047919 */ /* 0x000e640000002100 */
[----:B-1----:R-:W-:-:S13]  /*f5b0*/  ISETP.GT.AND P0, PT, R4, 0x7f, PT ;  /* 0x0000007f0400780c */ /* 0x002fda0003f04270 */
        /* <DEDUP_REMOVED lines=42> */
.L_x_4539:
[----:B------:R-:W-:Y:S05]  /*f860*/  BSYNC B1 ;  /* 0x0000000000017941 */ /* 0x000fea0003800000 */
.L_x_4534:
[----:B-1--4-:R-:W4:Y:S02]  /*f870*/  LDL R0, [R1+0x90] ;  /* 0x0000900001007983 */ /* 0x012f240000100800 */
[----:B----4-:R-:W-:-:S13]  /*f880*/  ISETP.NE.AND P0, PT, R0, RZ, PT ;  /* 0x000000ff0000720c */ /* 0x010fda0003f05270 */
[----:B------:R-:W-:Y:S01]  /*f890*/  @P0 WARPSYNC 0xffffffff ;  /* 0xffffffff00000948 */ /* 0x000fe20003800000 */
[----:B------:R-:W-:Y:S06]  /*f8a0*/  @P0 BAR.SYNC.DEFER_BLOCKING 0x5, 0x100 ;  /* 0x0144000000000b1d */ /* 0x000fec0000010000 */
[----:B------:R-:W1:Y:S04]  /*f8b0*/  @P0 LDS R0, [0x24100] ;  /* 0x02410000ff000984 */ /* 0x000e680000000800 */
[----:B-1----:R1:W-:Y:S04]  /*f8c0*/  @P0 STL [R1+0x70], R0 ;  /* 0x0000700001000387 */ /* 0x0023e80000100800 */
[----:B------:R-:W-:Y:S06]  /*f8d0*/  @P0 BAR.ARV 0x4, 0x100 ;  /* 0x0104000000000b1d */ /* 0x000fec0000002000 */
[----:B------:R-:W-:Y:S05]  /*f8e0*/  @P0 BRA `(.L_x_4540) ;  /* 0x0000007000000947 */ /* 0x000fea0003800000 */
[----:B------:R-:W-:Y:S05]  /*f8f0*/  BRA.DIV ~URZ, `(.L_x_4541) ;  /* 0x000002227f007947 */ /* 0x000fea000b800000 */
[----:B-1----:R1:W4:Y:S02]  /*f900*/  SHFL.IDX PT, R0, R51, RZ, 0x1f ;  /* 0x00001fff33007589 */ /* 0x00232400000e0000 */
.L_x_4546:
[----:B------:R-:W-:Y:S01]  /*f910*/  WARPSYNC 0xffffffff ;  /* 0xffffffff00007948 */ /* 0x000fe20003800000 */
[----:B------:R-:W-:Y:S06]  /*f920*/  BAR.SYNC.DEFER_BLOCKING 0x4, 0x100 ;  /* 0x0104000000007b1d */ /* 0x000fec0000010000 */
[----:B----4-:R4:W-:Y:S04]  /*f930*/  STL [R1+0x70], R0 ;  /* 0x0000700001007387 */ /* 0x0109e80000100800 */
[----:B------:R4:W-:Y:S04]  /*f940*/  @!P6 STS [0x24100], R51 ;  /* 0x02410033ff00e388 */ /* 0x0009e80000000800 */
[----:B------:R-:W-:Y:S06]  /*f950*/  BAR.ARV 0x5, 0x100 ;  /* 0x0144000000007b1d */ /* 0x000fec0000002000 */
.L_x_4540:
[----:B-1--4-:R-:W4:Y:S02]  /*f960*/  LDL R0, [R1+0x70] ;  /* 0x0000700001007983 */ /* 0x012f240000100800 */
[----:B----4-:R-:W-:-:S13]  /*f970*/  ISETP.GE.AND P0, PT, R0, c[0x0][0x538], PT ;  /* 0x00014e0000007a0c */ /* 0x010fda0003f06270 */
[----:B--23-5:R-:W-:Y:S01]  /*f980*/  @P0 CALL.REL.NOINC `(.L_x_4542) ;  /* 0x0000001000000944 */ /* 0x02cfe20003c00000 */
[----:B------:R-:W-:Y:S05]  /*f990*/  BRA `(.L_x_4543) ;  /* 0xffff0d6000007947 */ /* 0x000fea000383ffff */
.L_x_4542:
[----:B------:R-:W-:Y:S05]  /*f9a0*/  EXIT ;  /* 0x000000000000794d */ /* 0x000fea0003800000 */
.L_x_4530:
[----:B------:R1:W5:Y:S01]  /*f9b0*/  LDL R2, [R1+0x8] ;  /* 0x0000080001027983 */ /* 0x0003620000100800 */
[----:B------:R-:W-:Y:S02]  /*f9c0*/  MOV R5, 0x2 ;  /* 0x0000000200057802 */ /* 0x000fe40000000f00 */
[----:B------:R-:W-:Y:S02]  /*f9d0*/  MOV R3, 0xf9f0 ;  /* 0x0000f9f000037802 */ /* 0x000fe40000000f00 */
[----:B-1---5:R-:W-:Y:S05]  /*f9e0*/  CALL.REL.NOINC `($__internal_94_$__cuda_sm70_shflsync_bfly_p) ;  /* 0x0000017000007944 */ /* 0x022fea0003c00000 */
[----:B------:R-:W-:Y:S01]  /*f9f0*/  MOV R0, R5 ;  /* 0x0000000500007202 */ /* 0x000fe20000000f00 */
[----:B------:R-:W-:Y:S05]  /*fa00*/  BRA `(.L_x_4544) ;  /* 0xffffdc7000007947 */ /* 0x000fea000383ffff */
.L_x_4531:
[----:B------:R-:W-:Y:S01]  /*fa10*/  IMAD.MOV.U32 R2, RZ, RZ, R0 ;  /* 0x000000ffff027224 */ /* 0x000fe200078e0000 */
[----:B------:R-:W-:Y:S02]  /*fa20*/  MOV R5, 0x1 ;  /* 0x0000000100057802 */ /* 0x000fe40000000f00 */
[----:B------:R-:W-:Y:S02]  /*fa30*/  MOV R3, 0xfa50 ;  /* 0x0000fa5000037802 */ /* 0x000fe40000000f00 */
[----:B------:R-:W-:Y:S05]  /*fa40*/  CALL.REL.NOINC `($__internal_94_$__cuda_sm70_shflsync_bfly_p) ;  /* 0x0000011000007944 */ /* 0x000fea0003c00000 */
[----:B------:R1:W5:Y:S01]  /*fa50*/  LDL R2, [R1+0xc] ;  /* 0x00000c0001027983 */ /* 0x0003620000100800 */
[----:B------:R-:W-:Y:S01]  /*fa60*/  FADD.FTZ R0, R0, R5 ;  /* 0x0000000500007221 */ /* 0x000fe20000010000 */
[----:B------:R-:W-:Y:S02]  /*fa70*/  MOV R5, 0x2 ;  /* 0x0000000200057802 */ /* 0x000fe40000000f00 */
[----:B------:R-:W-:-:S02]  /*fa80*/  MOV R3, 0xfaa0 ;  /* 0x0000faa000037802 */ /* 0x000fc40000000f00 */
[----:B-1---5:R-:W-:Y:S05]  /*fa90*/  CALL.REL.NOINC `($__internal_94_$__cuda_sm70_shflsync_bfly_p) ;  /* 0x000000c000007944 */ /* 0x022fea0003c00000 */
[----:B------:R-:W2:Y:S01]  /*faa0*/  LDL.LU R2, [R1+0xc] ;  /* 0x00000c0001027983 */ /* 0x000ea20000300800 */
[----:B------:R-:W-:Y:S01]  /*fab0*/  MOV R3, 0xfb00 ;  /* 0x0000fb0000037802 */ /* 0x000fe20000000f00 */
[----:B--2---:R-:W-:Y:S01]  /*fac0*/  FADD.FTZ R4, R2, R5 ;  /* 0x0000000502047221 */ /* 0x004fe20000010000 */
[----:B------:R-:W-:-:S04]  /*fad0*/  MOV R5, 0x1 ;  /* 0x0000000100057802 */ /* 0x000fc80000000f00 */
[----:B------:R-:W-:Y:S02]  /*fae0*/  MOV R2, R4 ;  /* 0x0000000400027202 */ /* 0x000fe40000000f00 */
[----:B------:R-:W-:Y:S05]  /*faf0*/  CALL.REL.NOINC `($__internal_94_$__cuda_sm70_shflsync_bfly_p) ;  /* 0x0000006000007944 */ /* 0x000fea0003c00000 */
[----:B------:R-:W-:Y:S01]  /*fb00*/  MOV R3, R5 ;  /* 0x0000000500037202 */ /* 0x000fe20000000f00 */
[----:B------:R-:W-:Y:S05]  /*fb10*/  BRA `(.L_x_4545) ;  /* 0xffffdbf000007947 */ /* 0x000fea000383ffff */
.L_x_4541:
[----:B-1----:R-:W-:Y:S02]  /*fb20*/  MOV R0, R51 ;  /* 0x0000003300007202 */ /* 0x002fe40000000f00 */
[----:B--23--:R-:W-:Y:S02]  /*fb30*/  MOV R2, 0xfb50 ;  /* 0x0000fb5000027802 */ /* 0x00cfe40000000f00 */
[----:B-----5:R-:W-:Y:S05]  /*fb40*/  CALL.REL.NOINC `($__internal_95_$__cuda_sm70_shflsync_idx_p) ;  /* 0x0000006000007944 */ /* 0x020fea0003c00000 */
[----:B-12---:R-:W-:Y:S05]  /*fb50*/  BRA `(.L_x_4546) ;  /* 0xfffffdb000007947 */ /* 0x006fea000383ffff */
        .weak           $__internal_94_$__cuda_sm70_shflsync_bfly_p
        .type           $__internal_94_$__cuda_sm70_shflsync_bfly_p,@function
        .size           $__internal_94_$__cuda_sm70_shflsync_bfly_p,($__internal_95_$__cuda_sm70_shflsync_idx_p - $__internal_94_$__cuda_sm70_shflsync_bfly_p)
$__internal_94_$__cuda_sm70_shflsync_bfly_p:
[----:B------:R-:W-:Y:S04]  /*fb60*/  WARPSYNC R6 ;  /* 0x0000000600007348 */ /* 0x000fe80003800000 */
[----:B------:R1:W2:Y:S02]  /*fb70*/  SHFL.BFLY PT, R5, R2, R5, R7 ;  /* 0x0c00000502057389 */ /* 0x0002a400000e0007 */
[----:B-1----:R-:W-:Y:S02]  /*fb80*/  MOV R2, R3 ;  /* 0x0000000300027202 */ /* 0x002fe40000000f00 */
[----:B------:R-:W-:-:S04]  /*fb90*/  MOV R3, 0x0 ;  /* 0x0000000000037802 */ /* 0x000fc80000000f00 */
[----:B--2---:R-:W-:Y:S05]  /*fba0*/  RET.REL.NODEC R2 `(_ZN7cutlass13device_kernelIN5flash19enable_sm80_to_sm89INS1_16FlashAttnFwdSm80INS1_25CollectiveMainloopFwdSm80ILi8ELi2ELb1EN4cute5tupleIJNS5_1CILi128EEENS7_ILi96EEENS7_ILi192EEEEEELi192ENS_6half_tEfNS_4arch4Sm80ELb1ELb0ELb0ELb0ELb0ELb0ELb1ELb1EEENS1_21CollectiveEpilogueFwdINS6_IJS8_SA_S9_EEENS6_IJNS7_ILi1EEESI_SI_EEESC_SE_Li256ELb0ELb1ELb1ELb0EEENS1_30DynamicPersistentTileSchedulerILi256ELi256ELb1ELb1ELb0EEEEEEEEEvNT_6ParamsE) ;  /* 0xffff045002007950 */ /* 0x004fea0003c3ffff */
        .weak           $__internal_95_$__cuda_sm70_shflsync_idx_p
        .type           $__internal_95_$__cuda_sm70_shflsync_idx_p,@function
        .size           $__internal_95_$__cuda_sm70_shflsync_idx_p,(.L_x_5031 - $__internal_95_$__cuda_sm70_shflsync_idx_p)
$__internal_95_$__cuda_sm70_shflsync_idx_p:
[----:B------:R-:W-:Y:S01]  /*fbb0*/  MOV R3, 0x0 ;  /* 0x0000000000037802 */ /* 0x000fe20000000f00 */
[----:B------:R-:W-:Y:S04]  /*fbc0*/  WARPSYNC R140 ;  /* 0x0000008c00007348 */ /* 0x000fe80003800000 */
[----:B------:R1:W2:Y:S01]  /*fbd0*/  SHFL.IDX PT, R0, R0, R142, R141 ;  /* 0x0000008e00007389 */ /* 0x0002a200000e008d */
[----:B------:R-:W-:Y:S05]  /*fbe0*/  RET.REL.NODEC R2 `(_ZN7cutlass13device_kernelIN5flash19enable_sm80_to_sm89INS1_16FlashAttnFwdSm80INS1_25CollectiveMainloopFwdSm80ILi8ELi2ELb1EN4cute5tupleIJNS5_1CILi128EEENS7_ILi96EEENS7_ILi192EEEEEELi192ENS_6half_tEfNS_4arch4Sm80ELb1ELb0ELb0ELb0ELb0ELb0ELb1ELb1EEENS1_21CollectiveEpilogueFwdINS6_IJS8_SA_S9_EEENS6_IJNS7_ILi1EEESI_SI_EEESC_SE_Li256ELb0ELb1ELb1ELb0EEENS1_30DynamicPersistentTileSchedulerILi256ELi256ELb1ELb1ELb0EEEEEEEEEvNT_6ParamsE) ;  /* 0xffff041002007950 */ /* 0x000fea0003c3ffff */
.L_x_4547:
        /* <DEDUP_REMOVED lines=9> */
.L_x_5031:


//--------------------- .text._ZN7cutlass13device_kernelIN5flash19enable_sm80_to_sm89INS1_16FlashAttnFwdSm80INS1_25CollectiveMainloopFwdSm80ILi8ELi2ELb0EN4cute5tupleIJNS5_1CILi128EEENS7_ILi64EEENS7_ILi192EEEEEELi192ENS_6half_tEfNS_4arch4Sm80ELb1ELb0ELb0ELb1ELb0ELb0ELb1ELb1EEENS1_21CollectiveEpilogueFwdINS6_IJS8_SA_S9_EEENS6_IJNS7_ILi1EEESI_SI_EEESC_SE_Li256ELb1ELb1ELb1ELb0EEENS1_36VarlenDynamicPersistentTileSchedulerILi128ELi64ELi256ELi256ELb1ELb1ELb0ELb1ELb1ELb1EEEEEEEEEvNT_6ParamsE --------------------------
	.section	.text._ZN7cutlass13device_kernelIN5flash19enable_sm80_to_sm89INS1_16FlashAttnFwdSm80INS1_25CollectiveMainloopFwdSm80ILi8ELi2ELb0EN4cute5tupleIJNS5_1CILi128EEENS7_ILi64EEENS7_ILi192EEEEEELi192ENS_6half_tEfNS_4arch4Sm80ELb1ELb0ELb0ELb1ELb0ELb0ELb1ELb1EEENS1_21CollectiveEpilogueFwdINS6_IJS8_SA_S9_EEENS6_IJNS7_ILi1EEESI_SI_EEESC_SE_Li256ELb1ELb1ELb1ELb0EEENS1_36VarlenDynamicPersistentTileSchedulerILi128ELi64ELi256ELi256ELb1ELb1ELb0ELb1ELb1ELb1EEEEEEEEEvNT_6ParamsE,"ax",@progbits
	.sectioninfo	@"SHI_REGISTERS=247"
	.align	128
.text._ZN7cutlass13device_kernelIN5flash19enable_sm80_to_sm89INS1_16FlashAttnFwdSm80INS1_25CollectiveMainloopFwdSm80ILi8ELi2ELb0EN4cute5tupleIJNS5_1CILi128EEENS7_ILi64EEENS7_ILi192EEEEEELi192ENS_6half_tEfNS_4arch4Sm80ELb1ELb0ELb0ELb1ELb0ELb0ELb1ELb1EEENS1_21CollectiveEpilogueFwdINS6_IJS8_SA_S9_EEENS6_IJNS7_ILi1EEESI_SI_EEESC_SE_Li256ELb1ELb1ELb1ELb0EEENS1_36VarlenDynamicPersistentTileSchedulerILi128ELi64ELi256ELi256ELb1ELb1ELb0ELb1ELb1ELb1EEEEEEEEEvNT_6ParamsE:
        .type           _ZN7cutlass13device_kernelIN5flash19enable_sm80_to_sm89INS1_16FlashAttnFwdSm80INS1_25CollectiveMainloopFwdSm80ILi8ELi2ELb0EN4cute5tupleIJNS5_1CILi128EEENS7_ILi64EEENS7_ILi192EEEEEELi192ENS_6half_tEfNS_4arch4Sm80ELb1ELb0ELb0ELb1ELb0ELb0ELb1ELb1EEENS1_21CollectiveEpilogueFwdINS6_IJS8_SA_S9_EEENS6_IJNS7_ILi1EEESI_SI_EEESC_SE_Li256ELb1ELb1ELb1ELb0EEENS1_36VarlenDynamicPersistentTileSchedulerILi128ELi64ELi256ELi256ELb1ELb1ELb0ELb1ELb1ELb1EEEEEEEEEvNT_6ParamsE,@function
        .size           _ZN7cutlass13device_kernelIN5flash19enable_sm80_to_sm89INS1_16FlashAttnFwdSm80INS1_25CollectiveMainloopFwdSm80ILi8ELi2ELb0EN4cute5tupleIJNS5_1CILi128EEENS7_ILi64EEENS7_ILi192EEEEEELi192ENS_6half_tEfNS_4arch4Sm80ELb1ELb0ELb0ELb1ELb0ELb0ELb1ELb1EEENS1_21CollectiveEpilogueFwdINS6_IJS8_SA_S9_EEENS6_IJNS7_ILi1EEESI_SI_EEESC_SE_Li256ELb1ELb1ELb1ELb0EEENS1_36VarlenDynamicPersistentTileSchedulerILi128ELi64ELi256ELi256ELb1ELb1ELb0ELb1ELb1ELb1EEEEEEEEEvNT_6ParamsE,(.L_x_5034 - _ZN7cutlass13device_kernelIN5flash19enable_sm80_to_sm89INS1_16FlashAttnFwdSm80INS1_25CollectiveMainloopFwdSm80ILi8ELi2ELb0EN4cute5tupleIJNS5_1CILi128EEENS7_ILi64EEENS7_ILi192EEEEEELi192ENS_6half_tEfNS_4arch4Sm80ELb1ELb0ELb0ELb1ELb0ELb0ELb1ELb1EEENS1_21CollectiveEpilogueFwdINS6_IJS8_SA_S9_EEENS6_IJNS7_ILi1EEESI_SI_EEESC_SE_Li256ELb1ELb1ELb1ELb0EEENS1_36VarlenDynamicPersistentTileSchedulerILi128ELi64ELi256ELi256ELb1ELb1ELb0ELb1ELb1ELb1EEEEEEEEEvNT_6ParamsE)
        .other          _ZN7cutlass13device_kernelIN5flash19enable_sm80_to_sm89INS1_16FlashAttnFwdSm80INS1_25CollectiveMainloopFwdSm80ILi8ELi2ELb0EN4cute5tupleIJNS5_1CILi128EEENS7_ILi64EEENS7_ILi192EEEEEELi192ENS_6half_tEfNS_4arch4Sm80ELb1ELb0ELb0ELb1ELb0ELb0ELb1ELb1EEENS1_21CollectiveEpilogueFwdINS6_IJS8_SA_S9_EEENS6_IJNS7_ILi1EEESI_SI_EEESC_SE_Li256ELb1ELb1ELb1ELb0EEENS1_36VarlenDynamicPersistentTileSchedulerILi128ELi64ELi256ELi256ELb1ELb1ELb0ELb1ELb1ELb1EEEEEEEEEvNT_6ParamsE,@"STO_CUDA_ENTRY STV_DEFAULT"
_ZN7cutlass13device_kernelIN5flash19enable_sm80_to_sm89INS1_16FlashAttnFwdSm80INS1_25CollectiveMainloopFwdSm80ILi8ELi2ELb0EN4cute5tupleIJNS5_1CILi128EEENS7_ILi64EEENS7_ILi192EEEEEELi192ENS_6half_tEfNS_4arch4Sm80ELb1ELb0ELb0ELb1ELb0ELb0ELb1ELb1EEENS1_21CollectiveEpilogueFwdINS6_IJS8_SA_S9_EEENS6_IJNS7_ILi1EEESI_SI_EEESC_SE_Li256ELb1ELb1ELb1ELb0EEENS1_36VarlenDynamicPersistentTileSchedulerILi128ELi64ELi256ELi256ELb1ELb1ELb0ELb1ELb1ELb1EEEEEEEEEvNT_6ParamsE:
        /* <DEDUP_REMOVED lines=55> */
.L_x_4553:
        /* <DEDUP_REMOVED lines=16> */
.L_x_4654:
        /* <DEDUP_REMOVED lines=16> */
.L_x_4655:
[----:B--2---:R-:W-:-:S05]  /*0570*/  IMAD R2, R2, c[0x0][0x538], RZ ;  /* 0x00014e0002027a24 */ /* 0x004fca00078e02ff */
[----:B------:R-:W-:-:S04]  /*0580*/  IADD3 R3, R2, R3, RZ ;  /* 0x0000000302037210 */ /* 0x000fc80007ffe0ff */
[----:B------:R-:W-:-:S13]  /*0590*/  ISETP.GT.AND P0, PT, R3, UR4, PT ;  /* 0x0000000403007c0c */ /* 0x000fda000bf04270 */
[----:B-1----:R-:W-:Y:S05]  /*05a0*/  @!P0 BRA `(.L_x_4553) ;  /* 0xfffffdc000008947 */ /* 0x002fea000383ffff */
.L_x_4549:
[----:B------:R-:W-:-:S05]  /*05b0*/  IADD3 R188, -R2, R3, RZ ;  /* 0x0000000302bc7210 */ /* 0x000fca0007ffe1ff */
[----:B------:R-:W-:-:S05]  /*05c0*/  IMAD R0, R9, c[0x0][0x538], R188 ;  /* 0x00014e0009007a24 */ /* 0x000fca00078e02bc */
[----:B------:R-:W-:Y:S01]  /*05d0*/  ISETP.GT.AND P0, PT, R0, UR4, PT ;  /* 0x0000000400007c0c */ /* 0x000fe2000bf04270 */
[----:B------:R-:W-:-:S12]  /*05e0*/  BRA.DIV ~URZ, `(.L_x_4554) ;  /* 0x0000f3127f007947 */ /* 0x000fd8000b800000 */
[----:B------:R-:W-:-:S04]  /*05f0*/  VOTE.ANY R8, PT, !P0 ;  /* 0x0000000000087806 */ /* 0x000fc800040e0100 */
.L_x_4656:
[----:B------:R-:W1:Y:S02]  /*0600*/  POPC R3, R8 ;  /* 0x0000000800037309 */ /* 0x000e640000000000 */
[----:B-1----:R-:W-:Y:S01]  /*0610*/  IADD3 R191, R3, R191, RZ ;  /* 0x000000bf03bf7210 */ /* 0x002fe20007ffe0ff */
[----:B------:R-:W-:Y:S05]  /*0620*/  BRA.DIV ~URZ, `(.L_x_4555) ;  /* 0x0000f3127f007947 */ /* 0x000fea000b800000 */
[----:B------:R1:W2:Y:S01]  /*0630*/  SHFL.IDX PT, R10, R10, R3, 0x1f ;  /* 0x00001f030a0a7589 */ /* 0x0002a200000e0000 */
[----:B------:R-:W-:-:S03]  /*0640*/  MOV R11, RZ ;  /* 0x000000ff000b7202 */ /* 0x000fc60000000f00 */
[----:B------:R1:W3:Y:S04]  /*0650*/  SHFL.IDX PT, R7, R7, R3, 0x1f ;  /* 0x00001f0307077589 */ /* 0x0002e800000e0000 */
.L_x_4657:
[----:B------:R-:W-:Y:S01]  /*0660*/  ISETP.NE.AND P0, PT, R8, RZ, PT ;  /* 0x000000ff0800720c */ /* 0x000fe20003f05270 */
[----:B------:R-:W-:-:S12]  /*0670*/  BSSY B0, `(.L_x_4556) ;  /* 0x0000005000007945 */ /* 0x000fd80003800000 */
[----:B------:R-:W-:Y:S05]  /*0680*/  @!P0 BRA `(.L_x_4557) ;  /* 0x0000003000008947 */ /* 0x000fea0003800000 */
[----:B-1----:R-:W-:Y:S01]  /*0690*/  IADD3 R3, R3, -0x1, RZ ;  /* 0xffffffff03037810 */ /* 0x002fe20007ffe0ff */
[----:B------:R-:W-:Y:S05]  /*06a0*/  BRA.DIV ~URZ, `(.L_x_4558) ;  /* 0x0000f3727f007947 */ /* 0x000fea000b800000 */
[----:B------:R1:W4:Y:S02]  /*06b0*/  SHFL.IDX PT, R11, R9, R3, 0x1f ;  /* 0x00001f03090b7589 */ /* 0x00032400000e0000 */
.L_x_4557:
[----:B------:R-:W-:Y:S05]  /*06c0*/  BSYNC B0 ;  /* 0x0000000000007941 */ /* 0x000fea0003800000 */
.L_x_4556:
        /* <DEDUP_REMOVED lines=60> */
.L_x_4560:
        /* <DEDUP_REMOVED lines=62> */
.L_x_4561:
[----:B------:R-:W-:Y:S05]  /*0e70*/  BSYNC B0 ;  /* 0x0000000000007941 */ /* 0x000fea0003800000 */
.L_x_4559:
[----:B------:R-:W-:-:S04]  /*0e80*/  LOP3.LUT R2, RZ, R2, RZ, 0x33, !PT ;  /* 0x00000002ff027212 */ /* 0x000fc800078e33ff */
[----:B------:R-:W-:Y:S01]  /*0e90*/  IADD3 R189, R2, R10, RZ ;  /* 0x0000000a02bd7210 */ /* 0x000fe20007ffe0ff */
[----:B------:R-:W-:Y:S05]  /*0ea0*/  BRA `(.L_x_4562) ;  /* 0x0000004000007947 */ /* 0x000fea0003800000 */
.L_x_4550:
[----:B------:R-:W-:Y:S01]  /*0eb0*/  IMAD.MOV.U32 R189, RZ, RZ, RZ ;  /* 0x000000ffffbd7224 */ /* 0x000fe200078e00ff */
[----:B------:R-:W-:Y:S01]  /*0ec0*/  MOV R190, RZ ;  /* 0x000000ff00be7202 */ /* 0x000fe20000000f00 */
[----:B------:R-:W-:Y:S01]  /*0ed0*/  IMAD.U32 R188, RZ, RZ, UR4 ;  /* 0x00000004ffbc7e24 */ /* 0x000fe2000f8e00ff */
[----:B------:R-:W-:Y:S02]  /*0ee0*/  MOV R191, c[0x0][0x53c] ;  /* 0x00014f0000bf7a02 */ /* 0x000fe40000000f00 */
.L_x_4562:
[----:B------:R-:W-:Y:S01]  /*0ef0*/  ISETP.NE.AND P0, PT, R6, RZ, PT ;  /* 0x000000ff0600720c */ /* 0x000fe20003f05270 */
[----:B------:R-:W-:-:S12]  /*0f00*/  WARPSYNC 0xffffffff ;  /* 0xffffffff00007948 */ /* 0x000fd80003800000 */
[----:B------:R1:W-:Y:S04]  /*0f10*/  @!P0 STS.128 [0x24100], R188 ;  /* 0x024100bcff008388 */ /* 0x0003e80000000c00 */
[----:B------:R-:W-:Y:S06]  /*0f20*/  BAR.ARV 0x5, 0x100 ;  /* 0x0144000000007b1d */ /* 0x000fec0000002000 */
.L_x_4548:
        /* <DEDUP_REMOVED lines=113> */
.L_x_4653:
        /* <DEDUP_REMOVED lines=34> */
.L_x_4563:
[----:B------:R-:W-:-:S04]  /*1860*/  ISETP.NE.U32.AND P2, PT, RZ, c[0x0][0x368], PT ;  /* 0x0000da00ff007a0c */ /* 0x000fc80003f45070 */
[----:B------:R-:W-:-:S13]  /*1870*/  ISETP.NE.AND.EX P2, PT, RZ, c[0x0][0x36c], PT, P2 ;  /* 0x0000db00ff007a0c */ /* 0x000fda0003f45320 */
[----:B------:R-:W-:Y:S05]  /*1880*/  @!P2 BRA `(.L_x_4564) ;  /* 0x000000400000a947 */ /* 0x000fea0003800000 */
[----:B--2---:R-:W-:-:S04]  /*1890*/  LEA R8, P2, R220, c[0x0][0x368], 0x2 ;  /* 0x0000da00dc087a11 */ /* 0x004fc800078410ff */
[----:B------:R-:W-:-:S05]  /*18a0*/  LEA.HI.X R9, R220, c[0x0][0x36c], R5, 0x2, P2 ;  /* 0x0000db00dc097a11 */ /* 0x000fca00010f1405 */
[----:B------:R1:W5:Y:S01]  /*18b0*/  LDG.E R185, [R8.64] ;  /* 0x0000000808b97981 */ /* 0x000362000c1e1900 */
[----:B------:R-:W-:Y:S05]  /*18c0*/  BRA `(.L_x_4565) ;  /* 0x0000005000007947 */ /* 0x000fea0003800000 */
.L_x_4564:
[----:B--2---:R-:W-:Y:S01]  /*18d0*/  MOV R185, c[0x0][0x1d0] ;  /* 0x0000740000b97a02 */ /* 0x004fe20000000f00 */
[----:B------:R-:W-:Y:S05]  /*18e0*/  @!P0 BRA `(.L_x_4565) ;  /* 0x0000003000008947 */ /* 0x000fea0003800000 */
[----:B------:R1:W2:Y:S04]  /*18f0*/  LDG.E R185, [R8.64] ;  /* 0x0000000808b97981 */ /* 0x0002a8000c1e1900 */
[----:B-1----:R-:W2:Y:S02]  /*1900*/  LDG.E R8, [R8.64+0x4] ;  /* 0x0000040808087981 */ /* 0x002ea4000c1e1900 */
[----:B--2---:R-:W-:Y:S02]  /*1910*/  IADD3 R185, -R185, R8, RZ ;  /* 0x00000008b9b97210 */ /* 0x004fe40007ffe1ff */
.L_x_4565:
        /* <DEDUP_REMOVED lines=9> */
[----:B-1----:R-:W-:-:S07]  /*19b0*/  IADD3 R9, R185, 0x3f, RZ ;  /* 0x0000003fb9097810 */ /* 0x002fce0007ffe0ff */
        /* <DEDUP_REMOVED lines=46> */
.L_x_4567:
[----:B------:R-:W-:Y:S05]  /*1ca0*/  BSYNC B0 ;  /* 0x0000000000007941 */ /* 0x000fea0003800000 */
.L_x_4566:
        /* <DEDUP_REMOVED lines=79> */
[----:B-1----:R-:W-:-:S02]  /*21a0*/  SHF.R.S32.HI R8, RZ, 0x1f, R7 ;  /* 0x0000001fff087819 */ /* 0x002fc40000011407 */
        /* <DEDUP_REMOVED lines=33> */
[----:B--2---:R-:W-:Y:S01]  /*23c0*/  @P4 SHF.R.S32.HI R0, RZ, 0x1f, R2 ;  /* 0x0000001fff004819 */ /* 0x004fe20000011402 */
        /* <DEDUP_REMOVED lines=17> */
.L_x_4658:
[----:B------:R-:W-:Y:S05]  /*24e0*/  BRA.DIV ~URZ, `(.L_x_4570) ;  /* 0x0000d6127f007947 */ /* 0x000fea000b800000 */
[----:B------:R3:W4:Y:S02]  /*24f0*/  SHFL.IDX PT, R0, R9, RZ, 0x181f ;  /* 0x00181fff09007589 */ /* 0x00072400000e0000 */
.L_x_4659:
[----:B------:R-:W-:Y:S01]  /*2500*/  IMAD R6, R184, c[0x0][0x2c4], RZ ;  /* 0x0000b100b8067a24 */ /* 0x000fe200078e02ff */
[----:B------:R-:W-:Y:S04]  /*2510*/  BSSY B0, `(.L_x_4571) ;  /* 0x000000f000007945 */ /* 0x000fe80003800000 */
        /* <DEDUP_REMOVED lines=14> */
.L_x_4572:
[----:B------:R-:W-:Y:S05]  /*2600*/  BSYNC B0 ;  /* 0x0000000000007941 */ /* 0x000fea0003800000 */
.L_x_4571:
[----:B------:R-:W-:Y:S05]  /*2610*/  BRA.DIV ~URZ, `(.L_x_4573) ;  /* 0x0000d5527f007947 */ /* 0x000fea000b800000 */
[----:B--2---:R2:W1:Y:S04]  /*2620*/  SHFL.IDX PT, R10, R8, 0x1, 0x181f ;  /* 0x00381f00080a7f89 */ /* 0x00446800000e0000 */
[----:B------:R2:W3:Y:S02]  /*2630*/  SHFL.IDX PT, R2, R9, 0x1, 0x181f ;  /* 0x00381f0009027f89 */ /* 0x0004e400000e0000 */
.L_x_4660:
[----:B----4-:R-:W-:Y:S01]  /*2640*/  IADD3 R0, R7, 0x20, RZ ;  /* 0x0000002007007810 */ /* 0x010fe20007ffe0ff */
[----:B------:R-:W-:Y:S03]  /*2650*/  BSSY B0, `(.L_x_4574) ;  /* 0x000000f000007945 */ /* 0x000fe60003800000 */
[----:B------:R-:W-:-:S13]  /*2660*/  ISETP.GE.AND P0, PT, R0, R6, PT ;  /* 0x000000060000720c */ /* 0x000fda0003f06270 */
[----:B------:R-:W-:Y:S05]  /*2670*/  @P0 BRA `(.L_x_4575) ;  /* 0x000000c000000947 */ /* 0x000fea0003800000 */
[-C--:B---3--:R-:W-:Y:S02]  /*2680*/  LEA R12, P3, R212, R2.reuse, 0x1 ;  /* 0x00000002d40c7211 */ /* 0x088fe400078608ff */
[-C--:B------:R-:W-:Y:S02]  /*2690*/  LEA R4, P1, R198, R2.reuse, 0x1 ;  /* 0x00000002c6047211 */ /* 0x080fe400078208ff */
[C---:B------:R-:W-:Y:S02]  /*26a0*/  LEA R14, P0, R197.reuse, R2, 0x1 ;  /* 0x00000002c50e7211 */ /* 0x040fe400078008ff */
        /* <DEDUP_REMOVED lines=9> */
.L_x_4575:
[----:B------:R-:W-:Y:S05]  /*2740*/  BSYNC B0 ;  /* 0x0000000000007941 */ /* 0x000fea0003800000 */
.L_x_4574:
[----:B------:R-:W-:Y:S05]  /*2750*/  BRA.DIV ~URZ, `(.L_x_4576) ;  /* 0x0000d4d27f007947 */ /* 0x000fea000b800000 */
[----:B-1----:R1:W4:Y:S02]  /*2760*/  SHFL.IDX PT, R10, R8, 0x2, 0x181f ;  /* 0x00581f00080a7f89 */ /* 0x00232400000e0000 */
.L_x_4661:
[----:B------:R-:W-:Y:S05]  /*2770*/  BRA.DIV ~URZ, `(.L_x_4577) ;  /* 0x0000d5227f007947 */ /* 0x000fea000b800000 */
[----:B---3--:R3:W1:Y:S02]  /*2780*/  SHFL.IDX PT, R2, R9, 0x2, 0x181f ;  /* 0x00581f0009027f89 */ /* 0x00866400000e0000 */
.L_x_4662:
[----:B------:R-:W-:Y:S01]  /*2790*/  IADD3 R0, R7, 0x40, RZ ;  /* 0x0000004007007810 */ /* 0x000fe20007ffe0ff */
[----:B------:R-:W-:Y:S03]  /*27a0*/  BSSY B0, `(.L_x_4578) ;  /* 0x000000f000007945 */ /* 0x000fe60003800000 */
[----:B------:R-:W-:-:S13]  /*27b0*/  ISETP.GE.AND P0, PT, R0, R6, PT ;  /* 0x000000060000720c */ /* 0x000fda0003f06270 */
[----:B------:R-:W-:Y:S05]  /*27c0*/  @P0 BRA `(.L_x_4579) ;  /* 0x000000c000000947 */ /* 0x000fea0003800000 */
[-C--:B-1----:R-:W-:Y:S02]  /*27d0*/  LEA R12, P3, R212, R2.reuse, 0x1 ;  /* 0x00000002d40c7211 */ /* 0x082fe400078608ff */
[-C--:B------:R-:W-:Y:S02]  /*27e0*/  LEA R4, P1, R198, R2.reuse, 0x1 ;  /* 0x00000002c6047211 */ /* 0x080fe400078208ff */
[C---:B------:R-:W-:Y:S02]  /*27f0*/  LEA R14, P0, R197.reuse, R2, 0x1 ;  /* 0x00000002c50e7211 */ /* 0x040fe400078008ff */
[-C--:B----4-:R-:W-:Y:S02]  /*2800*/  LEA.HI.X R13, R212, R10.reuse, R213, 0x1, P3 ;  /* 0x0000000ad40d7211 */ /* 0x090fe400018f0cd5 */
        /* <DEDUP_REMOVED lines=8> */
.L_x_4579:
[----:B------:R-:W-:Y:S05]  /*2890*/  BSYNC B0 ;  /* 0x0000000000007941 */ /* 0x000fea0003800000 */
.L_x_4578:
[----:B------:R-:W-:Y:S05]  /*28a0*/  BRA.DIV ~URZ, `(.L_x_4580) ;  /* 0x0000d4527f007947 */ /* 0x000fea000b800000 */
[----:B-12---:R-:W1:Y:S04]  /*28b0*/  SHFL.IDX PT, R8, R8, 0x3, 0x181f ;  /* 0x00781f0008087f89 */ /* 0x006e6800000e0000 */
[----:B---3--:R-:W2:Y:S02]  /*28c0*/  SHFL.IDX PT, R9, R9, 0x3, 0x181f ;  /* 0x00781f0009097f89 */ /* 0x008ea400000e0000 */
.L_x_4663:
[----:B------:R-:W-:-:S04]  /*28d0*/  IADD3 R7, R7, 0x60, RZ ;  /* 0x0000006007077810 */ /* 0x000fc80007ffe0ff */
[----:B------:R-:W-:-:S13]  /*28e0*/  ISETP.GE.AND P3, PT, R7, R6, PT ;  /* 0x000000060700720c */ /* 0x000fda0003f66270 */
[-C--:B--2---:R-:W-:Y:S02]  /*28f0*/  @!P3 LEA R6, P0, R212, R9.reuse, 0x1 ;  /* 0x00000009d406b211 */ /* 0x084fe400078008ff */
[-C--:B------:R-:W-:Y:S02]  /*2900*/  @!P3 LEA R4, P1, R198, R9.reuse, 0x1 ;  /* 0x00000009c604b211 */ /* 0x080fe400078208ff */
[-C--:B-1----:R-:W-:Y:S02]  /*2910*/  @!P3 LEA.HI.X R7, R212, R8.reuse, R213, 0x1, P0 ;  /* 0x00000008d407b211 */ /* 0x082fe400000f0cd5 */
        /* <DEDUP_REMOVED lines=105> */
.L_x_4582:
[----:B------:R-:W-:Y:S05]  /*2fb0*/  BSYNC B0 ;  /* 0x0000000000007941 */ /* 0x000fea0003800000 */
.L_x_4581:
        /* <DEDUP_REMOVED lines=12> */
[----:B-1----:R2:W1:Y:S04]  /*3080*/  LDSM.16.M88.4 R4, [R182+0x1800] ;  /* 0x00180000b604783b */ /* 0x0024680000000200 */
        /* <DEDUP_REMOVED lines=30> */
.L_x_4584:
[----:B------:R-:W-:Y:S05]  /*3270*/  BSYNC B0 ;  /* 0x0000000000007941 */ /* 0x000fea0003800000 */
.L_x_4583:
[----:B------:R-:W-:Y:S01]  /*3280*/  LOP3.LUT P0, RZ, R208, 0x4, RZ, 0xc0, !PT ;  /* 0x00000004d0ff7812 */ /* 0x000fe2000780c0ff */
[C---:B---3--:R-:W-:Y:S01]  /*3290*/  HMMA.16816.F32 R32, R76.reuse, R28, RZ ;  /* 0x0000001c4c20723c */ /* 0x048fe200000018ff */
[----:B------:R-:W-:Y:S01]  /*32a0*/  LDSM.16.M88.4 R64, [R179] ;  /* 0x00000000b340783b */ /* 0x000fe20000000200 */
[----:B------:R-:W-:Y:S01]  /*32b0*/  IMAD.IADD R234, R204, 0x1, R189 ;  /* 0x00000001ccea7824 */ /* 0x000fe200078e02bd */
[----:B------:R-:W-:Y:S01]  /*32c0*/  SEL R134, R0, 0xffffffc0, !P0 ;  /* 0xffffffc000867807 */ /* 0x000fe20004000000 */
[C---:B------:R-:W-:Y:S01]  /*32d0*/  IMAD.IADD R165, R181.reuse, 0x1, R177 ;  /* 0x00000001b5a57824 */ /* 0x040fe200078e02b1 */
[----:B------:R-:W0:Y:S01]  /*32e0*/  LDGDEPBAR ;  /* 0x00000000000079af */ /* 0x000e220000000000 */
[----:B------:R-:W-:Y:S01]  /*32f0*/  IMAD.IADD R158, R181, 0x1, R176 ;  /* 0x00000001b59e7824 */ /* 0x000fe200078e02b0 */
[----:B------:R-:W-:Y:S01]  /*3300*/  IADD3 R0, R134, R182, R135 ;  /* 0x000000b686007210 */ /* 0x000fe20007ffe087 */
[C---:B------:R-:W-:Y:S01]  /*3310*/  HMMA.16816.F32 R28, R76.reuse, R30, RZ ;  /* 0x0000001e4c1c723c */ /* 0x040fe200000018ff */
[----:B------:R-:W-:Y:S01]  /*3320*/  IMAD.IADD R2, R182, 0x1, R134 ;  /* 0x00000001b6027824 */ /* 0x000fe200078e0286 */
[----:B------:R-:W-:Y:S02]  /*3330*/  BSSY B0, `(.L_x_4585) ;  /* 0x0000227000007945 */ /* 0x000fe40003800000 */
[----:B------:R-:W-:Y:S04]  /*3340*/  LDSM.16.M88.4 R56, [R0+0x800] ;  /* 0x000800000038783b */ /* 0x000fe80000000200 */
[C---:B----4-:R-:W-:Y:S01]  /*3350*/  HMMA.16816.F32 R48, R76.reuse, R44, RZ ;  /* 0x0000002c4c30723c */ /* 0x050fe200000018ff */
[----:B--2---:R-:W-:Y:S04]  /*3360*/  LDSM.16.M88.4 R8, [R2+0x800] ;  /* 0x000800000208783b */ /* 0x004fe80000000200 */
[----:B------:R-:W-:Y:S03]  /*3370*/  LDSM.16.M88.4 R12, [R2] ;  /* 0x00000000020c783b */ /* 0x000fe60000000200 */
[C---:B------:R-:W-:Y:S01]  /*3380*/  HMMA.16816.F32 R40, R76.reuse, R36, RZ ;  /* 0x000000244c28723c */ /* 0x040fe200000018ff */
[----:B------:R-:W-:Y:S04]  /*3390*/  LDSM.16.M88.4 R68, [R2+0x1800] ;  /* 0x001800000244783b */ /* 0x000fe80000000200 */
[----:B------:R-:W-:Y:S03]  /*33a0*/  LDSM.16.M88.4 R60, [R0] ;  /* 0x00000000003c783b */ /* 0x000fe60000000200 */
[C---:B------:R-:W-:Y:S08]  /*33b0*/  HMMA.16816.F32 R44, R76.reuse, R46, RZ ;  /* 0x0000002e4c2c723c */ /* 0x040ff000000018ff */
[C---:B------:R-:W-:Y:S08]  /*33c0*/  HMMA.16816.F32 R36, R76.reuse, R38, RZ ;  /* 0x000000264c24723c */ /* 0x040ff000000018ff */
[C---:B-1----:R-:W-:Y:S08]  /*33d0*/  HMMA.16816.F32 R24, R76.reuse, R4, RZ ;  /* 0x000000044c18723c */ /* 0x042ff000000018ff */
[----:B------:R-:W-:Y:S01]  /*33e0*/  HMMA.16816.F32 R76, R76, R6, RZ ;  /* 0x000000064c4c723c */ /* 0x000fe200000018ff */
[----:B------:R-:W1:Y:S07]  /*33f0*/  LDSM.16.M88.4 R4, [R2+0x1000] ;  /* 0x001000000204783b */ /* 0x000e6e0000000200 */
[C---:B------:R-:W-:Y:S08]  /*3400*/  HMMA.16816.F32 R32, R72.reuse, R16, R32 ;  /* 0x000000104820723c */ /* 0x040ff00000001820 */
[C---:B------:R-:W-:Y:S01]  /*3410*/  HMMA.16816.F32 R28, R72.reuse, R18, R28 ;  /* 0x00000012481c723c */ /* 0x040fe2000000181c */
[----:B------:R-:W-:Y:S07]  /*3420*/  LDSM.16.M88.4 R16, [R178] ;  /* 0x00000000b210783b */ /* 0x000fee0000000200 */
[C---:B------:R-:W-:Y:S08]  /*3430*/  HMMA.16816.F32 R48, R72.reuse, R52, R48 ;  /* 0x000000344830723c */ /* 0x040ff00000001830 */
[C---:B------:R-:W-:Y:S01]  /*3440*/  HMMA.16816.F32 R44, R72.reuse, R54, R44 ;  /* 0x00000036482c723c */ /* 0x040fe2000000182c */
[----:B------:R-:W2:Y:S07]  /*3450*/  LDSM.16.M88.4 R52, [R0+0x1000] ;  /* 0x001000000034783b */ /* 0x000eae0000000200 */
        /* <DEDUP_REMOVED lines=18> */
[----:B------:R-:W-:Y:S04]  /*3580*/  LDSM.16.M88.4 R68, [R180+0x4000] ;  /* 0x00400000b444783b */ /* 0x000fe80000000200 */
        /* <DEDUP_REMOVED lines=12> */
[----:B------:R-:W-:Y:S04]  /*3650*/  LDSM.16.M88.4 R20, [R179+0x4000] ;  /* 0x00400000b314783b */ /* 0x000fe80000000200 */
[----:B------:R-:W-:Y:S03]  /*3660*/  LDSM.16.M88.4 R16, [R2+0x2000] ;  /* 0x002000000210783b */ /* 0x000fe60000000200 */
[C---:B-1----:R-:W-:Y:S08]  /*3670*/  HMMA.16816.F32 R32, R76.reuse, R4, R32 ;  /* 0x000000044c20723c */ /* 0x042ff00000001820 */
[C---:B------:R-:W-:Y:S01]  /*3680*/  HMMA.16816.F32 R28, R76.reuse, R6, R28 ;  /* 0x000000064c1c723c */ /* 0x040fe2000000181c */
[----:B------:R-:W-:Y:S07]  /*3690*/  LDSM.16.M88.4 R4, [R2+0x3800] ;  /* 0x003800000204783b */ /* 0x000fee0000000200 */
[C---:B----4-:R-:W-:Y:S08]  /*36a0*/  HMMA.16816.F32 R40, R76.reuse, R8, R40 ;  /* 0x000000084c28723c */ /* 0x050ff00000001828 */
[C---:B------:R-:W-:Y:S01]  /*36b0*/  HMMA.16816.F32 R36, R76.reuse, R10, R36 ;  /* 0x0000000a4c24723c */ /* 0x040fe20000001824 */
[----:B------:R-:W1:Y:S07]  /*36c0*/  LDSM.16.M88.4 R8, [R2+0x3000] ;  /* 0x003000000208783b */ /* 0x000e6e0000000200 */
[C---:B-----5:R-:W-:Y:S08]  /*36d0*/  HMMA.16816.F32 R48, R76.reuse, R12, R48 ;  /* 0x0000000c4c30723c */ /* 0x060ff00000001830 */
[C---:B------:R-:W-:Y:S01]  /*36e0*/  HMMA.16816.F32 R44, R76.reuse, R14, R44 ;  /* 0x0000000e4c2c723c */ /* 0x040fe2000000182c */
[----:B------:R-:W3:Y:S07]  /*36f0*/  LDSM.16.M88.4 R12, [R2+0x2800] ;  /* 0x00280000020c783b */ /* 0x000eee0000000200 */
[C---:B------:R-:W-:Y:S08]  /*3700*/  HMMA.16816.F32 R24, R76.reuse, R80, R24 ;  /* 0x000000504c18723c */ /* 0x040ff00000001818 */
[----:B------:R-:W-:Y:S08]  /*3710*/  HMMA.16816.F32 R72, R76, R82, R72 ;  /* 0x000000524c48723c */ /* 0x000ff00000001848 */
[C---:B--2---:R-:W-:Y:S08]  /*3720*/  HMMA.16816.F32 R32, R68.reuse, R56, R32 ;  /* 0x000000384420723c */ /* 0x044ff00000001820 */
[C---:B------:R-:W-:Y:S01]  /*3730*/  HMMA.16816.F32 R28, R68.reuse, R58, R28 ;  /* 0x0000003a441c723c */ /* 0x040fe2000000181c */
[----:B------:R-:W-:Y:S07]  /*3740*/  LDSM.16.M88.4 R56, [R0+0x2000] ;  /* 0x002000000038783b */ /* 0x000fee0000000200 */
[C---:B------:R-:W-:Y:S08]  /*3750*/  HMMA.16816.F32 R48, R68.reuse, R64, R48 ;  /* 0x000000404430723c */ /* 0x040ff00000001830 */
[C---:B------:R-:W-:Y:S08]  /*3760*/  HMMA.16816.F32 R44, R68.reuse, R66, R44 ;  /* 0x00000042442c723c */ /* 0x040ff0000000182c */
[C---:B------:R-:W-:Y:S08]  /*3770*/  HMMA.16816.F32 R40, R68.reuse, R60, R40 ;  /* 0x0000003c4428723c */ /* 0x040ff00000001828 */
[C---:B------:R-:W-:Y:S01]  /*3780*/  HMMA.16816.F32 R36, R68.reuse, R62, R36 ;  /* 0x0000003e4424723c */ /* 0x040fe20000001824 */
[----:B------:R-:W2:Y:S07]  /*3790*/  LDSM.16.M88.4 R60, [R178+0x4000] ;  /* 0x00400000b23c783b */ /* 0x000eae0000000200 */
[C---:B------:R-:W-:Y:S01]  /*37a0*/  HMMA.16816.F32 R64, R68.reuse, R52, R24 ;  /* 0x000000344440723c */ /* 0x040fe20000001818 */
[----:B------:R-:W-:Y:S07]  /*37b0*/  LDSM.16.M88.4 R24, [R0+0x2800] ;  /* 0x002800000018783b */ /* 0x000fee0000000200 */
        /* <DEDUP_REMOVED lines=14> */
[----:B------:R-:W4:Y:S04]  /*38a0*/  LDSM.16.M88.4 R4, [R182+0x4000] ;  /* 0x00400000b604783b */ /* 0x000f280000000200 */
[----:B------:R-:W5:Y:S03]  /*38b0*/  LDSM.16.M88.4 R20, [R182+0x4800] ;  /* 0x00480000b614783b */ /* 0x000f660000000200 */
[C---:B--2---:R-:W-:Y:S08]  /*38c0*/  HMMA.16816.F32 R48, R60.reuse, R56, R48 ;  /* 0x000000383c30723c */ /* 0x044ff00000001830 */
[C---:B------:R-:W-:Y:S01]  /*38d0*/  HMMA.16816.F32 R44, R60.reuse, R58, R44 ;  /* 0x0000003a3c2c723c */ /* 0x040fe2000000182c */
[----:B------:R-:W-:Y:S07]  /*38e0*/  LDSM.16.M88.4 R56, [R2+0x4000] ;  /* 0x004000000238783b */ /* 0x000fee0000000200 */
[C---:B-1----:R-:W-:Y:S08]  /*38f0*/  HMMA.16816.F32 R32, R60.reuse, R8, R32 ;  /* 0x000000083c20723c */ /* 0x042ff00000001820 */
        /* <DEDUP_REMOVED lines=18> */
[C---:B--2---:R-:W-:Y:S08]  /*3a20*/  HMMA.16816.F32 R32, R16.reuse, R24, R32 ;  /* 0x000000181020723c */ /* 0x044ff00000001820 */
[----:B------:R-:W-:Y:S01]  /*3a30*/  HMMA.16816.F32 R28, R16, R26, R28 ;  /* 0x0000001a101c723c */ /* 0x000fe2000000181c */
[----:B------:R-:W-:Y:S04]  /*3a40*/  LDSM.16.M88.4 R24, [R85+0x5800] ;  /* 0x005800005518783b */ /* 0x000fe80000000200 */
[----:B------:R-:W-:Y:S03]  /*3a50*/  LDSM.16.M88.4 R16, [R0+0x4000] ;  /* 0x004000000010783b */ /* 0x000fe60000000200 */
[C---:B---3--:R-:W-:Y:S08]  /*3a60*/  HMMA.16816.F32 R48, R52.reuse, R12, R48 ;  /* 0x0000000c3430723c */ /* 0x048ff00000001830 */
[C---:B------:R-:W-:Y:S01]  /*3a70*/  HMMA.16816.F32 R44, R52.reuse, R14, R44 ;  /* 0x0000000e342c723c */ /* 0x040fe2000000182c */
[----:B------:R2:W3:Y:S07]  /*3a80*/  LDSM.16.M88.4 R12, [R2+0x5000] ;  /* 0x00500000020c783b */ /* 0x0004ee0000000200 */
[C---:B----4-:R-:W-:Y:S08]  /*3a90*/  HMMA.16816.F32 R40, R52.reuse, R4, R40 ;  /* 0x000000043428723c */ /* 0x050ff00000001828 */
[C---:B------:R-:W-:Y:S01]  /*3aa0*/  HMMA.16816.F32 R36, R52.reuse, R6, R36 ;  /* 0x000000063424723c */ /* 0x040fe20000001824 */
[----:B------:R-:W4:Y:S07]  /*3ab0*/  LDSM.16.M88.4 R4, [R178+0x8000] ;  /* 0x00800000b204783b */ /* 0x000f2e0000000200 */
[----:B-----5:R-:W-:Y:S01]  /*3ac0*/  HMMA.16816.F32 R32, R52, R20, R32 ;  /* 0x000000143420723c */ /* 0x020fe20000001820 */
[----:B--2---:R-:W-:-:S07]  /*3ad0*/  IMAD.MOV.U32 R2, RZ, RZ, R234 ;  /* 0x000000ffff027224 */ /* 0x004fce00078e00ea */
[----:B------:R-:W-:Y:S01]  /*3ae0*/  HMMA.16816.F32 R28, R52, R22, R28 ;  /* 0x00000016341c723c */ /* 0x000fe2000000181c */
[----:B------:R-:W-:Y:S07]  /*3af0*/  LDSM.16.M88.4 R20, [R0+0x4800] ;  /* 0x004800000014783b */ /* 0x000fee0000000200 */
[C---:B-1----:R-:W-:Y:S08]  /*3b00*/  HMMA.16816.F32 R40, R60.reuse, R8, R40 ;  /* 0x000000083c28723c */ /* 0x042ff00000001828 */
[C---:B------:R-:W-:Y:S01]  /*3b10*/  HMMA.16816.F32 R36, R60.reuse, R10, R36 ;  /* 0x0000000a3c24723c */ /* 0x040fe20000001824 */
[----:B------:R-:W1:Y:S07]  /*3b20*/  LDSM.16.M88.4 R8, [R0+0x5000] ;  /* 0x005000000008783b */ /* 0x000e6e0000000200 */
[C---:B------:R-:W-:Y:S08]  /*3b30*/  HMMA.16816.F32 R48, R60.reuse, R56, R48 ;  /* 0x000000383c30723c */ /* 0x040ff00000001830 */
[C---:B---3--:R-:W-:Y:S08]  /*3b40*/  HMMA.16816.F32 R32, R60.reuse, R12, R32 ;  /* 0x0000000c3c20723c */ /* 0x048ff00000001820 */
[----:B------:R-:W-:Y:S01]  /*3b50*/  HMMA.16816.F32 R28, R60, R14, R28 ;  /* 0x0000000e3c1c723c */ /* 0x000fe2000000181c */
[----:B------:R2:W-:Y:S01]  /*3b60*/  LDSM.16.M88.4 R12, [R0+0x5800] ;  /* 0x00580000000c783b */ /* 0x0005e20000000200 */
[----:B------:R-:W-:-:S04]  /*3b70*/  DEPBAR.LE SB0, 0x2 ;  /* 0x000080800000791a */ /* 0x000fc80000000000 */
[----:B------:R-:W-:Y:S02]  /*3b80*/  BAR.SYNC.DEFER_BLOCKING 0x0 ;  /* 0x0000000000007b1d */ /* 0x000fe40000010000 */
[----:B------:R-:W-:Y:S08]  /*3b90*/  HMMA.16816.F32 R44, R60, R58, R44 ;  /* 0x0000003a3c2c723c */ /* 0x000ff0000000182c */
[----:B------:R-:W-:Y:S01]  /*3ba0*/  HMMA.16816.F32 R64, R52, R24, R64 ;  /* 0x000000183440723c */ /* 0x000fe20000001840 */
[----:B--2---:R-:W-:-:S07]  /*3bb0*/  @P2 IMAD.HI.U32 R0, R234, c[0x0][0x2c8], RZ ;  /* 0x0000b200ea002a27 */ /* 0x004fce00078e00ff */
[----:B------:R-:W-:Y:S01]  /*3bc0*/  HMMA.16816.F32 R72, R52, R26, R72 ;  /* 0x0000001a3448723c */ /* 0x000fe20000001848 */
[----:B------:R-:W-:Y:S01]  /*3bd0*/  @P2 SHF.R.U32.HI R2, RZ, c[0x0][0x2cc], R0 ;  /* 0x0000b300ff022a19 */ /* 0x000fe20000011600 */
[----:B------:R-:W-:Y:S06]  /*3be0*/  LDSM.16.MT88.4 R56, [R176+0x2000] ;  /* 0x00200000b038783b */ /* 0x000fec0000004200 */
[C---:B----4-:R-:W-:Y:S01]  /*3bf0*/  HMMA.16816.F32 R48, R4.reuse, R16, R48 ;  /* 0x000000100430723c */ /* 0x050fe20000001830 */
[----:B------:R-:W2:Y:S04]  /*3c00*/  SHFL.IDX PT, R0, R2, RZ, 0x1c1f ;  /* 0x001c1fff02007589 */ /* 0x000ea800000e0000 */
[----:B------:R-:W3:Y:S02]  /*3c10*/  SHFL.IDX PT, R2, R2, 0x1, 0x1c1f ;  /* 0x003c1f0002027f89 */ /* 0x000ee400000e0000 */
[----:B------:R-:W-:Y:S01]  /*3c20*/  IMAD.MOV.U32 R16, RZ, RZ, -0x40 ;  /* 0xffffffc0ff107424 */ /* 0x000fe200078e00ff */
[----:B-1----:R-:W-:Y:S01]  /*3c30*/  HMMA.16816.F32 R32, R4, R8, R32 ;  /* 0x000000080420723c */ /* 0x002fe20000001820 */
[----:B------:R-:W-:Y:S02]  /*3c40*/  LDSM.16.MT88.4 R124, [R177] ;  /* 0x00000000b17c783b */ /* 0x000fe40000004200 */
[----:B------:R-:W-:-:S02]  /*3c50*/  IMAD R16, R84, R16, 0x1 ;  /* 0x0000000154107424 */ /* 0x000fc400078e0210 */
[--C-:B------:R-:W-:Y:S01]  /*3c60*/  IMAD R84, R84, -0x40, R185.reuse ;  /* 0xffffffc054547824 */ /* 0x100fe200078e02b9 */
[----:B------:R-:W-:Y:S02]  /*3c70*/  LDSM.16.MT88.4 R104, [R165] ;  /* 0x00000000a568783b */ /* 0x000fe40000004200 */
[----:B------:R-:W-:Y:S01]  /*3c80*/  IADD3 R8, -R203, R16, R185 ;  /* 0x00000010cb087210 */ /* 0x000fe20007ffe1b9 */
[----:B------:R-:W-:Y:S01]  /*3c90*/  HMMA.16816.F32 R44, R4, R18, R44 ;  /* 0x00000012042c723c */ /* 0x000fe2000000182c */
[----:B------:R-:W-:Y:S01]  /*3ca0*/  IMAD.IADD R84, R84, 0x1, -R203 ;  /* 0x0000000154547824 */ /* 0x000fe200078e0acb */
[----:B------:R-:W-:Y:S02]  /*3cb0*/  LDSM.16.MT88.4 R112, [R176] ;  /* 0x00000000b070783b */ /* 0x000fe40000004200 */
[----:B------:R-:W-:Y:S02]  /*3cc0*/  IMAD.IADD R8, R8, 0x1, -R184 ;  /* 0x0000000108087824 */ /* 0x000fe400078e0ab8 */
[----:B------:R-:W-:Y:S02]  /*3cd0*/  LDSM.16.MT88.4 R120, [R219] ;  /* 0x00000000db78783b */ /* 0x000fe40000004200 */
[----:B------:R-:W-:Y:S01]  /*3ce0*/  HMMA.16816.F32 R64, R60, R68, R64 ;  /* 0x000000443c40723c */ /* 0x000fe20000001840 */
[C---:B--2---:R-:W-:Y:S01]  /*3cf0*/  IMAD.IADD R0, R8.reuse, 0x1, R0 ;  /* 0x0000000108007824 */ /* 0x044fe200078e0200 */
[----:B------:R-:W-:Y:S01]  /*3d00*/  LDSM.16.MT88.4 R80, [R165+0x4000] ;  /* 0x00400000a550783b */ /* 0x000fe20000004200 */
[----:B---3--:R-:W-:-:S03]  /*3d10*/  IMAD.IADD R8, R8, 0x1, R2 ;  /* 0x0000000108087824 */ /* 0x008fc600078e0202 */
[C---:B------:R-:W-:Y:S01]  /*3d20*/  IMNMX R2, R84.reuse, R0, PT ;  /* 0x0000000054027217 */ /* 0x040fe20003800200 */
[----:B------:R-:W-:Y:S01]  /*3d30*/  LDSM.16.MT88.4 R88, [R176+0x4000] ;  /* 0x00400000b058783b */ /* 0x000fe20000004200 */
[----:B------:R-:W-:Y:S01]  /*3d40*/  HMMA.16816.F32 R72, R60, R70, R72 ;  /* 0x000000463c48723c */ /* 0x000fe20000001848 */
[----:B------:R-:W-:Y:S02]  /*3d50*/  IMNMX R0, R84, R8, PT ;  /* 0x0000000854007217 */ /* 0x000fe40003800200 */
[C---:B------:R-:W-:Y:S01]  /*3d60*/  ISETP.GT.AND P4, PT, R2.reuse, RZ, PT ;  /* 0x000000ff0200720c */ /* 0x040fe20003f84270 */
[----:B------:R-:W-:Y:S01]  /*3d70*/  LDSM.16.MT88.4 R16, [R176+0x2800] ;  /* 0x00280000b010783b */ /* 0x000fe20000004200 */
[----:B------:R-:W-:Y:S02]  /*3d80*/  ISETP.GT.AND P3, PT, R2, 0x1, PT ;  /* 0x000000010200780c */ /* 0x000fe40003f64270 */
[----:B------:R-:W-:Y:S01]  /*3d90*/  FSEL R48, R48, -INF , P4 ;  /* 0xff80000030307808 */ /* 0x000fe20002000000 */
[----:B------:R-:W-:Y:S01]  /*3da0*/  HMMA.16816.F32 R40, R4, R20, R40 ;  /* 0x000000140428723c */ /* 0x000fe20000001828 */
[----:B------:R-:W-:Y:S01]  /*3db0*/  ISETP.GT.AND P1, PT, R0, RZ, PT ;  /* 0x000000ff0000720c */ /* 0x000fe20003f24270 */
[----:B------:R-:W-:Y:S01]  /*3dc0*/  LDSM.16.MT88.4 R136, [R165+0x800] ;  /* 0x00080000a588783b */ /* 0x000fe20000004200 */
[----:B------:R-:W-:-:S02]  /*3dd0*/  FSEL R49, R49, -INF , P3 ;  /* 0xff80000031317808 */ /* 0x000fc40001800000 */
[----:B------:R-:W-:Y:S01]  /*3de0*/  ISETP.GT.AND P4, PT, R2, 0x8, PT ;  /* 0x000000080200780c */ /* 0x000fe20003f84270 */
[----:B------:R-:W-:Y:S01]  /*3df0*/  LDSM.16.MT88.4 R24, [R165+0x2800] ;  /* 0x00280000a518783b */ /* 0x000fe20000004200 */
[----:B------:R-:W-:Y:S01]  /*3e00*/  ISETP.GT.AND P0, PT, R0, 0x1, PT ;  /* 0x000000010000780c */ /* 0x000fe20003f04270 */
[C---:B------:R-:W-:Y:S01]  /*3e10*/  HMMA.16816.F32 R36, R4.reuse, R22, R36 ;  /* 0x000000160424723c */ /* 0x040fe20000001824 */
[----:B------:R-:W-:Y:S01]  /*3e20*/  FSEL R50, R50, -INF , P1 ;  /* 0xff80000032327808 */ /* 0x000fe20000800000 */
[----:B------:R-:W-:Y:S01]  /*3e30*/  LDSM.16.MT88.4 R20, [R177+0x800] ;  /* 0x00080000b114783b */ /* 0x000fe20000004200 */
[----:B------:R-:W-:Y:S02]  /*3e40*/  ISETP.GT.AND P3, PT, R2, 0x9, PT ;  /* 0x000000090200780c */ /* 0x000fe40003f64270 */
[----:B------:R-:W-:Y:S02]  /*3e50*/  FSEL R44, R44, -INF , P4 ;  /* 0xff8000002c2c7808 */ /* 0x000fe40002000000 */
[----:B------:R-:W-:Y:S01]  /*3e60*/  FMNMX.FTZ R8, R48, R49, !PT ;  /* 0x0000003130087209 */ /* 0x000fe20007810000 */
[----:B------:R-:W-:Y:S01]  /*3e70*/  HMMA.16816.F32 R28, R4, R10, R28 ;  /* 0x0000000a041c723c */ /* 0x000fe2000000181c */
[----:B------:R-:W-:-:S02]  /*3e80*/  FSEL R51, R51, -INF , P0 ;  /* 0xff80000033337808 */ /* 0x000fc40000000000 */
[----:B------:R-:W-:Y:S02]  /*3e90*/  ISETP.GT.AND P1, PT, R0, 0x8, PT ;  /* 0x000000080000780c */ /* 0x000fe40003f24270 */
[----:B------:R-:W-:Y:S02]  /*3ea0*/  FSEL R45, R45, -INF , P3 ;  /* 0xff8000002d2d7808 */ /* 0x000fe40001800000 */
[----:B------:R-:W-:Y:S01]  /*3eb0*/  ISETP.GT.AND P4, PT, R2, 0x10, PT ;  /* 0x000000100200780c */ /* 0x000fe20003f84270 */
[----:B------:R-:W-:Y:S01]  /*3ec0*/  HMMA.16816.F32 R64, R4, R12, R64 ;  /* 0x0000000c0440723c */ /* 0x000fe20000001840 */
[----:B------:R-:W-:Y:S02]  /*3ed0*/  FMNMX.FTZ R8, R44, R8, !PT ;  /* 0x000000082c087209 */ /* 0x000fe40007810000 */
[----:B------:R-:W-:Y:S02]  /*3ee0*/  ISETP.GT.AND P0, PT, R0, 0x9, PT ;  /* 0x000000090000780c */ /* 0x000fe40003f04270 */
[----:B------:R-:W-:-:S02]  /*3ef0*/  FSEL R46, R46, -INF , P1 ;  /* 0xff8000002e2e7808 */ /* 0x000fc40000800000 */
[----:B------:R-:W-:Y:S01]  /*3f00*/  FMNMX.FTZ R13, R50, R51, !PT ;  /* 0x00000033320d7209 */ /* 0x000fe20007810000 */
[----:B------:R-:W-:Y:S01]  /*3f10*/  HMMA.16816.F32 R72, R4, R14, R72 ;  /* 0x0000000e0448723c */ /* 0x000fe20000001848 */
[----:B------:R-:W-:Y:S02]  /*3f20*/  ISETP.GT.AND P3, PT, R2, 0x11, PT ;  /* 0x000000110200780c */ /* 0x000fe40003f64270 */
[----:B------:R-:W-:Y:S02]  /*3f30*/  ISETP.GT.AND P1, PT, R0, 0x10, PT ;  /* 0x000000100000780c */ /* 0x000fe40003f24270 */
[----:B------:R-:W-:Y:S02]  /*3f40*/  FMNMX.FTZ R8, R45, R8, !PT ;  /* 0x000000082d087209 */ /* 0x000fe40007810000 */
[----:B------:R-:W-:Y:S02]  /*3f50*/  FSEL R7, R40, -INF , P4 ;  /* 0xff80000028077808 */ /* 0x000fe40002000000 */
[----:B------:R-:W-:-:S02]  /*3f60*/  FSEL R47, R47, -INF , P0 ;  /* 0xff8000002f2f7808 */ /* 0x000fc40000000000 */
[----:B------:R-:W-:Y:S02]  /*3f70*/  FMNMX.FTZ R13, R46, R13, !PT ;  /* 0x0000000d2e0d7209 */ /* 0x000fe40007810000 */
[----:B------:R-:W-:Y:S02]  /*3f80*/  ISETP.GT.AND P0, PT, R0, 0x11, PT ;  /* 0x000000110000780c */ /* 0x000fe40003f04270 */
[----:B------:R-:W-:Y:S02]  /*3f90*/  FSEL R6, R41, -INF , P3 ;  /* 0xff80000029067808 */ /* 0x000fe40001800000 */
[----:B------:R-:W-:Y:S02]  /*3fa0*/  FSEL R11, R42, -INF , P1 ;  /* 0xff8000002a0b7808 */ /* 0x000fe40000800000 */
[C---:B------:R-:W-:Y:S02]  /*3fb0*/  ISETP.GT.AND P1, PT, R2.reuse, 0x18, PT ;  /* 0x000000180200780c */ /* 0x040fe40003f24270 */
[----:B------:R-:W-:-:S02]  /*3fc0*/  ISETP.GT.AND P3, PT, R2, 0x21, PT ;  /* 0x000000210200780c */ /* 0x000fc40003f64270 */
[----:B------:R-:W-:Y:S02]  /*3fd0*/  FMNMX.FTZ R8, R7, R8, !PT ;  /* 0x0000000807087209 */ /* 0x000fe40007810000 */
[----:B------:R-:W-:Y:S02]  /*3fe0*/  FMNMX.FTZ R13, R47, R13, !PT ;  /* 0x0000000d2f0d7209 */ /* 0x000fe40007810000 */
[----:B------:R-:W-:Y:S02]  /*3ff0*/  FSEL R10, R43, -INF , P0 ;  /* 0xff8000002b0a7808 */ /* 0x000fe40000000000 */
[C---:B------:R-:W-:Y:S01]  /*4000*/  ISETP.GT.AND P5, PT, R2.reuse, 0x19, PT ;  /* 0x000000190200780c */ /* 0x040fe20003fa4270 */
[----:B------:R-:W-:Y:S01]  /*4010*/  LDSM.16.MT88.4 R40, [R177+0x2000] ;  /* 0x00200000b128783b */ /* 0x000fe20000004200 */
[----:B------:R-:W-:Y:S02]  /*4020*/  ISETP.GT.AND P0, PT, R2, 0x28, PT ;  /* 0x000000280200780c */ /* 0x000fe40003f04270 */
[----:B------:R-:W-:-:S02]  /*4030*/  FSEL R5, R36, -INF , P1 ;  /* 0xff80000024057808 */ /* 0x000fc40000800000 */
[----:B------:R-:W-:Y:S02]  /*4040*/  FSEL R161, R33, -INF , P3 ;  /* 0xff80000021a17808 */ /* 0x000fe40001800000 */
[----:B------:R-:W-:Y:S02]  /*4050*/  FMNMX.FTZ R12, R6, R8, !PT ;  /* 0x00000008060c7209 */ /* 0x000fe40007810000 */
[----:B------:R-:W-:Y:S02]  /*4060*/  ISETP.GT.AND P3, PT, R0, 0x18, PT ;  /* 0x000000180000780c */ /* 0x000fe40003f64270 */
[----:B------:R-:W-:Y:S02]  /*4070*/  FMNMX.FTZ R13, R11, R13, !PT ;  /* 0x0000000d0b0d7209 */ /* 0x000fe40007810000 */
[C---:B------:R-:W-:Y:S02]  /*4080*/  ISETP.GT.AND P4, PT, R2.reuse, 0x20, PT ;  /* 0x000000200200780c */ /* 0x040fe40003f84270 */
[----:B------:R-:W-:-:S02]  /*4090*/  ISETP.GT.AND P1, PT, R2, 0x29, PT ;  /* 0x000000290200780c */ /* 0x000fc40003f24270 */
[----:B------:R-:W-:Y:S02]  /*40a0*/  FSEL R4, R37, -INF , P5 ;  /* 0xff80000025047808 */ /* 0x000fe40002800000 */
        /* <DEDUP_REMOVED lines=8> */
[----:B------:R-:W-:Y:S02]  /*4130*/  FSEL R8, R39, -INF , P0 ;  /* 0xff80000027087808 */ /* 0x000fe40000000000 */
[----:B------:R-:W-:Y:S02]  /*4140*/  ISETP.GT.AND P1, PT, R0, 0x20, PT ;  /* 0x000000200000780c */ /* 0x000fe40003f24270 */
[----:B------:R-:W-:-:S02]  /*4150*/  FMNMX.FTZ R13, R9, R13, !PT ;  /* 0x0000000d090d7209 */ /* 0x000fc40007810000 */
[C---:B------:R-:W-:Y:S02]  /*4160*/  ISETP.GT.AND P6, PT, R2.reuse, 0x30, PT ;  /* 0x000000300200780c */ /* 0x040fe40003fc4270 */
[C---:B------:R-:W-:Y:S02]  /*4170*/  ISETP.GT.AND P5, PT, R2.reuse, 0x31, PT ;  /* 0x000000310200780c */ /* 0x040fe40003fa4270 */
[C---:B------:R-:W-:Y:S02]  /*4180*/  ISETP.GT.AND P4, PT, R2.reuse, 0x38, PT ;  /* 0x000000380200780c */ /* 0x040fe40003f84270 */
[----:B------:R-:W-:Y:S02]  /*4190*/  ISETP.GT.AND P3, PT, R2, 0x39, PT ;  /* 0x000000390200780c */ /* 0x000fe40003f64270 */
[----:B------:R-:W-:Y:S02]  /*41a0*/  FMNMX.FTZ R2, R159, R12, !PT ;  /* 0x0000000c9f027209 */ /* 0x000fe40007810000 */
[----:B------:R-:W-:-:S02]  /*41b0*/  ISETP.GT.AND P0, PT, R0, 0x21, PT ;  /* 0x000000210000780c */ /* 0x000fc40003f04270 */
[----:B------:R-:W-:Y:S02]  /*41c0*/  FSEL R166, R34, -INF , P1 ;  /* 0xff80000022a67808 */ /* 0x000fe40000800000 */
[----:B------:R-:W-:Y:S02]  /*41d0*/  FMNMX.FTZ R13, R8, R13, !PT ;  /* 0x0000000d080d7209 */ /* 0x000fe40007810000 */
[----:B------:R-:W-:Y:S02]  /*41e0*/  FMNMX.FTZ R2, R161, R2, !PT ;  /* 0x00000002a1027209 */ /* 0x000fe40007810000 */
[----:B------:R-:W-:Y:S02]  /*41f0*/  FSEL R167, R35, -INF , P0 ;  /* 0xff80000023a77808 */ /* 0x000fe40000000000 */
[----:B------:R-:W-:Y:S01]  /*4200*/  ISETP.GT.AND P0, PT, R0, 0x28, PT ;  /* 0x000000280000780c */ /* 0x000fe20003f04270 */
[----:B------:R-:W-:Y:S01]  /*4210*/  LDSM.16.MT88.4 R32, [R176+0x800] ;  /* 0x00080000b020783b */ /* 0x000fe20000004200 */
[----:B------:R-:W-:-:S02]  /*4220*/  FMNMX.FTZ R13, R166, R13, !PT ;  /* 0x0000000da60d7209 */ /* 0x000fc40007810000 */
[----:B------:R-:W-:Y:S02]  /*4230*/  FMNMX.FTZ R2, R160, R2, !PT ;  /* 0x00000002a0027209 */ /* 0x000fe40007810000 */
[----:B------:R-:W-:Y:S02]  /*4240*/  ISETP.GT.AND P1, PT, R0, 0x29, PT ;  /* 0x000000290000780c */ /* 0x000fe40003f24270 */
[----:B------:R-:W-:Y:S02]  /*4250*/  FSEL R169, R30, -INF , P0 ;  /* 0xff8000001ea97808 */ /* 0x000fe40000000000 */
[----:B------:R-:W-:Y:S02]  /*4260*/  FMNMX.FTZ R13, R167, R13, !PT ;  /* 0x0000000da70d7209 */ /* 0x000fe40007810000 */
[----:B------:R-:W-:Y:S02]  /*4270*/  FSEL R173, R64, -INF , P6 ;  /* 0xff80000040ad7808 */ /* 0x000fe40003000000 */
[----:B------:R-:W-:-:S02]  /*4280*/  FMNMX.FTZ R2, R162, R2, !PT ;  /* 0x00000002a2027209 */ /* 0x000fc40007810000 */
[----:B------:R-:W-:Y:S02]  /*4290*/  FSEL R170, R31, -INF , P1 ;  /* 0xff8000001faa7808 */ /* 0x000fe40000800000 */
[C---:B------:R-:W-:Y:S01]  /*42a0*/  ISETP.GT.AND P1, PT, R0.reuse, 0x30, PT ;  /* 0x000000300000780c */ /* 0x040fe20003f24270 */
[----:B------:R-:W-:Y:S01]  /*42b0*/  LDSM.16.MT88.4 R28, [R158+0x800] ;  /* 0x000800009e1c783b */ /* 0x000fe20000004200 */
        /* <DEDUP_REMOVED lines=9> */
[----:B------:R-:W-:Y:S01]  /*4350*/  ISETP.GT.AND P1, PT, R0, 0x38, PT ;  /* 0x000000380000780c */ /* 0x000fe20003f24270 */
[----:B------:R-:W-:Y:S01]  /*4360*/  LDSM.16.MT88.4 R64, [R158+0x2000] ;  /* 0x002000009e40783b */ /* 0x000fe20000004200 */
[----:B------:R-:W-:-:S02]  /*4370*/  FMNMX.FTZ R13, R142, R13, !PT ;  /* 0x0000000d8e0d7209 */ /* 0x000fc40007810000 */
[----:B------:R-:W-:Y:S02]  /*4380*/  FSEL R168, R73, -INF , P3 ;  /* 0xff80000049a87808 */ /* 0x000fe40001800000 */
[----:B------:R-:W-:Y:S02]  /*4390*/  FMNMX.FTZ R2, R171, R2, !PT ;  /* 0x00000002ab027209 */ /* 0x000fe40007810000 */
[----:B------:R-:W-:Y:S02]  /*43a0*/  ISETP.GT.AND P0, PT, R0, 0x39, PT ;  /* 0x000000390000780c */ /* 0x000fe40003f04270 */
[----:B------:R-:W-:Y:S02]  /*43b0*/  FSEL R140, R74, -INF , P1 ;  /* 0xff8000004a8c7808 */ /* 0x000fe40000800000 */
[----:B------:R-:W-:Y:S02]  /*43c0*/  FMNMX.FTZ R13, R141, R13, !PT ;  /* 0x0000000d8d0d7209 */ /* 0x000fe40007810000 */
[----:B------:R-:W-:-:S02]  /*43d0*/  FMNMX.FTZ R2, R168, R2, !PT ;  /* 0x00000002a8027209 */ /* 0x000fc40007810000 */
        /* <DEDUP_REMOVED lines=27> */
[----:B------:R-:W1:Y:S01]  /*4590*/  LDSM.16.MT88.4 R48, [R165+0x2000] ;  /* 0x00200000a530783b */ /* 0x000e620000004200 */
[----:B------:R-:W-:Y:S01]  /*45a0*/  FFMA.FTZ R149, R47, c[0x0][0x2d0], -R163 ;  /* 0x0000b4002f957a23 */ /* 0x000fe200000108a3 */
[----:B------:R-:W2:Y:S01]  /*45b0*/  MUFU.EX2 R156, R156 ;  /* 0x0000009c009c7308 */ /* 0x000ea20000000800 */
[--C-:B------:R-:W-:Y:S02]  /*45c0*/  FFMA.FTZ R150, R7, c[0x0][0x2d0], -R143.reuse ;  /* 0x0000b40007967a23 */ /* 0x100fe4000001088f */
[--C-:B------:R-:W-:Y:S02]  /*45d0*/  FFMA.FTZ R146, R6, c[0x0][0x2d0], -R143.reuse ;  /* 0x0000b40006927a23 */ /* 0x100fe4000001088f */
[----:B------:R-:W-:-:S02]  /*45e0*/  FFMA.FTZ R145, R5, c[0x0][0x2d0], -R143 ;  /* 0x0000b40005917a23 */ /* 0x000fc4000001088f */
[----:B------:R-:W-:Y:S01]  /*45f0*/  FFMA.FTZ R132, R4, c[0x0][0x2d0], -R143 ;  /* 0x0000b40004847a23 */ /* 0x000fe2000001088f */
[----:B------:R-:W-:Y:S01]  /*4600*/  MUFU.EX2 R155, R155 ;  /* 0x0000009b009b7308 */ /* 0x000fe20000000800 */
[----:B------:R-:W3:Y:S01]  /*4610*/  LDSM.16.MT88.4 R4, [R219+0x4000] ;  /* 0x00400000db04783b */ /* 0x000ee20000004200 */
[--C-:B------:R-:W-:Y:S02]  /*4620*/  FFMA.FTZ R148, R11, c[0x0][0x2d0], -R163.reuse ;  /* 0x0000b4000b947a23 */ /* 0x100fe400000108a3 */
[--C-:B------:R-:W-:Y:S02]  /*4630*/  FFMA.FTZ R144, R10, c[0x0][0x2d0], -R163.reuse ;  /* 0x0000b4000a907a23 */ /* 0x100fe400000108a3 */
[--C-:B------:R-:W-:Y:S02]  /*4640*/  FFMA.FTZ R147, R9, c[0x0][0x2d0], -R163.reuse ;  /* 0x0000b40009937a23 */ /* 0x100fe400000108a3 */
[----:B------:R-:W4:Y:S01]  /*4650*/  MUFU.EX2 R151, R151 ;  /* 0x0000009700977308 */ /* 0x000f220000000800 */
[----:B------:R-:W-:Y:S01]  /*4660*/  FFMA.FTZ R133, R8, c[0x0][0x2d0], -R163 ;  /* 0x0000b40008857a23 */ /* 0x000fe200000108a3 */
[----:B--2---:R-:W-:Y:S01]  /*4670*/  F2FP.PACK_AB R96, R156, R157 ;  /* 0x0000009d9c60723e */ /* 0x004fe200000000ff */
[----:B------:R-:W2:Y:S01]  /*4680*/  LDSM.16.MT88.4 R8, [R177+0x2800] ;  /* 0x00280000b108783b */ /* 0x000ea20000004200 */
[----:B------:R-:W-:-:S02]  /*4690*/  FFMA.FTZ R159, R159, c[0x0][0x2d0], -R143 ;  /* 0x0000b4009f9f7a23 */ /* 0x000fc4000001088f */
[--C-:B------:R-:W-:Y:S02]  /*46a0*/  FFMA.FTZ R161, R161, c[0x0][0x2d0], -R143.reuse ;  /* 0x0000b400a1a17a23 */ /* 0x100fe4000001088f */
        /* <DEDUP_REMOVED lines=8> */
[----:B------:R-:W-:Y:S02]  /*4730*/  FFMA.FTZ R170, R170, c[0x0][0x2d0], -R163 ;  /* 0x0000b400aaaa7a23 */ /* 0x000fe400000108a3 */
[--C-:B------:R-:W-:Y:S02]  /*4740*/  FFMA.FTZ R232, R168, c[0x0][0x2d0], -R143.reuse ;  /* 0x0000b400a8e87a23 */ /* 0x100fe4000001088f */
[----:B------:R-:W-:Y:S01]  /*4750*/  MUFU.EX2 R152, R152 ;  /* 0x0000009800987308 */ /* 0x000fe20000000800 */
[--C-:B------:R-:W-:Y:S02]  /*4760*/  FFMA.FTZ R173, R173, c[0x0][0x2d0], -R143.reuse ;  /* 0x0000b400adad7a23 */ /* 0x100fe4000001088f */
[--C-:B------:R-:W-:Y:S02]  /*4770*/  FFMA.FTZ R172, R172, c[0x0][0x2d0], -R143.reuse ;  /* 0x0000b400acac7a23 */ /* 0x100fe4000001088f */
[----:B------:R-:W-:Y:S02]  /*4780*/  FFMA.FTZ R171, R171, c[0x0][0x2d0], -R143 ;  /* 0x0000b400abab7a23 */ /* 0x000fe4000001088f */
[--C-:B------:R-:W-:Y:S01]  /*4790*/  FFMA.FTZ R168, R142, c[0x0][0x2d0], -R163.reuse ;  /* 0x0000b4008ea87a23 */ /* 0x100fe200000108a3 */
[----:B------:R-:W4:Y:S01]  /*47a0*/  MUFU.EX2 R149, R149 ;  /* 0x0000009500957308 */ /* 0x000f220000000800 */
        /* <DEDUP_REMOVED lines=30> */
[C---:B-1----:R-:W-:Y:S02]  /*4990*/  HMMA.16816.F32 R44, R96.reuse, R48, RZ ;  /* 0x00000030602c723c */ /* 0x042fe400000018ff */
        /* <DEDUP_REMOVED lines=73> */
[----:B------:R-:W-:Y:S07]  /*4e30*/  LDSM.16.MT88.4 R20, [R177+0x5000] ;  /* 0x00500000b114783b */ /* 0x000fee0000004200 */
[C---:B-----5:R-:W-:Y:S08]  /*4e40*/  HMMA.16816.F32 R92, R4.reuse, R12, R92 ;  /* 0x0000000c045c723c */ /* 0x060ff0000000185c */
[----:B------:R-:W-:Y:S01]  /*4e50*/  HMMA.16816.F32 R96, R4, R14, R96 ;  /* 0x0000000e0460723c */ /* 0x000fe20000001860 */
[----:B------:R-:W4:Y:S06]  /*4e60*/  LDSM.16.MT88.4 R12, [R177+0x3000] ;  /* 0x00300000b10c783b */ /* 0x000f2c0000004200 */
[----:B------:R-:W-:Y:S01]  /*4e70*/  F2FP.PACK_AB R4, R161, R159 ;  /* 0x0000009fa104723e */ /* 0x000fe200000000ff */
[----:B------:R-:W-:Y:S01]  /*4e80*/  FADD.FTZ R159, R159, R145 ;  /* 0x000000919f9f7221 */ /* 0x000fe20000010000 */
[----:B-1----:R-:W-:Y:S01]  /*4e90*/  F2FP.PACK_AB R5, R167, R166 ;  /* 0x000000a6a705723e */ /* 0x002fe200000000ff */
[----:B------:R-:W-:Y:S01]  /*4ea0*/  FADD.FTZ R166, R166, R147 ;  /* 0x00000093a6a67221 */ /* 0x000fe20000010000 */
[----:B------:R-:W-:Y:S01]  /*4eb0*/  F2FP.PACK_AB R6, R162, R160 ;  /* 0x000000a0a206723e */ /* 0x000fe200000000ff */
[----:B------:R-:W-:Y:S01]  /*4ec0*/  FADD.FTZ R159, R161, R159 ;  /* 0x0000009fa19f7221 */ /* 0x000fe20000010000 */
[----:B------:R-:W-:Y:S01]  /*4ed0*/  F2FP.PACK_AB R7, R170, R169 ;  /* 0x000000a9aa07723e */ /* 0x000fe200000000ff */
[----:B------:R-:W-:-:S02]  /*4ee0*/  FADD.FTZ R166, R167, R166 ;  /* 0x000000a6a7a67221 */ /* 0x000fc40000010000 */
[----:B------:R-:W-:Y:S02]  /*4ef0*/  FADD.FTZ R160, R160, R159 ;  /* 0x0000009fa0a07221 */ /* 0x000fe40000010000 */
[----:B------:R-:W-:Y:S02]  /*4f00*/  FADD.FTZ R169, R169, R166 ;  /* 0x000000a6a9a97221 */ /* 0x000fe40000010000 */
[C---:B--2---:R-:W-:Y:S01]  /*4f10*/  HMMA.16816.F32 R128, R4.reuse, R8, R128 ;  /* 0x000000080480723c */ /* 0x044fe20000001880 */
        /* <DEDUP_REMOVED lines=9> */
[----:B---3--:R-:W-:Y:S01]  /*4fb0*/  HMMA.16816.F32 R100, R4, R16, R100 ;  /* 0x000000100464723c */ /* 0x008fe20000001864 */
[----:B------:R-:W-:-:S07]  /*4fc0*/  FADD.FTZ R169, R175, R169 ;  /* 0x000000a9afa97221 */ /* 0x000fce0000010000 */
[C---:B------:R-:W-:Y:S01]  /*4fd0*/  HMMA.16816.F32 R104, R4.reuse, R18, R104 ;  /* 0x000000120468723c */ /* 0x040fe20000001868 */
[----:B------:R-:W2:Y:S07]  /*4fe0*/  LDSM.16.MT88.4 R16, [R158+0x3000] ;  /* 0x003000009e10783b */ /* 0x000eae0000004200 */
[C---:B----4-:R-:W-:Y:S08]  /*4ff0*/  HMMA.16816.F32 R36, R4.reuse, R12, R36 ;  /* 0x0000000c0424723c */ /* 0x050ff00000001824 */
        /* <DEDUP_REMOVED lines=90> */
.L_x_4586:
[----:B------:R-:W-:Y:S05]  /*55a0*/  BSYNC B0 ;  /* 0x0000000000007941 */ /* 0x000fea0003800000 */
.L_x_4585:
        /* <DEDUP_REMOVED lines=19> */
.L_x_4588:
[----:B------:R-:W-:Y:S04]  /*56e0*/  DEPBAR.LE SB0, 0x2 ;  /* 0x000080800000791a */ /* 0x000fe80000000000 */
[----:B------:R-:W-:Y:S01]  /*56f0*/  WARPSYNC 0xffffffff ;  /* 0xffffffff00007948 */ /* 0x000fe20003800000 */
[----:B------:R-:W-:Y:S01]  /*5700*/  BAR.SYNC.DEFER_BLOCKING 0x0 ;  /* 0x0000000000007b1d */ /* 0x000fe20000010000 */
[----:B------:R-:W-:Y:S01]  /*5710*/  IMAD R172, R133, 0x6000, RZ ;  /* 0x0000600085ac7824 */ /* 0x000fe200078e02ff */
[----:B------:R-:W-:Y:S02]  /*5720*/  ISETP.GE.AND P6, PT, R223, R236, PT ;  /* 0x000000ecdf00720c */ /* 0x000fe40003fc6270 */
[----:B------:R-:W-:Y:S02]  /*5730*/  IADD3 R235, R236, -0x1, RZ ;  /* 0xffffffffeceb7810 */ /* 0x000fe40007ffe0ff */
[----:B------:R-:W-:Y:S04]  /*5740*/  IADD3 R174, R182, R172, RZ ;  /* 0x000000acb6ae7210 */ /* 0x000fe80007ffe0ff */
[----:B------:R-:W-:Y:S05]  /*5750*/  IADD3 R175, R135, R174, R134 ;  /* 0x000000ae87af7210 */ /* 0x000fea0007ffe086 */
[----:B------:R-:W-:Y:S01]  /*5760*/  @!P6 SHF.R.S32.HI R29, RZ, 0x1f, R235 ;  /* 0x0000001fff1de819 */ /* 0x000fe200000114eb */
[----:B------:R-:W-:Y:S01]  /*5770*/  @!P6 IMAD.WIDE.U32 R12, R235, c[0x0][0x208], RZ ;  /* 0x00008200eb0cea25 */ /* 0x000fe200078e00ff */
[----:B------:R-:W-:Y:S02]  /*5780*/  @!P6 MOV R28, c[0x0][0x208] ;  /* 0x00008200001cea02 */ /* 0x000fe40000000f00 */
[----:B------:R-:W-:Y:S01]  /*5790*/  @!P6 MOV R2, c[0x0][0x20c] ;  /* 0x000083000002ea02 */ /* 0x000fe20000000f00 */
[----:B------:R-:W-:Y:S01]  /*57a0*/  @!P6 IMAD R29, R29, c[0x0][0x208], RZ ;  /* 0x000082001d1dea24 */ /* 0x000fe200078e02ff */
[----:B------:R-:W-:Y:S01]  /*57b0*/  @!P6 ISETP.GE.AND P3, PT, R212, c[0x0][0x1d4], PT ;  /* 0x00007500d400ea0c */ /* 0x000fe20003f66270 */
[----:B------:R-:W-:Y:S01]  /*57c0*/  @!P6 IMAD.SHL.U32 R31, R12, 0x40, RZ ;  /* 0x000000400c1fe824 */ /* 0x000fe200078e00ff */
[----:B------:R-:W-:Y:S01]  /*57d0*/  @!P6 ISETP.GE.AND P1, PT, R198, c[0x0][0x1d4], PT ;  /* 0x00007500c600ea0c */ /* 0x000fe20003f26270 */
[----:B------:R-:W-:Y:S01]  /*57e0*/  LDSM.16.M88.4 R32, [R183] ;  /* 0x00000000b720783b */ /* 0x000fe20000000200 */
[----:B------:R-:W-:Y:S02]  /*57f0*/  @!P6 IMAD R29, R235, c[0x0][0x20c], R29 ;  /* 0x00008300eb1dea24 */ /* 0x000fe400078e021d */
[----:B------:R-:W-:Y:S01]  /*5800*/  @!P6 LEA R0, P0, R28, R31, 0x5 ;  /* 0x0000001f1c00e211 */ /* 0x000fe200078028ff */
[----:B------:R-:W-:Y:S01]  /*5810*/  @!P6 IMAD R160, R228, 0x6000, R201 ;  /* 0x00006000e4a0e824 */ /* 0x000fe200078e02c9 */
[----:B------:R-:W-:Y:S02]  /*5820*/  @!P6 IADD3 R31, P5, R31, R226, RZ ;  /* 0x000000e21f1fe210 */ /* 0x000fe40007fbe0ff */
[----:B------:R-:W-:Y:S01]  /*5830*/  @!P6 IADD3 R29, R13, R29, RZ ;  /* 0x0000001d0d1de210 */ /* 0x000fe20007ffe0ff */
[----:B-1----:R-:W1:Y:S01]  /*5840*/  LDSM.16.M88.4 R8, [R174] ;  /* 0x00000000ae08783b */ /* 0x002e620000000200 */
[----:B------:R-:W-:Y:S02]  /*5850*/  @!P6 LEA R30, P4, R31, c[0x0][0x1f8], 0x1 ;  /* 0x00007e001f1eea11 */ /* 0x000fe400078808ff */
[----:B------:R-:W-:Y:S04]  /*5860*/  @!P6 SHF.L.U64.HI R29, R12, 0x6, R29 ;  /* 0x000000060c1de819 */ /* 0x000fe8000001021d */
[----:B------:R-:W-:Y:S01]  /*5870*/  @!P6 LEA.HI.X R28, R28, R29, R2, 0x5, P0 ;  /* 0x0000001d1c1ce211 */ /* 0x000fe200000f2c02 */
[----:B------:R-:W2:Y:S01]  /*5880*/  LDSM.16.M88.4 R16, [R174+0x800] ;  /* 0x00080000ae10783b */ /* 0x000ea20000000200 */
[----:B------:R-:W-:Y:S02]  /*5890*/  IADD3 R2, R135, R174, RZ ;  /* 0x000000ae87027210 */ /* 0x000fe40007ffe0ff */
[----:B------:R-:W-:Y:S02]  /*58a0*/  @!P6 IADD3.X R29, R29, R190, RZ, P5, !PT ;  /* 0x000000be1d1de210 */ /* 0x000fe40002ffe4ff */
[----:B------:R-:W-:Y:S02]  /*58b0*/  IADD3 R173, R134, R2, RZ ;  /* 0x0000000286ad7210 */ /* 0x000fe40007ffe0ff */
[----:B------:R-:W-:Y:S01]  /*58c0*/  @!P6 LEA.HI.X R31, R31, c[0x0][0x1fc], R29, 0x1, P4 ;  /* 0x00007f001f1fea11 */ /* 0x000fe200020f0c1d */
[----:B------:R-:W3:Y:S01]  /*58d0*/  LDSM.16.M88.4 R24, [R174+0x1000] ;  /* 0x00100000ae18783b */ /* 0x000ee20000000200 */
[----:B------:R-:W-:Y:S02]  /*58e0*/  @!P6 ISETP.GE.AND P0, PT, R197, c[0x0][0x1d4], PT ;  /* 0x00007500c500ea0c */ /* 0x000fe40003f06270 */
[----:B------:R-:W-:Y:S04]  /*58f0*/  @!P6 IADD3 R0, P5, R0, R226, RZ ;  /* 0x000000e20000e210 */ /* 0x000fe80007fbe0ff */
[----:B------:R-:W-:Y:S01]  /*5900*/  @!P6 LEA R162, P4, R0, c[0x0][0x1f8], 0x1 ;  /* 0x00007e0000a2ea11 */ /* 0x000fe200078808ff */
[----:B------:R-:W4:Y:S01]  /*5910*/  LDSM.16.M88.4 R136, [R174+0x1800] ;  /* 0x00180000ae88783b */ /* 0x000f220000000200 */
[----:B------:R-:W-:Y:S05]  /*5920*/  @!P6 IMAD.X R28, R28, 0x1, R190, P5 ;  /* 0x000000011c1ce824 */ /* 0x000fea00028e06be */
[----:B------:R-:W-:Y:S02]  /*5930*/  @!P6 LEA.HI.X R163, R0, c[0x0][0x1fc], R28, 0x1, P4 ;  /* 0x00007f0000a3ea11 */ /* 0x000fe400020f0c1c */
        /* <DEDUP_REMOVED lines=8> */
[C---:B------:R-:W-:Y:S06]  /*59c0*/  HMMA.16816.F32 R16, R32.reuse, R18, RZ ;  /* 0x000000122010723c */ /* 0x040fec00000018ff */
[----:B------:R-:W1:Y:S02]  /*59d0*/  LDSM.16.M88.4 R156, [R2+0x1800] ;  /* 0x00180000029c783b */ /* 0x000e640000000200 */
[C---:B---3--:R-:W-:Y:S06]  /*59e0*/  HMMA.16816.F32 R20, R32.reuse, R24, RZ ;  /* 0x000000182014723c */ /* 0x048fec00000018ff */
[----:B------:R-:W-:Y:S01]  /*59f0*/  @!PT LDS RZ, [RZ] ;  /* 0x00000000fffff984 */ /* 0x000fe20000000800 */
[----:B------:R-:W-:Y:S01]  /*5a00*/  @!PT LDS RZ, [RZ] ;  /* 0x00000000fffff984 */ /* 0x000fe20000000800 */
[----:B------:R-:W-:Y:S01]  /*5a10*/  @!PT LDS RZ, [RZ] ;  /* 0x00000000fffff984 */ /* 0x000fe20000000800 */
[----:B------:R4:W-:Y:S02]  /*5a20*/  @!P6 LDGSTS.E.BYPASS.LTC128B.128 [R160], [R30.64], !P3 ;  /* 0x000000001ea0efae */ /* 0x0009e4000d901d48 */
[C---:B------:R-:W-:Y:S06]  /*5a30*/  HMMA.16816.F32 R24, R32.reuse, R26, RZ ;  /* 0x0000001a2018723c */ /* 0x040fec00000018ff */
[----:B------:R4:W-:Y:S08]  /*5a40*/  @!P6 LDGSTS.E.BYPASS.LTC128B.128 [R160+0x2000], [R30.64+0x80], !P1 ;  /* 0x020000801ea0efae */ /* 0x0009f0000c901d48 */
[----:B------:R4:W-:Y:S08]  /*5a50*/  @!P6 LDGSTS.E.BYPASS.LTC128B.128 [R160+0x4000], [R30.64+0x100], !P0 ;  /* 0x040001001ea0efae */ /* 0x0009f0000c101d48 */
[----:B------:R3:W-:Y:S08]  /*5a60*/  @!P6 LDGSTS.E.BYPASS.LTC128B.128 [R160+0x1000], [R162.64], !P3 ;  /* 0x01000000a2a0efae */ /* 0x0007f0000d901d48 */
[----:B------:R3:W-:Y:S08]  /*5a70*/  @!P6 LDGSTS.E.BYPASS.LTC128B.128 [R160+0x3000], [R162.64+0x80], !P1 ;  /* 0x03000080a2a0efae */ /* 0x0007f0000c901d48 */
[----:B------:R3:W-:Y:S01]  /*5a80*/  @!P6 LDGSTS.E.BYPASS.LTC128B.128 [R160+0x5000], [R162.64+0x100], !P0 ;  /* 0x05000100a2a0efae */ /* 0x0007e2000c101d48 */
[C---:B----4-:R-:W-:Y:S07]  /*5a90*/  HMMA.16816.F32 R28, R32.reuse, R136, RZ ;  /* 0x00000088201c723c */ /* 0x050fee00000018ff */
[----:B------:R-:W-:Y:S01]  /*5aa0*/  LDSM.16.M88.4 R164, [R0] ;  /* 0x0000000000a4783b */ /* 0x000fe20000000200 */
[----:B------:R-:W-:Y:S07]  /*5ab0*/  HMMA.16816.F32 R32, R32, R138, RZ ;  /* 0x0000008a2020723c */ /* 0x000fee00000018ff */
[----:B------:R-:W0:Y:S01]  /*5ac0*/  LDGDEPBAR ;  /* 0x00000000000079af */ /* 0x000e220000000000 */
[C---:B-1----:R-:W-:Y:S07]  /*5ad0*/  HMMA.16816.F32 R4, R140.reuse, R144, R4 ;  /* 0x000000908c04723c */ /* 0x042fee0000001804 */
[----:B------:R-:W-:Y:S01]  /*5ae0*/  LDSM.16.M88.4 R168, [R0+0x800] ;  /* 0x0008000000a8783b */ /* 0x000fe20000000200 */
[C---:B------:R-:W-:Y:S07]  /*5af0*/  HMMA.16816.F32 R8, R140.reuse, R146, R8 ;  /* 0x000000928c08723c */ /* 0x040fee0000001808 */
[----:B---3--:R-:W1:Y:S01]  /*5b00*/  LDSM.16.M88.4 R160, [R179] ;  /* 0x00000000b3a0783b */ /* 0x008e620000000200 */
[C---:B-----5:R-:W-:Y:S07]  /*5b10*/  HMMA.16816.F32 R12, R140.reuse, R148, R12 ;  /* 0x000000948c0c723c */ /* 0x060fee000000180c */
[----:B------:R-:W3:Y:S01]  /*5b20*/  LDSM.16.M88.4 R136, [R0+0x1000] ;  /* 0x001000000088783b */ /* 0x000ee20000000200 */
[C---:B------:R-:W-:Y:S07]  /*5b30*/  HMMA.16816.F32 R16, R140.reuse, R150, R16 ;  /* 0x000000968c10723c */ /* 0x040fee0000001810 */
[----:B------:R-:W-:Y:S01]  /*5b40*/  LDSM.16.M88.4 R144, [R178] ;  /* 0x00000000b290783b */ /* 0x000fe20000000200 */
[C---:B--2---:R-:W-:Y:S07]  /*5b50*/  HMMA.16816.F32 R20, R140.reuse, R152, R20 ;  /* 0x000000988c14723c */ /* 0x044fee0000001814 */
[----:B------:R-:W-:Y:S01]  /*5b60*/  LDSM.16.M88.4 R148, [R173] ;  /* 0x00000000ad94783b */ /* 0x000fe20000000200 */
[C---:B------:R-:W-:Y:S07]  /*5b70*/  HMMA.16816.F32 R24, R140.reuse, R154, R24 ;  /* 0x0000009a8c18723c */ /* 0x040fee0000001818 */
[----:B------:R-:W-:Y:S01]  /*5b80*/  LDSM.16.M88.4 R152, [R173+0x800] ;  /* 0x00080000ad98783b */ /* 0x000fe20000000200 */
[C---:B------:R-:W-:Y:S08]  /*5b90*/  HMMA.16816.F32 R28, R140.reuse, R156, R28 ;  /* 0x0000009c8c1c723c */ /* 0x040ff0000000181c */
[----:B------:R-:W-:Y:S01]  /*5ba0*/  HMMA.16816.F32 R32, R140, R158, R32 ;  /* 0x0000009e8c20723c */ /* 0x000fe20000001820 */
[----:B------:R-:W2:Y:S07]  /*5bb0*/  LDSM.16.M88.4 R140, [R0+0x1800] ;  /* 0x00180000008c783b */ /* 0x000eae0000000200 */
[C---:B-1----:R-:W-:Y:S01]  /*5bc0*/  HMMA.16816.F32 R4, R160.reuse, R164, R4 ;  /* 0x000000a4a004723c */ /* 0x042fe20000001804 */
        /* <DEDUP_REMOVED lines=15> */
[----:B------:R-:W3:Y:S07]  /*5cc0*/  LDSM.16.M88.4 R148, [R174+0x3000] ;  /* 0x00300000ae94783b */ /* 0x000eee0000000200 */
[C---:B------:R-:W-:Y:S08]  /*5cd0*/  HMMA.16816.F32 R12, R144.reuse, R152, R12 ;  /* 0x00000098900c723c */ /* 0x040ff0000000180c */
        /* <DEDUP_REMOVED lines=8> */
[C---:B------:R-:W-:Y:S01]  /*5d60*/  HMMA.16816.F32 R4, R164.reuse, R168, R4 ;  /* 0x000000a8a404723c */ /* 0x040fe20000001804 */
[----:B------:R-:W5:Y:S07]  /*5d70*/  LDSM.16.M88.4 R156, [R2+0x2800] ;  /* 0x00280000029c783b */ /* 0x000f6e0000000200 */
        /* <DEDUP_REMOVED lines=11> */
[C---:B-1----:R-:W-:Y:S01]  /*5e30*/  HMMA.16816.F32 R4, R136.reuse, R144, R4 ;  /* 0x000000908804723c */ /* 0x042fe20000001804 */
[----:B------:R-:W-:Y:S07]  /*5e40*/  LDSM.16.M88.4 R164, [R174+0x5800] ;  /* 0x00580000aea4783b */ /* 0x000fee0000000200 */
        /* <DEDUP_REMOVED lines=23> */
[----:B------:R-:W-:Y:S07]  /*5fc0*/  LDSM.16.M88.4 R136, [R183+0x8000] ;  /* 0x00800000b788783b */ /* 0x000fee0000000200 */
[C---:B----4-:R-:W-:Y:S01]  /*5fd0*/  HMMA.16816.F32 R4, R148.reuse, R156, R4 ;  /* 0x0000009c9404723c */ /* 0x050fe20000001804 */
[----:B------:R-:W3:Y:S07]  /*5fe0*/  LDSM.16.M88.4 R152, [R174+0x4000] ;  /* 0x00400000ae98783b */ /* 0x000eee0000000200 */
[C---:B------:R-:W-:Y:S01]  /*5ff0*/  HMMA.16816.F32 R8, R148.reuse, R158, R8 ;  /* 0x0000009e9408723c */ /* 0x040fe20000001808 */
[----:B------:R-:W4:Y:S07]  /*6000*/  LDSM.16.M88.4 R156, [R174+0x4800] ;  /* 0x00480000ae9c783b */ /* 0x000f2e0000000200 */
[C---:B-----5:R-:W-:Y:S08]  /*6010*/  HMMA.16816.F32 R12, R148.reuse, R160, R12 ;  /* 0x000000a0940c723c */ /* 0x060ff0000000180c */
[C---:B------:R-:W-:Y:S01]  /*6020*/  HMMA.16816.F32 R16, R148.reuse, R162, R16 ;  /* 0x000000a29410723c */ /* 0x040fe20000001810 */
[----:B------:R-:W5:Y:S07]  /*6030*/  LDSM.16.M88.4 R160, [R174+0x5000] ;  /* 0x00500000aea0783b */ /* 0x000f6e0000000200 */
[C---:B-1----:R-:W-:Y:S08]  /*6040*/  HMMA.16816.F32 R20, R148.reuse, R144, R20 ;  /* 0x000000909414723c */ /* 0x042ff00000001814 */
[C---:B------:R-:W-:Y:S01]  /*6050*/  HMMA.16816.F32 R24, R148.reuse, R146, R24 ;  /* 0x000000929418723c */ /* 0x040fe20000001818 */
[----:B------:R-:W-:Y:S07]  /*6060*/  LDSM.16.M88.4 R144, [R2+0x4000] ;  /* 0x004000000290783b */ /* 0x000fee0000000200 */
[C---:B--2---:R-:W-:Y:S08]  /*6070*/  HMMA.16816.F32 R28, R148.reuse, R140, R28 ;  /* 0x0000008c941c723c */ /* 0x044ff0000000181c */
[----:B------:R-:W-:Y:S01]  /*6080*/  HMMA.16816.F32 R32, R148, R142, R32 ;  /* 0x0000008e9420723c */ /* 0x000fe20000001820 */
[----:B------:R-:W1:Y:S07]  /*6090*/  LDSM.16.M88.4 R140, [R180+0x8000] ;  /* 0x00800000b48c783b */ /* 0x000e6e0000000200 */
[C---:B---3--:R-:W-:Y:S01]  /*60a0*/  HMMA.16816.F32 R4, R136.reuse, R152, R4 ;  /* 0x000000988804723c */ /* 0x048fe20000001804 */
[----:B------:R-:W2:Y:S07]  /*60b0*/  LDSM.16.M88.4 R148, [R2+0x4800] ;  /* 0x004800000294783b */ /* 0x000eae0000000200 */
[C---:B------:R-:W-:Y:S01]  /*60c0*/  HMMA.16816.F32 R8, R136.reuse, R154, R8 ;  /* 0x0000009a8808723c */ /* 0x040fe20000001808 */
[----:B------:R-:W3:Y:S07]  /*60d0*/  LDSM.16.M88.4 R152, [R2+0x5000] ;  /* 0x005000000298783b */ /* 0x000eee0000000200 */
[C---:B----4-:R-:W-:Y:S08]  /*60e0*/  HMMA.16816.F32 R12, R136.reuse, R156, R12 ;  /* 0x0000009c880c723c */ /* 0x050ff0000000180c */
[C---:B------:R-:W-:Y:S01]  /*60f0*/  HMMA.16816.F32 R16, R136.reuse, R158, R16 ;  /* 0x0000009e8810723c */ /* 0x040fe20000001810 */
[----:B------:R4:W2:Y:S07]  /*6100*/  LDSM.16.M88.4 R156, [R2+0x5800] ;  /* 0x00580000029c783b */ /* 0x0008ae0000000200 */
[C---:B-----5:R-:W-:Y:S08]  /*6110*/  HMMA.16816.F32 R20, R136.reuse, R160, R20 ;  /* 0x000000a08814723c */ /* 0x060ff00000001814 */
[C---:B------:R-:W-:Y:S01]  /*6120*/  HMMA.16816.F32 R24, R136.reuse, R162, R24 ;  /* 0x000000a28818723c */ /* 0x040fe20000001818 */
[----:B------:R-:W-:Y:S07]  /*6130*/  LDSM.16.M88.4 R160, [R0+0x4000] ;  /* 0x0040000000a0783b */ /* 0x000fee0000000200 */
[C---:B------:R-:W-:Y:S04]  /*6140*/  HMMA.16816.F32 R28, R136.reuse, R164, R28 ;  /* 0x000000a4881c723c */ /* 0x040fe8000000181c */
[----:B----4-:R-:W-:Y:S04]  /*6150*/  @P2 IMAD.HI.U32 R2, R234, c[0x0][0x2c8], RZ ;  /* 0x0000b200ea022a27 */ /* 0x010fe800078e00ff */
[----:B------:R-:W-:Y:S01]  /*6160*/  HMMA.16816.F32 R32, R136, R166, R32 ;  /* 0x000000a68820723c */ /* 0x000fe20000001820 */
[----:B------:R-:W4:Y:S07]  /*6170*/  LDSM.16.M88.4 R136, [R179+0x8000] ;  /* 0x00800000b388783b */ /* 0x000f2e0000000200 */
[C---:B-1----:R-:W-:Y:S01]  /*6180*/  HMMA.16816.F32 R4, R140.reuse, R144, R4 ;  /* 0x000000908c04723c */ /* 0x042fe20000001804 */
[----:B------:R-:W1:Y:S07]  /*6190*/  LDSM.16.M88.4 R164, [R0+0x4800] ;  /* 0x0048000000a4783b */ /* 0x000e6e0000000200 */
[C---:B------:R-:W-:Y:S01]  /*61a0*/  HMMA.16816.F32 R8, R140.reuse, R146, R8 ;  /* 0x000000928c08723c */ /* 0x040fe20000001808 */
[----:B------:R5:W1:Y:S07]  /*61b0*/  LDSM.16.M88.4 R144, [R0+0x5000] ;  /* 0x005000000090783b */ /* 0x000a6e0000000200 */
[C---:B--2---:R-:W-:Y:S08]  /*61c0*/  HMMA.16816.F32 R12, R140.reuse, R148, R12 ;  /* 0x000000948c0c723c */ /* 0x044ff0000000180c */
[C---:B------:R-:W-:Y:S01]  /*61d0*/  HMMA.16816.F32 R16, R140.reuse, R150, R16 ;  /* 0x000000968c10723c */ /* 0x040fe20000001810 */
[----:B------:R-:W-:Y:S07]  /*61e0*/  LDSM.16.M88.4 R148, [R178+0x8000] ;  /* 0x00800000b294783b */ /* 0x000fee0000000200 */
[C---:B---3--:R-:W-:Y:S04]  /*61f0*/  HMMA.16816.F32 R20, R140.reuse, R152, R20 ;  /* 0x000000988c14723c */ /* 0x048fe80000001814 */
[----:B-----5:R-:W-:Y:S02]  /*6200*/  MOV R0, R234 ;  /* 0x000000ea00007202 */ /* 0x020fe40000000f00 */
[----:B------:R-:W-:Y:S02]  /*6210*/  @P2 SHF.R.U32.HI R0, RZ, c[0x0][0x2cc], R2 ;  /* 0x0000b300ff002a19 */ /* 0x000fe40000011602 */
[C---:B------:R-:W-:Y:S01]  /*6220*/  HMMA.16816.F32 R24, R140.reuse, R154, R24 ;  /* 0x0000009a8c18723c */ /* 0x040fe20000001818 */
[----:B------:R-:W2:Y:S07]  /*6230*/  LDSM.16.M88.4 R152, [R173+0x4000] ;  /* 0x00400000ad98783b */ /* 0x000eae0000000200 */
[C---:B------:R-:W-:Y:S01]  /*6240*/  HMMA.16816.F32 R28, R140.reuse, R156, R28 ;  /* 0x0000009c8c1c723c */ /* 0x040fe2000000181c */
[----:B------:R-:W-:Y:S07]  /*6250*/  SHFL.IDX PT, R2, R0, RZ, 0x1c1f ;  /* 0x001c1fff00027589 */ /* 0x000fee00000e0000 */
[----:B------:R-:W-:Y:S01]  /*6260*/  HMMA.16816.F32 R32, R140, R158, R32 ;  /* 0x0000009e8c20723c */ /* 0x000fe20000001820 */
[----:B------:R-:W3:Y:S07]  /*6270*/  LDSM.16.M88.4 R140, [R175+0x4800] ;  /* 0x00480000af8c783b */ /* 0x000eee0000000200 */
[C---:B----4-:R-:W-:Y:S01]  /*6280*/  HMMA.16816.F32 R4, R136.reuse, R160, R4 ;  /* 0x000000a08804723c */ /* 0x050fe20000001804 */
[----:B------:R-:W4:Y:S07]  /*6290*/  SHFL.IDX PT, R0, R0, 0x1, 0x1c1f ;  /* 0x003c1f0000007f89 */ /* 0x000f2e00000e0000 */
[C---:B------:R-:W-:Y:S08]  /*62a0*/  HMMA.16816.F32 R8, R136.reuse, R162, R8 ;  /* 0x000000a28808723c */ /* 0x040ff00000001808 */
[C---:B-1----:R-:W-:Y:S08]  /*62b0*/  HMMA.16816.F32 R12, R136.reuse, R164, R12 ;  /* 0x000000a4880c723c */ /* 0x042ff0000000180c */
[C---:B------:R-:W-:Y:S08]  /*62c0*/  HMMA.16816.F32 R16, R136.reuse, R166, R16 ;  /* 0x000000a68810723c */ /* 0x040ff00000001810 */
[C---:B------:R-:W-:Y:S07]  /*62d0*/  HMMA.16816.F32 R20, R136.reuse, R144, R20 ;  /* 0x000000908814723c */ /* 0x040fee0000001814 */
[----:B------:R-:W-:Y:S01]  /*62e0*/  IMAD.MOV.U32 R144, RZ, RZ, 0x1 ;  /* 0x00000001ff907424 */ /* 0x000fe200078e00ff */
[C---:B------:R-:W-:Y:S08]  /*62f0*/  HMMA.16816.F32 R24, R136.reuse, R146, R24 ;  /* 0x000000928818723c */ /* 0x040ff00000001818 */
[C---:B------:R-:W-:Y:S08]  /*6300*/  HMMA.16816.F32 R28, R136.reuse, R168, R28 ;  /* 0x000000a8881c723c */ /* 0x040ff0000000181c */
[----:B------:R-:W-:Y:S01]  /*6310*/  HMMA.16816.F32 R32, R136, R170, R32 ;  /* 0x000000aa8820723c */ /* 0x000fe20000001820 */
[----:B------:R-:W1:Y:S07]  /*6320*/  LDSM.16.M88.4 R136, [R175+0x5000] ;  /* 0x00500000af88783b */ /* 0x000e6e0000000200 */
[C---:B--2---:R-:W-:Y:S07]  /*6330*/  HMMA.16816.F32 R4, R148.reuse, R152, R4 ;  /* 0x000000989404723c */ /* 0x044fee0000001804 */
[----:B------:R-:W-:Y:S01]  /*6340*/  IMAD R152, R236, -0x40, R144 ;  /* 0xffffffc0ec987824 */ /* 0x000fe200078e0290 */
[C---:B------:R-:W-:Y:S01]  /*6350*/  HMMA.16816.F32 R8, R148.reuse, R154, R8 ;  /* 0x0000009a9408723c */ /* 0x040fe20000001808 */
[----:B------:R-:W2:Y:S01]  /*6360*/  LDSM.16.M88.4 R144, [R175+0x5800] ;  /* 0x00580000af90783b */ /* 0x000ea20000000200 */
[----:B------:R-:W-:Y:S04]  /*6370*/  DEPBAR.LE SB0, 0x2 ;  /* 0x000080800000791a */ /* 0x000fe80000000000 */
[----:B------:R-:W-:Y:S02]  /*6380*/  IADD3 R152, R185, R152, -R203 ;  /* 0x00000098b9987210 */ /* 0x000fe40007ffe8cb */
[C---:B---3--:R-:W-:Y:S01]  /*6390*/  HMMA.16816.F32 R12, R148.reuse, R140, R12 ;  /* 0x0000008c940c723c */ /* 0x048fe2000000180c */
[----:B------:R-:W-:Y:S04]  /*63a0*/  BAR.SYNC.DEFER_BLOCKING 0x0 ;  /* 0x0000000000007b1d */ /* 0x000fe80000010000 */
[----:B------:R-:W-:Y:S03]  /*63b0*/  IADD3 R152, R152, -R184, RZ ;  /* 0x800000b898987210 */ /* 0x000fe60007ffe0ff */
[C---:B------:R-:W-:Y:S04]  /*63c0*/  HMMA.16816.F32 R16, R148.reuse, R142, R16 ;  /* 0x0000008e9410723c */ /* 0x040fe80000001810 */
[C---:B------:R-:W-:Y:S02]  /*63d0*/  IADD3 R2, R152.reuse, R2, RZ ;  /* 0x0000000298027210 */ /* 0x040fe40007ffe0ff */
[----:B----4-:R-:W-:Y:S02]  /*63e0*/  IADD3 R0, R152, R0, RZ ;  /* 0x0000000098007210 */ /* 0x010fe40007ffe0ff */
[C---:B------:R-:W-:Y:S01]  /*63f0*/  ISETP.GT.AND P4, PT, R2.reuse, RZ, PT ;  /* 0x000000ff0200720c */ /* 0x040fe20003f84270 */
[C---:B-1----:R-:W-:Y:S03]  /*6400*/  HMMA.16816.F32 R20, R148.reuse, R136, R20 ;  /* 0x000000889414723c */ /* 0x042fe60000001814 */
[----:B------:R-:W-:Y:S02]  /*6410*/  ISETP.GT.AND P3, PT, R2, 0x1, PT ;  /* 0x000000010200780c */ /* 0x000fe40003f64270 */
[----:B------:R-:W-:Y:S02]  /*6420*/  FSEL R4, R4, -INF , P4 ;  /* 0xff80000004047808 */ /* 0x000fe40002000000 */
[----:B------:R-:W-:Y:S01]  /*6430*/  ISETP.GT.AND P4, PT, R2, 0x8, PT ;  /* 0x000000080200780c */ /* 0x000fe20003f84270 */
[C---:B------:R-:W-:Y:S03]  /*6440*/  HMMA.16816.F32 R24, R148.reuse, R138, R24 ;  /* 0x0000008a9418723c */ /* 0x040fe60000001818 */
[----:B------:R-:W-:Y:S02]  /*6450*/  ISETP.GT.AND P1, PT, R0, RZ, PT ;  /* 0x000000ff0000720c */ /* 0x000fe40003f24270 */
[----:B------:R-:W-:Y:S02]  /*6460*/  FSEL R8, R8, -INF , P4 ;  /* 0xff80000008087808 */ /* 0x000fe40002000000 */
[----:B------:R-:W-:Y:S01]  /*6470*/  FMNMX.FTZ R136, R4, R3, !PT ;  /* 0x0000000304887209 */ /* 0x000fe20007810000 */
[C---:B--2---:R-:W-:Y:S03]  /*6480*/  HMMA.16816.F32 R28, R148.reuse, R144, R28 ;  /* 0x00000090941c723c */ /* 0x044fe6000000181c */
[C---:B------:R-:W-:Y:S02]  /*6490*/  ISETP.GT.AND P4, PT, R2.reuse, 0x10, PT ;  /* 0x000000100200780c */ /* 0x040fe40003f84270 */
[----:B------:R-:W-:Y:S02]  /*64a0*/  FSEL R5, R5, -INF , P3 ;  /* 0xff80000005057808 */ /* 0x000fe40001800000 */
[----:B------:R-:W-:Y:S01]  /*64b0*/  ISETP.GT.AND P3, PT, R2, 0x9, PT ;  /* 0x000000090200780c */ /* 0x000fe20003f64270 */
[----:B------:R-:W-:Y:S03]  /*64c0*/  HMMA.16816.F32 R32, R148, R146, R32 ;  /* 0x000000929420723c */ /* 0x000fe60000001820 */
[----:B------:R-:W-:Y:S02]  /*64d0*/  ISETP.GT.AND P0, PT, R0, 0x1, PT ;  /* 0x000000010000780c */ /* 0x000fe40003f04270 */
[----:B------:R-:W-:Y:S02]  /*64e0*/  FSEL R162, R12, -INF , P4 ;  /* 0xff8000000ca27808 */ /* 0x000fe40002000000 */
[----:B------:R-:W-:Y:S01]  /*64f0*/  FMNMX.FTZ R12, R5, R136, !PT ;  /* 0x00000088050c7209 */ /* 0x000fe20007810000 */
[----:B------:R-:W-:Y:S01]  /*6500*/  IMAD.IADD R150, R177, 0x1, R172 ;  /* 0x00000001b1967824 */ /* 0x000fe200078e02ac */
        /* <DEDUP_REMOVED lines=8> */
[----:B------:R-:W-:Y:S02]  /*6590*/  ISETP.GT.AND P1, PT, R0, 0x8, PT ;  /* 0x000000080000780c */ /* 0x000fe40003f24270 */
[----:B------:R-:W-:Y:S02]  /*65a0*/  FSEL R164, R16, -INF , P4 ;  /* 0xff80000010a47808 */ /* 0x000fe40002000000 */
[----:B------:R-:W-:Y:S02]  /*65b0*/  ISETP.GT.AND P3, PT, R2, 0x19, PT ;  /* 0x000000190200780c */ /* 0x000fe40003f64270 */
        /* <DEDUP_REMOVED lines=8> */
[----:B------:R-:W-:Y:S02]  /*6640*/  FMNMX.FTZ R12, R164, R12, !PT ;  /* 0x0000000ca40c7209 */ /* 0x000fe40007810000 */
[----:B------:R-:W-:Y:S02]  /*6650*/  FSEL R166, R14, -INF , P1 ;  /* 0xff8000000ea67808 */ /* 0x000fe40000800000 */
[----:B------:R-:W-:Y:S02]  /*6660*/  FSEL R239, R20, -INF , P4 ;  /* 0xff80000014ef7808 */ /* 0x000fe40002000000 */
[----:B------:R-:W-:Y:S02]  /*6670*/  FSEL R11, R11, -INF , P0 ;  /* 0xff8000000b0b7808 */ /* 0x000fe40000000000 */
[C---:B------:R-:W-:Y:S02]  /*6680*/  ISETP.GT.AND P0, PT, R0.reuse, 0x11, PT ;  /* 0x000000110000780c */ /* 0x040fe40003f04270 */
[----:B------:R-:W-:Y:S02]  /*6690*/  ISETP.GT.AND P1, PT, R0, 0x18, PT ;  /* 0x000000180000780c */ /* 0x000fe40003f24270 */
[----:B------:R-:W-:Y:S02]  /*66a0*/  ISETP.GT.AND P3, PT, R2, 0x21, PT ;  /* 0x000000210200780c */ /* 0x000fe40003f64270 */
[----:B------:R-:W-:Y:S02]  /*66b0*/  FMNMX.FTZ R13, R7, R13, !PT ;  /* 0x0000000d070d7209 */ /* 0x000fe40007810000 */
[----:B------:R-:W-:Y:S02]  /*66c0*/  FMNMX.FTZ R12, R165, R12, !PT ;  /* 0x0000000ca50c7209 */ /* 0x000fe40007810000 */
[----:B------:R-:W-:Y:S02]  /*66d0*/  FSEL R167, R15, -INF , P0 ;  /* 0xff8000000fa77808 */ /* 0x000fe40000000000 */
[----:B------:R-:W-:Y:S02]  /*66e0*/  FSEL R238, R21, -INF , P3 ;  /* 0xff80000015ee7808 */ /* 0x000fe40001800000 */
[----:B------:R-:W-:Y:S02]  /*66f0*/  ISETP.GT.AND P0, PT, R0, 0x19, PT ;  /* 0x000000190000780c */ /* 0x000fe40003f04270 */
[----:B------:R-:W-:Y:S02]  /*6700*/  FSEL R168, R18, -INF , P1 ;  /* 0xff80000012a87808 */ /* 0x000fe40000800000 */
[----:B------:R-:W-:Y:S02]  /*6710*/  FMNMX.FTZ R13, R10, R13, !PT ;  /* 0x0000000d0a0d7209 */ /* 0x000fe40007810000 */
[----:B------:R-:W-:Y:S02]  /*6720*/  FMNMX.FTZ R12, R239, R12, !PT ;  /* 0x0000000cef0c7209 */ /* 0x000fe40007810000 */
[C---:B------:R-:W-:Y:S02]  /*6730*/  ISETP.GT.AND P1, PT, R2.reuse, 0x28, PT ;  /* 0x000000280200780c */ /* 0x040fe40003f24270 */
[C---:B------:R-:W-:Y:S02]  /*6740*/  ISETP.GT.AND P6, PT, R2.reuse, 0x30, PT ;  /* 0x000000300200780c */ /* 0x040fe40003fc4270 */
[----:B------:R-:W-:Y:S02]  /*6750*/  FSEL R169, R19, -INF , P0 ;  /* 0xff80000013a97808 */ /* 0x000fe40000000000 */
[C---:B------:R-:W-:Y:S02]  /*6760*/  ISETP.GT.AND P5, PT, R2.reuse, 0x31, PT ;  /* 0x000000310200780c */ /* 0x040fe40003fa4270 */
[C---:B------:R-:W-:Y:S02]  /*6770*/  ISETP.GT.AND P4, PT, R2.reuse, 0x38, PT ;  /* 0x000000380200780c */ /* 0x040fe40003f84270 */
[----:B------:R-:W-:Y:S02]  /*6780*/  ISETP.GT.AND P3, PT, R2, 0x39, PT ;  /* 0x000000390200780c */ /* 0x000fe40003f64270 */
[----:B------:R-:W-:Y:S02]  /*6790*/  FSEL R237, R24, -INF , P1 ;  /* 0xff80000018ed7808 */ /* 0x000fe40000800000 */
[----:B------:R-:W-:Y:S02]  /*67a0*/  ISETP.GT.AND P0, PT, R2, 0x29, PT ;  /* 0x000000290200780c */ /* 0x000fe40003f04270 */
[----:B------:R-:W-:Y:S02]  /*67b0*/  FMNMX.FTZ R2, R11, R13, !PT ;  /* 0x0000000d0b027209 */ /* 0x000fe40007810000 */
[----:B------:R-:W-:Y:S02]  /*67c0*/  FMNMX.FTZ R12, R238, R12, !PT ;  /* 0x0000000cee0c7209 */ /* 0x000fe40007810000 */
[----:B------:R-:W-:Y:S02]  /*67d0*/  FSEL R175, R25, -INF , P0 ;  /* 0xff80000019af7808 */ /* 0x000fe40000000000 */
        /* <DEDUP_REMOVED lines=13> */
[C---:B------:R-:W-:Y:S02]  /*68b0*/  ISETP.GT.AND P0, PT, R0.reuse, 0x21, PT ;  /* 0x000000210000780c */ /* 0x040fe40003f04270 */
[----:B------:R-:W-:Y:S02]  /*68c0*/  FSEL R145, R33, -INF , P3 ;  /* 0xff80000021917808 */ /* 0x000fe40001800000 */
[----:B------:R-:W-:Y:S02]  /*68d0*/  FMNMX.FTZ R2, R147, R2, !PT ;  /* 0x0000000293027209 */ /* 0x000fe40007810000 */
[----:B------:R-:W-:Y:S02]  /*68e0*/  FSEL R173, R23, -INF , P0 ;  /* 0xff80000017ad7808 */ /* 0x000fe40000000000 */
[----:B------:R-:W-:Y:S02]  /*68f0*/  ISETP.GT.AND P0, PT, R0, 0x28, PT ;  /* 0x000000280000780c */ /* 0x000fe40003f04270 */
[----:B------:R-:W-:Y:S02]  /*6900*/  FMNMX.FTZ R13, R174, R13, !PT ;  /* 0x0000000dae0d7209 */ /* 0x000fe40007810000 */
[----:B------:R-:W-:Y:S02]  /*6910*/  FMNMX.FTZ R2, R145, R2, !PT ;  /* 0x0000000291027209 */ /* 0x000fe40007810000 */
[----:B------:R-:W-:Y:S02]  /*6920*/  ISETP.GT.AND P1, PT, R0, 0x29, PT ;  /* 0x000000290000780c */ /* 0x000fe40003f24270 */
[----:B------:R-:W-:Y:S01]  /*6930*/  FSEL R171, R26, -INF , P0 ;  /* 0xff8000001aab7808 */ /* 0x000fe20000000000 */
[----:B------:R-:W1:Y:S01]  /*6940*/  SHFL.BFLY PT, R12, R2, 0x2, 0x1f ;  /* 0x0c401f00020c7f89 */ /* 0x000e6200000e0000 */
        /* <DEDUP_REMOVED lines=13> */
[----:B------:R-:W-:Y:S02]  /*6a20*/  FMNMX.FTZ R0, R142, R13, !PT ;  /* 0x0000000d8e007209 */ /* 0x000fe40007810000 */
[----:B------:R-:W-:Y:S02]  /*6a30*/  FSEL R141, R35, -INF , P0 ;  /* 0xff800000238d7808 */ /* 0x000fe40000000000 */
[----:B-1----:R-:W-:Y:S02]  /*6a40*/  FMNMX.FTZ R13, R2, R12, !PT ;  /* 0x0000000c020d7209 */ /* 0x002fe40007810000 */
[----:B------:R-:W-:Y:S02]  /*6a50*/  FMNMX.FTZ R0, R141, R0, !PT ;  /* 0x000000008d007209 */ /* 0x000fe40007810000 */
[C---:B------:R-:W-:Y:S01]  /*6a60*/  IADD3 R149, R181.reuse, R150, RZ ;  /* 0x00000096b5957210 */ /* 0x040fe20007ffe0ff */
        /* <DEDUP_REMOVED lines=15> */
[--C-:B------:R-:W-:Y:S02]  /*6b60*/  FFMA.FTZ R157, R8, c[0x0][0x2d0], -R146.reuse ;  /* 0x0000b400089d7a23 */ /* 0x100fe40000010892 */
[----:B------:R-:W-:Y:S01]  /*6b70*/  FADD.FTZ R3, -R5, R3 ;  /* 0x0000000305037221 */ /* 0x000fe20000010100 */
        /* <DEDUP_REMOVED lines=10> */
[--C-:B------:R-:W-:Y:S01]  /*6c20*/  FFMA.FTZ R239, R147, c[0x0][0x2d0], -R146.reuse ;  /* 0x0000b40093ef7a23 */ /* 0x100fe20000010892 */
[----:B------:R-:W1:Y:S01]  /*6c30*/  LDSM.16.MT88.4 R12, [R150] ;  /* 0x00000000960c783b */ /* 0x000e620000004200 */
[--C-:B------:R-:W-:Y:S01]  /*6c40*/  FFMA.FTZ R238, R238, c[0x0][0x2d0], -R146.reuse ;  /* 0x0000b400eeee7a23 */ /* 0x100fe20000010892 */
[C---:B------:R-:W-:Y:S01]  /*6c50*/  FSETP.NEU.FTZ.AND P0, PT, R0.reuse, -INF , PT ;  /* 0xff8000000000780b */ /* 0x040fe20003f1d000 */
[C---:B------:R-:W-:Y:S01]  /*6c60*/  FMUL.FTZ R140, R0.reuse, c[0x0][0x2d0] ;  /* 0x0000b400008c7a20 */ /* 0x040fe20000410000 */
[----:B------:R-:W-:Y:S01]  /*6c70*/  MUFU.EX2 R157, R157 ;  /* 0x0000009d009d7308 */ /* 0x000fe20000000800 */
[--C-:B------:R-:W-:Y:S01]  /*6c80*/  FFMA.FTZ R237, R237, c[0x0][0x2d0], -R146.reuse ;  /* 0x0000b400eded7a23 */ /* 0x100fe20000010892 */
[----:B------:R-:W-:Y:S01]  /*6c90*/  FSEL R4, R0, RZ, P0 ;  /* 0x000000ff00047208 */ /* 0x000fe20000000000 */
[--C-:B------:R-:W-:Y:S01]  /*6ca0*/  FFMA.FTZ R175, R175, c[0x0][0x2d0], -R146.reuse ;  /* 0x0000b400afaf7a23 */ /* 0x100fe20000010892 */
[----:B------:R-:W-:Y:S01]  /*6cb0*/  FSEL R140, R140, RZ, P0 ;  /* 0x000000ff8c8c7208 */ /* 0x000fe20000000000 */
[----:B------:R-:W-:Y:S02]  /*6cc0*/  FFMA.FTZ R161, R161, c[0x0][0x2d0], -R146 ;  /* 0x0000b400a1a17a23 */ /* 0x000fe40000010892 */
[----:B------:R-:W-:Y:S02]  /*6cd0*/  FADD.FTZ R4, -R4, R132 ;  /* 0x0000008404047221 */ /* 0x000fe40000010100 */
[--C-:B------:R-:W-:Y:S01]  /*6ce0*/  FFMA.FTZ R155, R6, c[0x0][0x2d0], -R140.reuse ;  /* 0x0000b400069b7a23 */ /* 0x100fe2000001088c */
[----:B------:R3:W4:Y:S01]  /*6cf0*/  MUFU.EX2 R132, R3 ;  /* 0x0000000300847308 */ /* 0x0007220000000800 */
[--C-:B------:R-:W-:Y:S02]  /*6d00*/  FFMA.FTZ R154, R7, c[0x0][0x2d0], -R140.reuse ;  /* 0x0000b400079a7a23 */ /* 0x100fe4000001088c */
[--C-:B------:R-:W-:Y:S01]  /*6d10*/  FFMA.FTZ R153, R10, c[0x0][0x2d0], -R140.reuse ;  /* 0x0000b4000a997a23 */ /* 0x100fe2000001088c */
        /* <DEDUP_REMOVED lines=13> */
[----:B---3--:R-:W-:Y:S02]  /*6df0*/  FMUL.FTZ R3, R4, c[0x0][0x2d0] ;  /* 0x0000b40004037a20 */ /* 0x008fe40000410000 */
[C---:B----4-:R-:W-:Y:S02]  /*6e00*/  FMUL.FTZ R4, R132.reuse, R128 ;  /* 0x0000008084047220 */ /* 0x050fe40000410000 */
[C---:B------:R-:W-:Y:S01]  /*6e10*/  FMUL.FTZ R5, R132.reuse, R129 ;  /* 0x0000008184057220 */ /* 0x040fe20000410000 */
[----:B------:R-:W3:Y:S01]  /*6e20*/  MUFU.EX2 R154, R154 ;  /* 0x0000009a009a7308 */ /* 0x000ee20000000800 */
        /* <DEDUP_REMOVED lines=32> */
[----:B------:R-:W2:Y:S01]  /*7030*/  MUFU.EX2 R163, R163 ;  /* 0x000000a300a37308 */ /* 0x000ea20000000800 */
        /* <DEDUP_REMOVED lines=9> */
[----:B------:R-:W-:Y:S02]  /*70d0*/  LDSM.16.MT88.4 R124, [R150+0x2800] ;  /* 0x00280000967c783b */ /* 0x000fe40000004200 */
[C---:B------:R-:W-:Y:S02]  /*70e0*/  FMUL.FTZ R18, R3.reuse, R106 ;  /* 0x0000006a03127220 */ /* 0x040fe40000410000 */
[C---:B------:R-:W-:Y:S01]  /*70f0*/  FMUL.FTZ R12, R132.reuse, R100 ;  /* 0x00000064840c7220 */ /* 0x040fe20000410000 */
[C---:B------:R-:W-:Y:S01]  /*7100*/  HMMA.16816.F32 R8, R136.reuse, R14, R8 ;  /* 0x0000000e8808723c */ /* 0x040fe20000001808 */
[----:B------:R-:W1:Y:S03]  /*7110*/  MUFU.EX2 R165, R165 ;  /* 0x000000a500a57308 */ /* 0x000e660000000800 */
[C---:B------:R-:W-:Y:S02]  /*7120*/  FMUL.FTZ R13, R132.reuse, R101 ;  /* 0x00000065840d7220 */ /* 0x040fe40000410000 */
[C---:B------:R-:W-:Y:S02]  /*7130*/  FMUL.FTZ R19, R3.reuse, R107 ;  /* 0x0000006b03137220 */ /* 0x040fe40000410000 */
[C---:B------:R-:W-:Y:S01]  /*7140*/  FMUL.FTZ R14, R3.reuse, R102 ;  /* 0x00000066030e7220 */ /* 0x040fe20000410000 */
[----:B------:R-:W-:Y:S02]  /*7150*/  LDSM.16.MT88.4 R104, [R150+0x2000] ;  /* 0x002000009668783b */ /* 0x000fe40000004200 */
[----:B------:R-:W-:Y:S01]  /*7160*/  MUFU.EX2 R166, R166 ;  /* 0x000000a600a67308 */ /* 0x000fe20000000800 */
[C---:B------:R-:W-:Y:S02]  /*7170*/  FMUL.FTZ R15, R3.reuse, R103 ;  /* 0x00000067030f7220 */ /* 0x040fe40000410000 */
[C---:B------:R-:W-:Y:S02]  /*7180*/  FMUL.FTZ R26, R3.reuse, R114 ;  /* 0x00000072031a7220 */ /* 0x040fe40000410000 */
[C---:B------:R-:W-:Y:S01]  /*7190*/  FMUL.FTZ R27, R3.reuse, R115 ;  /* 0x00000073031b7220 */ /* 0x040fe20000410000 */
[----:B------:R-:W3:Y:S01]  /*71a0*/  LDSM.16.MT88.4 R100, [R151] ;  /* 0x000000009764783b */ /* 0x000ee20000004200 */
[C---:B------:R-:W-:Y:S01]  /*71b0*/  FMUL.FTZ R34, R3.reuse, R122 ;  /* 0x0000007a03227220 */ /* 0x040fe20000410000 */
[C---:B------:R-:W-:Y:S02]  /*71c0*/  HMMA.16816.F32 R12, R136.reuse, R20, R12 ;  /* 0x00000014880c723c */ /* 0x040fe4000000180c */
[----:B------:R-:W4:Y:S01]  /*71d0*/  MUFU.EX2 R167, R167 ;  /* 0x000000a700a77308 */ /* 0x000f220000000800 */
[C---:B------:R-:W-:Y:S02]  /*71e0*/  FMUL.FTZ R35, R3.reuse, R123 ;  /* 0x0000007b03237220 */ /* 0x040fe40000410000 */
[C---:B------:R-:W-:Y:S01]  /*71f0*/  FMUL.FTZ R38, R3.reuse, R38 ;  /* 0x0000002603267220 */ /* 0x040fe20000410000 */
[----:B------:R-:W-:Y:S01]  /*7200*/  LDSM.16.MT88.4 R112, [R150+0x800] ;  /* 0x000800009670783b */ /* 0x000fe20000004200 */
[C---:B------:R-:W-:Y:S01]  /*7210*/  FMUL.FTZ R20, R132.reuse, R108 ;  /* 0x0000006c84147220 */ /* 0x040fe20000410000 */
[C---:B------:R-:W-:Y:S04]  /*7220*/  HMMA.16816.F32 R16, R136.reuse, R22, R16 ;  /* 0x000000168810723c */ /* 0x040fe80000001810 */
[C---:B------:R-:W-:Y:S01]  /*7230*/  FMUL.FTZ R21, R132.reuse, R109 ;  /* 0x0000006d84157220 */ /* 0x040fe20000410000 */
[----:B------:R-:W-:Y:S01]  /*7240*/  MUFU.EX2 R168, R168 ;  /* 0x000000a800a87308 */ /* 0x000fe20000000800 */
[C---:B------:R-:W-:Y:S01]  /*7250*/  FMUL.FTZ R39, R3.reuse, R39 ;  /* 0x0000002703277220 */ /* 0x040fe20000410000 */
[----:B------:R-:W-:Y:S01]  /*7260*/  LDSM.16.MT88.4 R120, [R151+0x800] ;  /* 0x000800009778783b */ /* 0x000fe20000004200 */
[C---:B------:R-:W-:Y:S04]  /*7270*/  FMUL.FTZ R22, R3.reuse, R110 ;  /* 0x0000006e03167220 */ /* 0x040fe80000410000 */
[C---:B------:R-:W-:Y:S02]  /*7280*/  FMUL.FTZ R23, R3.reuse, R111 ;  /* 0x0000006f03177220 */ /* 0x040fe40000410000 */
[C---:B------:R-:W-:Y:S01]  /*7290*/  FMUL.FTZ R42, R3.reuse, R42 ;  /* 0x0000002a032a7220 */ /* 0x040fe20000410000 */
[----:B------:R-:W5:Y:S01]  /*72a0*/  LDSM.16.MT88.4 R108, [R149+0x2000] ;  /* 0x00200000956c783b */ /* 0x000f620000004200 */
[C---:B------:R-:W-:Y:S01]  /*72b0*/  FMUL.FTZ R43, R3.reuse, R43 ;  /* 0x0000002b032b7220 */ /* 0x040fe20000410000 */
[----:B------:R-:W1:Y:S01]  /*72c0*/  MUFU.EX2 R169, R169 ;  /* 0x000000a900a97308 */ /* 0x000e620000000800 */
[C---:B------:R-:W-:Y:S01]  /*72d0*/  FMUL.FTZ R46, R3.reuse, R46 ;  /* 0x0000002e032e7220 */ /* 0x040fe20000410000 */
        /* <DEDUP_REMOVED lines=15> */
[----:B------:R-:W-:Y:S01]  /*73d0*/  MUFU.EX2 R237, R237 ;  /* 0x000000ed00ed7308 */ /* 0x000fe20000000800 */
[C---:B------:R-:W-:Y:S02]  /*73e0*/  FMUL.FTZ R58, R3.reuse, R58 ;  /* 0x0000003a033a7220 */ /* 0x040fe40000410000 */
[C---:B------:R-:W-:Y:S02]  /*73f0*/  FMUL.FTZ R59, R3.reuse, R59 ;  /* 0x0000003b033b7220 */ /* 0x040fe40000410000 */
[C---:B------:R-:W-:Y:S01]  /*7400*/  FMUL.FTZ R62, R3.reuse, R62 ;  /* 0x0000003e033e7220 */ /* 0x040fe20000410000 */
[C---:B------:R-:W-:Y:S01]  /*7410*/  HMMA.16816.F32 R32, R136.reuse, R102, R32 ;  /* 0x000000668820723c */ /* 0x040fe20000001820 */
[----:B------:R-:W3:Y:S03]  /*7420*/  LDSM.16.MT88.4 R100, [R148+0x2000] ;  /* 0x002000009464783b */ /* 0x000ee60000004200 */
        /* <DEDUP_REMOVED lines=8> */
[----:B------:R-:W1:Y:S03]  /*74b0*/  LDSM.16.MT88.4 R104, [R151+0x2000] ;  /* 0x002000009768783b */ /* 0x000e660000004200 */
[C---:B------:R-:W-:Y:S02]  /*74c0*/  FMUL.FTZ R71, R3.reuse, R71 ;  /* 0x0000004703477220 */ /* 0x040fe40000410000 */
[C---:B------:R-:W-:Y:S02]  /*74d0*/  FMUL.FTZ R73, R132.reuse, R73 ;  /* 0x0000004984497220 */ /* 0x040fe40000410000 */
[C---:B-----5:R-:W-:Y:S01]  /*74e0*/  HMMA.16816.F32 R44, R136.reuse, R108, R44 ;  /* 0x0000006c882c723c */ /* 0x060fe2000000182c */
[----:B------:R-:W5:Y:S03]  /*74f0*/  MUFU.EX2 R173, R173 ;  /* 0x000000ad00ad7308 */ /* 0x000f660000000800 */
[C---:B------:R-:W-:Y:S02]  /*7500*/  FMUL.FTZ R74, R3.reuse, R74 ;  /* 0x0000004a034a7220 */ /* 0x040fe40000410000 */
[C---:B------:R-:W-:Y:S02]  /*7510*/  FMUL.FTZ R75, R3.reuse, R75 ;  /* 0x0000004b034b7220 */ /* 0x040fe40000410000 */
[C---:B------:R-:W-:Y:S01]  /*7520*/  HMMA.16816.F32 R48, R136.reuse, R110, R48 ;  /* 0x0000006e8830723c */ /* 0x040fe20000001830 */
[----:B------:R-:W2:Y:S02]  /*7530*/  LDSM.16.MT88.4 R108, [R150+0x4000] ;  /* 0x00400000966c783b */ /* 0x000ea40000004200 */
[----:B------:R-:W-:Y:S01]  /*7540*/  MUFU.EX2 R161, R161 ;  /* 0x000000a100a17308 */ /* 0x000fe20000000800 */
        /* <DEDUP_REMOVED lines=13> */
[C---:B-1----:R-:W-:Y:S04]  /*7620*/  HMMA.16816.F32 R60, R136.reuse, R104, R60 ;  /* 0x00000068883c723c */ /* 0x042fe8000000183c */
[C---:B------:R-:W-:Y:S02]  /*7630*/  FMUL.FTZ R84, R132.reuse, R84 ;  /* 0x0000005484547220 */ /* 0x040fe40000410000 */
[C---:B------:R-:W-:Y:S02]  /*7640*/  FMUL.FTZ R85, R132.reuse, R85 ;  /* 0x0000005584557220 */ /* 0x040fe40000410000 */
        /* <DEDUP_REMOVED lines=12> */
[C---:B------:R-:W-:Y:S02]  /*7710*/  FMUL.FTZ R91, R3.reuse, R91 ;  /* 0x0000005b035b7220 */ /* 0x040fe40000410000 */
[C---:B------:R-:W-:Y:S01]  /*7720*/  FMUL.FTZ R92, R132.reuse, R92 ;  /* 0x0000005c845c7220 */ /* 0x040fe20000410000 */
[C---:B---3--:R-:W-:Y:S03]  /*7730*/  HMMA.16816.F32 R76, R136.reuse, R100, R76 ;  /* 0x00000064884c723c */ /* 0x048fe6000000184c */
[C---:B------:R-:W-:Y:S02]  /*7740*/  FMUL.FTZ R93, R132.reuse, R93 ;  /* 0x0000005d845d7220 */ /* 0x040fe40000410000 */
[C---:B------:R-:W-:Y:S02]  /*7750*/  FMUL.FTZ R94, R3.reuse, R94 ;  /* 0x0000005e035e7220 */ /* 0x040fe40000410000 */
[----:B------:R-:W-:Y:S01]  /*7760*/  FMUL.FTZ R95, R3, R95 ;  /* 0x0000005f035f7220 */ /* 0x000fe20000410000 */
[C---:B------:R-:W-:Y:S04]  /*7770*/  HMMA.16816.F32 R80, R136.reuse, R102, R80 ;  /* 0x000000668850723c */ /* 0x040fe80000001850 */
[C---:B------:R-:W-:Y:S01]  /*7780*/  FMUL.FTZ R96, R132.reuse, R96 ;  /* 0x0000006084607220 */ /* 0x040fe20000410000 */
[----:B------:R-:W-:Y:S01]  /*7790*/  F2FP.PACK_AB R100, R163, R162 ;  /* 0x000000a2a364723e */ /* 0x000fe200000000ff */
[----:B------:R-:W-:Y:S01]  /*77a0*/  FMUL.FTZ R97, R132, R97 ;  /* 0x0000006184617220 */ /* 0x000fe20000410000 */
[----:B------:R-:W-:Y:S01]  /*77b0*/  F2FP.PACK_AB R102, R165, R164 ;  /* 0x000000a4a566723e */ /* 0x000fe200000000ff */
[C---:B-1----:R-:W-:Y:S04]  /*77c0*/  HMMA.16816.F32 R84, R136.reuse, R104, R84 ;  /* 0x000000688854723c */ /* 0x042fe80000001854 */
[----:B------:R-:W-:Y:S01]  /*77d0*/  FMUL.FTZ R98, R3, R98 ;  /* 0x0000006203627220 */ /* 0x000fe20000410000 */
[----:B----4-:R-:W-:Y:S01]  /*77e0*/  F2FP.PACK_AB R101, R167, R166 ;  /* 0x000000a6a765723e */ /* 0x010fe200000000ff */
[----:B------:R-:W-:Y:S01]  /*77f0*/  FMUL.FTZ R99, R3, R99 ;  /* 0x0000006303637220 */ /* 0x000fe20000410000 */
[----:B------:R-:W-:Y:S01]  /*7800*/  F2FP.PACK_AB R103, R169, R168 ;  /* 0x000000a8a967723e */ /* 0x000fe200000000ff */
[C---:B------:R-:W-:Y:S01]  /*7810*/  HMMA.16816.F32 R88, R136.reuse, R106, R88 ;  /* 0x0000006a8858723c */ /* 0x040fe20000001858 */
[----:B------:R-:W1:Y:S03]  /*7820*/  LDSM.16.MT88.4 R104, [R148+0x800] ;  /* 0x000800009468783b */ /* 0x000e660000004200 */
[--C-:B------:R-:W-:Y:S02]  /*7830*/  FFMA.FTZ R171, R171, c[0x0][0x2d0], -R140.reuse ;  /* 0x0000b400abab7a23 */ /* 0x100fe4000001088c */
[--C-:B------:R-:W-:Y:S02]  /*7840*/  FFMA.FTZ R170, R170, c[0x0][0x2d0], -R140.reuse ;  /* 0x0000b400aaaa7a23 */ /* 0x100fe4000001088c */
[C---:B--2---:R-:W-:Y:S02]  /*7850*/  HMMA.16816.F32 R92, R136.reuse, R108, R92 ;  /* 0x0000006c885c723c */ /* 0x044fe4000000185c */
[----:B------:R-:W2:Y:S02]  /*7860*/  MUFU.EX2 R171, R171 ;  /* 0x000000ab00ab7308 */ /* 0x000ea40000000800 */
[----:B------:R-:W-:Y:S02]  /*7870*/  FFMA.FTZ R140, R141, c[0x0][0x2d0], -R140 ;  /* 0x0000b4008d8c7a23 */ /* 0x000fe4000001088c */
[--C-:B------:R-:W-:Y:S02]  /*7880*/  FFMA.FTZ R160, R160, c[0x0][0x2d0], -R146.reuse ;  /* 0x0000b400a0a07a23 */ /* 0x100fe40000010892 */
[----:B------:R-:W-:Y:S01]  /*7890*/  HMMA.16816.F32 R96, R136, R110, R96 ;  /* 0x0000006e8860723c */ /* 0x000fe20000001860 */
[----:B------:R-:W3:Y:S03]  /*78a0*/  LDSM.16.MT88.4 R108, [R148+0x2800] ;  /* 0x00280000946c783b */ /* 0x000ee60000004200 */
[----:B------:R-:W-:Y:S01]  /*78b0*/  FFMA.FTZ R146, R145, c[0x0][0x2d0], -R146 ;  /* 0x0000b40091927a23 */ /* 0x000fe20000010892 */
[----:B------:R4:W-:Y:S01]  /*78c0*/  MUFU.EX2 R244, R140 ;  /* 0x0000008c00f47308 */ /* 0x0009e20000000800 */
[----:B------:R-:W-:Y:S02]  /*78d0*/  FFMA.FTZ R155, R3, R229, R155 ;  /* 0x000000e5039b7223 */ /* 0x000fe4000001009b */
[C---:B------:R-:W-:Y:S01]  /*78e0*/  HMMA.16816.F32 R4, R100.reuse, R112, R4 ;  /* 0x000000706404723c */ /* 0x040fe20000001804 */
[----:B------:R-:W-:Y:S04]  /*78f0*/  LDSM.16.MT88.4 R136, [R149+0x3000] ;  /* 0x003000009588783b */ /* 0x000fe80000004200 */
[----:B------:R-:W-:Y:S01]  /*7900*/  FFMA.FTZ R159, R132, R232, R159 ;  /* 0x000000e8849f7223 */ /* 0x000fe2000001009f */
[----:B------:R-:W-:Y:S01]  /*7910*/  MOV R132, R0 ;  /* 0x0000000000847202 */ /* 0x000fe20000000f00 */
[----:B------:R1:W-:Y:S01]  /*7920*/  MUFU.EX2 R240, R146 ;  /* 0x0000009200f07308 */ /* 0x0003e20000000800 */
[C---:B------:R-:W-:Y:S01]  /*7930*/  HMMA.16816.F32 R8, R100.reuse, R114, R8 ;  /* 0x000000726408723c */ /* 0x040fe20000001808 */
[----:B------:R-:W2:Y:S03]  /*7940*/  LDSM.16.MT88.4 R112, [R151+0x2800] ;  /* 0x002800009770783b */ /* 0x000ea60000004200 */
[----:B------:R-:W-:Y:S02]  /*7950*/  FADD.FTZ R159, R158, R159 ;  /* 0x0000009f9e9f7221 */ /* 0x000fe40000010000 */
[----:B------:R-:W-:Y:S02]  /*7960*/  FADD.FTZ R155, R154, R155 ;  /* 0x0000009b9a9b7221 */ /* 0x000fe40000010000 */
[C---:B------:R-:W-:Y:S01]  /*7970*/  HMMA.16816.F32 R12, R100.reuse, R116, R12 ;  /* 0x00000074640c723c */ /* 0x040fe2000000180c */
[----:B------:R-:W2:Y:S03]  /*7980*/  MUFU.EX2 R170, R170 ;  /* 0x000000aa00aa7308 */ /* 0x000ea60000000800 */
[----:B------:R-:W-:Y:S01]  /*7990*/  FADD.FTZ R159, R157, R159 ;  /* 0x0000009f9d9f7221 */ /* 0x000fe20000010000 */
[----:B----4-:R-:W-:Y:S01]  /*79a0*/  LDSM.16.MT88.4 R140, [R150+0x3800] ;  /* 0x00380000968c783b */ /* 0x010fe20000004200 */
[----:B------:R-:W-:Y:S02]  /*79b0*/  FADD.FTZ R155, R153, R155 ;  /* 0x0000009b999b7221 */ /* 0x000fe40000010000 */
[C---:B------:R-:W-:Y:S03]  /*79c0*/  HMMA.16816.F32 R16, R100.reuse, R118, R16 ;  /* 0x000000766410723c */ /* 0x040fe60000001810 */
[----:B------:R-:W4:Y:S01]  /*79d0*/  MUFU.EX2 R160, R160 ;  /* 0x000000a000a07308 */ /* 0x000f220000000800 */
[----:B------:R-:W-:Y:S01]  /*79e0*/  FADD.FTZ R159, R156, R159 ;  /* 0x0000009f9c9f7221 */ /* 0x000fe20000010000 */
[----:B------:R-:W-:Y:S01]  /*79f0*/  LDSM.16.MT88.4 R116, [R149+0x4800] ;  /* 0x004800009574783b */ /* 0x000fe20000004200 */
[----:B------:R-:W-:Y:S02]  /*7a00*/  FADD.FTZ R152, R152, R155 ;  /* 0x0000009b98987221 */ /* 0x000fe40000010000 */
[C---:B-1----:R-:W-:Y:S04]  /*7a10*/  HMMA.16816.F32 R20, R100.reuse, R104, R20 ;  /* 0x000000686414723c */ /* 0x042fe80000001814 */
[----:B------:R-:W-:Y:S01]  /*7a20*/  FADD.FTZ R162, R162, R159 ;  /* 0x0000009fa2a27221 */ /* 0x000fe20000010000 */
[----:B------:R-:W-:Y:S01]  /*7a30*/  LDSM.16.MT88.4 R144, [R149+0x3800] ;  /* 0x003800009590783b */ /* 0x000fe20000004200 */
[----:B------:R-:W-:Y:S02]  /*7a40*/  FADD.FTZ R152, R166, R152 ;  /* 0x00000098a6987221 */ /* 0x000fe40000010000 */
[C---:B------:R-:W-:Y:S04]  /*7a50*/  HMMA.16816.F32 R24, R100.reuse, R106, R24 ;  /* 0x0000006a6418723c */ /* 0x040fe80000001818 */
[----:B------:R-:W-:Y:S01]  /*7a60*/  FADD.FTZ R162, R163, R162 ;  /* 0x000000a2a3a27221 */ /* 0x000fe20000010000 */
[----:B------:R-:W1:Y:S01]  /*7a70*/  LDSM.16.MT88.4 R104, [R150+0x4800] ;  /* 0x004800009668783b */ /* 0x000e620000004200 */
        /* <DEDUP_REMOVED lines=9> */
[----:B------:R-:W-:Y:S04]  /*7b10*/  FADD.FTZ R169, R174, R169 ;  /* 0x000000a9aea97221 */ /* 0x000fe80000010000 */
[C---:B------:R-:W-:Y:S01]  /*7b20*/  HMMA.16816.F32 R40, R100.reuse, R126, R40 ;  /* 0x0000007e6428723c */ /* 0x040fe20000001828 */
[----:B------:R-:W-:Y:S03]  /*7b30*/  LDSM.16.MT88.4 R124, [R151+0x1000] ;  /* 0x00100000977c783b */ /* 0x000fe60000004200 */
[----:B-----5:R-:W-:Y:S04]  /*7b40*/  FADD.FTZ R169, R173, R169 ;  /* 0x000000a9ada97221 */ /* 0x020fe80000010000 */
[C---:B------:R-:W-:Y:S04]  /*7b50*/  HMMA.16816.F32 R44, R100.reuse, R128, R44 ;  /* 0x00000080642c723c */ /* 0x040fe8000000182c */
[----:B--2---:R-:W-:Y:S04]  /*7b60*/  FADD.FTZ R169, R171, R169 ;  /* 0x000000a9aba97221 */ /* 0x004fe80000010000 */
[C---:B------:R-:W-:Y:S01]  /*7b70*/  HMMA.16816.F32 R48, R100.reuse, R130, R48 ;  /* 0x000000826430723c */ /* 0x040fe20000001830 */
[----:B------:R-:W-:Y:S03]  /*7b80*/  LDSM.16.MT88.4 R128, [R150+0x3000] ;  /* 0x003000009680783b */ /* 0x000fe60000004200 */
[----:B------:R-:W-:Y:S04]  /*7b90*/  FADD.FTZ R169, R170, R169 ;  /* 0x000000a9aaa97221 */ /* 0x000fe80000010000 */
[C---:B---3--:R-:W-:Y:S04]  /*7ba0*/  HMMA.16816.F32 R52, R100.reuse, R108, R52 ;  /* 0x0000006c6434723c */ /* 0x048fe80000001834 */
[----:B------:R-:W-:Y:S04]  /*7bb0*/  FADD.FTZ R169, R241, R169 ;  /* 0x000000a9f1a97221 */ /* 0x000fe80000010000 */
[C---:B------:R-:W-:Y:S01]  /*7bc0*/  HMMA.16816.F32 R56, R100.reuse, R110, R56 ;  /* 0x0000006e6438723c */ /* 0x040fe20000001838 */
[----:B------:R-:W2:Y:S03]  /*7bd0*/  LDSM.16.MT88.4 R108, [R148+0x4800] ;  /* 0x00480000946c783b */ /* 0x000ea60000004200 */
[----:B------:R-:W-:Y:S04]  /*7be0*/  FADD.FTZ R169, R242, R169 ;  /* 0x000000a9f2a97221 */ /* 0x000fe80000010000 */
[C---:B------:R-:W-:Y:S04]  /*7bf0*/  HMMA.16816.F32 R60, R100.reuse, R112, R60 ;  /* 0x00000070643c723c */ /* 0x040fe8000000183c */
[----:B------:R-:W-:Y:S04]  /*7c00*/  FADD.FTZ R169, R243, R169 ;  /* 0x000000a9f3a97221 */ /* 0x000fe80000010000 */
[C---:B------:R-:W-:Y:S01]  /*7c10*/  HMMA.16816.F32 R64, R100.reuse, R114, R64 ;  /* 0x000000726440723c */ /* 0x040fe20000001840 */
[----:B------:R-:W3:Y:S03]  /*7c20*/  LDSM.16.MT88.4 R112, [R151+0x4800] ;  /* 0x004800009770783b */ /* 0x000ee60000004200 */
[----:B------:R-:W-:Y:S04]  /*7c30*/  FADD.FTZ R229, R244, R169 ;  /* 0x000000a9f4e57221 */ /* 0x000fe80000010000 */
[C---:B-1----:R-:W-:Y:S08]  /*7c40*/  HMMA.16816.F32 R68, R100.reuse, R104, R68 ;  /* 0x000000686444723c */ /* 0x042ff00000001844 */
[C---:B------:R-:W-:Y:S01]  /*7c50*/  HMMA.16816.F32 R72, R100.reuse, R106, R72 ;  /* 0x0000006a6448723c */ /* 0x040fe20000001848 */
[----:B------:R-:W1:Y:S07]  /*7c60*/  LDSM.16.MT88.4 R104, [R150+0x1000] ;  /* 0x001000009668783b */ /* 0x000e6e0000004200 */
[C---:B------:R-:W-:Y:S08]  /*7c70*/  HMMA.16816.F32 R76, R100.reuse, R116, R76 ;  /* 0x00000074644c723c */ /* 0x040ff0000000184c */
[C---:B------:R-:W-:Y:S01]  /*7c80*/  HMMA.16816.F32 R80, R100.reuse, R118, R80 ;  /* 0x000000766450723c */ /* 0x040fe20000001850 */
[----:B------:R-:W5:Y:S07]  /*7c90*/  LDSM.16.MT88.4 R116, [R148+0x1000] ;  /* 0x001000009474783b */ /* 0x000f6e0000004200 */
[C---:B--2---:R-:W-:Y:S08]  /*7ca0*/  HMMA.16816.F32 R84, R100.reuse, R108, R84 ;  /* 0x0000006c6454723c */ /* 0x044ff00000001854 */
[C---:B------:R-:W-:Y:S01]  /*7cb0*/  HMMA.16816.F32 R88, R100.reuse, R110, R88 ;  /* 0x0000006e6458723c */ /* 0x040fe20000001858 */
[----:B------:R-:W2:Y:S07]  /*7cc0*/  LDSM.16.MT88.4 R108, [R148+0x3000] ;  /* 0x00300000946c783b */ /* 0x000eae0000004200 */
        /* <DEDUP_REMOVED lines=10> */
[C---:B-1----:R-:W-:Y:S03]  /*7d70*/  HMMA.16816.F32 R4, R100.reuse, R104, R4 ;  /* 0x000000686404723c */ /* 0x042fe60000001804 */
[----:B------:R-:W-:Y:S04]  /*7d80*/  FADD.FTZ R172, R175, R172 ;  /* 0x000000acafac7221 */ /* 0x000fe80000010000 */
[----:B------:R-:W-:Y:S01]  /*7d90*/  FADD.FTZ R172, R161, R172 ;  /* 0x000000aca1ac7221 */ /* 0x000fe20000010000 */
[C---:B------:R-:W-:Y:S01]  /*7da0*/  HMMA.16816.F32 R8, R100.reuse, R106, R8 ;  /* 0x0000006a6408723c */ /* 0x040fe20000001808 */
[----:B------:R-:W1:Y:S03]  /*7db0*/  LDSM.16.MT88.4 R104, [R151+0x3000] ;  /* 0x003000009768783b */ /* 0x000e660000004200 */
[----:B----4-:R-:W-:Y:S04]  /*7dc0*/  FADD.FTZ R172, R160, R172 ;  /* 0x000000aca0ac7221 */ /* 0x010fe80000010000 */
[C---:B------:R-:W-:Y:S04]  /*7dd0*/  HMMA.16816.F32 R12, R100.reuse, R120, R12 ;  /* 0x00000078640c723c */ /* 0x040fe8000000180c */
[----:B------:R-:W-:Y:S04]  /*7de0*/  FADD.FTZ R172, R239, R172 ;  /* 0x000000acefac7221 */ /* 0x000fe80000010000 */
[C---:B------:R-:W-:Y:S01]  /*7df0*/  HMMA.16816.F32 R16, R100.reuse, R122, R16 ;  /* 0x0000007a6410723c */ /* 0x040fe20000001810 */
[----:B------:R-:W-:Y:S03]  /*7e00*/  LDSM.16.MT88.4 R120, [R151+0x1800] ;  /* 0x001800009778783b */ /* 0x000fe60000004200 */
[----:B------:R-:W-:Y:S04]  /*7e10*/  FADD.FTZ R232, R240, R172 ;  /* 0x000000acf0e87221 */ /* 0x000fe80000010000 */
[C---:B-----5:R-:W-:Y:S08]  /*7e20*/  HMMA.16816.F32 R20, R100.reuse, R116, R20 ;  /* 0x000000746414723c */ /* 0x060ff00000001814 */
        /* <DEDUP_REMOVED lines=12> */
[C---:B--2---:R-:W-:Y:S04]  /*7ef0*/  HMMA.16816.F32 R52, R100.reuse, R108, R52 ;  /* 0x0000006c6434723c */ /* 0x044fe80000001834 */
[----:B------:R-:W-:Y:S04]  /*7f00*/  F2FP.PACK_AB R139, R244, R243 ;  /* 0x000000f3f48b723e */ /* 0x000fe800000000ff */
[C---:B------:R-:W-:Y:S01]  /*7f10*/  HMMA.16816.F32 R56, R100.reuse, R110, R56 ;  /* 0x0000006e6438723c */ /* 0x040fe20000001838 */
[----:B------:R-:W2:Y:S07]  /*7f20*/  LDSM.16.MT88.4 R108, [R148+0x5000] ;  /* 0x00500000946c783b */ /* 0x000eae0000004200 */
[C---:B-1----:R-:W-:Y:S08]  /*7f30*/  HMMA.16816.F32 R60, R100.reuse, R104, R60 ;  /* 0x00000068643c723c */ /* 0x042ff0000000183c */
        /* <DEDUP_REMOVED lines=18> */
[C---:B------:R-:W-:Y:S01]  /*8060*/  HMMA.16816.F32 R104, R136.reuse, R114, R16 ;  /* 0x000000728868723c */ /* 0x040fe20000001810 */
[----:B------:R-:W5:Y:S07]  /*8070*/  LDSM.16.MT88.4 R16, [R149+0x5800] ;  /* 0x005800009510783b */ /* 0x000f6e0000004200 */
[C---:B---3--:R-:W-:Y:S07]  /*8080*/  HMMA.16816.F32 R108, R136.reuse, R116, R20 ;  /* 0x00000074886c723c */ /* 0x048fee0000001814 */
        /* <DEDUP_REMOVED lines=23> */
[----:B------:R-:W-:Y:S01]  /*8200*/  @P6 IMAD.IADD R3, R21, 0x1, R8 ;  /* 0x0000000115036824 */ /* 0x000fe200078e0208 */
[C---:B------:R-:W-:Y:S01]  /*8210*/  @P6 SHF.L.U32 R12, R20.reuse, 0x6, RZ ;  /* 0x00000006140c6819 */ /* 0x040fe200000006ff */
[----:B------:R-:W2:Y:S01]  /*8220*/  LDSM.16.MT88.4 R8, [R151+0x5800] ;  /* 0x005800009708783b */ /* 0x000ea20000004200 */
[----:B------:R-:W-:Y:S01]  /*8230*/  @P6 MOV R15, c[0x0][0x1e4] ;  /* 0x00007900000f6a02 */ /* 0x000fe20000000f00 */
[C---:B-----5:R-:W-:Y:S04]  /*8240*/  HMMA.16816.F32 R76, R136.reuse, R16, R76 ;  /* 0x00000010884c723c */ /* 0x060fe8000000184c */
[----:B------:R-:W-:Y:S02]  /*8250*/  @P6 SHF.L.U64.HI R3, R20, 0x6, R3 ;  /* 0x0000000614036819 */ /* 0x000fe40000010203 */
[C---:B------:R-:W-:Y:S02]  /*8260*/  @P6 LEA R14, P0, R13.reuse, R12, 0x5 ;  /* 0x0000000c0d0e6211 */ /* 0x040fe400078028ff */
[-C--:B------:R-:W-:Y:S01]  /*8270*/  @P6 IADD3 R12, P4, R12, R230.reuse, RZ ;  /* 0x000000e60c0c6210 */ /* 0x080fe20007f9e0ff */
[C---:B------:R-:W-:Y:S03]  /*8280*/  HMMA.16816.F32 R80, R136.reuse, R18, R80 ;  /* 0x000000128850723c */ /* 0x040fe60000001850 */
[----:B------:R-:W-:Y:S01]  /*8290*/  @P6 LEA.HI.X R15, R13, R3, R15, 0x5, P0 ;  /* 0x000000030d0f6211 */ /* 0x000fe200000f2c0f */
[----:B------:R-:W-:Y:S01]  /*82a0*/  @P6 IMAD.X R3, R3, 0x1, R222, P4 ;  /* 0x0000000103036824 */ /* 0x000fe200020e06de */
[C---:B------:R-:W-:Y:S02]  /*82b0*/  ISETP.GE.AND P0, PT, R228.reuse, 0x1, PT ;  /* 0x00000001e400780c */ /* 0x040fe40003f06270 */
[----:B------:R-:W-:Y:S01]  /*82c0*/  IADD3 R228, R228, 0x1, RZ ;  /* 0x00000001e4e47810 */ /* 0x000fe20007ffe0ff */
[C---:B-1----:R-:W-:Y:S04]  /*82d0*/  HMMA.16816.F32 R84, R136.reuse, R4, R84 ;  /* 0x000000048854723c */ /* 0x042fe80000001854 */
[----:B------:R-:W-:Y:S02]  /*82e0*/  SEL R228, R228, RZ, !P0 ;  /* 0x000000ffe4e47207 */ /* 0x000fe40004000000 */
[----:B------:R-:W-:Y:S02]  /*82f0*/  @P6 LEA R16, P5, R12, c[0x0][0x1c8], 0x1 ;  /* 0x000072000c106a11 */ /* 0x000fe400078a08ff */
[----:B------:R-:W-:Y:S01]  /*8300*/  @P6 IADD3 R14, P0, R14, R230, RZ ;  /* 0x000000e60e0e6210 */ /* 0x000fe20007f1e0ff */
[C---:B------:R-:W-:Y:S03]  /*8310*/  HMMA.16816.F32 R88, R136.reuse, R6, R88 ;  /* 0x000000068858723c */ /* 0x040fe60000001858 */
[----:B------:R-:W-:Y:S01]  /*8320*/  @P6 LEA.HI.X R17, R12, c[0x0][0x1cc], R3, 0x1, P5 ;  /* 0x000073000c116a11 */ /* 0x000fe200028f0c03 */
[----:B------:R-:W-:Y:S01]  /*8330*/  @P6 IMAD R3, R228, 0x6000, R200 ;  /* 0x00006000e4036824 */ /* 0x000fe200078e02c8 */
[C---:B------:R-:W-:Y:S02]  /*8340*/  @P6 LEA R4, P4, R14.reuse, c[0x0][0x1c8], 0x1 ;  /* 0x000072000e046a11 */ /* 0x040fe400078808ff */
[----:B------:R-:W-:Y:S02]  /*8350*/  @P6 IADD3.X R15, R15, R222, RZ, P0, !PT ;  /* 0x000000de0f0f6210 */ /* 0x000fe400007fe4ff */
[----:B------:R-:W-:Y:S01]  /*8360*/  @!PT LDS RZ, [RZ] ;  /* 0x00000000fffff984 */ /* 0x000fe20000000800 */
[----:B------:R-:W-:Y:S01]  /*8370*/  @!PT LDS RZ, [RZ] ;  /* 0x00000000fffff984 */ /* 0x000fe20000000800 */
[----:B------:R-:W-:Y:S01]  /*8380*/  @!PT LDS RZ, [RZ] ;  /* 0x00000000fffff984 */ /* 0x000fe20000000800 */
[----:B------:R1:W-:Y:S01]  /*8390*/  @P6 LDGSTS.E.BYPASS.LTC128B.128 [R3], [R16.64], !P3 ;  /* 0x0000000010036fae */ /* 0x0003e2000d901d48 */
[----:B------:R-:W-:Y:S02]  /*83a0*/  @P6 ISETP.GE.AND P0, PT, R197, c[0x0][0x1d4], PT ;  /* 0x00007500c5006a0c */ /* 0x000fe40003f06270 */
[----:B------:R-:W-:Y:S01]  /*83b0*/  @P6 LEA.HI.X R5, R14, c[0x0][0x1cc], R15, 0x1, P4 ;  /* 0x000073000e056a11 */ /* 0x000fe200020f0c0f */
[C---:B--2---:R-:W-:Y:S04]  /*83c0*/  HMMA.16816.F32 R92, R136.reuse, R8, R92 ;  /* 0x00000008885c723c */ /* 0x044fe8000000185c */
[----:B------:R1:W-:Y:S04]  /*83d0*/  @P6 LDGSTS.E.BYPASS.LTC128B.128 [R3+0x2000], [R16.64+0x80], !P1 ;  /* 0x0200008010036fae */ /* 0x0003e8000c901d48 */
[----:B------:R-:W-:Y:S04]  /*83e0*/  HMMA.16816.F32 R96, R136, R10, R96 ;  /* 0x0000000a8860723c */ /* 0x000fe80000001860 */
        /* <DEDUP_REMOVED lines=12> */
.L_x_4587:
[----:B------:R-:W-:-:S13]  /*84b0*/  ISETP.GE.AND P0, PT, R235, R223, PT ;  /* 0x000000dfeb00720c */ /* 0x000fda0003f06270 */
[----:B------:R-:W-:Y:S05]  /*84c0*/  @!P0 BRA `(.L_x_4589) ;  /* 0x000028e000008947 */ /* 0x000fea0003800000 */
[----:B------:R-:W-:Y:S02]  /*84d0*/  MOV R3, R0 ;  /* 0x0000000000037202 */ /* 0x000fe40000000f00 */
[----:B------:R-:W-:Y:S02]  /*84e0*/  MOV R132, R2 ;  /* 0x0000000200847202 */ /* 0x000fe40000000f00 */
.L_x_4590:
        /* <DEDUP_REMOVED lines=38> */
[----:B------:R-:W-:Y:S01]  /*8750*/  @!P6 MOV R136, c[0x0][0x20c] ;  /* 0x000083000088ea02 */ /* 0x000fe20000000f00 */
[----:B------:R-:W-:Y:S04]  /*8760*/  HMMA.16816.F32 R32, R32, R138, RZ ;  /* 0x0000008a2020723c */ /* 0x000fe800000018ff */
[----:B------:R-:W-:Y:S02]  /*8770*/  @!P6 LEA.HI.X R2, R2, R0, R136, 0x5, P0 ;  /* 0x000000000202e211 */ /* 0x000fe400000f2c88 */
[-C--:B------:R-:W-:Y:S01]  /*8780*/  @!P6 IADD3.X R0, R0, R190.reuse, RZ, P3, !PT ;  /* 0x000000be0000e210 */ /* 0x080fe20001ffe4ff */
[----:B------:R-:W2:Y:S01]  /*8790*/  LDSM.16.M88.4 R136, [R172+0x1000] ;  /* 0x00100000ac88783b */ /* 0x000ea20000000200 */
[C---:B-1----:R-:W-:Y:S05]  /*87a0*/  HMMA.16816.F32 R4, R140.reuse, R144, R4 ;  /* 0x000000908c04723c */ /* 0x042fea0000001804 */
[----:B------:R-:W-:Y:S01]  /*87b0*/  @!P6 IADD3.X R154, R2, R190, RZ, P4, !PT ;  /* 0x000000be029ae210 */ /* 0x000fe200027fe4ff */
[----:B------:R-:W-:Y:S01]  /*87c0*/  @!P6 IMAD R2, R228, 0x6000, R201 ;  /* 0x00006000e402e824 */ /* 0x000fe200078e02c9 */
[C---:B------:R-:W-:Y:S01]  /*87d0*/  @!P6 LEA R156, P3, R152.reuse, c[0x0][0x1f8], 0x1 ;  /* 0x00007e00989cea11 */ /* 0x040fe200078608ff */
[C---:B------:R-:W-:Y:S03]  /*87e0*/  HMMA.16816.F32 R8, R140.reuse, R146, R8 ;  /* 0x000000928c08723c */ /* 0x040fe60000001808 */
[----:B------:R-:W-:Y:S02]  /*87f0*/  @!P6 ISETP.GE.AND P0, PT, R197, c[0x0][0x1d4], PT ;  /* 0x00007500c500ea0c */ /* 0x000fe40003f06270 */
[----:B------:R-:W-:Y:S02]  /*8800*/  @!P6 LEA.HI.X R159, R153, c[0x0][0x1fc], R0, 0x1, P5 ;  /* 0x00007f00999fea11 */ /* 0x000fe400028f0c00 */
[----:B------:R-:W-:Y:S01]  /*8810*/  @!P6 LEA.HI.X R157, R152, c[0x0][0x1fc], R154, 0x1, P3 ;  /* 0x00007f00989dea11 */ /* 0x000fe200018f0c9a */
[C---:B-----5:R-:W-:Y:S01]  /*8820*/  HMMA.16816.F32 R12, R140.reuse, R148, R12 ;  /* 0x000000948c0c723c */ /* 0x060fe2000000180c */
[----:B------:R-:W1:Y:S03]  /*8830*/  LDSM.16.M88.4 R152, [R172+0x1800] ;  /* 0x00180000ac98783b */ /* 0x000e660000000200 */
[----:B------:R-:W-:Y:S04]  /*8840*/  IADD3 R0, R134, R173, RZ ;  /* 0x000000ad86007210 */ /* 0x000fe80007ffe0ff */
[C---:B------:R-:W-:Y:S01]  /*8850*/  HMMA.16816.F32 R16, R140.reuse, R150, R16 ;  /* 0x000000968c10723c */ /* 0x040fe20000001810 */
[----:B------:R-:W-:Y:S01]  /*8860*/  @!PT LDS RZ, [RZ] ;  /* 0x00000000fffff984 */ /* 0x000fe20000000800 */
[----:B------:R-:W-:Y:S01]  /*8870*/  @!PT LDS RZ, [RZ] ;  /* 0x00000000fffff984 */ /* 0x000fe20000000800 */
[----:B------:R-:W-:Y:S01]  /*8880*/  @!PT LDS RZ, [RZ] ;  /* 0x00000000fffff984 */ /* 0x000fe20000000800 */
[----:B------:R3:W-:Y:S08]  /*8890*/  @!P6 LDGSTS.E.BYPASS.LTC128B.128 [R2], [R158.64], !P2 ;  /* 0x000000009e02efae */ /* 0x0007f0000d101d48 */
[----:B------:R3:W-:Y:S01]  /*88a0*/  @!P6 LDGSTS.E.BYPASS.LTC128B.128 [R2+0x2000], [R158.64+0x80], !P1 ;  /* 0x020000809e02efae */ /* 0x0007e2000c901d48 */
[C---:B--2---:R-:W-:Y:S07]  /*88b0*/  HMMA.16816.F32 R20, R140.reuse, R136, R20 ;  /* 0x000000888c14723c */ /* 0x044fee0000001814 */
[----:B------:R3:W-:Y:S01]  /*88c0*/  @!P6 LDGSTS.E.BYPASS.LTC128B.128 [R2+0x4000], [R158.64+0x100], !P0 ;  /* 0x040001009e02efae */ /* 0x0007e2000c101d48 */
[C---:B------:R-:W-:Y:S07]  /*88d0*/  HMMA.16816.F32 R24, R140.reuse, R138, R24 ;  /* 0x0000008a8c18723c */ /* 0x040fee0000001818 */
[----:B------:R3:W-:Y:S01]  /*88e0*/  @!P6 LDGSTS.E.BYPASS.LTC128B.128 [R2+0x1000], [R156.64], !P2 ;  /* 0x010000009c02efae */ /* 0x0007e2000d101d48 */
[C---:B-1----:R-:W-:Y:S07]  /*88f0*/  HMMA.16816.F32 R28, R140.reuse, R152, R28 ;  /* 0x000000988c1c723c */ /* 0x042fee000000181c */
[----:B------:R3:W-:Y:S01]  /*8900*/  @!P6 LDGSTS.E.BYPASS.LTC128B.128 [R2+0x3000], [R156.64+0x80], !P1 ;  /* 0x030000809c02efae */ /* 0x0007e2000c901d48 */
[----:B------:R-:W-:Y:S07]  /*8910*/  HMMA.16816.F32 R32, R140, R154, R32 ;  /* 0x0000009a8c20723c */ /* 0x000fee0000001820 */
[----:B------:R3:W-:Y:S01]  /*8920*/  @!P6 LDGSTS.E.BYPASS.LTC128B.128 [R2+0x5000], [R156.64+0x100], !P0 ;  /* 0x050001009c02efae */ /* 0x0007e2000c101d48 */
[C---:B------:R-:W-:Y:S04]  /*8930*/  ISETP.GE.AND P6, PT, R228.reuse, 0x1, PT ;  /* 0x00000001e400780c */ /* 0x040fe80003fc6270 */
[----:B------:R-:W-:Y:S03]  /*8940*/  IADD3 R228, R228, 0x1, RZ ;  /* 0x00000001e4e47810 */ /* 0x000fe60007ffe0ff */
[----:B------:R-:W-:Y:S01]  /*8950*/  LDSM.16.M88.4 R144, [R179] ;  /* 0x00000000b390783b */ /* 0x000fe20000000200 */
[----:B------:R-:W-:Y:S07]  /*8960*/  SEL R228, R228, RZ, !P6 ;  /* 0x000000ffe4e47207 */ /* 0x000fee0007000000 */
[----:B------:R-:W-:Y:S08]  /*8970*/  LDSM.16.M88.4 R160, [R0+0x800] ;  /* 0x0008000000a0783b */ /* 0x000ff00000000200 */
[----:B------:R-:W-:Y:S01]  /*8980*/  LDSM.16.M88.4 R148, [R0+0x1000] ;  /* 0x001000000094783b */ /* 0x000fe20000000200 */
[----:B---3--:R-:W-:Y:S07]  /*8990*/  IADD3 R2, R134, R172, RZ ;  /* 0x000000ac86027210 */ /* 0x008fee0007ffe0ff */
        /* <DEDUP_REMOVED lines=10> */
[----:B------:R-:W5:Y:S01]  /*8a40*/  LDSM.16.M88.4 R156, [R2+0x1800] ;  /* 0x00180000029c783b */ /* 0x000f620000000200 */
[C---:B------:R-:W-:Y:S07]  /*8a50*/  HMMA.16816.F32 R16, R144.reuse, R162, R16 ;  /* 0x000000a29010723c */ /* 0x040fee0000001810 */
[----:B------:R-:W-:Y:S01]  /*8a60*/  LDSM.16.M88.4 R160, [R173+0x2800] ;  /* 0x00280000ada0783b */ /* 0x000fe20000000200 */
[C---:B------:R-:W-:Y:S08]  /*8a70*/  HMMA.16816.F32 R20, R144.reuse, R148, R20 ;  /* 0x000000949014723c */ /* 0x040ff00000001814 */
[C---:B------:R-:W-:Y:S01]  /*8a80*/  HMMA.16816.F32 R24, R144.reuse, R150, R24 ;  /* 0x000000969018723c */ /* 0x040fe20000001818 */
[----:B------:R-:W-:Y:S07]  /*8a90*/  LDSM.16.M88.4 R148, [R173+0x2000] ;  /* 0x00200000ad94783b */ /* 0x000fee0000000200 */
[C---:B--2---:R-:W-:Y:S08]  /*8aa0*/  HMMA.16816.F32 R28, R144.reuse, R164, R28 ;  /* 0x000000a4901c723c */ /* 0x044ff0000000181c */
[----:B------:R-:W-:Y:S01]  /*8ab0*/  HMMA.16816.F32 R32, R144, R166, R32 ;  /* 0x000000a69020723c */ /* 0x000fe20000001820 */
[----:B------:R-:W2:Y:S07]  /*8ac0*/  LDSM.16.M88.4 R144, [R183+0x4000] ;  /* 0x00400000b790783b */ /* 0x000eae0000000200 */
[C---:B---3--:R-:W-:Y:S01]  /*8ad0*/  HMMA.16816.F32 R4, R136.reuse, R168, R4 ;  /* 0x000000a88804723c */ /* 0x048fe20000001804 */
[----:B------:R-:W-:Y:S07]  /*8ae0*/  LDSM.16.M88.4 R164, [R180+0x4000] ;  /* 0x00400000b4a4783b */ /* 0x000fee0000000200 */
[C---:B------:R-:W-:Y:S01]  /*8af0*/  HMMA.16816.F32 R8, R136.reuse, R170, R8 ;  /* 0x000000aa8808723c */ /* 0x040fe20000001808 */
[----:B------:R-:W-:Y:S07]  /*8b00*/  LDSM.16.M88.4 R168, [R172+0x2000] ;  /* 0x00200000aca8783b */ /* 0x000fee0000000200 */
[C---:B-1----:R-:W-:Y:S08]  /*8b10*/  HMMA.16816.F32 R12, R136.reuse, R140, R12 ;  /* 0x0000008c880c723c */ /* 0x042ff0000000180c */
[C---:B------:R-:W-:Y:S01]  /*8b20*/  HMMA.16816.F32 R16, R136.reuse, R142, R16 ;  /* 0x0000008e8810723c */ /* 0x040fe20000001810 */
[----:B------:R-:W1:Y:S07]  /*8b30*/  LDSM.16.M88.4 R140, [R173+0x3000] ;  /* 0x00300000ad8c783b */ /* 0x000e6e0000000200 */
[C---:B----4-:R-:W-:Y:S08]  /*8b40*/  HMMA.16816.F32 R20, R136.reuse, R152, R20 ;  /* 0x000000988814723c */ /* 0x050ff00000001814 */
[C---:B------:R-:W-:Y:S01]  /*8b50*/  HMMA.16816.F32 R24, R136.reuse, R154, R24 ;  /* 0x0000009a8818723c */ /* 0x040fe20000001818 */
[----:B------:R-:W3:Y:S07]  /*8b60*/  LDSM.16.M88.4 R152, [R173+0x3800] ;  /* 0x00380000ad98783b */ /* 0x000eee0000000200 */
[C---:B-----5:R-:W-:Y:S08]  /*8b70*/  HMMA.16816.F32 R28, R136.reuse, R156, R28 ;  /* 0x0000009c881c723c */ /* 0x060ff0000000181c */
[----:B------:R-:W-:Y:S01]  /*8b80*/  HMMA.16816.F32 R32, R136, R158, R32 ;  /* 0x0000009e8820723c */ /* 0x000fe20000001820 */
[----:B------:R-:W4:Y:S07]  /*8b90*/  LDSM.16.M88.4 R136, [R172+0x2800] ;  /* 0x00280000ac88783b */ /* 0x000f2e0000000200 */
[C---:B--2---:R-:W-:Y:S01]  /*8ba0*/  HMMA.16816.F32 R4, R144.reuse, R148, R4 ;  /* 0x000000949004723c */ /* 0x044fe20000001804 */
[----:B------:R-:W-:Y:S07]  /*8bb0*/  LDSM.16.M88.4 R156, [R172+0x3800] ;  /* 0x00380000ac9c783b */ /* 0x000fee0000000200 */
        /* <DEDUP_REMOVED lines=21> */
[C---:B------:R-:W-:Y:S08]  /*8d10*/  HMMA.16816.F32 R28, R164.reuse, R156, R28 ;  /* 0x0000009ca41c723c */ /* 0x040ff0000000181c */
[----:B------:R-:W-:Y:S01]  /*8d20*/  HMMA.16816.F32 R32, R164, R158, R32 ;  /* 0x0000009ea420723c */ /* 0x000fe20000001820 */
[----:B------:R-:W5:Y:S07]  /*8d30*/  LDSM.16.M88.4 R156, [R185+0x2800] ;  /* 0x00280000b99c783b */ /* 0x000f6e0000000200 */
[C---:B-1----:R-:W-:Y:S01]  /*8d40*/  HMMA.16816.F32 R4, R140.reuse, R160, R4 ;  /* 0x000000a08c04723c */ /* 0x042fe20000001804 */
[----:B------:R-:W-:Y:S07]  /*8d50*/  LDSM.16.M88.4 R164, [R173+0x5000] ;  /* 0x00500000ada4783b */ /* 0x000fee0000000200 */
[C---:B------:R-:W-:Y:S01]  /*8d60*/  HMMA.16816.F32 R8, R140.reuse, R162, R8 ;  /* 0x000000a28c08723c */ /* 0x040fe20000001808 */
[----:B------:R-:W-:Y:S07]  /*8d70*/  LDSM.16.M88.4 R160, [R173+0x4800] ;  /* 0x00480000ada0783b */ /* 0x000fee0000000200 */
[C---:B---3--:R-:W-:Y:S08]  /*8d80*/  HMMA.16816.F32 R12, R140.reuse, R144, R12 ;  /* 0x000000908c0c723c */ /* 0x048ff0000000180c */
[C---:B------:R-:W-:Y:S01]  /*8d90*/  HMMA.16816.F32 R16, R140.reuse, R146, R16 ;  /* 0x000000928c10723c */ /* 0x040fe20000001810 */
[----:B------:R-:W1:Y:S07]  /*8da0*/  LDSM.16.M88.4 R144, [R185+0x3000] ;  /* 0x00300000b990783b */ /* 0x000e6e0000000200 */
[C---:B----4-:R-:W-:Y:S08]  /*8db0*/  HMMA.16816.F32 R20, R140.reuse, R136, R20 ;  /* 0x000000888c14723c */ /* 0x050ff00000001814 */
[C---:B------:R-:W-:Y:S01]  /*8dc0*/  HMMA.16816.F32 R24, R140.reuse, R138, R24 ;  /* 0x0000008a8c18723c */ /* 0x040fe20000001818 */
[----:B------:R-:W3:Y:S07]  /*8dd0*/  LDSM.16.M88.4 R136, [R185+0x3800] ;  /* 0x00380000b988783b */ /* 0x000eee0000000200 */
[C---:B--2---:R-:W-:Y:S08]  /*8de0*/  HMMA.16816.F32 R28, R140.reuse, R148, R28 ;  /* 0x000000948c1c723c */ /* 0x044ff0000000181c */
[----:B------:R-:W-:Y:S01]  /*8df0*/  HMMA.16816.F32 R32, R140, R150, R32 ;  /* 0x000000968c20723c */ /* 0x000fe20000001820 */
[----:B------:R-:W-:Y:S07]  /*8e00*/  LDSM.16.M88.4 R140, [R183+0x8000] ;  /* 0x00800000b78c783b */ /* 0x000fee0000000200 */
[C---:B------:R-:W-:Y:S01]  /*8e10*/  HMMA.16816.F32 R4, R152.reuse, R168, R4 ;  /* 0x000000a89804723c */ /* 0x040fe20000001804 */
[----:B------:R-:W2:Y:S07]  /*8e20*/  LDSM.16.M88.4 R148, [R173+0x4000] ;  /* 0x00400000ad94783b */ /* 0x000eae0000000200 */
        /* <DEDUP_REMOVED lines=8> */
[C---:B---3--:R-:W-:Y:S08]  /*8eb0*/  HMMA.16816.F32 R28, R152.reuse, R136, R28 ;  /* 0x00000088981c723c */ /* 0x048ff0000000181c */
[----:B------:R-:W-:Y:S01]  /*8ec0*/  HMMA.16816.F32 R32, R152, R138, R32 ;  /* 0x0000008a9820723c */ /* 0x000fe20000001820 */
[----:B------:R-:W3:Y:S07]  /*8ed0*/  LDSM.16.M88.4 R136, [R172+0x4800] ;  /* 0x00480000ac88783b */ /* 0x000eee0000000200 */
[C---:B--2---:R-:W-:Y:S01]  /*8ee0*/  HMMA.16816.F32 R4, R140.reuse, R148, R4 ;  /* 0x000000948c04723c */ /* 0x044fe20000001804 */
[----:B------:R-:W-:Y:S07]  /*8ef0*/  LDSM.16.M88.4 R152, [R172+0x5800] ;  /* 0x00580000ac98783b */ /* 0x000fee0000000200 */
[C---:B------:R-:W-:Y:S01]  /*8f00*/  HMMA.16816.F32 R8, R140.reuse, R150, R8 ;  /* 0x000000968c08723c */ /* 0x040fe20000001808 */
[----:B------:R-:W2:Y:S07]  /*8f10*/  LDSM.16.M88.4 R148, [R172+0x5000] ;  /* 0x00500000ac94783b */ /* 0x000eae0000000200 */
        /* <DEDUP_REMOVED lines=14> */
[C---:B---3--:R-:W-:Y:S08]  /*9000*/  HMMA.16816.F32 R12, R144.reuse, R136, R12 ;  /* 0x00000088900c723c */ /* 0x048ff0000000180c */
[C---:B------:R-:W-:Y:S01]  /*9010*/  HMMA.16816.F32 R16, R144.reuse, R138, R16 ;  /* 0x0000008a9010723c */ /* 0x040fe20000001810 */
[----:B------:R-:W3:Y:S07]  /*9020*/  LDSM.16.M88.4 R136, [R0+0x5800] ;  /* 0x005800000088783b */ /* 0x000eee0000000200 */
[C---:B--2---:R-:W-:Y:S08]  /*9030*/  HMMA.16816.F32 R20, R144.reuse, R148, R20 ;  /* 0x000000949014723c */ /* 0x044ff00000001814 */
[C---:B------:R-:W-:Y:S08]  /*9040*/  HMMA.16816.F32 R24, R144.reuse, R150, R24 ;  /* 0x000000969018723c */ /* 0x040ff00000001818 */
[C---:B------:R-:W-:Y:S08]  /*9050*/  HMMA.16816.F32 R28, R144.reuse, R152, R28 ;  /* 0x00000098901c723c */ /* 0x040ff0000000181c */
[----:B------:R-:W-:Y:S01]  /*9060*/  HMMA.16816.F32 R32, R144, R154, R32 ;  /* 0x0000009a9020723c */ /* 0x000fe20000001820 */
[----:B------:R-:W2:Y:S07]  /*9070*/  LDSM.16.M88.4 R144, [R185+0x4800] ;  /* 0x00480000b990783b */ /* 0x000eae0000000200 */
[C---:B-----5:R-:W-:Y:S08]  /*9080*/  HMMA.16816.F32 R4, R160.reuse, R164, R4 ;  /* 0x000000a4a004723c */ /* 0x060ff00000001804 */
[C---:B------:R-:W-:Y:S08]  /*9090*/  HMMA.16816.F32 R8, R160.reuse, R166, R8 ;  /* 0x000000a6a008723c */ /* 0x040ff00000001808 */
[C---:B----4-:R-:W-:Y:S08]  /*90a0*/  HMMA.16816.F32 R12, R160.reuse, R140, R12 ;  /* 0x0000008ca00c723c */ /* 0x050ff0000000180c */
[C---:B------:R-:W-:Y:S01]  /*90b0*/  HMMA.16816.F32 R16, R160.reuse, R142, R16 ;  /* 0x0000008ea010723c */ /* 0x040fe20000001810 */
[----:B------:R-:W4:Y:S07]  /*90c0*/  LDSM.16.M88.4 R140, [R185+0x5000] ;  /* 0x00500000b98c783b */ /* 0x000f2e0000000200 */
[C---:B-1----:R-:W-:Y:S07]  /*90d0*/  HMMA.16816.F32 R20, R160.reuse, R156, R20 ;  /* 0x0000009ca014723c */ /* 0x042fee0000001814 */
[-C--:B------:R-:W-:Y:S01]  /*90e0*/  IADD3 R156, R176, R184.reuse, RZ ;  /* 0x000000b8b09c7210 */ /* 0x080fe20007ffe0ff */
[C---:B------:R-:W-:Y:S07]  /*90f0*/  HMMA.16816.F32 R24, R160.reuse, R158, R24 ;  /* 0x0000009ea018723c */ /* 0x040fee0000001818 */
[----:B------:R-:W-:Y:S01]  /*9100*/  IADD3 R158, R177, R184, RZ ;  /* 0x000000b8b19e7210 */ /* 0x000fe20007ffe0ff */
[C---:B---3--:R-:W-:Y:S04]  /*9110*/  HMMA.16816.F32 R28, R160.reuse, R136, R28 ;  /* 0x00000088a01c723c */ /* 0x048fe8000000181c */
[C---:B------:R-:W-:Y:S02]  /*9120*/  IADD3 R157, R181.reuse, R158, RZ ;  /* 0x0000009eb59d7210 */ /* 0x040fe40007ffe0ff */
[----:B------:R-:W-:Y:S02]  /*9130*/  IADD3 R159, R181, R156, RZ ;  /* 0x0000009cb59f7210 */ /* 0x000fe40007ffe0ff */
[----:B------:R-:W-:Y:S01]  /*9140*/  HMMA.16816.F32 R32, R160, R138, R32 ;  /* 0x0000008aa020723c */ /* 0x000fe20000001820 */
[----:B------:R-:W1:Y:S01]  /*9150*/  LDSM.16.M88.4 R136, [R185+0x5800] ;  /* 0x00580000b988783b */ /* 0x000e620000000200 */
[----:B------:R-:W-:Y:S06]  /*9160*/  DEPBAR.LE SB0, 0x2 ;  /* 0x000080800000791a */ /* 0x000fec0000000000 */
[C---:B------:R-:W-:Y:S01]  /*9170*/  HMMA.16816.F32 R4, R168.reuse, R172, R4 ;  /* 0x000000aca804723c */ /* 0x040fe20000001804 */
[----:B------:R-:W-:Y:S07]  /*9180*/  BAR.SYNC.DEFER_BLOCKING 0x0 ;  /* 0x0000000000007b1d */ /* 0x000fee0000010000 */
[C---:B------:R-:W-:Y:S08]  /*9190*/  HMMA.16816.F32 R8, R168.reuse, R174, R8 ;  /* 0x000000aea808723c */ /* 0x040ff00000001808 */
[C---:B--2---:R-:W-:Y:S08]  /*91a0*/  HMMA.16816.F32 R12, R168.reuse, R144, R12 ;  /* 0x00000090a80c723c */ /* 0x044ff0000000180c */
        /* <DEDUP_REMOVED lines=8> */
[C---:B------:R-:W-:Y:S01]  /*9230*/  HMMA.16816.F32 R24, R168.reuse, R142, R24 ;  /* 0x0000008ea818723c */ /* 0x040fe20000001818 */
[----:B------:R-:W-:Y:S03]  /*9240*/  LDSM.16.MT88.4 R140, [R157] ;  /* 0x000000009d8c783b */ /* 0x000fe60000004200 */
[----:B------:R-:W-:Y:S02]  /*9250*/  FMNMX.FTZ R0, R8, R0, !PT ;  /* 0x0000000008007209 */ /* 0x000fe40007810000 */
[----:B------:R-:W-:Y:S02]  /*9260*/  FMNMX.FTZ R2, R10, R2, !PT ;  /* 0x000000020a027209 */ /* 0x000fe40007810000 */
[C---:B-1----:R-:W-:Y:S01]  /*9270*/  HMMA.16816.F32 R28, R168.reuse, R136, R28 ;  /* 0x00000088a81c723c */ /* 0x042fe2000000181c */
[----:B------:R-:W-:Y:S03]  /*9280*/  LDSM.16.MT88.4 R152, [R156+0x2800] ;  /* 0x002800009c98783b */ /* 0x000fe60000004200 */
        /* <DEDUP_REMOVED lines=37> */
[--C-:B------:R-:W-:Y:S01]  /*94e0*/  FFMA.FTZ R160, R4, c[0x0][0x2d0], -R169.reuse ;  /* 0x0000b40004a07a23 */ /* 0x100fe200000108a9 */
[----:B------:R-:W1:Y:S01]  /*94f0*/  LDSM.16.MT88.4 R136, [R158] ;  /* 0x000000009e88783b */ /* 0x000e620000004200 */
[----:B------:R-:W-:Y:S02]  /*9500*/  FFMA.FTZ R161, R5, c[0x0][0x2d0], -R169 ;  /* 0x0000b40005a17a23 */ /* 0x000fe400000108a9 */
[C---:B------:R-:W-:Y:S02]  /*9510*/  FMUL.FTZ R168, R0.reuse, c[0x0][0x2d0] ;  /* 0x0000b40000a87a20 */ /* 0x040fe40000410000 */
[----:B------:R-:W-:Y:S01]  /*9520*/  FADD.FTZ R3, -R0, R3 ;  /* 0x0000000300037221 */ /* 0x000fe20000010100 */
        /* <DEDUP_REMOVED lines=8> */
[----:B------:R-:W-:Y:S02]  /*95b0*/  FMUL.FTZ R132, R132, c[0x0][0x2d0] ;  /* 0x0000b40084847a20 */ /* 0x000fe40000410000 */
[----:B------:R-:W-:Y:S02]  /*95c0*/  FMUL.FTZ R3, R3, c[0x0][0x2d0] ;  /* 0x0000b40003037a20 */ /* 0x000fe40000410000 */
[--C-:B------:R-:W-:Y:S02]  /*95d0*/  FFMA.FTZ R170, R12, c[0x0][0x2d0], -R169.reuse ;  /* 0x0000b4000caa7a23 */ /* 0x100fe400000108a9 */
[--C-:B------:R-:W-:Y:S01]  /*95e0*/  FFMA.FTZ R171, R13, c[0x0][0x2d0], -R169.reuse ;  /* 0x0000b4000dab7a23 */ /* 0x100fe200000108a9 */
[----:B------:R-:W2:Y:S01]  /*95f0*/  MUFU.EX2 R132, R132 ;  /* 0x0000008400847308 */ /* 0x000ea20000000800 */
[--C-:B------:R-:W-:Y:S02]  /*9600*/  FFMA.FTZ R174, R14, c[0x0][0x2d0], -R168.reuse ;  /* 0x0000b4000eae7a23 */ /* 0x100fe400000108a8 */
[--C-:B------:R-:W-:Y:S02]  /*9610*/  FFMA.FTZ R175, R15, c[0x0][0x2d0], -R168.reuse ;  /* 0x0000b4000faf7a23 */ /* 0x100fe400000108a8 */
[----:B------:R-:W-:Y:S01]  /*9620*/  LDSM.16.MT88.4 R12, [R159+0x4000] ;  /* 0x004000009f0c783b */ /* 0x000fe20000004200 */
[--C-:B------:R-:W-:Y:S02]  /*9630*/  FFMA.FTZ R172, R16, c[0x0][0x2d0], -R169.reuse ;  /* 0x0000b40010ac7a23 */ /* 0x100fe400000108a9 */
[--C-:B------:R-:W-:Y:S02]  /*9640*/  FFMA.FTZ R173, R17, c[0x0][0x2d0], -R169.reuse ;  /* 0x0000b40011ad7a23 */ /* 0x100fe400000108a9 */
[----:B------:R-:W3:Y:S01]  /*9650*/  MUFU.EX2 R3, R3 ;  /* 0x0000000300037308 */ /* 0x000ee20000000800 */
[--C-:B------:R-:W-:Y:S02]  /*9660*/  FFMA.FTZ R184, R18, c[0x0][0x2d0], -R168.reuse ;  /* 0x0000b40012b87a23 */ /* 0x100fe400000108a8 */
[--C-:B------:R-:W-:Y:S02]  /*9670*/  FFMA.FTZ R185, R19, c[0x0][0x2d0], -R168.reuse ;  /* 0x0000b40013b97a23 */ /* 0x100fe400000108a8 */
[----:B------:R-:W-:Y:S01]  /*9680*/  LDSM.16.MT88.4 R16, [R157+0x800] ;  /* 0x000800009d10783b */ /* 0x000fe20000004200 */
[--C-:B------:R-:W-:Y:S02]  /*9690*/  FFMA.FTZ R234, R31, c[0x0][0x2d0], -R168.reuse ;  /* 0x0000b4001fea7a23 */ /* 0x100fe400000108a8 */
[----:B------:R-:W-:Y:S02]  /*96a0*/  FFMA.FTZ R236, R34, c[0x0][0x2d0], -R168 ;  /* 0x0000b40022ec7a23 */ /* 0x000fe400000108a8 */
[----:B------:R-:W-:Y:S01]  /*96b0*/  MUFU.EX2 R162, R162 ;  /* 0x000000a200a27308 */ /* 0x000fe20000000800 */
[C---:B--2---:R-:W-:Y:S01]  /*96c0*/  FMUL.FTZ R4, R132.reuse, R128 ;  /* 0x0000008084047220 */ /* 0x044fe20000410000 */
[----:B------:R-:W-:Y:S01]  /*96d0*/  F2FP.PACK_AB R128, R161, R160 ;  /* 0x000000a0a180723e */ /* 0x000fe200000000ff */
[C---:B------:R-:W-:Y:S02]  /*96e0*/  FMUL.FTZ R5, R132.reuse, R129 ;  /* 0x0000008184057220 */ /* 0x040fe40000410000 */
[C---:B------:R-:W-:Y:S05]  /*96f0*/  FMUL.FTZ R8, R132.reuse, R124 ;  /* 0x0000007c84087220 */ /* 0x040fea0000410000 */
[----:B------:R-:W2:Y:S01]  /*9700*/  MUFU.EX2 R163, R163 ;  /* 0x000000a300a37308 */ /* 0x000ea20000000800 */
[C---:B------:R-:W-:Y:S02]  /*9710*/  FMUL.FTZ R9, R132.reuse, R125 ;  /* 0x0000007d84097220 */ /* 0x040fe40000410000 */
[C---:B------:R-:W-:Y:S02]  /*9720*/  FMUL.FTZ R100, R132.reuse, R100 ;  /* 0x0000006484647220 */ /* 0x040fe40000410000 */
[C---:B---3--:R-:W-:Y:S02]  /*9730*/  FMUL.FTZ R6, R3.reuse, R130 ;  /* 0x0000008203067220 */ /* 0x048fe40000410000 */
[C---:B------:R-:W-:Y:S02]  /*9740*/  FMUL.FTZ R7, R3.reuse, R131 ;  /* 0x0000008303077220 */ /* 0x040fe40000410000 */
[C---:B------:R-:W-:Y:S01]  /*9750*/  FMUL.FTZ R10, R3.reuse, R126 ;  /* 0x0000007e030a7220 */ /* 0x040fe20000410000 */
[----:B------:R-:W-:Y:S01]  /*9760*/  MUFU.EX2 R164, R164 ;  /* 0x000000a400a47308 */ /* 0x000fe20000000800 */
[C---:B------:R-:W-:Y:S02]  /*9770*/  FMUL.FTZ R11, R3.reuse, R127 ;  /* 0x0000007f030b7220 */ /* 0x040fe40000410000 */
[----:B------:R-:W3:Y:S01]  /*9780*/  LDSM.16.MT88.4 R124, [R159] ;  /* 0x000000009f7c783b */ /* 0x000ee20000004200 */
[C---:B------:R-:W-:Y:S02]  /*9790*/  FMUL.FTZ R101, R132.reuse, R101 ;  /* 0x0000006584657220 */ /* 0x040fe40000410000 */
[C---:B------:R-:W-:Y:S02]  /*97a0*/  FMUL.FTZ R102, R3.reuse, R102 ;  /* 0x0000006603667220 */ /* 0x040fe40000410000 */
[----:B------:R-:W-:Y:S02]  /*97b0*/  FMUL.FTZ R103, R3, R103 ;  /* 0x0000006703677220 */ /* 0x000fe40000410000 */
[----:B------:R-:W4:Y:S01]  /*97c0*/  MUFU.EX2 R165, R165 ;  /* 0x000000a500a57308 */ /* 0x000f220000000800 */
        /* <DEDUP_REMOVED lines=48> */
[C---:B------:R-:W-:Y:S01]  /*9ad0*/  FMUL.FTZ R48, R132.reuse, R48 ;  /* 0x0000003084307220 */ /* 0x040fe20000410000 */
[----:B------:R-:W5:Y:S01]  /*9ae0*/  MUFU.EX2 R175, R175 ;  /* 0x000000af00af7308 */ /* 0x000f620000000800 */
[C---:B------:R-:W-:Y:S04]  /*9af0*/  HMMA.16816.F32 R108, R128.reuse, R144, R108 ;  /* 0x00000090806c723c */ /* 0x040fe8000000186c */
[C---:B------:R-:W-:Y:S02]  /*9b00*/  FMUL.FTZ R49, R132.reuse, R49 ;  /* 0x0000003184317220 */ /* 0x040fe40000410000 */
[C---:B------:R-:W-:Y:S02]  /*9b10*/  FMUL.FTZ R50, R3.reuse, R50 ;  /* 0x0000003203327220 */ /* 0x040fe40000410000 */
[C---:B------:R-:W-:Y:S01]  /*9b20*/  HMMA.16816.F32 R112, R128.reuse, R146, R112 ;  /* 0x000000928070723c */ /* 0x040fe20000001870 */
[----:B------:R-:W-:Y:S01]  /*9b30*/  LDSM.16.MT88.4 R144, [R158+0x2800] ;  /* 0x002800009e90783b */ /* 0x000fe20000004200 */
[----:B------:R-:W-:Y:S02]  /*9b40*/  MUFU.EX2 R184, R184 ;  /* 0x000000b800b87308 */ /* 0x000fe40000000800 */
[C---:B------:R-:W-:Y:S02]  /*9b50*/  FMUL.FTZ R51, R3.reuse, R51 ;  /* 0x0000003303337220 */ /* 0x040fe40000410000 */
[C---:B------:R-:W-:Y:S02]  /*9b60*/  FMUL.FTZ R52, R132.reuse, R52 ;  /* 0x0000003484347220 */ /* 0x040fe40000410000 */
[C---:B---3--:R-:W-:Y:S04]  /*9b70*/  HMMA.16816.F32 R116, R128.reuse, R124, R116 ;  /* 0x0000007c8074723c */ /* 0x048fe80000001874 */
[C---:B------:R-:W-:Y:S01]  /*9b80*/  FMUL.FTZ R53, R132.reuse, R53 ;  /* 0x0000003584357220 */ /* 0x040fe20000410000 */
[----:B------:R-:W3:Y:S01]  /*9b90*/  MUFU.EX2 R185, R185 ;  /* 0x000000b900b97308 */ /* 0x000ee20000000800 */
[C---:B------:R-:W-:Y:S02]  /*9ba0*/  FMUL.FTZ R54, R3.reuse, R54 ;  /* 0x0000003603367220 */ /* 0x040fe40000410000 */
        /* <DEDUP_REMOVED lines=36> */
[C---:B--2---:R-:W-:Y:S04]  /*9df0*/  HMMA.16816.F32 R68, R128.reuse, R140, R68 ;  /* 0x0000008c8044723c */ /* 0x044fe80000001844 */
[C---:B------:R-:W-:Y:S02]  /*9e00*/  FMUL.FTZ R75, R3.reuse, R75 ;  /* 0x0000004b034b7220 */ /* 0x040fe40000410000 */
[C---:B------:R-:W-:Y:S02]  /*9e10*/  FMUL.FTZ R76, R132.reuse, R76 ;  /* 0x0000004c844c7220 */ /* 0x040fe40000410000 */
[C---:B------:R-:W-:Y:S03]  /*9e20*/  FMUL.FTZ R77, R132.reuse, R77 ;  /* 0x0000004d844d7220 */ /* 0x040fe60000410000 */
[C---:B------:R-:W-:Y:S01]  /*9e30*/  HMMA.16816.F32 R72, R128.reuse, R142, R72 ;  /* 0x0000008e8048723c */ /* 0x040fe20000001848 */
[----:B------:R-:W-:Y:S02]  /*9e40*/  LDSM.16.MT88.4 R140, [R159+0x800] ;  /* 0x000800009f8c783b */ /* 0x000fe40000004200 */
[C---:B------:R-:W-:Y:S02]  /*9e50*/  FMUL.FTZ R78, R3.reuse, R78 ;  /* 0x0000004e034e7220 */ /* 0x040fe40000410000 */
[C---:B------:R-:W-:Y:S02]  /*9e60*/  FMUL.FTZ R79, R3.reuse, R79 ;  /* 0x0000004f034f7220 */ /* 0x040fe40000410000 */
[C---:B------:R-:W-:Y:S02]  /*9e70*/  FMUL.FTZ R80, R132.reuse, R80 ;  /* 0x0000005084507220 */ /* 0x040fe40000410000 */
[C---:B------:R-:W-:Y:S03]  /*9e80*/  FMUL.FTZ R81, R132.reuse, R81 ;  /* 0x0000005184517220 */ /* 0x040fe60000410000 */
[C---:B---3--:R-:W-:Y:S03]  /*9e90*/  HMMA.16816.F32 R76, R128.reuse, R124, R76 ;  /* 0x0000007c804c723c */ /* 0x048fe6000000184c */
        /* <DEDUP_REMOVED lines=14> */
[C---:B------:R-:W-:Y:S03]  /*9f80*/  FMUL.FTZ R93, R132.reuse, R93 ;  /* 0x0000005d845d7220 */ /* 0x040fe60000410000 */
[C---:B------:R-:W-:Y:S01]  /*9f90*/  HMMA.16816.F32 R88, R128.reuse, R138, R88 ;  /* 0x0000008a8058723c */ /* 0x040fe20000001858 */
[----:B------:R-:W1:Y:S02]  /*9fa0*/  LDSM.16.MT88.4 R136, [R156+0x800] ;  /* 0x000800009c88783b */ /* 0x000e640000004200 */
[C---:B------:R-:W-:Y:S02]  /*9fb0*/  FMUL.FTZ R94, R3.reuse, R94 ;  /* 0x0000005e035e7220 */ /* 0x040fe40000410000 */
[C---:B------:R-:W-:Y:S02]  /*9fc0*/  FMUL.FTZ R95, R3.reuse, R95 ;  /* 0x0000005f035f7220 */ /* 0x040fe40000410000 */
[C---:B------:R-:W-:Y:S02]  /*9fd0*/  FMUL.FTZ R96, R132.reuse, R96 ;  /* 0x0000006084607220 */ /* 0x040fe40000410000 */
[C---:B------:R-:W-:Y:S03]  /*9fe0*/  FMUL.FTZ R97, R132.reuse, R97 ;  /* 0x0000006184617220 */ /* 0x040fe60000410000 */
[C---:B------:R-:W-:Y:S03]  /*9ff0*/  HMMA.16816.F32 R92, R128.reuse, R12, R92 ;  /* 0x0000000c805c723c */ /* 0x040fe6000000185c */
[C---:B------:R-:W-:Y:S02]  /*a000*/  FMUL.FTZ R98, R3.reuse, R98 ;  /* 0x0000006203627220 */ /* 0x040fe40000410000 */
[----:B------:R-:W-:Y:S02]  /*a010*/  FMUL.FTZ R99, R3, R99 ;  /* 0x0000006303637220 */ /* 0x000fe40000410000 */
[----:B----4-:R-:W-:Y:S01]  /*a020*/  F2FP.PACK_AB R12, R171, R170 ;  /* 0x000000aaab0c723e */ /* 0x010fe200000000ff */
[----:B------:R-:W-:Y:S01]  /*a030*/  FFMA.FTZ R164, R3, R229, R164 ;  /* 0x000000e503a47223 */ /* 0x000fe200000100a4 */
[----:B-----5:R-:W-:Y:S03]  /*a040*/  F2FP.PACK_AB R13, R175, R174 ;  /* 0x000000aeaf0d723e */ /* 0x020fe600000000ff */
[----:B------:R-:W-:Y:S01]  /*a050*/  HMMA.16816.F32 R96, R128, R14, R96 ;  /* 0x0000000e8060723c */ /* 0x000fe20000001860 */
[----:B------:R-:W3:Y:S02]  /*a060*/  LDSM.16.MT88.4 R128, [R159+0x2800] ;  /* 0x002800009f80783b */ /* 0x000ee40000004200 */
[----:B------:R-:W-:Y:S01]  /*a070*/  FFMA.FTZ R160, R132, R232, R160 ;  /* 0x000000e884a07223 */ /* 0x000fe200000100a0 */
[----:B------:R-:W-:Y:S01]  /*a080*/  MOV R132, R2 ;  /* 0x0000000200847202 */ /* 0x000fe20000000f00 */
[----:B------:R-:W-:Y:S02]  /*a090*/  FADD.FTZ R164, R165, R164 ;  /* 0x000000a4a5a47221 */ /* 0x000fe40000010000 */
[----:B------:R-:W-:Y:S01]  /*a0a0*/  F2FP.PACK_AB R14, R173, R172 ;  /* 0x000000acad0e723e */ /* 0x000fe200000000ff */
[----:B------:R-:W-:Y:S01]  /*a0b0*/  FADD.FTZ R160, R161, R160 ;  /* 0x000000a0a1a07221 */ /* 0x000fe20000010000 */
[----:B------:R-:W-:Y:S03]  /*a0c0*/  F2FP.PACK_AB R15, R185, R184 ;  /* 0x000000b8b90f723e */ /* 0x000fe600000000ff */
        /* <DEDUP_REMOVED lines=20> */
[----:B------:R-:W1:Y:S07]  /*a210*/  LDSM.16.MT88.4 R136, [R156+0x4800] ;  /* 0x004800009c88783b */ /* 0x000e6e0000004200 */
[C---:B------:R-:W-:Y:S08]  /*a220*/  HMMA.16816.F32 R116, R12.reuse, R140, R116 ;  /* 0x0000008c0c74723c */ /* 0x040ff00000001874 */
[C---:B------:R-:W-:Y:S01]  /*a230*/  HMMA.16816.F32 R120, R12.reuse, R142, R120 ;  /* 0x0000008e0c78723c */ /* 0x040fe20000001878 */
[----:B------:R-:W-:Y:S07]  /*a240*/  LDSM.16.MT88.4 R140, [R156+0x3800] ;  /* 0x003800009c8c783b */ /* 0x000fee0000004200 */
[C---:B------:R-:W-:Y:S07]  /*a250*/  HMMA.16816.F32 R36, R12.reuse, R144, R36 ;  /* 0x000000900c24723c */ /* 0x040fee0000001824 */
[--C-:B------:R-:W-:Y:S01]  /*a260*/  FFMA.FTZ R144, R20, c[0x0][0x2d0], -R169.reuse ;  /* 0x0000b40014907a23 */ /* 0x100fe200000108a9 */
[C---:B------:R-:W-:Y:S04]  /*a270*/  HMMA.16816.F32 R40, R12.reuse, R146, R40 ;  /* 0x000000920c28723c */ /* 0x040fe80000001828 */
[--C-:B------:R-:W-:Y:S01]  /*a280*/  FFMA.FTZ R145, R21, c[0x0][0x2d0], -R169.reuse ;  /* 0x0000b40015917a23 */ /* 0x100fe200000108a9 */
[----:B------:R-:W4:Y:S02]  /*a290*/  MUFU.EX2 R144, R144 ;  /* 0x0000009000907308 */ /* 0x000f240000000800 */
[--C-:B------:R-:W-:Y:S01]  /*a2a0*/  FFMA.FTZ R146, R24, c[0x0][0x2d0], -R169.reuse ;  /* 0x0000b40018927a23 */ /* 0x100fe200000108a9 */
[C---:B------:R-:W-:Y:S04]  /*a2b0*/  HMMA.16816.F32 R44, R12.reuse, R148, R44 ;  /* 0x000000940c2c723c */ /* 0x040fe8000000182c */
[--C-:B------:R-:W-:Y:S03]  /*a2c0*/  FFMA.FTZ R147, R25, c[0x0][0x2d0], -R169.reuse ;  /* 0x0000b40019937a23 */ /* 0x100fe600000108a9 */
[--C-:B------:R-:W-:Y:S01]  /*a2d0*/  FFMA.FTZ R148, R22, c[0x0][0x2d0], -R168.reuse ;  /* 0x0000b40016947a23 */ /* 0x100fe200000108a8 */
[C---:B------:R-:W-:Y:S01]  /*a2e0*/  HMMA.16816.F32 R48, R12.reuse, R150, R48 ;  /* 0x000000960c30723c */ /* 0x040fe20000001830 */
[----:B------:R-:W5:Y:S03]  /*a2f0*/  MUFU.EX2 R145, R145 ;  /* 0x0000009100917308 */ /* 0x000f660000000800 */
[--C-:B------:R-:W-:Y:S02]  /*a300*/  FFMA.FTZ R149, R23, c[0x0][0x2d0], -R168.reuse ;  /* 0x0000b40017957a23 */ /* 0x100fe400000108a8 */
[----:B------:R-:W-:Y:S01]  /*a310*/  LDSM.16.MT88.4 R20, [R157+0x1000] ;  /* 0x001000009d14783b */ /* 0x000fe20000004200 */
[--C-:B------:R-:W-:Y:S01]  /*a320*/  FFMA.FTZ R150, R26, c[0x0][0x2d0], -R168.reuse ;  /* 0x0000b4001a967a23 */ /* 0x100fe200000108a8 */
[C---:B------:R-:W-:Y:S03]  /*a330*/  HMMA.16816.F32 R52, R12.reuse, R152, R52 ;  /* 0x000000980c34723c */ /* 0x040fe60000001834 */
[----:B------:R-:W1:Y:S01]  /*a340*/  MUFU.EX2 R146, R146 ;  /* 0x0000009200927308 */ /* 0x000e620000000800 */
[----:B------:R-:W-:Y:S02]  /*a350*/  FFMA.FTZ R151, R27, c[0x0][0x2d0], -R168 ;  /* 0x0000b4001b977a23 */ /* 0x000fe400000108a8 */
[----:B------:R-:W-:Y:S01]  /*a360*/  LDSM.16.MT88.4 R24, [R156+0x1000] ;  /* 0x001000009c18783b */ /* 0x000fe20000004200 */
[--C-:B------:R-:W-:Y:S01]  /*a370*/  FFMA.FTZ R152, R28, c[0x0][0x2d0], -R169.reuse ;  /* 0x0000b4001c987a23 */ /* 0x100fe200000108a9 */
[C---:B------:R-:W-:Y:S04]  /*a380*/  HMMA.16816.F32 R56, R12.reuse, R154, R56 ;  /* 0x0000009a0c38723c */ /* 0x040fe80000001838 */
[--C-:B------:R-:W-:Y:S01]  /*a390*/  FFMA.FTZ R153, R29, c[0x0][0x2d0], -R169.reuse ;  /* 0x0000b4001d997a23 */ /* 0x100fe200000108a9 */
[----:B------:R-:W-:Y:S01]  /*a3a0*/  MUFU.EX2 R147, R147 ;  /* 0x0000009300937308 */ /* 0x000fe20000000800 */
[----:B----4-:R-:W-:Y:S02]  /*a3b0*/  FADD.FTZ R170, R144, R170 ;  /* 0x000000aa90aa7221 */ /* 0x010fe40000010000 */
[C---:B---3--:R-:W-:Y:S04]  /*a3c0*/  HMMA.16816.F32 R60, R12.reuse, R128, R60 ;  /* 0x000000800c3c723c */ /* 0x048fe8000000183c */
[--C-:B------:R-:W-:Y:S02]  /*a3d0*/  FFMA.FTZ R154, R32, c[0x0][0x2d0], -R169.reuse ;  /* 0x0000b400209a7a23 */ /* 0x100fe400000108a9 */
[----:B------:R-:W-:Y:S01]  /*a3e0*/  FFMA.FTZ R169, R33, c[0x0][0x2d0], -R169 ;  /* 0x0000b40021a97a23 */ /* 0x000fe200000108a9 */
[----:B------:R-:W3:Y:S01]  /*a3f0*/  MUFU.EX2 R148, R148 ;  /* 0x0000009400947308 */ /* 0x000ee20000000800 */
[C---:B------:R-:W-:Y:S01]  /*a400*/  HMMA.16816.F32 R64, R12.reuse, R130, R64 ;  /* 0x000000820c40723c */ /* 0x040fe20000001840 */
[----:B------:R-:W4:Y:S03]  /*a410*/  LDSM.16.MT88.4 R128, [R159+0x4800] ;  /* 0x004800009f80783b */ /* 0x000f260000004200 */
[--C-:B------:R-:W-:Y:S02]  /*a420*/  FFMA.FTZ R155, R30, c[0x0][0x2d0], -R168.reuse ;  /* 0x0000b4001e9b7a23 */ /* 0x100fe400000108a8 */
[----:B------:R-:W-:Y:S02]  /*a430*/  FFMA.FTZ R168, R35, c[0x0][0x2d0], -R168 ;  /* 0x0000b40023a87a23 */ /* 0x000fe400000108a8 */
[C---:B--2---:R-:W-:Y:S01]  /*a440*/  HMMA.16816.F32 R68, R12.reuse, R16, R68 ;  /* 0x000000100c44723c */ /* 0x044fe20000001844 */
[----:B------:R-:W-:Y:S01]  /*a450*/  LDSM.16.MT88.4 R28, [R156+0x1800] ;  /* 0x001800009c1c783b */ /* 0x000fe20000004200 */
[----:B------:R-:W2:Y:S02]  /*a460*/  MUFU.EX2 R149, R149 ;  /* 0x0000009500957308 */ /* 0x000ea40000000800 */
[----:B-----5:R-:W-:Y:S04]  /*a470*/  FADD.FTZ R170, R145, R170 ;  /* 0x000000aa91aa7221 */ /* 0x020fe80000010000 */
[C---:B------:R-:W-:Y:S01]  /*a480*/  HMMA.16816.F32 R72, R12.reuse, R18, R72 ;  /* 0x000000120c48723c */ /* 0x040fe20000001848 */
[----:B------:R-:W5:Y:S03]  /*a490*/  LDSM.16.MT88.4 R16, [R158+0x1000] ;  /* 0x001000009e10783b */ /* 0x000f660000004200 */
[----:B------:R-:W4:Y:S01]  /*a4a0*/  MUFU.EX2 R150, R150 ;  /* 0x0000009600967308 */ /* 0x000f220000000800 */
[----:B-1----:R-:W-:Y:S02]  /*a4b0*/  FADD.FTZ R170, R146, R170 ;  /* 0x000000aa92aa7221 */ /* 0x002fe40000010000 */
[----:B---3--:R-:W-:Y:S01]  /*a4c0*/  FADD.FTZ R174, R148, R174 ;  /* 0x000000ae94ae7221 */ /* 0x008fe20000010000 */
[C---:B------:R-:W-:Y:S01]  /*a4d0*/  HMMA.16816.F32 R76, R12.reuse, R124, R76 ;  /* 0x0000007c0c4c723c */ /* 0x040fe2000000184c */
[----:B------:R-:W-:Y:S03]  /*a4e0*/  LDSM.16.MT88.4 R32, [R158+0x3800] ;  /* 0x003800009e20783b */ /* 0x000fe60000004200 */
[----:B------:R-:W-:Y:S02]  /*a4f0*/  FADD.FTZ R170, R147, R170 ;  /* 0x000000aa93aa7221 */ /* 0x000fe40000010000 */
[----:B------:R-:W1:Y:S02]  /*a500*/  MUFU.EX2 R151, R151 ;  /* 0x0000009700977308 */ /* 0x000e640000000800 */
[C---:B------:R-:W-:Y:S01]  /*a510*/  HMMA.16816.F32 R80, R12.reuse, R126, R80 ;  /* 0x0000007e0c50723c */ /* 0x040fe20000001850 */
[----:B------:R-:W3:Y:S03]  /*a520*/  LDSM.16.MT88.4 R124, [R159+0x1000] ;  /* 0x001000009f7c783b */ /* 0x000ee60000004200 */
[----:B--2---:R-:W-:Y:S04]  /*a530*/  FADD.FTZ R174, R149, R174 ;  /* 0x000000ae95ae7221 */ /* 0x004fe80000010000 */
[C---:B------:R-:W-:Y:S01]  /*a540*/  HMMA.16816.F32 R84, R12.reuse, R136, R84 ;  /* 0x000000880c54723c */ /* 0x040fe20000001854 */
[----:B------:R-:W2:Y:S03]  /*a550*/  MUFU.EX2 R152, R152 ;  /* 0x0000009800987308 */ /* 0x000ea60000000800 */
[----:B----4-:R-:W-:Y:S04]  /*a560*/  FADD.FTZ R174, R150, R174 ;  /* 0x000000ae96ae7221 */ /* 0x010fe80000010000 */
[C---:B------:R-:W-:Y:S01]  /*a570*/  HMMA.16816.F32 R88, R12.reuse, R138, R88 ;  /* 0x0000008a0c58723c */ /* 0x040fe20000001858 */
[----:B------:R-:W-:Y:S02]  /*a580*/  LDSM.16.MT88.4 R136, [R157+0x3000] ;  /* 0x003000009d88783b */ /* 0x000fe40000004200 */
[----:B------:R-:W4:Y:S01]  /*a590*/  MUFU.EX2 R153, R153 ;  /* 0x0000009900997308 */ /* 0x000f220000000800 */
[----:B-1----:R-:W-:Y:S04]  /*a5a0*/  FADD.FTZ R174, R151, R174 ;  /* 0x000000ae97ae7221 */ /* 0x002fe80000010000 */
[C---:B------:R-:W-:Y:S05]  /*a5b0*/  HMMA.16816.F32 R92, R12.reuse, R128, R92 ;  /* 0x000000800c5c723c */ /* 0x040fea000000185c */
[----:B------:R-:W1:Y:S03]  /*a5c0*/  MUFU.EX2 R154, R154 ;  /* 0x0000009a009a7308 */ /* 0x000e660000000800 */
[----:B------:R-:W-:Y:S01]  /*a5d0*/  HMMA.16816.F32 R96, R12, R130, R96 ;  /* 0x000000820c60723c */ /* 0x000fe20000001860 */
[----:B------:R-:W3:Y:S03]  /*a5e0*/  LDSM.16.MT88.4 R128, [R158+0x3000] ;  /* 0x003000009e80783b */ /* 0x000ee60000004200 */
[----:B--2---:R-:W-:Y:S03]  /*a5f0*/  FADD.FTZ R170, R152, R170 ;  /* 0x000000aa98aa7221 */ /* 0x004fe60000010000 */
[----:B------:R-:W-:Y:S01]  /*a600*/  F2FP.PACK_AB R12, R145, R144 ;  /* 0x00000090910c723e */ /* 0x000fe200000000ff */
[----:B------:R-:W2:Y:S01]  /*a610*/  MUFU.EX2 R169, R169 ;  /* 0x000000a900a97308 */ /* 0x000ea20000000800 */
[----:B------:R-:W-:Y:S03]  /*a620*/  F2FP.PACK_AB R14, R147, R146 ;  /* 0x00000092930e723e */ /* 0x000fe600000000ff */
[----:B------:R-:W-:Y:S01]  /*a630*/  F2FP.PACK_AB R13, R149, R148 ;  /* 0x00000094950d723e */ /* 0x000fe200000000ff */
[----:B----4-:R-:W-:Y:S01]  /*a640*/  FADD.FTZ R170, R153, R170 ;  /* 0x000000aa99aa7221 */ /* 0x010fe20000010000 */
[----:B------:R-:W-:Y:S04]  /*a650*/  F2FP.PACK_AB R15, R151, R150 ;  /* 0x00000096970f723e */ /* 0x000fe800000000ff */
[----:B------:R-:W4:Y:S03]  /*a660*/  MUFU.EX2 R155, R155 ;  /* 0x0000009b009b7308 */ /* 0x000f260000000800 */
[C---:B-----5:R-:W-:Y:S03]  /*a670*/  HMMA.16816.F32 R4, R12.reuse, R16, R4 ;  /* 0x000000100c04723c */ /* 0x060fe60000001804 */
[----:B-1----:R-:W-:Y:S04]  /*a680*/  FADD.FTZ R170, R154, R170 ;  /* 0x000000aa9aaa7221 */ /* 0x002fe80000010000 */
[----:B------:R-:W1:Y:S01]  /*a690*/  MUFU.EX2 R168, R168 ;  /* 0x000000a800a87308 */ /* 0x000e620000000800 */
[C---:B------:R-:W-:Y:S01]  /*a6a0*/  HMMA.16816.F32 R8, R12.reuse, R18, R8 ;  /* 0x000000120c08723c */ /* 0x040fe20000001808 */
[----:B------:R-:W5:Y:S03]  /*a6b0*/  LDSM.16.MT88.4 R16, [R156+0x3000] ;  /* 0x003000009c10783b */ /* 0x000f660000004200 */
[----:B--2---:R-:W-:Y:S04]  /*a6c0*/  FADD.FTZ R232, R169, R170 ;  /* 0x000000aaa9e87221 */ /* 0x004fe80000010000 */
[C---:B------:R-:W-:Y:S04]  /*a6d0*/  HMMA.16816.F32 R100, R12.reuse, R20, R100 ;  /* 0x000000140c64723c */ /* 0x040fe80000001864 */
[----:B----4-:R-:W-:Y:S04]  /*a6e0*/  FADD.FTZ R174, R155, R174 ;  /* 0x000000ae9bae7221 */ /* 0x010fe80000010000 */
[C---:B------:R-:W-:Y:S01]  /*a6f0*/  HMMA.16816.F32 R104, R12.reuse, R22, R104 ;  /* 0x000000160c68723c */ /* 0x040fe20000001868 */
[----:B------:R-:W2:Y:S03]  /*a700*/  LDSM.16.MT88.4 R20, [R159+0x3000] ;  /* 0x003000009f14783b */ /* 0x000ea60000004200 */
[----:B------:R-:W-:Y:S04]  /*a710*/  FADD.FTZ R174, R234, R174 ;  /* 0x000000aeeaae7221 */ /* 0x000fe80000010000 */
[C---:B------:R-:W-:Y:S04]  /*a720*/  HMMA.16816.F32 R108, R12.reuse, R24, R108 ;  /* 0x000000180c6c723c */ /* 0x040fe8000000186c */
[----:B------:R-:W-:Y:S04]  /*a730*/  FADD.FTZ R174, R236, R174 ;  /* 0x000000aeecae7221 */ /* 0x000fe80000010000 */
[C---:B------:R-:W-:Y:S01]  /*a740*/  HMMA.16816.F32 R112, R12.reuse, R26, R112 ;  /* 0x0000001a0c70723c */ /* 0x040fe20000001870 */
[----:B------:R-:W4:Y:S03]  /*a750*/  LDSM.16.MT88.4 R24, [R158+0x5000] ;  /* 0x005000009e18783b */ /* 0x000f260000004200 */
[----:B-1----:R-:W-:Y:S04]  /*a760*/  FADD.FTZ R229, R168, R174 ;  /* 0x000000aea8e57221 */ /* 0x002fe80000010000 */
[C---:B---3--:R-:W-:Y:S08]  /*a770*/  HMMA.16816.F32 R116, R12.reuse, R124, R116 ;  /* 0x0000007c0c74723c */ /* 0x048ff00000001874 */
[C---:B------:R-:W-:Y:S01]  /*a780*/  HMMA.16816.F32 R120, R12.reuse, R126, R120 ;  /* 0x0000007e0c78723c */ /* 0x040fe20000001878 */
[----:B------:R-:W1:Y:S07]  /*a790*/  LDSM.16.MT88.4 R124, [R157+0x5000] ;  /* 0x005000009d7c783b */ /* 0x000e6e0000004200 */
[C---:B------:R-:W-:Y:S08]  /*a7a0*/  HMMA.16816.F32 R36, R12.reuse, R128, R36 ;  /* 0x000000800c24723c */ /* 0x040ff00000001824 */
[C---:B------:R-:W-:Y:S08]  /*a7b0*/  HMMA.16816.F32 R40, R12.reuse, R130, R40 ;  /* 0x000000820c28723c */ /* 0x040ff00000001828 */
[C---:B------:R-:W-:Y:S08]  /*a7c0*/  HMMA.16816.F32 R44, R12.reuse, R136, R44 ;  /* 0x000000880c2c723c */ /* 0x040ff0000000182c */
[C---:B------:R-:W-:Y:S01]  /*a7d0*/  HMMA.16816.F32 R48, R12.reuse, R138, R48 ;  /* 0x0000008a0c30723c */ /* 0x040fe20000001830 */
[----:B------:R-:W-:Y:S07]  /*a7e0*/  LDSM.16.MT88.4 R136, [R157+0x3800] ;  /* 0x003800009d88783b */ /* 0x000fee0000004200 */
[C---:B-----5:R-:W-:Y:S08]  /*a7f0*/  HMMA.16816.F32 R52, R12.reuse, R16, R52 ;  /* 0x000000100c34723c */ /* 0x060ff00000001834 */
[C---:B------:R-:W-:Y:S01]  /*a800*/  HMMA.16816.F32 R56, R12.reuse, R18, R56 ;  /* 0x000000120c38723c */ /* 0x040fe20000001838 */
[----:B------:R-:W3:Y:S07]  /*a810*/  LDSM.16.MT88.4 R16, [R156+0x5000] ;  /* 0x005000009c10783b */ /* 0x000eee0000004200 */
[C---:B--2---:R-:W-:Y:S08]  /*a820*/  HMMA.16816.F32 R60, R12.reuse, R20, R60 ;  /* 0x000000140c3c723c */ /* 0x044ff0000000183c */
[C---:B------:R-:W-:Y:S01]  /*a830*/  HMMA.16816.F32 R64, R12.reuse, R22, R64 ;  /* 0x000000160c40723c */ /* 0x040fe20000001840 */
[----:B------:R-:W2:Y:S07]  /*a840*/  LDSM.16.MT88.4 R20, [R159+0x5000] ;  /* 0x005000009f14783b */ /* 0x000eae0000004200 */
[C---:B----4-:R-:W-:Y:S08]  /*a850*/  HMMA.16816.F32 R68, R12.reuse, R24, R68 ;  /* 0x000000180c44723c */ /* 0x050ff00000001844 */
[C---:B------:R-:W-:Y:S01]  /*a860*/  HMMA.16816.F32 R72, R12.reuse, R26, R72 ;  /* 0x0000001a0c48723c */ /* 0x040fe20000001848 */
[----:B------:R-:W-:Y:S07]  /*a870*/  LDSM.16.MT88.4 R24, [R157+0x1800] ;  /* 0x001800009d18783b */ /* 0x000fee0000004200 */
        /* <DEDUP_REMOVED lines=13> */
[C---:B-1----:R-:W-:Y:S01]  /*a950*/  HMMA.16816.F32 R128, R12.reuse, R124, R4 ;  /* 0x0000007c0c80723c */ /* 0x042fe20000001804 */
[----:B------:R-:W1:Y:S07]  /*a960*/  LDSM.16.MT88.4 R4, [R158+0x5800] ;  /* 0x005800009e04783b */ /* 0x000e6e0000004200 */
[C---:B------:R-:W-:Y:S01]  /*a970*/  HMMA.16816.F32 R124, R12.reuse, R126, R8 ;  /* 0x0000007e0c7c723c */ /* 0x040fe20000001808 */
[----:B------:R-:W4:Y:S07]  /*a980*/  LDSM.16.MT88.4 R8, [R157+0x5800] ;  /* 0x005800009d08783b */ /* 0x000f2e0000004200 */
[C---:B------:R-:W-:Y:S08]  /*a990*/  HMMA.16816.F32 R100, R12.reuse, R24, R100 ;  /* 0x000000180c64723c */ /* 0x040ff00000001864 */
[C---:B------:R-:W-:Y:S08]  /*a9a0*/  HMMA.16816.F32 R104, R12.reuse, R26, R104 ;  /* 0x0000001a0c68723c */ /* 0x040ff00000001868 */
[C---:B------:R-:W-:Y:S08]  /*a9b0*/  HMMA.16816.F32 R108, R12.reuse, R28, R108 ;  /* 0x0000001c0c6c723c */ /* 0x040ff0000000186c */
[C---:B------:R-:W-:Y:S08]  /*a9c0*/  HMMA.16816.F32 R112, R12.reuse, R30, R112 ;  /* 0x0000001e0c70723c */ /* 0x040ff00000001870 */
        /* <DEDUP_REMOVED lines=9> */
[C---:B--2---:R-:W-:Y:S07]  /*aa60*/  HMMA.16816.F32 R60, R12.reuse, R20, R60 ;  /* 0x000000140c3c723c */ /* 0x044fee000000183c */
[----:B------:R-:W-:Y:S01]  /*aa70*/  IADD3 R20, R235, -0x2, RZ ;  /* 0xfffffffeeb147810 */ /* 0x000fe20007ffe0ff */
[C---:B------:R-:W-:Y:S03]  /*aa80*/  HMMA.16816.F32 R64, R12.reuse, R22, R64 ;  /* 0x000000160c40723c */ /* 0x040fe60000001840 */
[----:B------:R-:W-:Y:S05]  /*aa90*/  ISETP.GE.AND P5, PT, R20, R223, PT ;  /* 0x000000df1400720c */ /* 0x000fea0003fa6270 */
[C---:B-1----:R-:W-:Y:S08]  /*aaa0*/  HMMA.16816.F32 R68, R12.reuse, R4, R68 ;  /* 0x000000040c44723c */ /* 0x042ff00000001844 */
[C---:B------:R-:W-:Y:S01]  /*aab0*/  HMMA.16816.F32 R72, R12.reuse, R6, R72 ;  /* 0x000000060c48723c */ /* 0x040fe20000001848 */
[----:B------:R-:W1:Y:S02]  /*aac0*/  LDSM.16.MT88.4 R4, [R159+0x5800] ;  /* 0x005800009f04783b */ /* 0x000e640000004200 */
[----:B------:R-:W-:Y:S02]  /*aad0*/  @P5 ISETP.GE.AND P2, PT, R212, c[0x0][0x1d4], PT ;  /* 0x00007500d4005a0c */ /* 0x000fe40003f46270 */
[----:B------:R-:W-:Y:S02]  /*aae0*/  @P5 SHF.R.S32.HI R3, RZ, 0x1f, R20 ;  /* 0x0000001fff035819 */ /* 0x000fe40000011414 */
[----:B------:R-:W-:Y:S01]  /*aaf0*/  @P5 ISETP.GE.AND P1, PT, R198, c[0x0][0x1d4], PT ;  /* 0x00007500c6005a0c */ /* 0x000fe20003f26270 */
[C---:B----4-:R-:W-:Y:S04]  /*ab00*/  HMMA.16816.F32 R76, R12.reuse, R8, R76 ;  /* 0x000000080c4c723c */ /* 0x050fe8000000184c */
[----:B------:R-:W-:Y:S04]  /*ab10*/  @P5 IMAD R3, R3, c[0x0][0x1e0], RZ ;  /* 0x0000780003035a24 */ /* 0x000fe800078e02ff */
[C---:B------:R-:W-:Y:S01]  /*ab20*/  @P5 IMAD R3, R20.reuse, c[0x0][0x1e4], R3 ;  /* 0x0000790014035a24 */ /* 0x040fe200078e0203 */
[C---:B------:R-:W-:Y:S03]  /*ab30*/  HMMA.16816.F32 R80, R12.reuse, R10, R80 ;  /* 0x0000000a0c50723c */ /* 0x040fe60000001850 */
[----:B------:R-:W-:Y:S04]  /*ab40*/  @P5 IMAD.WIDE.U32 R20, R20, c[0x0][0x1e0], RZ ;  /* 0x0000780014145a25 */ /* 0x000fe800078e00ff */
[----:B------:R-:W-:Y:S01]  /*ab50*/  @P5 MOV R10, c[0x0][0x1e4] ;  /* 0x00007900000a5a02 */ /* 0x000fe20000000f00 */
[C---:B---3--:R-:W-:Y:S04]  /*ab60*/  HMMA.16816.F32 R84, R12.reuse, R16, R84 ;  /* 0x000000100c54723c */ /* 0x048fe80000001854 */
[----:B------:R-:W-:Y:S02]  /*ab70*/  @P5 IADD3 R8, R21, R3, RZ ;  /* 0x0000000315085210 */ /* 0x000fe40007ffe0ff */
[C---:B------:R-:W-:Y:S02]  /*ab80*/  @P5 SHF.L.U32 R3, R20.reuse, 0x6, RZ ;  /* 0x0000000614035819 */ /* 0x040fe400000006ff */
[----:B------:R-:W-:Y:S01]  /*ab90*/  @P5 SHF.L.U64.HI R20, R20, 0x6, R8 ;  /* 0x0000000614145819 */ /* 0x000fe20000010208 */
[C---:B------:R-:W-:Y:S03]  /*aba0*/  HMMA.16816.F32 R88, R12.reuse, R18, R88 ;  /* 0x000000120c58723c */ /* 0x040fe60000001858 */
[----:B------:R-:W-:Y:S04]  /*abb0*/  @P5 MOV R8, c[0x0][0x1e0] ;  /* 0x0000780000085a02 */ /* 0x000fe80000000f00 */
[C---:B------:R-:W-:Y:S01]  /*abc0*/  @P5 LEA R9, P0, R8.reuse, R3, 0x5 ;  /* 0x0000000308095211 */ /* 0x040fe200078028ff */
[C---:B-1----:R-:W-:Y:S04]  /*abd0*/  HMMA.16816.F32 R92, R12.reuse, R4, R92 ;  /* 0x000000040c5c723c */ /* 0x042fe8000000185c */
[----:B------:R-:W-:Y:S02]  /*abe0*/  @P5 IADD3 R3, P3, R3, R230, RZ ;  /* 0x000000e603035210 */ /* 0x000fe40007f7e0ff */
[----:B------:R-:W-:Y:S02]  /*abf0*/  @P5 LEA.HI.X R10, R8, R20, R10, 0x5, P0 ;  /* 0x00000014080a5211 */ /* 0x000fe400000f2c0a */
[----:B------:R-:W-:Y:S01]  /*ac00*/  @P5 LEA R16, P4, R3, c[0x0][0x1c8], 0x1 ;  /* 0x0000720003105a11 */ /* 0x000fe200078808ff */
[----:B------:R-:W-:Y:S03]  /*ac10*/  HMMA.16816.F32 R96, R12, R6, R96 ;  /* 0x000000060c60723c */ /* 0x000fe60000001860 */
[----:B------:R-:W-:Y:S02]  /*ac20*/  @P5 IADD3.X R20, R20, R222, RZ, P3, !PT ;  /* 0x000000de14145210 */ /* 0x000fe40001ffe4ff */
[----:B------:R-:W-:Y:S02]  /*ac30*/  @P5 IADD3 R9, P0, R9, R230, RZ ;  /* 0x000000e609095210 */ /* 0x000fe40007f1e0ff */
[----:B------:R-:W-:Y:S01]  /*ac40*/  @P5 LEA.HI.X R17, R3, c[0x0][0x1cc], R20, 0x1, P4 ;  /* 0x0000730003115a11 */ /* 0x000fe200020f0c14 */
[----:B------:R-:W-:Y:S01]  /*ac50*/  @P5 IMAD R3, R228, 0x6000, R200 ;  /* 0x00006000e4035824 */ /* 0x000fe200078e02c8 */
[----:B------:R-:W-:Y:S03]  /*ac60*/  @P5 LEA R8, P3, R9, c[0x0][0x1c8], 0x1 ;  /* 0x0000720009085a11 */ /* 0x000fe600078608ff */
[----:B------:R-:W-:Y:S01]  /*ac70*/  @P5 IADD3.X R10, R10, R222, RZ, P0, !PT ;  /* 0x000000de0a0a5210 */ /* 0x000fe200007fe4ff */
[----:B------:R-:W-:Y:S01]  /*ac80*/  @!PT LDS RZ, [RZ] ;  /* 0x00000000fffff984 */ /* 0x000fe20000000800 */
[----:B------:R-:W-:Y:S01]  /*ac90*/  @!PT LDS RZ, [RZ] ;  /* 0x00000000fffff984 */ /* 0x000fe20000000800 */
[----:B------:R-:W-:Y:S01]  /*aca0*/  @!PT LDS RZ, [RZ] ;  /* 0x00000000fffff984 */ /* 0x000fe20000000800 */
[----:B------:R1:W-:Y:S01]  /*acb0*/  @P5 LDGSTS.E.BYPASS.LTC128B.128 [R3], [R16.64], !P2 ;  /* 0x0000000010035fae */ /* 0x0003e2000d101d48 */
[----:B------:R-:W-:Y:S02]  /*acc0*/  @P5 ISETP.GE.AND P0, PT, R197, c[0x0][0x1d4], PT ;  /* 0x00007500c5005a0c */ /* 0x000fe40003f06270 */
[----:B------:R-:W-:Y:S05]  /*acd0*/  @P5 LEA.HI.X R9, R9, c[0x0][0x1cc], R10, 0x1, P3 ;  /* 0x0000730009095a11 */ /* 0x000fea00018f0c0a */
        /* <DEDUP_REMOVED lines=13> */
.L_x_4589:
[----:B------:R-:W-:Y:S02]  /*adb0*/  MOV R5, 0x1f ;  /* 0x0000001f00057802 */ /* 0x000fe40000000f00 */
[----:B------:R-:W-:Y:S01]  /*adc0*/  MOV R4, 0xffffffff ;  /* 0xffffffff00047802 */ /* 0x000fe20000000f00 */
[----:B------:R-:W-:Y:S05]  /*add0*/  BRA.DIV ~URZ, `(.L_x_4591) ;  /* 0x00004ff27f007947 */ /* 0x000fea000b800000 */
[----:B------:R2:W3:Y:S02]  /*ade0*/  SHFL.BFLY PT, R3, R232, 0x2, 0x1f ;  /* 0x0c401f00e8037f89 */ /* 0x0004e400000e0000 */
.L_x_4664:
[----:B---3--:R-:W-:Y:S01]  /*adf0*/  FADD.FTZ R3, R3, R232 ;  /* 0x000000e803037221 */ /* 0x008fe20000010000 */
[----:B------:R-:W-:Y:S05]  /*ae00*/  BRA.DIV ~URZ, `(.L_x_4592) ;  /* 0x000050227f007947 */ /* 0x000fea000b800000 */
[----:B------:R-:W3:Y:S04]  /*ae10*/  SHFL.BFLY PT, R5, R229, 0x2, 0x1f ;  /* 0x0c401f00e5057f89 */ /* 0x000ee800000e0000 */
[----:B------:R-:W4:Y:S01]  /*ae20*/  SHFL.BFLY PT, R4, R3, 0x1, 0x1f ;  /* 0x0c201f0003047f89 */ /* 0x000f2200000e0000 */
[----:B---3--:R-:W-:-:S02]  /*ae30*/  FADD.FTZ R229, R5, R229 ;  /* 0x000000e505e57221 */ /* 0x008fc40000010000 */
[----:B----4-:R-:W-:-:S03]  /*ae40*/  FADD.FTZ R3, R3, R4 ;  /* 0x0000000403037221 */ /* 0x010fc60000010000 */
[----:B------:R3:W4:Y:S04]  /*ae50*/  SHFL.BFLY PT, R5, R229, 0x1, 0x1f ;  /* 0x0c201f00e5057f89 */ /* 0x00072800000e0000 */
.L_x_4665:
        /* <DEDUP_REMOVED lines=116> */
.L_x_4568:
        /* <DEDUP_REMOVED lines=8> */
[----:B------:R-:W4:Y:S01]  /*b620*/  POPC R3, UR4 ;  /* 0x0000000400037d09 */ /* 0x000f220008000000 */
[----:B-1----:R-:W-:-:S13]  /*b630*/  ISETP.EQ.U32.AND P0, PT, R5, R0, PT ;  /* 0x000000000500720c */ /* 0x002fda0003f02070 */
[----:B----4-:R-:W4:Y:S04]  /*b640*/  @P0 ATOMG.E.ADD.STRONG.GPU PT, R3, [R6.64], R3 ;  /* 0x00000003060309a8 */ /* 0x010f2800081ee1c8 */
[----:B------:R-:W1:Y:S02]  /*b650*/  S2R R0, SR_LTMASK ;  /* 0x0000000000007919 */ /* 0x000e640000003900 */
[----:B-1----:R-:W-:-:S04]  /*b660*/  LOP3.LUT R0, R0, UR4, RZ, 0xc0, !PT ;  /* 0x0000000400007c12 */ /* 0x002fc8000f8ec0ff */
[----:B------:R-:W1:Y:S01]  /*b670*/  POPC R188, R0 ;  /* 0x0000000000bc7309 */ /* 0x000e620000000000 */
[----:B----4-:R-:W1:Y:S02]  /*b680*/  SHFL.IDX PT, R3, R3, R5, 0x1f ;  /* 0x00001f0503037589 */ /* 0x010e6400000e0000 */
[----:B-1----:R-:W-:-:S05]  /*b690*/  IADD3 R188, R3, c[0x0][0xc], R188 ;  /* 0x0000030003bc7a10 */ /* 0x002fca0007ffe0bc */
.L_x_4594:
[----:B------:R-:W-:Y:S05]  /*b6a0*/  BSYNC B0 ;  /* 0x0000000000007941 */ /* 0x000fea0003800000 */
.L_x_4593:
        /* <DEDUP_REMOVED lines=21> */
[----:B-1----:R-:W-:-:S02]  /*b800*/  F2FP.PACK_AB R5, R127, R126 ;  /* 0x0000007e7f05723e */ /* 0x002fc400000000ff */
[----:B----4-:R-:W-:-:S03]  /*b810*/  F2FP.PACK_AB R6, R101, R100 ;  /* 0x000000646506723e */ /* 0x010fc600000000ff */
        /* <DEDUP_REMOVED lines=101> */
.L_x_4597:
        /* <DEDUP_REMOVED lines=107> */
.L_x_4666:
[----:B------:R-:W-:Y:S05]  /*c520*/  BRA.DIV ~URZ, `(.L_x_4600) ;  /* 0x00003a727f007947 */ /* 0x000fea000b800000 */
[----:B------:R4:W2:Y:S02]  /*c530*/  SHFL.IDX PT, R0, R56, RZ, 0x181f ;  /* 0x00181fff38007589 */ /* 0x0008a400000e0000 */
.L_x_4667:
        /* <DEDUP_REMOVED lines=15> */
.L_x_4602:
[----:B------:R-:W-:Y:S05]  /*c630*/  BSYNC B0 ;  /* 0x0000000000007941 */ /* 0x000fea0003800000 */
.L_x_4601:
[----:B------:R-:W-:Y:S05]  /*c640*/  BRA.DIV ~URZ, `(.L_x_4603) ;  /* 0x000039c27f007947 */ /* 0x000fea000b800000 */
[----:B-12---:R1:W2:Y:S04]  /*c650*/  SHFL.IDX PT, R20, R7, 0x1, 0x181f ;  /* 0x00381f0007147f89 */ /* 0x0062a800000e0000 */
[----:B------:R1:W4:Y:S02]  /*c660*/  SHFL.IDX PT, R2, R56, 0x1, 0x181f ;  /* 0x00381f0038027f89 */ /* 0x00032400000e0000 */
.L_x_4668:
        /* <DEDUP_REMOVED lines=16> */
.L_x_4605:
[----:B------:R-:W-:Y:S05]  /*c770*/  BSYNC B0 ;  /* 0x0000000000007941 */ /* 0x000fea0003800000 */
.L_x_4604:
[----:B------:R-:W-:Y:S05]  /*c780*/  BRA.DIV ~URZ, `(.L_x_4606) ;  /* 0x000039427f007947 */ /* 0x000fea000b800000 */
[----:B--2---:R2:W1:Y:S02]  /*c790*/  SHFL.IDX PT, R16, R7, 0x2, 0x181f ;  /* 0x00581f0007107f89 */ /* 0x00446400000e0000 */
.L_x_4669:
[----:B------:R-:W-:Y:S05]  /*c7a0*/  BRA.DIV ~URZ, `(.L_x_4607) ;  /* 0x000039927f007947 */ /* 0x000fea000b800000 */
[----:B----4-:R4:W2:Y:S02]  /*c7b0*/  SHFL.IDX PT, R2, R56, 0x2, 0x181f ;  /* 0x00581f0038027f89 */ /* 0x0108a400000e0000 */
.L_x_4670:
        /* <DEDUP_REMOVED lines=16> */
.L_x_4609:
[----:B------:R-:W-:Y:S05]  /*c8c0*/  BSYNC B0 ;  /* 0x0000000000007941 */ /* 0x000fea0003800000 */
.L_x_4608:
[----:B------:R-:W-:Y:S05]  /*c8d0*/  BRA.DIV ~URZ, `(.L_x_4610) ;  /* 0x000038c27f007947 */ /* 0x000fea000b800000 */
[----:B-12---:R-:W1:Y:S04]  /*c8e0*/  SHFL.IDX PT, R7, R7, 0x3, 0x181f ;  /* 0x00781f0007077f89 */ /* 0x006e6800000e0000 */
[----:B----4-:R-:W2:Y:S02]  /*c8f0*/  SHFL.IDX PT, R56, R56, 0x3, 0x181f ;  /* 0x00781f0038387f89 */ /* 0x010ea400000e0000 */
.L_x_4671:
        /* <DEDUP_REMOVED lines=17> */
.L_x_4598:
        /* <DEDUP_REMOVED lines=34> */
.L_x_4672:
[----:B------:R-:W-:Y:S05]  /*cc30*/  BRA.DIV ~URZ, `(.L_x_4613) ;  /* 0x000036a27f007947 */ /* 0x000fea000b800000 */
[----:B------:R3:W4:Y:S02]  /*cc40*/  SHFL.IDX PT, R0, R149, RZ, 0x1c1f ;  /* 0x001c1fff95007589 */ /* 0x00072400000e0000 */
.L_x_4673:
        /* <DEDUP_REMOVED lines=145> */
.L_x_4615:
[----:B------:R-:W-:Y:S05]  /*d560*/  BSYNC B0 ;  /* 0x0000000000007941 */ /* 0x000fea0003800000 */
.L_x_4614:
[----:B------:R-:W-:Y:S05]  /*d570*/  BRA.DIV ~URZ, `(.L_x_4616) ;  /* 0x00002dd27f007947 */ /* 0x000fea000b800000 */
[----:B-1----:R-:W1:Y:S04]  /*d580*/  SHFL.IDX PT, R148, R148, 0x1, 0x1c1f ;  /* 0x003c1f0094947f89 */ /* 0x002e6800000e0000 */
[----:B---3--:R-:W3:Y:S02]  /*d590*/  SHFL.IDX PT, R149, R149, 0x1, 0x1c1f ;  /* 0x003c1f0095957f89 */ /* 0x008ee400000e0000 */
.L_x_4674:
        /* <DEDUP_REMOVED lines=100> */
.L_x_4596:
        /* <DEDUP_REMOVED lines=19> */
.L_x_4617:
[----:B------:R-:W-:Y:S01]  /*dd10*/  ISETP.GT.AND P0, PT, R196, 0x7f, PT ;  /* 0x0000007fc400780c */ /* 0x000fe20003f04270 */
[----:B------:R-:W-:Y:S01]  /*dd20*/  BSSY B0, `(.L_x_4618) ;  /* 0x0000034000007945 */ /* 0x000fe20003800000 */
[----:B------:R-:W-:Y:S02]  /*dd30*/  SEL R220, R220, RZ, !P2 ;  /* 0x000000ffdcdc7207 */ /* 0x000fe40005000000 */
[----:B------:R-:W-:-:S02]  /*dd40*/  SEL R7, R7, RZ, !P2 ;  /* 0x000000ff07077207 */ /* 0x000fc40005000000 */
[----:B-1---5:R-:W-:-:S07]  /*dd50*/  SHF.R.S32.HI R4, RZ, 0x1f, R0 ;  /* 0x0000001fff047819 */ /* 0x022fce0000011400 */
        /* <DEDUP_REMOVED lines=13> */
[----:B------:R-:W4:Y:S03]  /*de30*/  LDC.64 R14, c[0x0][R22+0x168] ;  /* 0x00005a00160e7b82 */ /* 0x000f260000000a00 */
[----:B------:R-:W-:-:S05]  /*de40*/  @P0 IMAD.HI.U32 R9, R2, c[0x0][0x4ec], RZ ;  /* 0x00013b0002090a27 */ /* 0x000fca00078e00ff */
[----:B------:R-:W5:Y:S01]  /*de50*/  LDC.64 R18, c[0x0][R22+0x178] ;  /* 0x00005e0016127b82 */ /* 0x000f620000000a00 */
[----:B------:R-:W-:-:S05]  /*de60*/  @P0 SHF.R.U32.HI R10, RZ, c[0x0][0x4f0], R9 ;  /* 0x00013c00ff0a0a19 */ /* 0x000fca0000011609 */
[----:B------:R-:W-:Y:S02]  /*de70*/  IMAD.MOV R9, RZ, RZ, -R10 ;  /* 0x000000ffff097224 */ /* 0x000fe400078e0a0a */
[----:B------:R-:W2:Y:S02]  /*de80*/  LDC.64 R16, c[0x0][R22+0x160] ;  /* 0x0000580016107b82 */ /* 0x000ea40000000a00 */
[----:B------:R-:W-:Y:S02]  /*de90*/  IMAD R9, R9, c[0x0][0x4e8], R2 ;  /* 0x00013a0009097a24 */ /* 0x000fe400078e0202 */
[-C--:B-1----:R-:W-:Y:S02]  /*dea0*/  IMAD R5, R21, R220.reuse, RZ ;  /* 0x000000dc15057224 */ /* 0x082fe400078e02ff */
[----:B------:R-:W-:-:S04]  /*deb0*/  IMAD.WIDE.U32 R12, R20, R220, RZ ;  /* 0x000000dc140c7225 */ /* 0x000fc800078e00ff */
        /* <DEDUP_REMOVED lines=26> */
.L_x_4619:
[----:B------:R-:W-:Y:S05]  /*e060*/  BSYNC B0 ;  /* 0x0000000000007941 */ /* 0x000fea0003800000 */
.L_x_4618:
        /* <DEDUP_REMOVED lines=37> */
.L_x_4675:
[----:B------:R-:W-:Y:S05]  /*e2c0*/  BRA.DIV ~URZ, `(.L_x_4621) ;  /* 0x000021c27f007947 */ /* 0x000fea000b800000 */
[----:B------:R1:W2:Y:S02]  /*e2d0*/  SHFL.IDX PT, R0, R7, RZ, 0x181f ;  /* 0x00181fff07007589 */ /* 0x0002a400000e0000 */
.L_x_4676:
        /* <DEDUP_REMOVED lines=16> */
.L_x_4623:
[----:B------:R-:W-:Y:S05]  /*e3e0*/  BSYNC B0 ;  /* 0x0000000000007941 */ /* 0x000fea0003800000 */
.L_x_4622:
[----:B------:R-:W-:Y:S05]  /*e3f0*/  BRA.DIV ~URZ, `(.L_x_4624) ;  /* 0x000021027f007947 */ /* 0x000fea000b800000 */
[----:B----4-:R4:W1:Y:S04]  /*e400*/  SHFL.IDX PT, R9, R8, 0x1, 0x181f ;  /* 0x00381f0008097f89 */ /* 0x01086800000e0000 */
[----:B--2---:R4:W2:Y:S02]  /*e410*/  SHFL.IDX PT, R0, R7, 0x1, 0x181f ;  /* 0x00381f0007007f89 */ /* 0x0048a400000e0000 */
.L_x_4677:
        /* <DEDUP_REMOVED lines=16> */
.L_x_4626:
[----:B------:R-:W-:Y:S05]  /*e520*/  BSYNC B0 ;  /* 0x0000000000007941 */ /* 0x000fea0003800000 */
.L_x_4625:
[----:B------:R-:W-:Y:S05]  /*e530*/  BRA.DIV ~URZ, `(.L_x_4627) ;  /* 0x000020927f007947 */ /* 0x000fea000b800000 */
[----:B-1----:R1:W3:Y:S02]  /*e540*/  SHFL.IDX PT, R9, R8, 0x2, 0x181f ;  /* 0x00581f0008097f89 */ /* 0x0022e400000e0000 */
.L_x_4678:
[----:B------:R-:W-:Y:S05]  /*e550*/  BRA.DIV ~URZ, `(.L_x_4628) ;  /* 0x000020e27f007947 */ /* 0x000fea000b800000 */
[----:B--2---:R2:W1:Y:S02]  /*e560*/  SHFL.IDX PT, R0, R7, 0x2, 0x181f ;  /* 0x00581f0007007f89 */ /* 0x00446400000e0000 */
.L_x_4679:
        /* <DEDUP_REMOVED lines=16> */
.L_x_4630:
[----:B------:R-:W-:Y:S05]  /*e670*/  BSYNC B0 ;  /* 0x0000000000007941 */ /* 0x000fea0003800000 */
.L_x_4629:
[----:B------:R-:W-:Y:S05]  /*e680*/  BRA.DIV ~URZ, `(.L_x_4631) ;  /* 0x000020227f007947 */ /* 0x000fea000b800000 */
[----:B-1--4-:R-:W1:Y:S04]  /*e690*/  SHFL.IDX PT, R8, R8, 0x3, 0x181f ;  /* 0x00781f0008087f89 */ /* 0x012e6800000e0000 */
[----:B--2---:R-:W2:Y:S02]  /*e6a0*/  SHFL.IDX PT, R7, R7, 0x3, 0x181f ;  /* 0x00781f0007077f89 */ /* 0x004ea400000e0000 */
.L_x_4680:
        /* <DEDUP_REMOVED lines=15> */
.L_x_4611:
[----:B------:R-:W-:Y:S05]  /*e7a0*/  BSYNC B1 ;  /* 0x0000000000017941 */ /* 0x000fea0003800000 */
.L_x_4595:
        /* <DEDUP_REMOVED lines=11> */
.L_x_4681:
[----:B------:R-:W-:Y:S05]  /*e860*/  BRA.DIV ~URZ, `(.L_x_4634) ;  /* 0x00001f827f007947 */ /* 0x000fea000b800000 */
[----:B-1----:R-:W1:Y:S02]  /*e870*/  SHFL.IDX PT, R3, R3, 0x1, 0x1f ;  /* 0x00201f0003037f89 */ /* 0x002e6400000e0000 */
.L_x_4682:
        /* <DEDUP_REMOVED lines=18> */
.L_x_4683:
        /* <DEDUP_REMOVED lines=16> */
.L_x_4684:
[----:B----4-:R-:W-:Y:S01]  /*eaa0*/  IMAD R0, R0, c[0x0][0x538], RZ ;  /* 0x00014e0000007a24 */ /* 0x010fe200078e02ff */
[----:B------:R-:W-:Y:S04]  /*eab0*/  BSSY B1, `(.L_x_4637) ;  /* 0x00000ba000017945 */ /* 0x000fe80003800000 */
[----:B-1----:R-:W-:-:S04]  /*eac0*/  IADD3 R188, R0, R3, RZ ;  /* 0x0000000300bc7210 */ /* 0x002fc80007ffe0ff */
[----:B--2---:R-:W-:-:S13]  /*ead0*/  ISETP.GT.AND P6, PT, R188, R7, PT ;  /* 0x00000007bc00720c */ /* 0x004fda0003fc4270 */
[----:B------:R-:W-:Y:S05]  /*eae0*/  @P6 BRA `(.L_x_4638) ;  /* 0x0000024000006947 */ /* 0x000fea0003800000 */
.L_x_4642:
        /* <DEDUP_REMOVED lines=16> */
.L_x_4685:
        /* <DEDUP_REMOVED lines=16> */
.L_x_4686:
[----:B--2---:R-:W-:-:S05]  /*ecf0*/  IMAD R0, R0, c[0x0][0x538], RZ ;  /* 0x00014e0000007a24 */ /* 0x004fca00078e02ff */
[----:B------:R-:W-:-:S04]  /*ed00*/  IADD3 R188, R0, R188, RZ ;  /* 0x000000bc00bc7210 */ /* 0x000fc80007ffe0ff */
[----:B------:R-:W-:-:S13]  /*ed10*/  ISETP.GT.AND P6, PT, R188, R7, PT ;  /* 0x00000007bc00720c */ /* 0x000fda0003fc4270 */
[----:B-1----:R-:W-:Y:S05]  /*ed20*/  @!P6 BRA `(.L_x_4642) ;  /* 0xfffffdc00000e947 */ /* 0x002fea000383ffff */
.L_x_4638:
[----:B------:R-:W-:-:S05]  /*ed30*/  IADD3 R188, -R0, R188, RZ ;  /* 0x000000bc00bc7210 */ /* 0x000fca0007ffe1ff */
[----:B------:R-:W-:-:S05]  /*ed40*/  IMAD R0, R9, c[0x0][0x538], R188 ;  /* 0x00014e0009007a24 */ /* 0x000fca00078e02bc */
[----:B------:R-:W-:Y:S01]  /*ed50*/  ISETP.GT.AND P0, PT, R0, R7, PT ;  /* 0x000000070000720c */ /* 0x000fe20003f04270 */
[----:B------:R-:W-:-:S12]  /*ed60*/  BRA.DIV ~URZ, `(.L_x_4643) ;  /* 0x00001f127f007947 */ /* 0x000fd8000b800000 */
[----:B------:R-:W-:-:S04]  /*ed70*/  VOTE.ANY R8, PT, !P0 ;  /* 0x0000000000087806 */ /* 0x000fc800040e0100 */
.L_x_4687:
[----:B------:R-:W1:Y:S02]  /*ed80*/  POPC R12, R8 ;  /* 0x00000008000c7309 */ /* 0x000e640000000000 */
[----:B-1----:R-:W-:Y:S01]  /*ed90*/  IADD3 R191, R12, R191, RZ ;  /* 0x000000bf0cbf7210 */ /* 0x002fe20007ffe0ff */
[----:B------:R-:W-:Y:S05]  /*eda0*/  BRA.DIV ~URZ, `(.L_x_4644) ;  /* 0x00001f127f007947 */ /* 0x000fea000b800000 */
[----:B------:R1:W2:Y:S04]  /*edb0*/  SHFL.IDX PT, R189, R189, R12, 0x1f ;  /* 0x00001f0cbdbd7589 */ /* 0x0002a800000e0000 */
[----:B------:R1:W4:Y:S02]  /*edc0*/  SHFL.IDX PT, R3, R11, R12, 0x1f ;  /* 0x00001f0c0b037589 */ /* 0x00032400000e0000 */
.L_x_4688:
[----:B------:R-:W-:Y:S01]  /*edd0*/  ISETP.NE.AND P0, PT, R8, RZ, PT ;  /* 0x000000ff0800720c */ /* 0x000fe20003f05270 */
[----:B------:R-:W-:-:S12]  /*ede0*/  BSSY B0, `(.L_x_4645) ;  /* 0x0000005000007945 */ /* 0x000fd80003800000 */
[----:B------:R-:W-:Y:S05]  /*edf0*/  @!P0 BRA `(.L_x_4646) ;  /* 0x0000003000008947 */ /* 0x000fea0003800000 */
[----:B------:R-:W-:Y:S01]  /*ee00*/  IADD3 R4, R12, -0x1, RZ ;  /* 0xffffffff0c047810 */ /* 0x000fe20007ffe0ff */
[----:B------:R-:W-:Y:S05]  /*ee10*/  BRA.DIV ~URZ, `(.L_x_4647) ;  /* 0x00001f727f007947 */ /* 0x000fea000b800000 */
[----:B------:R1:W3:Y:S02]  /*ee20*/  SHFL.IDX PT, R10, R9, R4, 0x1f ;  /* 0x00001f04090a7589 */ /* 0x0002e400000e0000 */
.L_x_4646:
[----:B------:R-:W-:Y:S05]  /*ee30*/  BSYNC B0 ;  /* 0x0000000000007941 */ /* 0x000fea0003800000 */
.L_x_4645:
        /* <DEDUP_REMOVED lines=60> */
.L_x_4649:
        /* <DEDUP_REMOVED lines=61> */
.L_x_4650:
[----:B------:R-:W-:Y:S05]  /*f5d0*/  BSYNC B0 ;  /* 0x0000000000007941 */ /* 0x000fea0003800000 */
.L_x_4648:
[----:B------:R-:W-:-:S04]  /*f5e0*/  LOP3.LUT R2, RZ, R2, RZ, 0x33, !PT ;  /* 0x00000002ff027212 */ /* 0x000fc800078e33ff */
[----:B------:R-:W-:Y:S01]  /*f5f0*/  IADD3 R189, R2, R189, RZ ;  /* 0x000000bd02bd7210 */ /* 0x000fe20007ffe0ff */
[----:B------:R-:W-:Y:S05]  /*f600*/  BRA `(.L_x_4651) ;  /* 0x0000004000007947 */ /* 0x000fea0003800000 */
.L_x_4639:
[----:B------:R-:W-:Y:S01]  /*f610*/  IMAD.MOV.U32 R188, RZ, RZ, R7 ;  /* 0x000000ffffbc7224 */ /* 0x000fe200078e0007 */
[----:B------:R-:W-:Y:S01]  /*f620*/  MOV R190, RZ ;  /* 0x000000ff00be7202 */ /* 0x000fe20000000f00 */
[----:B------:R-:W-:Y:S01]  /*f630*/  IMAD.MOV.U32 R189, RZ, RZ, RZ ;  /* 0x000000ffffbd7224 */ /* 0x000fe200078e00ff */
[----:B------:R-:W-:Y:S02]  /*f640*/  MOV R191, c[0x0][0x53c] ;  /* 0x00014f0000bf7a02 */ /* 0x000fe40000000f00 */
.L_x_4651:
[----:B------:R-:W-:Y:S05]  /*f650*/  BSYNC B1 ;  /* 0x0000000000017941 */ /* 0x000fea0003800000 */
.L_x_4637:
[----:B------:R-:W-:Y:S01]  /*f660*/  WARPSYNC 0xffffffff ;  /* 0xffffffff00007948 */ /* 0x000fe20003800000 */
[----:B------:R-:W-:Y:S01]  /*f670*/  BAR.SYNC.DEFER_BLOCKING 0x4, 0x100 ;  /* 0x0104000000007b1d */ /* 0x000fe20000010000 */
[----:B------:R-:W-:-:S13]  /*f680*/  ISETP.NE.AND P0, PT, R6, RZ, PT ;  /* 0x000000ff0600720c */ /* 0x000fda0003f05270 */
[----:B------:R1:W-:Y:S04]  /*f690*/  @!P0 STS.128 [0x24100], R188 ;  /* 0x024100bcff008388 */ /* 0x0003e80000000c00 */
[----:B------:R-:W-:Y:S06]  /*f6a0*/  BAR.ARV 0x5, 0x100 ;  /* 0x0144000000007b1d */ /* 0x000fec0000002000 */
.L_x_4632:
[----:B----4-:R-:W-:-:S13]  /*f6b0*/  ISETP.GE.AND P0, PT, R191, c[0x0][0x53c], PT ;  /* 0x00014f00bf007a0c */ /* 0x010fda0003f06270 */
[----:B-123--:R-:W-:Y:S01]  /*f6c0*/  @P0 CALL.REL.NOINC `(.L_x_4652) ;  /* 0x0000001000000944 */ /* 0x00efe20003c00000 */
[----:B------:R-:W-:Y:S05]  /*f6d0*/  BRA `(.L_x_4653) ;  /* 0xffff1f6000007947 */ /* 0x000fea000383ffff */
.L_x_4652:
[----:B------:R-:W-:Y:S05]  /*f6e0*/  EXIT ;  /* 0x000000000000794d */ /* 0x000fea0003800000 */
.L_x_4551:
[----:B------:R-:W-:Y:S01]  /*f6f0*/  IMAD.MOV.U32 R9, RZ, RZ, R8 ;  /* 0x000000ffff097224 */ /* 0x000fe200078e0008 */
[----:B------:R-:W-:Y:S02]  /*f700*/  MOV R2, 0x1 ;  /* 0x0000000100027802 */ /* 0x000fe40000000f00 */
[----:B------:R-:W-:Y:S02]  /*f710*/  MOV R0, 0xf730 ;  /* 0x0000f73000007802 */ /* 0x000fe40000000f00 */
[----:B------:R-:W-:Y:S05]  /*f720*/  CALL.REL.NOINC `($__internal_98_$__cuda_sm70_shflsync_up_p) ;  /* 0x0000176000007944 */ /* 0x000fea0003c00000 */
[----:B--2---:R-:W-:Y:S01]  /*f730*/  MOV R0, R2 ;  /* 0x0000000200007202 */ /* 0x004fe20000000f00 */
[----:B-1----:R-:W-:Y:S05]  /*f740*/  BRA `(.L_x_4654) ;  /* 0xffff0d2000007947 */ /* 0x002fea000383ffff */
.L_x_4552:
[----:B------:R-:W-:Y:S01]  /*f750*/  IMAD.MOV.U32 R9, RZ, RZ, R8 ;  /* 0x000000ffff097224 */ /* 0x000fe200078e0008 */
[----:B------:R-:W-:Y:S02]  /*f760*/  MOV R2, 0x2 ;  /* 0x0000000200027802 */ /* 0x000fe40000000f00 */
[----:B------:R-:W-:Y:S02]  /*f770*/  MOV R0, 0xf790 ;  /* 0x0000f79000007802 */ /* 0x000fe40000000f00 */
[----:B------:R-:W-:Y:S05]  /*f780*/  CALL.REL.NOINC `($__internal_98_$__cuda_sm70_shflsync_up_p) ;  /* 0x0000170000007944 */ /* 0x000fea0003c00000 */
[----:B-12---:R-:W-:Y:S01]  /*f790*/  SEL R9, R2, RZ, P4 ;  /* 0x000000ff02097207 */ /* 0x006fe20002000000 */
[----:B------:R-:W-:Y:S01]  /*f7a0*/  IMAD.MOV.U32 R2, RZ, RZ, 0x4 ;  /* 0x00000004ff027424 */ /* 0x000fe200078e00ff */
[----:B------:R-:W-:-:S03]  /*f7b0*/  MOV R0, 0xf7e0 ;  /* 0x0000f7e000007802 */ /* 0x000fc60000000f00 */
[----:B------:R-:W-:Y:S02]  /*f7c0*/  IMAD.IADD R9, R8, 0x1, R9 ;  /* 0x0000000108097824 */ /* 0x000fe400078e0209 */
[----:B------:R-:W-:Y:S05]  /*f7d0*/  CALL.REL.NOINC `($__internal_98_$__cuda_sm70_shflsync_up_p) ;  /* 0x000016b000007944 */ /* 0x000fea0003c00000 */
[----:B--2---:R-:W-:Y:S02]  /*f7e0*/  SEL R2, R2, RZ, P3 ;  /* 0x000000ff02027207 */ /* 0x004fe40001800000 */
[----:B------:R-:W-:-:S03]  /*f7f0*/  MOV R0, 0xf830 ;  /* 0x0000f83000007802 */ /* 0x000fc60000000f00 */
[----:B-1----:R-:W-:Y:S02]  /*f800*/  IMAD.IADD R9, R9, 0x1, R2 ;  /* 0x0000000109097824 */ /* 0x002fe400078e0202 */
[----:B------:R-:W-:Y:S02]  /*f810*/  IMAD.MOV.U32 R2, RZ, RZ, 0x8 ;  /* 0x00000008ff027424 */ /* 0x000fe400078e00ff */
[----:B------:R-:W-:Y:S05]  /*f820*/  CALL.REL.NOINC `($__internal_98_$__cuda_sm70_shflsync_up_p) ;  /* 0x0000166000007944 */ /* 0x000fea0003c00000 */
[----:B--2---:R-:W-:Y:S02]  /*f830*/  SEL R2, R2, RZ, P2 ;  /* 0x000000ff02027207 */ /* 0x004fe40001000000 */
[----:B------:R-:W-:-:S03]  /*f840*/  MOV R0, 0xf880 ;  /* 0x0000f88000007802 */ /* 0x000fc60000000f00 */
[----:B-1----:R-:W-:Y:S02]  /*f850*/  IMAD.IADD R9, R9, 0x1, R2 ;  /* 0x0000000109097824 */ /* 0x002fe400078e0202 */
[----:B------:R-:W-:Y:S02]  /*f860*/  IMAD.MOV.U32 R2, RZ, RZ, 0x10 ;  /* 0x00000010ff027424 */ /* 0x000fe400078e00ff */
[----:B------:R-:W-:Y:S05]  /*f870*/  CALL.REL.NOINC `($__internal_98_$__cuda_sm70_shflsync_up_p) ;  /* 0x0000161000007944 */ /* 0x000fea0003c00000 */
[----:B--2---:R-:W-:Y:S01]  /*f880*/  SEL R2, R2, RZ, P1 ;  /* 0x000000ff02027207 */ /* 0x004fe20000800000 */
[----:B------:R-:W-:Y:S01]  /*f890*/  IMAD.MOV.U32 R4, RZ, RZ, 0x1f ;  /* 0x0000001fff047424 */ /* 0x000fe200078e00ff */
[----:B------:R-:W-:-:S03]  /*f8a0*/  MOV R0, 0xf8f0 ;  /* 0x0000f8f000007802 */ /* 0x000fc60000000f00 */
[----:B-1----:R-:W-:Y:S01]  /*f8b0*/  IMAD.IADD R9, R9, 0x1, R2 ;  /* 0x0000000109097824 */ /* 0x002fe200078e0202 */
[----:B------:R-:W-:-:S03]  /*f8c0*/  MOV R2, 0x1f ;  /* 0x0000001f00027802 */ /* 0x000fc60000000f00 */
[----:B------:R-:W-:Y:S02]  /*f8d0*/  IMAD.MOV.U32 R5, RZ, RZ, R9 ;  /* 0x000000ffff057224 */ /* 0x000fe400078e0009 */
[----:B------:R-:W-:Y:S05]  /*f8e0*/  CALL.REL.NOINC `($__internal_97_$__cuda_sm70_shflsync_idx_p) ;  /* 0x0000155000007944 */ /* 0x000fea0003c00000 */
[----:B------:R-:W-:Y:S05]  /*f8f0*/  BRA `(.L_x_4655) ;  /* 0xffff0c7000007947 */ /* 0x000fea000383ffff */
.L_x_4554:
[----:B------:R-:W-:Y:S02]  /*f900*/  SEL R2, RZ, 0x1, P0 ;  /* 0x00000001ff027807 */ /* 0x000fe40000000000 */
[----:B------:R-:W-:Y:S02]  /*f910*/  MOV R0, 0xf930 ;  /* 0x0000f93000007802 */ /* 0x000fe40000000f00 */
[----:B------:R-:W-:Y:S05]  /*f920*/  CALL.REL.NOINC `($__internal_99_$__cuda_sm70_votesync_ballot) ;  /* 0x000015b000007944 */ /* 0x000fea0003c00000 */
[----:B------:R-:W-:Y:S05]  /*f930*/  BRA `(.L_x_4656) ;  /* 0xffff0cc000007947 */ /* 0x000fea000383ffff */
.L_x_4555:
[----:B------:R-:W-:Y:S01]  /*f940*/  IMAD.MOV.U32 R5, RZ, RZ, R10 ;  /* 0x000000ffff057224 */ /* 0x000fe200078e000a */
[----:B------:R-:W-:Y:S01]  /*f950*/  MOV R4, R3 ;  /* 0x0000000300047202 */ /* 0x000fe20000000f00 */
[----:B------:R-:W-:Y:S01]  /*f960*/  IMAD.MOV.U32 R2, RZ, RZ, 0x1f ;  /* 0x0000001fff027424 */ /* 0x000fe200078e00ff */
[----:B------:R-:W-:Y:S02]  /*f970*/  MOV R0, 0xf990 ;  /* 0x0000f99000007802 */ /* 0x000fe40000000f00 */
[----:B------:R-:W-:Y:S05]  /*f980*/  CALL.REL.NOINC `($__internal_97_$__cuda_sm70_shflsync_idx_p) ;  /* 0x000014b000007944 */ /* 0x000fea0003c00000 */
[----:B------:R-:W-:Y:S01]  /*f990*/  IMAD.MOV.U32 R10, RZ, RZ, R2 ;  /* 0x000000ffff0a7224 */ /* 0x000fe200078e0002 */
[----:B------:R-:W-:Y:S01]  /*f9a0*/  MOV R5, R7 ;  /* 0x0000000700057202 */ /* 0x000fe20000000f00 */
[----:B------:R-:W-:Y:S01]  /*f9b0*/  IMAD.MOV.U32 R11, RZ, RZ, RZ ;  /* 0x000000ffff0b7224 */ /* 0x000fe200078e00ff */
[----:B------:R-:W-:Y:S01]  /*f9c0*/  MOV R4, R3 ;  /* 0x0000000300047202 */ /* 0x000fe20000000f00 */
[----:B------:R-:W-:Y:S01]  /*f9d0*/  IMAD.MOV.U32 R2, RZ, RZ, 0x1f ;  /* 0x0000001fff027424 */ /* 0x000fe200078e00ff */
[----:B------:R-:W-:-:S02]  /*f9e0*/  MOV R0, 0xfa00 ;  /* 0x0000fa0000007802 */ /* 0x000fc40000000f00 */
[----:B------:R-:W-:Y:S05]  /*f9f0*/  CALL.REL.NOINC `($__internal_97_$__cuda_sm70_shflsync_idx_p) ;  /* 0x0000144000007944 */ /* 0x000fea0003c00000 */
[----:B------:R-:W-:Y:S01]  /*fa00*/  MOV R7, R2 ;  /* 0x0000000200077202 */ /* 0x000fe20000000f00 */
[----:B------:R-:W-:Y:S05]  /*fa10*/  BRA `(.L_x_4657) ;  /* 0xffff0c4000007947 */ /* 0x000fea000383ffff */
.L_x_4558:
[----:B------:R-:W-:Y:S01]  /*fa20*/  IMAD.MOV.U32 R5, RZ, RZ, R9 ;  /* 0x000000ffff057224 */ /* 0x000fe200078e0009 */
[----:B------:R-:W-:Y:S01]  /*fa30*/  MOV R4, R3 ;  /* 0x0000000300047202 */ /* 0x000fe20000000f00 */
[----:B------:R-:W-:Y:S01]  /*fa40*/  IMAD.MOV.U32 R2, RZ, RZ, 0x1f ;  /* 0x0000001fff027424 */ /* 0x000fe200078e00ff */
[----:B------:R-:W-:-:S02]  /*fa50*/  MOV R0, 0xfa70 ;  /* 0x0000fa7000007802 */ /* 0x000fc40000000f00 */
[----:B--23--:R-:W-:Y:S05]  /*fa60*/  CALL.REL.NOINC `($__internal_97_$__cuda_sm70_shflsync_idx_p) ;  /* 0x000013d000007944 */ /* 0x00cfea0003c00000 */
[----:B------:R-:W-:Y:S01]  /*fa70*/  MOV R11, R2 ;  /* 0x00000002000b7202 */ /* 0x000fe20000000f00 */
[----:B------:R-:W-:Y:S05]  /*fa80*/  BRA `(.L_x_4557) ;  /* 0xffff0c3000007947 */ /* 0x000fea000383ffff */
.L_x_4569:
[----:B------:R-:W-:Y:S01]  /*fa90*/  IMAD.MOV.U32 R5, RZ, RZ, R8 ;  /* 0x000000ffff057224 */ /* 0x000fe200078e0008 */
[----:B------:R-:W-:Y:S01]  /*faa0*/  MOV R4, RZ ;  /* 0x000000ff00047202 */ /* 0x000fe20000000f00 */
[----:B------:R-:W-:Y:S01]  /*fab0*/  IMAD.MOV.U32 R2, RZ, RZ, 0x181f ;  /* 0x0000181fff027424 */ /* 0x000fe200078e00ff */
[----:B------:R-:W-:-:S02]  /*fac0*/  MOV R0, 0xfae0 ;  /* 0x0000fae000007802 */ /* 0x000fc40000000f00 */
[----:B------:R-:W-:Y:S05]  /*fad0*/  CALL.REL.NOINC `($__internal_97_$__cuda_sm70_shflsync_idx_p) ;  /* 0x0000136000007944 */ /* 0x000fea0003c00000 */
[----:B------:R-:W-:Y:S01]  /*fae0*/  MOV R10, R2 ;  /* 0x00000002000a7202 */ /* 0x000fe20000000f00 */
[----:B------:R-:W-:Y:S05]  /*faf0*/  BRA `(.L_x_4658) ;  /* 0xffff29e000007947 */ /* 0x000fea000383ffff */
.L_x_4570:
[----:B------:R-:W-:Y:S01]  /*fb00*/  IMAD.MOV.U32 R5, RZ, RZ, R9 ;  /* 0x000000ffff057224 */ /* 0x000fe200078e0009 */
[----:B------:R-:W-:Y:S01]  /*fb10*/  MOV R4, RZ ;  /* 0x000000ff00047202 */ /* 0x000fe20000000f00 */
[----:B------:R-:W-:Y:S01]  /*fb20*/  IMAD.MOV.U32 R2, RZ, RZ, 0x181f ;  /* 0x0000181fff027424 */ /* 0x000fe200078e00ff */
[----:B------:R-:W-:-:S02]  /*fb30*/  MOV R0, 0xfb50 ;  /* 0x0000fb5000007802 */ /* 0x000fc40000000f00 */
[----:B-12---:R-:W-:Y:S05]  /*fb40*/  CALL.REL.NOINC `($__internal_97_$__cuda_sm70_shflsync_idx_p) ;  /* 0x000012f000007944 */ /* 0x006fea0003c00000 */
[----:B------:R-:W-:Y:S01]  /*fb50*/  MOV R0, R2 ;  /* 0x0000000200007202 */ /* 0x000fe20000000f00 */
[----:B------:R-:W-:Y:S05]  /*fb60*/  BRA `(.L_x_4659) ;  /* 0xffff299000007947 */ /* 0x000fea000383ffff */
.L_x_4573:
[----:B--2---:R-:W-:Y:S01]  /*fb70*/  IMAD.MOV.U32 R5, RZ, RZ, R8 ;  /* 0x000000ffff057224 */ /* 0x004fe200078e0008 */
[----:B------:R-:W-:Y:S01]  /*fb80*/  MOV R4, 0x1 ;  /* 0x0000000100047802 */ /* 0x000fe20000000f00 */
[----:B------:R-:W-:Y:S01]  /*fb90*/  IMAD.MOV.U32 R2, RZ, RZ, 0x181f ;  /* 0x0000181fff027424 */ /* 0x000fe200078e00ff */
[----:B----4-:R-:W-:-:S02]  /*fba0*/  MOV R0, 0xfbc0 ;  /* 0x0000fbc000007802 */ /* 0x010fc40000000f00 */
[----:B-1-3--:R-:W-:Y:S05]  /*fbb0*/  CALL.REL.NOINC `($__internal_97_$__cuda_sm70_shflsync_idx_p) ;  /* 0x0000128000007944 */ /* 0x00afea0003c00000 */
[----:B------:R-:W-:Y:S01]  /*fbc0*/  IMAD.MOV.U32 R10, RZ, RZ, R2 ;  /* 0x000000ffff0a7224 */ /* 0x000fe200078e0002 */
[----:B------:R-:W-:Y:S01]  /*fbd0*/  MOV R4, 0x1 ;  /* 0x0000000100047802 */ /* 0x000fe20000000f00 */
[----:B------:R-:W-:Y:S01]  /*fbe0*/  IMAD.MOV.U32 R5, RZ, RZ, R9 ;  /* 0x000000ffff057224 */ /* 0x000fe200078e0009 */
[----:B------:R-:W-:-:S02]  /*fbf0*/  MOV R2, 0x181f ;  /* 0x0000181f00027802 */ /* 0x000fc40000000f00 */
[----:B------:R-:W-:Y:S02]  /*fc00*/  MOV R0, 0xfc20 ;  /* 0x0000fc2000007802 */ /* 0x000fe40000000f00 */
[----:B------:R-:W-:Y:S05]  /*fc10*/  CALL.REL.NOINC `($__internal_97_$__cuda_sm70_shflsync_idx_p) ;  /* 0x0000122000007944 */ /* 0x000fea0003c00000 */
[----:B------:R-:W-:Y:S05]  /*fc20*/  BRA `(.L_x_4660) ;  /* 0xffff2a1000007947 */ /* 0x000fea000383ffff */
.L_x_4576:
[----:B-1----:R-:W-:Y:S01]  /*fc30*/  IMAD.MOV.U32 R5, RZ, RZ, R8 ;  /* 0x000000ffff057224 */ /* 0x002fe200078e0008 */
[----:B------:R-:W-:Y:S01]  /*fc40*/  MOV R4, 0x2 ;  /* 0x0000000200047802 */ /* 0x000fe20000000f00 */
[----:B---3--:R-:W-:Y:S01]  /*fc50*/  IMAD.MOV.U32 R2, RZ, RZ, 0x181f ;  /* 0x0000181fff027424 */ /* 0x008fe200078e00ff */
[----:B------:R-:W-:Y:S02]  /*fc60*/  MOV R0, 0xfc80 ;  /* 0x0000fc8000007802 */ /* 0x000fe40000000f00 */
[----:B--2---:R-:W-:Y:S05]  /*fc70*/  CALL.REL.NOINC `($__internal_97_$__cuda_sm70_shflsync_idx_p) ;  /* 0x000011c000007944 */ /* 0x004fea0003c00000 */
[----:B------:R-:W-:Y:S01]  /*fc80*/  MOV R10, R2 ;  /* 0x00000002000a7202 */ /* 0x000fe20000000f00 */
[----:B------:R-:W-:Y:S05]  /*fc90*/  BRA `(.L_x_4661) ;  /* 0xffff2ad000007947 */ /* 0x000fea000383ffff */
.L_x_4577:
[----:B------:R-:W-:Y:S01]  /*fca0*/  IMAD.MOV.U32 R5, RZ, RZ, R9 ;  /* 0x000000ffff057224 */ /* 0x000fe200078e0009 */
[----:B------:R-:W-:Y:S01]  /*fcb0*/  MOV R4, 0x2 ;  /* 0x0000000200047802 */ /* 0x000fe20000000f00 */
[----:B---3--:R-:W-:Y:S01]  /*fcc0*/  IMAD.MOV.U32 R2, RZ, RZ, 0x181f ;  /* 0x0000181fff027424 */ /* 0x008fe200078e00ff */
[----:B------:R-:W-:Y:S02]  /*fcd0*/  MOV R0, 0xfcf0 ;  /* 0x0000fcf000007802 */ /* 0x000fe40000000f00 */
[----:B-12-4-:R-:W-:Y:S05]  /*fce0*/  CALL.REL.NOINC `($__internal_97_$__cuda_sm70_shflsync_idx_p) ;  /* 0x0000115000007944 */ /* 0x016fea0003c00000 */
[----:B------:R-:W-:Y:S05]  /*fcf0*/  BRA `(.L_x_4662) ;  /* 0xffff2a9000007947 */ /* 0x000fea000383ffff */
.L_x_4580:
[----:B-1----:R-:W-:Y:S01]  /*fd00*/  IMAD.MOV.U32 R5, RZ, RZ, R8 ;  /* 0x000000ffff057224 */ /* 0x002fe200078e0008 */
[----:B------:R-:W-:Y:S01]  /*fd10*/  MOV R4, 0x3 ;  /* 0x0000000300047802 */ /* 0x000fe20000000f00 */
[----:B------:R-:W-:Y:S01]  /*fd20*/  IMAD.MOV.U32 R2, RZ, RZ, 0x181f ;  /* 0x0000181fff027424 */ /* 0x000fe200078e00ff */
[----:B------:R-:W-:-:S02]  /*fd30*/  MOV R0, 0xfd50 ;  /* 0x0000fd5000007802 */ /* 0x000fc40000000f00 */
[----:B--234-:R-:W-:Y:S05]  /*fd40*/  CALL.REL.NOINC `($__internal_97_$__cuda_sm70_shflsync_idx_p) ;  /* 0x000010f000007944 */ /* 0x01cfea0003c00000 */
[----:B------:R-:W-:Y:S01]  /*fd50*/  IMAD.MOV.U32 R8, RZ, RZ, R2 ;  /* 0x000000ffff087224 */ /* 0x000fe200078e0002 */
[----:B------:R-:W-:Y:S01]  /*fd60*/  MOV R4, 0x3 ;  /* 0x0000000300047802 */ /* 0x000fe20000000f00 */
[----:B------:R-:W-:Y:S01]  /*fd70*/  IMAD.MOV.U32 R5, RZ, RZ, R9 ;  /* 0x000000ffff057224 */ /* 0x000fe200078e0009 */
[----:B------:R-:W-:-:S02]  /*fd80*/  MOV R2, 0x181f ;  /* 0x0000181f00027802 */ /* 0x000fc40000000f00 */
[----:B------:R-:W-:Y:S02]  /*fd90*/  MOV R0, 0xfdb0 ;  /* 0x0000fdb000007802 */ /* 0x000fe40000000f00 */
[----:B------:R-:W-:Y:S05]  /*fda0*/  CALL.REL.NOINC `($__internal_97_$__cuda_sm70_shflsync_idx_p) ;  /* 0x0000109000007944 */ /* 0x000fea0003c00000 */
[----:B------:R-:W-:Y:S01]  /*fdb0*/  MOV R9, R2 ;  /* 0x0000000200097202 */ /* 0x000fe20000000f00 */
[----:B------:R-:W-:Y:S05]  /*fdc0*/  BRA `(.L_x_4663) ;  /* 0xffff2b0000007947 */ /* 0x000fea000383ffff */
.L_x_4591:
[----:B-1----:R-:W-:Y:S01]  /*fdd0*/  IMAD.MOV.U32 R8, RZ, RZ, R232 ;  /* 0x000000ffff087224 */ /* 0x002fe200078e00e8 */
[----:B------:R-:W-:Y:S02]  /*fde0*/  MOV R7, 0x2 ;  /* 0x0000000200077802 */ /* 0x000fe40000000f00 */
[----:B------:R-:W-:Y:S02]  /*fdf0*/  MOV R6, 0xfe10 ;  /* 0x0000fe1000067802 */ /* 0x000fe40000000f00 */
[----:B------:R-:W-:Y:S05]  /*fe00*/  CALL.REL.NOINC `($__internal_96_$__cuda_sm70_shflsync_bfly_p) ;  /* 0x00000fe000007944 */ /* 0x000fea0003c00000 */
[----:B------:R-:W-:Y:S01]  /*fe10*/  MOV R3, R7 ;  /* 0x0000000700037202 */ /* 0x000fe20000000f00 */
[----:B------:R-:W-:Y:S05]  /*fe20*/  BRA `(.L_x_4664) ;  /* 0xffffafc000007947 */ /* 0x000fea000383ffff */
.L_x_4592:
[----:B-1----:R-:W-:Y:S01]  /*fe30*/  IMAD.MOV.U32 R8, RZ, RZ, R3 ;  /* 0x000000ffff087224 */ /* 0x002fe200078e0003 */
[----:B------:R-:W-:Y:S02]  /*fe40*/  MOV R7, 0x1 ;  /* 0x0000000100077802 */ /* 0x000fe40000000f00 */
[----:B------:R-:W-:Y:S02]  /*fe50*/  MOV R6, 0xfe70 ;  /* 0x0000fe7000067802 */ /* 0x000fe40000000f00 */
[----:B--2---:R-:W-:Y:S05]  /*fe60*/  CALL.REL.NOINC `($__internal_96_$__cuda_sm70_shflsync_bfly_p) ;  /* 0x00000f8000007944 */ /* 0x004fea0003c00000 */
[----:B------:R-:W-:Y:S01]  /*fe70*/  FADD.FTZ R3, R3, R7 ;  /* 0x0000000703037221 */ /* 0x000fe20000010000 */
[----:B------:R-:W-:Y:S02]  /*fe80*/  MOV R8, R229 ;  /* 0x000000e500087202 */ /* 0x000fe40000000f00 */
[----:B------:R-:W-:-:S02]  /*fe90*/  MOV R7, 0x2 ;  /* 0x0000000200077802 */ /* 0x000fc40000000f00 */
[----:B------:R-:W-:Y:S02]  /*fea0*/  MOV R6, 0xfec0 ;  /* 0x0000fec000067802 */ /* 0x000fe40000000f00 */
[----:B------:R-:W-:Y:S05]  /*feb0*/  CALL.REL.NOINC `($__internal_96_$__cuda_sm70_shflsync_bfly_p) ;  /* 0x00000f3000007944 */ /* 0x000fea0003c00000 */
[----:B------:R-:W-:Y:S01]  /*fec0*/  FADD.FTZ R229, R229, R7 ;  /* 0x00000007e5e57221 */ /* 0x000fe20000010000 */
[----:B------:R-:W-:Y:S02]  /*fed0*/  MOV R7, 0x1 ;  /* 0x0000000100077802 */ /* 0x000fe40000000f00 */
[----:B------:R-:W-:Y:S02]  /*fee0*/  MOV R6, 0xff10 ;  /* 0x0000ff1000067802 */ /* 0x000fe40000000f00 */
[----:B------:R-:W-:Y:S02]  /*fef0*/  MOV R8, R229 ;  /* 0x000000e500087202 */ /* 0x000fe40000000f00 */
[----:B------:R-:W-:Y:S05]  /*ff00*/  CALL.REL.NOINC `($__internal_96_$__cuda_sm70_shflsync_bfly_p) ;  /* 0x00000ee000007944 */ /* 0x000fea0003c00000 */
[----:B------:R-:W-:Y:S01]  /*ff10*/  MOV R5, R7 ;  /* 0x0000000700057202 */ /* 0x000fe20000000f00 */
[----:B------:R-:W-:Y:S05]  /*ff20*/  BRA `(.L_x_4665) ;  /* 0xffffaf3000007947 */ /* 0x000fea000383ffff */
.L_x_4599:
[----:B--234-:R-:W-:Y:S01]  /*ff30*/  IMAD.MOV.U32 R5, RZ, RZ, R7 ;  /* 0x000000ffff057224 */ /* 0x01cfe200078e0007 */
[----:B------:R-:W-:Y:S01]  /*ff40*/  MOV R4, RZ ;  /* 0x000000ff00047202 */ /* 0x000fe20000000f00 */
[----:B------:R-:W-:Y:S01]  /*ff50*/  IMAD.MOV.U32 R2, RZ, RZ, 0x181f ;  /* 0x0000181fff027424 */ /* 0x000fe200078e00ff */
[----:B------:R-:W-:Y:S02]  /*ff60*/  MOV R0, 0xff80 ;  /* 0x0000ff8000007802 */ /* 0x000fe40000000f00 */
[----:B-1----:R-:W-:Y:S05]  /*ff70*/  CALL.REL.NOINC `($__internal_97_$__cuda_sm70_shflsync_idx_p) ;  /* 0x00000ec000007944 */ /* 0x002fea0003c00000 */
[----:B------:R-:W-:Y:S01]  /*ff80*/  MOV R57, R2 ;  /* 0x0000000200397202 */ /* 0x000fe20000000f00 */
[----:B------:R-:W-:Y:S05]  /*ff90*/  BRA `(.L_x_4666) ;  /* 0xffffc58000007947 */ /* 0x000fea000383ffff */
.L_x_4600:
[----:B------:R-:W-:Y:S01]  /*ffa0*/  IMAD.MOV.U32 R5, RZ, RZ, R56 ;  /* 0x000000ffff057224 */ /* 0x000fe200078e0038 */
[----:B------:R-:W-:Y:S01]  /*ffb0*/  MOV R4, RZ ;  /* 0x000000ff00047202 */ /* 0x000fe20000000f00 */
[----:B------:R-:W-:Y:S01]  /*ffc0*/  IMAD.MOV.U32 R2, RZ, RZ, 0x181f ;  /* 0x0000181fff027424 */ /* 0x000fe200078e00ff */
[----:B------:R-:W-:-:S02]  /*ffd0*/  MOV R0, 0xfff0 ;  /* 0x0000fff000007802 */ /* 0x000fc40000000f00 */
[----:B-123--:R-:W-:Y:S05]  /*ffe0*/  CALL.REL.NOINC `($__internal_97_$__cuda_sm70_shflsync_idx_p) ;  /* 0x00000e5000007944 */ /* 0x00efea0003c00000 */
[----:B------:R-:W-:Y:S01]  /*fff0*/  MOV R0, R2 ;  /* 0x0000000200007202 */ /* 0x000fe20000000f00 */
[----:B------:R-:W-:Y:S05]  /*10000*/  BRA `(.L_x_4667) ;  /* 0xffffc53000007947 */ /* 0x000fea000383ffff */
.L_x_4603:
[----:B--2---:R-:W-:Y:S01]  /*10010*/  IMAD.MOV.U32 R5, RZ, RZ, R7 ;  /* 0x000000ffff057224 */ /* 0x004fe200078e0007 */
[----:B------:R-:W-:Y:S01]  /*10020*/  MOV R4, 0x1 ;  /* 0x0000000100047802 */ /* 0x000fe20000000f00 */
[----:B------:R-:W-:Y:S01]  /*10030*/  IMAD.MOV.U32 R2, RZ, RZ, 0x181f ;  /* 0x0000181fff027424 */ /* 0x000fe200078e00ff */
[----:B------:R-:W-:-:S02]  /*10040*/  MOV R0, 0x10060 ;  /* 0x0001006000007802 */ /* 0x000fc40000000f00 */
[----:B-1-34-:R-:W-:Y:S05]  /*10050*/  CALL.REL.NOINC `($__internal_97_$__cuda_sm70_shflsync_idx_p) ;  /* 0x00000de000007944 */ /* 0x01afea0003c00000 */
[----:B------:R-:W-:Y:S01]  /*10060*/  IMAD.MOV.U32 R20, RZ, RZ, R2 ;  /* 0x000000ffff147224 */ /* 0x000fe200078e0002 */
[----:B------:R-:W-:Y:S01]  /*10070*/  MOV R4, 0x1 ;  /* 0x0000000100047802 */ /* 0x000fe20000000f00 */
[----:B------:R-:W-:Y:S01]  /*10080*/  IMAD.MOV.U32 R5, RZ, RZ, R56 ;  /* 0x000000ffff057224 */ /* 0x000fe200078e0038 */
[----:B------:R-:W-:-:S02]  /*10090*/  MOV R2, 0x181f ;  /* 0x0000181f00027802 */ /* 0x000fc40000000f00 */
[----:B------:R-:W-:Y:S02]  /*100a0*/  MOV R0, 0x100c0 ;  /* 0x000100c000007802 */ /* 0x000fe40000000f00 */
[----:B------:R-:W-:Y:S05]  /*100b0*/  CALL.REL.NOINC `($__internal_97_$__cuda_sm70_shflsync_idx_p) ;  /* 0x00000d8000007944 */ /* 0x000fea0003c00000 */
[----:B------:R-:W-:Y:S05]  /*100c0*/  BRA `(.L_x_4668) ;  /* 0xffffc5a000007947 */ /* 0x000fea000383ffff */
.L_x_4606:
[----:B--2---:R-:W-:Y:S01]  /*100d0*/  IMAD.MOV.U32 R5, RZ, RZ, R7 ;  /* 0x000000ffff057224 */ /* 0x004fe200078e0007 */
[----:B------:R-:W-:Y:S01]  /*100e0*/  MOV R4, 0x2 ;  /* 0x0000000200047802 */ /* 0x000fe20000000f00 */
[----:B----4-:R-:W-:Y:S01]  /*100f0*/  IMAD.MOV.U32 R2, RZ, RZ, 0x181f ;  /* 0x0000181fff027424 */ /* 0x010fe200078e00ff */
[----:B------:R-:W-:Y:S02]  /*10100*/  MOV R0, 0x10120 ;  /* 0x0001012000007802 */ /* 0x000fe40000000f00 */
[----:B-1-3--:R-:W-:Y:S05]  /*10110*/  CALL.REL.NOINC `($__internal_97_$__cuda_sm70_shflsync_idx_p) ;  /* 0x00000d2000007944 */ /* 0x00afea0003c00000 */
[----:B------:R-:W-:Y:S01]  /*10120*/  MOV R16, R2 ;  /* 0x0000000200107202 */ /* 0x000fe20000000f00 */
[----:B------:R-:W-:Y:S05]  /*10130*/  BRA `(.L_x_4669) ;  /* 0xffffc66000007947 */ /* 0x000fea000383ffff */
.L_x_4607:
[----:B------:R-:W-:Y:S01]  /*10140*/  IMAD.MOV.U32 R5, RZ, RZ, R56 ;  /* 0x000000ffff057224 */ /* 0x000fe200078e0038 */
[----:B------:R-:W-:Y:S01]  /*10150*/  MOV R4, 0x2 ;  /* 0x0000000200047802 */ /* 0x000fe20000000f00 */
[----:B----4-:R-:W-:Y:S01]  /*10160*/  IMAD.MOV.U32 R2, RZ, RZ, 0x181f ;  /* 0x0000181fff027424 */ /* 0x010fe200078e00ff */
[----:B------:R-:W-:Y:S02]  /*10170*/  MOV R0, 0x10190 ;  /* 0x0001019000007802 */ /* 0x000fe40000000f00 */
[----:B-123--:R-:W-:Y:S05]  /*10180*/  CALL.REL.NOINC `($__internal_97_$__cuda_sm70_shflsync_idx_p) ;  /* 0x00000cb000007944 */ /* 0x00efea0003c00000 */
[----:B------:R-:W-:Y:S05]  /*10190*/  BRA `(.L_x_4670) ;  /* 0xffffc62000007947 */ /* 0x000fea000383ffff */
.L_x_4610:
[----:B-1----:R-:W-:Y:S01]  /*101a0*/  IMAD.MOV.U32 R5, RZ, RZ, R7 ;  /* 0x000000ffff057224 */ /* 0x002fe200078e0007 */
[----:B------:R-:W-:Y:S01]  /*101b0*/  MOV R4, 0x3 ;  /* 0x0000000300047802 */ /* 0x000fe20000000f00 */
[----:B--2---:R-:W-:Y:S01]  /*101c0*/  IMAD.MOV.U32 R2, RZ, RZ, 0x181f ;  /* 0x0000181fff027424 */ /* 0x004fe200078e00ff */
[----:B------:R-:W-:-:S02]  /*101d0*/  MOV R0, 0x101f0 ;  /* 0x000101f000007802 */ /* 0x000fc40000000f00 */
[----:B---34-:R-:W-:Y:S05]  /*101e0*/  CALL.REL.NOINC `($__internal_97_$__cuda_sm70_shflsync_idx_p) ;  /* 0x00000c5000007944 */ /* 0x018fea0003c00000 */
        /* <DEDUP_REMOVED lines=8> */
.L_x_4612:
[----:B------:R-:W-:Y:S01]  /*10270*/  IMAD.MOV.U32 R5, RZ, RZ, R148 ;  /* 0x000000ffff057224 */ /* 0x000fe200078e0094 */
[----:B------:R-:W-:Y:S01]  /*10280*/  MOV R4, RZ ;  /* 0x000000ff00047202 */ /* 0x000fe20000000f00 */
[----:B------:R-:W-:Y:S01]  /*10290*/  IMAD.MOV.U32 R2, RZ, RZ, 0x1c1f ;  /* 0x00001c1fff027424 */ /* 0x000fe200078e00ff */
[----:B------:R-:W-:Y:S02]  /*102a0*/  MOV R0, 0x102c0 ;  /* 0x000102c000007802 */ /* 0x000fe40000000f00 */
[----:B------:R-:W-:Y:S05]  /*102b0*/  CALL.REL.NOINC `($__internal_97_$__cuda_sm70_shflsync_idx_p) ;  /* 0x00000b8000007944 */ /* 0x000fea0003c00000 */
[----:B------:R-:W-:Y:S01]  /*102c0*/  MOV R150, R2 ;  /* 0x0000000200967202 */ /* 0x000fe20000000f00 */
[----:B------:R-:W-:Y:S05]  /*102d0*/  BRA `(.L_x_4672) ;  /* 0xffffc95000007947 */ /* 0x000fea000383ffff */
.L_x_4613:
[----:B------:R-:W-:Y:S01]  /*102e0*/  IMAD.MOV.U32 R5, RZ, RZ, R149 ;  /* 0x000000ffff057224 */ /* 0x000fe200078e0095 */
[----:B------:R-:W-:Y:S01]  /*102f0*/  MOV R4, RZ ;  /* 0x000000ff00047202 */ /* 0x000fe20000000f00 */
[----:B------:R-:W-:Y:S01]  /*10300*/  IMAD.MOV.U32 R2, RZ, RZ, 0x1c1f ;  /* 0x00001c1fff027424 */ /* 0x000fe200078e00ff */
[----:B------:R-:W-:Y:S02]  /*10310*/  MOV R0, 0x10330 ;  /* 0x0001033000007802 */ /* 0x000fe40000000f00 */
[----:B-12---:R-:W-:Y:S05]  /*10320*/  CALL.REL.NOINC `($__internal_97_$__cuda_sm70_shflsync_idx_p) ;  /* 0x00000b1000007944 */ /* 0x006fea0003c00000 */
[----:B------:R-:W-:Y:S01]  /*10330*/  MOV R0, R2 ;  /* 0x0000000200007202 */ /* 0x000fe20000000f00 */
[----:B------:R-:W-:Y:S05]  /*10340*/  BRA `(.L_x_4673) ;  /* 0xffffc90000007947 */ /* 0x000fea000383ffff */
.L_x_4616:
[----:B----4-:R-:W-:Y:S01]  /*10350*/  IMAD.MOV.U32 R5, RZ, RZ, R148 ;  /* 0x000000ffff057224 */ /* 0x010fe200078e0094 */
[----:B------:R-:W-:Y:S01]  /*10360*/  MOV R4, 0x1 ;  /* 0x0000000100047802 */ /* 0x000fe20000000f00 */
[----:B------:R-:W-:Y:S01]  /*10370*/  IMAD.MOV.U32 R2, RZ, RZ, 0x1c1f ;  /* 0x00001c1fff027424 */ /* 0x000fe200078e00ff */
[----:B------:R-:W-:-:S02]  /*10380*/  MOV R0, 0x103a0 ;  /* 0x000103a000007802 */ /* 0x000fc40000000f00 */
[----:B-123--:R-:W-:Y:S05]  /*10390*/  CALL.REL.NOINC `($__internal_97_$__cuda_sm70_shflsync_idx_p) ;  /* 0x00000aa000007944 */ /* 0x00efea0003c00000 */
        /* <DEDUP_REMOVED lines=8> */
.L_x_4620:
[----:B------:R-:W-:Y:S01]  /*10420*/  IMAD.MOV.U32 R5, RZ, RZ, R8 ;  /* 0x000000ffff057224 */ /* 0x000fe200078e0008 */
[----:B------:R-:W-:Y:S01]  /*10430*/  MOV R4, RZ ;  /* 0x000000ff00047202 */ /* 0x000fe20000000f00 */
[----:B------:R-:W-:Y:S01]  /*10440*/  IMAD.MOV.U32 R2, RZ, RZ, 0x181f ;  /* 0x0000181fff027424 */ /* 0x000fe200078e00ff */
[----:B------:R-:W-:Y:S02]  /*10450*/  MOV R0, 0x10470 ;  /* 0x0001047000007802 */ /* 0x000fe40000000f00 */
[----:B--23--:R-:W-:Y:S05]  /*10460*/  CALL.REL.NOINC `($__internal_97_$__cuda_sm70_shflsync_idx_p) ;  /* 0x000009d000007944 */ /* 0x00cfea0003c00000 */
[----:B------:R-:W-:Y:S01]  /*10470*/  MOV R9, R2 ;  /* 0x0000000200097202 */ /* 0x000fe20000000f00 */
[----:B------:R-:W-:Y:S05]  /*10480*/  BRA `(.L_x_4675) ;  /* 0xffffde3000007947 */ /* 0x000fea000383ffff */
.L_x_4621:
[----:B------:R-:W-:Y:S01]  /*10490*/  IMAD.MOV.U32 R5, RZ, RZ, R7 ;  /* 0x000000ffff057224 */ /* 0x000fe200078e0007 */
[----:B------:R-:W-:Y:S01]  /*104a0*/  MOV R4, RZ ;  /* 0x000000ff00047202 */ /* 0x000fe20000000f00 */
[----:B------:R-:W-:Y:S01]  /*104b0*/  IMAD.MOV.U32 R2, RZ, RZ, 0x181f ;  /* 0x0000181fff027424 */ /* 0x000fe200078e00ff */
[----:B------:R-:W-:Y:S02]  /*104c0*/  MOV R0, 0x104e0 ;  /* 0x000104e000007802 */ /* 0x000fe40000000f00 */
[----:B-1234-:R-:W-:Y:S05]  /*104d0*/  CALL.REL.NOINC `($__internal_97_$__cuda_sm70_shflsync_idx_p) ;  /* 0x0000096000007944 */ /* 0x01efea0003c00000 */
[----:B------:R-:W-:Y:S01]  /*104e0*/  MOV R0, R2 ;  /* 0x0000000200007202 */ /* 0x000fe20000000f00 */
[----:B------:R-:W-:Y:S05]  /*104f0*/  BRA `(.L_x_4676) ;  /* 0xffffdde000007947 */ /* 0x000fea000383ffff */
.L_x_4624:
        /* <DEDUP_REMOVED lines=13> */
.L_x_4627:
[----:B-1----:R-:W-:Y:S01]  /*105d0*/  IMAD.MOV.U32 R5, RZ, RZ, R8 ;  /* 0x000000ffff057224 */ /* 0x002fe200078e0008 */
[----:B------:R-:W-:Y:S01]  /*105e0*/  MOV R4, 0x2 ;  /* 0x0000000200047802 */ /* 0x000fe20000000f00 */
[----:B------:R-:W-:Y:S01]  /*105f0*/  IMAD.MOV.U32 R2, RZ, RZ, 0x181f ;  /* 0x0000181fff027424 */ /* 0x000fe200078e00ff */
[----:B--2---:R-:W-:Y:S02]  /*10600*/  MOV R0, 0x10620 ;  /* 0x0001062000007802 */ /* 0x004fe40000000f00 */
[----:B---34-:R-:W-:Y:S05]  /*10610*/  CALL.REL.NOINC `($__internal_97_$__cuda_sm70_shflsync_idx_p) ;  /* 0x0000082000007944 */ /* 0x018fea0003c00000 */
[----:B------:R-:W-:Y:S01]  /*10620*/  MOV R9, R2 ;  /* 0x0000000200097202 */ /* 0x000fe20000000f00 */
[----:B------:R-:W-:Y:S05]  /*10630*/  BRA `(.L_x_4678) ;  /* 0xffffdf1000007947 */ /* 0x000fea000383ffff */
.L_x_4628:
[----:B------:R-:W-:Y:S01]  /*10640*/  IMAD.MOV.U32 R5, RZ, RZ, R7 ;  /* 0x000000ffff057224 */ /* 0x000fe200078e0007 */
[----:B------:R-:W-:Y:S01]  /*10650*/  MOV R4, 0x2 ;  /* 0x0000000200047802 */ /* 0x000fe20000000f00 */
[----:B------:R-:W-:Y:S01]  /*10660*/  IMAD.MOV.U32 R2, RZ, RZ, 0x181f ;  /* 0x0000181fff027424 */ /* 0x000fe200078e00ff */
[----:B--2---:R-:W-:Y:S02]  /*10670*/  MOV R0, 0x10690 ;  /* 0x0001069000007802 */ /* 0x004fe40000000f00 */
[----:B-1-34-:R-:W-:Y:S05]  /*10680*/  CALL.REL.NOINC `($__internal_97_$__cuda_sm70_shflsync_idx_p) ;  /* 0x000007b000007944 */ /* 0x01afea0003c00000 */
[----:B------:R-:W-:Y:S01]  /*10690*/  MOV R0, R2 ;  /* 0x0000000200007202 */ /* 0x000fe20000000f00 */
[----:B------:R-:W-:Y:S05]  /*106a0*/  BRA `(.L_x_4679) ;  /* 0xffffdec000007947 */ /* 0x000fea000383ffff */
.L_x_4631:
        /* <DEDUP_REMOVED lines=13> */
.L_x_4633:
[----:B---34-:R-:W-:Y:S01]  /*10780*/  IMAD.MOV.U32 R5, RZ, RZ, R3 ;  /* 0x000000ffff057224 */ /* 0x018fe200078e0003 */
[----:B------:R-:W-:Y:S01]  /*10790*/  MOV R4, RZ ;  /* 0x000000ff00047202 */ /* 0x000fe20000000f00 */
[----:B------:R-:W-:Y:S01]  /*107a0*/  IMAD.MOV.U32 R2, RZ, RZ, 0x1f ;  /* 0x0000001fff027424 */ /* 0x000fe200078e00ff */
[----:B------:R-:W-:Y:S02]  /*107b0*/  MOV R0, 0x107d0 ;  /* 0x000107d000007802 */ /* 0x000fe40000000f00 */
[----:B------:R-:W-:Y:S05]  /*107c0*/  CALL.REL.NOINC `($__internal_97_$__cuda_sm70_shflsync_idx_p) ;  /* 0x0000067000007944 */ /* 0x000fea0003c00000 */
[----:B------:R-:W-:Y:S01]  /*107d0*/  MOV R7, R2 ;  /* 0x0000000200077202 */ /* 0x000fe20000000f00 */
[----:B------:R-:W-:Y:S05]  /*107e0*/  BRA `(.L_x_4681) ;  /* 0xffffe07000007947 */ /* 0x000fea000383ffff */
.L_x_4634:
[----:B---34-:R-:W-:Y:S01]  /*107f0*/  IMAD.MOV.U32 R5, RZ, RZ, R3 ;  /* 0x000000ffff057224 */ /* 0x018fe200078e0003 */
[----:B------:R-:W-:Y:S01]  /*10800*/  MOV R4, 0x1 ;  /* 0x0000000100047802 */ /* 0x000fe20000000f00 */
[----:B------:R-:W-:Y:S01]  /*10810*/  IMAD.MOV.U32 R2, RZ, RZ, 0x1f ;  /* 0x0000001fff027424 */ /* 0x000fe200078e00ff */
[----:B------:R-:W-:Y:S02]  /*10820*/  MOV R0, 0x10840 ;  /* 0x0001084000007802 */ /* 0x000fe40000000f00 */
[----:B-12---:R-:W-:Y:S05]  /*10830*/  CALL.REL.NOINC `($__internal_97_$__cuda_sm70_shflsync_idx_p) ;  /* 0x0000060000007944 */ /* 0x006fea0003c00000 */
[----:B------:R-:W-:Y:S01]  /*10840*/  MOV R3, R2 ;  /* 0x0000000200037202 */ /* 0x000fe20000000f00 */
[----:B------:R-:W-:Y:S05]  /*10850*/  BRA `(.L_x_4682) ;  /* 0xffffe02000007947 */ /* 0x000fea000383ffff */
.L_x_4635:
[----:B------:R-:W-:Y:S02]  /*10860*/  MOV R2, 0x1 ;  /* 0x0000000100027802 */ /* 0x000fe40000000f00 */
[----:B------:R-:W-:-:S02]  /*10870*/  MOV R0, 0x10890 ;  /* 0x0001089000007802 */ /* 0x000fc40000000f00 */
[----:B-12---:R-:W-:Y:S05]  /*10880*/  CALL.REL.NOINC `($__internal_98_$__cuda_sm70_shflsync_up_p) ;  /* 0x0000060000007944 */ /* 0x006fea0003c00000 */
[----:B--2---:R-:W-:Y:S01]  /*10890*/  MOV R0, R2 ;  /* 0x0000000200007202 */ /* 0x004fe20000000f00 */
[----:B-1----:R-:W-:Y:S05]  /*108a0*/  BRA `(.L_x_4683) ;  /* 0xffffe0f000007947 */ /* 0x002fea000383ffff */
.L_x_4636:
[----:B------:R-:W-:Y:S02]  /*108b0*/  MOV R2, 0x2 ;  /* 0x0000000200027802 */ /* 0x000fe40000000f00 */
[----:B------:R-:W-:-:S02]  /*108c0*/  MOV R0, 0x108e0 ;  /* 0x000108e000007802 */ /* 0x000fc40000000f00 */
[----:B-12---:R-:W-:Y:S05]  /*108d0*/  CALL.REL.NOINC `($__internal_98_$__cuda_sm70_shflsync_up_p) ;  /* 0x000005b000007944 */ /* 0x006fea0003c00000 */
        /* <DEDUP_REMOVED lines=22> */
[----:B------:R-:W-:Y:S01]  /*10a40*/  MOV R0, R2 ;  /* 0x0000000200007202 */ /* 0x000fe20000000f00 */
[----:B------:R-:W-:Y:S05]  /*10a50*/  BRA `(.L_x_4684) ;  /* 0xffffe04000007947 */ /* 0x000fea000383ffff */
.L_x_4640:
[----:B---3--:R-:W-:Y:S01]  /*10a60*/  IMAD.MOV.U32 R9, RZ, RZ, R3 ;  /* 0x000000ffff097224 */ /* 0x008fe200078e0003 */
[----:B------:R-:W-:Y:S02]  /*10a70*/  MOV R2, 0x1 ;  /* 0x0000000100027802 */ /* 0x000fe40000000f00 */
[----:B------:R-:W-:Y:S02]  /*10a80*/  MOV R0, 0x10aa0 ;  /* 0x00010aa000007802 */ /* 0x000fe40000000f00 */
[----:B------:R-:W-:Y:S05]  /*10a90*/  CALL.REL.NOINC `($__internal_98_$__cuda_sm70_shflsync_up_p) ;  /* 0x000003f000007944 */ /* 0x000fea0003c00000 */
[----:B--2---:R-:W-:Y:S01]  /*10aa0*/  MOV R0, R2 ;  /* 0x0000000200007202 */ /* 0x004fe20000000f00 */
[----:B-1----:R-:W-:Y:S05]  /*10ab0*/  BRA `(.L_x_4685) ;  /* 0xffffe13000007947 */ /* 0x002fea000383ffff */
.L_x_4641:
[----:B---3--:R-:W-:Y:S01]  /*10ac0*/  IMAD.MOV.U32 R9, RZ, RZ, R3 ;  /* 0x000000ffff097224 */ /* 0x008fe200078e0003 */
        /* <DEDUP_REMOVED lines=27> */
.L_x_4643:
[----:B------:R-:W-:Y:S02]  /*10c80*/  SEL R2, RZ, 0x1, P0 ;  /* 0x00000001ff027807 */ /* 0x000fe40000000000 */
[----:B------:R-:W-:Y:S02]  /*10c90*/  MOV R0, 0x10cb0 ;  /* 0x00010cb000007802 */ /* 0x000fe40000000f00 */
[----:B---3--:R-:W-:Y:S05]  /*10ca0*/  CALL.REL.NOINC `($__internal_99_$__cuda_sm70_votesync_ballot) ;  /* 0x0000023000007944 */ /* 0x008fea0003c00000 */
[----:B------:R-:W-:Y:S05]  /*10cb0*/  BRA `(.L_x_4687) ;  /* 0xffffe0c000007947 */ /* 0x000fea000383ffff */
.L_x_4644:
[----:B------:R-:W-:Y:S01]  /*10cc0*/  IMAD.MOV.U32 R5, RZ, RZ, R189 ;  /* 0x000000ffff057224 */ /* 0x000fe200078e00bd */
[----:B------:R-:W-:Y:S01]  /*10cd0*/  MOV R4, R12 ;  /* 0x0000000c00047202 */ /* 0x000fe20000000f00 */
[----:B------:R-:W-:Y:S01]  /*10ce0*/  IMAD.MOV.U32 R2, RZ, RZ, 0x1f ;  /* 0x0000001fff027424 */ /* 0x000fe200078e00ff */
[----:B------:R-:W-:Y:S02]  /*10cf0*/  MOV R0, 0x10d10 ;  /* 0x00010d1000007802 */ /* 0x000fe40000000f00 */
[----:B---3--:R-:W-:Y:S05]  /*10d00*/  CALL.REL.NOINC `($__internal_97_$__cuda_sm70_shflsync_idx_p) ;  /* 0x0000013000007944 */ /* 0x008fea0003c00000 */
[----:B------:R-:W-:Y:S01]  /*10d10*/  IMAD.MOV.U32 R189, RZ, RZ, R2 ;  /* 0x000000ffffbd7224 */ /* 0x000fe200078e0002 */
[----:B------:R-:W-:Y:S01]  /*10d20*/  MOV R4, R12 ;  /* 0x0000000c00047202 */ /* 0x000fe20000000f00 */
[----:B------:R-:W-:Y:S01]  /*10d30*/  IMAD.MOV.U32 R5, RZ, RZ, R11 ;  /* 0x000000ffff057224 */ /* 0x000fe200078e000b */
[----:B------:R-:W-:Y:S02]  /*10d40*/  MOV R2, 0x1f ;  /* 0x0000001f00027802 */ /* 0x000fe40000000f00 */
[----:B------:R-:W-:-:S02]  /*10d50*/  MOV R0, 0x10d70 ;  /* 0x00010d7000007802 */ /* 0x000fc40000000f00 */
[----:B------:R-:W-:Y:S05]  /*10d60*/  CALL.REL.NOINC `($__internal_97_$__cuda_sm70_shflsync_idx_p) ;  /* 0x000000d000007944 */ /* 0x000fea0003c00000 */
[----:B------:R-:W-:Y:S01]  /*10d70*/  MOV R3, R2 ;  /* 0x0000000200037202 */ /* 0x000fe20000000f00 */
[----:B------:R-:W-:Y:S05]  /*10d80*/  BRA `(.L_x_4688) ;  /* 0xffffe04000007947 */ /* 0x000fea000383ffff */
.L_x_4647:
[----:B------:R-:W-:Y:S01]  /*10d90*/  IMAD.MOV.U32 R5, RZ, RZ, R9 ;  /* 0x000000ffff057224 */ /* 0x000fe200078e0009 */
[----:B------:R-:W-:-:S02]  /*10da0*/  MOV R2, 0x1f ;  /* 0x0000001f00027802 */ /* 0x000fc40000000f00 */
[----:B------:R-:W-:Y:S02]  /*10db0*/  MOV R0, 0x10dd0 ;  /* 0x00010dd000007802 */ /* 0x000fe40000000f00 */
[----:B-1234-:R-:W-:Y:S05]  /*10dc0*/  CALL.REL.NOINC `($__internal_97_$__cuda_sm70_shflsync_idx_p) ;  /* 0x0000007000007944 */ /* 0x01efea0003c00000 */
[----:B------:R-:W-:Y:S01]  /*10dd0*/  MOV R10, R2 ;  /* 0x00000002000a7202 */ /* 0x000fe20000000f00 */
[----:B------:R-:W-:Y:S05]  /*10de0*/  BRA `(.L_x_4646) ;  /* 0xffffe04000007947 */ /* 0x000fea000383ffff */
        .weak           $__internal_96_$__cuda_sm70_shflsync_bfly_p
        .type           $__internal_96_$__cuda_sm70_shflsync_bfly_p,@function
        .size           $__internal_96_$__cuda_sm70_shflsync_bfly_p,($__internal_97_$__cuda_sm70_shflsync_idx_p - $__internal_96_$__cuda_sm70_shflsync_bfly_p)
$__internal_96_$__cuda_sm70_shflsync_bfly_p:
[----:B------:R-:W-:Y:S04]  /*10df0*/  WARPSYNC R4 ;  /* 0x0000000400007348 */ /* 0x000fe80003800000 */
[----:B------:R1:W2:Y:S01]  /*10e00*/  SHFL.BFLY PT, R7, R8, R7, R5 ;  /* 0x0c00000708077389 */ /* 0x0002a200000e0005 */
[----:B------:R-:W-:Y:S02]  /*10e10*/  MOV R9, 0x0 ;  /* 0x0000000000097802 */ /* 0x000fe40000000f00 */
[----:B-1----:R-:W-:-:S04]  /*10e20*/  MOV R8, R6 ;  /* 0x0000000600087202 */ /* 0x002fc80000000f00 */
[----:B--2---:R-:W-:Y:S05]  /*10e30*/  RET.REL.NODEC R8 `(_ZN7cutlass13device_kernelIN5flash19enable_sm80_to_sm89INS1_16FlashAttnFwdSm80INS1_25CollectiveMainloopFwdSm80ILi8ELi2ELb0EN4cute5tupleIJNS5_1CILi128EEENS7_ILi64EEENS7_ILi192EEEEEELi192ENS_6half_tEfNS_4arch4Sm80ELb1ELb0ELb0ELb1ELb0ELb0ELb1ELb1EEENS1_21CollectiveEpilogueFwdINS6_IJS8_SA_S9_EEENS6_IJNS7_ILi1EEESI_SI_EEESC_SE_Li256ELb1ELb1ELb1ELb0EEENS1_36VarlenDynamicPersistentTileSchedulerILi128ELi64ELi256ELi256ELb1ELb1ELb0ELb1ELb1ELb1EEEEEEEEEvNT_6ParamsE) ;  /* 0xfffef1c008007950 */ /* 0x004fea0003c3ffff */
        .weak           $__internal_97_$__cuda_sm70_shflsync_idx_p
        .type           $__internal_97_$__cuda_sm70_shflsync_idx_p,@function
        .size           $__internal_97_$__cuda_sm70_shflsync_idx_p,($__internal_98_$__cuda_sm70_shflsync_up_p - $__internal_97_$__cuda_sm70_shflsync_idx_p)
$__internal_97_$__cuda_sm70_shflsync_idx_p:
[----:B------:R-:W-:Y:S04]  /*10e40*/  WARPSYNC R187 ;  /* 0x000000bb00007348 */ /* 0x000fe80003800000 */
[----:B------:R1:W2:Y:S02]  /*10e50*/  SHFL.IDX PT, R2, R5, R4, R2 ;  /* 0x0000000405027389 */ /* 0x0002a400000e0002 */
[----:B-1----:R-:W-:Y:S02]  /*10e60*/  MOV R4, R0 ;  /* 0x0000000000047202 */ /* 0x002fe40000000f00 */
[----:B------:R-:W-:-:S04]  /*10e70*/  MOV R5, 0x0 ;  /* 0x0000000000057802 */ /* 0x000fc80000000f00 */
[----:B--2---:R-:W-:Y:S05]  /*10e80*/  RET.REL.NODEC R4 `(_ZN7cutlass13device_kernelIN5flash19enable_sm80_to_sm89INS1_16FlashAttnFwdSm80INS1_25CollectiveMainloopFwdSm80ILi8ELi2ELb0EN4cute5tupleIJNS5_1CILi128EEENS7_ILi64EEENS7_ILi192EEEEEELi192ENS_6half_tEfNS_4arch4Sm80ELb1ELb0ELb0ELb1ELb0ELb0ELb1ELb1EEENS1_21CollectiveEpilogueFwdINS6_IJS8_SA_S9_EEENS6_IJNS7_ILi1EEESI_SI_EEESC_SE_Li256ELb1ELb1ELb1ELb0EEENS1_36VarlenDynamicPersistentTileSchedulerILi128ELi64ELi256ELi256ELb1ELb1ELb0ELb1ELb1ELb1EEEEEEEEEvNT_6ParamsE) ;  /* 0xfffef17004007950 */ /* 0x004fea0003c3ffff */
        .weak           $__internal_98_$__cuda_sm70_shflsync_up_p
        .type           $__internal_98_$__cuda_sm70_shflsync_up_p,@function
        .size           $__internal_98_$__cuda_sm70_shflsync_up_p,($__internal_99_$__cuda_sm70_votesync_ballot - $__internal_98_$__cuda_sm70_shflsync_up_p)
$__internal_98_$__cuda_sm70_shflsync_up_p:
[----:B------:R-:W-:Y:S01]  /*10e90*/  MOV R4, R0 ;  /* 0x0000000000047202 */ /* 0x000fe20000000f00 */
[----:B------:R-:W-:Y:S04]  /*10ea0*/  WARPSYNC R194 ;  /* 0x000000c200007348 */ /* 0x000fe80003800000 */
[----:B------:R-:W-:Y:S01]  /*10eb0*/  MOV R5, 0x0 ;  /* 0x0000000000057802 */ /* 0x000fe20000000f00 */
[----:B------:R1:W2:Y:S03]  /*10ec0*/  SHFL.UP PT, R2, R9, R2, R195 ;  /* 0x0400000209027389 */ /* 0x0002a600000e00c3 */
[----:B------:R-:W-:Y:S05]  /*10ed0*/  RET.REL.NODEC R4 `(_ZN7cutlass13device_kernelIN5flash19enable_sm80_to_sm89INS1_16FlashAttnFwdSm80INS1_25CollectiveMainloopFwdSm80ILi8ELi2ELb0EN4cute5tupleIJNS5_1CILi128EEENS7_ILi64EEENS7_ILi192EEEEEELi192ENS_6half_tEfNS_4arch4Sm80ELb1ELb0ELb0ELb1ELb0ELb0ELb1ELb1EEENS1_21CollectiveEpilogueFwdINS6_IJS8_SA_S9_EEENS6_IJNS7_ILi1EEESI_SI_EEESC_SE_Li256ELb1ELb1ELb1ELb0EEENS1_36VarlenDynamicPersistentTileSchedulerILi128ELi64ELi256ELi256ELb1ELb1ELb0ELb1ELb1ELb1EEEEEEEEEvNT_6ParamsE) ;  /* 0xfffef12004007950 */ /* 0x000fea0003c3ffff */
        .weak           $__internal_99_$__cuda_sm70_votesync_ballot
        .type           $__internal_99_$__cuda_sm70_votesync_ballot,@function
        .size           $__internal_99_$__cuda_sm70_votesync_ballot,(.L_x_5034 - $__internal_99_$__cuda_sm70_votesync_ballot)
$__internal_99_$__cuda_sm70_votesync_ballot:
[----:B------:R-:W-:Y:S01]  /*10ee0*/  ISETP.NE.U32.AND P0, PT, R2, 0x1, PT ;  /* 0x000000010200780c */ /* 0x000fe20003f05070 */
[----:B------:R-:W-:Y:S01]  /*10ef0*/  IMAD.MOV.U32 R2, RZ, RZ, R0 ;  /* 0x000000ffff027224 */ /* 0x000fe200078e0000 */
[----:B------:R-:W-:Y:S04]  /*10f00*/  WARPSYNC R186 ;  /* 0x000000ba00007348 */ /* 0x000fe80003800000 */
[----:B------:R-:W-:-:S07]  /*10f10*/  IMAD.MOV.U32 R3, RZ, RZ, 0x0 ;  /* 0x00000000ff037424 */ /* 0x000fce00078e00ff */
[----:B------:R-:W-:-:S04]  /*10f20*/  VOTE.ANY R8, PT, !P0 ;  /* 0x0000000000087806 */ /* 0x000fc800040e0100 */
[----:B------:R-:W-:Y:S01]  /*10f30*/  LOP3.LUT R8, R8, R186, RZ, 0xc0, !PT ;  /* 0x000000ba08087212 */ /* 0x000fe200078ec0ff */
[----:B------:R-:W-:Y:S06]  /*10f40*/  RET.REL.NODEC R2 `(_ZN7cutlass13device_kernelIN5flash19enable_sm80_to_sm89INS1_16FlashAttnFwdSm80INS1_25CollectiveMainloopFwdSm80ILi8ELi2ELb0EN4cute5tupleIJNS5_1CILi128EEENS7_ILi64EEENS7_ILi192EEEEEELi192ENS_6half_tEfNS_4arch4Sm80ELb1ELb0ELb0ELb1ELb0ELb0ELb1ELb1EEENS1_21CollectiveEpilogueFwdINS6_IJS8_SA_S9_EEENS6_IJNS7_ILi1EEESI_SI_EEESC_SE_Li256ELb1ELb1ELb1ELb0EEENS1_36VarlenDynamicPersistentTileSchedulerILi128ELi64ELi256ELi256ELb1ELb1ELb0ELb1ELb1ELb1EEEEEEEEEvNT_6ParamsE) ;  /* 0xfffef0b002007950 */ /* 0x000fec0003c3ffff */
.L_x_4689:
        /* <DEDUP_REMOVED lines=11> */
.L_x_5034:


//--------------------- .text._ZN7cutlass13device_kernelIN5flash19enable_sm80_to_sm89INS1_16FlashAttnFwdSm80INS1_25CollectiveMainloopFwdSm80ILi8ELi2ELb0EN4cute5tupleIJNS5_1CILi128EEENS7_ILi64EEENS7_ILi192EEEEEELi192ENS_6half_tEfNS_4arch4Sm80ELb1ELb0ELb0ELb1ELb0ELb1ELb1ELb1EEENS1_21CollectiveEpilogueFwdINS6_IJS8_SA_S9_EEENS6_IJNS7_ILi1EEESI_SI_EEESC_SE_Li256ELb1ELb1ELb1ELb0EEENS1_36VarlenDynamicPersistentTileSchedulerILi128ELi64ELi256ELi256ELb1ELb1ELb0ELb1ELb1ELb1EEEEEEEEEvNT_6ParamsE --------------------------
	.section	.text._ZN7cutlass13device_kernelIN5flash19enable_sm80_to_sm89INS1_16FlashAttnFwdSm80INS1_25CollectiveMainloopFwdSm80ILi8ELi2ELb0EN4cute5tupleIJNS5_1CILi128EEENS7_ILi64EEENS7_ILi192EEEEEELi192ENS_6half_tEfNS_4arch4Sm80ELb1ELb0ELb0ELb1ELb0ELb1ELb1ELb1EEENS1_21CollectiveEpilogueFwdINS6_IJS8_SA_S9_EEENS6_IJNS7_ILi1EEESI_SI_EEESC_SE_Li256ELb1ELb1ELb1ELb0EEENS1_36VarlenDynamicPersistentTileSchedulerILi128ELi64ELi256ELi256ELb1ELb1ELb0ELb1ELb1ELb1EEEEEEEEEvNT_6ParamsE,"ax",@progbits
	.sectioninfo	@"SHI_REGISTERS=254"
	.align	128
.text._ZN7cutlass13device_kernelIN5flash19enable_sm80_to_sm89INS1_16FlashAttnFwdSm80INS1_25CollectiveMainloopFwdSm80ILi8ELi2ELb0EN4cute5tupleIJNS5_1CILi128EEENS7_ILi64EEENS7_ILi192EEEEEELi192ENS_6half_tEfNS_4arch4Sm80ELb1ELb0ELb0ELb1ELb0ELb1ELb1ELb1EEENS1_21CollectiveEpilogueFwdINS6_IJS8_SA_S9_EEENS6_IJNS7_ILi1EEESI_SI_EEESC_SE_Li256ELb1ELb1ELb1ELb0EEENS1_36VarlenDynamicPersistentTileSchedulerILi128ELi64ELi256ELi256ELb1ELb1ELb0ELb1ELb1ELb1EEEEEEEEEvNT_6ParamsE:
        .type           _ZN7cutlass13device_kernelIN5flash19enable_sm80_to_sm89INS1_16FlashAttnFwdSm80INS1_25CollectiveMainloopFwdSm80ILi8ELi2ELb0EN4cute5tupleIJNS5_1CILi128EEENS7_ILi64EEENS7_ILi192EEEEEELi192ENS_6half_tEfNS_4arch4Sm80ELb1ELb0ELb0ELb1ELb0ELb1ELb1ELb1EEENS1_21CollectiveEpilogueFwdINS6_IJS8_SA_S9_EEENS6_IJNS7_ILi1EEESI_SI_EEESC_SE_Li256ELb1ELb1ELb1ELb0EEENS1_36VarlenDynamicPersistentTileSchedulerILi128ELi64ELi256ELi256ELb1ELb1ELb0ELb1ELb1ELb1EEEEEEEEEvNT_6ParamsE,@function
        .size           _ZN7cutlass13device_kernelIN5flash19enable_sm80_to_sm89INS1_16FlashAttnFwdSm80INS1_25CollectiveMainloopFwdSm80ILi8ELi2ELb0EN4cute5tupleIJNS5_1CILi128EEENS7_ILi64EEENS7_ILi192EEEEEELi192ENS_6half_tEfNS_4arch4Sm80ELb1ELb0ELb0ELb1ELb0ELb1ELb1ELb1EEENS1_21CollectiveEpilogueFwdINS6_IJS8_SA_S9_EEENS6_IJNS7_ILi1EEESI_SI_EEESC_SE_Li256ELb1ELb1ELb1ELb0EEENS1_36VarlenDynamicPersistentTileSchedulerILi128ELi64ELi256ELi256ELb1ELb1ELb0ELb1ELb1ELb1EEEEEEEEEvNT_6ParamsE,(.L_x_5039 - _ZN7cutlass13device_kernelIN5flash19enable_sm80_to_sm89INS1_16FlashAttnFwdSm80INS1_25CollectiveMainloopFwdSm80ILi8ELi2ELb0EN4cute5tupleIJNS5_1CILi128EEENS7_ILi64EEENS7_ILi192EEEEEELi192ENS_6half_tEfNS_4arch4Sm80ELb1ELb0ELb0ELb1ELb0ELb1ELb1ELb1EEENS1_21CollectiveEpilogueFwdINS6_IJS8_SA_S9_EEENS6_IJNS7_ILi1EEESI_SI_EEESC_SE_Li256ELb1ELb1ELb1ELb0EEENS1_36VarlenDynamicPersistentTileSchedulerILi128ELi64ELi256ELi256ELb1ELb1ELb0ELb1ELb1ELb1EEEEEEEEEvNT_6ParamsE)
        .other          _ZN7cutlass13device_kernelIN5flash19enable_sm80_to_sm89INS1_16FlashAttnFwdSm80INS1_25CollectiveMainloopFwdSm80ILi8ELi2ELb0EN4cute5tupleIJNS5_1CILi128EEENS7_ILi64EEENS7_ILi192EEEEEELi192ENS_6half_tEfNS_4arch4Sm80ELb1ELb0ELb0ELb1ELb0ELb1ELb1ELb1EEENS1_21CollectiveEpilogueFwdINS6_IJS8_SA_S9_EEENS6_IJNS7_ILi1EEESI_SI_EEESC_SE_Li256ELb1ELb1ELb1ELb0EEENS1_36VarlenDynamicPersistentTileSchedulerILi128ELi64ELi256ELi256ELb1ELb1ELb0ELb1ELb1ELb1EEEEEEEEEvNT_6ParamsE,@"STO_CUDA_ENTRY STV_DEFAULT"
_ZN7cutlass13device_kernelIN5flash19enable_sm80_to_sm89INS1_16FlashAttnFwdSm80INS1_25CollectiveMainloopFwdSm80ILi8ELi2ELb0EN4cute5tupleIJNS5_1CILi128EEENS7_ILi64EEENS7_ILi192EEEEEELi192ENS_6half_tEfNS_4arch4Sm80ELb1ELb0ELb0ELb1ELb0ELb1ELb1ELb1EEENS1_21CollectiveEpilogueFwdINS6_IJS8_SA_S9_EEENS6_IJNS7_ILi1EEESI_SI_EEESC_SE_Li256ELb1ELb1ELb1ELb0EEENS1_36VarlenDynamicPersistentTileSchedulerILi128ELi64ELi256ELi256ELb1ELb1ELb0ELb1ELb1ELb1EEEEEEEEEvNT_6ParamsE:
        /* <DEDUP_REMOVED lines=55> */
.L_x_4695:
        /* <DEDUP_REMOVED lines=16> */
.L_x_4868:
        /* <DEDUP_REMOVED lines=16> */
.L_x_4869:
[----:B--2---:R-:W-:-:S05]  /*0570*/  IMAD R17, R17, c[0x0][0x538], RZ ;  /* 0x00014e0011117a24 */ /* 0x004fca00078e02ff */
[----:B------:R-:W-:-:S04]  /*0580*/  IADD3 R6, R17, R6, RZ ;  /* 0x0000000611067210 */ /* 0x000fc80007ffe0ff */
[----:B------:R-:W-:-:S13]  /*0590*/  ISETP.GT.AND P0, PT, R6, UR4, PT ;  /* 0x0000000406007c0c */ /* 0x000fda000bf04270 */
[----:B-1----:R-:W-:Y:S05]  /*05a0*/  @!P0 BRA `(.L_x_4695) ;  /* 0xfffffdc000008947 */ /* 0x002fea000383ffff */
.L_x_4691:
[----:B------:R-:W-:-:S05]  /*05b0*/  IADD3 R200, -R17, R6, RZ ;  /* 0x0000000611c87210 */ /* 0x000fca0007ffe1ff */
[----:B------:R-:W-:-:S05]  /*05c0*/  IMAD R0, R7, c[0x0][0x538], R200 ;  /* 0x00014e0007007a24 */ /* 0x000fca00078e02c8 */
[----:B------:R-:W-:Y:S01]  /*05d0*/  ISETP.GT.AND P0, PT, R0, UR4, PT ;  /* 0x0000000400007c0c */ /* 0x000fe2000bf04270 */
[----:B------:R-:W-:-:S12]  /*05e0*/  BRA.DIV ~URZ, `(.L_x_4696) ;  /* 0x0001b6327f007947 */ /* 0x000fd8000b800000 */
[----:B------:R-:W-:-:S04]  /*05f0*/  VOTE.ANY R5, PT, !P0 ;  /* 0x0000000000057806 */ /* 0x000fc800040e0100 */
.L_x_4870:
[----:B------:R-:W1:Y:S02]  /*0600*/  POPC R16, R5 ;  /* 0x0000000500107309 */ /* 0x000e640000000000 */
[----:B-1----:R-:W-:Y:S01]  /*0610*/  IADD3 R203, R16, R203, RZ ;  /* 0x000000cb10cb7210 */ /* 0x002fe20007ffe0ff */
[----:B------:R-:W-:Y:S05]  /*0620*/  BRA.DIV ~URZ, `(.L_x_4697) ;  /* 0x0001b6327f007947 */ /* 0x000fea000b800000 */
[----:B------:R1:W2:Y:S01]  /*0630*/  SHFL.IDX PT, R4, R4, R16, 0x1f ;  /* 0x00001f1004047589 */ /* 0x0002a200000e0000 */
[----:B------:R-:W-:-:S03]  /*0640*/  MOV R9, RZ ;  /* 0x000000ff00097202 */ /* 0x000fc60000000f00 */
[----:B------:R1:W3:Y:S04]  /*0650*/  SHFL.IDX PT, R3, R3, R16, 0x1f ;  /* 0x00001f1003037589 */ /* 0x0002e800000e0000 */
.L_x_4871:
[----:B------:R-:W-:Y:S01]  /*0660*/  ISETP.NE.AND P0, PT, R5, RZ, PT ;  /* 0x000000ff0500720c */ /* 0x000fe20003f05270 */
[----:B------:R-:W-:-:S12]  /*0670*/  BSSY B0, `(.L_x_4698) ;  /* 0x0000005000007945 */ /* 0x000fd80003800000 */
[----:B------:R-:W-:Y:S05]  /*0680*/  @!P0 BRA `(.L_x_4699) ;  /* 0x0000003000008947 */ /* 0x000fea0003800000 */
[----:B-1----:R-:W-:Y:S01]  /*0690*/  IADD3 R16, R16, -0x1, RZ ;  /* 0xffffffff10107810 */ /* 0x002fe20007ffe0ff */
[----:B------:R-:W-:Y:S05]  /*06a0*/  BRA.DIV ~URZ, `(.L_x_4700) ;  /* 0x0001b6727f007947 */ /* 0x000fea000b800000 */
[----:B------:R1:W4:Y:S02]  /*06b0*/  SHFL.IDX PT, R9, R7, R16, 0x1f ;  /* 0x00001f1007097589 */ /* 0x00032400000e0000 */
.L_x_4699:
[----:B------:R-:W-:Y:S05]  /*06c0*/  BSYNC B0 ;  /* 0x0000000000007941 */ /* 0x000fea0003800000 */
.L_x_4698:
        /* <DEDUP_REMOVED lines=60> */
.L_x_4702:
        /* <DEDUP_REMOVED lines=60> */
.L_x_4703:
[----:B------:R-:W-:Y:S05]  /*0e50*/  BSYNC B0 ;  /* 0x0000000000007941 */ /* 0x000fea0003800000 */
.L_x_4701:
[----:B------:R-:W-:-:S04]  /*0e60*/  LOP3.LUT R201, RZ, R10, RZ, 0x33, !PT ;  /* 0x0000000affc97212 */ /* 0x000fc800078e33ff */
[----:B------:R-:W-:Y:S01]  /*0e70*/  IADD3 R201, R201, R4, RZ ;  /* 0x00000004c9c97210 */ /* 0x000fe20007ffe0ff */
[----:B------:R-:W-:Y:S05]  /*0e80*/  BRA `(.L_x_4704) ;  /* 0x0000004000007947 */ /* 0x000fea0003800000 */
.L_x_4692:
[----:B------:R-:W-:Y:S01]  /*0e90*/  IMAD.MOV.U32 R201, RZ, RZ, RZ ;  /* 0x000000ffffc97224 */ /* 0x000fe200078e00ff */
[----:B------:R-:W-:Y:S01]  /*0ea0*/  MOV R202, RZ ;  /* 0x000000ff00ca7202 */ /* 0x000fe20000000f00 */
[----:B------:R-:W-:Y:S01]  /*0eb0*/  IMAD.U32 R200, RZ, RZ, UR4 ;  /* 0x00000004ffc87e24 */ /* 0x000fe2000f8e00ff */
[----:B------:R-:W-:Y:S02]  /*0ec0*/  MOV R203, c[0x0][0x53c] ;  /* 0x00014f0000cb7a02 */ /* 0x000fe40000000f00 */
.L_x_4704:
[----:B------:R-:W-:Y:S01]  /*0ed0*/  ISETP.NE.AND P0, PT, R2, RZ, PT ;  /* 0x000000ff0200720c */ /* 0x000fe20003f05270 */
[----:B------:R-:W-:-:S12]  /*0ee0*/  WARPSYNC 0xffffffff ;  /* 0xffffffff00007948 */ /* 0x000fd80003800000 */
[----:B------:R1:W-:Y:S04]  /*0ef0*/  @!P0 STS.128 [0x24100], R200 ;  /* 0x024100c8ff008388 */ /* 0x0003e80000000c00 */
[----:B------:R-:W-:Y:S06]  /*0f00*/  BAR.ARV 0x5, 0x100 ;  /* 0x0144000000007b1d */ /* 0x000fec0000002000 */
.L_x_4690:
        /* <DEDUP_REMOVED lines=92> */
.L_x_4867:
        /* <DEDUP_REMOVED lines=13> */
[----:B------:R-:W-:Y:S01]  /*15a0*/  IMAD.MOV.U32 R4, RZ, RZ, RZ ;  /* 0x000000ffff047224 */ /* 0x000fe200078e00ff */
[----:B--2---:R-:W-:Y:S02]  /*15b0*/  SHF.R.S32.HI R79, RZ, 0x1f, R216 ;  /* 0x0000001fff4f7819 */ /* 0x004fe400000114d8 */
[C---:B------:R-:W-:Y:S02]  /*15c0*/  @P4 LEA R232, P0, R216.reuse, c[0x0][0x360], 0x2 ;  /* 0x0000d800d8e84a11 */ /* 0x040fe400078010ff */
[C---:B------:R-:W-:Y:S02]  /*15d0*/  @P2 LEA R2, P1, R216.reuse, c[0x0][0x370], 0x2 ;  /* 0x0000dc00d8022a11 */ /* 0x040fe400078210ff */
[----:B------:R-:W-:-:S02]  /*15e0*/  @P4 LEA.HI.X R233, R216, c[0x0][0x364], R79, 0x2, P0 ;  /* 0x0000d900d8e94a11 */ /* 0x000fc400000f144f */
[----:B------:R-:W-:Y:S02]  /*15f0*/  ISETP.NE.U32.AND P0, PT, RZ, c[0x0][0x350], PT ;  /* 0x0000d400ff007a0c */ /* 0x000fe40003f05070 */
[C---:B------:R-:W-:Y:S01]  /*1600*/  @P2 LEA.HI.X R3, R216.reuse, c[0x0][0x374], R79, 0x2, P1 ;  /* 0x0000dd00d8032a11 */ /* 0x040fe200008f144f */
[----:B------:R1:W5:Y:S01]  /*1610*/  @P4 LDG.E R232, [R232.64] ;  /* 0x00000008e8e84981 */ /* 0x000362000c1e1900 */
[----:B------:R-:W-:Y:S02]  /*1620*/  ISETP.NE.AND.EX P6, PT, RZ, c[0x0][0x354], PT, P0 ;  /* 0x0000d500ff007a0c */ /* 0x000fe40003fc5300 */
[C---:B------:R-:W-:Y:S01]  /*1630*/  LEA R8, P1, R216.reuse, c[0x0][0x350], 0x2 ;  /* 0x0000d400d8087a11 */ /* 0x040fe200078210ff */
[----:B------:R2:W5:Y:S01]  /*1640*/  @P2 LDG.E R82, [R2.64] ;  /* 0x0000000802522981 */ /* 0x000562000c1e1900 */
[C---:B------:R-:W-:Y:S02]  /*1650*/  LEA R14, P2, R216.reuse, c[0x0][0x348], 0x2 ;  /* 0x0000d200d80e7a11 */ /* 0x040fe400078410ff */
[----:B------:R-:W-:-:S02]  /*1660*/  LEA R12, P0, R216, c[0x0][0x358], 0x2 ;  /* 0x0000d600d80c7a11 */ /* 0x000fc400078010ff */
[C-C-:B------:R-:W-:Y:S02]  /*1670*/  LEA.HI.X R15, R216.reuse, c[0x0][0x34c], R79.reuse, 0x2, P2 ;  /* 0x0000d300d80f7a11 */ /* 0x140fe400010f144f */
[C-C-:B------:R-:W-:Y:S02]  /*1680*/  LEA.HI.X R9, R216.reuse, c[0x0][0x354], R79.reuse, 0x2, P1 ;  /* 0x0000d500d8097a11 */ /* 0x140fe400008f144f */
[----:B------:R-:W-:Y:S01]  /*1690*/  LEA.HI.X R13, R216, c[0x0][0x35c], R79, 0x2, P0 ;  /* 0x0000d700d80d7a11 */ /* 0x000fe200000f144f */
[----:B------:R1:W5:Y:S04]  /*16a0*/  @P3 LDG.E R80, [R14.64] ;  /* 0x000000080e503981 */ /* 0x000368000c1e1900 */
[----:B------:R1:W5:Y:S04]  /*16b0*/  @P6 LDG.E R81, [R8.64] ;  /* 0x0000000808516981 */ /* 0x000368000c1e1900 */
[----:B------:R1:W5:Y:S01]  /*16c0*/  @P5 LDG.E R4, [R12.64] ;  /* 0x000000080c045981 */ /* 0x000362000c1e1900 */
[----:B------:R-:W-:Y:S01]  /*16d0*/  YIELD ;  /* 0x0000000000007946 */ /* 0x000fe20003800000 */
[----:B------:R-:W-:-:S02]  /*16e0*/  LOP3.LUT R217, R202, 0xffff, RZ, 0xc0, !PT ;  /* 0x0000ffffcad97812 */ /* 0x000fc400078ec0ff */
[----:B--2---:R-:W-:Y:S01]  /*16f0*/  P2R R2, PR, RZ, 0x40 ;  /* 0x00000040ff027803 */ /* 0x004fe20000000000 */
[----:B------:R-:W-:Y:S05]  /*1700*/  @P4 BRA `(.L_x_4705) ;  /* 0x0000005000004947 */ /* 0x000fea0003800000 */
[----:B-----5:R-:W-:Y:S01]  /*1710*/  MOV R232, c[0x0][0x168] ;  /* 0x00005a0000e87a02 */ /* 0x020fe20000000f00 */
[----:B------:R-:W-:Y:S05]  /*1720*/  @!P3 BRA `(.L_x_4705) ;  /* 0x000000300000b947 */ /* 0x000fea0003800000 */
[----:B------:R-:W2:Y:S04]  /*1730*/  LDG.E R232, [R14.64] ;  /* 0x000000080ee87981 */ /* 0x000ea8000c1e1900 */
[----:B------:R-:W2:Y:S02]  /*1740*/  LDG.E R3, [R14.64+0x4] ;  /* 0x000004080e037981 */ /* 0x000ea4000c1e1900 */
[----:B--2---:R-:W-:Y:S02]  /*1750*/  IADD3 R232, -R232, R3, RZ ;  /* 0x00000003e8e87210 */ /* 0x004fe40007ffe1ff */
.L_x_4705:
[----:B------:R-:W-:-:S04]  /*1760*/  ISETP.NE.U32.AND P0, PT, RZ, c[0x0][0x368], PT ;  /* 0x0000da00ff007a0c */ /* 0x000fc80003f05070 */
[----:B------:R-:W-:-:S13]  /*1770*/  ISETP.NE.AND.EX P0, PT, RZ, c[0x0][0x36c], PT, P0 ;  /* 0x0000db00ff007a0c */ /* 0x000fda0003f05300 */
[----:B------:R-:W-:Y:S05]  /*1780*/  @!P0 BRA `(.L_x_4706) ;  /* 0x0000004000008947 */ /* 0x000fea0003800000 */
[----:B-1----:R-:W-:-:S04]  /*1790*/  LEA R8, P0, R216, c[0x0][0x368], 0x2 ;  /* 0x0000da00d8087a11 */ /* 0x002fc800078010ff */
[----:B------:R-:W-:-:S05]  /*17a0*/  LEA.HI.X R9, R216, c[0x0][0x36c], R79, 0x2, P0 ;  /* 0x0000db00d8097a11 */ /* 0x000fca00000f144f */
[----:B------:R1:W5:Y:S01]  /*17b0*/  LDG.E R3, [R8.64] ;  /* 0x0000000808037981 */ /* 0x000362000c1e1900 */
[----:B------:R-:W-:Y:S05]  /*17c0*/  BRA `(.L_x_4707) ;  /* 0x0000005000007947 */ /* 0x000fea0003800000 */
.L_x_4706:
[----:B------:R-:W-:Y:S01]  /*17d0*/  MOV R3, c[0x0][0x1d0] ;  /* 0x0000740000037a02 */ /* 0x000fe20000000f00 */
[----:B------:R-:W-:Y:S05]  /*17e0*/  @!P6 BRA `(.L_x_4707) ;  /* 0x000000300000e947 */ /* 0x000fea0003800000 */
[----:B------:R-:W2:Y:S04]  /*17f0*/  LDG.E R3, [R8.64] ;  /* 0x0000000808037981 */ /* 0x000ea8000c1e1900 */
[----:B------:R-:W2:Y:S02]  /*1800*/  LDG.E R0, [R8.64+0x4] ;  /* 0x0000040808007981 */ /* 0x000ea4000c1e1900 */
[----:B--2---:R-:W-:Y:S02]  /*1810*/  IADD3 R3, -R3, R0, RZ ;  /* 0x0000000003037210 */ /* 0x004fe40007ffe1ff */
.L_x_4707:
[----:B------:R-:W2:Y:S04]  /*1820*/  @P5 LDG.E R5, [R12.64] ;  /* 0x000000080c055981 */ /* 0x000ea8000c1e1900 */
[----:B-1----:R-:W2:Y:S01]  /*1830*/  @P5 LDG.E R8, [R12.64+0x4] ;  /* 0x000004080c085981 */ /* 0x002ea2000c1e1900 */
        /* <DEDUP_REMOVED lines=64> */
.L_x_4709:
[----:B-1----:R-:W-:Y:S05]  /*1c40*/  BSYNC B0 ;  /* 0x0000000000007941 */ /* 0x002fea0003800000 */
.L_x_4708:
        /* <DEDUP_REMOVED lines=310> */
.L_x_4735:
        /* <DEDUP_REMOVED lines=90> */
.L_x_4715:
[----:B------:R-:W-:Y:S05]  /*3550*/  BSYNC B0 ;  /* 0x0000000000007941 */ /* 0x000fea0003800000 */
.L_x_4714:
        /* <DEDUP_REMOVED lines=89> */
.L_x_4718:
[----:B------:R-:W-:Y:S05]  /*3af0*/  BSYNC B0 ;  /* 0x0000000000007941 */ /* 0x000fea0003800000 */
.L_x_4717:
        /* <DEDUP_REMOVED lines=54> */
.L_x_4720:
[----:B------:R-:W-:Y:S05]  /*3e60*/  BSYNC B0 ;  /* 0x0000000000007941 */ /* 0x000fea0003800000 */
.L_x_4719:
        /* <DEDUP_REMOVED lines=54> */
.L_x_4722:
[----:B------:R-:W-:Y:S05]  /*41d0*/  BSYNC B0 ;  /* 0x0000000000007941 */ /* 0x000fea0003800000 */
.L_x_4721:
        /* <DEDUP_REMOVED lines=55> */
.L_x_4724:
[----:B------:R-:W-:Y:S05]  /*4550*/  BSYNC B0 ;  /* 0x0000000000007941 */ /* 0x000fea0003800000 */
.L_x_4723:
        /* <DEDUP_REMOVED lines=55> */
.L_x_4726:
[----:B------:R-:W-:Y:S05]  /*48d0*/  BSYNC B0 ;  /* 0x0000000000007941 */ /* 0x000fea0003800000 */
.L_x_4725:
        /* <DEDUP_REMOVED lines=55> */
.L_x_4713:
        /* <DEDUP_REMOVED lines=44> */
.L_x_4728:
[----:B------:R-:W-:Y:S05]  /*4f10*/  BSYNC B0 ;  /* 0x0000000000007941 */ /* 0x000fea0003800000 */
.L_x_4727:
        /* <DEDUP_REMOVED lines=153> */
.L_x_4730:
[----:B------:R-:W-:Y:S05]  /*58b0*/  BSYNC B0 ;  /* 0x0000000000007941 */ /* 0x000fea0003800000 */
.L_x_4729:
        /* <DEDUP_REMOVED lines=117> */
.L_x_4732:
[----:B------:R-:W-:Y:S05]  /*6010*/  BSYNC B0 ;  /* 0x0000000000007941 */ /* 0x000fea0003800000 */
.L_x_4731:
        /* <DEDUP_REMOVED lines=118> */
.L_x_4712:
        /* <DEDUP_REMOVED lines=25> */
.L_x_4716:
[----:B------:R-:W-:Y:S05]  /*6910*/  BSYNC B1 ;  /* 0x0000000000017941 */ /* 0x000fea0003800000 */
.L_x_4711:
        /* <DEDUP_REMOVED lines=61> */
.L_x_4734:
[----:B-1----:R-:W-:Y:S05]  /*6cf0*/  BSYNC B0 ;  /* 0x0000000000007941 */ /* 0x002fea0003800000 */
.L_x_4733:
        /* <DEDUP_REMOVED lines=32> */
.L_x_4710:
[----:B------:R-:W-:Y:S01]  /*6f00*/  ISETP.NE.AND P3, PT, R231, 0x1, PT ;  /* 0x00000001e700780c */ /* 0x000fe20003f65270 */
[----:B------:R-:W-:Y:S01]  /*6f10*/  BSSY B0, `(.L_x_4736) ;  /* 0x0000027000007945 */ /* 0x000fe20003800000 */
[----:B-1----:R-:W-:Y:S01]  /*6f20*/  IADD3 R2, R201, 0x7f, RZ ;  /* 0x0000007fc9027810 */ /* 0x002fe20007ffe0ff */
[----:B------:R-:W-:Y:S01]  /*6f30*/  IMAD.IADD R81, R81, 0x1, R82 ;  /* 0x0000000151517824 */ /* 0x000fe200078e0252 */
[----:B------:R-:W-:Y:S01]  /*6f40*/  P2R R0, PR, RZ, 0x8 ;  /* 0x00000008ff007803 */ /* 0x000fe20000000000 */
[----:B------:R-:W-:-:S08]  /*6f50*/  IMAD.MOV.U32 R3, RZ, RZ, RZ ;  /* 0x000000ffff037224 */ /* 0x000fd000078e00ff */
[----:B------:R-:W-:-:S05]  /*6f60*/  @P3 IMAD.HI.U32 R0, R2, c[0x0][0x2c8], RZ ;  /* 0x0000b20002003a27 */ /* 0x000fca00078e00ff */
        /* <DEDUP_REMOVED lines=33> */
.L_x_4737:
[----:B------:R-:W-:Y:S05]  /*7180*/  BSYNC B0 ;  /* 0x0000000000007941 */ /* 0x000fea0003800000 */
.L_x_4736:
        /* <DEDUP_REMOVED lines=64> */
[----:B------:R-:W-:Y:S01]  /*7590*/  ISETP.NE.U32.AND P2, PT, RZ, c[0x0][0x348], PT ;  /* 0x0000d200ff007a0c */ /* 0x000fe20003f45070 */
[----:B------:R-:W-:Y:S01]  /*75a0*/  IMAD R3, R3, c[0x0][0x178], RZ ;  /* 0x00005e0003037a24 */ /* 0x000fe200078e02ff */
[----:B------:R-:W-:Y:S02]  /*75b0*/  SHF.R.S32.HI R2, RZ, 0x3, R0 ;  /* 0x00000003ff027819 */ /* 0x000fe40000011400 */
[----:B------:R-:W-:Y:S01]  /*75c0*/  LOP3.LUT R0, R0, 0xfffffff8, RZ, 0xc0, !PT ;  /* 0xfffffff800007812 */ /* 0x000fe200078ec0ff */
[----:B------:R-:W-:Y:S01]  /*75d0*/  IMAD R6, R80, c[0x0][0x17c], R3 ;  /* 0x00005f0050067a24 */ /* 0x000fe200078e0203 */
[----:B------:R-:W-:-:S02]  /*75e0*/  SHF.R.S32.HI R23, RZ, 0x1f, R220 ;  /* 0x0000001fff177819 */ /* 0x000fc400000114dc */
[----:B------:R-:W-:Y:S01]  /*75f0*/  MOV R22, R220 ;  /* 0x000000dc00167202 */ /* 0x000fe20000000f00 */
[----:B------:R-:W-:Y:S01]  /*7600*/  IMAD.IADD R7, R5, 0x1, R6 ;  /* 0x0000000105077824 */ /* 0x000fe200078e0206 */
[----:B------:R-:W-:Y:S01]  /*7610*/  SHF.R.S32.HI R5, RZ, 0x1f, R81 ;  /* 0x0000001fff057819 */ /* 0x000fe20000011451 */
[----:B------:R-:W-:Y:S01]  /*7620*/  IMAD.IADD R9, R205, 0x1, -R0 ;  /* 0x00000001cd097824 */ /* 0x000fe200078e0a00 */
[C---:B------:R-:W-:Y:S02]  /*7630*/  IADD3 R81, P0, R2.reuse, R81, RZ ;  /* 0x0000005102517210 */ /* 0x040fe40007f1e0ff */
[----:B------:R-:W-:Y:S01]  /*7640*/  MOV R6, R4 ;  /* 0x0000000400067202 */ /* 0x000fe20000000f00 */
[----:B------:R-:W-:Y:S01]  /*7650*/  IMAD R4, R9, 0x20, R2 ;  /* 0x0000002009047824 */ /* 0x000fe200078e0202 */
[----:B------:R-:W-:Y:S01]  /*7660*/  LEA.HI.X.SX32 R5, R2, R5, 0x1, P0 ;  /* 0x0000000502057211 */ /* 0x000fe200000f0eff */
[----:B------:R-:W-:Y:S01]  /*7670*/  IMAD.WIDE.U32 R20, R81, c[0x0][0x1e0], R22 ;  /* 0x0000780051147a25 */ /* 0x000fe200078e0016 */
[----:B------:R-:W-:-:S02]  /*7680*/  ISETP.NE.AND.EX P0, PT, RZ, c[0x0][0x34c], PT, P2 ;  /* 0x0000d300ff007a0c */ /* 0x000fc40003f05320 */
[----:B------:R-:W-:Y:S01]  /*7690*/  IADD3 R4, R201, R4, RZ ;  /* 0x00000004c9047210 */ /* 0x000fe20007ffe0ff */
[----:B------:R-:W-:Y:S01]  /*76a0*/  IMAD R0, R5, c[0x0][0x1e0], RZ ;  /* 0x0000780005007a24 */ /* 0x000fe200078e02ff */
[----:B------:R-:W-:Y:S01]  /*76b0*/  ISETP.GE.AND P5, PT, R220, c[0x0][0x198], PT ;  /* 0x00006600dc007a0c */ /* 0x000fe20003fa6270 */
[----:B------:R-:W-:Y:S01]  /*76c0*/  IMAD.WIDE.U32 R18, R217, c[0x0][0x1b8], R6 ;  /* 0x00006e00d9127a25 */ /* 0x000fe200078e0006 */
[----:B------:R-:W-:Y:S02]  /*76d0*/  SEL R6, R79, RZ, !P0 ;  /* 0x000000ff4f067207 */ /* 0x000fe40004000000 */
[----:B------:R-:W-:Y:S01]  /*76e0*/  ISETP.GE.AND P4, PT, R207, c[0x0][0x198], PT ;  /* 0x00006600cf007a0c */ /* 0x000fe20003f86270 */
[----:B------:R-:W-:Y:S01]  /*76f0*/  IMAD R0, R81, c[0x0][0x1e4], R0 ;  /* 0x0000790051007a24 */ /* 0x000fe200078e0200 */
[----:B------:R-:W-:Y:S01]  /*7700*/  IADD3 R88, R8, -0x1, RZ ;  /* 0xffffffff08587810 */ /* 0x000fe20007ffe0ff */
[----:B------:R-:W-:Y:S02]  /*7710*/  IMAD R5, R5, c[0x0][0x208], RZ ;  /* 0x0000820005057a24 */ /* 0x000fe400078e02ff */
[----:B------:R-:W-:Y:S01]  /*7720*/  @P3 IMAD.HI.U32 R7, R4, c[0x0][0x2c8], RZ ;  /* 0x0000b20004073a27 */ /* 0x000fe200078e00ff */
[----:B------:R-:W-:-:S02]  /*7730*/  IADD3 R21, R21, R0, RZ ;  /* 0x0000000015157210 */ /* 0x000fc40007ffe0ff */
[----:B------:R-:W-:Y:S01]  /*7740*/  SEL R0, R216, RZ, !P0 ;  /* 0x000000ffd8007207 */ /* 0x000fe20004000000 */
[----:B------:R-:W-:Y:S01]  /*7750*/  IMAD.WIDE.U32 R16, R81, c[0x0][0x208], R22 ;  /* 0x0000820051107a25 */ /* 0x000fe200078e0016 */
[----:B------:R-:W-:-:S03]  /*7760*/  ISETP.NE.U32.AND P0, PT, RZ, c[0x0][0x350], PT ;  /* 0x0000d400ff007a0c */ /* 0x000fc60003f05070 */
[----:B------:R-:W-:Y:S01]  /*7770*/  IMAD R5, R81, c[0x0][0x20c], R5 ;  /* 0x0000830051057a24 */ /* 0x000fe200078e0205 */
[----:B------:R-:W-:Y:S01]  /*7780*/  ISETP.NE.AND.EX P0, PT, RZ, c[0x0][0x354], PT, P0 ;  /* 0x0000d500ff007a0c */ /* 0x000fe20003f05300 */
[----:B------:R-:W-:Y:S01]  /*7790*/  IMAD.MOV.U32 R3, RZ, RZ, R4 ;  /* 0x000000ffff037224 */ /* 0x000fe200078e0004 */
[----:B------:R-:W-:Y:S01]  /*77a0*/  @P3 SHF.R.U32.HI R3, RZ, c[0x0][0x2cc], R7 ;  /* 0x0000b300ff033a19 */ /* 0x000fe20000011607 */
[----:B------:R-:W-:Y:S01]  /*77b0*/  IMAD R19, R217, c[0x0][0x1bc], R19 ;  /* 0x00006f00d9137a24 */ /* 0x000fe200078e0213 */
[----:B------:R-:W-:Y:S01]  /*77c0*/  IADD3 R17, R17, R5, RZ ;  /* 0x0000000511117210 */ /* 0x000fe20007ffe0ff */
[----:B------:R-:W-:Y:S01]  /*77d0*/  IMAD R15, R6, c[0x0][0x1c0], RZ ;  /* 0x00007000060f7a24 */ /* 0x000fe200078e02ff */
[----:B------:R-:W-:Y:S01]  /*77e0*/  ISETP.GE.AND P3, PT, R206, c[0x0][0x198], PT ;  /* 0x00006600ce007a0c */ /* 0x000fe20003f66270 */
[----:B------:R-:W-:-:S04]  /*77f0*/  IMAD.WIDE.U32 R18, R0, c[0x0][0x1c0], R18 ;  /* 0x0000700000127a25 */ /* 0x000fc800078e0012 */
[----:B------:R-:W-:Y:S01]  /*7800*/  IMAD R6, R0, c[0x0][0x1c4], R15 ;  /* 0x0000710000067a24 */ /* 0x000fe200078e020f */
[--C-:B------:R-:W-:Y:S01]  /*7810*/  SHF.R.S32.HI R0, RZ, 0x1f, R3.reuse ;  /* 0x0000001fff007819 */ /* 0x100fe20000011403 */
[----:B------:R-:W-:Y:S02]  /*7820*/  IMAD.MOV R5, RZ, RZ, -R3 ;  /* 0x000000ffff057224 */ /* 0x000fe400078e0a03 */
[----:B------:R-:W-:Y:S01]  /*7830*/  IMAD.WIDE.U32 R228, R217, c[0x0][0x1e8], R20 ;  /* 0x00007a00d9e47a25 */ /* 0x000fe200078e0014 */
[----:B------:R-:W-:-:S03]  /*7840*/  IADD3 R19, R19, R6, RZ ;  /* 0x0000000613137210 */ /* 0x000fc60007ffe0ff */
        /* <DEDUP_REMOVED lines=8> */
[C---:B------:R-:W-:Y:S02]  /*78d0*/  IMAD R229, R217.reuse, c[0x0][0x1ec], R229 ;  /* 0x00007b00d9e57a24 */ /* 0x040fe400078e02e5 */
[C---:B------:R-:W-:Y:S02]  /*78e0*/  IMAD R7, R4.reuse, c[0x0][0x1ac], R3 ;  /* 0x00006b0004077a24 */ /* 0x040fe400078e0203 */
[----:B------:R-:W-:Y:S02]  /*78f0*/  IMAD R17, R217, c[0x0][0x214], R17 ;  /* 0x00008500d9117a24 */ /* 0x000fe400078e0211 */
[----:B------:R-:W-:-:S05]  /*7900*/  IMAD.WIDE.U32 R4, R4, c[0x0][0x1a8], R14 ;  /* 0x00006a0004047a25 */ /* 0x000fca00078e000e */
[----:B------:R-:W-:Y:S01]  /*7910*/  IADD3 R7, R5, R7, RZ ;  /* 0x0000000705077210 */ /* 0x000fe20007ffe0ff */
[----:B------:R-:W-:Y:S01]  /*7920*/  IMAD.IADD R5, R2, 0x1, R201 ;  /* 0x0000000102057824 */ /* 0x000fe200078e02c9 */
        /* <DEDUP_REMOVED lines=17> */
.L_x_4872:
[----:B------:R-:W-:Y:S05]  /*7a40*/  BRA.DIV ~URZ, `(.L_x_4740) ;  /* 0x000143a27f007947 */ /* 0x000fea000b800000 */
[----:B------:R3:W4:Y:S02]  /*7a50*/  SHFL.IDX PT, R17, R14, RZ, 0x181f ;  /* 0x00181fff0e117589 */ /* 0x00072400000e0000 */
.L_x_4873:
        /* <DEDUP_REMOVED lines=18> */
.L_x_4742:
[----:B------:R-:W-:Y:S05]  /*7b80*/  BSYNC B0 ;  /* 0x0000000000007941 */ /* 0x000fea0003800000 */
.L_x_4741:
[----:B------:R-:W-:Y:S05]  /*7b90*/  BRA.DIV ~URZ, `(.L_x_4743) ;  /* 0x000142b27f007947 */ /* 0x000fea000b800000 */
[----:B--2---:R2:W1:Y:S04]  /*7ba0*/  SHFL.IDX PT, R15, R7, 0x1, 0x181f ;  /* 0x00381f00070f7f89 */ /* 0x00446800000e0000 */
[----:B------:R2:W3:Y:S02]  /*7bb0*/  SHFL.IDX PT, R19, R14, 0x1, 0x181f ;  /* 0x00381f000e137f89 */ /* 0x0004e400000e0000 */
.L_x_4874:
[----:B----4-:R-:W-:Y:S01]  /*7bc0*/  IADD3 R17, R5, 0x20, RZ ;  /* 0x0000002005117810 */ /* 0x010fe20007ffe0ff */
[----:B------:R-:W-:Y:S03]  /*7bd0*/  BSSY B0, `(.L_x_4744) ;  /* 0x000000f000007945 */ /* 0x000fe60003800000 */
[----:B------:R-:W-:-:S13]  /*7be0*/  ISETP.GE.AND P0, PT, R17, R4, PT ;  /* 0x000000041100720c */ /* 0x000fda0003f06270 */
[----:B------:R-:W-:Y:S05]  /*7bf0*/  @P0 BRA `(.L_x_4745) ;  /* 0x000000c000000947 */ /* 0x000fea0003800000 */
[-C--:B---3--:R-:W-:Y:S02]  /*7c00*/  LEA R18, P2, R220, R19.reuse, 0x1 ;  /* 0x00000013dc127211 */ /* 0x088fe400078408ff */
        /* <DEDUP_REMOVED lines=11> */
.L_x_4745:
[----:B------:R-:W-:Y:S05]  /*7cc0*/  BSYNC B0 ;  /* 0x0000000000007941 */ /* 0x000fea0003800000 */
.L_x_4744:
[----:B------:R-:W-:Y:S05]  /*7cd0*/  BRA.DIV ~URZ, `(.L_x_4746) ;  /* 0x000142427f007947 */ /* 0x000fea000b800000 */
[----:B-1----:R1:W4:Y:S02]  /*7ce0*/  SHFL.IDX PT, R15, R7, 0x2, 0x181f ;  /* 0x00581f00070f7f89 */ /* 0x00232400000e0000 */
.L_x_4875:
[----:B------:R-:W-:Y:S05]  /*7cf0*/  BRA.DIV ~URZ, `(.L_x_4747) ;  /* 0x000142927f007947 */ /* 0x000fea000b800000 */
[----:B---3--:R3:W1:Y:S02]  /*7d00*/  SHFL.IDX PT, R19, R14, 0x2, 0x181f ;  /* 0x00581f000e137f89 */ /* 0x00866400000e0000 */
.L_x_4876:
[----:B------:R-:W-:Y:S01]  /*7d10*/  IADD3 R17, R5, 0x40, RZ ;  /* 0x0000004005117810 */ /* 0x000fe20007ffe0ff */
[----:B------:R-:W-:Y:S03]  /*7d20*/  BSSY B0, `(.L_x_4748) ;  /* 0x000000f000007945 */ /* 0x000fe60003800000 */
[----:B------:R-:W-:-:S13]  /*7d30*/  ISETP.GE.AND P0, PT, R17, R4, PT ;  /* 0x000000041100720c */ /* 0x000fda0003f06270 */
[----:B------:R-:W-:Y:S05]  /*7d40*/  @P0 BRA `(.L_x_4749) ;  /* 0x000000c000000947 */ /* 0x000fea0003800000 */
[-C--:B-1----:R-:W-:Y:S02]  /*7d50*/  LEA R18, P2, R220, R19.reuse, 0x1 ;  /* 0x00000013dc127211 */ /* 0x082fe400078408ff */
[CC--:B------:R-:W-:Y:S02]  /*7d60*/  LEA R16, P1, R207.reuse, R19.reuse, 0x1 ;  /* 0x00000013cf107211 */ /* 0x0c0fe400078208ff */
[----:B------:R-:W-:Y:S02]  /*7d70*/  LEA R20, P0, R206, R19, 0x1 ;  /* 0x00000013ce147211 */ /* 0x000fe400078008ff */
        /* <DEDUP_REMOVED lines=9> */
.L_x_4749:
[----:B------:R-:W-:Y:S05]  /*7e10*/  BSYNC B0 ;  /* 0x0000000000007941 */ /* 0x000fea0003800000 */
.L_x_4748:
[----:B------:R-:W-:Y:S05]  /*7e20*/  BRA.DIV ~URZ, `(.L_x_4750) ;  /* 0x000141d27f007947 */ /* 0x000fea000b800000 */
[----:B-12---:R-:W1:Y:S04]  /*7e30*/  SHFL.IDX PT, R7, R7, 0x3, 0x181f ;  /* 0x00781f0007077f89 */ /* 0x006e6800000e0000 */
[----:B------:R2:W3:Y:S02]  /*7e40*/  SHFL.IDX PT, R17, R14, 0x3, 0x181f ;  /* 0x00781f000e117f89 */ /* 0x0004e400000e0000 */
.L_x_4877:
[----:B------:R-:W-:-:S04]  /*7e50*/  IADD3 R5, R5, 0x60, RZ ;  /* 0x0000006005057810 */ /* 0x000fc80007ffe0ff */
[----:B------:R-:W-:-:S13]  /*7e60*/  ISETP.GE.AND P0, PT, R5, R4, PT ;  /* 0x000000040500720c */ /* 0x000fda0003f06270 */
[CC--:B---3--:R-:W-:Y:S02]  /*7e70*/  @!P0 LEA R18, P1, R220.reuse, R17.reuse, 0x1 ;  /* 0x00000011dc128211 */ /* 0x0c8fe400078208ff */
[C---:B--2---:R-:W-:Y:S02]  /*7e80*/  @!P0 LEA R14, P2, R207.reuse, R17, 0x1 ;  /* 0x00000011cf0e8211 */ /* 0x044fe400078408ff */
[----:B-1----:R-:W-:Y:S02]  /*7e90*/  @!P0 LEA.HI.X R19, R220, R7, R23, 0x1, P1 ;  /* 0x00000007dc138211 */ /* 0x002fe400008f0c17 */
[C---:B------:R-:W-:Y:S02]  /*7ea0*/  @!P0 LEA R16, P1, R206.reuse, R17, 0x1 ;  /* 0x00000011ce108211 */ /* 0x040fe400078208ff */
[-C--:B----4-:R-:W-:Y:S01]  /*7eb0*/  @!P0 LEA.HI.X R15, R207, R7.reuse, R6, 0x1, P2 ;  /* 0x00000007cf0f8211 */ /* 0x090fe200010f0c06 */
        /* <DEDUP_REMOVED lines=27> */
[----:B------:R-:W-:-:S03]  /*8070*/  IMAD R15, R15, c[0x0][0x208], RZ ;  /* 0x000082000f0f7a24 */ /* 0x000fc600078e02ff */
[----:B------:R-:W-:Y:S01]  /*8080*/  LEA.HI.X R0, R18, R222, R7, 0x6, P2 ;  /* 0x000000de12007211 */ /* 0x000fe200010f3407 */
[----:B------:R-:W-:Y:S01]  /*8090*/  IMAD R7, R2, c[0x0][0x1e4], RZ ;  /* 0x0000790002077a24 */ /* 0x000fe200078e02ff */
[C---:B------:R-:W-:Y:S01]  /*80a0*/  @P0 IADD3 R14, P2, R3.reuse, R16, RZ ;  /* 0x00000010030e0210 */ /* 0x040fe20007f5e0ff */
[----:B------:R-:W-:Y:S01]  /*80b0*/  IMAD.WIDE.U32 R18, R88, c[0x0][0x208], RZ ;  /* 0x0000820058127a25 */ /* 0x000fe200078e00ff */
[C---:B------:R-:W-:Y:S02]  /*80c0*/  @P1 LEA R16, P3, R3.reuse, c[0x0][0x1c8], 0x1 ;  /* 0x0000720003101a11 */ /* 0x040fe400078608ff */
[----:B------:R-:W-:Y:S01]  /*80d0*/  @P1 ISETP.GE.AND P5, PT, R220, c[0x0][0x1d4], PT ;  /* 0x00007500dc001a0c */ /* 0x000fe20003fa6270 */
[----:B------:R-:W-:Y:S01]  /*80e0*/  IMAD R6, R88, c[0x0][0x20c], R15 ;  /* 0x0000830058067a24 */ /* 0x000fe200078e020f */
[----:B------:R-:W-:Y:S02]  /*80f0*/  @P0 IADD3.X R7, R0, R17, R7, P2, !PT ;  /* 0x0000001100070210 */ /* 0x000fe400017fe407 */
[----:B------:R-:W-:Y:S01]  /*8100*/  @P1 LEA.HI.X R17, R3, c[0x0][0x1cc], R0, 0x1, P3 ;  /* 0x0000730003111a11 */ /* 0x000fe200018f0c00 */
[----:B------:R-:W-:Y:S01]  /*8110*/  IMAD.IADD R6, R19, 0x1, R6 ;  /* 0x0000000113067824 */ /* 0x000fe200078e0206 */
[----:B------:R-:W-:-:S02]  /*8120*/  LEA R0, P3, R18, R224, 0x6 ;  /* 0x000000e012007211 */ /* 0x000fc400078630ff */
[C---:B------:R-:W-:Y:S02]  /*8130*/  @P1 ISETP.GE.AND P2, PT, R207.reuse, c[0x0][0x1d4], PT ;  /* 0x00007500cf001a0c */ /* 0x040fe40003f46270 */
[----:B------:R-:W-:Y:S02]  /*8140*/  LEA.HI.X R3, R18, R219, R6, 0x6, P3 ;  /* 0x000000db12037211 */ /* 0x000fe400018f3406 */
[----:B------:R-:W-:Y:S01]  /*8150*/  @P1 ISETP.GE.AND P3, PT, R206, c[0x0][0x1d4], PT ;  /* 0x00007500ce001a0c */ /* 0x000fe20003f66270 */
[----:B------:R-:W-:Y:S01]  /*8160*/  @!PT LDS RZ, [RZ] ;  /* 0x00000000fffff984 */ /* 0x000fe20000000800 */
[----:B------:R-:W-:Y:S01]  /*8170*/  @!PT LDS RZ, [RZ] ;  /* 0x00000000fffff984 */ /* 0x000fe20000000800 */
[----:B------:R-:W-:Y:S01]  /*8180*/  @!PT LDS RZ, [RZ] ;  /* 0x00000000fffff984 */ /* 0x000fe20000000800 */
[----:B------:R1:W-:Y:S01]  /*8190*/  @P1 LDGSTS.E.BYPASS.LTC128B.128 [R138+0xc100], [R16.64], !P5 ;  /* 0x0c100000108a1fae */ /* 0x0003e2000e901d48 */
[----:B------:R-:W-:Y:S02]  /*81a0*/  @P0 ISETP.GE.AND P6, PT, R220, c[0x0][0x1d4], PT ;  /* 0x00007500dc000a0c */ /* 0x000fe40003fc6270 */
[----:B------:R-:W-:Y:S02]  /*81b0*/  @P0 ISETP.GE.AND P5, PT, R207, c[0x0][0x1d4], PT ;  /* 0x00007500cf000a0c */ /* 0x000fe40003fa6270 */
[----:B------:R-:W-:-:S03]  /*81c0*/  @P0 LEA R20, P4, R14, c[0x0][0x1c8], 0x1 ;  /* 0x000072000e140a11 */ /* 0x000fc600078808ff */
[----:B------:R1:W-:Y:S01]  /*81d0*/  @P1 LDGSTS.E.BYPASS.LTC128B.128 [R138+0xe100], [R16.64+0x80], !P2 ;  /* 0x0e100080108a1fae */ /* 0x0003e2000d101d48 */
[----:B------:R-:W-:Y:S02]  /*81e0*/  LEA R6, P2, R0, c[0x0][0x1f8], 0x1 ;  /* 0x00007e0000067a11 */ /* 0x000fe400078408ff */
[----:B------:R-:W-:Y:S01]  /*81f0*/  @P0 LEA.HI.X R21, R14, c[0x0][0x1cc], R7, 0x1, P4 ;  /* 0x000073000e150a11 */ /* 0x000fe200020f0c07 */
[----:B------:R1:W-:Y:S01]  /*8200*/  @P1 LDGSTS.E.BYPASS.LTC128B.128 [R138+0x10100], [R16.64+0x100], !P3 ;  /* 0x10100100108a1fae */ /* 0x0003e2000d901d48 */
[----:B------:R-:W-:Y:S01]  /*8210*/  LEA.HI.X R7, R0, c[0x0][0x1fc], R3, 0x1, P2 ;  /* 0x00007f0000077a11 */ /* 0x000fe200010f0c03 */
[----:B------:R-:W-:Y:S01]  /*8220*/  IMAD.MOV.U32 R0, RZ, RZ, 0x40 ;  /* 0x00000040ff007424 */ /* 0x000fe200078e00ff */
[----:B------:R-:W-:Y:S01]  /*8230*/  @P0 ISETP.GE.AND P4, PT, R206, c[0x0][0x1d4], PT ;  /* 0x00007500ce000a0c */ /* 0x000fe20003f86270 */
[----:B------:R1:W-:Y:S01]  /*8240*/  @P0 LDGSTS.E.BYPASS.LTC128B.128 [R138+0xd100], [R20.64], !P6 ;  /* 0x0d100000148a0fae */ /* 0x0003e2000f101d48 */
[----:B------:R-:W-:Y:S02]  /*8250*/  ISETP.GE.AND P3, PT, R220, c[0x0][0x1d4], PT ;  /* 0x00007500dc007a0c */ /* 0x000fe40003f66270 */
[----:B------:R-:W-:Y:S01]  /*8260*/  ISETP.GE.AND P2, PT, R207, c[0x0][0x1d4], PT ;  /* 0x00007500cf007a0c */ /* 0x000fe20003f46270 */
[----:B------:R1:W-:Y:S01]  /*8270*/  @P0 LDGSTS.E.BYPASS.LTC128B.128 [R138+0xf100], [R20.64+0x80], !P5 ;  /* 0x0f100080148a0fae */ /* 0x0003e2000e901d48 */
[----:B------:R-:W-:-:S02]  /*8280*/  ISETP.LT.OR P6, PT, R5, 0x1, P3 ;  /* 0x000000010500780c */ /* 0x000fc40001fc1670 */
[C---:B------:R-:W-:Y:S02]  /*8290*/  ISETP.LT.OR P5, PT, R5.reuse, 0x1, P2 ;  /* 0x000000010500780c */ /* 0x040fe400017a1670 */
[----:B------:R-:W-:Y:S02]  /*82a0*/  ISETP.GE.AND P1, PT, R206, c[0x0][0x1d4], PT ;  /* 0x00007500ce007a0c */ /* 0x000fe40003f26270 */
[C---:B------:R-:W-:Y:S01]  /*82b0*/  ISETP.LT.OR P3, PT, R5.reuse, 0x21, P3 ;  /* 0x000000210500780c */ /* 0x040fe20001f61670 */
[----:B------:R1:W-:Y:S01]  /*82c0*/  @P0 LDGSTS.E.BYPASS.LTC128B.128 [R138+0x11100], [R20.64+0x100], !P4 ;  /* 0x11100100148a0fae */ /* 0x0003e2000e101d48 */
[C---:B------:R-:W-:Y:S02]  /*82d0*/  ISETP.LT.OR P4, PT, R5.reuse, 0x1, P1 ;  /* 0x000000010500780c */ /* 0x040fe40000f81670 */
[C---:B------:R-:W-:Y:S01]  /*82e0*/  ISETP.LT.OR P2, PT, R5.reuse, 0x21, P2 ;  /* 0x000000210500780c */ /* 0x040fe20001741670 */
[----:B------:R-:W0:Y:S01]  /*82f0*/  LDGDEPBAR ;  /* 0x00000000000079af */ /* 0x000e220000000000 */
[----:B------:R-:W-:-:S02]  /*8300*/  ISETP.LT.OR P1, PT, R5, 0x21, P1 ;  /* 0x000000210500780c */ /* 0x000fc40000f21670 */
[----:B------:R-:W-:Y:S01]  /*8310*/  IADD3 R14, P0, R6, UR7, RZ ;  /* 0x00000007060e7c10 */ /* 0x000fe2000ff1e0ff */
[----:B------:R1:W-:Y:S03]  /*8320*/  LDGSTS.E.BYPASS.LTC128B.128 [R138+0x100], [R6.64], !P6 ;  /* 0x00100000068a7fae */ /* 0x0003e6000f101d48 */
[----:B------:R-:W-:Y:S01]  /*8330*/  IADD3.X R15, R7, UR5, RZ, P0, !PT ;  /* 0x00000005070f7c10 */ /* 0x000fe200087fe4ff */
[----:B------:R1:W-:Y:S01]  /*8340*/  LDGSTS.E.BYPASS.LTC128B.128 [R138+0x2100], [R6.64+0x80], !P5 ;  /* 0x02100080068a7fae */ /* 0x0003e2000e901d48 */
[----:B------:R-:W-:-:S03]  /*8350*/  ISETP.GT.AND P5, PT, R88, R223, PT ;  /* 0x000000df5800720c */ /* 0x000fc60003fa4270 */
        /* <DEDUP_REMOVED lines=29> */
.L_x_4752:
[----:B------:R-:W-:Y:S05]  /*8530*/  BSYNC B0 ;  /* 0x0000000000007941 */ /* 0x000fea0003800000 */
.L_x_4751:
[----:B------:R-:W-:Y:S01]  /*8540*/  ISETP.LT.AND P0, PT, RZ, c[0x0][0x27c], PT ;  /* 0x00009f00ff007a0c */ /* 0x000fe20003f01270 */
[----:B------:R-:W0:Y:S01]  /*8550*/  LDGDEPBAR ;  /* 0x00000000000079af */ /* 0x000e220000000000 */
[----:B------:R-:W-:-:S11]  /*8560*/  ISETP.NE.AND P6, PT, R231, 0x1, PT ;  /* 0x00000001e700780c */ /* 0x000fd60003fc5270 */
[----:B------:R-:W-:Y:S05]  /*8570*/  @P0 BRA `(.L_x_4753) ;  /* 0x0000002000000947 */ /* 0x000fea0003800000 */
[----:B------:R-:W-:-:S04]  /*8580*/  DEPBAR.LE SB0, 0x3 ;  /* 0x000080c00000791a */ /* 0x000fc80000000000 */
[----:B------:R-:W-:Y:S05]  /*8590*/  BRA `(.L_x_4754) ;  /* 0x00006a6000007947 */ /* 0x000fea0003800000 */
.L_x_4753:
[----:B------:R-:W-:Y:S01]  /*85a0*/  ULDC.U8 UR4, c[0x0][0x298] ;  /* 0x0000a60000047ab9 */ /* 0x000fe20000000000 */
[----:B-----5:R-:W-:Y:S01]  /*85b0*/  SHF.R.S32.HI R5, RZ, 0x1f, R76 ;  /* 0x0000001fff057819 */ /* 0x020fe2000001144c */
[----:B-1----:R-:W-:Y:S01]  /*85c0*/  IMAD.WIDE.U32 R16, R76, c[0x0][0x280], RZ ;  /* 0x0000a0004c107a25 */ /* 0x002fe200078e00ff */
[----:B------:R-:W-:Y:S01]  /*85d0*/  ISETP.NE.AND P0, PT, RZ, UR4, PT ;  /* 0x00000004ff007c0c */ /* 0x000fe2000bf05270 */
[----:B------:R-:W-:Y:S01]  /*85e0*/  BSSY B2, `(.L_x_4754) ;  /* 0x00006a1000027945 */ /* 0x000fe20003800000 */
[----:B------:R-:W-:Y:S01]  /*85f0*/  IADD3 R7, R211, R201, RZ ;  /* 0x000000c9d3077210 */ /* 0x000fe20007ffe0ff */
[C---:B------:R-:W-:Y:S02]  /*8600*/  IMAD R3, R5.reuse, c[0x0][0x280], RZ ;  /* 0x0000a00005037a24 */ /* 0x040fe400078e02ff */
[----:B------:R-:W-:Y:S01]  /*8610*/  IMAD R5, R5, c[0x0][0x290], RZ ;  /* 0x0000a40005057a24 */ /* 0x000fe200078e02ff */
[----:B------:R-:W-:Y:S01]  /*8620*/  LEA R14, R210, R7, 0x6 ;  /* 0x00000007d20e7211 */ /* 0x000fe200078e30ff */
[C---:B------:R-:W-:Y:S01]  /*8630*/  IMAD R6, R76.reuse, c[0x0][0x284], R3 ;  /* 0x0000a1004c067a24 */ /* 0x040fe200078e0203 */
[----:B------:R-:W-:Y:S01]  /*8640*/  IADD3 R3, R211, 0x40, RZ ;  /* 0x00000040d3037810 */ /* 0x000fe20007ffe0ff */
[----:B------:R-:W-:-:S02]  /*8650*/  IMAD R5, R76, c[0x0][0x294], R5 ;  /* 0x0000a5004c057a24 */ /* 0x000fc400078e0205 */
        /* <DEDUP_REMOVED lines=115> */
.L_x_4757:
[----:B--2---:R-:W-:Y:S05]  /*8d90*/  BSYNC B0 ;  /* 0x0000000000007941 */ /* 0x004fea0003800000 */
.L_x_4756:
        /* <DEDUP_REMOVED lines=117> */
.L_x_4759:
[----:B------:R-:W-:Y:S05]  /*94f0*/  BSYNC B0 ;  /* 0x0000000000007941 */ /* 0x000fea0003800000 */
.L_x_4758:
        /* <DEDUP_REMOVED lines=87> */
[----:B------:R-:W-:Y:S02]  /*9a70*/  FFMA.FTZ R76, R4, R79, -R76 ;  /* 0x0000004f044c7223 */ /* 0x000fe4000001084c */
[-C--:B------:R-:W-:Y:S02]  /*9a80*/  FFMA.FTZ R96, R85, R94.reuse, -R96 ;  /* 0x0000005e55607223 */ /* 0x080fe40000010860 */
[----:B------:R-:W-:-:S02]  /*9a90*/  FFMA.FTZ R89, R86, R94, R89 ;  /* 0x0000005e56597223 */ /* 0x000fc40000010059 */
        /* <DEDUP_REMOVED lines=8> */
.L_x_4763:
[----:B------:R-:W-:Y:S05]  /*9b20*/  BSYNC B0 ;  /* 0x0000000000007941 */ /* 0x000fea0003800000 */
.L_x_4762:
[----:B------:R-:W-:Y:S01]  /*9b30*/  ISETP.GE.AND P0, PT, R39, c[0x0][0x27c], PT ;  /* 0x00009f0027007a0c */ /* 0x000fe20003f06270 */
[----:B------:R-:W-:-:S12]  /*9b40*/  BSSY B0, `(.L_x_4764) ;  /* 0x000002c000007945 */ /* 0x000fd80003800000 */
[----:B------:R-:W-:Y:S05]  /*9b50*/  @P0 BRA `(.L_x_4765) ;  /* 0x000002a000000947 */ /* 0x000fea0003800000 */
[----:B-1----:R-:W1:Y:S01]  /*9b60*/  LDS.128 R4, [R12] ;  /* 0x000000000c047984 */ /* 0x002e620000000c00 */
        /* <DEDUP_REMOVED lines=30> */
[C---:B------:R-:W-:Y:S02]  /*9d50*/  FMUL.FTZ R72, R83.reuse, R72 ;  /* 0x0000004853487220 */ /* 0x040fe40000410000 */
        /* <DEDUP_REMOVED lines=9> */
[----:B------:R1:W-:Y:S02]  /*9df0*/  STS.128 [R12], R4 ;  /* 0x000000040c007388 */ /* 0x0003e40000000c00 */
.L_x_4765:
[----:B------:R-:W-:Y:S05]  /*9e00*/  BSYNC B0 ;  /* 0x0000000000007941 */ /* 0x000fea0003800000 */
.L_x_4764:
        /* <DEDUP_REMOVED lines=45> */
.L_x_4767:
[----:B------:R-:W-:Y:S05]  /*a0e0*/  BSYNC B0 ;  /* 0x0000000000007941 */ /* 0x000fea0003800000 */
.L_x_4766:
        /* <DEDUP_REMOVED lines=25> */
[----:B------:R-:W-:Y:S01]  /*a280*/  FFMA.FTZ R74, R7, R80, R74 ;  /* 0x00000050074a7223 */ /* 0x000fe2000001004a */
[----:B------:R-:W-:Y:S01]  /*a290*/  HADD2.F32 R5, -RZ, R5.H1_H1 ;  /* 0x30000005ff057230 */ /* 0x000fe20000004100 */
[C---:B------:R-:W-:Y:S01]  /*a2a0*/  FMUL.FTZ R78, R73.reuse, R78 ;  /* 0x0000004e494e7220 */ /* 0x040fe20000410000 */
[----:B------:R-:W-:Y:S01]  /*a2b0*/  HADD2.F32 R7, -RZ, R60.H0_H0 ;  /* 0x2000003cff077230 */ /* 0x000fe20000004100 */
[----:B------:R-:W-:-:S02]  /*a2c0*/  FFMA.FTZ R79, R73, R82, -R79 ;  /* 0x00000052494f7223 */ /* 0x000fc4000001084f */
[----:B------:R-:W-:Y:S02]  /*a2d0*/  FMUL.FTZ R73, R5, R67 ;  /* 0x0000004305497220 */ /* 0x000fe40000410000 */
[-C--:B------:R-:W-:Y:S02]  /*a2e0*/  FMUL.FTZ R60, R6, R7.reuse ;  /* 0x00000007063c7220 */ /* 0x080fe40000410000 */
[----:B------:R-:W-:Y:S02]  /*a2f0*/  FMUL.FTZ R7, R4, R7 ;  /* 0x0000000704077220 */ /* 0x000fe40000410000 */
[----:B------:R-:W-:Y:S02]  /*a300*/  FMUL.FTZ R67, R76, R67 ;  /* 0x000000434c437220 */ /* 0x000fe40000410000 */
[----:B------:R-:W-:Y:S02]  /*a310*/  FFMA.FTZ R60, R4, R61, -R60 ;  /* 0x0000003d043c7223 */ /* 0x000fe4000001083c */
[----:B------:R-:W-:-:S02]  /*a320*/  FFMA.FTZ R73, R76, R66, -R73 ;  /* 0x000000424c497223 */ /* 0x000fc40000010849 */
[----:B------:R-:W-:Y:S02]  /*a330*/  FFMA.FTZ R77, R72, R80, -R77 ;  /* 0x00000050484d7223 */ /* 0x000fe4000001084d */
[----:B------:R-:W-:Y:S02]  /*a340*/  FFMA.FTZ R78, R75, R82, R78 ;  /* 0x000000524b4e7223 */ /* 0x000fe4000001004e */
[----:B------:R-:W-:Y:S01]  /*a350*/  FFMA.FTZ R61, R6, R61, R7 ;  /* 0x0000003d063d7223 */ /* 0x000fe20000010007 */
[----:B------:R-:W-:Y:S01]  /*a360*/  F2FP.PACK_AB R7, R74, R77 ;  /* 0x0000004d4a07723e */ /* 0x000fe200000000ff */
[----:B------:R-:W-:Y:S01]  /*a370*/  FFMA.FTZ R66, R5, R66, R67 ;  /* 0x0000004205427223 */ /* 0x000fe20000010043 */
[----:B------:R-:W-:Y:S02]  /*a380*/  F2FP.PACK_AB R4, R78, R79 ;  /* 0x0000004f4e04723e */ /* 0x000fe400000000ff */
[----:B------:R-:W-:Y:S02]  /*a390*/  F2FP.PACK_AB R6, R61, R60 ;  /* 0x0000003c3d06723e */ /* 0x000fe400000000ff */
[----:B------:R-:W-:-:S05]  /*a3a0*/  F2FP.PACK_AB R5, R66, R73 ;  /* 0x000000494205723e */ /* 0x000fca00000000ff */
[----:B------:R1:W-:Y:S02]  /*a3b0*/  STS.128 [R12+0x4000], R4 ;  /* 0x004000040c007388 */ /* 0x0003e40000000c00 */
.L_x_4769:
[----:B------:R-:W-:Y:S05]  /*a3c0*/  BSYNC B0 ;  /* 0x0000000000007941 */ /* 0x000fea0003800000 */
.L_x_4768:
        /* <DEDUP_REMOVED lines=9> */
[--C-:B------:R-:W-:Y:S01]  /*a460*/  HADD2.F32 R74, -RZ, R55.reuse.H1_H1 ;  /* 0x30000037ff4a7230 */ /* 0x100fe20000004100 */
[----:B------:R-:W-:Y:S01]  /*a470*/  SHF.R.U32.HI R70, RZ, 0x10, R71 ;  /* 0x00000010ff467819 */ /* 0x000fe20000011647 */
[----:B------:R-:W-:Y:S02]  /*a480*/  HADD2.F32 R68, -RZ, R68.H0_H0 ;  /* 0x20000044ff447230 */ /* 0x000fe40000004100 */
[----:B------:R-:W-:-:S02]  /*a490*/  HADD2.F32 R55, -RZ, R55.H0_H0 ;  /* 0x20000037ff377230 */ /* 0x000fc40000004100 */
        /* <DEDUP_REMOVED lines=9> */
[----:B------:R-:W-:Y:S01]  /*a530*/  HADD2.F32 R6, -RZ, R6.H1_H1 ;  /* 0x30000006ff067230 */ /* 0x000fe20000004100 */
[-C--:B------:R-:W-:Y:S01]  /*a540*/  FFMA.FTZ R73, R66, R70.reuse, -R73 ;  /* 0x0000004642497223 */ /* 0x080fe20000010849 */
[--C-:B------:R-:W-:Y:S01]  /*a550*/  HADD2.F32 R71, -RZ, R5.reuse.H0_H0 ;  /* 0x20000005ff477230 */ /* 0x100fe20000004100 */
[----:B------:R-:W-:Y:S01]  /*a560*/  FFMA.FTZ R68, R7, R70, R68 ;  /* 0x0000004607447223 */ /* 0x000fe20000010044 */
[----:B------:R-:W-:Y:S01]  /*a570*/  HADD2.F32 R5, -RZ, R5.H1_H1 ;  /* 0x30000005ff057230 */ /* 0x000fe20000004100 */
[----:B------:R-:W-:Y:S01]  /*a580*/  FMUL.FTZ R7, R6, R53 ;  /* 0x0000003506077220 */ /* 0x000fe20000410000 */
[----:B------:R-:W-:Y:S01]  /*a590*/  HADD2.F32 R66, -RZ, R61.H0_H0 ;  /* 0x2000003dff427230 */ /* 0x000fe20000004100 */
[----:B------:R-:W-:-:S02]  /*a5a0*/  FMUL.FTZ R75, R69, R72 ;  /* 0x00000048454b7220 */ /* 0x000fc40000410000 */
[C---:B------:R-:W-:Y:S02]  /*a5b0*/  FMUL.FTZ R53, R4.reuse, R53 ;  /* 0x0000003504357220 */ /* 0x040fe40000410000 */
[----:B------:R-:W-:Y:S02]  /*a5c0*/  FMUL.FTZ R61, R5, R66 ;  /* 0x00000042053d7220 */ /* 0x000fe40000410000 */
[----:B------:R-:W-:Y:S02]  /*a5d0*/  FMUL.FTZ R72, R67, R72 ;  /* 0x0000004843487220 */ /* 0x000fe40000410000 */
[----:B------:R-:W-:Y:S02]  /*a5e0*/  FMUL.FTZ R66, R71, R66 ;  /* 0x0000004247427220 */ /* 0x000fe40000410000 */
[----:B------:R-:W-:Y:S01]  /*a5f0*/  FFMA.FTZ R4, R4, R55, -R7 ;  /* 0x0000003704047223 */ /* 0x000fe20000010807 */
[----:B------:R-:W-:Y:S01]  /*a600*/  F2FP.PACK_AB R7, R68, R73 ;  /* 0x000000494407723e */ /* 0x000fe200000000ff */
        /* <DEDUP_REMOVED lines=9> */
.L_x_4771:
[----:B------:R-:W-:Y:S05]  /*a6a0*/  BSYNC B0 ;  /* 0x0000000000007941 */ /* 0x000fea0003800000 */
.L_x_4770:
        /* <DEDUP_REMOVED lines=44> */
.L_x_4761:
[----:B------:R-:W-:Y:S05]  /*a970*/  BSYNC B1 ;  /* 0x0000000000017941 */ /* 0x000fea0003800000 */
.L_x_4760:
        /* <DEDUP_REMOVED lines=47> */
.L_x_4774:
[----:B------:R-:W-:Y:S05]  /*ac70*/  BSYNC B0 ;  /* 0x0000000000007941 */ /* 0x000fea0003800000 */
.L_x_4773:
[----:B------:R-:W-:Y:S01]  /*ac80*/  ISETP.GE.AND P0, PT, R39, c[0x0][0x27c], PT ;  /* 0x00009f0027007a0c */ /* 0x000fe20003f06270 */
[----:B------:R-:W-:-:S12]  /*ac90*/  BSSY B0, `(.L_x_4775) ;  /* 0x000002c000007945 */ /* 0x000fd80003800000 */
[----:B------:R-:W-:Y:S05]  /*aca0*/  @P0 BRA `(.L_x_4776) ;  /* 0x000002a000000947 */ /* 0x000fea0003800000 */
[----:B-1----:R-:W1:Y:S01]  /*acb0*/  LDS.128 R4, [R12+0x2000] ;  /* 0x002000000c047984 */ /* 0x002e620000000c00 */
[--C-:B------:R-:W-:Y:S01]  /*acc0*/  SHF.R.U64 R39, R48, 0x10, R49.reuse ;  /* 0x0000001030277819 */ /* 0x100fe20000001231 */
[----:B------:R-:W-:Y:S01]  /*acd0*/  HADD2.F32 R53, -RZ, R38.H1_H1 ;  /* 0x30000026ff357230 */ /* 0x000fe20000004100 */
[----:B------:R-:W-:Y:S02]  /*ace0*/  SHF.R.U32.HI R48, RZ, 0x10, R49 ;  /* 0x00000010ff307819 */ /* 0x000fe40000011631 */
        /* <DEDUP_REMOVED lines=19> */
[-C--:B------:R-:W-:Y:S01]  /*ae20*/  FFMA.FTZ R54, R46, R53.reuse, -R54 ;  /* 0x000000352e367223 */ /* 0x080fe20000010836 */
[----:B------:R-:W-:Y:S01]  /*ae30*/  HADD2.F32 R42, -RZ, R39.H0_H0 ;  /* 0x20000027ff2a7230 */ /* 0x000fe20000004100 */
[----:B------:R-:W-:Y:S01]  /*ae40*/  FFMA.FTZ R7, R7, R52, R48 ;  /* 0x0000003407077223 */ /* 0x000fe20000010030 */
[----:B------:R-:W-:Y:S01]  /*ae50*/  HADD2.F32 R39, -RZ, R38.H0_H0 ;  /* 0x20000026ff277230 */ /* 0x000fe20000004100 */
[----:B------:R-:W-:Y:S01]  /*ae60*/  FFMA.FTZ R47, R47, R53, R56 ;  /* 0x000000352f2f7223 */ /* 0x000fe20000010038 */
[----:B------:R-:W-:Y:S01]  /*ae70*/  HADD2.F32 R38, -RZ, R3.H0_H0 ;  /* 0x20000003ff267230 */ /* 0x000fe20000004100 */
[----:B------:R-:W-:Y:S01]  /*ae80*/  FMUL.FTZ R3, R6, R43 ;  /* 0x0000002b06037220 */ /* 0x000fe20000410000 */
[----:B------:R-:W-:Y:S01]  /*ae90*/  F2FP.PACK_AB R7, R7, R50 ;  /* 0x000000320707723e */ /* 0x000fe200000000ff */
[----:B------:R-:W-:-:S02]  /*aea0*/  FMUL.FTZ R46, R5, R42 ;  /* 0x0000002a052e7220 */ /* 0x000fc40000410000 */
[C---:B------:R-:W-:Y:S02]  /*aeb0*/  FMUL.FTZ R43, R4.reuse, R43 ;  /* 0x0000002b042b7220 */ /* 0x040fe40000410000 */
[----:B------:R-:W-:Y:S02]  /*aec0*/  FMUL.FTZ R42, R49, R42 ;  /* 0x0000002a312a7220 */ /* 0x000fe40000410000 */
[-C--:B------:R-:W-:Y:S01]  /*aed0*/  FFMA.FTZ R3, R4, R39.reuse, -R3 ;  /* 0x0000002704037223 */ /* 0x080fe20000010803 */
[----:B------:R-:W-:Y:S01]  /*aee0*/  F2FP.PACK_AB R4, R47, R54 ;  /* 0x000000362f04723e */ /* 0x000fe200000000ff */
[----:B------:R-:W-:Y:S02]  /*aef0*/  FFMA.FTZ R6, R6, R39, R43 ;  /* 0x0000002706067223 */ /* 0x000fe4000001002b */
[-C--:B------:R-:W-:Y:S02]  /*af00*/  FFMA.FTZ R46, R49, R38.reuse, -R46 ;  /* 0x00000026312e7223 */ /* 0x080fe4000001082e */
[----:B------:R-:W-:Y:S01]  /*af10*/  FFMA.FTZ R5, R5, R38, R42 ;  /* 0x0000002605057223 */ /* 0x000fe2000001002a */
[----:B------:R-:W-:-:S04]  /*af20*/  F2FP.PACK_AB R6, R6, R3 ;  /* 0x000000030606723e */ /* 0x000fc800000000ff */
[----:B------:R-:W-:-:S05]  /*af30*/  F2FP.PACK_AB R5, R5, R46 ;  /* 0x0000002e0505723e */ /* 0x000fca00000000ff */
[----:B------:R1:W-:Y:S02]  /*af40*/  STS.128 [R12+0x2000], R4 ;  /* 0x002000040c007388 */ /* 0x0003e40000000c00 */
.L_x_4776:
[----:B------:R-:W-:Y:S05]  /*af50*/  BSYNC B0 ;  /* 0x0000000000007941 */ /* 0x000fea0003800000 */
.L_x_4775:
[----:B------:R-:W-:Y:S01]  /*af60*/  ISETP.GE.AND P0, PT, R37, c[0x0][0x27c], PT ;  /* 0x00009f0025007a0c */ /* 0x000fe20003f06270 */
[----:B------:R-:W-:-:S12]  /*af70*/  BSSY B0, `(.L_x_4777) ;  /* 0x000002c000007945 */ /* 0x000fd80003800000 */
[----:B------:R-:W-:Y:S05]  /*af80*/  @P0 BRA `(.L_x_4778) ;  /* 0x000002a000000947 */ /* 0x000fea0003800000 */
[----:B-1----:R-:W1:Y:S01]  /*af90*/  LDS.128 R4, [R20+0x1e100] ;  /* 0x01e1000014047984 */ /* 0x002e620000000c00 */
[--C-:B------:R-:W-:Y:S01]  /*afa0*/  SHF.R.U64 R37, R40, 0x10, R41.reuse ;  /* 0x0000001028257819 */ /* 0x100fe20000001229 */
[----:B------:R-:W-:Y:S01]  /*afb0*/  HADD2.F32 R46, -RZ, R31.H0_H0 ;  /* 0x2000001fff2e7230 */ /* 0x000fe20000004100 */
        /* <DEDUP_REMOVED lines=21> */
[----:B------:R-:W-:Y:S01]  /*b110*/  HADD2.F32 R7, -RZ, R36.H1_H1 ;  /* 0x30000024ff077230 */ /* 0x000fe20000004100 */
[----:B------:R-:W-:Y:S01]  /*b120*/  FFMA.FTZ R45, R39, R48, -R45 ;  /* 0x00000030272d7223 */ /* 0x000fe2000001082d */
[----:B------:R-:W-:Y:S01]  /*b130*/  HADD2.F32 R36, -RZ, R3.H0_H0 ;  /* 0x20000003ff247230 */ /* 0x000fe20000004100 */
[----:B------:R-:W-:-:S02]  /*b140*/  FMUL.FTZ R39, R5, R37 ;  /* 0x0000002505277220 */ /* 0x000fc40000410000 */
[-C--:B------:R-:W-:Y:S02]  /*b150*/  FMUL.FTZ R3, R6, R7.reuse ;  /* 0x0000000706037220 */ /* 0x080fe40000410000 */
[----:B------:R-:W-:Y:S02]  /*b160*/  FMUL.FTZ R7, R4, R7 ;  /* 0x0000000704077220 */ /* 0x000fe40000410000 */
[C---:B------:R-:W-:Y:S02]  /*b170*/  FMUL.FTZ R37, R42.reuse, R37 ;  /* 0x000000252a257220 */ /* 0x040fe40000410000 */
[----:B------:R-:W-:Y:S02]  /*b180*/  FFMA.FTZ R39, R42, R36, -R39 ;  /* 0x000000242a277223 */ /* 0x000fe40000010827 */
[----:B------:R-:W-:Y:S02]  /*b190*/  FFMA.FTZ R43, R38, R44, -R43 ;  /* 0x0000002c262b7223 */ /* 0x000fe4000001082b */
[----:B------:R-:W-:-:S02]  /*b1a0*/  FFMA.FTZ R46, R41, R48, R46 ;  /* 0x00000030292e7223 */ /* 0x000fc4000001002e */
[-C--:B------:R-:W-:Y:S02]  /*b1b0*/  FFMA.FTZ R3, R4, R31.reuse, -R3 ;  /* 0x0000001f04037223 */ /* 0x080fe40000010803 */
[----:B------:R-:W-:Y:S01]  /*b1c0*/  FFMA.FTZ R6, R6, R31, R7 ;  /* 0x0000001f06067223 */ /* 0x000fe20000010007 */
[----:B------:R-:W-:Y:S01]  /*b1d0*/  F2FP.PACK_AB R7, R40, R43 ;  /* 0x0000002b2807723e */ /* 0x000fe200000000ff */
[----:B------:R-:W-:Y:S01]  /*b1e0*/  FFMA.FTZ R36, R5, R36, R37 ;  /* 0x0000002405247223 */ /* 0x000fe20000010025 */
[----:B------:R-:W-:Y:S02]  /*b1f0*/  F2FP.PACK_AB R4, R46, R45 ;  /* 0x0000002d2e04723e */ /* 0x000fe400000000ff */
[----:B------:R-:W-:Y:S02]  /*b200*/  F2FP.PACK_AB R6, R6, R3 ;  /* 0x000000030606723e */ /* 0x000fe400000000ff */
[----:B------:R-:W-:-:S05]  /*b210*/  F2FP.PACK_AB R5, R36, R39 ;  /* 0x000000272405723e */ /* 0x000fca00000000ff */
[----:B------:R1:W-:Y:S02]  /*b220*/  STS.128 [R20+0x1e100], R4 ;  /* 0x01e1000414007388 */ /* 0x0003e40000000c00 */
.L_x_4778:
[----:B------:R-:W-:Y:S05]  /*b230*/  BSYNC B0 ;  /* 0x0000000000007941 */ /* 0x000fea0003800000 */
.L_x_4777:
        /* <DEDUP_REMOVED lines=45> */
.L_x_4780:
[----:B------:R-:W-:Y:S05]  /*b510*/  BSYNC B0 ;  /* 0x0000000000007941 */ /* 0x000fea0003800000 */
.L_x_4779:
        /* <DEDUP_REMOVED lines=45> */
.L_x_4782:
[----:B------:R-:W-:Y:S05]  /*b7f0*/  BSYNC B0 ;  /* 0x0000000000007941 */ /* 0x000fea0003800000 */
.L_x_4781:
        /* <DEDUP_REMOVED lines=45> */
.L_x_4755:
        /* <DEDUP_REMOVED lines=79> */
.L_x_4784:
[----:B------:R-:W-:Y:S05]  /*bfc0*/  BSYNC B0 ;  /* 0x0000000000007941 */ /* 0x000fea0003800000 */
.L_x_4783:
        /* <DEDUP_REMOVED lines=88> */
.L_x_4786:
[----:B---34-:R-:W-:Y:S05]  /*c550*/  BSYNC B0 ;  /* 0x0000000000007941 */ /* 0x018fea0003800000 */
.L_x_4785:
        /* <DEDUP_REMOVED lines=148> */
.L_x_4790:
[----:B------:R-:W-:Y:S05]  /*cea0*/  BSYNC B0 ;  /* 0x0000000000007941 */ /* 0x000fea0003800000 */
.L_x_4789:
        /* <DEDUP_REMOVED lines=105> */
.L_x_4792:
[----:B------:R-:W-:Y:S05]  /*d540*/  BSYNC B0 ;  /* 0x0000000000007941 */ /* 0x000fea0003800000 */
.L_x_4791:
        /* <DEDUP_REMOVED lines=9> */
[----:B------:R-:W-:Y:S01]  /*d5e0*/  HADD2.F32 R87, -RZ, R87.H1_H1 ;  /* 0x30000057ff577230 */ /* 0x000fe20000004100 */
[----:B------:R-:W-:Y:S01]  /*d5f0*/  SHF.R.S32.HI R6, RZ, 0x1f, R7 ;  /* 0x0000001fff067819 */ /* 0x000fe20000011407 */
[----:B------:R-:W-:Y:S01]  /*d600*/  HADD2.F32 R94, -RZ, R92.H0_H0 ;  /* 0x2000005cff5e7230 */ /* 0x000fe20000004100 */
[----:B------:R-:W-:Y:S01]  /*d610*/  LOP3.LUT R5, R14, R13, RZ, 0x3c, !PT ;  /* 0x0000000d0e057212 */ /* 0x000fe200078e3cff */
[----:B------:R-:W-:Y:S01]  /*d620*/  HADD2.F32 R91, -RZ, R91.H1_H1 ;  /* 0x3000005bff5b7230 */ /* 0x000fe20000004100 */
[----:B------:R-:W-:Y:S01]  /*d630*/  SHF.L.U32 R14, R7, 0x3, RZ ;  /* 0x00000003070e7819 */ /* 0x000fe200000006ff */
[----:B------:R-:W-:Y:S01]  /*d640*/  HADD2.F32 R89, -RZ, R89.H1_H1 ;  /* 0x30000059ff597230 */ /* 0x000fe20000004100 */
[----:B------:R-:W-:-:S02]  /*d650*/  SHF.L.U32 R4, R4, 0x7, RZ ;  /* 0x0000000704047819 */ /* 0x000fc400000006ff */
[----:B------:R-:W-:Y:S02]  /*d660*/  LEA.HI R6, R6, R7, RZ, 0x3 ;  /* 0x0000000706067211 */ /* 0x000fe400078f18ff */
[----:B------:R-:W-:Y:S02]  /*d670*/  LOP3.LUT R14, R77, 0x38, R14, 0xf8, !PT ;  /* 0x000000384d0e7812 */ /* 0x000fe400078ef80e */
[----:B------:R-:W-:Y:S02]  /*d680*/  LOP3.LUT R4, R4, 0xffffe000, RZ, 0xc0, !PT ;  /* 0xffffe00004047812 */ /* 0x000fe400078ec0ff */
[----:B------:R-:W-:Y:S02]  /*d690*/  SHF.L.U32 R6, R6, 0xa, RZ ;  /* 0x0000000a06067819 */ /* 0x000fe400000006ff */
[----:B------:R-:W-:Y:S02]  /*d6a0*/  LOP3.LUT R13, R14, R13, RZ, 0x3c, !PT ;  /* 0x0000000d0e0d7212 */ /* 0x000fe400078e3cff */
[----:B------:R-:W-:-:S02]  /*d6b0*/  IADD3 R4, R5, R4, R12 ;  /* 0x0000000405047210 */ /* 0x000fc40007ffe00c */
[----:B------:R-:W-:Y:S02]  /*d6c0*/  LOP3.LUT R14, R6, 0x7fffe000, RZ, 0xc0, !PT ;  /* 0x7fffe000060e7812 */ /* 0x000fe400078ec0ff */
[----:B------:R-:W-:Y:S02]  /*d6d0*/  LEA R16, R4, 0x18100, 0x1 ;  /* 0x0001810004107811 */ /* 0x000fe400078e08ff */
[----:B------:R-:W-:Y:S02]  /*d6e0*/  IADD3 R13, R13, R14, R12 ;  /* 0x0000000e0d0d7210 */ /* 0x000fe40007ffe00c */
[--C-:B------:R-:W-:Y:S01]  /*d6f0*/  SHF.R.U64 R18, R48, 0x10, R49.reuse ;  /* 0x0000001030127819 */ /* 0x100fe20000001231 */
[----:B------:R-:W1:Y:S01]  /*d700*/  LDS.128 R4, [R16] ;  /* 0x0000000010047984 */ /* 0x000e620000000c00 */
[----:B------:R-:W-:Y:S02]  /*d710*/  SHF.L.U32 R17, R13, 0x1, RZ ;  /* 0x000000010d117819 */ /* 0x000fe400000006ff */
[----:B------:R-:W-:-:S02]  /*d720*/  SHF.R.U32.HI R48, RZ, 0x10, R49 ;  /* 0x00000010ff307819 */ /* 0x000fc40000011631 */
        /* <DEDUP_REMOVED lines=11> */
[--C-:B-1----:R-:W-:Y:S02]  /*d7e0*/  HADD2.F32 R49, -RZ, R5.reuse.H0_H0 ;  /* 0x20000005ff317230 */ /* 0x102fe40000004100 */
[----:B------:R-:W-:Y:S02]  /*d7f0*/  HADD2.F32 R51, -RZ, R5.H1_H1 ;  /* 0x30000005ff337230 */ /* 0x000fe40000004100 */
[----:B------:R-:W-:Y:S01]  /*d800*/  HADD2.F32 R5, -RZ, R7.H0_H0 ;  /* 0x20000007ff057230 */ /* 0x000fe20000004100 */
[----:B------:R-:W-:Y:S01]  /*d810*/  FMUL.FTZ R68, R49, R54 ;  /* 0x0000003631447220 */ /* 0x000fe20000410000 */
[--C-:B--2---:R-:W-:Y:S02]  /*d820*/  HADD2.F32 R55, -RZ, R13.reuse.H0_H0 ;  /* 0x2000000dff377230 */ /* 0x104fe40000004100 */
[----:B------:R-:W-:Y:S01]  /*d830*/  HADD2.F32 R56, -RZ, R13.H1_H1 ;  /* 0x3000000dff387230 */ /* 0x000fe20000004100 */
[----:B------:R-:W-:Y:S01]  /*d840*/  FMUL.FTZ R74, R5, R72 ;  /* 0x00000048054a7220 */ /* 0x000fe20000410000 */
[----:B------:R-:W-:Y:S01]  /*d850*/  HADD2.F32 R7, -RZ, R7.H1_H1 ;  /* 0x30000007ff077230 */ /* 0x000fe20000004100 */
[C---:B------:R-:W-:Y:S01]  /*d860*/  FMUL.FTZ R54, R55.reuse, R54 ;  /* 0x0000003637367220 */ /* 0x040fe20000410000 */
[--C-:B------:R-:W-:Y:S01]  /*d870*/  HADD2.F32 R52, -RZ, R4.reuse.H0_H0 ;  /* 0x20000004ff347230 */ /* 0x100fe20000004100 */
        /* <DEDUP_REMOVED lines=8> */
[-C--:B------:R-:W-:Y:S01]  /*d900*/  FMUL.FTZ R98, R52, R87.reuse ;  /* 0x0000005734627220 */ /* 0x080fe20000410000 */
[----:B------:R-:W-:Y:S01]  /*d910*/  HADD2.F32 R4, -RZ, R6.H0_H0 ;  /* 0x20000006ff047230 */ /* 0x000fe20000004100 */
[----:B------:R-:W-:Y:S01]  /*d920*/  FMUL.FTZ R72, R13, R72 ;  /* 0x000000480d487220 */ /* 0x000fe20000410000 */
[--C-:B------:R-:W-:Y:S01]  /*d930*/  HADD2.F32 R57, -RZ, R12.reuse.H0_H0 ;  /* 0x2000000cff397230 */ /* 0x100fe20000004100 */
[----:B------:R-:W-:Y:S01]  /*d940*/  FMUL.FTZ R50, R7, R56 ;  /* 0x0000003807327220 */ /* 0x000fe20000410000 */
[----:B------:R-:W-:Y:S01]  /*d950*/  HADD2.F32 R58, -RZ, R12.H1_H1 ;  /* 0x3000000cff3a7230 */ /* 0x000fe20000004100 */
[----:B------:R-:W-:Y:S01]  /*d960*/  FFMA.FTZ R74, R13, R94, R74 ;  /* 0x0000005e0d4a7223 */ /* 0x000fe2000001004a */
[----:B------:R-:W-:Y:S01]  /*d970*/  HADD2.F32 R12, -RZ, R14.H0_H0 ;  /* 0x2000000eff0c7230 */ /* 0x000fe20000004100 */
        /* <DEDUP_REMOVED lines=8> */
[-C--:B------:R-:W-:Y:S01]  /*da00*/  FMUL.FTZ R47, R4, R89.reuse ;  /* 0x00000059042f7220 */ /* 0x080fe20000410000 */
[----:B------:R-:W-:Y:S01]  /*da10*/  HADD2.F32 R14, -RZ, R14.H1_H1 ;  /* 0x3000000eff0e7230 */ /* 0x000fe20000004100 */
[----:B------:R-:W-:-:S02]  /*da20*/  FMUL.FTZ R89, R12, R89 ;  /* 0x000000590c597220 */ /* 0x000fc40000410000 */
[----:B------:R-:W-:Y:S01]  /*da30*/  FFMA.FTZ R19, R12, R13, R47 ;  /* 0x0000000d0c137223 */ /* 0x000fe2000001002f */
[----:B------:R-:W-:Y:S01]  /*da40*/  HADD2.F32 R12, -RZ, R18.H0_H0 ;  /* 0x20000012ff0c7230 */ /* 0x000fe20000004100 */
[-C--:B------:R-:W-:Y:S02]  /*da50*/  FMUL.FTZ R47, R53, R50.reuse ;  /* 0x00000032352f7220 */ /* 0x080fe40000410000 */
[-C--:B------:R-:W-:Y:S02]  /*da60*/  FMUL.FTZ R18, R6, R57.reuse ;  /* 0x0000003906127220 */ /* 0x080fe40000410000 */
        /* <DEDUP_REMOVED lines=22> */
.L_x_4788:
[----:B------:R-:W-:Y:S05]  /*dbd0*/  BSYNC B1 ;  /* 0x0000000000017941 */ /* 0x000fea0003800000 */
.L_x_4787:
        /* <DEDUP_REMOVED lines=15> */
[----:B------:R-:W-:Y:S01]  /*dcd0*/  HADD2.F32 R56, -RZ, R85.H0_H0 ;  /* 0x20000055ff387230 */ /* 0x000fe20000004100 */
        /* <DEDUP_REMOVED lines=94> */
.L_x_4794:
[----:B------:R-:W-:Y:S05]  /*e2c0*/  BSYNC B0 ;  /* 0x0000000000007941 */ /* 0x000fea0003800000 */
.L_x_4793:
        /* <DEDUP_REMOVED lines=11> */
[----:B------:R-:W-:Y:S01]  /*e380*/  SHF.L.U32 R84, R84, 0x7, RZ ;  /* 0x0000000754547819 */ /* 0x000fe200000006ff */
[----:B------:R-:W-:Y:S01]  /*e390*/  HADD2.F32 R45, -RZ, R76.H0_H0 ;  /* 0x2000004cff2d7230 */ /* 0x000fe20000004100 */
[----:B------:R-:W-:Y:S01]  /*e3a0*/  SHF.R.S32.HI R7, RZ, 0x1f, R80 ;  /* 0x0000001fff077819 */ /* 0x000fe20000011450 */
[--C-:B------:R-:W-:Y:S01]  /*e3b0*/  HADD2.F32 R47, -RZ, R79.reuse.H1_H1 ;  /* 0x3000004fff2f7230 */ /* 0x100fe20000004100 */
[----:B------:R-:W-:Y:S01]  /*e3c0*/  LOP3.LUT R4, R5, R16, RZ, 0x3c, !PT ;  /* 0x0000001005047212 */ /* 0x000fe200078e3cff */
[----:B------:R-:W-:Y:S01]  /*e3d0*/  HADD2.F32 R79, -RZ, R79.H0_H0 ;  /* 0x2000004fff4f7230 */ /* 0x000fe20000004100 */
[----:B------:R-:W-:-:S02]  /*e3e0*/  LOP3.LUT R84, R84, 0xffffe000, RZ, 0xc0, !PT ;  /* 0xffffe00054547812 */ /* 0x000fc400078ec0ff */
[----:B------:R-:W-:Y:S02]  /*e3f0*/  SHF.L.U32 R6, R80, 0x3, RZ ;  /* 0x0000000350067819 */ /* 0x000fe400000006ff */
[----:B------:R-:W-:Y:S02]  /*e400*/  LEA.HI R7, R7, R80, RZ, 0x3 ;  /* 0x0000005007077211 */ /* 0x000fe400078f18ff */
[----:B------:R-:W-:Y:S02]  /*e410*/  IADD3 R4, R4, R84, R3 ;  /* 0x0000005404047210 */ /* 0x000fe40007ffe003 */
[----:B------:R-:W-:Y:S02]  /*e420*/  LOP3.LUT R5, R17, 0x38, R6, 0xf8, !PT ;  /* 0x0000003811057812 */ /* 0x000fe400078ef806 */
[----:B------:R-:W-:Y:S02]  /*e430*/  SHF.L.U32 R7, R7, 0xa, RZ ;  /* 0x0000000a07077819 */ /* 0x000fe400000006ff */
[----:B------:R-:W-:-:S02]  /*e440*/  LEA R18, R4, 0x18100, 0x1 ;  /* 0x0001810004127811 */ /* 0x000fc400078e08ff */
[----:B------:R-:W-:Y:S02]  /*e450*/  LOP3.LUT R5, R5, R16, RZ, 0x3c, !PT ;  /* 0x0000001005057212 */ /* 0x000fe400078e3cff */
[----:B------:R-:W-:Y:S01]  /*e460*/  LOP3.LUT R4, R7, 0x7fffe000, RZ, 0xc0, !PT ;  /* 0x7fffe00007047812 */ /* 0x000fe200078ec0ff */
[----:B------:R-:W1:Y:S01]  /*e470*/  LDS.128 R12, [R18] ;  /* 0x00000000120c7984 */ /* 0x000e620000000c00 */
[----:B------:R-:W-:Y:S02]  /*e480*/  SHF.R.U64 R28, R28, 0x10, R29 ;  /* 0x000000101c1c7819 */ /* 0x000fe4000000121d */
        /* <DEDUP_REMOVED lines=26> */
[--C-:B--2---:R-:W-:Y:S02]  /*e630*/  HADD2.F32 R41, -RZ, R5.reuse.H0_H0 ;  /* 0x20000005ff297230 */ /* 0x104fe40000004100 */
[----:B------:R-:W-:Y:S02]  /*e640*/  HADD2.F32 R5, -RZ, R5.H1_H1 ;  /* 0x30000005ff057230 */ /* 0x000fe40000004100 */
[----:B------:R-:W-:Y:S01]  /*e650*/  HADD2.F32 R42, -RZ, R4.H0_H0 ;  /* 0x20000004ff2a7230 */ /* 0x000fe20000004100 */
        /* <DEDUP_REMOVED lines=16> */
[C---:B------:R-:W-:Y:S01]  /*e760*/  FMUL.FTZ R41, R4.reuse, R41 ;  /* 0x0000002904297220 */ /* 0x040fe20000410000 */
[----:B------:R-:W-:Y:S01]  /*e770*/  HADD2.F32 R7, -RZ, R7.H1_H1 ;  /* 0x30000007ff077230 */ /* 0x000fe20000004100 */
[----:B------:R-:W-:Y:S01]  /*e780*/  FFMA.FTZ R31, R4, R47, R49 ;  /* 0x0000002f041f7223 */ /* 0x000fe20000010031 */
[----:B------:R-:W-:Y:S01]  /*e790*/  F2FP.PACK_AB R5, R5, R46 ;  /* 0x0000002e0505723e */ /* 0x000fe200000000ff */
[----:B------:R-:W-:-:S02]  /*e7a0*/  FMUL.FTZ R4, R15, R50 ;  /* 0x000000320f047220 */ /* 0x000fc40000410000 */
[C---:B------:R-:W-:Y:S02]  /*e7b0*/  FMUL.FTZ R45, R6.reuse, R45 ;  /* 0x0000002d062d7220 */ /* 0x040fe40000410000 */
[----:B------:R-:W-:Y:S02]  /*e7c0*/  FFMA.FTZ R42, R6, R79, R42 ;  /* 0x0000004f062a7223 */ /* 0x000fe4000001002a */
[----:B------:R-:W-:Y:S02]  /*e7d0*/  FMUL.FTZ R50, R7, R50 ;  /* 0x0000003207327220 */ /* 0x000fe40000410000 */
[----:B------:R-:W-:Y:S02]  /*e7e0*/  FMUL.FTZ R6, R39, R30 ;  /* 0x0000001e27067220 */ /* 0x000fe40000410000 */
        /* <DEDUP_REMOVED lines=8> */
[----:B------:R-:W-:-:S02]  /*e870*/  FFMA.FTZ R13, R13, R52, -R36 ;  /* 0x000000340d0d7223 */ /* 0x000fc40000010824 */
        /* <DEDUP_REMOVED lines=14> */
.L_x_4796:
[----:B------:R-:W-:Y:S05]  /*e960*/  BSYNC B0 ;  /* 0x0000000000007941 */ /* 0x000fea0003800000 */
.L_x_4795:
        /* <DEDUP_REMOVED lines=23> */
[----:B------:R-:W-:Y:S02]  /*eae0*/  SHF.R.U64 R18, R20, 0x10, R21 ;  /* 0x0000001014127819 */ /* 0x000fe40000001215 */
[----:B------:R-:W-:-:S02]  /*eaf0*/  IADD3 R3, R16, R4, R3 ;  /* 0x0000000410037210 */ /* 0x000fc40007ffe003 */
[----:B------:R-:W-:Y:S01]  /*eb00*/  SHF.R.U32.HI R20, RZ, 0x10, R21 ;  /* 0x00000010ff147819 */ /* 0x000fe20000011615 */
[----:B------:R-:W-:Y:S01]  /*eb10*/  HADD2.F32 R18, -RZ, R18.H0_H0 ;  /* 0x20000012ff127230 */ /* 0x000fe20000004100 */
[----:B------:R-:W-:Y:S02]  /*eb20*/  SHF.L.U32 R3, R3, 0x1, RZ ;  /* 0x0000000103037819 */ /* 0x000fe400000006ff */
        /* <DEDUP_REMOVED lines=18> */
[----:B------:R-:W-:-:S02]  /*ec50*/  HADD2.F32 R27, -RZ, R12.H1_H1 ;  /* 0x3000000cff1b7230 */ /* 0x000fc40000004100 */
[--C-:B------:R-:W-:Y:S01]  /*ec60*/  HADD2.F32 R12, -RZ, R14.reuse.H0_H0 ;  /* 0x2000000eff0c7230 */ /* 0x100fe20000004100 */
[----:B------:R-:W-:Y:S01]  /*ec70*/  FMUL.FTZ R35, R25, R60 ;  /* 0x0000003c19237220 */ /* 0x000fe20000410000 */
[----:B------:R-:W-:Y:S01]  /*ec80*/  HADD2.F32 R28, -RZ, R14.H1_H1 ;  /* 0x3000000eff1c7230 */ /* 0x000fe20000004100 */
[----:B------:R-:W-:Y:S01]  /*ec90*/  FMUL.FTZ R39, R27, R18 ;  /* 0x000000121b277220 */ /* 0x000fe20000410000 */
[--C-:B--2---:R-:W-:Y:S02]  /*eca0*/  HADD2.F32 R29, -RZ, R5.reuse.H0_H0 ;  /* 0x20000005ff1d7230 */ /* 0x104fe40000004100 */
[----:B------:R-:W-:Y:S02]  /*ecb0*/  HADD2.F32 R5, -RZ, R5.H1_H1 ;  /* 0x30000005ff057230 */ /* 0x000fe40000004100 */
[--C-:B------:R-:W-:Y:S01]  /*ecc0*/  HADD2.F32 R31, -RZ, R4.reuse.H0_H0 ;  /* 0x20000004ff1f7230 */ /* 0x100fe20000004100 */
[C---:B------:R-:W-:Y:S01]  /*ecd0*/  FMUL.FTZ R30, R29.reuse, R30 ;  /* 0x0000001e1d1e7220 */ /* 0x040fe20000410000 */
[----:B------:R-:W-:Y:S01]  /*ece0*/  HADD2.F32 R14, -RZ, R15.H0_H0 ;  /* 0x2000000fff0e7230 */ /* 0x000fe20000004100 */
[----:B------:R-:W-:Y:S01]  /*ecf0*/  FFMA.FTZ R34, R29, R36, R34 ;  /* 0x000000241d227223 */ /* 0x000fe20000010022 */
[----:B------:R-:W-:Y:S01]  /*ed00*/  HADD2.F32 R32, -RZ, R4.H1_H1 ;  /* 0x30000004ff207230 */ /* 0x000fe20000004100 */
[-C--:B------:R-:W-:Y:S01]  /*ed10*/  FMUL.FTZ R29, R13, R20.reuse ;  /* 0x000000140d1d7220 */ /* 0x080fe20000410000 */
[--C-:B------:R-:W-:Y:S01]  /*ed20*/  HADD2.F32 R4, -RZ, R6.reuse.H0_H0 ;  /* 0x20000006ff047230 */ /* 0x100fe20000004100 */
[C---:B------:R-:W-:Y:S01]  /*ed30*/  FMUL.FTZ R20, R5.reuse, R20 ;  /* 0x0000001405147220 */ /* 0x040fe20000410000 */
[----:B------:R-:W-:Y:S01]  /*ed40*/  HADD2.F32 R33, -RZ, R6.H1_H1 ;  /* 0x30000006ff217230 */ /* 0x000fe20000004100 */
[----:B------:R-:W-:Y:S01]  /*ed50*/  FFMA.FTZ R5, R5, R24, R29 ;  /* 0x0000001805057223 */ /* 0x000fe2000001001d */
[--C-:B------:R-:W-:Y:S01]  /*ed60*/  HADD2.F32 R29, -RZ, R61.reuse.H1_H1 ;  /* 0x3000003dff1d7230 */ /* 0x100fe20000004100 */
[C---:B------:R-:W-:Y:S01]  /*ed70*/  FMUL.FTZ R60, R31.reuse, R60 ;  /* 0x0000003c1f3c7220 */ /* 0x040fe20000410000 */
[----:B------:R-:W-:Y:S01]  /*ed80*/  HADD2.F32 R61, -RZ, R61.H0_H0 ;  /* 0x2000003dff3d7230 */ /* 0x000fe20000004100 */
[----:B------:R-:W-:Y:S01]  /*ed90*/  FFMA.FTZ R31, R31, R62, R35 ;  /* 0x0000003e1f1f7223 */ /* 0x000fe20000010023 */
[----:B------:R-:W-:Y:S01]  /*eda0*/  HADD2.F32 R35, -RZ, R63.H1_H1 ;  /* 0x3000003fff237230 */ /* 0x000fe20000004100 */
[----:B------:R-:W-:Y:S01]  /*edb0*/  FMUL.FTZ R37, R12, R29 ;  /* 0x0000001d0c257220 */ /* 0x000fe20000410000 */
[----:B------:R-:W-:Y:S01]  /*edc0*/  HADD2.F32 R6, -RZ, R7.H0_H0 ;  /* 0x20000007ff067230 */ /* 0x000fe20000004100 */
        /* <DEDUP_REMOVED lines=34> */
.L_x_4772:
[----:B------:R-:W-:Y:S05]  /*eff0*/  BSYNC B2 ;  /* 0x0000000000027941 */ /* 0x000fea0003800000 */
.L_x_4754:
        /* <DEDUP_REMOVED lines=11> */
[----:B-----5:R1:W1:Y:S04]  /*f0b0*/  LDSM.16.M88.4 R76, [R187] ;  /* 0x00000000bb4c783b */ /* 0x0202680000000200 */
        /* <DEDUP_REMOVED lines=29> */
.L_x_4798:
[----:B------:R-:W-:Y:S05]  /*f290*/  BSYNC B0 ;  /* 0x0000000000007941 */ /* 0x000fea0003800000 */
.L_x_4797:
[----:B------:R-:W-:Y:S01]  /*f2a0*/  LOP3.LUT P0, RZ, R9, 0x4, RZ, 0xc0, !PT ;  /* 0x0000000409ff7812 */ /* 0x000fe2000780c0ff */
[C---:B--23--:R-:W-:Y:S01]  /*f2b0*/  HMMA.16816.F32 R52, R80.reuse, R48, RZ ;  /* 0x000000305034723c */ /* 0x04cfe200000018ff */
[----:B------:R-:W-:Y:S01]  /*f2c0*/  LDSM.16.M88.4 R68, [R186] ;  /* 0x00000000ba44783b */ /* 0x000fe20000000200 */
[C---:B------:R-:W-:Y:S01]  /*f2d0*/  IMAD.IADD R173, R189.reuse, 0x1, R184 ;  /* 0x00000001bdad7824 */ /* 0x040fe200078e02b8 */
[----:B------:R-:W-:Y:S01]  /*f2e0*/  SEL R193, R0, 0xffffffc0, !P0 ;  /* 0xffffffc000c17807 */ /* 0x000fe20004000000 */
[----:B------:R-:W-:Y:S01]  /*f2f0*/  IMAD.IADD R165, R189, 0x1, R139 ;  /* 0x00000001bda57824 */ /* 0x000fe200078e028b */
[----:B------:R-:W0:Y:S01]  /*f300*/  LDGDEPBAR ;  /* 0x00000000000079af */ /* 0x000e220000000000 */
[----:B------:R-:W-:Y:S01]  /*f310*/  BSSY B0, `(.L_x_4799) ;  /* 0x000022a000007945 */ /* 0x000fe20003800000 */
[----:B------:R-:W-:Y:S01]  /*f320*/  IADD3 R0, R193, R188, R192 ;  /* 0x000000bcc1007210 */ /* 0x000fe20007ffe0c0 */
[----:B----4-:R-:W-:Y:S01]  /*f330*/  HMMA.16816.F32 R44, R80, R40, RZ ;  /* 0x00000028502c723c */ /* 0x010fe200000018ff */
[----:B------:R-:W-:-:S03]  /*f340*/  IMAD.IADD R2, R188, 0x1, R193 ;  /* 0x00000001bc027824 */ /* 0x000fc600078e02c1 */
[----:B------:R-:W-:Y:S04]  /*f350*/  LDSM.16.M88.4 R64, [R0] ;  /* 0x000000000040783b */ /* 0x000fe80000000200 */
[C---:B------:R-:W-:Y:S01]  /*f360*/  HMMA.16816.F32 R48, R80.reuse, R50, RZ ;  /* 0x000000325030723c */ /* 0x040fe200000018ff */
[----:B------:R-:W2:Y:S04]  /*f370*/  LDSM.16.M88.4 R16, [R2] ;  /* 0x000000000210783b */ /* 0x000ea80000000200 */
[----:B------:R-:W3:Y:S03]  /*f380*/  LDSM.16.M88.4 R12, [R2+0x800] ;  /* 0x00080000020c783b */ /* 0x000ee60000000200 */
[C---:B------:R-:W-:Y:S01]  /*f390*/  HMMA.16816.F32 R40, R80.reuse, R42, RZ ;  /* 0x0000002a5028723c */ /* 0x040fe200000018ff */
[----:B------:R-:W-:Y:S04]  /*f3a0*/  LDSM.16.M88.4 R72, [R2+0x1800] ;  /* 0x001800000248783b */ /* 0x000fe80000000200 */
[----:B------:R-:W-:Y:S03]  /*f3b0*/  LDSM.16.M88.4 R60, [R0+0x800] ;  /* 0x00080000003c783b */ /* 0x000fe60000000200 */
[C---:B-1----:R-:W-:Y:S08]  /*f3c0*/  HMMA.16816.F32 R36, R80.reuse, R32, RZ ;  /* 0x000000205024723c */ /* 0x042ff000000018ff */
[C---:B------:R-:W-:Y:S08]  /*f3d0*/  HMMA.16816.F32 R32, R80.reuse, R34, RZ ;  /* 0x000000225020723c */ /* 0x040ff000000018ff */
[C---:B------:R-:W-:Y:S08]  /*f3e0*/  HMMA.16816.F32 R28, R80.reuse, R4, RZ ;  /* 0x00000004501c723c */ /* 0x040ff000000018ff */
[----:B------:R-:W-:Y:S01]  /*f3f0*/  HMMA.16816.F32 R80, R80, R6, RZ ;  /* 0x000000065050723c */ /* 0x000fe200000018ff */
        /* <DEDUP_REMOVED lines=9> */
[----:B------:R-:W4:Y:S07]  /*f490*/  LDSM.16.M88.4 R20, [R185] ;  /* 0x00000000b914783b */ /* 0x000f2e0000000200 */
[C---:B------:R-:W-:Y:S08]  /*f4a0*/  HMMA.16816.F32 R28, R76.reuse, R84, R28 ;  /* 0x000000544c1c723c */ /* 0x040ff0000000181c */
[----:B------:R-:W-:Y:S01]  /*f4b0*/  HMMA.16816.F32 R76, R76, R86, R80 ;  /* 0x000000564c4c723c */ /* 0x000fe20000001850 */
[----:B------:R-:W-:Y:S04]  /*f4c0*/  LDSM.16.M88.4 R80, [R190+0x4000] ;  /* 0x00400000be50783b */ /* 0x000fe80000000200 */
[----:B------:R-:W-:Y:S03]  /*f4d0*/  LDSM.16.M88.4 R84, [R188+0x3800] ;  /* 0x00380000bc54783b */ /* 0x000fe60000000200 */
[C---:B--2---:R-:W-:Y:S08]  /*f4e0*/  HMMA.16816.F32 R52, R68.reuse, R16, R52 ;  /* 0x000000104434723c */ /* 0x044ff00000001834 */
[C---:B------:R-:W-:Y:S01]  /*f4f0*/  HMMA.16816.F32 R48, R68.reuse, R18, R48 ;  /* 0x000000124430723c */ /* 0x040fe20000001830 */
[----:B------:R-:W2:Y:S07]  /*f500*/  LDSM.16.M88.4 R16, [R188+0x2000] ;  /* 0x00200000bc10783b */ /* 0x000eae0000000200 */
[C---:B---3--:R-:W-:Y:S08]  /*f510*/  HMMA.16816.F32 R44, R68.reuse, R12, R44 ;  /* 0x0000000c442c723c */ /* 0x048ff0000000182c */
[C---:B------:R-:W-:Y:S01]  /*f520*/  HMMA.16816.F32 R40, R68.reuse, R14, R40 ;  /* 0x0000000e4428723c */ /* 0x040fe20000001828 */
[----:B------:R-:W3:Y:S07]  /*f530*/  LDSM.16.M88.4 R12, [R188+0x2800] ;  /* 0x00280000bc0c783b */ /* 0x000eee0000000200 */
[C---:B-1----:R-:W-:Y:S08]  /*f540*/  HMMA.16816.F32 R36, R68.reuse, R4, R36 ;  /* 0x000000044424723c */ /* 0x042ff00000001824 */
[C---:B------:R-:W-:Y:S01]  /*f550*/  HMMA.16816.F32 R32, R68.reuse, R6, R32 ;  /* 0x000000064420723c */ /* 0x040fe20000001820 */
[----:B------:R-:W1:Y:S07]  /*f560*/  LDSM.16.M88.4 R4, [R188+0x3000] ;  /* 0x00300000bc04783b */ /* 0x000e6e0000000200 */
[C---:B------:R-:W-:Y:S08]  /*f570*/  HMMA.16816.F32 R28, R68.reuse, R72, R28 ;  /* 0x00000048441c723c */ /* 0x040ff0000000181c */
[----:B------:R-:W-:Y:S01]  /*f580*/  HMMA.16816.F32 R76, R68, R74, R76 ;  /* 0x0000004a444c723c */ /* 0x000fe2000000184c */
[----:B------:R-:W-:Y:S04]  /*f590*/  LDSM.16.M88.4 R72, [R187+0x4000] ;  /* 0x00400000bb48783b */ /* 0x000fe80000000200 */
[----:B------:R-:W5:Y:S03]  /*f5a0*/  LDSM.16.M88.4 R68, [R3+0x2000] ;  /* 0x002000000344783b */ /* 0x000f660000000200 */
[C---:B----4-:R-:W-:Y:S08]  /*f5b0*/  HMMA.16816.F32 R52, R20.reuse, R64, R52 ;  /* 0x000000401434723c */ /* 0x050ff00000001834 */
[C---:B------:R-:W-:Y:S01]  /*f5c0*/  HMMA.16816.F32 R48, R20.reuse, R66, R48 ;  /* 0x000000421430723c */ /* 0x040fe20000001830 */
[----:B------:R-:W4:Y:S07]  /*f5d0*/  LDSM.16.M88.4 R64, [R3+0x2800] ;  /* 0x002800000340783b */ /* 0x000f2e0000000200 */
        /* <DEDUP_REMOVED lines=8> */
[----:B------:R-:W-:Y:S04]  /*f660*/  LDSM.16.M88.4 R24, [R186+0x4000] ;  /* 0x00400000ba18783b */ /* 0x000fe80000000200 */
[----:B------:R-:W4:Y:S03]  /*f670*/  LDSM.16.M88.4 R20, [R2+0x2000] ;  /* 0x002000000214783b */ /* 0x000f260000000200 */
        /* <DEDUP_REMOVED lines=10> */
[----:B------:R-:W-:Y:S08]  /*f720*/  HMMA.16816.F32 R76, R80, R86, R76 ;  /* 0x00000056504c723c */ /* 0x000ff0000000184c */
[C---:B-----5:R-:W-:Y:S08]  /*f730*/  HMMA.16816.F32 R52, R72.reuse, R68, R52 ;  /* 0x000000444834723c */ /* 0x060ff00000001834 */
[C---:B------:R-:W-:Y:S08]  /*f740*/  HMMA.16816.F32 R48, R72.reuse, R70, R48 ;  /* 0x000000464830723c */ /* 0x040ff00000001830 */
[C---:B----4-:R-:W-:Y:S08]  /*f750*/  HMMA.16816.F32 R44, R72.reuse, R64, R44 ;  /* 0x00000040482c723c */ /* 0x050ff0000000182c */
[C---:B------:R-:W-:Y:S01]  /*f760*/  HMMA.16816.F32 R40, R72.reuse, R66, R40 ;  /* 0x000000424828723c */ /* 0x040fe20000001828 */
[----:B------:R-:W-:Y:S07]  /*f770*/  LDSM.16.M88.4 R64, [R185+0x4000] ;  /* 0x00400000b940783b */ /* 0x000fee0000000200 */
[C---:B------:R-:W-:Y:S08]  /*f780*/  HMMA.16816.F32 R36, R72.reuse, R60, R36 ;  /* 0x0000003c4824723c */ /* 0x040ff00000001824 */
[C---:B------:R-:W-:Y:S01]  /*f790*/  HMMA.16816.F32 R32, R72.reuse, R62, R32 ;  /* 0x0000003e4820723c */ /* 0x040fe20000001820 */
[----:B------:R-:W4:Y:S07]  /*f7a0*/  LDSM.16.M88.4 R60, [R0+0x2000] ;  /* 0x00200000003c783b */ /* 0x000f2e0000000200 */
[C---:B------:R-:W-:Y:S01]  /*f7b0*/  HMMA.16816.F32 R68, R72.reuse, R56, R28 ;  /* 0x000000384844723c */ /* 0x040fe2000000181c */
[----:B------:R-:W5:Y:S07]  /*f7c0*/  LDSM.16.M88.4 R28, [R0+0x2800] ;  /* 0x00280000001c783b */ /* 0x000f6e0000000200 */
[----:B------:R-:W-:Y:S01]  /*f7d0*/  HMMA.16816.F32 R76, R72, R58, R76 ;  /* 0x0000003a484c723c */ /* 0x000fe2000000184c */
[----:B------:R-:W-:Y:S04]  /*f7e0*/  LDSM.16.M88.4 R56, [R187+0x8000] ;  /* 0x00800000bb38783b */ /* 0x000fe80000000200 */
[----:B------:R-:W-:Y:S03]  /*f7f0*/  LDSM.16.M88.4 R72, [R2+0x5800] ;  /* 0x005800000248783b */ /* 0x000fe60000000200 */
[C---:B------:R-:W-:Y:S08]  /*f800*/  HMMA.16816.F32 R52, R24.reuse, R20, R52 ;  /* 0x000000141834723c */ /* 0x040ff00000001834 */
        /* <DEDUP_REMOVED lines=8> */
[C---:B-1----:R-:W-:Y:S08]  /*f890*/  HMMA.16816.F32 R68, R24.reuse, R4, R68 ;  /* 0x000000041844723c */ /* 0x042ff00000001844 */
[----:B------:R-:W-:Y:S01]  /*f8a0*/  HMMA.16816.F32 R76, R24, R6, R76 ;  /* 0x00000006184c723c */ /* 0x000fe2000000184c */
[----:B------:R-:W1:Y:S04]  /*f8b0*/  LDSM.16.M88.4 R4, [R188+0x4000] ;  /* 0x00400000bc04783b */ /* 0x000e680000000200 */
[----:B------:R-:W1:Y:S03]  /*f8c0*/  LDSM.16.M88.4 R24, [R188+0x4800] ;  /* 0x00480000bc18783b */ /* 0x000e660000000200 */
[C---:B----4-:R-:W-:Y:S08]  /*f8d0*/  HMMA.16816.F32 R52, R64.reuse, R60, R52 ;  /* 0x0000003c4034723c */ /* 0x050ff00000001834 */
[C---:B------:R-:W-:Y:S01]  /*f8e0*/  HMMA.16816.F32 R48, R64.reuse, R62, R48 ;  /* 0x0000003e4030723c */ /* 0x040fe20000001830 */
[----:B------:R-:W-:Y:S07]  /*f8f0*/  LDSM.16.M88.4 R60, [R2+0x4000] ;  /* 0x00400000023c783b */ /* 0x000fee0000000200 */
        /* <DEDUP_REMOVED lines=8> */
[----:B------:R-:W3:Y:S04]  /*f980*/  LDSM.16.M88.4 R12, [R188+0x5800] ;  /* 0x00580000bc0c783b */ /* 0x000ee80000000200 */
[----:B------:R-:W-:Y:S03]  /*f990*/  LDSM.16.M88.4 R64, [R186+0x8000] ;  /* 0x00800000ba40783b */ /* 0x000fe60000000200 */
[C---:B-1----:R-:W-:Y:S08]  /*f9a0*/  HMMA.16816.F32 R52, R20.reuse, R4, R52 ;  /* 0x000000041434723c */ /* 0x042ff00000001834 */
[C---:B------:R-:W-:Y:S01]  /*f9b0*/  HMMA.16816.F32 R48, R20.reuse, R6, R48 ;  /* 0x000000061430723c */ /* 0x040fe20000001830 */
[----:B------:R-:W1:Y:S07]  /*f9c0*/  LDSM.16.M88.4 R4, [R3+0x4800] ;  /* 0x004800000304783b */ /* 0x000e6e0000000200 */
[C---:B------:R-:W-:Y:S08]  /*f9d0*/  HMMA.16816.F32 R44, R20.reuse, R24, R44 ;  /* 0x00000018142c723c */ /* 0x040ff0000000182c */
[----:B------:R-:W-:Y:S01]  /*f9e0*/  HMMA.16816.F32 R40, R20, R26, R40 ;  /* 0x0000001a1428723c */ /* 0x000fe20000001828 */
[----:B------:R-:W4:Y:S07]  /*f9f0*/  LDSM.16.M88.4 R24, [R3+0x5000] ;  /* 0x005000000318783b */ /* 0x000f2e0000000200 */
[----:B--2---:R-:W-:Y:S08]  /*fa00*/  HMMA.16816.F32 R52, R56, R16, R52 ;  /* 0x000000103834723c */ /* 0x004ff00000001834 */
[C---:B------:R-:W-:Y:S08]  /*fa10*/  HMMA.16816.F32 R36, R20.reuse, R28, R36 ;  /* 0x0000001c1424723c */ /* 0x040ff00000001824 */
[C---:B------:R-:W-:Y:S01]  /*fa20*/  HMMA.16816.F32 R32, R20.reuse, R30, R32 ;  /* 0x0000001e1420723c */ /* 0x040fe20000001820 */
[----:B------:R-:W-:Y:S07]  /*fa30*/  LDSM.16.M88.4 R28, [R3+0x5800] ;  /* 0x00580000031c783b */ /* 0x000fee0000000200 */
[C---:B---3--:R-:W-:Y:S08]  /*fa40*/  HMMA.16816.F32 R68, R20.reuse, R12, R68 ;  /* 0x0000000c1444723c */ /* 0x048ff00000001844 */
[----:B------:R-:W-:Y:S01]  /*fa50*/  HMMA.16816.F32 R76, R20, R14, R76 ;  /* 0x0000000e144c723c */ /* 0x000fe2000000184c */
[----:B------:R-:W-:Y:S04]  /*fa60*/  LDSM.16.M88.4 R20, [R185+0x8000] ;  /* 0x00800000b914783b */ /* 0x000fe80000000200 */
[----:B------:R-:W2:Y:S03]  /*fa70*/  LDSM.16.M88.4 R12, [R2+0x4800] ;  /* 0x00480000020c783b */ /* 0x000ea60000000200 */
[C---:B-1----:R-:W-:Y:S08]  /*fa80*/  HMMA.16816.F32 R44, R56.reuse, R4, R44 ;  /* 0x00000004382c723c */ /* 0x042ff0000000182c */
[----:B------:R-:W-:Y:S01]  /*fa90*/  HMMA.16816.F32 R40, R56, R6, R40 ;  /* 0x000000063828723c */ /* 0x000fe20000001828 */
[----:B------:R-:W1:Y:S07]  /*faa0*/  LDSM.16.M88.4 R4, [R0+0x4000] ;  /* 0x004000000004783b */ /* 0x000e6e0000000200 */
[----:B------:R-:W-:Y:S08]  /*fab0*/  HMMA.16816.F32 R52, R64, R60, R52 ;  /* 0x0000003c4034723c */ /* 0x000ff00000001834 */
[C---:B------:R-:W-:Y:S01]  /*fac0*/  HMMA.16816.F32 R48, R56.reuse, R18, R48 ;  /* 0x000000123830723c */ /* 0x040fe20000001830 */
[----:B------:R3:W5:Y:S07]  /*fad0*/  LDSM.16.M88.4 R16, [R2+0x5000] ;  /* 0x005000000210783b */ /* 0x00076e0000000200 */
[C---:B----4-:R-:W-:Y:S08]  /*fae0*/  HMMA.16816.F32 R36, R56.reuse, R24, R36 ;  /* 0x000000183824723c */ /* 0x050ff00000001824 */
[----:B------:R-:W-:Y:S01]  /*faf0*/  HMMA.16816.F32 R32, R56, R26, R32 ;  /* 0x0000001a3820723c */ /* 0x000fe20000001820 */
[----:B------:R-:W4:Y:S07]  /*fb00*/  LDSM.16.M88.4 R24, [R0+0x4800] ;  /* 0x004800000018783b */ /* 0x000f2e0000000200 */
[----:B--2---:R-:W-:Y:S08]  /*fb10*/  HMMA.16816.F32 R44, R64, R12, R44 ;  /* 0x0000000c402c723c */ /* 0x004ff0000000182c */
[----:B-1----:R-:W-:Y:S07]  /*fb20*/  HMMA.16816.F32 R52, R20, R4, R52 ;  /* 0x000000041434723c */ /* 0x002fee0000001834 */
[----:B------:R-:W-:Y:S01]  /*fb30*/  IMAD.IADD R4, R214, 0x1, R201 ;  /* 0x00000001d6047824 */ /* 0x000fe200078e02c9 */
[----:B------:R-:W-:Y:S01]  /*fb40*/  HMMA.16816.F32 R40, R64, R14, R40 ;  /* 0x0000000e4028723c */ /* 0x000fe20000001828 */
[----:B------:R-:W-:Y:S01]  /*fb50*/  LDSM.16.M88.4 R12, [R0+0x5000] ;  /* 0x00500000000c783b */ /* 0x000fe20000000200 */
[----:B------:R-:W-:-:S02]  /*fb60*/  IMAD.MOV.U32 R5, RZ, RZ, -0x40 ;  /* 0xffffffc0ff057424 */ /* 0x000fc400078e00ff */
[----:B---3--:R-:W-:-:S04]  /*fb70*/  @P6 IMAD.HI.U32 R2, R4, c[0x0][0x2c8], RZ ;  /* 0x0000b20004026a27 */ /* 0x008fc800078e00ff */
[----:B------:R-:W-:Y:S01]  /*fb80*/  HMMA.16816.F32 R48, R64, R62, R48 ;  /* 0x0000003e4030723c */ /* 0x000fe20000001830 */
[----:B------:R-:W-:-:S05]  /*fb90*/  @P6 SHF.R.U32.HI R4, RZ, c[0x0][0x2cc], R2 ;  /* 0x0000b300ff046a19 */ /* 0x000fca0000011602 */
[----:B------:R-:W1:Y:S02]  /*fba0*/  SHFL.IDX PT, R2, R4, RZ, 0x1c1f ;  /* 0x001c1fff04027589 */ /* 0x000e6400000e0000 */
[C---:B------:R-:W-:Y:S02]  /*fbb0*/  HMMA.16816.F32 R68, R56.reuse, R28, R68 ;  /* 0x0000001c3844723c */ /* 0x040fe40000001844 */
[----:B------:R-:W2:Y:S06]  /*fbc0*/  SHFL.IDX PT, R3, R4, 0x1, 0x1c1f ;  /* 0x003c1f0004037f89 */ /* 0x000eac00000e0000 */
[----:B------:R-:W-:Y:S08]  /*fbd0*/  HMMA.16816.F32 R76, R56, R30, R76 ;  /* 0x0000001e384c723c */ /* 0x000ff0000000184c */
[C---:B-----5:R-:W-:Y:S08]  /*fbe0*/  HMMA.16816.F32 R36, R64.reuse, R16, R36 ;  /* 0x000000104024723c */ /* 0x060ff00000001824 */
[----:B------:R-:W-:Y:S01]  /*fbf0*/  HMMA.16816.F32 R32, R64, R18, R32 ;  /* 0x000000124020723c */ /* 0x000fe20000001820 */
[----:B------:R3:W5:Y:S01]  /*fc00*/  LDSM.16.M88.4 R16, [R0+0x5800] ;  /* 0x005800000010783b */ /* 0x0007620000000200 */
[----:B------:R-:W-:-:S04]  /*fc10*/  DEPBAR.LE SB0, 0x2 ;  /* 0x000080800000791a */ /* 0x000fc80000000000 */
[----:B------:R-:W-:Y:S02]  /*fc20*/  BAR.SYNC.DEFER_BLOCKING 0x0 ;  /* 0x0000000000007b1d */ /* 0x000fe40000010000 */
[----:B------:R-:W-:Y:S08]  /*fc30*/  HMMA.16816.F32 R48, R20, R6, R48 ;  /* 0x000000061430723c */ /* 0x000ff00000001830 */
[----:B------:R-:W-:Y:S01]  /*fc40*/  HMMA.16816.F32 R68, R64, R72, R68 ;  /* 0x000000484044723c */ /* 0x000fe20000001844 */
[----:B---3--:R-:W-:-:S07]  /*fc50*/  IMAD R0, R88, R5, 0x1 ;  /* 0x0000000158007424 */ /* 0x008fce00078e0205 */
[----:B------:R-:W-:Y:S01]  /*fc60*/  HMMA.16816.F32 R76, R64, R74, R76 ;  /* 0x0000004a404c723c */ /* 0x000fe2000000184c */
[--C-:B------:R-:W-:Y:S01]  /*fc70*/  IMAD R88, R88, -0x40, R233.reuse ;  /* 0xffffffc058587824 */ /* 0x100fe200078e02e9 */
[----:B------:R-:W-:-:S03]  /*fc80*/  IADD3 R5, -R213, R0, R233 ;  /* 0x00000000d5057210 */ /* 0x000fc60007ffe1e9 */
[----:B------:R-:W-:Y:S01]  /*fc90*/  IMAD.IADD R88, R88, 0x1, -R213 ;  /* 0x0000000158587824 */ /* 0x000fe200078e0ad5 */
[----:B------:R-:W-:Y:S02]  /*fca0*/  LDSM.16.MT88.4 R116, [R139] ;  /* 0x000000008b74783b */ /* 0x000fe40000004200 */
[C---:B----4-:R-:W-:Y:S01]  /*fcb0*/  HMMA.16816.F32 R44, R20.reuse, R24, R44 ;  /* 0x00000018142c723c */ /* 0x050fe2000000182c */
[----:B------:R-:W-:Y:S01]  /*fcc0*/  IMAD.IADD R0, R5, 0x1, -R232 ;  /* 0x0000000105007824 */ /* 0x000fe200078e0ae8 */
[----:B------:R-:W-:Y:S03]  /*fcd0*/  LDSM.16.MT88.4 R108, [R173] ;  /* 0x00000000ad6c783b */ /* 0x000fe60000004200 */
[C---:B-1----:R-:W-:Y:S01]  /*fce0*/  IMAD.IADD R5, R0.reuse, 0x1, R2 ;  /* 0x0000000100057824 */ /* 0x042fe200078e0202 */
[----:B------:R-:W-:Y:S01]  /*fcf0*/  LDSM.16.MT88.4 R84, [R173+0x4000] ;  /* 0x00400000ad54783b */ /* 0x000fe20000004200 */
[----:B--2---:R-:W-:Y:S01]  /*fd00*/  IMAD.IADD R3, R0, 0x1, R3 ;  /* 0x0000000100037824 */ /* 0x004fe200078e0203 */
[----:B------:R-:W-:Y:S02]  /*fd10*/  HMMA.16816.F32 R40, R20, R26, R40 ;  /* 0x0000001a1428723c */ /* 0x000fe40000001828 */
[C---:B------:R-:W-:Y:S01]  /*fd20*/  IMNMX R2, R88.reuse, R5, PT ;  /* 0x0000000558027217 */ /* 0x040fe20003800200 */
[----:B------:R-:W-:Y:S01]  /*fd30*/  LDSM.16.MT88.4 R128, [R184] ;  /* 0x00000000b880783b */ /* 0x000fe20000004200 */
[----:B------:R-:W-:-:S02]  /*fd40*/  IMNMX R0, R88, R3, PT ;  /* 0x0000000358007217 */ /* 0x000fc40003800200 */
[C---:B------:R-:W-:Y:S01]  /*fd50*/  ISETP.GT.AND P3, PT, R2.reuse, RZ, PT ;  /* 0x000000ff0200720c */ /* 0x040fe20003f64270 */
[----:B------:R-:W-:Y:S01]  /*fd60*/  LDSM.16.MT88.4 R124, [R215] ;  /* 0x00000000d77c783b */ /* 0x000fe20000004200 */
[C---:B------:R-:W-:Y:S01]  /*fd70*/  HMMA.16816.F32 R36, R20.reuse, R12, R36 ;  /* 0x0000000c1424723c */ /* 0x040fe20000001824 */
[----:B------:R-:W-:Y:S02]  /*fd80*/  ISETP.GT.AND P2, PT, R2, 0x1, PT ;  /* 0x000000010200780c */ /* 0x000fe40003f44270 */
[----:B------:R-:W-:Y:S01]  /*fd90*/  FSEL R52, R52, -INF , P3 ;  /* 0xff80000034347808 */ /* 0x000fe20001800000 */
[----:B------:R-:W-:Y:S01]  /*fda0*/  LDSM.16.MT88.4 R60, [R139+0x2000] ;  /* 0x002000008b3c783b */ /* 0x000fe20000004200 */
[----:B------:R-:W-:Y:S02]  /*fdb0*/  ISETP.GT.AND P1, PT, R0, RZ, PT ;  /* 0x000000ff0000720c */ /* 0x000fe40003f24270 */
[----:B------:R-:W-:Y:S01]  /*fdc0*/  FSEL R28, R53, -INF , P2 ;  /* 0xff800000351c7808 */ /* 0x000fe20001000000 */
[----:B------:R-:W-:Y:S01]  /*fdd0*/  HMMA.16816.F32 R32, R20, R14, R32 ;  /* 0x0000000e1420723c */ /* 0x000fe20000001820 */
[----:B------:R-:W-:Y:S01]  /*fde0*/  ISETP.GT.AND P3, PT, R2, 0x8, PT ;  /* 0x000000080200780c */ /* 0x000fe20003f64270 */
[----:B------:R-:W-:Y:S01]  /*fdf0*/  LDSM.16.MT88.4 R92, [R139+0x4000] ;  /* 0x004000008b5c783b */ /* 0x000fe20000004200 */
[----:B------:R-:W-:-:S02]  /*fe00*/  ISETP.GT.AND P0, PT, R0, 0x1, PT ;  /* 0x000000010000780c */ /* 0x000fc40003f04270 */
[----:B------:R-:W-:Y:S01]  /*fe10*/  FSEL R54, R54, -INF , P1 ;  /* 0xff80000036367808 */ /* 0x000fe20000800000 */
[----:B------:R-:W-:Y:S01]  /*fe20*/  LDSM.16.MT88.4 R144, [R173+0x2800] ;  /* 0x00280000ad90783b */ /* 0x000fe20000004200 */
[----:B------:R-:W-:Y:S01]  /*fe30*/  ISETP.GT.AND P2, PT, R2, 0x9, PT ;  /* 0x000000090200780c */ /* 0x000fe20003f44270 */
[C---:B-----5:R-:W-:Y:S01]  /*fe40*/  HMMA.16816.F32 R68, R20.reuse, R16, R68 ;  /* 0x000000101444723c */ /* 0x060fe20000001844 */
[----:B------:R-:W-:Y:S02]  /*fe50*/  FSEL R48, R48, -INF , P3 ;  /* 0xff80000030307808 */ /* 0x000fe40001800000 */
[----:B------:R-:W-:Y:S02]  /*fe60*/  FMNMX.FTZ R3, R52, R28, !PT ;  /* 0x0000001c34037209 */ /* 0x000fe40007810000 */
[----:B------:R-:W-:Y:S02]  /*fe70*/  FSEL R26, R55, -INF , P0 ;  /* 0xff800000371a7808 */ /* 0x000fe40000000000 */
[----:B------:R-:W-:Y:S01]  /*fe80*/  ISETP.GT.AND P1, PT, R0, 0x8, PT ;  /* 0x000000080000780c */ /* 0x000fe20003f24270 */
[----:B------:R-:W-:Y:S01]  /*fe90*/  HMMA.16816.F32 R76, R20, R18, R76 ;  /* 0x00000012144c723c */ /* 0x000fe2000000184c */
[----:B------:R-:W-:-:S02]  /*fea0*/  FSEL R30, R49, -INF , P2 ;  /* 0xff800000311e7808 */ /* 0x000fc40001000000 */
[----:B------:R-:W-:Y:S02]  /*feb0*/  ISETP.GT.AND P3, PT, R2, 0x10, PT ;  /* 0x000000100200780c */ /* 0x000fe40003f64270 */
[----:B------:R-:W-:Y:S02]  /*fec0*/  FMNMX.FTZ R3, R48, R3, !PT ;  /* 0x0000000330037209 */ /* 0x000fe40007810000 */
        /* <DEDUP_REMOVED lines=15> */
[----:B------:R-:W-:-:S02]  /*ffc0*/  FMNMX.FTZ R5, R24, R5, !PT ;  /* 0x0000000518057209 */ /* 0x000fc40007810000 */
[----:B------:R-:W-:Y:S02]  /*ffd0*/  FSEL R16, R47, -INF , P0 ;  /* 0xff8000002f107808 */ /* 0x000fe40000000000 */
[C---:B------:R-:W-:Y:S01]  /*ffe0*/  ISETP.GT.AND P3, PT, R2.reuse, 0x19, PT ;  /* 0x000000190200780c */ /* 0x040fe20003f64270 */
[----:B------:R-:W-:Y:S01]  /*fff0*/  LDSM.16.MT88.4 R44, [R184+0x2000] ;  /* 0x00200000b82c783b */ /* 0x000fe20000004200 */
[----:B------:R-:W-:Y:S02]  /*10000*/  ISETP.GT.AND P0, PT, R2, 0x28, PT ;  /* 0x000000280200780c */ /* 0x000fe40003f04270 */
[----:B------:R-:W-:Y:S02]  /*10010*/  FSEL R6, R40, -INF , P4 ;  /* 0xff80000028067808 */ /* 0x000fe40002000000 */
[----:B------:R-:W-:Y:S02]  /*10020*/  FSEL R170, R37, -INF , P1 ;  /* 0xff80000025aa7808 */ /* 0x000fe40000800000 */
[----:B------:R-:W-:-:S02]  /*10030*/  FMNMX.FTZ R3, R20, R3, !PT ;  /* 0x0000000314037209 */ /* 0x000fc40007810000 */
[----:B------:R-:W-:Y:S02]  /*10040*/  ISETP.GT.AND P1, PT, R0, 0x18, PT ;  /* 0x000000180000780c */ /* 0x000fe40003f24270 */
[----:B------:R-:W-:Y:S02]  /*10050*/  FMNMX.FTZ R5, R18, R5, !PT ;  /* 0x0000000512057209 */ /* 0x000fe40007810000 */
[----:B------:R-:W-:Y:S02]  /*10060*/  ISETP.GT.AND P2, PT, R2, 0x20, PT ;  /* 0x000000200200780c */ /* 0x000fe40003f44270 */
[----:B------:R-:W-:Y:S02]  /*10070*/  FSEL R4, R41, -INF , P3 ;  /* 0xff80000029047808 */ /* 0x000fe40001800000 */
[----:B------:R-:W-:Y:S02]  /*10080*/  FSEL R168, R32, -INF , P0 ;  /* 0xff80000020a87808 */ /* 0x000fe40000000000 */
[----:B------:R-:W-:-:S02]  /*10090*/  FMNMX.FTZ R3, R6, R3, !PT ;  /* 0x0000000306037209 */ /* 0x000fc40007810000 */
[----:B------:R-:W-:Y:S02]  /*100a0*/  ISETP.GT.AND P0, PT, R0, 0x19, PT ;  /* 0x000000190000780c */ /* 0x000fe40003f04270 */
[----:B------:R-:W-:Y:S02]  /*100b0*/  FSEL R14, R42, -INF , P1 ;  /* 0xff8000002a0e7808 */ /* 0x000fe40000800000 */
[----:B------:R-:W-:Y:S02]  /*100c0*/  FMNMX.FTZ R5, R16, R5, !PT ;  /* 0x0000000510057209 */ /* 0x000fe40007810000 */
[----:B------:R-:W-:Y:S02]  /*100d0*/  FSEL R236, R36, -INF , P2 ;  /* 0xff80000024ec7808 */ /* 0x000fe40001000000 */
[----:B------:R-:W-:Y:S02]  /*100e0*/  FMNMX.FTZ R3, R4, R3, !PT ;  /* 0x0000000304037209 */ /* 0x000fe40007810000 */
[----:B------:R-:W-:-:S02]  /*100f0*/  FSEL R12, R43, -INF , P0 ;  /* 0xff8000002b0c7808 */ /* 0x000fc40000000000 */
[----:B------:R-:W-:Y:S02]  /*10100*/  ISETP.GT.AND P1, PT, R0, 0x20, PT ;  /* 0x000000200000780c */ /* 0x000fe40003f24270 */
[----:B------:R-:W-:Y:S02]  /*10110*/  FMNMX.FTZ R5, R14, R5, !PT ;  /* 0x000000050e057209 */ /* 0x000fe40007810000 */
[----:B------:R-:W-:Y:S02]  /*10120*/  FMNMX.FTZ R3, R236, R3, !PT ;  /* 0x00000003ec037209 */ /* 0x000fe40007810000 */
[----:B------:R-:W-:Y:S02]  /*10130*/  ISETP.GT.AND P0, PT, R0, 0x21, PT ;  /* 0x000000210000780c */ /* 0x000fe40003f04270 */
[----:B------:R-:W-:Y:S02]  /*10140*/  FSEL R174, R38, -INF , P1 ;  /* 0xff80000026ae7808 */ /* 0x000fe40000800000 */
[----:B------:R-:W-:-:S02]  /*10150*/  FMNMX.FTZ R5, R12, R5, !PT ;  /* 0x000000050c057209 */ /* 0x000fc40007810000 */
[----:B------:R-:W-:Y:S02]  /*10160*/  ISETP.GT.AND P4, PT, R2, 0x29, PT ;  /* 0x000000290200780c */ /* 0x000fe40003f84270 */
[----:B------:R-:W-:Y:S02]  /*10170*/  FMNMX.FTZ R3, R170, R3, !PT ;  /* 0x00000003aa037209 */ /* 0x000fe40007810000 */
[----:B------:R-:W-:Y:S02]  /*10180*/  FSEL R230, R39, -INF , P0 ;  /* 0xff80000027e67808 */ /* 0x000fe40000000000 */
[----:B------:R-:W-:Y:S01]  /*10190*/  ISETP.GT.AND P1, PT, R0, 0x28, PT ;  /* 0x000000280000780c */ /* 0x000fe20003f24270 */
[----:B------:R-:W-:Y:S01]  /*101a0*/  LDSM.16.MT88.4 R36, [R173+0x4800] ;  /* 0x00480000ad24783b */ /* 0x000fe20000004200 */
[----:B------:R-:W-:Y:S02]  /*101b0*/  FMNMX.FTZ R5, R174, R5, !PT ;  /* 0x00000005ae057209 */ /* 0x000fe40007810000 */
[----:B------:R-:W-:-:S02]  /*101c0*/  ISETP.GT.AND P6, PT, R2, 0x30, PT ;  /* 0x000000300200780c */ /* 0x000fc40003fc4270 */
[----:B------:R-:W-:Y:S02]  /*101d0*/  FSEL R234, R33, -INF , P4 ;  /* 0xff80000021ea7808 */ /* 0x000fe40002000000 */
[----:B------:R-:W-:Y:S02]  /*101e0*/  FMNMX.FTZ R3, R168, R3, !PT ;  /* 0x00000003a8037209 */ /* 0x000fe40007810000 */
[----:B------:R-:W-:Y:S02]  /*101f0*/  ISETP.GT.AND P0, PT, R0, 0x29, PT ;  /* 0x000000290000780c */ /* 0x000fe40003f04270 */
[----:B------:R-:W-:Y:S02]  /*10200*/  FSEL R226, R34, -INF , P1 ;  /* 0xff80000022e27808 */ /* 0x000fe40000800000 */
[----:B------:R-:W-:Y:S02]  /*10210*/  FMNMX.FTZ R5, R230, R5, !PT ;  /* 0x00000005e6057209 */ /* 0x000fe40007810000 */
[----:B------:R-:W-:-:S02]  /*10220*/  ISETP.GT.AND P5, PT, R2, 0x31, PT ;  /* 0x000000310200780c */ /* 0x000fc40003fa4270 */
[----:B------:R-:W-:Y:S02]  /*10230*/  FSEL R196, R68, -INF , P6 ;  /* 0xff80000044c47808 */ /* 0x000fe40003000000 */
        /* <DEDUP_REMOVED lines=18> */
[----:B------:R-:W-:-:S02]  /*10360*/  FSEL R178, R77, -INF , P2 ;  /* 0xff8000004db27808 */ /* 0x000fc40001000000 */
[----:B------:R-:W-:Y:S02]  /*10370*/  FMNMX.FTZ R3, R182, R3, !PT ;  /* 0x00000003b6037209 */ /* 0x000fe40007810000 */
[----:B------:R-:W-:Y:S02]  /*10380*/  ISETP.GT.AND P0, PT, R0, 0x39, PT ;  /* 0x000000390000780c */ /* 0x000fe40003f04270 */
[----:B------:R-:W-:Y:S02]  /*10390*/  FSEL R148, R78, -INF , P1 ;  /* 0xff8000004e947808 */ /* 0x000fe40000800000 */
[----:B------:R-:W-:Y:S02]  /*103a0*/  FMNMX.FTZ R5, R150, R5, !PT ;  /* 0x0000000596057209 */ /* 0x000fe40007810000 */
[----:B------:R-:W-:Y:S02]  /*103b0*/  FMNMX.FTZ R2, R178, R3, !PT ;  /* 0x00000003b2027209 */ /* 0x000fe40007810000 */
[----:B------:R-:W-:-:S02]  /*103c0*/  FSEL R172, R79, -INF , P0 ;  /* 0xff8000004fac7808 */ /* 0x000fc40000000000 */
        /* <DEDUP_REMOVED lines=22> */
[--C-:B------:R-:W-:Y:S01]  /*10530*/  FFMA.FTZ R162, R54, c[0x0][0x2d0], -R171.reuse ;  /* 0x0000b40036a27a23 */ /* 0x100fe200000108ab */
[----:B------:R-:W-:Y:S01]  /*10540*/  LDSM.16.MT88.4 R28, [R165+0x800] ;  /* 0x00080000a51c783b */ /* 0x000fe20000004200 */
[----:B------:R-:W-:-:S02]  /*10550*/  FFMA.FTZ R161, R26, c[0x0][0x2d0], -R171 ;  /* 0x0000b4001aa17a23 */ /* 0x000fc400000108ab */
[--C-:B------:R-:W-:Y:S01]  /*10560*/  FFMA.FTZ R160, R50, c[0x0][0x2d0], -R171.reuse ;  /* 0x0000b40032a07a23 */ /* 0x100fe200000108ab */
[----:B------:R-:W1:Y:S01]  /*10570*/  LDSM.16.MT88.4 R52, [R173+0x2000] ;  /* 0x00200000ad34783b */ /* 0x000e620000004200 */
[----:B------:R-:W-:Y:S01]  /*10580*/  FFMA.FTZ R157, R24, c[0x0][0x2d0], -R171 ;  /* 0x0000b400189d7a23 */ /* 0x000fe200000108ab */
[----:B------:R-:W2:Y:S01]  /*10590*/  MUFU.EX2 R163, R163 ;  /* 0x000000a300a37308 */ /* 0x000ea20000000800 */
[--C-:B------:R-:W-:Y:S01]  /*105a0*/  FFMA.FTZ R154, R6, c[0x0][0x2d0], -R149.reuse ;  /* 0x0000b400069a7a23 */ /* 0x100fe20000010895 */
[----:B------:R-:W-:Y:S01]  /*105b0*/  LDSM.16.MT88.4 R24, [R173+0x800] ;  /* 0x00080000ad18783b */ /* 0x000fe20000004200 */
[--C-:B------:R-:W-:Y:S02]  /*105c0*/  FFMA.FTZ R3, R4, c[0x0][0x2d0], -R149.reuse ;  /* 0x0000b40004037a23 */ /* 0x100fe40000010895 */
[--C-:B------:R-:W-:Y:S01]  /*105d0*/  FFMA.FTZ R158, R22, c[0x0][0x2d0], -R149.reuse ;  /* 0x0000b400169e7a23 */ /* 0x100fe20000010895 */
[----:B------:R-:W3:Y:S01]  /*105e0*/  LDSM.16.MT88.4 R4, [R215+0x4000] ;  /* 0x00400000d704783b */ /* 0x000ee20000004200 */
[----:B------:R-:W-:Y:S01]  /*105f0*/  FFMA.FTZ R153, R20, c[0x0][0x2d0], -R149 ;  /* 0x0000b40014997a23 */ /* 0x000fe20000010895 */
[----:B------:R-:W-:Y:S01]  /*10600*/  MUFU.EX2 R164, R164 ;  /* 0x000000a400a47308 */ /* 0x000fe20000000800 */
[--C-:B------:R-:W-:Y:S01]  /*10610*/  FFMA.FTZ R156, R14, c[0x0][0x2d0], -R171.reuse ;  /* 0x0000b4000e9c7a23 */ /* 0x100fe200000108ab */
[----:B------:R-:W-:Y:S01]  /*10620*/  LDSM.16.MT88.4 R20, [R184+0x2800] ;  /* 0x00280000b814783b */ /* 0x000fe20000004200 */
[----:B------:R-:W-:-:S02]  /*10630*/  FFMA.FTZ R9, R12, c[0x0][0x2d0], -R171 ;  /* 0x0000b4000c097a23 */ /* 0x000fc400000108ab */
[--C-:B------:R-:W-:Y:S01]  /*10640*/  FFMA.FTZ R155, R18, c[0x0][0x2d0], -R171.reuse ;  /* 0x0000b400129b7a23 */ /* 0x100fe200000108ab */
[----:B------:R-:W4:Y:S01]  /*10650*/  LDSM.16.MT88.4 R12, [R139+0x800] ;  /* 0x000800008b0c783b */ /* 0x000f220000004200 */
[----:B------:R-:W-:Y:S01]  /*10660*/  FFMA.FTZ R152, R16, c[0x0][0x2d0], -R171 ;  /* 0x0000b40010987a23 */ /* 0x000fe200000108ab */
[----:B------:R-:W5:Y:S01]  /*10670*/  MUFU.EX2 R159, R159 ;  /* 0x0000009f009f7308 */ /* 0x000f620000000800 */
[----:B--2---:R-:W-:Y:S01]  /*10680*/  F2FP.PACK_AB R100, R163, R166 ;  /* 0x000000a6a364723e */ /* 0x004fe200000000ff */
[----:B------:R-:W2:Y:S01]  /*10690*/  LDSM.16.MT88.4 R16, [R139+0x2800] ;  /* 0x002800008b10783b */ /* 0x000ea20000004200 */
[--C-:B------:R-:W-:Y:S02]  /*106a0*/  FFMA.FTZ R167, R236, c[0x0][0x2d0], -R149.reuse ;  /* 0x0000b400eca77a23 */ /* 0x100fe40000010895 */
[--C-:B------:R-:W-:Y:S02]  /*106b0*/  FFMA.FTZ R170, R170, c[0x0][0x2d0], -R149.reuse ;  /* 0x0000b400aaaa7a23 */ /* 0x100fe40000010895 */
[--C-:B------:R-:W-:Y:S01]  /*106c0*/  FFMA.FTZ R168, R168, c[0x0][0x2d0], -R149.reuse ;  /* 0x0000b400a8a87a23 */ /* 0x100fe20000010895 */
[----:B------:R-:W-:Y:S01]  /*106d0*/  MUFU.EX2 R162, R162 ;  /* 0x000000a200a27308 */ /* 0x000fe20000000800 */
[----:B------:R-:W-:-:S02]  /*106e0*/  FFMA.FTZ R169, R234, c[0x0][0x2d0], -R149 ;  /* 0x0000b400eaa97a23 */ /* 0x000fc40000010895 */
[--C-:B------:R-:W-:Y:S02]  /*106f0*/  FFMA.FTZ R174, R174, c[0x0][0x2d0], -R171.reuse ;  /* 0x0000b400aeae7a23 */ /* 0x100fe400000108ab */
[--C-:B------:R-:W-:Y:S02]  /*10700*/  FFMA.FTZ R175, R230, c[0x0][0x2d0], -R171.reuse ;  /* 0x0000b400e6af7a23 */ /* 0x100fe400000108ab */
[--C-:B------:R-:W-:Y:S01]  /*10710*/  FFMA.FTZ R177, R226, c[0x0][0x2d0], -R171.reuse ;  /* 0x0000b400e2b17a23 */ /* 0x100fe200000108ab */
[----:B------:R-:W1:Y:S01]  /*10720*/  MUFU.EX2 R161, R161 ;  /* 0x000000a100a17308 */ /* 0x000e620000000800 */
        /* <DEDUP_REMOVED lines=10> */
[----:B-1----:R-:W-:Y:S01]  /*107d0*/  F2FP.PACK_AB R101, R161, R162 ;  /* 0x000000a2a165723e */ /* 0x002fe200000000ff */
        /* <DEDUP_REMOVED lines=56> */
[C---:B---3--:R-:W-:Y:S07]  /*10b60*/  HMMA.16816.F32 R96, R100.reuse, R4, RZ ;  /* 0x000000046460723c */ /* 0x048fee00000018ff */
        /* <DEDUP_REMOVED lines=46> */
[C---:B--2---:R-:W-:Y:S08]  /*10e50*/  HMMA.16816.F32 R96, R4.reuse, R16, R96 ;  /* 0x000000100460723c */ /* 0x044ff00000001860 */
        /* <DEDUP_REMOVED lines=60> */
[----:B--2---:R-:W-:Y:S01]  /*11220*/  HMMA.16816.F32 R104, R4, R16, R104 ;  /* 0x000000100468723c */ /* 0x004fe20000001868 */
[----:B------:R-:W-:Y:S02]  /*11230*/  FADD.FTZ R227, R178, R181 ;  /* 0x000000b5b2e37221 */ /* 0x000fe40000010000 */
[----:B------:R-:W-:-:S05]  /*11240*/  FADD.FTZ R230, R171, R182 ;  /* 0x000000b6abe67221 */ /* 0x000fca0000010000 */
        /* <DEDUP_REMOVED lines=20> */
[C---:B--2---:R-:W-:Y:S08]  /*11390*/  HMMA.16816.F32 R72, R4.reuse, R16, R72 ;  /* 0x000000100448723c */ /* 0x044ff00000001848 */
[C---:B------:R-:W-:Y:S08]  /*113a0*/  HMMA.16816.F32 R76, R4.reuse, R18, R76 ;  /* 0x00000012044c723c */ /* 0x040ff0000000184c */
[C---:B-1----:R-:W-:Y:S08]  /*113b0*/  HMMA.16816.F32 R88, R4.reuse, R12, R88 ;  /* 0x0000000c0458723c */ /* 0x042ff00000001858 */
[C---:B------:R-:W-:Y:S08]  /*113c0*/  HMMA.16816.F32 R92, R4.reuse, R14, R92 ;  /* 0x0000000e045c723c */ /* 0x040ff0000000185c */
[C---:B---3--:R-:W-:Y:S08]  /*113d0*/  HMMA.16816.F32 R96, R4.reuse, R20, R96 ;  /* 0x000000140460723c */ /* 0x048ff00000001860 */
        /* <DEDUP_REMOVED lines=29> */
.L_x_4800:
[----:B------:R-:W-:Y:S05]  /*115b0*/  BSYNC B0 ;  /* 0x0000000000007941 */ /* 0x000fea0003800000 */
.L_x_4799:
        /* <DEDUP_REMOVED lines=20> */
.L_x_4802:
        /* <DEDUP_REMOVED lines=8> */
[CC--:B------:R-:W-:Y:S02]  /*11780*/  IADD3 R2, R192.reuse, R194.reuse, RZ ;  /* 0x000000c2c0027210 */ /* 0x0c0fe40007ffe0ff */
[----:B------:R-:W-:Y:S03]  /*11790*/  IADD3 R196, R192, R194, R193 ;  /* 0x000000c2c0c47210 */ /* 0x000fe60007ffe0c1 */
[----:B------:R-:W-:Y:S01]  /*117a0*/  @!P0 SHF.R.S32.HI R9, RZ, 0x1f, R236 ;  /* 0x0000001fff098819 */ /* 0x000fe200000114ec */
[----:B------:R-:W-:Y:S01]  /*117b0*/  @!P0 IMAD.WIDE.U32 R36, R236, c[0x0][0x208], RZ ;  /* 0x00008200ec248a25 */ /* 0x000fe200078e00ff */
[----:B------:R-:W-:Y:S02]  /*117c0*/  @!P0 MOV R0, c[0x0][0x20c] ;  /* 0x0000830000008a02 */ /* 0x000fe40000000f00 */
[----:B------:R-:W-:Y:S01]  /*117d0*/  @!P0 ISETP.GE.AND P3, PT, R220, c[0x0][0x1d4], PT ;  /* 0x00007500dc008a0c */ /* 0x000fe20003f66270 */
[----:B------:R-:W-:Y:S01]  /*117e0*/  @!P0 IMAD R9, R9, c[0x0][0x208], RZ ;  /* 0x0000820009098a24 */ /* 0x000fe200078e02ff */
[----:B------:R-:W-:Y:S01]  /*117f0*/  @!P0 SHF.L.U32 R168, R36, 0x6, RZ ;  /* 0x0000000624a88819 */ /* 0x000fe200000006ff */
[----:B------:R-:W-:Y:S01]  /*11800*/  @!P0 IMAD R172, R226, 0x6000, R10 ;  /* 0x00006000e2ac8824 */ /* 0x000fe200078e020a */
[----:B------:R-:W-:Y:S01]  /*11810*/  LDSM.16.M88.4 R144, [R190] ;  /* 0x00000000be90783b */ /* 0x000fe20000000200 */
[----:B------:R-:W-:Y:S05]  /*11820*/  @!P0 IMAD R9, R236, c[0x0][0x20c], R9 ;  /* 0x00008300ec098a24 */ /* 0x000fea00078e0209 */
[----:B------:R-:W-:Y:S01]  /*11830*/  @!P0 IADD3 R170, R37, R9, RZ ;  /* 0x0000000925aa8210 */ /* 0x000fe20007ffe0ff */
[----:B------:R-:W-:Y:S01]  /*11840*/  @!P0 IMAD.MOV.U32 R37, RZ, RZ, c[0x0][0x208] ;  /* 0x00008200ff258624 */ /* 0x000fe200078e00ff */
[----:B------:R-:W2:Y:S02]  /*11850*/  LDSM.16.M88.4 R148, [R194] ;  /* 0x00000000c294783b */ /* 0x000ea40000000200 */
[----:B------:R-:W-:Y:S02]  /*11860*/  @!P0 SHF.L.U64.HI R170, R36, 0x6, R170 ;  /* 0x0000000624aa8819 */ /* 0x000fe400000102aa */
[C---:B------:R-:W-:Y:S02]  /*11870*/  @!P0 LEA R9, P1, R37.reuse, R168, 0x5 ;  /* 0x000000a825098211 */ /* 0x040fe400078228ff */
[----:B------:R-:W-:Y:S02]  /*11880*/  @!P0 IADD3 R168, P2, R168, R224, RZ ;  /* 0x000000e0a8a88210 */ /* 0x000fe40007f5e0ff */
[----:B------:R-:W3:Y:S01]  /*11890*/  LDSM.16.M88.4 R152, [R194+0x800] ;  /* 0x00080000c298783b */ /* 0x000ee20000000200 */
[----:B------:R-:W-:Y:S02]  /*118a0*/  @!P0 LEA.HI.X R0, R37, R170, R0, 0x5, P1 ;  /* 0x000000aa25008211 */ /* 0x000fe400008f2c00 */
[----:B------:R-:W-:Y:S01]  /*118b0*/  @!P0 LEA R174, P4, R168, c[0x0][0x1f8], 0x1 ;  /* 0x00007e00a8ae8a11 */ /* 0x000fe200078808ff */
[----:B------:R-:W-:Y:S01]  /*118c0*/  @!P0 IMAD.X R169, R170, 0x1, R219, P2 ;  /* 0x00000001aaa98824 */ /* 0x000fe200010e06db */
[----:B------:R-:W-:Y:S02]  /*118d0*/  @!P0 ISETP.GE.AND P2, PT, R207, c[0x0][0x1d4], PT ;  /* 0x00007500cf008a0c */ /* 0x000fe40003f46270 */
[----:B------:R-:W-:Y:S01]  /*118e0*/  @!P0 ISETP.GE.AND P1, PT, R206, c[0x0][0x1d4], PT ;  /* 0x00007500ce008a0c */ /* 0x000fe20003f26270 */
[----:B------:R-:W4:Y:S01]  /*118f0*/  LDSM.16.M88.4 R156, [R194+0x1000] ;  /* 0x00100000c29c783b */ /* 0x000f220000000200 */
[----:B------:R-:W-:Y:S02]  /*11900*/  @!P0 LEA.HI.X R175, R168, c[0x0][0x1fc], R169, 0x1, P4 ;  /* 0x00007f00a8af8a11 */ /* 0x000fe400020f0ca9 */
[----:B------:R-:W-:Y:S04]  /*11910*/  @!P0 IADD3 R9, P5, R9, R224, RZ ;  /* 0x000000e009098210 */ /* 0x000fe80007fbe0ff */
[C---:B------:R-:W-:Y:S01]  /*11920*/  @!P0 LEA R176, P4, R9.reuse, c[0x0][0x1f8], 0x1 ;  /* 0x00007e0009b08a11 */ /* 0x040fe200078808ff */
[----:B------:R-:W5:Y:S01]  /*11930*/  LDSM.16.M88.4 R160, [R194+0x1800] ;  /* 0x00180000c2a0783b */ /* 0x000f620000000200 */
[----:B------:R-:W-:Y:S04]  /*11940*/  @!P0 IADD3.X R0, R0, R219, RZ, P5, !PT ;  /* 0x000000db00008210 */ /* 0x000fe80002ffe4ff */
[----:B------:R-:W-:Y:S01]  /*11950*/  @!P0 LEA.HI.X R177, R9, c[0x0][0x1fc], R0, 0x1, P4 ;  /* 0x00007f0009b18a11 */ /* 0x000fe200020f0c00 */
[C---:B------:R-:W-:Y:S01]  /*11960*/  IMAD.IADD R9, R193.reuse, 0x1, R2 ;  /* 0x00000001c1097824 */ /* 0x040fe200078e0202 */
[----:B------:R-:W-:Y:S01]  /*11970*/  IADD3 R0, R193, R194, RZ ;  /* 0x000000c2c1007210 */ /* 0x000fe20007ffe0ff */
[----:B------:R-:W-:Y:S01]  /*11980*/  LDSM.16.M88.4 R164, [R2] ;  /* 0x0000000002a4783b */ /* 0x000fe20000000200 */
[C---:B-12---:R-:W-:Y:S08]  /*11990*/  HMMA.16816.F32 R4, R144.reuse, R148, RZ ;  /* 0x000000949004723c */ /* 0x046ff000000018ff */
[C---:B------:R-:W-:Y:S01]  /*119a0*/  HMMA.16816.F32 R12, R144.reuse, R150, RZ ;  /* 0x00000096900c723c */ /* 0x040fe200000018ff */
[----:B------:R-:W1:Y:S07]  /*119b0*/  LDSM.16.M88.4 R148, [R187] ;  /* 0x00000000bb94783b */ /* 0x000e6e0000000200 */
[C---:B---3--:R-:W-:Y:S08]  /*119c0*/  HMMA.16816.F32 R16, R144.reuse, R152, RZ ;  /* 0x000000989010723c */ /* 0x048ff000000018ff */
[C---:B------:R-:W-:Y:S01]  /*119d0*/  HMMA.16816.F32 R20, R144.reuse, R154, RZ ;  /* 0x0000009a9014723c */ /* 0x040fe200000018ff */
[----:B------:R-:W2:Y:S07]  /*119e0*/  LDSM.16.M88.4 R152, [R2+0x800] ;  /* 0x000800000298783b */ /* 0x000eae0000000200 */
[C---:B----4-:R-:W-:Y:S08]  /*119f0*/  HMMA.16816.F32 R24, R144.reuse, R156, RZ ;  /* 0x0000009c9018723c */ /* 0x050ff000000018ff */
[C---:B------:R-:W-:Y:S01]  /*11a00*/  HMMA.16816.F32 R28, R144.reuse, R158, RZ ;  /* 0x0000009e901c723c */ /* 0x040fe200000018ff */
[----:B------:R-:W3:Y:S07]  /*11a10*/  LDSM.16.M88.4 R156, [R2+0x1000] ;  /* 0x00100000029c783b */ /* 0x000eee0000000200 */
[C---:B-----5:R-:W-:Y:S08]  /*11a20*/  HMMA.16816.F32 R32, R144.reuse, R160, RZ ;  /* 0x000000a09020723c */ /* 0x060ff000000018ff */
[----:B------:R-:W-:Y:S01]  /*11a30*/  HMMA.16816.F32 R36, R144, R162, RZ ;  /* 0x000000a29024723c */ /* 0x000fe200000018ff */
[----:B------:R-:W4:Y:S07]  /*11a40*/  LDSM.16.M88.4 R144, [R2+0x1800] ;  /* 0x001800000290783b */ /* 0x000f2e0000000200 */
[C---:B-1----:R-:W-:Y:S01]  /*11a50*/  HMMA.16816.F32 R4, R148.reuse, R164, R4 ;  /* 0x000000a49404723c */ /* 0x042fe20000001804 */
[----:B------:R-:W-:Y:S01]  /*11a60*/  @!PT LDS RZ, [RZ] ;  /* 0x00000000fffff984 */ /* 0x000fe20000000800 */
[----:B------:R-:W-:Y:S01]  /*11a70*/  @!PT LDS RZ, [RZ] ;  /* 0x00000000fffff984 */ /* 0x000fe20000000800 */
[----:B------:R-:W-:Y:S01]  /*11a80*/  @!PT LDS RZ, [RZ] ;  /* 0x00000000fffff984 */ /* 0x000fe20000000800 */
[----:B------:R1:W-:Y:S07]  /*11a90*/  @!P0 LDGSTS.E.BYPASS.LTC128B.128 [R172], [R174.64], !P3 ;  /* 0x00000000aeac8fae */ /* 0x0003ee000d901d48 */
[C---:B------:R-:W-:Y:S01]  /*11aa0*/  HMMA.16816.F32 R12, R148.reuse, R166, R12 ;  /* 0x000000a6940c723c */ /* 0x040fe2000000180c */
[----:B------:R1:W-:Y:S07]  /*11ab0*/  @!P0 LDGSTS.E.BYPASS.LTC128B.128 [R172+0x2000], [R174.64+0x80], !P2 ;  /* 0x02000080aeac8fae */ /* 0x0003ee000d101d48 */
[C---:B--2---:R-:W-:Y:S01]  /*11ac0*/  HMMA.16816.F32 R16, R148.reuse, R152, R16 ;  /* 0x000000989410723c */ /* 0x044fe20000001810 */
[----:B------:R1:W-:Y:S07]  /*11ad0*/  @!P0 LDGSTS.E.BYPASS.LTC128B.128 [R172+0x4000], [R174.64+0x100], !P1 ;  /* 0x04000100aeac8fae */ /* 0x0003ee000c901d48 */
[C---:B------:R-:W-:Y:S01]  /*11ae0*/  HMMA.16816.F32 R20, R148.reuse, R154, R20 ;  /* 0x0000009a9414723c */ /* 0x040fe20000001814 */
[----:B------:R1:W-:Y:S07]  /*11af0*/  @!P0 LDGSTS.E.BYPASS.LTC128B.128 [R172+0x1000], [R176.64], !P3 ;  /* 0x01000000b0ac8fae */ /* 0x0003ee000d901d48 */
[C---:B---3--:R-:W-:Y:S01]  /*11b00*/  HMMA.16816.F32 R24, R148.reuse, R156, R24 ;  /* 0x0000009c9418723c */ /* 0x048fe20000001818 */
[----:B------:R1:W-:Y:S07]  /*11b10*/  @!P0 LDGSTS.E.BYPASS.LTC128B.128 [R172+0x3000], [R176.64+0x80], !P2 ;  /* 0x03000080b0ac8fae */ /* 0x0003ee000d101d48 */
[C---:B------:R-:W-:Y:S01]  /*11b20*/  HMMA.16816.F32 R28, R148.reuse, R158, R28 ;  /* 0x0000009e941c723c */ /* 0x040fe2000000181c */
[----:B------:R1:W-:Y:S07]  /*11b30*/  @!P0 LDGSTS.E.BYPASS.LTC128B.128 [R172+0x5000], [R176.64+0x100], !P1 ;  /* 0x05000100b0ac8fae */ /* 0x0003ee000c901d48 */
[C---:B----4-:R-:W-:Y:S01]  /*11b40*/  HMMA.16816.F32 R32, R148.reuse, R144, R32 ;  /* 0x000000909420723c */ /* 0x050fe20000001820 */
[----:B------:R-:W-:Y:S07]  /*11b50*/  LDSM.16.M88.4 R160, [R186] ;  /* 0x00000000baa0783b */ /* 0x000fee0000000200 */
[----:B------:R-:W-:Y:S01]  /*11b60*/  HMMA.16816.F32 R36, R148, R146, R36 ;  /* 0x000000929424723c */ /* 0x000fe20000001824 */
[----:B------:R-:W2:Y:S08]  /*11b70*/  LDSM.16.M88.4 R164, [R0] ;  /* 0x0000000000a4783b */ /* 0x000eb00000000200 */
[----:B------:R-:W3:Y:S08]  /*11b80*/  LDSM.16.M88.4 R168, [R0+0x800] ;  /* 0x0008000000a8783b */ /* 0x000ef00000000200 */
[----:B------:R-:W4:Y:S08]  /*11b90*/  LDSM.16.M88.4 R152, [R0+0x1000] ;  /* 0x001000000098783b */ /* 0x000f300000000200 */
[----:B------:R-:W0:Y:S08]  /*11ba0*/  LDGDEPBAR ;  /* 0x00000000000079af */ /* 0x000e300000000000 */
[----:B------:R-:W5:Y:S01]  /*11bb0*/  LDSM.16.M88.4 R156, [R0+0x1800] ;  /* 0x00180000009c783b */ /* 0x000f620000000200 */
[C---:B--2---:R-:W-:Y:S07]  /*11bc0*/  HMMA.16816.F32 R4, R160.reuse, R164, R4 ;  /* 0x000000a4a004723c */ /* 0x044fee0000001804 */
[----:B------:R-:W-:Y:S01]  /*11bd0*/  LDSM.16.M88.4 R144, [R185] ;  /* 0x00000000b990783b */ /* 0x000fe20000000200 */
[C---:B------:R-:W-:Y:S07]  /*11be0*/  HMMA.16816.F32 R12, R160.reuse, R166, R12 ;  /* 0x000000a6a00c723c */ /* 0x040fee000000180c */
[----:B------:R-:W2:Y:S01]  /*11bf0*/  LDSM.16.M88.4 R148, [R9] ;  /* 0x000000000994783b */ /* 0x000ea20000000200 */
[C---:B---3--:R-:W-:Y:S07]  /*11c00*/  HMMA.16816.F32 R16, R160.reuse, R168, R16 ;  /* 0x000000a8a010723c */ /* 0x048fee0000001810 */
[----:B------:R-:W3:Y:S01]  /*11c10*/  LDSM.16.M88.4 R164, [R9+0x800] ;  /* 0x0008000009a4783b */ /* 0x000ee20000000200 */
[C---:B------:R-:W-:Y:S07]  /*11c20*/  HMMA.16816.F32 R20, R160.reuse, R170, R20 ;  /* 0x000000aaa014723c */ /* 0x040fee0000001814 */
[----:B------:R-:W3:Y:S01]  /*11c30*/  LDSM.16.M88.4 R168, [R9+0x1000] ;  /* 0x0010000009a8783b */ /* 0x000ee20000000200 */
[C---:B----4-:R-:W-:Y:S07]  /*11c40*/  HMMA.16816.F32 R24, R160.reuse, R152, R24 ;  /* 0x00000098a018723c */ /* 0x050fee0000001818 */
[----:B-1----:R-:W-:Y:S01]  /*11c50*/  LDSM.16.M88.4 R172, [R2+0x3800] ;  /* 0x0038000002ac783b */ /* 0x002fe20000000200 */
[C---:B------:R-:W-:Y:S07]  /*11c60*/  HMMA.16816.F32 R28, R160.reuse, R154, R28 ;  /* 0x0000009aa01c723c */ /* 0x040fee000000181c */
[----:B------:R-:W1:Y:S01]  /*11c70*/  LDSM.16.M88.4 R152, [R9+0x1800] ;  /* 0x001800000998783b */ /* 0x000e620000000200 */
[C---:B-----5:R-:W-:Y:S07]  /*11c80*/  HMMA.16816.F32 R32, R160.reuse, R156, R32 ;  /* 0x0000009ca020723c */ /* 0x060fee0000001820 */
[----:B------:R-:W-:Y:S01]  /*11c90*/  LDSM.16.M88.4 R176, [R186+0x4000] ;  /* 0x00400000bab0783b */ /* 0x000fe20000000200 */
[----:B------:R-:W-:Y:S07]  /*11ca0*/  HMMA.16816.F32 R36, R160, R158, R36 ;  /* 0x0000009ea024723c */ /* 0x000fee0000001824 */
[----:B------:R-:W-:Y:S01]  /*11cb0*/  LDSM.16.M88.4 R156, [R194+0x2000] ;  /* 0x00200000c29c783b */ /* 0x000fe20000000200 */
[C---:B--2---:R-:W-:Y:S07]  /*11cc0*/  HMMA.16816.F32 R4, R144.reuse, R148, R4 ;  /* 0x000000949004723c */ /* 0x044fee0000001804 */
[----:B------:R-:W-:Y:S01]  /*11cd0*/  LDSM.16.M88.4 R160, [R194+0x2800] ;  /* 0x00280000c2a0783b */ /* 0x000fe20000000200 */
[C---:B------:R-:W-:Y:S07]  /*11ce0*/  HMMA.16816.F32 R12, R144.reuse, R150, R12 ;  /* 0x00000096900c723c */ /* 0x040fee000000180c */
[----:B------:R-:W2:Y:S01]  /*11cf0*/  LDSM.16.M88.4 R148, [R190+0x4000] ;  /* 0x00400000be94783b */ /* 0x000ea20000000200 */
[C---:B---3--:R-:W-:Y:S07]  /*11d00*/  HMMA.16816.F32 R16, R144.reuse, R164, R16 ;  /* 0x000000a49010723c */ /* 0x048fee0000001810 */
[----:B------:R-:W-:Y:S01]  /*11d10*/  LDSM.16.M88.4 R180, [R0+0x2000] ;  /* 0x0020000000b4783b */ /* 0x000fe20000000200 */
[C---:B------:R-:W-:Y:S07]  /*11d20*/  HMMA.16816.F32 R20, R144.reuse, R166, R20 ;  /* 0x000000a69014723c */ /* 0x040fee0000001814 */
[----:B------:R-:W3:Y:S01]  /*11d30*/  LDSM.16.M88.4 R164, [R194+0x3000] ;  /* 0x00300000c2a4783b */ /* 0x000ee20000000200 */
[C---:B------:R-:W-:Y:S08]  /*11d40*/  HMMA.16816.F32 R24, R144.reuse, R168, R24 ;  /* 0x000000a89018723c */ /* 0x040ff00000001818 */
[C---:B------:R-:W-:Y:S01]  /*11d50*/  HMMA.16816.F32 R28, R144.reuse, R170, R28 ;  /* 0x000000aa901c723c */ /* 0x040fe2000000181c */
[----:B------:R-:W-:Y:S07]  /*11d60*/  LDSM.16.M88.4 R168, [R2+0x2000] ;  /* 0x0020000002a8783b */ /* 0x000fee0000000200 */
[C---:B-1----:R-:W-:Y:S08]  /*11d70*/  HMMA.16816.F32 R32, R144.reuse, R152, R32 ;  /* 0x000000989020723c */ /* 0x042ff00000001820 */
[----:B------:R-:W-:Y:S01]  /*11d80*/  HMMA.16816.F32 R36, R144, R154, R36 ;  /* 0x0000009a9024723c */ /* 0x000fe20000001824 */
[----:B------:R-:W1:Y:S07]  /*11d90*/  LDSM.16.M88.4 R144, [R194+0x3800] ;  /* 0x00380000c290783b */ /* 0x000e6e0000000200 */
[C---:B--2---:R-:W-:Y:S01]  /*11da0*/  HMMA.16816.F32 R4, R148.reuse, R156, R4 ;  /* 0x0000009c9404723c */ /* 0x044fe20000001804 */
[----:B------:R-:W2:Y:S07]  /*11db0*/  LDSM.16.M88.4 R152, [R187+0x4000] ;  /* 0x00400000bb98783b */ /* 0x000eae0000000200 */
[C---:B------:R-:W-:Y:S01]  /*11dc0*/  HMMA.16816.F32 R12, R148.reuse, R158, R12 ;  /* 0x0000009e940c723c */ /* 0x040fe2000000180c */
[----:B------:R-:W4:Y:S07]  /*11dd0*/  LDSM.16.M88.4 R156, [R2+0x2800] ;  /* 0x00280000029c783b */ /* 0x000f2e0000000200 */
[C---:B------:R-:W-:Y:S08]  /*11de0*/  HMMA.16816.F32 R16, R148.reuse, R160, R16 ;  /* 0x000000a09410723c */ /* 0x040ff00000001810 */
[C---:B------:R-:W-:Y:S01]  /*11df0*/  HMMA.16816.F32 R20, R148.reuse, R162, R20 ;  /* 0x000000a29414723c */ /* 0x040fe20000001814 */
[----:B------:R-:W5:Y:S07]  /*11e00*/  LDSM.16.M88.4 R160, [R2+0x3000] ;  /* 0x0030000002a0783b */ /* 0x000f6e0000000200 */
[C---:B---3--:R-:W-:Y:S08]  /*11e10*/  HMMA.16816.F32 R24, R148.reuse, R164, R24 ;  /* 0x000000a49418723c */ /* 0x048ff00000001818 */
        /* <DEDUP_REMOVED lines=8> */
[----:B------:R-:W-:Y:S07]  /*11ea0*/  LDSM.16.M88.4 R168, [R196+0x3000] ;  /* 0x00300000c4a8783b */ /* 0x000fee0000000200 */
[C---:B----4-:R-:W-:Y:S08]  /*11eb0*/  HMMA.16816.F32 R16, R152.reuse, R156, R16 ;  /* 0x0000009c9810723c */ /* 0x050ff00000001810 */
[C---:B------:R-:W-:Y:S01]  /*11ec0*/  HMMA.16816.F32 R20, R152.reuse, R158, R20 ;  /* 0x0000009e9814723c */ /* 0x040fe20000001814 */
[----:B------:R-:W-:Y:S07]  /*11ed0*/  LDSM.16.M88.4 R156, [R185+0x4000] ;  /* 0x00400000b99c783b */ /* 0x000fee0000000200 */
[C---:B-----5:R-:W-:Y:S08]  /*11ee0*/  HMMA.16816.F32 R24, R152.reuse, R160, R24 ;  /* 0x000000a09818723c */ /* 0x060ff00000001818 */
        /* <DEDUP_REMOVED lines=21> */
[----:B------:R-:W4:Y:S07]  /*12040*/  LDSM.16.M88.4 R160, [R194+0x5800] ;  /* 0x00580000c2a0783b */ /* 0x000f2e0000000200 */
[C---:B------:R-:W-:Y:S08]  /*12050*/  HMMA.16816.F32 R16, R156.reuse, R164, R16 ;  /* 0x000000a49c10723c */ /* 0x040ff00000001810 */
[C---:B------:R-:W-:Y:S01]  /*12060*/  HMMA.16816.F32 R20, R156.reuse, R166, R20 ;  /* 0x000000a69c14723c */ /* 0x040fe20000001814 */
[----:B------:R-:W-:Y:S07]  /*12070*/  LDSM.16.M88.4 R164, [R2+0x4800] ;  /* 0x0048000002a4783b */ /* 0x000fee0000000200 */
[C---:B------:R-:W-:Y:S08]  /*12080*/  HMMA.16816.F32 R24, R156.reuse, R168, R24 ;  /* 0x000000a89c18723c */ /* 0x040ff00000001818 */
[C---:B------:R-:W-:Y:S01]  /*12090*/  HMMA.16816.F32 R28, R156.reuse, R170, R28 ;  /* 0x000000aa9c1c723c */ /* 0x040fe2000000181c */
[----:B------:R-:W-:Y:S07]  /*120a0*/  LDSM.16.M88.4 R168, [R0+0x4000] ;  /* 0x0040000000a8783b */ /* 0x000fee0000000200 */
[C---:B-1----:R-:W-:Y:S08]  /*120b0*/  HMMA.16816.F32 R32, R156.reuse, R144, R32 ;  /* 0x000000909c20723c */ /* 0x042ff00000001820 */
[----:B------:R-:W-:Y:S01]  /*120c0*/  HMMA.16816.F32 R36, R156, R146, R36 ;  /* 0x000000929c24723c */ /* 0x000fe20000001824 */
[----:B------:R-:W-:Y:S07]  /*120d0*/  LDSM.16.M88.4 R144, [R187+0x8000] ;  /* 0x00800000bb90783b */ /* 0x000fee0000000200 */
[C---:B------:R-:W-:Y:S01]  /*120e0*/  HMMA.16816.F32 R4, R172.reuse, R180, R4 ;  /* 0x000000b4ac04723c */ /* 0x040fe20000001804 */
[----:B------:R-:W1:Y:S07]  /*120f0*/  LDSM.16.M88.4 R156, [R2+0x4000] ;  /* 0x00400000029c783b */ /* 0x000e6e0000000200 */
[C---:B------:R-:W-:Y:S08]  /*12100*/  HMMA.16816.F32 R12, R172.reuse, R182, R12 ;  /* 0x000000b6ac0c723c */ /* 0x040ff0000000180c */
        /* <DEDUP_REMOVED lines=10> */
[----:B------:R-:W1:Y:S07]  /*121b0*/  LDSM.16.M88.4 R172, [R0+0x4800] ;  /* 0x0048000000ac783b */ /* 0x000e6e0000000200 */
[C---:B------:R-:W-:Y:S01]  /*121c0*/  HMMA.16816.F32 R12, R144.reuse, R158, R12 ;  /* 0x0000009e900c723c */ /* 0x040fe2000000180c */
[----:B------:R-:W5:Y:S07]  /*121d0*/  LDSM.16.M88.4 R156, [R0+0x5800] ;  /* 0x00580000009c783b */ /* 0x000f6e0000000200 */
[C---:B------:R-:W-:Y:S08]  /*121e0*/  HMMA.16816.F32 R16, R144.reuse, R164, R16 ;  /* 0x000000a49010723c */ /* 0x040ff00000001810 */
[C---:B------:R-:W-:Y:S01]  /*121f0*/  HMMA.16816.F32 R20, R144.reuse, R166, R20 ;  /* 0x000000a69014723c */ /* 0x040fe20000001814 */
[----:B------:R1:W-:Y:S07]  /*12200*/  LDSM.16.M88.4 R164, [R9+0x4000] ;  /* 0x0040000009a4783b */ /* 0x0003ee0000000200 */
[C---:B--2---:R-:W-:Y:S08]  /*12210*/  HMMA.16816.F32 R24, R144.reuse, R148, R24 ;  /* 0x000000949018723c */ /* 0x044ff00000001818 */
[C---:B------:R-:W-:Y:S01]  /*12220*/  HMMA.16816.F32 R28, R144.reuse, R150, R28 ;  /* 0x00000096901c723c */ /* 0x040fe2000000181c */
[----:B------:R-:W2:Y:S07]  /*12230*/  LDSM.16.M88.4 R148, [R185+0x8000] ;  /* 0x00800000b994783b */ /* 0x000eae0000000200 */
[C---:B---3--:R-:W-:Y:S04]  /*12240*/  HMMA.16816.F32 R32, R144.reuse, R152, R32 ;  /* 0x000000989020723c */ /* 0x048fe80000001820 */
[----:B-1----:R-:W-:Y:S04]  /*12250*/  IADD3 R9, R214, R201, RZ ;  /* 0x000000c9d6097210 */ /* 0x002fe80007ffe0ff */
[----:B------:R-:W-:Y:S01]  /*12260*/  HMMA.16816.F32 R36, R144, R154, R36 ;  /* 0x0000009a9024723c */ /* 0x000fe20000001824 */
[----:B------:R-:W1:Y:S03]  /*12270*/  LDSM.16.M88.4 R144, [R196+0x4800] ;  /* 0x00480000c490783b */ /* 0x000e660000000200 */
[----:B------:R-:W-:Y:S04]  /*12280*/  @P6 IMAD.HI.U32 R0, R9, c[0x0][0x2c8], RZ ;  /* 0x0000b20009006a27 */ /* 0x000fe800078e00ff */
[C---:B----4-:R-:W-:Y:S01]  /*12290*/  HMMA.16816.F32 R4, R160.reuse, R168, R4 ;  /* 0x000000a8a004723c */ /* 0x050fe20000001804 */
[----:B------:R-:W3:Y:S04]  /*122a0*/  LDSM.16.M88.4 R152, [R196+0x5000] ;  /* 0x00500000c498783b */ /* 0x000ee80000000200 */
[----:B------:R-:W-:Y:S03]  /*122b0*/  @P6 SHF.R.U32.HI R9, RZ, c[0x0][0x2cc], R0 ;  /* 0x0000b300ff096a19 */ /* 0x000fe60000011600 */
[C---:B------:R-:W-:Y:S02]  /*122c0*/  HMMA.16816.F32 R12, R160.reuse, R170, R12 ;  /* 0x000000aaa00c723c */ /* 0x040fe4000000180c */
[----:B------:R-:W4:Y:S06]  /*122d0*/  SHFL.IDX PT, R2, R9, RZ, 0x1c1f ;  /* 0x001c1fff09027589 */ /* 0x000f2c00000e0000 */
[C---:B------:R-:W-:Y:S02]  /*122e0*/  HMMA.16816.F32 R16, R160.reuse, R172, R16 ;  /* 0x000000aca010723c */ /* 0x040fe40000001810 */
[----:B------:R-:W1:Y:S06]  /*122f0*/  SHFL.IDX PT, R0, R9, 0x1, 0x1c1f ;  /* 0x003c1f0009007f89 */ /* 0x000e6c00000e0000 */
[C---:B------:R-:W-:Y:S08]  /*12300*/  HMMA.16816.F32 R20, R160.reuse, R174, R20 ;  /* 0x000000aea014723c */ /* 0x040ff00000001814 */
[C---:B------:R-:W-:Y:S08]  /*12310*/  HMMA.16816.F32 R24, R160.reuse, R176, R24 ;  /* 0x000000b0a018723c */ /* 0x040ff00000001818 */
[C---:B------:R-:W-:Y:S08]  /*12320*/  HMMA.16816.F32 R28, R160.reuse, R178, R28 ;  /* 0x000000b2a01c723c */ /* 0x040ff0000000181c */
[C---:B-----5:R-:W-:Y:S08]  /*12330*/  HMMA.16816.F32 R32, R160.reuse, R156, R32 ;  /* 0x0000009ca020723c */ /* 0x060ff00000001820 */
[----:B------:R-:W-:Y:S01]  /*12340*/  HMMA.16816.F32 R36, R160, R158, R36 ;  /* 0x0000009ea024723c */ /* 0x000fe20000001824 */
[----:B------:R-:W5:Y:S01]  /*12350*/  LDSM.16.M88.4 R156, [R196+0x5800] ;  /* 0x00580000c49c783b */ /* 0x000f620000000200 */
[----:B------:R-:W-:Y:S06]  /*12360*/  DEPBAR.LE SB0, 0x2 ;  /* 0x000080800000791a */ /* 0x000fec0000000000 */
[C---:B--2---:R-:W-:Y:S01]  /*12370*/  HMMA.16816.F32 R4, R148.reuse, R164, R4 ;  /* 0x000000a49404723c */ /* 0x044fe20000001804 */
[----:B------:R-:W-:Y:S06]  /*12380*/  BAR.SYNC.DEFER_BLOCKING 0x0 ;  /* 0x0000000000007b1d */ /* 0x000fec0000010000 */
[----:B------:R-:W-:Y:S01]  /*12390*/  MOV R165, 0x1 ;  /* 0x0000000100a57802 */ /* 0x000fe20000000f00 */
[C---:B------:R-:W-:Y:S04]  /*123a0*/  HMMA.16816.F32 R12, R148.reuse, R166, R12 ;  /* 0x000000a6940c723c */ /* 0x040fe8000000180c */
[----:B------:R-:W-:Y:S04]  /*123b0*/  IMAD R165, R234, -0x40, R165 ;  /* 0xffffffc0eaa57824 */ /* 0x000fe800078e02a5 */
[C---:B-1----:R-:W-:Y:S04]  /*123c0*/  HMMA.16816.F32 R16, R148.reuse, R144, R16 ;  /* 0x000000909410723c */ /* 0x042fe80000001810 */
[----:B------:R-:W-:Y:S04]  /*123d0*/  IADD3 R165, R233, R165, -R213 ;  /* 0x000000a5e9a57210 */ /* 0x000fe80007ffe8d5 */
[C---:B------:R-:W-:Y:S04]  /*123e0*/  HMMA.16816.F32 R20, R148.reuse, R146, R20 ;  /* 0x000000929414723c */ /* 0x040fe80000001814 */
[----:B------:R-:W-:Y:S04]  /*123f0*/  IADD3 R165, R165, -R232, RZ ;  /* 0x800000e8a5a57210 */ /* 0x000fe80007ffe0ff */
[C---:B---3--:R-:W-:Y:S04]  /*12400*/  HMMA.16816.F32 R24, R148.reuse, R152, R24 ;  /* 0x000000989418723c */ /* 0x048fe80000001818 */
[C---:B----4-:R-:W-:Y:S01]  /*12410*/  IMAD.IADD R2, R165.reuse, 0x1, R2 ;  /* 0x00000001a5027824 */ /* 0x050fe200078e0202 */
[----:B------:R-:W-:Y:S03]  /*12420*/  IADD3 R0, R165, R0, RZ ;  /* 0x00000000a5007210 */ /* 0x000fe60007ffe0ff */
[C---:B------:R-:W-:Y:S03]  /*12430*/  HMMA.16816.F32 R28, R148.reuse, R154, R28 ;  /* 0x0000009a941c723c */ /* 0x040fe6000000181c */
[C---:B------:R-:W-:Y:S02]  /*12440*/  ISETP.GT.AND P3, PT, R2.reuse, RZ, PT ;  /* 0x000000ff0200720c */ /* 0x040fe40003f64270 */
[----:B------:R-:W-:Y:S02]  /*12450*/  ISETP.GT.AND P2, PT, R2, 0x1, PT ;  /* 0x000000010200780c */ /* 0x000fe40003f44270 */
[C---:B------:R-:W-:Y:S01]  /*12460*/  ISETP.GT.AND P1, PT, R0.reuse, RZ, PT ;  /* 0x000000ff0000720c */ /* 0x040fe20003f24270 */
[C---:B-----5:R-:W-:Y:S03]  /*12470*/  HMMA.16816.F32 R32, R148.reuse, R156, R32 ;  /* 0x0000009c9420723c */ /* 0x060fe60000001820 */
[----:B------:R-:W-:Y:S02]  /*12480*/  ISETP.GT.AND P0, PT, R0, 0x1, PT ;  /* 0x000000010000780c */ /* 0x000fe40003f04270 */
[----:B------:R-:W-:Y:S02]  /*12490*/  FSEL R164, R4, -INF , P3 ;  /* 0xff80000004a47808 */ /* 0x000fe40001800000 */
[----:B------:R-:W-:Y:S01]  /*124a0*/  FSEL R4, R5, -INF , P2 ;  /* 0xff80000005047808 */ /* 0x000fe20001000000 */
[----:B------:R-:W-:Y:S03]  /*124b0*/  HMMA.16816.F32 R36, R148, R158, R36 ;  /* 0x0000009e9424723c */ /* 0x000fe60000001824 */
[----:B------:R-:W-:Y:S01]  /*124c0*/  ISETP.GT.AND P2, PT, R2, 0x9, PT ;  /* 0x000000090200780c */ /* 0x000fe20003f44270 */
[----:B------:R-:W-:Y:S01]  /*124d0*/  IMAD.IADD R156, R139, 0x1, R195 ;  /* 0x000000018b9c7824 */ /* 0x000fe200078e02c3 */
[----:B------:R-:W-:Y:S02]  /*124e0*/  FSEL R5, R6, -INF , P1 ;  /* 0xff80000006057808 */ /* 0x000fe40000800000 */
[----:B------:R-:W-:Y:S02]  /*124f0*/  ISETP.GT.AND P1, PT, R0, 0x8, PT ;  /* 0x000000080000780c */ /* 0x000fe40003f24270 */
[----:B------:R-:W-:Y:S02]  /*12500*/  FSEL R7, R7, -INF , P0 ;  /* 0xff80000007077808 */ /* 0x000fe40000000000 */
[----:B------:R-:W-:Y:S02]  /*12510*/  ISETP.GT.AND P3, PT, R2, 0x8, PT ;  /* 0x000000080200780c */ /* 0x000fe40003f64270 */
[----:B------:R-:W-:Y:S02]  /*12520*/  ISETP.GT.AND P0, PT, R0, 0x9, PT ;  /* 0x000000090000780c */ /* 0x000fe40003f04270 */
        /* <DEDUP_REMOVED lines=8> */
[----:B------:R-:W-:Y:S02]  /*125b0*/  FSEL R196, R17, -INF , P2 ;  /* 0xff80000011c47808 */ /* 0x000fe40001000000 */
[----:B------:R-:W-:Y:S02]  /*125c0*/  FMNMX.FTZ R14, R7, R14, !PT ;  /* 0x0000000e070e7209 */ /* 0x000fe40007810000 */
[----:B------:R-:W-:Y:S02]  /*125d0*/  ISETP.GT.AND P3, PT, R2, 0x10, PT ;  /* 0x000000100200780c */ /* 0x000fe40003f64270 */
[----:B------:R-:W-:Y:S02]  /*125e0*/  ISETP.GT.AND P0, PT, R0, 0x11, PT ;  /* 0x000000110000780c */ /* 0x000fe40003f04270 */
[----:B------:R-:W-:Y:S02]  /*125f0*/  FMNMX.FTZ R13, R4, R13, !PT ;  /* 0x0000000d040d7209 */ /* 0x000fe40007810000 */
[----:B------:R-:W-:Y:S02]  /*12600*/  ISETP.GT.AND P2, PT, R2, 0x19, PT ;  /* 0x000000190200780c */ /* 0x000fe40003f44270 */
[----:B------:R-:W-:Y:S02]  /*12610*/  FSEL R239, R18, -INF , P1 ;  /* 0xff80000012ef7808 */ /* 0x000fe40000800000 */
[----:B------:R-:W-:Y:S02]  /*12620*/  FSEL R182, R16, -INF , P3 ;  /* 0xff80000010b67808 */ /* 0x000fe40001800000 */
[----:B------:R-:W-:Y:S02]  /*12630*/  FSEL R237, R19, -INF , P0 ;  /* 0xff80000013ed7808 */ /* 0x000fe40000000000 */
[----:B------:R-:W-:Y:S02]  /*12640*/  FMNMX.FTZ R13, R12, R13, !PT ;  /* 0x0000000d0c0d7209 */ /* 0x000fe40007810000 */
[----:B------:R-:W-:Y:S02]  /*12650*/  FSEL R238, R21, -INF , P2 ;  /* 0xff80000015ee7808 */ /* 0x000fe40001000000 */
[C---:B------:R-:W-:Y:S02]  /*12660*/  ISETP.GT.AND P2, PT, R2.reuse, 0x20, PT ;  /* 0x000000200200780c */ /* 0x040fe40003f44270 */
[----:B------:R-:W-:Y:S02]  /*12670*/  ISETP.GT.AND P3, PT, R2, 0x18, PT ;  /* 0x000000180200780c */ /* 0x000fe40003f64270 */
[C---:B------:R-:W-:Y:S02]  /*12680*/  ISETP.GT.AND P1, PT, R0.reuse, 0x18, PT ;  /* 0x000000180000780c */ /* 0x040fe40003f24270 */
[----:B------:R-:W-:Y:S02]  /*12690*/  ISETP.GT.AND P0, PT, R0, 0x19, PT ;  /* 0x000000190000780c */ /* 0x000fe40003f04270 */
[----:B------:R-:W-:Y:S02]  /*126a0*/  FMNMX.FTZ R14, R9, R14, !PT ;  /* 0x0000000e090e7209 */ /* 0x000fe40007810000 */
[----:B------:R-:W-:Y:S02]  /*126b0*/  FSEL R248, R24, -INF , P2 ;  /* 0xff80000018f87808 */ /* 0x000fe40001000000 */
[----:B------:R-:W-:Y:S02]  /*126c0*/  ISETP.GT.AND P4, PT, R2, 0x29, PT ;  /* 0x000000290200780c */ /* 0x000fe40003f84270 */
[----:B------:R-:W-:Y:S02]  /*126d0*/  FSEL R240, R20, -INF , P3 ;  /* 0xff80000014f07808 */ /* 0x000fe40001800000 */
[----:B------:R-:W-:Y:S02]  /*126e0*/  ISETP.GT.AND P6, PT, R2, 0x30, PT ;  /* 0x000000300200780c */ /* 0x000fe40003fc4270 */
[----:B------:R-:W-:Y:S02]  /*126f0*/  FSEL R251, R22, -INF , P1 ;  /* 0xff80000016fb7808 */ /* 0x000fe40000800000 */
[C---:B------:R-:W-:Y:S02]  /*12700*/  ISETP.GT.AND P3, PT, R2.reuse, 0x38, PT ;  /* 0x000000380200780c */ /* 0x040fe40003f64270 */
[----:B------:R-:W-:Y:S02]  /*12710*/  FSEL R241, R23, -INF , P0 ;  /* 0xff80000017f17808 */ /* 0x000fe40000000000 */
[C---:B------:R-:W-:Y:S02]  /*12720*/  ISETP.GT.AND P2, PT, R2.reuse, 0x39, PT ;  /* 0x000000390200780c */ /* 0x040fe40003f44270 */
[C---:B------:R-:W-:Y:S02]  /*12730*/  ISETP.GT.AND P1, PT, R2.reuse, 0x21, PT ;  /* 0x000000210200780c */ /* 0x040fe40003f24270 */
[----:B------:R-:W-:Y:S02]  /*12740*/  ISETP.GT.AND P5, PT, R2, 0x31, PT ;  /* 0x000000310200780c */ /* 0x000fe40003fa4270 */
[----:B------:R-:W-:Y:S02]  /*12750*/  FMNMX.FTZ R13, R6, R13, !PT ;  /* 0x0000000d060d7209 */ /* 0x000fe40007810000 */
[----:B------:R-:W-:Y:S02]  /*12760*/  ISETP.GT.AND P0, PT, R2, 0x28, PT ;  /* 0x000000280200780c */ /* 0x000fe40003f04270 */
[----:B------:R-:W-:Y:S02]  /*12770*/  FMNMX.FTZ R2, R15, R14, !PT ;  /* 0x0000000e0f027209 */ /* 0x000fe40007810000 */
[----:B------:R-:W-:Y:S02]  /*12780*/  FMNMX.FTZ R13, R182, R13, !PT ;  /* 0x0000000db60d7209 */ /* 0x000fe40007810000 */
[----:B------:R-:W-:Y:S02]  /*12790*/  FMNMX.FTZ R2, R239, R2, !PT ;  /* 0x00000002ef027209 */ /* 0x000fe40007810000 */
[----:B------:R-:W-:Y:S02]  /*127a0*/  FMNMX.FTZ R13, R196, R13, !PT ;  /* 0x0000000dc40d7209 */ /* 0x000fe40007810000 */
[----:B------:R-:W-:Y:S02]  /*127b0*/  FMNMX.FTZ R2, R237, R2, !PT ;  /* 0x00000002ed027209 */ /* 0x000fe40007810000 */
[----:B------:R-:W-:Y:S02]  /*127c0*/  FSEL R246, R25, -INF , P1 ;  /* 0xff80000019f67808 */ /* 0x000fe40000800000 */
[----:B------:R-:W-:Y:S02]  /*127d0*/  ISETP.GT.AND P1, PT, R0, 0x20, PT ;  /* 0x000000200000780c */ /* 0x000fe40003f24270 */
[----:B------:R-:W-:Y:S02]  /*127e0*/  FMNMX.FTZ R2, R251, R2, !PT ;  /* 0x00000002fb027209 */ /* 0x000fe40007810000 */
[----:B------:R-:W-:Y:S02]  /*127f0*/  FMNMX.FTZ R13, R240, R13, !PT ;  /* 0x0000000df00d7209 */ /* 0x000fe40007810000 */
[----:B------:R-:W-:Y:S02]  /*12800*/  FSEL R249, R26, -INF , P1 ;  /* 0xff8000001af97808 */ /* 0x000fe40000800000 */
[----:B------:R-:W-:Y:S02]  /*12810*/  FSEL R244, R28, -INF , P0 ;  /* 0xff8000001cf47808 */ /* 0x000fe40000000000 */
[----:B------:R-:W-:Y:S02]  /*12820*/  ISETP.GT.AND P0, PT, R0, 0x21, PT ;  /* 0x000000210000780c */ /* 0x000fe40003f04270 */
[----:B------:R-:W-:Y:S02]  /*12830*/  FMNMX.FTZ R2, R241, R2, !PT ;  /* 0x00000002f1027209 */ /* 0x000fe40007810000 */
[----:B------:R-:W-:Y:S02]  /*12840*/  FMNMX.FTZ R13, R238, R13, !PT ;  /* 0x0000000dee0d7209 */ /* 0x000fe40007810000 */
        /* <DEDUP_REMOVED lines=20> */
[----:B------:R-:W-:Y:S01]  /*12990*/  ISETP.GT.AND P1, PT, R0, 0x38, PT ;  /* 0x000000380000780c */ /* 0x000fe20003f24270 */
[----:B------:R-:W-:Y:S01]  /*129a0*/  LDSM.16.MT88.4 R32, [R156] ;  /* 0x000000009c20783b */ /* 0x000fe20000004200 */
        /* <DEDUP_REMOVED lines=9> */
[----:B------:R-:W-:Y:S02]  /*12a40*/  FMNMX.FTZ R14, R175, R14, !PT ;  /* 0x0000000eaf0e7209 */ /* 0x000fe40007810000 */
[----:B------:R-:W-:Y:S02]  /*12a50*/  FMNMX.FTZ R13, R176, R13, !PT ;  /* 0x0000000db00d7209 */ /* 0x000fe40007810000 */
[----:B------:R-:W-:Y:S02]  /*12a60*/  FMNMX.FTZ R16, R173, R14, !PT ;  /* 0x0000000ead107209 */ /* 0x000fe40007810000 */
[----:B------:R-:W-:Y:S02]  /*12a70*/  FMNMX.FTZ R2, R174, R13, !PT ;  /* 0x0000000dae027209 */ /* 0x000fe40007810000 */
[----:B------:R-:W-:Y:S01]  /*12a80*/  IADD3 R158, R184, R195, RZ ;  /* 0x000000c3b89e7210 */ /* 0x000fe20007ffe0ff */
[----:B------:R-:W-:Y:S03]  /*12a90*/  SHFL.BFLY PT, R19, R16, 0x2, 0x1f ;  /* 0x0c401f0010137f89 */ /* 0x000fe600000e0000 */
[----:B------:R-:W-:Y:S05]  /*12aa0*/  IADD3 R157, R189, R158, RZ ;  /* 0x0000009ebd9d7210 */ /* 0x000fea0007ffe0ff */
[----:B------:R-:W1:Y:S08]  /*12ab0*/  SHFL.BFLY PT, R13, R2, 0x2, 0x1f ;  /* 0x0c401f00020d7f89 */ /* 0x000e7000000e0000 */
[----:B------:R-:W-:Y:S08]  /*12ac0*/  LDSM.16.MT88.4 R24, [R157] ;  /* 0x000000009d18783b */ /* 0x000ff00000004200 */
[----:B------:R-:W-:Y:S01]  /*12ad0*/  LDSM.16.MT88.4 R148, [R158+0x3800] ;  /* 0x003800009e94783b */ /* 0x000fe20000004200 */
[----:B-1----:R-:W-:Y:S07]  /*12ae0*/  FMNMX.FTZ R17, R2, R13, !PT ;  /* 0x0000000d02117209 */ /* 0x002fee0007810000 */
[----:B------:R-:W-:Y:S01]  /*12af0*/  LDSM.16.MT88.4 R152, [R157+0x3800] ;  /* 0x003800009d98783b */ /* 0x000fe20000004200 */
[----:B------:R-:W-:Y:S07]  /*12b00*/  FMNMX.FTZ R13, R16, R19, !PT ;  /* 0x00000013100d7209 */ /* 0x000fee0007810000 */
[----:B------:R-:W1:Y:S08]  /*12b10*/  SHFL.BFLY PT, R2, R17, 0x1, 0x1f ;  /* 0x0c201f0011027f89 */ /* 0x000e7000000e0000 */
[----:B------:R-:W2:Y:S01]  /*12b20*/  SHFL.BFLY PT, R0, R13, 0x1, 0x1f ;  /* 0x0c201f000d007f89 */ /* 0x000ea200000e0000 */
[----:B-1----:R-:W-:Y:S07]  /*12b30*/  FMNMX.FTZ R2, R17, R2, !PT ;  /* 0x0000000211027209 */ /* 0x002fee0007810000 */
[----:B------:R-:W1:Y:S01]  /*12b40*/  LDSM.16.MT88.4 R16, [R158] ;  /* 0x000000009e10783b */ /* 0x000e620000004200 */
[C---:B------:R-:W-:Y:S01]  /*12b50*/  FSETP.NEU.FTZ.AND P1, PT, R2.reuse, -INF , PT ;  /* 0xff8000000200780b */ /* 0x040fe20003f3d000 */
[----:B------:R-:W-:Y:S01]  /*12b60*/  FMUL.FTZ R177, R2, c[0x0][0x2d0] ;  /* 0x0000b40002b17a20 */ /* 0x000fe20000410000 */
[----:B--2---:R-:W-:Y:S04]  /*12b70*/  FMNMX.FTZ R0, R13, R0, !PT ;  /* 0x000000000d007209 */ /* 0x004fe80007810000 */
[----:B------:R-:W-:Y:S02]  /*12b80*/  FSEL R177, R177, RZ, P1 ;  /* 0x000000ffb1b17208 */ /* 0x000fe40000800000 */
[C---:B------:R-:W-:Y:S01]  /*12b90*/  FSETP.NEU.FTZ.AND P0, PT, R0.reuse, -INF , PT ;  /* 0xff8000000000780b */ /* 0x040fe20003f1d000 */
[----:B------:R-:W-:Y:S02]  /*12ba0*/  FMUL.FTZ R172, R0, c[0x0][0x2d0] ;  /* 0x0000b40000ac7a20 */ /* 0x000fe40000410000 */
[--C-:B------:R-:W-:Y:S01]  /*12bb0*/  FFMA.FTZ R170, R4, c[0x0][0x2d0], -R177.reuse ;  /* 0x0000b40004aa7a23 */ /* 0x100fe200000108b1 */
[----:B------:R-:W-:Y:S01]  /*12bc0*/  FSEL R4, R2, RZ, P1 ;  /* 0x000000ff02047208 */ /* 0x000fe20000800000 */
[--C-:B------:R-:W-:Y:S01]  /*12bd0*/  FFMA.FTZ R169, R12, c[0x0][0x2d0], -R177.reuse ;  /* 0x0000b4000ca97a23 */ /* 0x100fe200000108b1 */
[----:B------:R-:W-:Y:S01]  /*12be0*/  FSEL R172, R172, RZ, P0 ;  /* 0x000000ffacac7208 */ /* 0x000fe20000000000 */
[----:B------:R-:W-:Y:S02]  /*12bf0*/  FFMA.FTZ R171, R164, c[0x0][0x2d0], -R177 ;  /* 0x0000b400a4ab7a23 */ /* 0x000fe400000108b1 */
[----:B------:R-:W-:Y:S01]  /*12c00*/  FADD.FTZ R3, -R4, R3 ;  /* 0x0000000304037221 */ /* 0x000fe20000010100 */
[----:B------:R-:W-:Y:S01]  /*12c10*/  MUFU.EX2 R170, R170 ;  /* 0x000000aa00aa7308 */ /* 0x000fe20000000800 */
[--C-:B------:R-:W-:Y:S01]  /*12c20*/  FFMA.FTZ R167, R5, c[0x0][0x2d0], -R172.reuse ;  /* 0x0000b40005a77a23 */ /* 0x100fe200000108ac */
[----:B------:R-:W-:Y:S01]  /*12c30*/  FSEL R5, R0, RZ, P0 ;  /* 0x000000ff00057208 */ /* 0x000fe20000000000 */
[--C-:B------:R-:W-:Y:S02]  /*12c40*/  FFMA.FTZ R166, R7, c[0x0][0x2d0], -R172.reuse ;  /* 0x0000b40007a67a23 */ /* 0x100fe400000108ac */
[----:B------:R-:W-:Y:S02]  /*12c50*/  FFMA.FTZ R164, R15, c[0x0][0x2d0], -R172 ;  /* 0x0000b4000fa47a23 */ /* 0x000fe400000108ac */
[----:B------:R-:W-:Y:S02]  /*12c60*/  FADD.FTZ R5, -R5, R8 ;  /* 0x0000000805057221 */ /* 0x000fe40000010100 */
[--C-:B------:R-:W-:Y:S01]  /*12c70*/  FFMA.FTZ R168, R6, c[0x0][0x2d0], -R177.reuse ;  /* 0x0000b40006a87a23 */ /* 0x100fe200000108b1 */
[----:B------:R-:W2:Y:S01]  /*12c80*/  MUFU.EX2 R171, R171 ;  /* 0x000000ab00ab7308 */ /* 0x000ea20000000800 */
[--C-:B------:R-:W-:Y:S02]  /*12c90*/  FFMA.FTZ R165, R9, c[0x0][0x2d0], -R172.reuse ;  /* 0x0000b40009a57a23 */ /* 0x100fe400000108ac */
[----:B------:R-:W-:Y:S02]  /*12ca0*/  FMUL.FTZ R6, R3, c[0x0][0x2d0] ;  /* 0x0000b40003067a20 */ /* 0x000fe40000410000 */
        /* <DEDUP_REMOVED lines=9> */
[----:B------:R-:W3:Y:S01]  /*12d40*/  MUFU.EX2 R168, R168 ;  /* 0x000000a800a87308 */ /* 0x000ee20000000800 */
[--C-:B------:R-:W-:Y:S02]  /*12d50*/  FFMA.FTZ R241, R241, c[0x0][0x2d0], -R172.reuse ;  /* 0x0000b400f1f17a23 */ /* 0x100fe400000108ac */
[--C-:B------:R-:W-:Y:S01]  /*12d60*/  FFMA.FTZ R248, R248, c[0x0][0x2d0], -R177.reuse ;  /* 0x0000b400f8f87a23 */ /* 0x100fe200000108b1 */
[----:B--2---:R-:W-:Y:S01]  /*12d70*/  F2FP.PACK_AB R144, R170, R171 ;  /* 0x000000abaa90723e */ /* 0x004fe200000000ff */
        /* <DEDUP_REMOVED lines=9> */
[----:B------:R-:W2:Y:S01]  /*12e10*/  MUFU.EX2 R166, R166 ;  /* 0x000000a600a67308 */ /* 0x000ea20000000800 */
[--C-:B------:R-:W-:Y:S02]  /*12e20*/  FFMA.FTZ R245, R178, c[0x0][0x2d0], -R177.reuse ;  /* 0x0000b400b2f57a23 */ /* 0x100fe400000108b1 */
[--C-:B------:R-:W-:Y:S01]  /*12e30*/  FFMA.FTZ R178, R181, c[0x0][0x2d0], -R172.reuse ;  /* 0x0000b400b5b27a23 */ /* 0x100fe200000108ac */
[----:B---3--:R-:W-:Y:S01]  /*12e40*/  F2FP.PACK_AB R146, R168, R169 ;  /* 0x000000a9a892723e */ /* 0x008fe200000000ff */
[--C-:B------:R-:W-:Y:S02]  /*12e50*/  FFMA.FTZ R179, R179, c[0x0][0x2d0], -R172.reuse ;  /* 0x0000b400b3b37a23 */ /* 0x100fe400000108ac */
[--C-:B------:R-:W-:Y:S02]  /*12e60*/  FFMA.FTZ R176, R176, c[0x0][0x2d0], -R177.reuse ;  /* 0x0000b400b0b07a23 */ /* 0x100fe400000108b1 */
[----:B------:R-:W-:Y:S01]  /*12e70*/  FFMA.FTZ R177, R174, c[0x0][0x2d0], -R177 ;  /* 0x0000b400aeb17a23 */ /* 0x000fe200000108b1 */
[----:B------:R-:W-:Y:S01]  /*12e80*/  MUFU.EX2 R165, R165 ;  /* 0x000000a500a57308 */ /* 0x000fe20000000800 */
[--C-:B------:R-:W-:Y:S02]  /*12e90*/  FFMA.FTZ R174, R175, c[0x0][0x2d0], -R172.reuse ;  /* 0x0000b400afae7a23 */ /* 0x100fe400000108ac */
[----:B------:R-:W-:Y:S07]  /*12ea0*/  FFMA.FTZ R172, R173, c[0x0][0x2d0], -R172 ;  /* 0x0000b400adac7a23 */ /* 0x000fee00000108ac */
[----:B------:R-:W3:Y:S01]  /*12eb0*/  MUFU.EX2 R164, R164 ;  /* 0x000000a400a47308 */ /* 0x000ee20000000800 */
[----:B--2---:R-:W-:Y:S09]  /*12ec0*/  F2FP.PACK_AB R145, R166, R167 ;  /* 0x000000a7a691723e */ /* 0x004ff200000000ff */
[----:B------:R-:W2:Y:S10]  /*12ed0*/  MUFU.EX2 R8, R6 ;  /* 0x0000000600087308 */ /* 0x000eb40000000800 */
[----:B------:R-:W4:Y:S01]  /*12ee0*/  MUFU.EX2 R3, R9 ;  /* 0x0000000900037308 */ /* 0x000f220000000800 */
[----:B---3--:R-:W-:Y:S09]  /*12ef0*/  F2FP.PACK_AB R147, R164, R165 ;  /* 0x000000a5a493723e */ /* 0x008ff200000000ff */
[----:B------:R-:W-:Y:S01]  /*12f00*/  MUFU.EX2 R182, R182 ;  /* 0x000000b600b67308 */ /* 0x000fe20000000800 */
[C---:B--2---:R-:W-:Y:S02]  /*12f10*/  FMUL.FTZ R4, R8.reuse, R132 ;  /* 0x0000008408047220 */ /* 0x044fe40000410000 */
[C---:B------:R-:W-:Y:S02]  /*12f20*/  FMUL.FTZ R5, R8.reuse, R133 ;  /* 0x0000008508057220 */ /* 0x040fe40000410000 */
[C---:B------:R-:W-:Y:S02]  /*12f30*/  FMUL.FTZ R12, R8.reuse, R128 ;  /* 0x00000080080c7220 */ /* 0x040fe40000410000 */
[C---:B------:R-:W-:Y:S03]  /*12f40*/  FMUL.FTZ R13, R8.reuse, R129 ;  /* 0x00000081080d7220 */ /* 0x040fe60000410000 */
[----:B------:R-:W2:Y:S01]  /*12f50*/  MUFU.EX2 R183, R183 ;  /* 0x000000b700b77308 */ /* 0x000ea20000000800 */
[C---:B------:R-:W-:Y:S02]  /*12f60*/  FMUL.FTZ R20, R8.reuse, R108 ;  /* 0x0000006c08147220 */ /* 0x040fe40000410000 */
[----:B----4-:R-:W-:Y:S01]  /*12f70*/  FMUL.FTZ R6, R3, R134 ;  /* 0x0000008603067220 */ /* 0x010fe20000410000 */
[----:B------:R-:W-:Y:S01]  /*12f80*/  IADD3 R9, R189, R156, RZ ;  /* 0x0000009cbd097210 */ /* 0x000fe20007ffe0ff */
[C---:B------:R-:W-:Y:S02]  /*12f90*/  FMUL.FTZ R7, R3.reuse, R135 ;  /* 0x0000008703077220 */ /* 0x040fe40000410000 */
[----:B------:R-:W-:Y:S01]  /*12fa0*/  LDSM.16.MT88.4 R132, [R157+0x2800] ;  /* 0x002800009d84783b */ /* 0x000fe20000004200 */
[C---:B------:R-:W-:Y:S02]  /*12fb0*/  FMUL.FTZ R14, R3.reuse, R130 ;  /* 0x00000082030e7220 */ /* 0x040fe40000410000 */
[C---:B------:R-:W-:Y:S01]  /*12fc0*/  FMUL.FTZ R15, R3.reuse, R131 ;  /* 0x00000083030f7220 */ /* 0x040fe20000410000 */
[----:B------:R-:W-:Y:S01]  /*12fd0*/  MUFU.EX2 R196, R196 ;  /* 0x000000c400c47308 */ /* 0x000fe20000000800 */
        /* <DEDUP_REMOVED lines=11> */
[----:B------:R-:W3:Y:S01]  /*13090*/  LDSM.16.MT88.4 R104, [R9] ;  /* 0x000000000968783b */ /* 0x000ee20000004200 */
[C---:B------:R-:W-:Y:S02]  /*130a0*/  FMUL.FTZ R23, R3.reuse, R111 ;  /* 0x0000006f03177220 */ /* 0x040fe40000410000 */
[C---:B------:R-:W-:Y:S02]  /*130b0*/  FMUL.FTZ R28, R8.reuse, R116 ;  /* 0x00000074081c7220 */ /* 0x040fe40000410000 */
[C---:B------:R-:W-:Y:S02]  /*130c0*/  HMMA.16816.F32 R16, R144.reuse, R24, R16 ;  /* 0x000000189010723c */ /* 0x040fe40000001810 */
[----:B------:R-:W4:Y:S01]  /*130d0*/  MUFU.EX2 R238, R238 ;  /* 0x000000ee00ee7308 */ /* 0x000f220000000800 */
[----:B------:R-:W5:Y:S01]  /*130e0*/  LDSM.16.MT88.4 R108, [R158+0x2000] ;  /* 0x002000009e6c783b */ /* 0x000f620000004200 */
[C---:B------:R-:W-:Y:S02]  /*130f0*/  FMUL.FTZ R29, R8.reuse, R117 ;  /* 0x00000075081d7220 */ /* 0x040fe40000410000 */
[C---:B------:R-:W-:Y:S02]  /*13100*/  FMUL.FTZ R30, R3.reuse, R118 ;  /* 0x00000076031e7220 */ /* 0x040fe40000410000 */
[C---:B------:R-:W-:Y:S04]  /*13110*/  HMMA.16816.F32 R20, R144.reuse, R26, R20 ;  /* 0x0000001a9014723c */ /* 0x040fe80000001814 */
[C---:B------:R-:W-:Y:S01]  /*13120*/  FMUL.FTZ R24, R8.reuse, R112 ;  /* 0x0000007008187220 */ /* 0x040fe20000410000 */
[----:B------:R-:W-:Y:S01]  /*13130*/  MUFU.EX2 R240, R240 ;  /* 0x000000f000f07308 */ /* 0x000fe20000000800 */
[C---:B------:R-:W-:Y:S02]  /*13140*/  FMUL.FTZ R25, R8.reuse, R113 ;  /* 0x0000007108197220 */ /* 0x040fe40000410000 */
[C---:B------:R-:W-:Y:S04]  /*13150*/  FMUL.FTZ R26, R3.reuse, R114 ;  /* 0x00000072031a7220 */ /* 0x040fe80000410000 */
[C---:B------:R-:W-:Y:S02]  /*13160*/  FMUL.FTZ R27, R3.reuse, R115 ;  /* 0x00000073031b7220 */ /* 0x040fe40000410000 */
[----:B------:R-:W1:Y:S01]  /*13170*/  LDSM.16.MT88.4 R112, [R157+0x2000] ;  /* 0x002000009d70783b */ /* 0x000e620000004200 */
[C---:B------:R-:W-:Y:S01]  /*13180*/  FMUL.FTZ R31, R3.reuse, R119 ;  /* 0x00000077031f7220 */ /* 0x040fe20000410000 */
[----:B------:R-:W1:Y:S01]  /*13190*/  MUFU.EX2 R241, R241 ;  /* 0x000000f100f17308 */ /* 0x000e620000000800 */
[C---:B------:R-:W-:Y:S02]  /*131a0*/  FMUL.FTZ R36, R8.reuse, R124 ;  /* 0x0000007c08247220 */ /* 0x040fe40000410000 */
[C---:B------:R-:W-:Y:S03]  /*131b0*/  HMMA.16816.F32 R24, R144.reuse, R32, R24 ;  /* 0x000000209018723c */ /* 0x040fe60000001818 */
[----:B------:R-:W-:Y:S01]  /*131c0*/  LDSM.16.MT88.4 R116, [R158+0x800] ;  /* 0x000800009e74783b */ /* 0x000fe20000004200 */
[C---:B------:R-:W-:Y:S02]  /*131d0*/  FMUL.FTZ R37, R8.reuse, R125 ;  /* 0x0000007d08257220 */ /* 0x040fe40000410000 */
[C---:B------:R-:W-:Y:S01]  /*131e0*/  FMUL.FTZ R38, R3.reuse, R126 ;  /* 0x0000007e03267220 */ /* 0x040fe20000410000 */
[----:B------:R-:W-:Y:S01]  /*131f0*/  MUFU.EX2 R248, R248 ;  /* 0x000000f800f87308 */ /* 0x000fe20000000800 */
[C---:B------:R-:W-:Y:S04]  /*13200*/  HMMA.16816.F32 R28, R144.reuse, R34, R28 ;  /* 0x00000022901c723c */ /* 0x040fe8000000181c */
[C---:B------:R-:W-:Y:S02]  /*13210*/  FMUL.FTZ R32, R8.reuse, R120 ;  /* 0x0000007808207220 */ /* 0x040fe40000410000 */
[C---:B------:R-:W-:Y:S02]  /*13220*/  FMUL.FTZ R33, R8.reuse, R121 ;  /* 0x0000007908217220 */ /* 0x040fe40000410000 */
[C---:B------:R-:W-:Y:S01]  /*13230*/  FMUL.FTZ R34, R3.reuse, R122 ;  /* 0x0000007a03227220 */ /* 0x040fe20000410000 */
[----:B------:R-:W1:Y:S03]  /*13240*/  MUFU.EX2 R251, R251 ;  /* 0x000000fb00fb7308 */ /* 0x000e660000000800 */
[C---:B------:R-:W-:Y:S02]  /*13250*/  FMUL.FTZ R35, R3.reuse, R123 ;  /* 0x0000007b03237220 */ /* 0x040fe40000410000 */
[----:B------:R-:W-:Y:S01]  /*13260*/  LDSM.16.MT88.4 R120, [R157+0x800] ;  /* 0x000800009d78783b */ /* 0x000fe20000004200 */
[C---:B------:R-:W-:Y:S02]  /*13270*/  FMUL.FTZ R39, R3.reuse, R127 ;  /* 0x0000007f03277220 */ /* 0x040fe40000410000 */
[C---:B------:R-:W-:Y:S02]  /*13280*/  FMUL.FTZ R40, R8.reuse, R40 ;  /* 0x0000002808287220 */ /* 0x040fe40000410000 */
[C---:B---3--:R-:W-:Y:S01]  /*13290*/  HMMA.16816.F32 R32, R144.reuse, R104, R32 ;  /* 0x000000689020723c */ /* 0x048fe20000001820 */
[----:B------:R-:W-:Y:S02]  /*132a0*/  MUFU.EX2 R246, R246 ;  /* 0x000000f600f67308 */ /* 0x000fe40000000800 */
[----:B------:R-:W-:Y:S01]  /*132b0*/  LDSM.16.MT88.4 R124, [R9+0x800] ;  /* 0x00080000097c783b */ /* 0x000fe20000004200 */
[C---:B------:R-:W-:Y:S02]  /*132c0*/  FMUL.FTZ R41, R8.reuse, R41 ;  /* 0x0000002908297220 */ /* 0x040fe40000410000 */
[C---:B------:R-:W-:Y:S02]  /*132d0*/  FMUL.FTZ R42, R3.reuse, R42 ;  /* 0x0000002a032a7220 */ /* 0x040fe40000410000 */
[C---:B------:R-:W-:Y:S03]  /*132e0*/  HMMA.16816.F32 R36, R144.reuse, R106, R36 ;  /* 0x0000006a9024723c */ /* 0x040fe60000001824 */
[----:B------:R-:W3:Y:S01]  /*132f0*/  LDSM.16.MT88.4 R104, [R156+0x2000] ;  /* 0x002000009c68783b */ /* 0x000ee20000004200 */
[C---:B------:R-:W-:Y:S01]  /*13300*/  FMUL.FTZ R43, R3.reuse, R43 ;  /* 0x0000002b032b7220 */ /* 0x040fe20000410000 */
[----:B------:R-:W1:Y:S01]  /*13310*/  MUFU.EX2 R247, R247 ;  /* 0x000000f700f77308 */ /* 0x000e620000000800 */
[C---:B------:R-:W-:Y:S02]  /*13320*/  FMUL.FTZ R44, R8.reuse, R44 ;  /* 0x0000002c082c7220 */ /* 0x040fe40000410000 */
[C---:B------:R-:W-:Y:S03]  /*13330*/  FMUL.FTZ R45, R8.reuse, R45 ;  /* 0x0000002d082d7220 */ /* 0x040fe60000410000 */
[C---:B-----5:R-:W-:Y:S03]  /*13340*/  HMMA.16816.F32 R40, R144.reuse, R108, R40 ;  /* 0x0000006c9028723c */ /* 0x060fe60000001828 */
[C---:B------:R-:W-:Y:S01]  /*13350*/  FMUL.FTZ R46, R3.reuse, R46 ;  /* 0x0000002e032e7220 */ /* 0x040fe20000410000 */
[----:B------:R-:W-:Y:S01]  /*13360*/  MUFU.EX2 R244, R244 ;  /* 0x000000f400f47308 */ /* 0x000fe20000000800 */
[C---:B------:R-:W-:Y:S02]  /*13370*/  FMUL.FTZ R47, R3.reuse, R47 ;  /* 0x0000002f032f7220 */ /* 0x040fe40000410000 */
[C---:B------:R-:W-:Y:S02]  /*13380*/  FMUL.FTZ R48, R8.reuse, R48 ;  /* 0x0000003008307220 */ /* 0x040fe40000410000 */
[C---:B------:R-:W-:Y:S03]  /*13390*/  FMUL.FTZ R49, R8.reuse, R49 ;  /* 0x0000003108317220 */ /* 0x040fe60000410000 */
[C---:B------:R-:W-:Y:S01]  /*133a0*/  HMMA.16816.F32 R44, R144.reuse, R110, R44 ;  /* 0x0000006e902c723c */ /* 0x040fe2000000182c */
[----:B------:R-:W5:Y:S01]  /*133b0*/  LDSM.16.MT88.4 R108, [R9+0x2000] ;  /* 0x00200000096c783b */ /* 0x000f620000004200 */
[----:B------:R-:W2:Y:S01]  /*133c0*/  MUFU.EX2 R249, R249 ;  /* 0x000000f900f97308 */ /* 0x000ea20000000800 */
[C---:B------:R-:W-:Y:S02]  /*133d0*/  FMUL.FTZ R50, R3.reuse, R50 ;  /* 0x0000003203327220 */ /* 0x040fe40000410000 */
[C---:B------:R-:W-:Y:S02]  /*133e0*/  FMUL.FTZ R51, R3.reuse, R51 ;  /* 0x0000003303337220 */ /* 0x040fe40000410000 */
[C---:B------:R-:W-:Y:S02]  /*133f0*/  FMUL.FTZ R52, R8.reuse, R52 ;  /* 0x0000003408347220 */ /* 0x040fe40000410000 */
[C---:B------:R-:W-:Y:S03]  /*13400*/  FMUL.FTZ R53, R8.reuse, R53 ;  /* 0x0000003508357220 */ /* 0x040fe60000410000 */
[C---:B-1----:R-:W-:Y:S01]  /*13410*/  HMMA.16816.F32 R48, R144.reuse, R112, R48 ;  /* 0x000000709030723c */ /* 0x042fe20000001830 */
[----:B------:R-:W-:Y:S02]  /*13420*/  MUFU.EX2 R242, R242 ;  /* 0x000000f200f27308 */ /* 0x000fe40000000800 */
[C---:B------:R-:W-:Y:S02]  /*13430*/  FMUL.FTZ R54, R3.reuse, R54 ;  /* 0x0000003603367220 */ /* 0x040fe40000410000 */
[C---:B------:R-:W-:Y:S02]  /*13440*/  FMUL.FTZ R55, R3.reuse, R55 ;  /* 0x0000003703377220 */ /* 0x040fe40000410000 */
[C---:B------:R-:W-:Y:S02]  /*13450*/  FMUL.FTZ R56, R8.reuse, R56 ;  /* 0x0000003808387220 */ /* 0x040fe40000410000 */
[C---:B------:R-:W-:Y:S02]  /*13460*/  FMUL.FTZ R57, R8.reuse, R57 ;  /* 0x0000003908397220 */ /* 0x040fe40000410000 */
[----:B------:R-:W1:Y:S01]  /*13470*/  MUFU.EX2 R243, R243 ;  /* 0x000000f300f37308 */ /* 0x000e620000000800 */
[C---:B------:R-:W-:Y:S01]  /*13480*/  HMMA.16816.F32 R52, R144.reuse, R114, R52 ;  /* 0x000000729034723c */ /* 0x040fe20000001834 */
[----:B------:R-:W1:Y:S02]  /*13490*/  LDSM.16.MT88.4 R112, [R158+0x4000] ;  /* 0x004000009e70783b */ /* 0x000e640000004200 */
[C---:B------:R-:W-:Y:S02]  /*134a0*/  FMUL.FTZ R58, R3.reuse, R58 ;  /* 0x0000003a033a7220 */ /* 0x040fe40000410000 */
[C---:B------:R-:W-:Y:S02]  /*134b0*/  FMUL.FTZ R59, R3.reuse, R59 ;  /* 0x0000003b033b7220 */ /* 0x040fe40000410000 */
[C---:B------:R-:W-:Y:S02]  /*134c0*/  FMUL.FTZ R60, R8.reuse, R60 ;  /* 0x0000003c083c7220 */ /* 0x040fe40000410000 */
[C---:B------:R-:W-:Y:S01]  /*134d0*/  FMUL.FTZ R61, R8.reuse, R61 ;  /* 0x0000003d083d7220 */ /* 0x040fe20000410000 */
[----:B------:R-:W-:Y:S02]  /*134e0*/  MUFU.EX2 R180, R180 ;  /* 0x000000b400b47308 */ /* 0x000fe40000000800 */
[C---:B---3--:R-:W-:Y:S03]  /*134f0*/  HMMA.16816.F32 R56, R144.reuse, R104, R56 ;  /* 0x000000689038723c */ /* 0x048fe60000001838 */
[C---:B------:R-:W-:Y:S02]  /*13500*/  FMUL.FTZ R62, R3.reuse, R62 ;  /* 0x0000003e033e7220 */ /* 0x040fe40000410000 */
[C---:B------:R-:W-:Y:S02]  /*13510*/  FMUL.FTZ R63, R3.reuse, R63 ;  /* 0x0000003f033f7220 */ /* 0x040fe40000410000 */
[C---:B------:R-:W-:Y:S01]  /*13520*/  FMUL.FTZ R64, R8.reuse, R64 ;  /* 0x0000004008407220 */ /* 0x040fe20000410000 */
[----:B------:R-:W3:Y:S01]  /*13530*/  MUFU.EX2 R245, R245 ;  /* 0x000000f500f57308 */ /* 0x000ee20000000800 */
[C---:B------:R-:W-:Y:S03]  /*13540*/  FMUL.FTZ R65, R8.reuse, R65 ;  /* 0x0000004108417220 */ /* 0x040fe60000410000 */
[C---:B------:R-:W-:Y:S01]  /*13550*/  HMMA.16816.F32 R60, R144.reuse, R106, R60 ;  /* 0x0000006a903c723c */ /* 0x040fe2000000183c */
[----:B------:R-:W2:Y:S02]  /*13560*/  LDSM.16.MT88.4 R104, [R157+0x4000] ;  /* 0x004000009d68783b */ /* 0x000ea40000004200 */
[C---:B------:R-:W-:Y:S02]  /*13570*/  FMUL.FTZ R66, R3.reuse, R66 ;  /* 0x0000004203427220 */ /* 0x040fe40000410000 */
[C---:B------:R-:W-:Y:S01]  /*13580*/  FMUL.FTZ R67, R3.reuse, R67 ;  /* 0x0000004303437220 */ /* 0x040fe20000410000 */
[----:B------:R-:W-:Y:S01]  /*13590*/  MUFU.EX2 R178, R178 ;  /* 0x000000b200b27308 */ /* 0x000fe20000000800 */
[C---:B------:R-:W-:Y:S02]  /*135a0*/  FMUL.FTZ R68, R8.reuse, R68 ;  /* 0x0000004408447220 */ /* 0x040fe40000410000 */
[C---:B------:R-:W-:Y:S03]  /*135b0*/  FMUL.FTZ R69, R8.reuse, R69 ;  /* 0x0000004508457220 */ /* 0x040fe60000410000 */
[C---:B-----5:R-:W-:Y:S03]  /*135c0*/  HMMA.16816.F32 R64, R144.reuse, R108, R64 ;  /* 0x0000006c9040723c */ /* 0x060fe60000001840 */
[C---:B------:R-:W-:Y:S01]  /*135d0*/  FMUL.FTZ R70, R3.reuse, R70 ;  /* 0x0000004603467220 */ /* 0x040fe20000410000 */
[----:B------:R-:W5:Y:S01]  /*135e0*/  MUFU.EX2 R179, R179 ;  /* 0x000000b300b37308 */ /* 0x000f620000000800 */
[C---:B------:R-:W-:Y:S02]  /*135f0*/  FMUL.FTZ R71, R3.reuse, R71 ;  /* 0x0000004703477220 */ /* 0x040fe40000410000 */
[C---:B------:R-:W-:Y:S02]  /*13600*/  FMUL.FTZ R72, R8.reuse, R72 ;  /* 0x0000004808487220 */ /* 0x040fe40000410000 */
[C---:B------:R-:W-:Y:S03]  /*13610*/  FMUL.FTZ R73, R8.reuse, R73 ;  /* 0x0000004908497220 */ /* 0x040fe60000410000 */
[C---:B------:R-:W-:Y:S01]  /*13620*/  HMMA.16816.F32 R68, R144.reuse, R110, R68 ;  /* 0x0000006e9044723c */ /* 0x040fe20000001844 */
[----:B------:R-:W3:Y:S01]  /*13630*/  LDSM.16.MT88.4 R108, [R156+0x4000] ;  /* 0x004000009c6c783b */ /* 0x000ee20000004200 */
[----:B------:R-:W-:Y:S01]  /*13640*/  MUFU.EX2 R176, R176 ;  /* 0x000000b000b07308 */ /* 0x000fe20000000800 */
[C---:B------:R-:W-:Y:S02]  /*13650*/  FMUL.FTZ R74, R3.reuse, R74 ;  /* 0x0000004a034a7220 */ /* 0x040fe40000410000 */
[C---:B------:R-:W-:Y:S02]  /*13660*/  FMUL.FTZ R75, R3.reuse, R75 ;  /* 0x0000004b034b7220 */ /* 0x040fe40000410000 */
[C---:B------:R-:W-:Y:S02]  /*13670*/  FMUL.FTZ R76, R8.reuse, R76 ;  /* 0x0000004c084c7220 */ /* 0x040fe40000410000 */
[C---:B------:R-:W-:Y:S03]  /*13680*/  FMUL.FTZ R77, R8.reuse, R77 ;  /* 0x0000004d084d7220 */ /* 0x040fe60000410000 */
[C---:B-1----:R-:W-:Y:S01]  /*13690*/  HMMA.16816.F32 R72, R144.reuse, R112, R72 ;  /* 0x000000709048723c */ /* 0x042fe20000001848 */
[----:B------:R-:W1:Y:S02]  /*136a0*/  MUFU.EX2 R177, R177 ;  /* 0x000000b100b17308 */ /* 0x000e640000000800 */
[C---:B------:R-:W-:Y:S02]  /*136b0*/  FMUL.FTZ R78, R3.reuse, R78 ;  /* 0x0000004e034e7220 */ /* 0x040fe40000410000 */
[C---:B------:R-:W-:Y:S02]  /*136c0*/  FMUL.FTZ R79, R3.reuse, R79 ;  /* 0x0000004f034f7220 */ /* 0x040fe40000410000 */
[C---:B------:R-:W-:Y:S02]  /*136d0*/  FMUL.FTZ R80, R8.reuse, R80 ;  /* 0x0000005008507220 */ /* 0x040fe40000410000 */
[C---:B------:R-:W-:Y:S02]  /*136e0*/  FMUL.FTZ R81, R8.reuse, R81 ;  /* 0x0000005108517220 */ /* 0x040fe40000410000 */
[----:B------:R-:W-:Y:S01]  /*136f0*/  MUFU.EX2 R174, R174 ;  /* 0x000000ae00ae7308 */ /* 0x000fe20000000800 */
[C---:B------:R-:W-:Y:S01]  /*13700*/  HMMA.16816.F32 R76, R144.reuse, R114, R76 ;  /* 0x00000072904c723c */ /* 0x040fe2000000184c */
[----:B------:R-:W1:Y:S02]  /*13710*/  LDSM.16.MT88.4 R112, [R9+0x4000] ;  /* 0x004000000970783b */ /* 0x000e640000004200 */
[C---:B------:R-:W-:Y:S02]  /*13720*/  FMUL.FTZ R82, R3.reuse, R82 ;  /* 0x0000005203527220 */ /* 0x040fe40000410000 */
[C---:B------:R-:W-:Y:S02]  /*13730*/  FMUL.FTZ R83, R3.reuse, R83 ;  /* 0x0000005303537220 */ /* 0x040fe40000410000 */
[C---:B------:R-:W-:Y:S02]  /*13740*/  FMUL.FTZ R84, R8.reuse, R84 ;  /* 0x0000005408547220 */ /* 0x040fe40000410000 */
[C---:B------:R-:W-:Y:S01]  /*13750*/  FMUL.FTZ R85, R8.reuse, R85 ;  /* 0x0000005508557220 */ /* 0x040fe20000410000 */
[----:B------:R-:W1:Y:S02]  /*13760*/  MUFU.EX2 R173, R172 ;  /* 0x000000ac00ad7308 */ /* 0x000e640000000800 */
[C---:B--2---:R-:W-:Y:S03]  /*13770*/  HMMA.16816.F32 R80, R144.reuse, R104, R80 ;  /* 0x000000689050723c */ /* 0x044fe60000001850 */
[C---:B------:R-:W-:Y:S02]  /*13780*/  FMUL.FTZ R86, R3.reuse, R86 ;  /* 0x0000005603567220 */ /* 0x040fe40000410000 */
[----:B------:R-:W-:Y:S02]  /*13790*/  FMUL.FTZ R87, R3, R87 ;  /* 0x0000005703577220 */ /* 0x000fe40000410000 */
[C---:B------:R-:W-:Y:S01]  /*137a0*/  FMUL.FTZ R88, R8.reuse, R88 ;  /* 0x0000005808587220 */ /* 0x040fe20000410000 */
[----:B------:R-:W-:Y:S01]  /*137b0*/  F2FP.PACK_AB R104, R183, R182 ;  /* 0x000000b6b768723e */ /* 0x000fe200000000ff */
[C---:B------:R-:W-:Y:S03]  /*137c0*/  FMUL.FTZ R89, R8.reuse, R89 ;  /* 0x0000005908597220 */ /* 0x040fe60000410000 */
[C---:B------:R-:W-:Y:S03]  /*137d0*/  HMMA.16816.F32 R84, R144.reuse, R106, R84 ;  /* 0x0000006a9054723c */ /* 0x040fe60000001854 */
[----:B------:R-:W-:Y:S01]  /*137e0*/  FMUL.FTZ R90, R3, R90 ;  /* 0x0000005a035a7220 */ /* 0x000fe20000410000 */
[----:B------:R-:W-:Y:S01]  /*137f0*/  F2FP.PACK_AB R105, R237, R196 ;  /* 0x000000c4ed69723e */ /* 0x000fe200000000ff */
[C---:B------:R-:W-:Y:S02]  /*13800*/  FMUL.FTZ R91, R3.reuse, R91 ;  /* 0x0000005b035b7220 */ /* 0x040fe40000410000 */
[----:B------:R-:W-:Y:S01]  /*13810*/  FMUL.FTZ R92, R8, R92 ;  /* 0x0000005c085c7220 */ /* 0x000fe20000410000 */
[----:B----4-:R-:W-:Y:S01]  /*13820*/  F2FP.PACK_AB R106, R238, R239 ;  /* 0x000000efee6a723e */ /* 0x010fe200000000ff */
[C---:B------:R-:W-:Y:S03]  /*13830*/  FMUL.FTZ R93, R8.reuse, R93 ;  /* 0x0000005d085d7220 */ /* 0x040fe60000410000 */
[C---:B---3--:R-:W-:Y:S03]  /*13840*/  HMMA.16816.F32 R88, R144.reuse, R108, R88 ;  /* 0x0000006c9058723c */ /* 0x048fe60000001858 */
[----:B------:R-:W-:Y:S01]  /*13850*/  FMUL.FTZ R94, R3, R94 ;  /* 0x0000005e035e7220 */ /* 0x000fe20000410000 */
[----:B------:R-:W-:Y:S01]  /*13860*/  F2FP.PACK_AB R107, R241, R240 ;  /* 0x000000f0f16b723e */ /* 0x000fe200000000ff */
        /* <DEDUP_REMOVED lines=12> */
[----:B------:R-:W-:Y:S02]  /*13930*/  FFMA.FTZ R167, R3, R230, R167 ;  /* 0x000000e603a77223 */ /* 0x000fe400000100a7 */
[----:B------:R-:W-:Y:S03]  /*13940*/  FFMA.FTZ R171, R8, R227, R171 ;  /* 0x000000e308ab7223 */ /* 0x000fe600000100ab */
[----:B------:R-:W-:Y:S01]  /*13950*/  HMMA.16816.F32 R100, R144, R114, R100 ;  /* 0x000000729064723c */ /* 0x000fe20000001864 */
[----:B------:R-:W1:Y:S02]  /*13960*/  LDSM.16.MT88.4 R112, [R156+0x2800] ;  /* 0x002800009c70783b */ /* 0x000e640000004200 */
[----:B------:R-:W-:Y:S02]  /*13970*/  FADD.FTZ R166, R166, R167 ;  /* 0x000000a7a6a67221 */ /* 0x000fe40000010000 */
[----:B------:R-:W-:Y:S03]  /*13980*/  FADD.FTZ R170, R170, R171 ;  /* 0x000000abaaaa7221 */ /* 0x000fe60000010000 */
[C---:B------:R-:W-:Y:S01]  /*13990*/  HMMA.16816.F32 R4, R104.reuse, R116, R4 ;  /* 0x000000746804723c */ /* 0x040fe20000001804 */
[----:B------:R-:W-:Y:S04]  /*139a0*/  LDSM.16.MT88.4 R144, [R157+0x3000] ;  /* 0x003000009d90783b */ /* 0x000fe80000004200 */
[----:B------:R-:W-:Y:S03]  /*139b0*/  FADD.FTZ R169, R169, R170 ;  /* 0x000000aaa9a97221 */ /* 0x000fe60000010000 */
        /* <DEDUP_REMOVED lines=52> */
[C---:B------:R-:W-:Y:S01]  /*13d00*/  HMMA.16816.F32 R20, R104.reuse, R126, R20 ;  /* 0x0000007e6814723c */ /* 0x040fe20000001814 */
[----:B------:R-:W-:Y:S07]  /*13d10*/  LDSM.16.MT88.4 R124, [R9+0x1800] ;  /* 0x00180000097c783b */ /* 0x000fee0000004200 */
        /* <DEDUP_REMOVED lines=11> */
[----:B-----5:R-:W-:Y:S01]  /*13dd0*/  F2FP.PACK_AB R145, R179, R178 ;  /* 0x000000b2b391723e */ /* 0x020fe200000000ff */
        /* <DEDUP_REMOVED lines=19> */
[C---:B------:R-:W-:Y:S08]  /*13f10*/  HMMA.16816.F32 R92, R104.reuse, R114, R92 ;  /* 0x00000072685c723c */ /* 0x040ff0000000185c */
[C---:B--2---:R-:W-:Y:S08]  /*13f20*/  HMMA.16816.F32 R96, R104.reuse, R108, R96 ;  /* 0x0000006c6860723c */ /* 0x044ff00000001860 */
        /* <DEDUP_REMOVED lines=14> */
[C---:B------:R-:W-:Y:S01]  /*14010*/  HMMA.16816.F32 R124, R144.reuse, R126, R36 ;  /* 0x0000007e907c723c */ /* 0x040fe20000001824 */
[----:B------:R-:W-:Y:S02]  /*14020*/  @P0 IMAD.MOV.U32 R8, RZ, RZ, c[0x0][0x1e0] ;  /* 0x00007800ff080624 */ /* 0x000fe400078e00ff */
        /* <DEDUP_REMOVED lines=20> */
[----:B------:R-:W-:Y:S01]  /*14170*/  FADD.FTZ R19, R165, R166 ;  /* 0x000000a6a5137221 */ /* 0x000fe20000010000 */
[----:B------:R-:W-:Y:S01]  /*14180*/  @P0 SHF.L.U32 R17, R24, 0x6, RZ ;  /* 0x0000000618110819 */ /* 0x000fe200000006ff */
[C---:B-----5:R-:W-:Y:S03]  /*14190*/  HMMA.16816.F32 R80, R144.reuse, R20, R80 ;  /* 0x000000149050723c */ /* 0x060fe60000001850 */
[----:B------:R-:W-:Y:S01]  /*141a0*/  FADD.FTZ R19, R164, R19 ;  /* 0x00000013a4137221 */ /* 0x000fe20000010000 */
[----:B------:R-:W-:Y:S03]  /*141b0*/  @P0 SHF.L.U64.HI R3, R24, 0x6, R3 ;  /* 0x0000000618030819 */ /* 0x000fe60000010203 */
[----:B------:R-:W-:Y:S01]  /*141c0*/  FADD.FTZ R196, R196, R19 ;  /* 0x00000013c4c47221 */ /* 0x000fe20000010000 */
[C---:B------:R-:W-:Y:S01]  /*141d0*/  @P0 LEA R19, P1, R8.reuse, R17, 0x5 ;  /* 0x0000001108130211 */ /* 0x040fe200078228ff */
[C---:B------:R-:W-:Y:S03]  /*141e0*/  HMMA.16816.F32 R84, R144.reuse, R22, R84 ;  /* 0x000000169054723c */ /* 0x040fe60000001854 */
[----:B------:R-:W-:Y:S01]  /*141f0*/  @P0 LEA.HI.X R21, R8, R3, R16, 0x5, P1 ;  /* 0x0000000308150211 */ /* 0x000fe200008f2c10 */
[----:B------:R-:W-:Y:S01]  /*14200*/  FADD.FTZ R237, R237, R196 ;  /* 0x000000c4eded7221 */ /* 0x000fe20000010000 */
[C---:B------:R-:W-:Y:S01]  /*14210*/  ISETP.GE.AND P1, PT, R226.reuse, 0x1, PT ;  /* 0x00000001e200780c */ /* 0x040fe20003f26270 */
[----:B------:R-:W-:Y:S01]  /*14220*/  IMAD.MOV.U32 R196, RZ, RZ, R236 ;  /* 0x000000ffffc47224 */ /* 0x000fe200078e00ec */
[----:B------:R-:W-:Y:S01]  /*14230*/  IADD3 R226, R226, 0x1, RZ ;  /* 0x00000001e2e27810 */ /* 0x000fe20007ffe0ff */
[C---:B-1----:R-:W-:Y:S04]  /*14240*/  HMMA.16816.F32 R88, R144.reuse, R4, R88 ;  /* 0x000000049058723c */ /* 0x042fe80000001858 */
[----:B------:R-:W-:Y:S01]  /*14250*/  SEL R226, R226, RZ, !P1 ;  /* 0x000000ffe2e27207 */ /* 0x000fe20004800000 */
[----:B------:R-:W-:Y:S01]  /*14260*/  FADD.FTZ R240, R240, R237 ;  /* 0x000000edf0f07221 */ /* 0x000fe20000010000 */
[-C--:B------:R-:W-:Y:S02]  /*14270*/  @P0 IADD3 R17, P1, R17, R228.reuse, RZ ;  /* 0x000000e411110210 */ /* 0x080fe40007f3e0ff */
[----:B------:R-:W-:Y:S01]  /*14280*/  @P0 IADD3 R19, P5, R19, R228, RZ ;  /* 0x000000e413130210 */ /* 0x000fe20007fbe0ff */
[C---:B------:R-:W-:Y:S03]  /*14290*/  HMMA.16816.F32 R92, R144.reuse, R6, R92 ;  /* 0x00000006905c723c */ /* 0x040fe6000000185c */
[----:B------:R-:W-:Y:S01]  /*142a0*/  @P0 LEA R20, P6, R17, c[0x0][0x1c8], 0x1 ;  /* 0x0000720011140a11 */ /* 0x000fe200078c08ff */
[----:B------:R-:W-:Y:S01]  /*142b0*/  FADD.FTZ R241, R241, R240 ;  /* 0x000000f0f1f17221 */ /* 0x000fe20000010000 */
[-C--:B------:R-:W-:Y:S01]  /*142c0*/  @P0 IADD3.X R8, R3, R222.reuse, RZ, P1, !PT ;  /* 0x000000de03080210 */ /* 0x080fe20000ffe4ff */
[----:B------:R-:W-:Y:S01]  /*142d0*/  @P0 IMAD R3, R226, 0x6000, R11 ;  /* 0x00006000e2030824 */ /* 0x000fe200078e020b */
[----:B------:R-:W-:Y:S01]  /*142e0*/  @P0 IADD3.X R16, R21, R222, RZ, P5, !PT ;  /* 0x000000de15100210 */ /* 0x000fe20002ffe4ff */
[----:B------:R-:W-:Y:S01]  /*142f0*/  FADD.FTZ R246, R246, R241 ;  /* 0x000000f1f6f67221 */ /* 0x000fe20000010000 */
[----:B------:R-:W-:Y:S02]  /*14300*/  @P0 LEA.HI.X R21, R17, c[0x0][0x1cc], R8, 0x1, P6 ;  /* 0x0000730011150a11 */ /* 0x000fe400030f0c08 */
[----:B------:R-:W-:Y:S01]  /*14310*/  @P0 ISETP.GE.AND P1, PT, R206, c[0x0][0x1d4], PT ;  /* 0x00007500ce000a0c */ /* 0x000fe20003f26270 */
[C---:B--2---:R-:W-:Y:S02]  /*14320*/  HMMA.16816.F32 R96, R144.reuse, R12, R96 ;  /* 0x0000000c9060723c */ /* 0x044fe40000001860 */
[----:B------:R-:W-:Y:S01]  /*14330*/  @!PT LDS RZ, [RZ] ;  /* 0x00000000fffff984 */ /* 0x000fe20000000800 */
[----:B------:R-:W-:Y:S01]  /*14340*/  @!PT LDS RZ, [RZ] ;  /* 0x00000000fffff984 */ /* 0x000fe20000000800 */
[----:B------:R-:W-:Y:S01]  /*14350*/  @!PT LDS RZ, [RZ] ;  /* 0x00000000fffff984 */ /* 0x000fe20000000800 */
[----:B------:R1:W-:Y:S01]  /*14360*/  @P0 LDGSTS.E.BYPASS.LTC128B.128 [R3], [R20.64], !P3 ;  /* 0x0000000014030fae */ /* 0x0003e2000d901d48 */
[----:B------:R-:W-:Y:S01]  /*14370*/  @P0 LEA R4, P4, R19, c[0x0][0x1c8], 0x1 ;  /* 0x0000720013040a11 */ /* 0x000fe200078808ff */
[----:B------:R-:W-:Y:S01]  /*14380*/  FADD.FTZ R247, R247, R246 ;  /* 0x000000f6f7f77221 */ /* 0x000fe20000010000 */
[----:B------:R-:W-:Y:S02]  /*14390*/  IADD3 R6, R191, 0x1, RZ ;  /* 0x00000001bf067810 */ /* 0x000fe40007ffe0ff */
[----:B------:R-:W-:Y:S01]  /*143a0*/  @P0 LEA.HI.X R5, R19, c[0x0][0x1cc], R16, 0x1, P4 ;  /* 0x0000730013050a11 */ /* 0x000fe200020f0c10 */
[----:B------:R-:W-:Y:S01]  /*143b0*/  FADD.FTZ R242, R242, R247 ;  /* 0x000000f7f2f27221 */ /* 0x000fe20000010000 */
[----:B------:R-:W-:Y:S01]  /*143c0*/  HMMA.16816.F32 R100, R144, R14, R100 ;  /* 0x0000000e9064723c */ /* 0x000fe20000001864 */
[----:B------:R1:W-:Y:S02]  /*143d0*/  @P0 LDGSTS.E.BYPASS.LTC128B.128 [R3+0x2000], [R20.64+0x80], !P2 ;  /* 0x0200008014030fae */ /* 0x0003e4000d101d48 */
[----:B------:R-:W-:Y:S01]  /*143e0*/  FADD.FTZ R243, R243, R242 ;  /* 0x000000f2f3f37221 */ /* 0x000fe20000010000 */
[----:B------:R-:W-:Y:S03]  /*143f0*/  MOV R8, R0 ;  /* 0x0000000000087202 */ /* 0x000fe60000000f00 */
[----:B------:R-:W-:Y:S02]  /*14400*/  FADD.FTZ R178, R178, R243 ;  /* 0x000000f3b2b27221 */ /* 0x000fe40000010000 */
[----:B------:R1:W-:Y:S03]  /*14410*/  @P0 LDGSTS.E.BYPASS.LTC128B.128 [R3+0x4000], [R20.64+0x100], !P1 ;  /* 0x0400010014030fae */ /* 0x0003e6000c901d48 */
[----:B------:R-:W-:Y:S04]  /*14420*/  FADD.FTZ R179, R179, R178 ;  /* 0x000000b2b3b37221 */ /* 0x000fe80000010000 */
[----:B------:R-:W-:Y:S01]  /*14430*/  FADD.FTZ R174, R174, R179 ;  /* 0x000000b3aeae7221 */ /* 0x000fe20000010000 */
[----:B------:R1:W-:Y:S03]  /*14440*/  @P0 LDGSTS.E.BYPASS.LTC128B.128 [R3+0x1000], [R4.64], !P3 ;  /* 0x0100000004030fae */ /* 0x0003e6000d901d48 */
[----:B------:R-:W-:Y:S05]  /*14450*/  FADD.FTZ R230, R173, R174 ;  /* 0x000000aeade67221 */ /* 0x000fea0000010000 */
[----:B------:R1:W-:Y:S08]  /*14460*/  @P0 LDGSTS.E.BYPASS.LTC128B.128 [R3+0x3000], [R4.64+0x80], !P2 ;  /* 0x0300008004030fae */ /* 0x0003f0000d101d48 */
[----:B------:R1:W-:Y:S01]  /*14470*/  @P0 LDGSTS.E.BYPASS.LTC128B.128 [R3+0x5000], [R4.64+0x100], !P1 ;  /* 0x0500010004030fae */ /* 0x0003e2000c901d48 */
[----:B------:R-:W-:Y:S02]  /*14480*/  ISETP.GT.AND P0, PT, R234, R235, PT ;  /* 0x000000ebea00720c */ /* 0x000fe40003f04270 */
[----:B------:R-:W-:Y:S02]  /*14490*/  ISETP.GE.AND P1, PT, R191, 0x1, PT ;  /* 0x00000001bf00780c */ /* 0x000fe40003f26270 */
[----:B------:R-:W-:Y:S02]  /*144a0*/  MOV R234, R236 ;  /* 0x000000ec00ea7202 */ /* 0x000fe40000000f00 */
[----:B------:R-:W-:Y:S01]  /*144b0*/  SEL R191, R6, RZ, !P1 ;  /* 0x000000ff06bf7207 */ /* 0x000fe20004800000 */
[----:B------:R-:W0:Y:S01]  /*144c0*/  LDGDEPBAR ;  /* 0x00000000000079af */ /* 0x000e220000000000 */
[----:B-1----:R-:W-:Y:S05]  /*144d0*/  MOV R3, R2 ;  /* 0x0000000200037202 */ /* 0x002fea0000000f00 */
[----:B------:R-:W-:-:S05]  /*144e0*/  @P0 BRA `(.L_x_4802) ;  /* 0xffffd21000000947 */ /* 0x000fca000383ffff */
.L_x_4801:
[----:B------:R-:W-:-:S13]  /*144f0*/  ISETP.GE.AND P0, PT, R196, R223, PT ;  /* 0x000000dfc400720c */ /* 0x000fda0003f06270 */
[----:B------:R-:W-:Y:S05]  /*14500*/  @!P0 BRA `(.L_x_4803) ;  /* 0x0000291000008947 */ /* 0x000fea0003800000 */
[----:B------:R-:W-:Y:S02]  /*14510*/  MOV R3, R0 ;  /* 0x0000000000037202 */ /* 0x000fe40000000f00 */
[----:B------:R-:W-:Y:S02]  /*14520*/  MOV R9, R2 ;  /* 0x0000000200097202 */ /* 0x000fe40000000f00 */
.L_x_4804:
        /* <DEDUP_REMOVED lines=22> */
[----:B-1----:R-:W1:Y:S01]  /*14690*/  LDSM.16.M88.4 R12, [R180] ;  /* 0x00000000b40c783b */ /* 0x002e620000000200 */
[----:B------:R-:W-:Y:S02]  /*146a0*/  @!P0 IADD3 R160, P5, R163, R224, RZ ;  /* 0x000000e0a3a08210 */ /* 0x000fe40007fbe0ff */
[----:B------:R-:W-:Y:S02]  /*146b0*/  @!P0 LEA R172, P6, R161, c[0x0][0x1f8], 0x1 ;  /* 0x00007e00a1ac8a11 */ /* 0x000fe400078c08ff */
[----:B------:R-:W-:Y:S02]  /*146c0*/  @!P0 ISETP.GE.AND P2, PT, R207, c[0x0][0x1d4], PT ;  /* 0x00007500cf008a0c */ /* 0x000fe40003f46270 */
[----:B------:R-:W-:Y:S01]  /*146d0*/  @!P0 SHF.L.U64.HI R0, R32, 0x6, R0 ;  /* 0x0000000620008819 */ /* 0x000fe20000010200 */
[----:B------:R-:W2:Y:S03]  /*146e0*/  LDSM.16.M88.4 R20, [R180+0x800] ;  /* 0x00080000b414783b */ /* 0x000ea60000000200 */
[----:B------:R-:W-:Y:S02]  /*146f0*/  @!P0 LEA.HI.X R2, R2, R0, R165, 0x5, P1 ;  /* 0x0000000002028211 */ /* 0x000fe400008f2ca5 */
[----:B------:R-:W-:Y:S02]  /*14700*/  @!P0 ISETP.GE.AND P1, PT, R206, c[0x0][0x1d4], PT ;  /* 0x00007500ce008a0c */ /* 0x000fe40003f26270 */
[-C--:B------:R-:W-:Y:S01]  /*14710*/  @!P0 IADD3.X R163, R2, R219.reuse, RZ, P5, !PT ;  /* 0x000000db02a38210 */ /* 0x080fe20002ffe4ff */
[----:B------:R-:W3:Y:S01]  /*14720*/  LDSM.16.M88.4 R28, [R180+0x1000] ;  /* 0x00100000b41c783b */ /* 0x000ee20000000200 */
[----:B------:R-:W-:Y:S02]  /*14730*/  IADD3 R2, R193, R8, RZ ;  /* 0x00000008c1027210 */ /* 0x000fe40007ffe0ff */
[----:B------:R-:W-:Y:S02]  /*14740*/  @!P0 IADD3.X R0, R0, R219, RZ, P4, !PT ;  /* 0x000000db00008210 */ /* 0x000fe400027fe4ff */
[C---:B------:R-:W-:Y:S02]  /*14750*/  @!P0 LEA R178, P4, R160.reuse, c[0x0][0x1f8], 0x1 ;  /* 0x00007e00a0b28a11 */ /* 0x040fe400078808ff */
[----:B------:R-:W-:Y:S01]  /*14760*/  @!P0 LEA.HI.X R173, R161, c[0x0][0x1fc], R0, 0x1, P6 ;  /* 0x00007f00a1ad8a11 */ /* 0x000fe200030f0c00 */
[----:B------:R-:W4:Y:S01]  /*14770*/  LDSM.16.M88.4 R144, [R180+0x1800] ;  /* 0x00180000b490783b */ /* 0x000f220000000200 */
[----:B------:R-:W-:Y:S02]  /*14780*/  IADD3 R0, R193, R180, RZ ;  /* 0x000000b4c1007210 */ /* 0x000fe40007ffe0ff */
[----:B------:R-:W-:Y:S05]  /*14790*/  @!P0 LEA.HI.X R179, R160, c[0x0][0x1fc], R163, 0x1, P4 ;  /* 0x00007f00a0b38a11 */ /* 0x000fea00020f0ca3 */
[----:B------:R-:W-:Y:S01]  /*147a0*/  LDSM.16.M88.4 R148, [R187] ;  /* 0x00000000bb94783b */ /* 0x000fe20000000200 */
[C---:B-1----:R-:W-:Y:S07]  /*147b0*/  HMMA.16816.F32 R4, R36.reuse, R12, RZ ;  /* 0x0000000c2404723c */ /* 0x042fee00000018ff */
[----:B------:R-:W1:Y:S01]  /*147c0*/  LDSM.16.M88.4 R152, [R8] ;  /* 0x000000000898783b */ /* 0x000e620000000200 */
[C---:B------:R-:W-:Y:S07]  /*147d0*/  HMMA.16816.F32 R12, R36.reuse, R14, RZ ;  /* 0x0000000e240c723c */ /* 0x040fee00000018ff */
[----:B------:R-:W5:Y:S01]  /*147e0*/  LDSM.16.M88.4 R156, [R8+0x800] ;  /* 0x00080000089c783b */ /* 0x000f620000000200 */
[C---:B--2---:R-:W-:Y:S07]  /*147f0*/  HMMA.16816.F32 R16, R36.reuse, R20, RZ ;  /* 0x000000142410723c */ /* 0x044fee00000018ff */
[----:B------:R-:W-:Y:S01]  /*14800*/  LDSM.16.M88.4 R160, [R8+0x1800] ;  /* 0x0018000008a0783b */ /* 0x000fe20000000200 */
[C---:B------:R-:W-:Y:S08]  /*14810*/  HMMA.16816.F32 R20, R36.reuse, R22, RZ ;  /* 0x000000162414723c */ /* 0x040ff000000018ff */
[C---:B---3--:R-:W-:Y:S08]  /*14820*/  HMMA.16816.F32 R24, R36.reuse, R28, RZ ;  /* 0x0000001c2418723c */ /* 0x048ff000000018ff */
[C---:B------:R-:W-:Y:S08]  /*14830*/  HMMA.16816.F32 R28, R36.reuse, R30, RZ ;  /* 0x0000001e241c723c */ /* 0x040ff000000018ff */
[C---:B----4-:R-:W-:Y:S08]  /*14840*/  HMMA.16816.F32 R32, R36.reuse, R144, RZ ;  /* 0x000000902420723c */ /* 0x050ff000000018ff */
[----:B------:R-:W-:Y:S01]  /*14850*/  HMMA.16816.F32 R36, R36, R146, RZ ;  /* 0x000000922424723c */ /* 0x000fe200000018ff */
[----:B------:R-:W2:Y:S07]  /*14860*/  LDSM.16.M88.4 R144, [R8+0x1000] ;  /* 0x001000000890783b */ /* 0x000eae0000000200 */
        /* <DEDUP_REMOVED lines=17> */
[C---:B------:R-:W-:Y:S01]  /*14980*/  HMMA.16816.F32 R32, R148.reuse, R160, R32 ;  /* 0x000000a09420723c */ /* 0x040fe20000001820 */
[----:B------:R-:W-:Y:S07]  /*14990*/  LDSM.16.M88.4 R152, [R186] ;  /* 0x00000000ba98783b */ /* 0x000fee0000000200 */
[----:B------:R-:W-:Y:S01]  /*149a0*/  HMMA.16816.F32 R36, R148, R162, R36 ;  /* 0x000000a29424723c */ /* 0x000fe20000001824 */
[----:B------:R-:W2:Y:S08]  /*149b0*/  LDSM.16.M88.4 R164, [R0] ;  /* 0x0000000000a4783b */ /* 0x000eb00000000200 */
[----:B------:R-:W4:Y:S08]  /*149c0*/  LDSM.16.M88.4 R168, [R0+0x800] ;  /* 0x0008000000a8783b */ /* 0x000f300000000200 */
[----:B------:R-:W5:Y:S08]  /*149d0*/  LDSM.16.M88.4 R156, [R0+0x1000] ;  /* 0x00100000009c783b */ /* 0x000f700000000200 */
[----:B------:R-:W0:Y:S08]  /*149e0*/  LDGDEPBAR ;  /* 0x00000000000079af */ /* 0x000e300000000000 */
[----:B-1----:R-:W1:Y:S01]  /*149f0*/  LDSM.16.M88.4 R172, [R0+0x1800] ;  /* 0x0018000000ac783b */ /* 0x002e620000000200 */
[C---:B--2---:R-:W-:Y:S07]  /*14a00*/  HMMA.16816.F32 R4, R152.reuse, R164, R4 ;  /* 0x000000a49804723c */ /* 0x044fee0000001804 */
[----:B------:R-:W-:Y:S01]  /*14a10*/  LDSM.16.M88.4 R144, [R185] ;  /* 0x00000000b990783b */ /* 0x000fe20000000200 */
[C---:B------:R-:W-:Y:S07]  /*14a20*/  HMMA.16816.F32 R12, R152.reuse, R166, R12 ;  /* 0x000000a6980c723c */ /* 0x040fee000000180c */
[----:B---3--:R-:W2:Y:S01]  /*14a30*/  LDSM.16.M88.4 R176, [R2] ;  /* 0x0000000002b0783b */ /* 0x008ea20000000200 */
[C---:B----4-:R-:W-:Y:S07]  /*14a40*/  HMMA.16816.F32 R16, R152.reuse, R168, R16 ;  /* 0x000000a89810723c */ /* 0x050fee0000001810 */
[----:B------:R-:W3:Y:S01]  /*14a50*/  LDSM.16.M88.4 R148, [R2+0x800] ;  /* 0x000800000294783b */ /* 0x000ee20000000200 */
[C---:B------:R-:W-:Y:S07]  /*14a60*/  HMMA.16816.F32 R20, R152.reuse, R170, R20 ;  /* 0x000000aa9814723c */ /* 0x040fee0000001814 */
[----:B------:R-:W4:Y:S01]  /*14a70*/  LDSM.16.M88.4 R160, [R2+0x1000] ;  /* 0x0010000002a0783b */ /* 0x000f220000000200 */
[C---:B-----5:R-:W-:Y:S07]  /*14a80*/  HMMA.16816.F32 R24, R152.reuse, R156, R24 ;  /* 0x0000009c9818723c */ /* 0x060fee0000001818 */
[----:B------:R-:W5:Y:S01]  /*14a90*/  LDSM.16.M88.4 R164, [R2+0x1800] ;  /* 0x0018000002a4783b */ /* 0x000f620000000200 */
[C---:B------:R-:W-:Y:S07]  /*14aa0*/  HMMA.16816.F32 R28, R152.reuse, R158, R28 ;  /* 0x0000009e981c723c */ /* 0x040fee000000181c */
[----:B------:R-:W-:Y:S01]  /*14ab0*/  LDSM.16.M88.4 R156, [R180+0x2000] ;  /* 0x00200000b49c783b */ /* 0x000fe20000000200 */
[C---:B-1----:R-:W-:Y:S07]  /*14ac0*/  HMMA.16816.F32 R32, R152.reuse, R172, R32 ;  /* 0x000000ac9820723c */ /* 0x042fee0000001820 */
[----:B------:R-:W-:Y:S01]  /*14ad0*/  LDSM.16.M88.4 R168, [R180+0x2800] ;  /* 0x00280000b4a8783b */ /* 0x000fe20000000200 */
[----:B------:R-:W-:Y:S07]  /*14ae0*/  HMMA.16816.F32 R36, R152, R174, R36 ;  /* 0x000000ae9824723c */ /* 0x000fee0000001824 */
[----:B------:R-:W1:Y:S01]  /*14af0*/  LDSM.16.M88.4 R152, [R190+0x4000] ;  /* 0x00400000be98783b */ /* 0x000e620000000200 */
[C---:B--2---:R-:W-:Y:S07]  /*14b00*/  HMMA.16816.F32 R4, R144.reuse, R176, R4 ;  /* 0x000000b09004723c */ /* 0x044fee0000001804 */
[----:B------:R-:W-:Y:S01]  /*14b10*/  LDSM.16.M88.4 R172, [R187+0x4000] ;  /* 0x00400000bbac783b */ /* 0x000fe20000000200 */
[C---:B------:R-:W-:Y:S07]  /*14b20*/  HMMA.16816.F32 R12, R144.reuse, R178, R12 ;  /* 0x000000b2900c723c */ /* 0x040fee000000180c */
[----:B------:R-:W-:Y:S01]  /*14b30*/  LDSM.16.M88.4 R176, [R8+0x2000] ;  /* 0x0020000008b0783b */ /* 0x000fe20000000200 */
[C---:B---3--:R-:W-:Y:S08]  /*14b40*/  HMMA.16816.F32 R16, R144.reuse, R148, R16 ;  /* 0x000000949010723c */ /* 0x048ff00000001810 */
[C---:B------:R-:W-:Y:S01]  /*14b50*/  HMMA.16816.F32 R20, R144.reuse, R150, R20 ;  /* 0x000000969014723c */ /* 0x040fe20000001814 */
[----:B------:R-:W2:Y:S07]  /*14b60*/  LDSM.16.M88.4 R148, [R180+0x3000] ;  /* 0x00300000b494783b */ /* 0x000eae0000000200 */
[C---:B----4-:R-:W-:Y:S08]  /*14b70*/  HMMA.16816.F32 R24, R144.reuse, R160, R24 ;  /* 0x000000a09018723c */ /* 0x050ff00000001818 */
[C---:B------:R-:W-:Y:S01]  /*14b80*/  HMMA.16816.F32 R28, R144.reuse, R162, R28 ;  /* 0x000000a2901c723c */ /* 0x040fe2000000181c */
[----:B------:R-:W3:Y:S07]  /*14b90*/  LDSM.16.M88.4 R160, [R180+0x3800] ;  /* 0x00380000b4a0783b */ /* 0x000eee0000000200 */
[C---:B-----5:R-:W-:Y:S08]  /*14ba0*/  HMMA.16816.F32 R32, R144.reuse, R164, R32 ;  /* 0x000000a49020723c */ /* 0x060ff00000001820 */
[----:B------:R-:W-:Y:S01]  /*14bb0*/  HMMA.16816.F32 R36, R144, R166, R36 ;  /* 0x000000a69024723c */ /* 0x000fe20000001824 */
[----:B------:R-:W4:Y:S07]  /*14bc0*/  LDSM.16.M88.4 R144, [R8+0x2800] ;  /* 0x002800000890783b */ /* 0x000f2e0000000200 */
[C---:B-1----:R-:W-:Y:S01]  /*14bd0*/  HMMA.16816.F32 R4, R152.reuse, R156, R4 ;  /* 0x0000009c9804723c */ /* 0x042fe20000001804 */
[----:B------:R-:W-:Y:S07]  /*14be0*/  LDSM.16.M88.4 R164, [R8+0x3800] ;  /* 0x0038000008a4783b */ /* 0x000fee0000000200 */
        /* <DEDUP_REMOVED lines=34> */
[C---:B-1----:R-:W-:Y:S08]  /*14e10*/  HMMA.16816.F32 R32, R148.reuse, R156, R32 ;  /* 0x0000009c9420723c */ /* 0x042ff00000001820 */
[----:B------:R-:W-:Y:S01]  /*14e20*/  HMMA.16816.F32 R36, R148, R158, R36 ;  /* 0x0000009e9424723c */ /* 0x000fe20000001824 */
[----:B------:R-:W-:Y:S07]  /*14e30*/  LDSM.16.M88.4 R148, [R190+0x8000] ;  /* 0x00800000be94783b */ /* 0x000fee0000000200 */
[C---:B------:R-:W-:Y:S01]  /*14e40*/  HMMA.16816.F32 R4, R160.reuse, R176, R4 ;  /* 0x000000b0a004723c */ /* 0x040fe20000001804 */
[----:B------:R-:W1:Y:S07]  /*14e50*/  LDSM.16.M88.4 R156, [R180+0x4000] ;  /* 0x00400000b49c783b */ /* 0x000e6e0000000200 */
[C---:B------:R-:W-:Y:S01]  /*14e60*/  HMMA.16816.F32 R12, R160.reuse, R178, R12 ;  /* 0x000000b2a00c723c */ /* 0x040fe2000000180c */
[----:B------:R-:W-:Y:S07]  /*14e70*/  LDSM.16.M88.4 R176, [R8+0x4000] ;  /* 0x0040000008b0783b */ /* 0x000fee0000000200 */
[C---:B-----5:R-:W-:Y:S08]  /*14e80*/  HMMA.16816.F32 R16, R160.reuse, R164, R16 ;  /* 0x000000a4a010723c */ /* 0x060ff00000001810 */
[C---:B------:R-:W-:Y:S01]  /*14e90*/  HMMA.16816.F32 R20, R160.reuse, R166, R20 ;  /* 0x000000a6a014723c */ /* 0x040fe20000001814 */
[----:B------:R-:W4:Y:S07]  /*14ea0*/  LDSM.16.M88.4 R164, [R180+0x5800] ;  /* 0x00580000b4a4783b */ /* 0x000f2e0000000200 */
[C---:B--2---:R-:W-:Y:S01]  /*14eb0*/  HMMA.16816.F32 R24, R160.reuse, R152, R24 ;  /* 0x00000098a018723c */ /* 0x044fe20000001818 */
[----:B------:R-:W-:Y:S07]  /*14ec0*/  LDSM.16.M88.4 R180, [R2+0x4000] ;  /* 0x0040000002b4783b */ /* 0x000fee0000000200 */
[C---:B------:R-:W-:Y:S01]  /*14ed0*/  HMMA.16816.F32 R28, R160.reuse, R154, R28 ;  /* 0x0000009aa01c723c */ /* 0x040fe2000000181c */
[----:B------:R-:W2:Y:S07]  /*14ee0*/  LDSM.16.M88.4 R152, [R187+0x8000] ;  /* 0x00800000bb98783b */ /* 0x000eae0000000200 */
        /* <DEDUP_REMOVED lines=47> */
[----:B------:R-:W-:Y:S04]  /*151e0*/  FMNMX.FTZ R153, R5, R0, !PT ;  /* 0x0000000005997209 */ /* 0x000fe80007810000 */
        /* <DEDUP_REMOVED lines=42> */
[----:B--2---:R-:W-:Y:S01]  /*15490*/  FMNMX.FTZ R0, R147, R0, !PT ;  /* 0x0000000093007209 */ /* 0x004fe20007810000 */
[----:B------:R-:W-:Y:S02]  /*154a0*/  IMAD R12, R191, 0x6000, RZ ;  /* 0x00006000bf0c7824 */ /* 0x000fe400078e02ff */
[----:B------:R-:W-:Y:S02]  /*154b0*/  FMUL.FTZ R8, R9, c[0x0][0x2d0] ;  /* 0x0000b40009087a20 */ /* 0x000fe40000410000 */
[----:B------:R-:W-:Y:S01]  /*154c0*/  FADD.FTZ R9, -R0, R3 ;  /* 0x0000000300097221 */ /* 0x000fe20000010100 */
[----:B------:R-:W-:Y:S01]  /*154d0*/  IADD3 R166, R184, R12, RZ ;  /* 0x0000000cb8a67210 */ /* 0x000fe20007ffe0ff */
[----:B------:R-:W-:Y:S01]  /*154e0*/  FMUL.FTZ R175, R0, c[0x0][0x2d0] ;  /* 0x0000b40000af7a20 */ /* 0x000fe20000410000 */
[----:B------:R-:W-:Y:S01]  /*154f0*/  MUFU.EX2 R169, R169 ;  /* 0x000000a900a97308 */ /* 0x000fe20000000800 */
[----:B------:R-:W-:Y:S01]  /*15500*/  FMUL.FTZ R3, R9, c[0x0][0x2d0] ;  /* 0x0000b40009037a20 */ /* 0x000fe20000410000 */
[----:B------:R-:W-:Y:S01]  /*15510*/  IADD3 R9, R189, R166, RZ ;  /* 0x000000a6bd097210 */ /* 0x000fe20007ffe0ff */
[----:B------:R-:W1:Y:S01]  /*15520*/  LDSM.16.MT88.4 R144, [R166] ;  /* 0x00000000a690783b */ /* 0x000e620000004200 */
[--C-:B------:R-:W-:Y:S01]  /*15530*/  FFMA.FTZ R167, R4, c[0x0][0x2d0], -R176.reuse ;  /* 0x0000b40004a77a23 */ /* 0x100fe200000108b0 */
[----:B------:R-:W-:Y:S01]  /*15540*/  IADD3 R164, R139, R12, RZ ;  /* 0x0000000c8ba47210 */ /* 0x000fe20007ffe0ff */
[--C-:B------:R-:W-:Y:S02]  /*15550*/  FFMA.FTZ R168, R5, c[0x0][0x2d0], -R176.reuse ;  /* 0x0000b40005a87a23 */ /* 0x100fe400000108b0 */
[--C-:B------:R-:W-:Y:S01]  /*15560*/  FFMA.FTZ R170, R13, c[0x0][0x2d0], -R176.reuse ;  /* 0x0000b4000daa7a23 */ /* 0x100fe200000108b0 */
[----:B------:R-:W-:Y:S01]  /*15570*/  IADD3 R165, R189, R164, RZ ;  /* 0x000000a4bda57210 */ /* 0x000fe20007ffe0ff */
[--C-:B------:R-:W-:Y:S01]  /*15580*/  FFMA.FTZ R171, R6, c[0x0][0x2d0], -R175.reuse ;  /* 0x0000b40006ab7a23 */ /* 0x100fe200000108af */
[----:B------:R-:W2:Y:S01]  /*15590*/  MUFU.EX2 R8, R8 ;  /* 0x0000000800087308 */ /* 0x000ea20000000800 */
[--C-:B------:R-:W-:Y:S01]  /*155a0*/  FFMA.FTZ R172, R7, c[0x0][0x2d0], -R175.reuse ;  /* 0x0000b40007ac7a23 */ /* 0x100fe200000108af */
[----:B------:R-:W3:Y:S01]  /*155b0*/  LDSM.16.MT88.4 R148, [R9] ;  /* 0x000000000994783b */ /* 0x000ee20000004200 */
[--C-:B------:R-:W-:Y:S02]  /*155c0*/  FFMA.FTZ R173, R14, c[0x0][0x2d0], -R175.reuse ;  /* 0x0000b4000ead7a23 */ /* 0x100fe400000108af */
[--C-:B------:R-:W-:Y:S02]  /*155d0*/  FFMA.FTZ R174, R15, c[0x0][0x2d0], -R175.reuse ;  /* 0x0000b4000fae7a23 */ /* 0x100fe400000108af */
[--C-:B------:R-:W-:Y:S02]  /*155e0*/  FFMA.FTZ R177, R16, c[0x0][0x2d0], -R176.reuse ;  /* 0x0000b40010b17a23 */ /* 0x100fe400000108b0 */
[--C-:B------:R-:W-:Y:S01]  /*155f0*/  FFMA.FTZ R178, R17, c[0x0][0x2d0], -R176.reuse ;  /* 0x0000b40011b27a23 */ /* 0x100fe200000108b0 */
[----:B------:R-:W4:Y:S01]  /*15600*/  MUFU.EX2 R3, R3 ;  /* 0x0000000300037308 */ /* 0x000f220000000800 */
[----:B------:R-:W5:Y:S01]  /*15610*/  LDSM.16.MT88.4 R152, [R164] ;  /* 0x00000000a498783b */ /* 0x000f620000004200 */
[--C-:B------:R-:W-:Y:S02]  /*15620*/  FFMA.FTZ R181, R18, c[0x0][0x2d0], -R175.reuse ;  /* 0x0000b40012b57a23 */ /* 0x100fe400000108af */
[--C-:B------:R-:W-:Y:S02]  /*15630*/  FFMA.FTZ R182, R19, c[0x0][0x2d0], -R175.reuse ;  /* 0x0000b40013b67a23 */ /* 0x100fe400000108af */
[--C-:B------:R-:W-:Y:S02]  /*15640*/  FFMA.FTZ R179, R20, c[0x0][0x2d0], -R176.reuse ;  /* 0x0000b40014b37a23 */ /* 0x100fe400000108b0 */
[----:B------:R-:W-:Y:S01]  /*15650*/  FFMA.FTZ R180, R21, c[0x0][0x2d0], -R176 ;  /* 0x0000b40015b47a23 */ /* 0x000fe200000108b0 */
[----:B------:R-:W-:Y:S01]  /*15660*/  LDSM.16.MT88.4 R16, [R165+0x4000] ;  /* 0x00400000a510783b */ /* 0x000fe20000004200 */
[----:B------:R-:W-:Y:S01]  /*15670*/  MUFU.EX2 R167, R167 ;  /* 0x000000a700a77308 */ /* 0x000fe20000000800 */
[--C-:B------:R-:W-:Y:S02]  /*15680*/  FFMA.FTZ R183, R22, c[0x0][0x2d0], -R175.reuse ;  /* 0x0000b40016b77a23 */ /* 0x100fe400000108af */
[--C-:B------:R-:W-:Y:S02]  /*15690*/  FFMA.FTZ R194, R23, c[0x0][0x2d0], -R175.reuse ;  /* 0x0000b40017c27a23 */ /* 0x100fe400000108af */
[C---:B--2---:R-:W-:Y:S02]  /*156a0*/  FMUL.FTZ R4, R8.reuse, R132 ;  /* 0x0000008408047220 */ /* 0x044fe40000410000 */
[C---:B------:R-:W-:Y:S01]  /*156b0*/  FMUL.FTZ R5, R8.reuse, R133 ;  /* 0x0000008508057220 */ /* 0x040fe20000410000 */
[----:B------:R-:W-:Y:S01]  /*156c0*/  LDSM.16.MT88.4 R20, [R9+0x800] ;  /* 0x000800000914783b */ /* 0x000fe20000004200 */
[C---:B------:R-:W-:Y:S01]  /*156d0*/  FMUL.FTZ R12, R8.reuse, R128 ;  /* 0x00000080080c7220 */ /* 0x040fe20000410000 */
[----:B------:R-:W2:Y:S01]  /*156e0*/  MUFU.EX2 R168, R168 ;  /* 0x000000a800a87308 */ /* 0x000ea20000000800 */
[C---:B------:R-:W-:Y:S02]  /*156f0*/  FMUL.FTZ R13, R8.reuse, R129 ;  /* 0x00000081080d7220 */ /* 0x040fe40000410000 */
[C---:B------:R-:W-:Y:S02]  /*15700*/  FMUL.FTZ R104, R8.reuse, R104 ;  /* 0x0000006808687220 */ /* 0x040fe40000410000 */
[C---:B----4-:R-:W-:Y:S01]  /*15710*/  FMUL.FTZ R6, R3.reuse, R134 ;  /* 0x0000008603067220 */ /* 0x050fe20000410000 */
[----:B------:R-:W-:Y:S01]  /*15720*/  LDSM.16.MT88.4 R156, [R9+0x2800] ;  /* 0x00280000099c783b */ /* 0x000fe20000004200 */
[C---:B------:R-:W-:Y:S02]  /*15730*/  FMUL.FTZ R7, R3.reuse, R135 ;  /* 0x0000008703077220 */ /* 0x040fe40000410000 */
[C---:B------:R-:W-:Y:S01]  /*15740*/  FMUL.FTZ R14, R3.reuse, R130 ;  /* 0x00000082030e7220 */ /* 0x040fe20000410000 */
[----:B------:R-:W4:Y:S01]  /*15750*/  MUFU.EX2 R170, R170 ;  /* 0x000000aa00aa7308 */ /* 0x000f220000000800 */
[C---:B------:R-:W-:Y:S02]  /*15760*/  FMUL.FTZ R15, R3.reuse, R131 ;  /* 0x00000083030f7220 */ /* 0x040fe40000410000 */
[C---:B------:R-:W-:Y:S01]  /*15770*/  FMUL.FTZ R105, R8.reuse, R105 ;  /* 0x0000006908697220 */ /* 0x040fe20000410000 */
[----:B------:R-:W1:Y:S01]  /*15780*/  LDSM.16.MT88.4 R128, [R165] ;  /* 0x00000000a580783b */ /* 0x000e620000004200 */
[C---:B------:R-:W-:Y:S02]  /*15790*/  FMUL.FTZ R106, R3.reuse, R106 ;  /* 0x0000006a036a7220 */ /* 0x040fe40000410000 */
[C---:B------:R-:W-:Y:S02]  /*157a0*/  FMUL.FTZ R107, R3.reuse, R107 ;  /* 0x0000006b036b7220 */ /* 0x040fe40000410000 */
[C---:B------:R-:W-:Y:S01]  /*157b0*/  FMUL.FTZ R108, R8.reuse, R108 ;  /* 0x0000006c086c7220 */ /* 0x040fe20000410000 */
[----:B------:R-:W-:Y:S01]  /*157c0*/  MUFU.EX2 R171, R171 ;  /* 0x000000ab00ab7308 */ /* 0x000fe20000000800 */
[----:B------:R-:W-:Y:S01]  /*157d0*/  FMUL.FTZ R109, R8, R109 ;  /* 0x0000006d086d7220 */ /* 0x000fe20000410000 */
[----:B------:R-:W-:Y:S01]  /*157e0*/  LDSM.16.MT88.4 R160, [R164+0x2800] ;  /* 0x00280000a4a0783b */ /* 0x000fe20000004200 */
[C---:B------:R-:W-:Y:S01]  /*157f0*/  FMUL.FTZ R110, R3.reuse, R110 ;  /* 0x0000006e036e7220 */ /* 0x040fe20000410000 */
[----:B--2---:R-:W-:Y:S01]  /*15800*/  F2FP.PACK_AB R132, R168, R167 ;  /* 0x000000a7a884723e */ /* 0x004fe200000000ff */
[C---:B------:R-:W-:Y:S02]  /*15810*/  FMUL.FTZ R111, R3.reuse, R111 ;  /* 0x0000006f036f7220 */ /* 0x040fe40000410000 */
[C---:B------:R-:W-:Y:S02]  /*15820*/  FMUL.FTZ R112, R8.reuse, R112 ;  /* 0x0000007008707220 */ /* 0x040fe40000410000 */
[----:B------:R-:W-:Y:S01]  /*15830*/  FMUL.FTZ R113, R8, R113 ;  /* 0x0000007108717220 */ /* 0x000fe20000410000 */
[----:B------:R-:W2:Y:S01]  /*15840*/  MUFU.EX2 R172, R172 ;  /* 0x000000ac00ac7308 */ /* 0x000ea20000000800 */
[C---:B------:R-:W-:Y:S02]  /*15850*/  FMUL.FTZ R114, R3.reuse, R114 ;  /* 0x0000007203727220 */ /* 0x040fe40000410000 */
[C---:B------:R-:W-:Y:S01]  /*15860*/  FMUL.FTZ R115, R3.reuse, R115 ;  /* 0x0000007303737220 */ /* 0x040fe20000410000 */
        /* <DEDUP_REMOVED lines=25> */
[----:B------:R-:W-:Y:S01]  /*15a00*/  FMUL.FTZ R47, R3, R47 ;  /* 0x0000002f032f7220 */ /* 0x000fe20000410000 */
[----:B----4-:R-:W-:Y:S01]  /*15a10*/  F2FP.PACK_AB R135, R174, R173 ;  /* 0x000000adae87723e */ /* 0x010fe200000000ff */
[--C-:B------:R-:W-:Y:S02]  /*15a20*/  FFMA.FTZ R231, R34, c[0x0][0x2d0], -R175.reuse ;  /* 0x0000b40022e77a23 */ /* 0x100fe400000108af */
[----:B------:R-:W-:Y:S02]  /*15a30*/  FFMA.FTZ R232, R35, c[0x0][0x2d0], -R175 ;  /* 0x0000b40023e87a23 */ /* 0x000fe400000108af */
        /* <DEDUP_REMOVED lines=18> */
[----:B------:R-:W4:Y:S01]  /*15b60*/  MUFU.EX2 R182, R182 ;  /* 0x000000b600b67308 */ /* 0x000f220000000800 */
        /* <DEDUP_REMOVED lines=8> */
[C---:B------:R-:W-:Y:S04]  /*15bf0*/  HMMA.16816.F32 R120, R132.reuse, R128, R120 ;  /* 0x000000808478723c */ /* 0x040fe80000001878 */
[C---:B------:R-:W-:Y:S01]  /*15c00*/  FMUL.FTZ R61, R8.reuse, R61 ;  /* 0x0000003d083d7220 */ /* 0x040fe20000410000 */
[----:B------:R-:W5:Y:S01]  /*15c10*/  MUFU.EX2 R194, R194 ;  /* 0x000000c200c27308 */ /* 0x000f620000000800 */
[C---:B------:R-:W-:Y:S02]  /*15c20*/  FMUL.FTZ R62, R3.reuse, R62 ;  /* 0x0000003e033e7220 */ /* 0x040fe40000410000 */
[C---:B------:R-:W-:Y:S01]  /*15c30*/  HMMA.16816.F32 R124, R132.reuse, R130, R124 ;  /* 0x00000082847c723c */ /* 0x040fe2000000187c */
[----:B------:R-:W2:Y:S03]  /*15c40*/  LDSM.16.MT88.4 R128, [R164+0x2000] ;  /* 0x00200000a480783b */ /* 0x000ea60000004200 */
        /* <DEDUP_REMOVED lines=38> */
[----:B------:R-:W-:Y:S03]  /*15eb0*/  LDSM.16.MT88.4 R148, [R165+0x800] ;  /* 0x00080000a594783b */ /* 0x000fe60000004200 */
        /* <DEDUP_REMOVED lines=22> */
[----:B------:R-:W-:Y:S03]  /*16020*/  FMUL.FTZ R101, R8, R101 ;  /* 0x0000006508657220 */ /* 0x000fe60000410000 */
[C---:B------:R-:W-:Y:S03]  /*16030*/  HMMA.16816.F32 R96, R132.reuse, R16, R96 ;  /* 0x000000108460723c */ /* 0x040fe60000001860 */
[C---:B------:R-:W-:Y:S02]  /*16040*/  FMUL.FTZ R102, R3.reuse, R102 ;  /* 0x0000006603667220 */ /* 0x040fe40000410000 */
[C---:B------:R-:W-:Y:S02]  /*16050*/  FMUL.FTZ R103, R3.reuse, R103 ;  /* 0x0000006703677220 */ /* 0x040fe40000410000 */
[----:B------:R-:W-:Y:S01]  /*16060*/  F2FP.PACK_AB R16, R178, R177 ;  /* 0x000000b1b210723e */ /* 0x000fe200000000ff */
[----:B------:R-:W-:Y:S01]  /*16070*/  FFMA.FTZ R167, R8, R227, R167 ;  /* 0x000000e308a77223 */ /* 0x000fe200000100a7 */
[----:B----4-:R-:W-:Y:S03]  /*16080*/  F2FP.PACK_AB R17, R182, R181 ;  /* 0x000000b5b611723e */ /* 0x010fe600000000ff */
[----:B------:R-:W-:Y:S01]  /*16090*/  HMMA.16816.F32 R100, R132, R18, R100 ;  /* 0x000000128464723c */ /* 0x000fe20000001864 */
[----:B------:R-:W3:Y:S02]  /*160a0*/  LDSM.16.MT88.4 R132, [R165+0x2800] ;  /* 0x00280000a584783b */ /* 0x000ee40000004200 */
[----:B------:R-:W-:Y:S02]  /*160b0*/  FFMA.FTZ R171, R3, R230, R171 ;  /* 0x000000e603ab7223 */ /* 0x000fe400000100ab */
[----:B------:R-:W-:Y:S02]  /*160c0*/  FADD.FTZ R168, R168, R167 ;  /* 0x000000a7a8a87221 */ /* 0x000fe40000010000 */
[----:B------:R-:W-:Y:S01]  /*160d0*/  F2FP.PACK_AB R18, R180, R179 ;  /* 0x000000b3b412723e */ /* 0x000fe200000000ff */
[----:B------:R-:W-:Y:S01]  /*160e0*/  FADD.FTZ R172, R172, R171 ;  /* 0x000000abacac7221 */ /* 0x000fe20000010000 */
[----:B-----5:R-:W-:Y:S03]  /*160f0*/  F2FP.PACK_AB R19, R194, R183 ;  /* 0x000000b7c213723e */ /* 0x020fe600000000ff */
        /* <DEDUP_REMOVED lines=31> */
[--C-:B------:R-:W-:Y:S03]  /*162f0*/  FFMA.FTZ R155, R29, c[0x0][0x2d0], -R176.reuse ;  /* 0x0000b4001d9b7a23 */ /* 0x100fe600000108b0 */
[--C-:B------:R-:W-:Y:S01]  /*16300*/  FFMA.FTZ R156, R26, c[0x0][0x2d0], -R175.reuse ;  /* 0x0000b4001a9c7a23 */ /* 0x100fe200000108af */
[C---:B------:R-:W-:Y:S01]  /*16310*/  HMMA.16816.F32 R52, R16.reuse, R158, R52 ;  /* 0x0000009e1034723c */ /* 0x040fe20000001834 */
[----:B------:R-:W4:Y:S03]  /*16320*/  MUFU.EX2 R153, R153 ;  /* 0x0000009900997308 */ /* 0x000f260000000800 */
        /* <DEDUP_REMOVED lines=10> */
[----:B------:R-:W5:Y:S01]  /*163d0*/  MUFU.EX2 R155, R155 ;  /* 0x0000009b009b7308 */ /* 0x000f620000000800 */
[----:B------:R-:W-:Y:S01]  /*163e0*/  LDSM.16.MT88.4 R32, [R164+0x1800] ;  /* 0x00180000a420783b */ /* 0x000fe20000004200 */
[--C-:B------:R-:W-:Y:S01]  /*163f0*/  FFMA.FTZ R162, R36, c[0x0][0x2d0], -R176.reuse ;  /* 0x0000b40024a27a23 */ /* 0x100fe200000108b0 */
[C---:B---3--:R-:W-:Y:S04]  /*16400*/  HMMA.16816.F32 R64, R16.reuse, R132, R64 ;  /* 0x000000841040723c */ /* 0x048fe80000001840 */
[----:B------:R-:W-:Y:S03]  /*16410*/  FFMA.FTZ R176, R37, c[0x0][0x2d0], -R176 ;  /* 0x0000b40025b07a23 */ /* 0x000fe600000108b0 */
[----:B------:R-:W-:Y:S01]  /*16420*/  MUFU.EX2 R156, R156 ;  /* 0x0000009c009c7308 */ /* 0x000fe20000000800 */
[C---:B------:R-:W-:Y:S01]  /*16430*/  HMMA.16816.F32 R68, R16.reuse, R134, R68 ;  /* 0x000000861044723c */ /* 0x040fe20000001844 */
[----:B------:R-:W3:Y:S07]  /*16440*/  LDSM.16.MT88.4 R132, [R165+0x4800] ;  /* 0x00480000a584783b */ /* 0x000eee0000004200 */
[C---:B--2---:R-:W-:Y:S01]  /*16450*/  HMMA.16816.F32 R72, R16.reuse, R20, R72 ;  /* 0x000000141048723c */ /* 0x044fe20000001848 */
[----:B------:R-:W2:Y:S07]  /*16460*/  MUFU.EX2 R157, R157 ;  /* 0x0000009d009d7308 */ /* 0x000eae0000000800 */
[C---:B------:R-:W-:Y:S01]  /*16470*/  HMMA.16816.F32 R76, R16.reuse, R22, R76 ;  /* 0x00000016104c723c */ /* 0x040fe2000000184c */
[----:B------:R-:W2:Y:S02]  /*16480*/  LDSM.16.MT88.4 R20, [R166+0x1000] ;  /* 0x00100000a614783b */ /* 0x000ea40000004200 */
[----:B------:R-:W-:Y:S05]  /*16490*/  MUFU.EX2 R158, R158 ;  /* 0x0000009e009e7308 */ /* 0x000fea0000000800 */
[C---:B------:R-:W-:Y:S05]  /*164a0*/  HMMA.16816.F32 R80, R16.reuse, R128, R80 ;  /* 0x000000801050723c */ /* 0x040fea0000001850 */
[----:B------:R-:W2:Y:S03]  /*164b0*/  MUFU.EX2 R159, R159 ;  /* 0x0000009f009f7308 */ /* 0x000ea60000000800 */
[C---:B------:R-:W-:Y:S01]  /*164c0*/  HMMA.16816.F32 R84, R16.reuse, R130, R84 ;  /* 0x000000821054723c */ /* 0x040fe20000001854 */
[----:B------:R-:W2:Y:S06]  /*164d0*/  LDSM.16.MT88.4 R128, [R165+0x1000] ;  /* 0x00100000a580783b */ /* 0x000eac0000004200 */
[----:B------:R-:W-:Y:S01]  /*164e0*/  MUFU.EX2 R160, R160 ;  /* 0x000000a000a07308 */ /* 0x000fe20000000800 */
[C---:B-1----:R-:W-:Y:S08]  /*164f0*/  HMMA.16816.F32 R88, R16.reuse, R144, R88 ;  /* 0x000000901058723c */ /* 0x042ff00000001858 */
[C---:B------:R-:W-:Y:S01]  /*16500*/  HMMA.16816.F32 R92, R16.reuse, R146, R92 ;  /* 0x00000092105c723c */ /* 0x040fe2000000185c */
[----:B------:R-:W-:Y:S01]  /*16510*/  LDSM.16.MT88.4 R144, [R9+0x3000] ;  /* 0x003000000990783b */ /* 0x000fe20000004200 */
[----:B------:R-:W1:Y:S06]  /*16520*/  MUFU.EX2 R161, R161 ;  /* 0x000000a100a17308 */ /* 0x000e6c0000000800 */
[C---:B---3--:R-:W-:Y:S04]  /*16530*/  HMMA.16816.F32 R96, R16.reuse, R132, R96 ;  /* 0x000000841060723c */ /* 0x048fe80000001860 */
[----:B------:R-:W-:Y:S04]  /*16540*/  MUFU.EX2 R162, R162 ;  /* 0x000000a200a27308 */ /* 0x000fe80000000800 */
[----:B------:R-:W-:Y:S01]  /*16550*/  HMMA.16816.F32 R100, R16, R134, R100 ;  /* 0x000000861064723c */ /* 0x000fe20000001864 */
[----:B------:R-:W3:Y:S05]  /*16560*/  LDSM.16.MT88.4 R132, [R166+0x3000] ;  /* 0x00300000a684783b */ /* 0x000eea0000004200 */
[----:B------:R-:W1:Y:S01]  /*16570*/  MUFU.EX2 R163, R176 ;  /* 0x000000b000a37308 */ /* 0x000e620000000800 */
[----:B----4-:R-:W-:Y:S01]  /*16580*/  F2FP.PACK_AB R16, R153, R152 ;  /* 0x000000989910723e */ /* 0x010fe200000000ff */
[----:B------:R-:W-:Y:S01]  /*16590*/  FADD.FTZ R152, R152, R179 ;  /* 0x000000b398987221 */ /* 0x000fe20000010000 */
[----:B-----5:R-:W-:Y:S03]  /*165a0*/  F2FP.PACK_AB R18, R155, R154 ;  /* 0x0000009a9b12723e */ /* 0x020fe600000000ff */
[----:B--2---:R-:W-:Y:S01]  /*165b0*/  F2FP.PACK_AB R17, R157, R156 ;  /* 0x0000009c9d11723e */ /* 0x004fe200000000ff */
[----:B------:R-:W-:Y:S01]  /*165c0*/  FADD.FTZ R156, R156, R183 ;  /* 0x000000b79c9c7221 */ /* 0x000fe20000010000 */
[----:B------:R-:W-:Y:S01]  /*165d0*/  F2FP.PACK_AB R19, R159, R158 ;  /* 0x0000009e9f13723e */ /* 0x000fe200000000ff */
[----:B------:R-:W-:Y:S02]  /*165e0*/  FADD.FTZ R153, R153, R152 ;  /* 0x0000009899997221 */ /* 0x000fe40000010000 */
[----:B------:R-:W-:Y:S02]  /*165f0*/  FADD.FTZ R157, R157, R156 ;  /* 0x0000009c9d9d7221 */ /* 0x000fe40000010000 */
[----:B------:R-:W-:Y:S02]  /*16600*/  FADD.FTZ R154, R154, R153 ;  /* 0x000000999a9a7221 */ /* 0x000fe40000010000 */
[C---:B------:R-:W-:Y:S03]  /*16610*/  HMMA.16816.F32 R4, R16.reuse, R20, R4 ;  /* 0x000000141004723c */ /* 0x040fe60000001804 */
[----:B------:R-:W-:Y:S02]  /*16620*/  FADD.FTZ R158, R158, R157 ;  /* 0x0000009d9e9e7221 */ /* 0x000fe40000010000 */
[----:B------:R-:W-:Y:S02]  /*16630*/  FADD.FTZ R155, R155, R154 ;  /* 0x0000009a9b9b7221 */ /* 0x000fe40000010000 */
[----:B------:R-:W-:Y:S01]  /*16640*/  FADD.FTZ R158, R159, R158 ;  /* 0x0000009e9f9e7221 */ /* 0x000fe20000010000 */
        /* <DEDUP_REMOVED lines=9> */
[C---:B------:R-:W-:Y:S01]  /*166e0*/  HMMA.16816.F32 R124, R16.reuse, R130, R124 ;  /* 0x00000082107c723c */ /* 0x040fe2000000187c */
[----:B------:R-:W1:Y:S07]  /*166f0*/  LDSM.16.MT88.4 R128, [R9+0x5000] ;  /* 0x005000000980783b */ /* 0x000e6e0000004200 */
[C---:B---3--:R-:W-:Y:S07]  /*16700*/  HMMA.16816.F32 R40, R16.reuse, R132, R40 ;  /* 0x000000841028723c */ /* 0x048fee0000001828 */
[--C-:B------:R-:W-:Y:S01]  /*16710*/  FFMA.FTZ R132, R38, c[0x0][0x2d0], -R175.reuse ;  /* 0x0000b40026847a23 */ /* 0x100fe200000108af */
[C---:B------:R-:W-:Y:S03]  /*16720*/  HMMA.16816.F32 R44, R16.reuse, R134, R44 ;  /* 0x00000086102c723c */ /* 0x040fe6000000182c */
[----:B------:R-:W-:Y:S01]  /*16730*/  MUFU.EX2 R176, R132 ;  /* 0x0000008400b07308 */ /* 0x000fe20000000800 */
[----:B------:R-:W-:Y:S02]  /*16740*/  FFMA.FTZ R175, R39, c[0x0][0x2d0], -R175 ;  /* 0x0000b40027af7a23 */ /* 0x000fe400000108af */
[----:B------:R-:W-:Y:S02]  /*16750*/  LDSM.16.MT88.4 R36, [R166+0x3800] ;  /* 0x00380000a624783b */ /* 0x000fe40000004200 */
[C---:B------:R-:W-:Y:S05]  /*16760*/  HMMA.16816.F32 R48, R16.reuse, R144, R48 ;  /* 0x000000901030723c */ /* 0x040fea0000001830 */
[----:B------:R-:W3:Y:S03]  /*16770*/  MUFU.EX2 R175, R175 ;  /* 0x000000af00af7308 */ /* 0x000ee60000000800 */
        /* <DEDUP_REMOVED lines=8> */
[C---:B-----5:R-:W-:Y:S08]  /*16800*/  HMMA.16816.F32 R72, R16.reuse, R28, R72 ;  /* 0x0000001c1048723c */ /* 0x060ff00000001848 */
        /* <DEDUP_REMOVED lines=8> */
[C---:B----4-:R-:W-:Y:S08]  /*16890*/  HMMA.16816.F32 R96, R16.reuse, R24, R96 ;  /* 0x000000181060723c */ /* 0x050ff00000001860 */
[----:B------:R-:W-:Y:S01]  /*168a0*/  HMMA.16816.F32 R100, R16, R26, R100 ;  /* 0x0000001a1064723c */ /* 0x000fe20000001864 */
[----:B------:R-:W4:Y:S06]  /*168b0*/  LDSM.16.MT88.4 R24, [R165+0x3800] ;  /* 0x00380000a518783b */ /* 0x000f2c0000004200 */
[----:B------:R-:W-:Y:S01]  /*168c0*/  F2FP.PACK_AB R16, R161, R160 ;  /* 0x000000a0a110723e */ /* 0x000fe200000000ff */
[----:B------:R-:W-:Y:S01]  /*168d0*/  FADD.FTZ R160, R160, R155 ;  /* 0x0000009ba0a07221 */ /* 0x000fe20000010000 */
[----:B------:R-:W-:Y:S03]  /*168e0*/  F2FP.PACK_AB R18, R163, R162 ;  /* 0x000000a2a312723e */ /* 0x000fe600000000ff */
[C---:B------:R-:W-:Y:S01]  /*168f0*/  F2FP.PACK_AB R17, R232.reuse, R231 ;  /* 0x000000e7e811723e */ /* 0x040fe200000000ff */
[----:B------:R-:W-:Y:S01]  /*16900*/  FADD.FTZ R231, R231, R158 ;  /* 0x0000009ee7e77221 */ /* 0x000fe20000010000 */
[----:B---3--:R-:W-:Y:S01]  /*16910*/  F2FP.PACK_AB R19, R175, R176 ;  /* 0x000000b0af13723e */ /* 0x008fe200000000ff */
[----:B------:R-:W-:Y:S02]  /*16920*/  FADD.FTZ R161, R161, R160 ;  /* 0x000000a0a1a17221 */ /* 0x000fe40000010000 */
[----:B------:R-:W-:Y:S02]  /*16930*/  FADD.FTZ R231, R232, R231 ;  /* 0x000000e7e8e77221 */ /* 0x000fe40000010000 */
[----:B------:R-:W-:Y:S02]  /*16940*/  FADD.FTZ R162, R162, R161 ;  /* 0x000000a1a2a27221 */ /* 0x000fe40000010000 */
[C---:B-1----:R-:W-:Y:S01]  /*16950*/  HMMA.16816.F32 R132, R16.reuse, R128, R4 ;  /* 0x000000801084723c */ /* 0x042fe20000001804 */
[----:B------:R-:W1:Y:S02]  /*16960*/  LDSM.16.MT88.4 R4, [R166+0x5800] ;  /* 0x00580000a604783b */ /* 0x000e640000004200 */
[----:B------:R-:W-:Y:S02]  /*16970*/  FADD.FTZ R176, R176, R231 ;  /* 0x000000e7b0b07221 */ /* 0x000fe40000010000 */
[----:B------:R-:W-:Y:S02]  /*16980*/  FADD.FTZ R227, R163, R162 ;  /* 0x000000a2a3e37221 */ /* 0x000fe40000010000 */
[----:B------:R-:W-:Y:S01]  /*16990*/  FADD.FTZ R230, R175, R176 ;  /* 0x000000b0afe67221 */ /* 0x000fe20000010000 */
[C---:B------:R-:W-:Y:S01]  /*169a0*/  HMMA.16816.F32 R128, R16.reuse, R130, R12 ;  /* 0x000000821080723c */ /* 0x040fe2000000180c */
[----:B------:R-:W3:Y:S07]  /*169b0*/  LDSM.16.MT88.4 R12, [R9+0x5800] ;  /* 0x00580000090c783b */ /* 0x000eee0000004200 */
        /* <DEDUP_REMOVED lines=13> */
[C---:B----4-:R-:W-:Y:S07]  /*16a90*/  HMMA.16816.F32 R64, R16.reuse, R24, R64 ;  /* 0x000000181040723c */ /* 0x050fee0000001840 */
        /* <DEDUP_REMOVED lines=8> */
[----:B------:R-:W-:Y:S01]  /*16b20*/  @P0 MOV R8, c[0x0][0x1e0] ;  /* 0x0000780000080a02 */ /* 0x000fe20000000f00 */
[C---:B---3--:R-:W-:Y:S04]  /*16b30*/  HMMA.16816.F32 R80, R16.reuse, R12, R80 ;  /* 0x0000000c1050723c */ /* 0x048fe80000001850 */
[----:B------:R-:W-:Y:S03]  /*16b40*/  @P0 IMAD R3, R3, c[0x0][0x1e0], RZ ;  /* 0x0000780003030a24 */ /* 0x000fe600078e02ff */
[----:B------:R-:W-:Y:S01]  /*16b50*/  @P0 MOV R12, c[0x0][0x1e4] ;  /* 0x00007900000c0a02 */ /* 0x000fe20000000f00 */
[C---:B------:R-:W-:Y:S01]  /*16b60*/  @P0 IMAD R3, R24.reuse, c[0x0][0x1e4], R3 ;  /* 0x0000790018030a24 */ /* 0x040fe200078e0203 */
[C---:B------:R-:W-:Y:S03]  /*16b70*/  HMMA.16816.F32 R84, R16.reuse, R14, R84 ;  /* 0x0000000e1054723c */ /* 0x040fe60000001854 */
[----:B------:R-:W-:Y:S05]  /*16b80*/  @P0 IMAD.WIDE.U32 R24, R24, c[0x0][0x1e0], RZ ;  /* 0x0000780018180a25 */ /* 0x000fea00078e00ff */
[----:B------:R-:W-:Y:S01]  /*16b90*/  @P0 IADD3 R9, R25, R3, RZ ;  /* 0x0000000319090210 */ /* 0x000fe20007ffe0ff */
[C---:B--2---:R-:W-:Y:S03]  /*16ba0*/  HMMA.16816.F32 R88, R16.reuse, R20, R88 ;  /* 0x000000141058723c */ /* 0x044fe60000001858 */
[C---:B------:R-:W-:Y:S02]  /*16bb0*/  @P0 SHF.L.U32 R3, R24.reuse, 0x6, RZ ;  /* 0x0000000618030819 */ /* 0x040fe400000006ff */
[----:B------:R-:W-:Y:S02]  /*16bc0*/  @P0 SHF.L.U64.HI R9, R24, 0x6, R9 ;  /* 0x0000000618090819 */ /* 0x000fe40000010209 */
[C---:B------:R-:W-:Y:S01]  /*16bd0*/  @P0 LEA R13, P1, R8.reuse, R3, 0x5 ;  /* 0x00000003080d0211 */ /* 0x040fe200078228ff */
[C---:B------:R-:W-:Y:S04]  /*16be0*/  HMMA.16816.F32 R92, R16.reuse, R22, R92 ;  /* 0x00000016105c723c */ /* 0x040fe8000000185c */
[----:B------:R-:W-:Y:S02]  /*16bf0*/  @P0 LEA.HI.X R15, R8, R9, R12, 0x5, P1 ;  /* 0x00000009080f0211 */ /* 0x000fe400008f2c0c */
[----:B------:R-:W-:Y:S02]  /*16c00*/  P2R R12, PR, RZ, 0x4 ;  /* 0x00000004ff0c7803 */ /* 0x000fe40000000000 */
[----:B------:R-:W-:Y:S01]  /*16c10*/  @P0 IADD3 R13, P5, R13, R228, RZ ;  /* 0x000000e40d0d0210 */ /* 0x000fe20007fbe0ff */
[C---:B-1----:R-:W-:Y:S03]  /*16c20*/  HMMA.16816.F32 R96, R16.reuse, R4, R96 ;  /* 0x000000041060723c */ /* 0x042fe60000001860 */
[----:B------:R-:W-:Y:S02]  /*16c30*/  @P0 IADD3.X R20, R15, R222, RZ, P5, !PT ;  /* 0x000000de0f140210 */ /* 0x000fe40002ffe4ff */
[----:B------:R-:W-:Y:S02]  /*16c40*/  ISETP.NE.AND P5, PT, R12, RZ, PT ;  /* 0x000000ff0c00720c */ /* 0x000fe40003fa5270 */
[----:B------:R-:W-:Y:S01]  /*16c50*/  @P0 IADD3 R3, P1, R3, R228, RZ ;  /* 0x000000e403030210 */ /* 0x000fe20007f3e0ff */
[----:B------:R-:W-:Y:S03]  /*16c60*/  HMMA.16816.F32 R100, R16, R6, R100 ;  /* 0x000000061064723c */ /* 0x000fe60000001864 */
[----:B------:R-:W-:Y:S02]  /*16c70*/  @P0 ISETP.GE.AND P2, PT, R207, c[0x0][0x1d4], PT ;  /* 0x00007500cf000a0c */ /* 0x000fe40003f46270 */
[----:B------:R-:W-:Y:S02]  /*16c80*/  SEL R226, R226, RZ, !P5 ;  /* 0x000000ffe2e27207 */ /* 0x000fe40006800000 */
[----:B------:R-:W-:Y:S02]  /*16c90*/  @P0 LEA R24, P6, R3, c[0x0][0x1c8], 0x1 ;  /* 0x0000720003180a11 */ /* 0x000fe400078c08ff */
[----:B------:R-:W-:Y:S02]  /*16ca0*/  @P0 IADD3.X R14, R9, R222, RZ, P1, !PT ;  /* 0x000000de090e0210 */ /* 0x000fe40000ffe4ff */
[----:B------:R-:W-:Y:S02]  /*16cb0*/  @P0 ISETP.GE.AND P1, PT, R206, c[0x0][0x1d4], PT ;  /* 0x00007500ce000a0c */ /* 0x000fe40003f26270 */
[----:B------:R-:W-:Y:S01]  /*16cc0*/  @P0 LEA.HI.X R25, R3, c[0x0][0x1cc], R14, 0x1, P6 ;  /* 0x0000730003190a11 */ /* 0x000fe200030f0c0e */
[----:B------:R-:W-:Y:S01]  /*16cd0*/  @P0 IMAD R3, R226, 0x6000, R11 ;  /* 0x00006000e2030824 */ /* 0x000fe200078e020b */
[C---:B------:R-:W-:Y:S04]  /*16ce0*/  @P0 LEA R8, P4, R13.reuse, c[0x0][0x1c8], 0x1 ;  /* 0x000072000d080a11 */ /* 0x040fe800078808ff */
[----:B------:R-:W-:Y:S01]  /*16cf0*/  @!PT LDS RZ, [RZ] ;  /* 0x00000000fffff984 */ /* 0x000fe20000000800 */
[----:B------:R-:W-:Y:S01]  /*16d00*/  @!PT LDS RZ, [RZ] ;  /* 0x00000000fffff984 */ /* 0x000fe20000000800 */
[----:B------:R-:W-:Y:S01]  /*16d10*/  @!PT LDS RZ, [RZ] ;  /* 0x00000000fffff984 */ /* 0x000fe20000000800 */
[----:B------:R1:W-:Y:S01]  /*16d20*/  @P0 LDGSTS.E.BYPASS.LTC128B.128 [R3], [R24.64], !P3 ;  /* 0x0000000018030fae */ /* 0x0003e2000d901d48 */
[----:B------:R-:W-:Y:S07]  /*16d30*/  @P0 LEA.HI.X R9, R13, c[0x0][0x1cc], R20, 0x1, P4 ;  /* 0x000073000d090a11 */ /* 0x000fee00020f0c14 */
        /* <DEDUP_REMOVED lines=14> */
.L_x_4803:
[----:B------:R-:W-:Y:S02]  /*16e20*/  MOV R5, 0x1f ;  /* 0x0000001f00057802 */ /* 0x000fe40000000f00 */
[----:B------:R-:W-:Y:S01]  /*16e30*/  MOV R4, 0xffffffff ;  /* 0xffffffff00047802 */ /* 0x000fe20000000f00 */
[----:B------:R-:W-:Y:S05]  /*16e40*/  BRA.DIV ~URZ, `(.L_x_4805) ;  /* 0x000052727f007947 */ /* 0x000fea000b800000 */
[----:B-1----:R1:W2:Y:S02]  /*16e50*/  SHFL.BFLY PT, R7, R227, 0x2, 0x1f ;  /* 0x0c401f00e3077f89 */ /* 0x0022a400000e0000 */
.L_x_4878:
[----:B--2---:R-:W-:Y:S01]  /*16e60*/  FADD.FTZ R8, R7, R227 ;  /* 0x000000e307087221 */ /* 0x004fe20000010000 */
[----:B------:R-:W-:Y:S05]  /*16e70*/  BRA.DIV ~URZ, `(.L_x_4806) ;  /* 0x000052927f007947 */ /* 0x000fea000b800000 */
[----:B------:R-:W2:Y:S04]  /*16e80*/  SHFL.BFLY PT, R5, R230, 0x2, 0x1f ;  /* 0x0c401f00e6057f89 */ /* 0x000ea800000e0000 */
[----:B------:R-:W3:Y:S01]  /*16e90*/  SHFL.BFLY PT, R3, R8, 0x1, 0x1f ;  /* 0x0c201f0008037f89 */ /* 0x000ee200000e0000 */
[----:B--2---:R-:W-:-:S02]  /*16ea0*/  FADD.FTZ R12, R5, R230 ;  /* 0x000000e6050c7221 */ /* 0x004fc40000010000 */
[----:B---3--:R-:W-:-:S03]  /*16eb0*/  FADD.FTZ R3, R8, R3 ;  /* 0x0000000308037221 */ /* 0x008fc60000010000 */
[----:B------:R2:W3:Y:S04]  /*16ec0*/  SHFL.BFLY PT, R7, R12, 0x1, 0x1f ;  /* 0x0c201f000c077f89 */ /* 0x0004e800000e0000 */
.L_x_4879:
[----:B------:R-:W-:Y:S01]  /*16ed0*/  FSETP.NE.FTZ.AND P1, PT, R3, RZ, PT ;  /* 0x000000ff0300720b */ /* 0x000fe20003f35000 */
[----:B--23--:R-:W-:Y:S01]  /*16ee0*/  FADD.FTZ R12, R7, R12 ;  /* 0x0000000c070c7221 */ /* 0x00cfe20000010000 */
[----:B------:R-:W-:Y:S02]  /*16ef0*/  MOV R13, RZ ;  /* 0x000000ff000d7202 */ /* 0x000fe40000000f00 */
[----:B------:R-:W-:Y:S02]  /*16f00*/  MOV R8, RZ ;  /* 0x000000ff00087202 */ /* 0x000fe40000000f00 */
[----:B------:R-:W-:Y:S02]  /*16f10*/  FSETP.NE.FTZ.AND P0, PT, R12, RZ, PT ;  /* 0x000000ff0c00720b */ /* 0x000fe40003f15000 */
[----:B------:R-:W-:Y:S02]  /*16f20*/  MOV R9, 0xff800000 ;  /* 0xff80000000097802 */ /* 0x000fe40000000f00 */
[----:B------:R-:W-:-:S03]  /*16f30*/  MOV R16, 0xff800000 ;  /* 0xff80000000107802 */ /* 0x000fc60000000f00 */
[----:B------:R-:W2:Y:S01]  /*16f40*/  @P1 MUFU.LG2 R4, R3 ;  /* 0x0000000300041308 */ /* 0x000ea20000000c00 */
[----:B------:R-:W-:-:S05]  /*16f50*/  @P1 MOV R5, 0x3f317218 ;  /* 0x3f31721800051802 */ /* 0x000fca0000000f00 */
[----:B------:R-:W-:Y:S02]  /*16f60*/  @P1 FMUL.FTZ R5, R5, c[0x0][0x2d0] ;  /* 0x0000b40005051a20 */ /* 0x000fe40000410000 */
[----:B------:R-:W3:Y:S08]  /*16f70*/  @P1 MUFU.RCP R13, R3 ;  /* 0x00000003000d1308 */ /* 0x000ef00000001000 */
[----:B------:R-:W-:Y:S01]  /*16f80*/  @P0 MUFU.RCP R8, R12 ;  /* 0x0000000c00080308 */ /* 0x000fe20000001000 */
[----:B--2---:R-:W-:-:S04]  /*16f90*/  @P1 FMUL.FTZ R7, R4, 0.69314718246459960938 ;  /* 0x3f31721804071820 */ /* 0x004fc80000410000 */
[----:B------:R-:W-:-:S03]  /*16fa0*/  @P1 FFMA.FTZ R9, R5, R2, R7 ;  /* 0x0000000205091223 */ /* 0x000fc60000010007 */
[----:B------:R-:W2:Y:S01]  /*16fb0*/  @P0 MUFU.LG2 R12, R12 ;  /* 0x0000000c000c0308 */ /* 0x000ea20000000c00 */
[C---:B---3--:R-:W-:Y:S02]  /*16fc0*/  FMUL.FTZ R132, R13.reuse, R132 ;  /* 0x000000840d847220 */ /* 0x048fe40000410000 */
        /* <DEDUP_REMOVED lines=46> */
[----:B------:R-:W-:Y:S01]  /*172b0*/  FMUL.FTZ R101, R13, R101 ;  /* 0x000000650d657220 */ /* 0x000fe20000410000 */
[----:B------:R-:W-:Y:S01]  /*172c0*/  @P0 MOV R13, 0x3f317218 ;  /* 0x3f317218000d0802 */ /* 0x000fe20000000f00 */
[----:B--2---:R-:W-:Y:S01]  /*172d0*/  @P0 FMUL.FTZ R17, R12, 0.69314718246459960938 ;  /* 0x3f3172180c110820 */ /* 0x004fe20000410000 */
[----:B------:R-:W-:Y:S01]  /*172e0*/  MOV R12, 0x1 ;  /* 0x00000001000c7802 */ /* 0x000fe20000000f00 */
[----:B------:R-:W-:-:S02]  /*172f0*/  FMUL.FTZ R134, R8, R134 ;  /* 0x0000008608867220 */ /* 0x000fc40000410000 */
[----:B------:R-:W-:Y:S02]  /*17300*/  @P0 FMUL.FTZ R13, R13, c[0x0][0x2d0] ;  /* 0x0000b4000d0d0a20 */ /* 0x000fe40000410000 */
[----:B------:R-:W-:Y:S02]  /*17310*/  FMUL.FTZ R135, R8, R135 ;  /* 0x0000008708877220 */ /* 0x000fe40000410000 */
[----:B------:R-:W-:Y:S01]  /*17320*/  @P0 FFMA.FTZ R16, R13, R0, R17 ;  /* 0x000000000d100223 */ /* 0x000fe20000010011 */
[----:B------:R-:W-:Y:S01]  /*17330*/  PRMT R0, R12, 0x7610, R0 ;  /* 0x000076100c007816 */ /* 0x000fe20000000000 */
        /* <DEDUP_REMOVED lines=46> */
.L_x_4738:
        /* <DEDUP_REMOVED lines=16> */
.L_x_4808:
[----:B------:R-:W-:Y:S05]  /*17720*/  BSYNC B0 ;  /* 0x0000000000007941 */ /* 0x000fea0003800000 */
.L_x_4807:
        /* <DEDUP_REMOVED lines=8> */
[----:B------:R-:W-:Y:S01]  /*177b0*/  IMAD.MOV.U32 R26, RZ, RZ, 0x40 ;  /* 0x00000040ff1a7424 */ /* 0x000fe200078e00ff */
        /* <DEDUP_REMOVED lines=20> */
[----:B------:R-:W-:Y:S02]  /*17900*/  R2P PR, R12, 0x6 ;  /* 0x000000060c007804 */ /* 0x000fe40000000000 */
[----:B------:R-:W-:Y:S02]  /*17910*/  LOP3.LUT R18, R13, R18, RZ, 0xfc, !PT ;  /* 0x000000120d127212 */ /* 0x000fe400078efcff */
[----:B------:R-:W-:Y:S02]  /*17920*/  F2FP.PACK_AB R17, R135, R134 ;  /* 0x000000868711723e */ /* 0x000fe400000000ff */
[----:B------:R-:W-:Y:S01]  /*17930*/  F2FP.PACK_AB R12, R131, R130 ;  /* 0x00000082830c723e */ /* 0x000fe200000000ff */
[----:B------:R-:W-:Y:S01]  /*17940*/  IMAD.IADD R18, R19, 0x1, R18 ;  /* 0x0000000113127824 */ /* 0x000fe200078e0212 */
[----:B------:R-:W-:Y:S01]  /*17950*/  SEL R26, R26, 0xffffffc0, !P2 ;  /* 0xffffffc01a1a7807 */ /* 0x000fe20005000000 */
[----:B------:R-:W-:Y:S01]  /*17960*/  IMAD.MOV.U32 R19, RZ, RZ, 0x20 ;  /* 0x00000020ff137424 */ /* 0x000fe200078e00ff */
[----:B------:R-:W-:Y:S01]  /*17970*/  F2FP.PACK_AB R27, R115, R114 ;  /* 0x00000072731b723e */ /* 0x000fe200000000ff */
[----:B------:R-:W-:Y:S01]  /*17980*/  IMAD.SHL.U32 R24, R18, 0x2, RZ ;  /* 0x0000000212187824 */ /* 0x000fe200078e00ff */
[----:B------:R-:W-:-:S02]  /*17990*/  F2FP.PACK_AB R18, R109, R108 ;  /* 0x0000006c6d12723e */ /* 0x000fc400000000ff */
[----:B------:R-:W-:Y:S02]  /*179a0*/  SEL R19, R19, 0xffffffe0, !P1 ;  /* 0xffffffe013137807 */ /* 0x000fe40004800000 */
[C---:B------:R-:W-:Y:S01]  /*179b0*/  IADD3 R13, R24.reuse, 0x80, RZ ;  /* 0x00000080180d7810 */ /* 0x040fe20007ffe0ff */
[----:B------:R2:W-:Y:S01]  /*179c0*/  STS [R24+0x80], R23 ;  /* 0x0000801718007388 */ /* 0x0005e20000000800 */
[C---:B------:R-:W-:Y:S02]  /*179d0*/  IADD3 R21, R24.reuse, 0x70, RZ ;  /* 0x0000007018157810 */ /* 0x040fe40007ffe0ff */
[----:B------:R-:W-:Y:S01]  /*179e0*/  @P0 IADD3 R21, R13, 0x10, RZ ;  /* 0x000000100d150810 */ /* 0x000fe20007ffe0ff */
[----:B------:R-:W-:Y:S01]  /*179f0*/  IMAD.IADD R13, R24, 0x1, R19 ;  /* 0x00000001180d7824 */ /* 0x000fe200078e0213 */
[----:B------:R3:W-:Y:S01]  /*17a00*/  STS [R24+0x480], R17 ;  /* 0x0004801118007388 */ /* 0x0007e20000000800 */
[----:B------:R-:W-:Y:S02]  /*17a10*/  F2FP.PACK_AB R29, R117, R116 ;  /* 0x00000074751d723e */ /* 0x000fe400000000ff */
[----:B------:R-:W-:Y:S01]  /*17a20*/  IMAD.IADD R19, R19, 0x1, R21 ;  /* 0x0000000113137824 */ /* 0x000fe200078e0215 */
        /* <DEDUP_REMOVED lines=11> */
[----:B------:R-:W-:Y:S01]  /*17ae0*/  ISETP.NE.AND.EX P1, PT, RZ, c[0x0][0x50c], PT, P0 ;  /* 0x00014300ff007a0c */ /* 0x000fe20003f25300 */
[----:B------:R1:W-:Y:S01]  /*17af0*/  STS [R19], R18 ;  /* 0x0000001213007388 */ /* 0x0003e20000000800 */
[----:B--2---:R-:W-:Y:S02]  /*17b00*/  F2FP.PACK_AB R23, R123, R122 ;  /* 0x0000007a7b17723e */ /* 0x004fe400000000ff */
[----:B------:R-:W-:Y:S01]  /*17b10*/  ISETP.NE.AND.EX P2, PT, RZ, c[0x0][0x504], PT, P2 ;  /* 0x00014100ff007a0c */ /* 0x000fe20003f45320 */
[----:B------:R2:W-:Y:S01]  /*17b20*/  STS [R19+0x400], R22 ;  /* 0x0004001613007388 */ /* 0x0005e20000000800 */
[--C-:B---3--:R-:W-:Y:S02]  /*17b30*/  IMAD.IADD R17, R19, 0x1, R26.reuse ;  /* 0x0000000113117824 */ /* 0x108fe400078e021a */
[----:B----4-:R-:W-:Y:S02]  /*17b40*/  IMAD.IADD R12, R24, 0x1, R26 ;  /* 0x00000001180c7824 */ /* 0x010fe400078e021a */
[----:B-1----:R-:W-:-:S03]  /*17b50*/  IMAD.IADD R20, R26, 0x1, R21 ;  /* 0x000000011a147824 */ /* 0x002fc600078e0215 */
        /* <DEDUP_REMOVED lines=39> */
[----:B------:R1:W-:Y:S01]  /*17dd0*/  STS [R18+0x4080], R31 ;  /* 0x0040801f12007388 */ /* 0x0003e20000000800 */
[----:B---3--:R-:W-:-:S03]  /*17de0*/  F2FP.PACK_AB R22, R69, R68 ;  /* 0x000000444516723e */ /* 0x008fc600000000ff */
[----:B------:R-:W-:Y:S01]  /*17df0*/  STS [R18+0x4480], R33 ;  /* 0x0044802112007388 */ /* 0x000fe20000000800 */
[----:B----4-:R-:W-:-:S03]  /*17e00*/  F2FP.PACK_AB R26, R71, R70 ;  /* 0x00000046471a723e */ /* 0x010fc600000000ff */
[----:B------:R3:W-:Y:S01]  /*17e10*/  STS [R17+0x4000], R22 ;  /* 0x0040001611007388 */ /* 0x0007e20000000800 */
[----:B------:R-:W-:-:S03]  /*17e20*/  F2FP.PACK_AB R23, R73, R72 ;  /* 0x000000484917723e */ /* 0x000fc600000000ff */
[----:B------:R-:W-:Y:S01]  /*17e30*/  STS [R17+0x4400], R26 ;  /* 0x0044001a11007388 */ /* 0x000fe20000000800 */
[----:B--2---:R-:W-:-:S03]  /*17e40*/  F2FP.PACK_AB R25, R75, R74 ;  /* 0x0000004a4b19723e */ /* 0x004fc600000000ff */
[----:B------:R2:W-:Y:S01]  /*17e50*/  STS [R24+0x8080], R23 ;  /* 0x0080801718007388 */ /* 0x0005e20000000800 */
[----:B------:R-:W-:-:S03]  /*17e60*/  F2FP.PACK_AB R27, R95, R94 ;  /* 0x0000005e5f1b723e */ /* 0x000fc600000000ff */
[----:B------:R4:W-:Y:S01]  /*17e70*/  STS [R24+0x8480], R25 ;  /* 0x0084801918007388 */ /* 0x0009e20000000800 */
[----:B------:R-:W-:-:S03]  /*17e80*/  F2FP.PACK_AB R29, R93, R92 ;  /* 0x0000005c5d1d723e */ /* 0x000fc600000000ff */
[----:B------:R-:W-:Y:S01]  /*17e90*/  STS [R21+0x8000], R28 ;  /* 0x0080001c15007388 */ /* 0x000fe20000000800 */
[----:B-1----:R-:W-:-:S03]  /*17ea0*/  F2FP.PACK_AB R31, R99, R98 ;  /* 0x00000062631f723e */ /* 0x002fc600000000ff */
[----:B------:R1:W-:Y:S04]  /*17eb0*/  STS [R21+0x8400], R30 ;  /* 0x0084001e15007388 */ /* 0x0003e80000000800 */
[----:B------:R1:W-:Y:S01]  /*17ec0*/  STS [R13+0x8080], R32 ;  /* 0x008080200d007388 */ /* 0x0003e20000000800 */
[----:B---3--:R-:W-:-:S03]  /*17ed0*/  F2FP.PACK_AB R22, R87, R86 ;  /* 0x000000565716723e */ /* 0x008fc600000000ff */
[----:B------:R3:W-:Y:S04]  /*17ee0*/  STS [R13+0x8480], R34 ;  /* 0x008480220d007388 */ /* 0x0007e80000000800 */
[----:B------:R3:W-:Y:S01]  /*17ef0*/  STS [R19+0x8400], R22 ;  /* 0x0084001613007388 */ /* 0x0007e20000000800 */
[----:B--2---:R-:W-:-:S03]  /*17f00*/  F2FP.PACK_AB R23, R89, R88 ;  /* 0x000000585917723e */ /* 0x004fc600000000ff */
[----:B------:R2:W-:Y:S01]  /*17f10*/  STS [R19+0x8000], R36 ;  /* 0x0080002413007388 */ /* 0x0005e20000000800 */
[----:B----4-:R-:W-:Y:S02]  /*17f20*/  F2FP.PACK_AB R25, R91, R90 ;  /* 0x0000005a5b19723e */ /* 0x010fe400000000ff */
[----:B------:R-:W-:Y:S01]  /*17f30*/  F2FP.PACK_AB R24, R101, R100 ;  /* 0x000000646518723e */ /* 0x000fe200000000ff */
[----:B------:R4:W-:Y:S04]  /*17f40*/  STS [R12+0x8080], R23 ;  /* 0x008080170c007388 */ /* 0x0009e80000000800 */
[----:B------:R4:W-:Y:S01]  /*17f50*/  STS [R12+0x8480], R25 ;  /* 0x008480190c007388 */ /* 0x0009e20000000800 */
[----:B-1----:R-:W-:-:S03]  /*17f60*/  F2FP.PACK_AB R21, R97, R96 ;  /* 0x000000606115723e */ /* 0x002fc600000000ff */
[----:B------:R-:W-:Y:S01]  /*17f70*/  STS [R20+0x8000], R29 ;  /* 0x0080001d14007388 */ /* 0x000fe20000000800 */
[----:B------:R-:W-:-:S03]  /*17f80*/  @P1 LEA R32, P0, R216, c[0x0][0x508], 0x2 ;  /* 0x00014200d8201a11 */ /* 0x000fc600078010ff */
[----:B------:R-:W-:Y:S01]  /*17f90*/  STS [R20+0x8400], R27 ;  /* 0x0084001b14007388 */ /* 0x000fe20000000800 */
[----:B---3--:R-:W-:-:S03]  /*17fa0*/  IMAD.MOV.U32 R13, RZ, RZ, RZ ;  /* 0x000000ffff0d7224 */ /* 0x008fc600078e00ff */
[----:B------:R1:W-:Y:S01]  /*17fb0*/  STS [R18+0x8080], R21 ;  /* 0x0080801512007388 */ /* 0x0003e20000000800 */
[----:B------:R-:W-:-:S03]  /*17fc0*/  F2FP.PACK_AB R22, R103, R102 ;  /* 0x000000666716723e */ /* 0x000fc600000000ff */
[----:B------:R3:W-:Y:S01]  /*17fd0*/  STS [R18+0x8480], R31 ;  /* 0x0084801f12007388 */ /* 0x0007e20000000800 */
[----:B--2---:R-:W-:-:S03]  /*17fe0*/  SHF.R.S32.HI R19, RZ, 0x1f, R216 ;  /* 0x0000001fff137819 */ /* 0x004fc600000114d8 */
[----:B------:R3:W-:Y:S01]  /*17ff0*/  STS [R17+0x8000], R24 ;  /* 0x0080001811007388 */ /* 0x0007e20000000800 */
[----:B----4-:R-:W-:Y:S01]  /*18000*/  IMAD.MOV.U32 R23, RZ, RZ, 0x4 ;  /* 0x00000004ff177424 */ /* 0x010fe200078e00ff */
[----:B------:R-:W-:Y:S02]  /*18010*/  @P1 LEA.HI.X R33, R216, c[0x0][0x50c], R19, 0x2, P0 ;  /* 0x00014300d8211a11 */ /* 0x000fe400000f1413 */
[----:B------:R3:W-:Y:S01]  /*18020*/  STS [R17+0x8400], R22 ;  /* 0x0084001611007388 */ /* 0x0007e20000000800 */
[----:B------:R-:W-:-:S03]  /*18030*/  IMAD.MOV.U32 R12, RZ, RZ, c[0x0][0x388] ;  /* 0x0000e200ff0c7624 */ /* 0x000fc600078e00ff */
[----:B------:R-:W-:Y:S01]  /*18040*/  BAR.SYNC.DEFER_BLOCKING 0x1, 0x100 ;  /* 0x0044000000007b1d */ /* 0x000fe20000010000 */
[----:B-1----:R-:W-:-:S05]  /*18050*/  IMAD.WIDE R20, R216, R23, c[0x0][0x500] ;  /* 0x00014000d8147625 */ /* 0x002fca00078e0217 */
        /* <DEDUP_REMOVED lines=9> */
.L_x_4811:
[----:B------:R-:W-:Y:S01]  /*180f0*/  IMAD.MOV.U32 R34, RZ, RZ, 0x368 ;  /* 0x00000368ff227424 */ /* 0x000fe200078e00ff */
[----:B------:R-:W-:Y:S01]  /*18100*/  ISETP.GT.AND P2, PT, R202, 0x1, PT ;  /* 0x00000001ca00780c */ /* 0x000fe20003f44270 */
[----:B---3--:R-:W-:Y:S01]  /*18110*/  IMAD.MOV.U32 R17, RZ, RZ, c[0x0][0x4e8] ;  /* 0x00013a00ff117624 */ /* 0x008fe200078e00ff */
[----:B------:R-:W-:Y:S01]  /*18120*/  ISETP.NE.U32.AND P0, PT, RZ, c[0x0][0x500], PT ;  /* 0x00014000ff007a0c */ /* 0x000fe20003f05070 */
[----:B-----5:R-:W-:Y:S01]  /*18130*/  IMAD R12, R12, c[0x0][0x4e8], RZ ;  /* 0x00013a000c0c7a24 */ /* 0x020fe200078e02ff */
[----:B------:R-:W-:-:S02]  /*18140*/  SEL R34, R34, 0x328, P2 ;  /* 0x0000032822227807 */ /* 0x000fc40001000000 */
[----:B------:R-:W-:Y:S02]  /*18150*/  ISETP.NE.AND.EX P0, PT, RZ, c[0x0][0x504], PT, P0 ;  /* 0x00014100ff007a0c */ /* 0x000fe40003f05300 */
[----:B------:R-:W1:Y:S01]  /*18160*/  LDC.64 R20, c[0x0][R34+0x170] ;  /* 0x00005c0022147b82 */ /* 0x000e620000000a00 */
[----:B------:R-:W-:Y:S01]  /*18170*/  ISETP.NE.AND P3, PT, R17, 0x1, PT ;  /* 0x000000011100780c */ /* 0x000fe20003f65270 */
[----:B------:R-:W-:Y:S01]  /*18180*/  IMAD.IADD R17, R214, 0x1, R201 ;  /* 0x00000001d6117824 */ /* 0x000fe200078e02c9 */
[----:B------:R-:W-:Y:S02]  /*18190*/  SEL R216, R216, RZ, !P0 ;  /* 0x000000ffd8d87207 */ /* 0x000fe40004000000 */
[----:B------:R-:W-:Y:S01]  /*181a0*/  SEL R18, R19, RZ, !P0 ;  /* 0x000000ff13127207 */ /* 0x000fe20004000000 */
[----:B------:R-:W-:Y:S01]  /*181b0*/  IMAD.MOV.U32 R24, RZ, RZ, R17 ;  /* 0x000000ffff187224 */ /* 0x000fe200078e0011 */
        /* <DEDUP_REMOVED lines=16> */
[----:B------:R-:W-:Y:S01]  /*182c0*/  IMAD.MOV R22, RZ, RZ, -R24 ;  /* 0x000000ffff167224 */ /* 0x000fe200078e0a18 */
[----:B------:R-:W-:Y:S01]  /*182d0*/  IADD3.X R19, R19, R20, R18, P1, P0 ;  /* 0x0000001413137210 */ /* 0x000fe20000fe0412 */
[----:B------:R-:W-:-:S04]  /*182e0*/  IMAD.WIDE.U32 R28, R28, R25, RZ ;  /* 0x000000191c1c7225 */ /* 0x000fc800078e00ff */
[----:B------:R-:W-:Y:S01]  /*182f0*/  IMAD R25, R22, c[0x0][0x4e8], R17 ;  /* 0x00013a0016197a24 */ /* 0x000fe200078e0211 */
[----:B------:R-:W-:Y:S01]  /*18300*/  IADD3 R28, P1, P0, R24, R23, R28 ;  /* 0x00000017181c7210 */ /* 0x000fe2000783e01c */
[----:B------:R-:W-:Y:S01]  /*18310*/  IMAD.IADD R20, R29, 0x1, R21 ;  /* 0x000000011d147824 */ /* 0x000fe200078e0215 */
[----:B------:R-:W-:Y:S01]  /*18320*/  SHF.R.S32.HI R22, RZ, 0x1f, R24 ;  /* 0x0000001fff167819 */ /* 0x000fe20000011418 */
        /* <DEDUP_REMOVED lines=30> */
[C---:B------:R-:W-:Y:S01]  /*18510*/  IMAD.WIDE.U32 R4, R13.reuse, c[0x0][0x3a0], RZ ;  /* 0x0000e8000d047a25 */ /* 0x040fe200078e00ff */
[----:B------:R-:W-:Y:S02]  /*18520*/  LOP3.LUT R2, R0, 0xfffffff8, RZ, 0xc0, !PT ;  /* 0xfffffff800027812 */ /* 0x000fe400078ec0ff */
[----:B------:R-:W-:Y:S01]  /*18530*/  SHF.R.S32.HI R0, RZ, 0x3, R0 ;  /* 0x00000003ff007819 */ /* 0x000fe20000011400 */
[----:B------:R-:W-:Y:S01]  /*18540*/  IMAD R13, R13, c[0x0][0x3a4], R18 ;  /* 0x0000e9000d0d7a24 */ /* 0x000fe200078e0212 */
[----:B------:R-:W-:Y:S01]  /*18550*/  IADD3 R3, -R2, R205, RZ ;  /* 0x000000cd02037210 */ /* 0x000fe20007ffe1ff */
[----:B------:R1:W4:Y:S03]  /*18560*/  LDS.128 R60, [R138+0x1080] ;  /* 0x001080008a3c7984 */ /* 0x0003260000000c00 */
[----:B------:R-:W-:Y:S01]  /*18570*/  IADD3 R5, R5, R13, RZ ;  /* 0x0000000d05057210 */ /* 0x000fe20007ffe0ff */
[----:B------:R1:W2:Y:S01]  /*18580*/  LDS.128 R56, [R138+0x2080] ;  /* 0x002080008a387984 */ /* 0x0002a20000000c00 */
[----:B------:R-:W-:-:S02]  /*18590*/  LEA R2, R3, R0, 0x5 ;  /* 0x0000000003027211 */ /* 0x000fc400078e28ff */
[----:B------:R-:W-:Y:S01]  /*185a0*/  SHF.R.S32.HI R3, RZ, 0x1f, R216 ;  /* 0x0000001fff037819 */ /* 0x000fe200000114d8 */
[----:B------:R-:W-:Y:S01]  /*185b0*/  IMAD.WIDE.U32 R6, R217, c[0x0][0x3e8], R4 ;  /* 0x0000fa00d9067a25 */ /* 0x000fe200078e0004 */
[----:B------:R-:W-:Y:S01]  /*185c0*/  IADD3 R2, R201, R2, RZ ;  /* 0x00000002c9027210 */ /* 0x000fe20007ffe0ff */
[----:B------:R1:W1:Y:S01]  /*185d0*/  LDS.128 R52, [R138+0x3080] ;  /* 0x003080008a347984 */ /* 0x0002620000000c00 */
[----:B------:R-:W-:Y:S01]  /*185e0*/  IADD3 R201, R0, R201, RZ ;  /* 0x000000c900c97210 */ /* 0x000fe20007ffe0ff */
[----:B------:R-:W-:Y:S02]  /*185f0*/  IMAD R7, R217, c[0x0][0x3ec], R7 ;  /* 0x0000fb00d9077a24 */ /* 0x000fe400078e0207 */
[----:B------:R-:W-:Y:S01]  /*18600*/  IMAD R3, R3, c[0x0][0x3f0], RZ ;  /* 0x0000fc0003037a24 */ /* 0x000fe200078e02ff */
[----:B------:R1:W1:Y:S01]  /*18610*/  LDS.128 R48, [R138+0x4080] ;  /* 0x004080008a307984 */ /* 0x0002620000000c00 */
[----:B------:R-:W-:-:S03]  /*18620*/  @P3 IMAD.HI.U32 R4, R2, c[0x0][0x4ec], RZ ;  /* 0x00013b0002043a27 */ /* 0x000fc600078e00ff */
[----:B------:R1:W1:Y:S01]  /*18630*/  LDS.128 R44, [R138+0x5080] ;  /* 0x005080008a2c7984 */ /* 0x0002620000000c00 */
[----:B------:R-:W-:Y:S01]  /*18640*/  IMAD.MOV.U32 R9, RZ, RZ, R2 ;  /* 0x000000ffff097224 */ /* 0x000fe200078e0002 */
[----:B------:R-:W-:Y:S01]  /*18650*/  @P3 SHF.R.U32.HI R9, RZ, c[0x0][0x4f0], R4 ;  /* 0x00013c00ff093a19 */ /* 0x000fe20000011604 */
[C---:B------:R-:W-:Y:S01]  /*18660*/  IMAD R3, R216.reuse, c[0x0][0x3f4], R3 ;  /* 0x0000fd00d8037a24 */ /* 0x040fe200078e0203 */
[----:B------:R1:W1:Y:S01]  /*18670*/  LDS.128 R40, [R138+0x6080] ;  /* 0x006080008a287984 */ /* 0x0002620000000c00 */
[----:B------:R-:W-:Y:S01]  /*18680*/  IMAD.WIDE.U32 R216, R216, c[0x0][0x3f0], R6 ;  /* 0x0000fc00d8d87a25 */ /* 0x000fe200078e0006 */
[----:B------:R-:W-:Y:S02]  /*18690*/  IADD3 R13, -R9, RZ, RZ ;  /* 0x000000ff090d7210 */ /* 0x000fe40007ffe1ff */
[----:B------:R1:W1:Y:S01]  /*186a0*/  LDS.128 R36, [R138+0x7080] ;  /* 0x007080008a247984 */ /* 0x0002620000000c00 */
[----:B------:R-:W-:Y:S02]  /*186b0*/  SHF.R.S32.HI R14, RZ, 0x1f, R9 ;  /* 0x0000001fff0e7819 */ /* 0x000fe40000011409 */
[----:B------:R-:W-:Y:S01]  /*186c0*/  IADD3 R3, R217, R3, RZ ;  /* 0x00000003d9037210 */ /* 0x000fe20007ffe0ff */
[----:B------:R1:W1:Y:S01]  /*186d0*/  LDS.128 R32, [R138+0x8080] ;  /* 0x008080008a207984 */ /* 0x0002620000000c00 */
[----:B------:R-:W-:-:S02]  /*186e0*/  IMAD R13, R13, c[0x0][0x4e8], R2 ;  /* 0x00013a000d0d7a24 */ /* 0x000fc400078e0202 */
[----:B------:R-:W-:Y:S01]  /*186f0*/  IMAD R14, R14, c[0x0][0x3e0], RZ ;  /* 0x0000f8000e0e7a24 */ /* 0x000fe200078e02ff */
[----:B------:R1:W1:Y:S01]  /*18700*/  LDS.128 R28, [R138+0x9080] ;  /* 0x009080008a1c7984 */ /* 0x0002620000000c00 */
[----:B------:R-:W-:Y:S02]  /*18710*/  IMAD.MOV.U32 R2, RZ, RZ, R216 ;  /* 0x000000ffff027224 */ /* 0x000fe400078e00d8 */
[C---:B------:R-:W-:Y:S01]  /*18720*/  IMAD R14, R9.reuse, c[0x0][0x3e4], R14 ;  /* 0x0000f900090e7a24 */ /* 0x040fe200078e020e */
[----:B--2---:R2:W1:Y:S01]  /*18730*/  LDS.128 R24, [R138+0xa080] ;  /* 0x00a080008a187984 */ /* 0x0044620000000c00 */
[----:B------:R-:W-:Y:S01]  /*18740*/  IMAD.WIDE.U32 R16, R9, c[0x0][0x3e0], R2 ;  /* 0x0000f80009107a25 */ /* 0x000fe200078e0002 */
[----:B------:R-:W-:Y:S02]  /*18750*/  SHF.R.S32.HI R2, RZ, 0x1f, R13 ;  /* 0x0000001fff027819 */ /* 0x000fe4000001140d */
[----:B------:R2:W1:Y:S02]  /*18760*/  LDS.128 R4, [R138+0xb080] ;  /* 0x00b080008a047984 */ /* 0x0004640000000c00 */
        /* <DEDUP_REMOVED lines=8> */
[----:B---34-:R3:W4:Y:S02]  /*187f0*/  SHFL.IDX PT, R15, R13, RZ, 0x181f ;  /* 0x00181fff0d0f7589 */ /* 0x01872400000e0000 */
.L_x_4880:
[----:B------:R-:W-:Y:S05]  /*18800*/  BRA.DIV ~URZ, `(.L_x_4814) ;  /* 0x00003a527f007947 */ /* 0x000fea000b800000 */
[----:B------:R2:W3:Y:S02]  /*18810*/  SHFL.IDX PT, R17, R2, RZ, 0x181f ;  /* 0x00181fff02117589 */ /* 0x0004e400000e0000 */
.L_x_4881:
        /* <DEDUP_REMOVED lines=18> */
.L_x_4816:
[----:B------:R-:W-:Y:S05]  /*18940*/  BSYNC B0 ;  /* 0x0000000000007941 */ /* 0x000fea0003800000 */
.L_x_4815:
[----:B------:R-:W-:Y:S05]  /*18950*/  BRA.DIV ~URZ, `(.L_x_4817) ;  /* 0x000039627f007947 */ /* 0x000fea000b800000 */
[----:B----4-:R4:W2:Y:S04]  /*18960*/  SHFL.IDX PT, R15, R13, 0x1, 0x181f ;  /* 0x00381f000d0f7f89 */ /* 0x0108a800000e0000 */
[----:B---3--:R4:W3:Y:S02]  /*18970*/  SHFL.IDX PT, R19, R2, 0x1, 0x181f ;  /* 0x00381f0002137f89 */ /* 0x0088e400000e0000 */
.L_x_4882:
        /* <DEDUP_REMOVED lines=16> */
.L_x_4819:
[----:B------:R-:W-:Y:S05]  /*18a80*/  BSYNC B0 ;  /* 0x0000000000007941 */ /* 0x000fea0003800000 */
.L_x_4818:
[----:B------:R-:W-:Y:S05]  /*18a90*/  BRA.DIV ~URZ, `(.L_x_4820) ;  /* 0x000038f27f007947 */ /* 0x000fea000b800000 */
[----:B--2---:R2:W4:Y:S02]  /*18aa0*/  SHFL.IDX PT, R15, R13, 0x2, 0x181f ;  /* 0x00581f000d0f7f89 */ /* 0x00452400000e0000 */
.L_x_4883:
[----:B------:R-:W-:Y:S05]  /*18ab0*/  BRA.DIV ~URZ, `(.L_x_4821) ;  /* 0x000039427f007947 */ /* 0x000fea000b800000 */
[----:B---3--:R3:W2:Y:S02]  /*18ac0*/  SHFL.IDX PT, R19, R2, 0x2, 0x181f ;  /* 0x00581f0002137f89 */ /* 0x0086a400000e0000 */
.L_x_4884:
        /* <DEDUP_REMOVED lines=16> */
.L_x_4823:
[----:B------:R-:W-:Y:S05]  /*18bd0*/  BSYNC B0 ;  /* 0x0000000000007941 */ /* 0x000fea0003800000 */
.L_x_4822:
[----:B------:R-:W-:Y:S05]  /*18be0*/  BRA.DIV ~URZ, `(.L_x_4824) ;  /* 0x000038827f007947 */ /* 0x000fea000b800000 */
[----:B--2-4-:R-:W2:Y:S04]  /*18bf0*/  SHFL.IDX PT, R13, R13, 0x3, 0x181f ;  /* 0x00781f000d0d7f89 */ /* 0x014ea800000e0000 */
[----:B------:R4:W3:Y:S02]  /*18c00*/  SHFL.IDX PT, R17, R2, 0x3, 0x181f ;  /* 0x00781f0002117f89 */ /* 0x0008e400000e0000 */
.L_x_4885:
[----:B------:R-:W-:-:S04]  /*18c10*/  IADD3 R201, R201, 0x60, RZ ;  /* 0x00000060c9c97810 */ /* 0x000fc80007ffe0ff */
[----:B------:R-:W-:-:S13]  /*18c20*/  ISETP.GE.AND P0, PT, R201, R12, PT ;  /* 0x0000000cc900720c */ /* 0x000fda0003f06270 */
[----:B------:R-:W-:Y:S05]  /*18c30*/  @P0 BRA `(.L_x_4825) ;  /* 0x00001ec000000947 */ /* 0x000fea0003800000 */
[----:B------:R-:W-:Y:S02]  /*18c40*/  ISETP.GE.AND P1, PT, R220, c[0x0][0x3c8], PT ;  /* 0x0000f200dc007a0c */ /* 0x000fe40003f26270 */
[----:B------:R-:W-:-:S11]  /*18c50*/  ISETP.GE.AND P0, PT, R207, c[0x0][0x3c8], PT ;  /* 0x0000f200cf007a0c */ /* 0x000fd60003f06270 */
[CC--:B---3--:R-:W-:Y:S02]  /*18c60*/  @!P1 LEA R20, P3, R220.reuse, R17.reuse, 0x1 ;  /* 0x00000011dc149211 */ /* 0x0c8fe400078608ff */
[C---:B------:R-:W-:Y:S02]  /*18c70*/  @!P0 LEA R18, P2, R207.reuse, R17, 0x1 ;  /* 0x00000011cf128211 */ /* 0x040fe400078408ff */
[-C--:B--2---:R-:W-:Y:S02]  /*18c80*/  @!P1 LEA.HI.X R21, R220, R13.reuse, R9, 0x1, P3 ;  /* 0x0000000ddc159211 */ /* 0x084fe400018f0c09 */
[----:B------:R-:W-:-:S03]  /*18c90*/  @!P0 LEA.HI.X R19, R207, R13, R14, 0x1, P2 ;  /* 0x0000000dcf138211 */ /* 0x000fc600010f0c0e */
[----:B-1----:R1:W-:Y:S04]  /*18ca0*/  @!P1 ST.E.128 [R20.64], R52 ;  /* 0x0000003414009985 */ /* 0x0023e8000c101d08 */
[----:B------:R1:W-:Y:S01]  /*18cb0*/  @!P0 ST.E.128 [R18.64], R36 ;  /* 0x0000002412008985 */ /* 0x0003e2000c101d08 */
[----:B------:R-:W-:-:S13]  /*18cc0*/  ISETP.GE.AND P0, PT, R206, c[0x0][0x3c8], PT ;  /* 0x0000f200ce007a0c */ /* 0x000fda0003f06270 */
[----:B------:R-:W-:Y:S05]  /*18cd0*/  @P0 BRA `(.L_x_4825) ;  /* 0x00001e2000000947 */ /* 0x000fea0003800000 */
[----:B----4-:R-:W-:-:S04]  /*18ce0*/  LEA R2, P0, R206, R17, 0x1 ;  /* 0x00000011ce027211 */ /* 0x010fc800078008ff */
[----:B------:R-:W-:-:S05]  /*18cf0*/  LEA.HI.X R3, R206, R13, R3, 0x1, P0 ;  /* 0x0000000dce037211 */ /* 0x000fca00000f0c03 */
[----:B------:R2:W-:Y:S01]  /*18d00*/  ST.E.128 [R2.64], R4 ;  /* 0x0000000402007985 */ /* 0x0005e2000c101d08 */
[----:B------:R-:W-:Y:S05]  /*18d10*/  BRA `(.L_x_4825) ;  /* 0x00001de000007947 */ /* 0x000fea0003800000 */
.L_x_4812:
[----:B------:R-:W-:Y:S01]  /*18d20*/  IMAD R18, R18, c[0x0][0x408], RZ ;  /* 0x0001020012127a24 */ /* 0x000fe200078e02ff */
[----:B------:R-:W-:Y:S01]  /*18d30*/  SHF.R.S32.HI R0, RZ, 0x1f, R216 ;  /* 0x0000001fff007819 */ /* 0x000fe200000114d8 */
[----:B------:R-:W-:Y:S01]  /*18d40*/  IMAD.WIDE.U32 R20, R13, c[0x0][0x408], RZ ;  /* 0x000102000d147a25 */ /* 0x000fe200078e00ff */
[----:B------:R-:W-:-:S03]  /*18d50*/  MOV R12, R17 ;  /* 0x00000011000c7202 */ /* 0x000fc60000000f00 */
[----:B------:R-:W-:Y:S02]  /*18d60*/  IMAD R18, R13, c[0x0][0x40c], R18 ;  /* 0x000103000d127a24 */ /* 0x000fe400078e0212 */
[----:B------:R-:W-:Y:S02]  /*18d70*/  IMAD R13, R0, c[0x0][0x440], RZ ;  /* 0x00011000000d7a24 */ /* 0x000fe400078e02ff */
[----:B------:R-:W-:Y:S01]  /*18d80*/  @P3 IMAD.HI.U32 R0, R17, c[0x0][0x4ec], RZ ;  /* 0x00013b0011003a27 */ /* 0x000fe200078e00ff */
[----:B------:R-:W-:-:S03]  /*18d90*/  IADD3 R21, R21, R18, RZ ;  /* 0x0000001215157210 */ /* 0x000fc60007ffe0ff */
[----:B------:R-:W-:Y:S01]  /*18da0*/  IMAD R13, R216, c[0x0][0x444], R13 ;  /* 0x00011100d80d7a24 */ /* 0x000fe200078e020d */
[----:B------:R-:W-:Y:S01]  /*18db0*/  @P3 SHF.R.U32.HI R12, RZ, c[0x0][0x4f0], R0 ;  /* 0x00013c00ff0c3a19 */ /* 0x000fe20000011600 */
[----:B------:R-:W-:-:S03]  /*18dc0*/  IMAD.WIDE.U32 R18, R217, c[0x0][0x438], R20 ;  /* 0x00010e00d9127a25 */ /* 0x000fc600078e0014 */
[----:B------:R-:W-:Y:S01]  /*18dd0*/  IADD3 R0, -R12, RZ, RZ ;  /* 0x000000ff0c007210 */ /* 0x000fe20007ffe1ff */
[----:B------:R-:W-:-:S04]  /*18de0*/  IMAD R19, R217, c[0x0][0x43c], R19 ;  /* 0x00010f00d9137a24 */ /* 0x000fc800078e0213 */
        /* <DEDUP_REMOVED lines=12> */
[----:B--2---:R-:W-:-:S04]  /*18eb0*/  IMAD.WIDE.U32 R16, R0, c[0x0][0x428], R18 ;  /* 0x00010a0000107a25 */ /* 0x004fc800078e0012 */
[----:B------:R-:W-:Y:S01]  /*18ec0*/  IMAD R0, R0, c[0x0][0x42c], R13 ;  /* 0x00010b0000007a24 */ /* 0x000fe200078e020d */
[----:B------:R-:W-:-:S04]  /*18ed0*/  LEA R163, P1, R16, c[0x0][0x400], 0x2 ;  /* 0x0001000010a37a11 */ /* 0x000fc800078210ff */
[----:B------:R-:W-:-:S04]  /*18ee0*/  IADD3 R0, R17, R0, RZ ;  /* 0x0000000011007210 */ /* 0x000fc80007ffe0ff */
[----:B------:R-:W-:Y:S01]  /*18ef0*/  LEA.HI.X R162, R16, c[0x0][0x404], R0, 0x2, P1 ;  /* 0x0001010010a27a11 */ /* 0x000fe200008f1400 */
[----:B------:R-:W-:Y:S05]  /*18f00*/  BRA.DIV ~URZ, `(.L_x_4826) ;  /* 0x000036227f007947 */ /* 0x000fea000b800000 */
[----:B------:R1:W2:Y:S02]  /*18f10*/  SHFL.IDX PT, R165, R162, RZ, 0x1c1f ;  /* 0x001c1fffa2a57589 */ /* 0x0002a400000e0000 */
.L_x_4886:
[----:B------:R-:W-:Y:S05]  /*18f20*/  BRA.DIV ~URZ, `(.L_x_4827) ;  /* 0x000036727f007947 */ /* 0x000fea000b800000 */
[----:B------:R3:W4:Y:S02]  /*18f30*/  SHFL.IDX PT, R17, R163, RZ, 0x1c1f ;  /* 0x001c1fffa3117589 */ /* 0x00072400000e0000 */
.L_x_4887:
        /* <DEDUP_REMOVED lines=54> */
[CC--:B------:R-:W-:Y:S02]  /*192a0*/  @!P0 LEA R18, P2, R158.reuse, R17.reuse, 0x2 ;  /* 0x000000119e128211 */ /* 0x0c0fe400078410ff */
        /* <DEDUP_REMOVED lines=10> */
[----:B------:R-:W-:Y:S02]  /*19350*/  @!P4 LEA.HI.X R169, R146, R165, R145, 0x2, P0 ;  /* 0x000000a592a9c211 */ /* 0x000fe400000f1491 */
        /* <DEDUP_REMOVED lines=33> */
[CC--:B----4-:R-:W-:Y:S02]  /*19570*/  @!P2 LEA R104, P5, R22.reuse, R17.reuse, 0x2 ;  /* 0x000000111668a211 */ /* 0x0d0fe400078a10ff */
[----:B---3--:R-:W-:Y:S01]  /*19580*/  @!P1 LEA R40, P0, R151, R17, 0x2 ;  /* 0x0000001197289211 */ /* 0x008fe200078010ff */
[----:B------:R2:W-:Y:S01]  /*19590*/  @!P4 ST.E.64 [R18.64], R52 ;  /* 0x000000341200c985 */ /* 0x0005e2000c101b08 */
[----:B------:R-:W-:Y:S02]  /*195a0*/  @!P2 LEA.HI.X R105, R22, R165, R13, 0x2, P5 ;  /* 0x000000a51669a211 */ /* 0x000fe400028f140d */
[----:B------:R-:W-:-:S02]  /*195b0*/  ISETP.GE.AND P4, PT, R156, c[0x0][0x3c8], PT ;  /* 0x0000f2009c007a0c */ /* 0x000fc40003f86270 */
[----:B------:R-:W-:Y:S01]  /*195c0*/  @!P1 LEA.HI.X R41, R151, R165, R12, 0x2, P0 ;  /* 0x000000a597299211 */ /* 0x000fe200000f140c */
        /* <DEDUP_REMOVED lines=9> */
[----:B------:R-:W-:Y:S02]  /*19660*/  @!P1 LEA R48, P3, R150, R17, 0x2 ;  /* 0x0000001196309211 */ /* 0x000fe400078610ff */
[-C--:B------:R-:W-:Y:S02]  /*19670*/  @!P4 LEA.HI.X R21, R156, R165.reuse, R155, 0x2, P0 ;  /* 0x000000a59c15c211 */ /* 0x080fe400000f149b */
[----:B------:R-:W-:Y:S02]  /*19680*/  @!P1 LEA.HI.X R49, R150, R165, R149, 0x2, P3 ;  /* 0x000000a596319211 */ /* 0x000fe400018f1495 */
[C---:B--2---:R-:W-:Y:S01]  /*19690*/  @!P2 LEA R18, P0, R161.reuse, R17, 0x2 ;  /* 0x00000011a112a211 */ /* 0x044fe200078010ff */
[----:B------:R1:W-:Y:S01]  /*196a0*/  @!P4 ST.E.64 [R20.64], R68 ;  /* 0x000000441400c985 */ /* 0x0003e2000c101b08 */
[----:B------:R-:W-:Y:S02]  /*196b0*/  ISETP.GE.AND P4, PT, R78, c[0x0][0x3c8], PT ;  /* 0x0000f2004e007a0c */ /* 0x000fe40003f86270 */
[----:B------:R-:W-:-:S05]  /*196c0*/  @!P2 LEA.HI.X R19, R161, R165, R160, 0x2, P0 ;  /* 0x000000a5a113a211 */ /* 0x000fca00000f14a0 */
[----:B------:R2:W-:Y:S01]  /*196d0*/  @!P2 ST.E.64 [R18.64], R72 ;  /* 0x000000481200a985 */ /* 0x0005e2000c101b08 */
[----:B---3--:R-:W-:Y:S02]  /*196e0*/  @!P6 LEA R40, P0, R148, R17, 0x2 ;  /* 0x000000119428e211 */ /* 0x008fe400078010ff */
        /* <DEDUP_REMOVED lines=14> */
[----:B------:R-:W-:Y:S02]  /*197d0*/  @!P2 LEA.HI.X R19, R76, R165, R39, 0x2, P3 ;  /* 0x000000a54c13a211 */ /* 0x000fe400018f1427 */
[----:B------:R-:W-:Y:S02]  /*197e0*/  @!P0 LEA R16, P3, R154, R17, 0x2 ;  /* 0x000000119a108211 */ /* 0x000fe400078610ff */
[-C--:B------:R-:W-:Y:S01]  /*197f0*/  @!P1 LEA.HI.X R3, R32, R165.reuse, R31, 0x2, P5 ;  /* 0x000000a520039211 */ /* 0x080fe200028f141f */
[----:B------:R1:W-:Y:S01]  /*19800*/  @!P2 ST.E.64 [R18.64], R92 ;  /* 0x0000005c1200a985 */ /* 0x0003e2000c101b08 */
[----:B------:R-:W-:-:S03]  /*19810*/  @!P0 LEA.HI.X R17, R154, R165, R35, 0x2, P3 ;  /* 0x000000a59a118211 */ /* 0x000fc600018f1423 */
[----:B------:R1:W-:Y:S04]  /*19820*/  @!P1 ST.E.64 [R2.64], R96 ;  /* 0x0000006002009985 */ /* 0x0003e8000c101b08 */
[----:B------:R1:W-:Y:S02]  /*19830*/  @!P0 ST.E.64 [R16.64], R100 ;  /* 0x0000006410008985 */ /* 0x0003e4000c101b08 */
.L_x_4829:
[----:B------:R-:W-:Y:S05]  /*19840*/  BSYNC B0 ;  /* 0x0000000000007941 */ /* 0x000fea0003800000 */
.L_x_4828:
[----:B------:R-:W-:Y:S05]  /*19850*/  BRA.DIV ~URZ, `(.L_x_4830) ;  /* 0x00002da27f007947 */ /* 0x000fea000b800000 */
[----:B-1----:R1:W3:Y:S04]  /*19860*/  SHFL.IDX PT, R3, R162, 0x1, 0x1c1f ;  /* 0x003c1f00a2037f89 */ /* 0x0022e800000e0000 */
[----:B----4-:R1:W4:Y:S02]  /*19870*/  SHFL.IDX PT, R17, R163, 0x1, 0x1c1f ;  /* 0x003c1f00a3117f89 */ /* 0x01032400000e0000 */
.L_x_4888:
        /* <DEDUP_REMOVED lines=8> */
[C---:B------:R-:W-:Y:S02]  /*19900*/  @!P2 LEA R4, P5, R153.reuse, R17, 0x2 ;  /* 0x000000119904a211 */ /* 0x040fe400078a10ff */
[----:B---3--:R-:W-:Y:S02]  /*19910*/  @!P3 LEA.HI.X R7, R158, R3, R157, 0x2, P6 ;  /* 0x000000039e07b211 */ /* 0x008fe400030f149d */
[----:B------:R-:W-:Y:S01]  /*19920*/  @!P1 LEA R20, P6, R146, R17, 0x2 ;  /* 0x0000001192149211 */ /* 0x000fe200078c10ff */
[----:B------:R-:W-:Y:S01]  /*19930*/  @!P4 IMAD.MOV.U32 R2, RZ, RZ, R17 ;  /* 0x000000ffff02c224 */ /* 0x000fe200078e0011 */
[----:B------:R-:W-:Y:S02]  /*19940*/  @!P2 LEA.HI.X R5, R153, R3, R152, 0x2, P5 ;  /* 0x000000039905a211 */ /* 0x000fe400028f1498 */
        /* <DEDUP_REMOVED lines=21> */
[----:B---3--:R-:W-:Y:S01]  /*19aa0*/  @!P4 LEA R40, P0, R34, R17, 0x2 ;  /* 0x000000112228c211 */ /* 0x008fe200078010ff */
        /* <DEDUP_REMOVED lines=10> */
[C---:B-----5:R-:W-:Y:S02]  /*19b50*/  @!P1 LEA R18, P0, R26.reuse, R17, 0x2 ;  /* 0x000000111a129211 */ /* 0x060fe400078010ff */
        /* <DEDUP_REMOVED lines=17> */
[C---:B---3--:R-:W-:Y:S02]  /*19c70*/  @!P3 LEA R4, P0, R159.reuse, R17, 0x2 ;  /* 0x000000119f04b211 */ /* 0x048fe400078010ff */
[----:B------:R-:W-:Y:S02]  /*19c80*/  ISETP.GE.AND P4, PT, R80, c[0x0][0x3c8], PT ;  /* 0x0000f20050007a0c */ /* 0x000fe40003f86270 */
[----:B------:R-:W-:Y:S02]  /*19c90*/  @!P3 LEA.HI.X R5, R159, R3, R36, 0x2, P0 ;  /* 0x000000039f05b211 */ /* 0x000fe400000f1424 */
[----:B----4-:R-:W-:-:S03]  /*19ca0*/  @!P2 LEA R6, P0, R156, R17, 0x2 ;  /* 0x000000119c06a211 */ /* 0x010fc600078010ff */
[----:B------:R3:W-:Y:S01]  /*19cb0*/  @!P3 ST.E.64 [R4.64], R66 ;  /* 0x000000420400b985 */ /* 0x0007e2000c101b08 */
[----:B------:R-:W-:Y:S02]  /*19cc0*/  @!P2 LEA.HI.X R7, R156, R3, R155, 0x2, P0 ;  /* 0x000000039c07a211 */ /* 0x000fe400000f149b */
[C---:B------:R-:W-:Y:S02]  /*19cd0*/  @!P1 LEA R12, P0, R161.reuse, R17, 0x2 ;  /* 0x00000011a10c9211 */ /* 0x040fe400078010ff */
[----:B------:R-:W-:Y:S01]  /*19ce0*/  ISETP.GE.AND P3, PT, R78, c[0x0][0x3c8], PT ;  /* 0x0000f2004e007a0c */ /* 0x000fe20003f66270 */
[----:B------:R4:W-:Y:S01]  /*19cf0*/  @!P2 ST.E.64 [R6.64], R70 ;  /* 0x000000460600a985 */ /* 0x0009e2000c101b08 */
[----:B------:R-:W-:Y:S02]  /*19d00*/  @!P1 LEA.HI.X R13, R161, R3, R160, 0x2, P0 ;  /* 0x00000003a10d9211 */ /* 0x000fe400000f14a0 */
[-C--:B------:R-:W-:Y:S02]  /*19d10*/  @!P6 LEA R22, P0, R150, R17.reuse, 0x2 ;  /* 0x000000119616e211 */ /* 0x080fe400078010ff */
[----:B------:R-:W-:Y:S01]  /*19d20*/  ISETP.GE.AND P2, PT, R76, c[0x0][0x3c8], PT ;  /* 0x0000f2004c007a0c */ /* 0x000fe20003f46270 */
[----:B------:R2:W-:Y:S01]  /*19d30*/  @!P1 ST.E.64 [R12.64], R74 ;  /* 0x0000004a0c009985 */ /* 0x0005e2000c101b08 */
[----:B-----5:R-:W-:-:S02]  /*19d40*/  @!P5 LEA R18, P1, R148, R17, 0x2 ;  /* 0x000000119412d211 */ /* 0x020fc400078210ff */
[----:B------:R-:W-:Y:S02]  /*19d50*/  @!P6 LEA.HI.X R23, R150, R3, R149, 0x2, P0 ;  /* 0x000000039617e211 */ /* 0x000fe400000f1495 */
[----:B-1----:R-:W-:Y:S02]  /*19d60*/  @!P4 LEA R20, P0, R80, R17, 0x2 ;  /* 0x000000115014c211 */ /* 0x002fe400078010ff */
        /* <DEDUP_REMOVED lines=21> */
.L_x_4810:
        /* <DEDUP_REMOVED lines=20> */
.L_x_4831:
[----:B------:R-:W-:Y:S01]  /*1a000*/  ISETP.GT.AND P0, PT, R205, 0x7f, PT ;  /* 0x0000007fcd00780c */ /* 0x000fe20003f04270 */
[----:B------:R-:W-:Y:S01]  /*1a010*/  BSSY B0, `(.L_x_4832) ;  /* 0x0000034000007945 */ /* 0x000fe20003800000 */
[----:B------:R-:W-:Y:S02]  /*1a020*/  SEL R216, R216, RZ, !P2 ;  /* 0x000000ffd8d87207 */ /* 0x000fe40005000000 */
[----:B--2---:R-:W-:-:S02]  /*1a030*/  SEL R4, R3, RZ, !P2 ;  /* 0x000000ff03047207 */ /* 0x004fc40005000000 */
[----:B-----5:R-:W-:-:S07]  /*1a040*/  SHF.R.S32.HI R5, RZ, 0x1f, R0 ;  /* 0x0000001fff057819 */ /* 0x020fce0000011400 */
        /* <DEDUP_REMOVED lines=11> */
[----:B------:R-:W-:Y:S02]  /*1a100*/  SEL R218, R218, RZ, P2 ;  /* 0x000000ffdada7207 */ /* 0x000fe40001000000 */
[----:B------:R-:W-:-:S05]  /*1a110*/  MOV R6, R3 ;  /* 0x0000000300067202 */ /* 0x000fca0000000f00 */
        /* <DEDUP_REMOVED lines=16> */
[----:B------:R-:W-:Y:S01]  /*1a220*/  IMAD.MOV R14, RZ, RZ, -R6 ;  /* 0x000000ffff0e7224 */ /* 0x000fe200078e0a06 */
        /* <DEDUP_REMOVED lines=18> */
.L_x_4833:
[----:B------:R-:W-:Y:S05]  /*1a350*/  BSYNC B0 ;  /* 0x0000000000007941 */ /* 0x000fea0003800000 */
.L_x_4832:
[----:B------:R-:W-:-:S13]  /*1a360*/  ISETP.GT.AND P0, PT, R202, 0x1, PT ;  /* 0x00000001ca00780c */ /* 0x000fda0003f04270 */
[----:B------:R-:W-:Y:S05]  /*1a370*/  @P0 BRA `(.L_x_4825) ;  /* 0x0000078000000947 */ /* 0x000fea0003800000 */
[----:B------:R-:W-:Y:S01]  /*1a380*/  SHF.R.S32.HI R12, RZ, 0x1f, R205 ;  /* 0x0000001fff0c7819 */ /* 0x000fe200000114cd */
[----:B------:R-:W-:Y:S02]  /*1a390*/  IMAD R5, R5, c[0x0][0x3a0], RZ ;  /* 0x0000e80005057a24 */ /* 0x000fe400078e02ff */
[----:B------:R-:W-:Y:S01]  /*1a3a0*/  IMAD.WIDE.U32 R14, R0, c[0x0][0x3a0], RZ ;  /* 0x0000e800000e7a25 */ /* 0x000fe200078e00ff */
[----:B--2---:R-:W-:-:S03]  /*1a3b0*/  LEA.HI R3, R12, R205, RZ, 0x3 ;  /* 0x000000cd0c037211 */ /* 0x004fc600078f18ff */
[----:B------:R-:W-:Y:S01]  /*1a3c0*/  IMAD R6, R0, c[0x0][0x3a4], R5 ;  /* 0x0000e90000067a24 */ /* 0x000fe200078e0205 */
[----:B------:R-:W-:Y:S02]  /*1a3d0*/  MOV R5, c[0x0][0x4e8] ;  /* 0x00013a0000057a02 */ /* 0x000fe40000000f00 */
[----:B------:R-:W-:Y:S02]  /*1a3e0*/  LOP3.LUT R0, R3, 0xfffffff8, RZ, 0xc0, !PT ;  /* 0xfffffff803007812 */ /* 0x000fe400078ec0ff */
[----:B------:R-:W-:Y:S02]  /*1a3f0*/  IADD3 R15, R15, R6, RZ ;  /* 0x000000060f0f7210 */ /* 0x000fe40007ffe0ff */
[----:B------:R-:W-:Y:S02]  /*1a400*/  SHF.R.S32.HI R6, RZ, 0x3, R3 ;  /* 0x00000003ff067819 */ /* 0x000fe40000011403 */
[----:B------:R-:W-:Y:S01]  /*1a410*/  ISETP.NE.AND P0, PT, R5, 0x1, PT ;  /* 0x000000010500780c */ /* 0x000fe20003f05270 */
[----:B------:R-:W-:Y:S01]  /*1a420*/  IMAD.WIDE.U32 R12, R217, c[0x0][0x3e8], R14 ;  /* 0x0000fa00d90c7a25 */ /* 0x000fe200078e000e */
[----:B------:R-:W-:-:S03]  /*1a430*/  IADD3 R3, -R0, R205, RZ ;  /* 0x000000cd00037210 */ /* 0x000fc60007ffe1ff */
[----:B------:R-:W-:Y:S01]  /*1a440*/  IMAD R13, R217, c[0x0][0x3ec], R13 ;  /* 0x0000fb00d90d7a24 */ /* 0x000fe200078e020d */
[----:B------:R-:W-:Y:S01]  /*1a450*/  LEA R0, R3, R6, 0x5 ;  /* 0x0000000603007211 */ /* 0x000fe200078e28ff */
[----:B------:R-:W-:Y:S02]  /*1a460*/  IMAD R3, R4, c[0x0][0x3f0], RZ ;  /* 0x0000fc0004037a24 */ /* 0x000fe400078e02ff */
[----:B------:R-:W-:-:S04]  /*1a470*/  IMAD.WIDE.U32 R12, R216, c[0x0][0x3f0], R12 ;  /* 0x0000fc00d80c7a25 */ /* 0x000fc800078e000c */
[----:B------:R-:W-:Y:S01]  /*1a480*/  IMAD.IADD R0, R201, 0x1, R0 ;  /* 0x00000001c9007824 */ /* 0x000fe200078e0200 */
[----:B------:R-:W-:Y:S01]  /*1a490*/  IADD3 R201, R6, R201, RZ ;  /* 0x000000c906c97210 */ /* 0x000fe20007ffe0ff */
[----:B------:R-:W-:Y:S02]  /*1a4a0*/  IMAD R3, R216, c[0x0][0x3f4], R3 ;  /* 0x0000fd00d8037a24 */ /* 0x000fe400078e0203 */
[----:B------:R-:W-:Y:S01]  /*1a4b0*/  @P0 IMAD.HI.U32 R4, R0, c[0x0][0x4ec], RZ ;  /* 0x00013b0000040a27 */ /* 0x000fe200078e00ff */
[----:B------:R-:W-:Y:S02]  /*1a4c0*/  MOV R5, R0 ;  /* 0x0000000000057202 */ /* 0x000fe40000000f00 */
[----:B------:R-:W-:Y:S02]  /*1a4d0*/  IADD3 R13, R13, R3, RZ ;  /* 0x000000030d0d7210 */ /* 0x000fe40007ffe0ff */
        /* <DEDUP_REMOVED lines=17> */
.L_x_4889:
[----:B------:R-:W-:Y:S05]  /*1a5f0*/  BRA.DIV ~URZ, `(.L_x_4835) ;  /* 0x000021327f007947 */ /* 0x000fea000b800000 */
[----:B------:R4:W1:Y:S02]  /*1a600*/  SHFL.IDX PT, R17, R3, RZ, 0x181f ;  /* 0x00181fff03117589 */ /* 0x00086400000e0000 */
.L_x_4890:
        /* <DEDUP_REMOVED lines=19> */
.L_x_4837:
[----:B------:R-:W-:Y:S05]  /*1a740*/  BSYNC B0 ;  /* 0x0000000000007941 */ /* 0x000fea0003800000 */
.L_x_4836:
[----:B------:R-:W-:Y:S05]  /*1a750*/  BRA.DIV ~URZ, `(.L_x_4838) ;  /* 0x000020327f007947 */ /* 0x000fea000b800000 */
[----:B---3--:R3:W2:Y:S04]  /*1a760*/  SHFL.IDX PT, R5, R4, 0x1, 0x181f ;  /* 0x00381f0004057f89 */ /* 0x0086a800000e0000 */
[----:B-1----:R3:W1:Y:S02]  /*1a770*/  SHFL.IDX PT, R17, R3, 0x1, 0x181f ;  /* 0x00381f0003117f89 */ /* 0x00266400000e0000 */
.L_x_4891:
        /* <DEDUP_REMOVED lines=16> */
.L_x_4840:
[----:B------:R-:W-:Y:S05]  /*1a880*/  BSYNC B0 ;  /* 0x0000000000007941 */ /* 0x000fea0003800000 */
.L_x_4839:
[----:B------:R-:W-:Y:S05]  /*1a890*/  BRA.DIV ~URZ, `(.L_x_4841) ;  /* 0x00001fb27f007947 */ /* 0x000fea000b800000 */
[----:B--2---:R2:W3:Y:S02]  /*1a8a0*/  SHFL.IDX PT, R5, R4, 0x2, 0x181f ;  /* 0x00581f0004057f89 */ /* 0x0044e400000e0000 */
.L_x_4892:
[----:B------:R-:W-:Y:S05]  /*1a8b0*/  BRA.DIV ~URZ, `(.L_x_4842) ;  /* 0x000020027f007947 */ /* 0x000fea000b800000 */
[----:B-1----:R1:W2:Y:S02]  /*1a8c0*/  SHFL.IDX PT, R17, R3, 0x2, 0x181f ;  /* 0x00581f0003117f89 */ /* 0x0022a400000e0000 */
.L_x_4893:
        /* <DEDUP_REMOVED lines=16> */
.L_x_4844:
[----:B------:R-:W-:Y:S05]  /*1a9d0*/  BSYNC B0 ;  /* 0x0000000000007941 */ /* 0x000fea0003800000 */
.L_x_4843:
[----:B------:R-:W-:Y:S05]  /*1a9e0*/  BRA.DIV ~URZ, `(.L_x_4845) ;  /* 0x00001f327f007947 */ /* 0x000fea000b800000 */
[----:B--23--:R-:W2:Y:S04]  /*1a9f0*/  SHFL.IDX PT, R4, R4, 0x3, 0x181f ;  /* 0x00781f0004047f89 */ /* 0x00cea800000e0000 */
[----:B------:R3:W1:Y:S02]  /*1aa00*/  SHFL.IDX PT, R17, R3, 0x3, 0x181f ;  /* 0x00781f0003117f89 */ /* 0x00066400000e0000 */
.L_x_4894:
        /* <DEDUP_REMOVED lines=15> */
.L_x_4825:
[----:B------:R-:W-:Y:S05]  /*1ab00*/  BSYNC B1 ;  /* 0x0000000000017941 */ /* 0x000fea0003800000 */
.L_x_4809:
[----:B------:R-:W-:-:S13]  /*1ab10*/  ISETP.NE.AND P0, PT, R212, RZ, PT ;  /* 0x000000ffd400720c */ /* 0x000fda0003f05270 */
[----:B------:R-:W-:Y:S01]  /*1ab20*/  @P0 WARPSYNC 0xffffffff ;  /* 0xffffffff00000948 */ /* 0x000fe20003800000 */
[----:B------:R-:W-:Y:S06]  /*1ab30*/  @P0 BAR.SYNC.DEFER_BLOCKING 0x5, 0x100 ;  /* 0x0144000000000b1d */ /* 0x000fec0000010000 */
[----:B------:R-:W4:Y:S04]  /*1ab40*/  @P0 LDS.128 R200, [0x24100] ;  /* 0x02410000ffc80984 */ /* 0x000f280000000c00 */
[----:B------:R-:W-:Y:S06]  /*1ab50*/  @P0 BAR.ARV 0x4, 0x100 ;  /* 0x0104000000000b1d */ /* 0x000fec0000002000 */
[----:B------:R-:W-:Y:S05]  /*1ab60*/  @P0 BRA `(.L_x_4846) ;  /* 0x00000e9000000947 */ /* 0x000fea0003800000 */
[----:B--234-:R-:W-:Y:S01]  /*1ab70*/  LOP3.LUT R2, R205, 0x1f, RZ, 0xc0, !PT ;  /* 0x0000001fcd027812 */ /* 0x01cfe200078ec0ff */
[----:B-1----:R-:W-:-:S03]  /*1ab80*/  IMAD.MOV.U32 R4, RZ, RZ, RZ ;  /* 0x000000ffff047224 */ /* 0x002fc600078e00ff */
[----:B------:R-:W-:Y:S01]  /*1ab90*/  ISETP.NE.AND P6, PT, R2, 0x1f, PT ;  /* 0x0000001f0200780c */ /* 0x000fe20003fc5270 */
[----:B------:R-:W-:Y:S10]  /*1aba0*/  BRA.DIV ~URZ, `(.L_x_4847) ;  /* 0x00001e327f007947 */ /* 0x000ff4000b800000 */
[----:B------:R1:W2:Y:S02]  /*1abb0*/  SHFL.IDX PT, R3, R8, RZ, 0x1f ;  /* 0x00001fff08037589 */ /* 0x0002a400000e0000 */
.L_x_4895:
[----:B------:R-:W-:Y:S05]  /*1abc0*/  BRA.DIV ~URZ, `(.L_x_4848) ;  /* 0x00001e827f007947 */ /* 0x000fea000b800000 */
[----:B-1----:R-:W1:Y:S02]  /*1abd0*/  SHFL.IDX PT, R8, R8, 0x1, 0x1f ;  /* 0x00201f0008087f89 */ /* 0x002e6400000e0000 */
.L_x_4896:
        /* <DEDUP_REMOVED lines=18> */
.L_x_4897:
        /* <DEDUP_REMOVED lines=16> */
.L_x_4898:
[----:B----4-:R-:W-:Y:S01]  /*1ae00*/  IMAD R5, R17, c[0x0][0x538], RZ ;  /* 0x00014e0011057a24 */ /* 0x010fe200078e02ff */
[----:B------:R-:W-:Y:S04]  /*1ae10*/  BSSY B1, `(.L_x_4851) ;  /* 0x00000b9000017945 */ /* 0x000fe80003800000 */
[----:B-1----:R-:W-:-:S04]  /*1ae20*/  IADD3 R200, R5, R8, RZ ;  /* 0x0000000805c87210 */ /* 0x002fc80007ffe0ff */
[----:B--2---:R-:W-:-:S13]  /*1ae30*/  ISETP.GT.AND P0, PT, R200, R3, PT ;  /* 0x00000003c800720c */ /* 0x004fda0003f04270 */
[----:B------:R-:W-:Y:S05]  /*1ae40*/  @P0 BRA `(.L_x_4852) ;  /* 0x0000024000000947 */ /* 0x000fea0003800000 */
.L_x_4856:
        /* <DEDUP_REMOVED lines=16> */
.L_x_4899:
        /* <DEDUP_REMOVED lines=16> */
.L_x_4900:
[----:B--2---:R-:W-:-:S05]  /*1b050*/  IMAD R5, R17, c[0x0][0x538], RZ ;  /* 0x00014e0011057a24 */ /* 0x004fca00078e02ff */
[----:B------:R-:W-:-:S04]  /*1b060*/  IADD3 R200, R5, R200, RZ ;  /* 0x000000c805c87210 */ /* 0x000fc80007ffe0ff */
[----:B------:R-:W-:-:S13]  /*1b070*/  ISETP.GT.AND P0, PT, R200, R3, PT ;  /* 0x00000003c800720c */ /* 0x000fda0003f04270 */
[----:B-1----:R-:W-:Y:S05]  /*1b080*/  @!P0 BRA `(.L_x_4856) ;  /* 0xfffffdc000008947 */ /* 0x002fea000383ffff */
.L_x_4852:
[----:B------:R-:W-:-:S05]  /*1b090*/  IADD3 R200, -R5, R200, RZ ;  /* 0x000000c805c87210 */ /* 0x000fca0007ffe1ff */
[----:B------:R-:W-:-:S05]  /*1b0a0*/  IMAD R0, R7, c[0x0][0x538], R200 ;  /* 0x00014e0007007a24 */ /* 0x000fca00078e02c8 */
[----:B------:R-:W-:Y:S01]  /*1b0b0*/  ISETP.GT.AND P0, PT, R0, R3, PT ;  /* 0x000000030000720c */ /* 0x000fe20003f04270 */
[----:B------:R-:W-:-:S12]  /*1b0c0*/  BRA.DIV ~URZ, `(.L_x_4857) ;  /* 0x00001dd27f007947 */ /* 0x000fd8000b800000 */
[----:B------:R-:W-:-:S04]  /*1b0d0*/  VOTE.ANY R5, PT, !P0 ;  /* 0x0000000000057806 */ /* 0x000fc800040e0100 */
.L_x_4901:
[----:B------:R-:W1:Y:S02]  /*1b0e0*/  POPC R16, R5 ;  /* 0x0000000500107309 */ /* 0x000e640000000000 */
[----:B-1----:R-:W-:Y:S01]  /*1b0f0*/  IADD3 R203, R16, R203, RZ ;  /* 0x000000cb10cb7210 */ /* 0x002fe20007ffe0ff */
[----:B------:R-:W-:Y:S05]  /*1b100*/  BRA.DIV ~URZ, `(.L_x_4858) ;  /* 0x00001dd27f007947 */ /* 0x000fea000b800000 */
[----:B------:R1:W2:Y:S04]  /*1b110*/  SHFL.IDX PT, R201, R201, R16, 0x1f ;  /* 0x00001f10c9c97589 */ /* 0x0002a800000e0000 */
[----:B------:R1:W4:Y:S02]  /*1b120*/  SHFL.IDX PT, R4, R4, R16, 0x1f ;  /* 0x00001f1004047589 */ /* 0x00032400000e0000 */
.L_x_4902:
[----:B------:R-:W-:Y:S01]  /*1b130*/  ISETP.NE.AND P0, PT, R5, RZ, PT ;  /* 0x000000ff0500720c */ /* 0x000fe20003f05270 */
[----:B------:R-:W-:-:S12]  /*1b140*/  BSSY B0, `(.L_x_4859) ;  /* 0x0000005000007945 */ /* 0x000fd80003800000 */
[----:B------:R-:W-:Y:S05]  /*1b150*/  @!P0 BRA `(.L_x_4860) ;  /* 0x0000003000008947 */ /* 0x000fea0003800000 */
[----:B-1----:R-:W-:Y:S01]  /*1b160*/  IADD3 R16, R16, -0x1, RZ ;  /* 0xffffffff10107810 */ /* 0x002fe20007ffe0ff */
[----:B------:R-:W-:Y:S05]  /*1b170*/  BRA.DIV ~URZ, `(.L_x_4861) ;  /* 0x00001e127f007947 */ /* 0x000fea000b800000 */
[----:B------:R1:W3:Y:S02]  /*1b180*/  SHFL.IDX PT, R9, R7, R16, 0x1f ;  /* 0x00001f1007097589 */ /* 0x0002e400000e0000 */
.L_x_4860:
[----:B------:R-:W-:Y:S05]  /*1b190*/  BSYNC B0 ;  /* 0x0000000000007941 */ /* 0x000fea0003800000 */
.L_x_4859:
        /* <DEDUP_REMOVED lines=60> */
.L_x_4863:
[----:B------:R-:W-:-:S04]  /*1b560*/  IMAD.MOV.U32 R0, RZ, RZ, 0x4 ;  /* 0x00000004ff007424 */ /* 0x000fc800078e00ff */
[----:B------:R-:W-:-:S05]  /*1b570*/  IMAD.WIDE R14, R203, R0, c[0x0][0x590] ;  /* 0x00016400cb0e7625 */ /* 0x000fca00078e0200 */
[----:B------:R-:W3:Y:S01]  /*1b580*/  LDG.E R4, [R14.64] ;  /* 0x000000080e047981 */ /* 0x000ee2000c1e1900 */
[----:B------:R-:W-:Y:S01]  /*1b590*/  IABS R5, R6 ;  /* 0x0000000600057213 */ /* 0x000fe20000000000 */
[----:B--23--:R-:W-:-:S05]  /*1b5a0*/  IMAD R3, R4, R201, RZ ;  /* 0x000000c904037224 */ /* 0x00cfca00078e02ff */
[-C--:B-1----:R-:W-:Y:S02]  /*1b5b0*/  IABS R7, R3.reuse ;  /* 0x0000000300077213 */ /* 0x082fe40000000000 */
        /* <DEDUP_REMOVED lines=54> */
.L_x_4864:
[----:B------:R-:W-:Y:S05]  /*1b920*/  BSYNC B0 ;  /* 0x0000000000007941 */ /* 0x000fea0003800000 */
.L_x_4862:
[----:B------:R-:W-:-:S04]  /*1b930*/  LOP3.LUT R12, RZ, R12, RZ, 0x33, !PT ;  /* 0x0000000cff0c7212 */ /* 0x000fc800078e33ff */
[----:B------:R-:W-:Y:S01]  /*1b940*/  IADD3 R201, R12, R201, RZ ;  /* 0x000000c90cc97210 */ /* 0x000fe20007ffe0ff */
[----:B------:R-:W-:Y:S05]  /*1b950*/  BRA `(.L_x_4865) ;  /* 0x0000004000007947 */ /* 0x000fea0003800000 */
.L_x_4853:
[----:B------:R-:W-:Y:S01]  /*1b960*/  IMAD.MOV.U32 R200, RZ, RZ, R3 ;  /* 0x000000ffffc87224 */ /* 0x000fe200078e0003 */
[----:B------:R-:W-:Y:S01]  /*1b970*/  MOV R202, RZ ;  /* 0x000000ff00ca7202 */ /* 0x000fe20000000f00 */
[----:B------:R-:W-:Y:S01]  /*1b980*/  IMAD.MOV.U32 R201, RZ, RZ, RZ ;  /* 0x000000ffffc97224 */ /* 0x000fe200078e00ff */
[----:B------:R-:W-:Y:S02]  /*1b990*/  MOV R203, c[0x0][0x53c] ;  /* 0x00014f0000cb7a02 */ /* 0x000fe40000000f00 */
.L_x_4865:
[----:B------:R-:W-:Y:S05]  /*1b9a0*/  BSYNC B1 ;  /* 0x0000000000017941 */ /* 0x000fea0003800000 */
.L_x_4851:
[----:B------:R-:W-:Y:S01]  /*1b9b0*/  WARPSYNC 0xffffffff ;  /* 0xffffffff00007948 */ /* 0x000fe20003800000 */
[----:B------:R-:W-:Y:S01]  /*1b9c0*/  BAR.SYNC.DEFER_BLOCKING 0x4, 0x100 ;  /* 0x0104000000007b1d */ /* 0x000fe20000010000 */
[----:B------:R-:W-:-:S13]  /*1b9d0*/  ISETP.NE.AND P0, PT, R2, RZ, PT ;  /* 0x000000ff0200720c */ /* 0x000fda0003f05270 */
[----:B------:R1:W-:Y:S04]  /*1b9e0*/  @!P0 STS.128 [0x24100], R200 ;  /* 0x024100c8ff008388 */ /* 0x0003e80000000c00 */
[----:B------:R-:W-:Y:S06]  /*1b9f0*/  BAR.ARV 0x5, 0x100 ;  /* 0x0144000000007b1d */ /* 0x000fec0000002000 */
.L_x_4846:
[----:B----4-:R-:W-:-:S13]  /*1ba00*/  ISETP.GE.AND P0, PT, R203, c[0x0][0x53c], PT ;  /* 0x00014f00cb007a0c */ /* 0x010fda0003f06270 */
[----:B-123--:R-:W-:Y:S01]  /*1ba10*/  @P0 CALL.REL.NOINC `(.L_x_4866) ;  /* 0x0000001000000944 */ /* 0x00efe20003c00000 */
[----:B------:R-:W-:Y:S05]  /*1ba20*/  BRA `(.L_x_4867) ;  /* 0xfffe5aa000007947 */ /* 0x000fea000383ffff */
.L_x_4866:
[----:B------:R-:W-:Y:S05]  /*1ba30*/  EXIT ;  /* 0x000000000000794d */ /* 0x000fea0003800000 */
.L_x_4693:
[----:B------:R-:W-:Y:S02]  /*1ba40*/  MOV R5, 0x1 ;  /* 0x0000000100057802 */ /* 0x000fe40000000f00 */
[----:B------:R-:W-:Y:S02]  /*1ba50*/  MOV R0, 0x1ba70 ;  /* 0x0001ba7000007802 */ /* 0x000fe40000000f00 */
[----:B------:R-:W-:Y:S05]  /*1ba60*/  CALL.REL.NOINC `($__internal_102_$__cuda_sm70_shflsync_up_p) ;  /* 0x0000162000007944 */ /* 0x000fea0003c00000 */
[----:B-12---:R-:W-:Y:S05]  /*1ba70*/  BRA `(.L_x_4868) ;  /* 0xfffe49f000007947 */ /* 0x006fea000383ffff */
.L_x_4694:
[----:B------:R-:W-:Y:S02]  /*1ba80*/  MOV R5, 0x2 ;  /* 0x0000000200057802 */ /* 0x000fe40000000f00 */
[----:B------:R-:W-:Y:S02]  /*1ba90*/  MOV R0, 0x1bab0 ;  /* 0x0001bab000007802 */ /* 0x000fe40000000f00 */
[----:B------:R-:W-:Y:S05]  /*1baa0*/  CALL.REL.NOINC `($__internal_102_$__cuda_sm70_shflsync_up_p) ;  /* 0x000015e000007944 */ /* 0x000fea0003c00000 */
[----:B--2---:R-:W-:Y:S01]  /*1bab0*/  SEL R0, R5, RZ, P4 ;  /* 0x000000ff05007207 */ /* 0x004fe20002000000 */
[----:B------:R-:W-:-:S04]  /*1bac0*/  IMAD.MOV.U32 R5, RZ, RZ, 0x4 ;  /* 0x00000004ff057424 */ /* 0x000fc800078e00ff */
[----:B-1----:R-:W-:Y:S01]  /*1bad0*/  IMAD.IADD R7, R7, 0x1, R0 ;  /* 0x0000000107077824 */ /* 0x002fe200078e0200 */
        /* <DEDUP_REMOVED lines=13> */
[----:B------:R-:W-:Y:S01]  /*1bbb0*/  IMAD.MOV.U32 R16, RZ, RZ, 0x1f ;  /* 0x0000001fff107424 */ /* 0x000fe200078e00ff */
[----:B------:R-:W-:-:S03]  /*1bbc0*/  MOV R17, 0x1f ;  /* 0x0000001f00117802 */ /* 0x000fc60000000f00 */
[----:B-1----:R-:W-:Y:S01]  /*1bbd0*/  IMAD.IADD R7, R7, 0x1, R0 ;  /* 0x0000000107077824 */ /* 0x002fe200078e0200 */
[----:B------:R-:W-:-:S03]  /*1bbe0*/  MOV R0, 0x1bc10 ;  /* 0x0001bc1000007802 */ /* 0x000fc60000000f00 */
[----:B------:R-:W-:Y:S02]  /*1bbf0*/  IMAD.MOV.U32 R19, RZ, RZ, R7 ;  /* 0x000000ffff137224 */ /* 0x000fe400078e0007 */
[----:B------:R-:W-:Y:S05]  /*1bc00*/  CALL.REL.NOINC `($__internal_101_$__cuda_sm70_shflsync_idx_p) ;  /* 0x0000143000007944 */ /* 0x000fea0003c00000 */
[----:B-12---:R-:W-:Y:S05]  /*1bc10*/  BRA `(.L_x_4869) ;  /* 0xfffe495000007947 */ /* 0x006fea000383ffff */
.L_x_4696:
[----:B------:R-:W-:Y:S02]  /*1bc20*/  SEL R5, RZ, 0x1, P0 ;  /* 0x00000001ff057807 */ /* 0x000fe40000000000 */
[----:B------:R-:W-:Y:S02]  /*1bc30*/  MOV R0, 0x1bc50 ;  /* 0x0001bc5000007802 */ /* 0x000fe40000000f00 */
[----:B------:R-:W-:Y:S05]  /*1bc40*/  CALL.REL.NOINC `($__internal_103_$__cuda_sm70_votesync_ballot) ;  /* 0x0000149000007944 */ /* 0x000fea0003c00000 */
[----:B------:R-:W-:Y:S05]  /*1bc50*/  BRA `(.L_x_4870) ;  /* 0xfffe49a000007947 */ /* 0x000fea000383ffff */
.L_x_4697:
[----:B------:R-:W-:Y:S01]  /*1bc60*/  IMAD.MOV.U32 R19, RZ, RZ, R4 ;  /* 0x000000ffff137224 */ /* 0x000fe200078e0004 */
[----:B------:R-:W-:Y:S02]  /*1bc70*/  MOV R17, 0x1f ;  /* 0x0000001f00117802 */ /* 0x000fe40000000f00 */
[----:B------:R-:W-:Y:S02]  /*1bc80*/  MOV R0, 0x1bca0 ;  /* 0x0001bca000007802 */ /* 0x000fe40000000f00 */
[----:B------:R-:W-:Y:S05]  /*1bc90*/  CALL.REL.NOINC `($__internal_101_$__cuda_sm70_shflsync_idx_p) ;  /* 0x000013a000007944 */ /* 0x000fea0003c00000 */
[----:B--2---:R-:W-:Y:S01]  /*1bca0*/  IMAD.MOV.U32 R4, RZ, RZ, R17 ;  /* 0x000000ffff047224 */ /* 0x004fe200078e0011 */
[----:B------:R-:W-:Y:S01]  /*1bcb0*/  MOV R9, RZ ;  /* 0x000000ff00097202 */ /* 0x000fe20000000f00 */
[----:B-1----:R-:W-:Y:S01]  /*1bcc0*/  IMAD.MOV.U32 R19, RZ, RZ, R3 ;  /* 0x000000ffff137224 */ /* 0x002fe200078e0003 */
[----:B------:R-:W-:Y:S02]  /*1bcd0*/  MOV R17, 0x1f ;  /* 0x0000001f00117802 */ /* 0x000fe40000000f00 */
[----:B------:R-:W-:-:S02]  /*1bce0*/  MOV R0, 0x1bd00 ;  /* 0x0001bd0000007802 */ /* 0x000fc40000000f00 */
[----:B------:R-:W-:Y:S05]  /*1bcf0*/  CALL.REL.NOINC `($__internal_101_$__cuda_sm70_shflsync_idx_p) ;  /* 0x0000134000007944 */ /* 0x000fea0003c00000 */
[----:B--2---:R-:W-:Y:S01]  /*1bd00*/  MOV R3, R17 ;  /* 0x0000001100037202 */ /* 0x004fe20000000f00 */
[----:B-1----:R-:W-:Y:S05]  /*1bd10*/  BRA `(.L_x_4871) ;  /* 0xfffe494000007947 */ /* 0x002fea000383ffff */
.L_x_4700:
[----:B------:R-:W-:Y:S01]  /*1bd20*/  IMAD.MOV.U32 R19, RZ, RZ, R7 ;  /* 0x000000ffff137224 */ /* 0x000fe200078e0007 */
[----:B------:R-:W-:-:S02]  /*1bd30*/  MOV R17, 0x1f ;  /* 0x0000001f00117802 */ /* 0x000fc40000000f00 */
[----:B------:R-:W-:Y:S02]  /*1bd40*/  MOV R0, 0x1bd60 ;  /* 0x0001bd6000007802 */ /* 0x000fe40000000f00 */
[----:B--23--:R-:W-:Y:S05]  /*1bd50*/  CALL.REL.NOINC `($__internal_101_$__cuda_sm70_shflsync_idx_p) ;  /* 0x000012e000007944 */ /* 0x00cfea0003c00000 */
[----:B--2---:R-:W-:Y:S01]  /*1bd60*/  MOV R9, R17 ;  /* 0x0000001100097202 */ /* 0x004fe20000000f00 */
[----:B-1----:R-:W-:Y:S05]  /*1bd70*/  BRA `(.L_x_4699) ;  /* 0xfffe494000007947 */ /* 0x002fea000383ffff */
.L_x_4739:
[----:B------:R-:W-:Y:S01]  /*1bd80*/  IMAD.MOV.U32 R19, RZ, RZ, R7 ;  /* 0x000000ffff137224 */ /* 0x000fe200078e0007 */
[----:B------:R-:W-:Y:S01]  /*1bd90*/  MOV R16, RZ ;  /* 0x000000ff00107202 */ /* 0x000fe20000000f00 */
[----:B------:R-:W-:Y:S01]  /*1bda0*/  IMAD.MOV.U32 R17, RZ, RZ, 0x181f ;  /* 0x0000181fff117424 */ /* 0x000fe200078e00ff */
[----:B------:R-:W-:Y:S02]  /*1bdb0*/  MOV R0, 0x1bdd0 ;  /* 0x0001bdd000007802 */ /* 0x000fe40000000f00 */
[----:B-----5:R-:W-:Y:S05]  /*1bdc0*/  CALL.REL.NOINC `($__internal_101_$__cuda_sm70_shflsync_idx_p) ;  /* 0x0000127000007944 */ /* 0x020fea0003c00000 */
[----:B--2---:R-:W-:Y:S01]  /*1bdd0*/  MOV R15, R17 ;  /* 0x00000011000f7202 */ /* 0x004fe20000000f00 */
[----:B-1----:R-:W-:Y:S05]  /*1bde0*/  BRA `(.L_x_4872) ;  /* 0xfffebc5000007947 */ /* 0x002fea000383ffff */
.L_x_4740:
[----:B------:R-:W-:Y:S01]  /*1bdf0*/  IMAD.MOV.U32 R19, RZ, RZ, R14 ;  /* 0x000000ffff137224 */ /* 0x000fe200078e000e */
[----:B------:R-:W-:Y:S01]  /*1be00*/  MOV R16, RZ ;  /* 0x000000ff00107202 */ /* 0x000fe20000000f00 */
[----:B------:R-:W-:Y:S01]  /*1be10*/  IMAD.MOV.U32 R17, RZ, RZ, 0x181f ;  /* 0x0000181fff117424 */ /* 0x000fe200078e00ff */
[----:B------:R-:W-:Y:S02]  /*1be20*/  MOV R0, 0x1be40 ;  /* 0x0001be4000007802 */ /* 0x000fe40000000f00 */
[----:B-12--5:R-:W-:Y:S05]  /*1be30*/  CALL.REL.NOINC `($__internal_101_$__cuda_sm70_shflsync_idx_p) ;  /* 0x0000120000007944 */ /* 0x026fea0003c00000 */
[----:B-12---:R-:W-:Y:S05]  /*1be40*/  BRA `(.L_x_4873) ;  /* 0xfffebc1000007947 */ /* 0x006fea000383ffff */
.L_x_4743:
[----:B--2---:R-:W-:Y:S01]  /*1be50*/  IMAD.MOV.U32 R19, RZ, RZ, R7 ;  /* 0x000000ffff137224 */ /* 0x004fe200078e0007 */
[----:B------:R-:W-:Y:S01]  /*1be60*/  MOV R16, 0x1 ;  /* 0x0000000100107802 */ /* 0x000fe20000000f00 */
[----:B----4-:R-:W-:Y:S01]  /*1be70*/  IMAD.MOV.U32 R17, RZ, RZ, 0x181f ;  /* 0x0000181fff117424 */ /* 0x010fe200078e00ff */
[----:B------:R-:W-:-:S02]  /*1be80*/  MOV R0, 0x1bea0 ;  /* 0x0001bea000007802 */ /* 0x000fc40000000f00 */
[----:B-1-3-5:R-:W-:Y:S05]  /*1be90*/  CALL.REL.NOINC `($__internal_101_$__cuda_sm70_shflsync_idx_p) ;  /* 0x000011a000007944 */ /* 0x02afea0003c00000 */
[----:B--2---:R-:W-:Y:S01]  /*1bea0*/  IMAD.MOV.U32 R15, RZ, RZ, R17 ;  /* 0x000000ffff0f7224 */ /* 0x004fe200078e0011 */
[----:B-1----:R-:W-:Y:S01]  /*1beb0*/  MOV R16, 0x1 ;  /* 0x0000000100107802 */ /* 0x002fe20000000f00 */
[----:B------:R-:W-:Y:S01]  /*1bec0*/  IMAD.MOV.U32 R19, RZ, RZ, R14 ;  /* 0x000000ffff137224 */ /* 0x000fe200078e000e */
[----:B------:R-:W-:-:S02]  /*1bed0*/  MOV R17, 0x181f ;  /* 0x0000181f00117802 */ /* 0x000fc40000000f00 */
[----:B------:R-:W-:Y:S02]  /*1bee0*/  MOV R0, 0x1bf00 ;  /* 0x0001bf0000007802 */ /* 0x000fe40000000f00 */
[----:B------:R-:W-:Y:S05]  /*1bef0*/  CALL.REL.NOINC `($__internal_101_$__cuda_sm70_shflsync_idx_p) ;  /* 0x0000114000007944 */ /* 0x000fea0003c00000 */
[----:B-12---:R-:W-:Y:S01]  /*1bf00*/  MOV R19, R17 ;  /* 0x0000001100137202 */ /* 0x006fe20000000f00 */
[----:B------:R-:W-:Y:S05]  /*1bf10*/  BRA `(.L_x_4874) ;  /* 0xfffebca000007947 */ /* 0x000fea000383ffff */
.L_x_4746:
[----:B-1-3--:R-:W-:Y:S01]  /*1bf20*/  IMAD.MOV.U32 R19, RZ, RZ, R7 ;  /* 0x000000ffff137224 */ /* 0x00afe200078e0007 */
[----:B------:R-:W-:Y:S01]  /*1bf30*/  MOV R16, 0x2 ;  /* 0x0000000200107802 */ /* 0x000fe20000000f00 */
[----:B------:R-:W-:Y:S01]  /*1bf40*/  IMAD.MOV.U32 R17, RZ, RZ, 0x181f ;  /* 0x0000181fff117424 */ /* 0x000fe200078e00ff */
[----:B------:R-:W-:Y:S02]  /*1bf50*/  MOV R0, 0x1bf70 ;  /* 0x0001bf7000007802 */ /* 0x000fe40000000f00 */
[----:B--2--5:R-:W-:Y:S05]  /*1bf60*/  CALL.REL.NOINC `($__internal_101_$__cuda_sm70_shflsync_idx_p) ;  /* 0x000010d000007944 */ /* 0x024fea0003c00000 */
[----:B--2---:R-:W-:Y:S01]  /*1bf70*/  MOV R15, R17 ;  /* 0x00000011000f7202 */ /* 0x004fe20000000f00 */
[----:B-1----:R-:W-:Y:S05]  /*1bf80*/  BRA `(.L_x_4875) ;  /* 0xfffebd6000007947 */ /* 0x002fea000383ffff */
.L_x_4747:
[----:B---3--:R-:W-:Y:S01]  /*1bf90*/  IMAD.MOV.U32 R19, RZ, RZ, R14 ;  /* 0x000000ffff137224 */ /* 0x008fe200078e000e */
[----:B------:R-:W-:Y:S01]  /*1bfa0*/  MOV R16, 0x2 ;  /* 0x0000000200107802 */ /* 0x000fe20000000f00 */
[----:B------:R-:W-:Y:S01]  /*1bfb0*/  IMAD.MOV.U32 R17, RZ, RZ, 0x181f ;  /* 0x0000181fff117424 */ /* 0x000fe200078e00ff */
[----:B------:R-:W-:Y:S02]  /*1bfc0*/  MOV R0, 0x1bfe0 ;  /* 0x0001bfe000007802 */ /* 0x000fe40000000f00 */
[----:B-12-45:R-:W-:Y:S05]  /*1bfd0*/  CALL.REL.NOINC `($__internal_101_$__cuda_sm70_shflsync_idx_p) ;  /* 0x0000106000007944 */ /* 0x036fea0003c00000 */
[----:B-12---:R-:W-:Y:S01]  /*1bfe0*/  MOV R19, R17 ;  /* 0x0000001100137202 */ /* 0x006fe20000000f00 */
[----:B------:R-:W-:Y:S05]  /*1bff0*/  BRA `(.L_x_4876) ;  /* 0xfffebd1000007947 */ /* 0x000fea000383ffff */
.L_x_4750:
[----:B-1----:R-:W-:Y:S01]  /*1c000*/  IMAD.MOV.U32 R19, RZ, RZ, R7 ;  /* 0x000000ffff137224 */ /* 0x002fe200078e0007 */
[----:B------:R-:W-:Y:S01]  /*1c010*/  MOV R16, 0x3 ;  /* 0x0000000300107802 */ /* 0x000fe20000000f00 */
[----:B------:R-:W-:Y:S01]  /*1c020*/  IMAD.MOV.U32 R17, RZ, RZ, 0x181f ;  /* 0x0000181fff117424 */ /* 0x000fe200078e00ff */
[----:B------:R-:W-:-:S02]  /*1c030*/  MOV R0, 0x1c050 ;  /* 0x0001c05000007802 */ /* 0x000fc40000000f00 */
[----:B--2345:R-:W-:Y:S05]  /*1c040*/  CALL.REL.NOINC `($__internal_101_$__cuda_sm70_shflsync_idx_p) ;  /* 0x00000ff000007944 */ /* 0x03cfea0003c00000 */
[----:B--2---:R-:W-:Y:S01]  /*1c050*/  IMAD.MOV.U32 R7, RZ, RZ, R17 ;  /* 0x000000ffff077224 */ /* 0x004fe200078e0011 */
[----:B-1----:R-:W-:Y:S01]  /*1c060*/  MOV R16, 0x3 ;  /* 0x0000000300107802 */ /* 0x002fe20000000f00 */
[----:B------:R-:W-:Y:S01]  /*1c070*/  IMAD.MOV.U32 R19, RZ, RZ, R14 ;  /* 0x000000ffff137224 */ /* 0x000fe200078e000e */
[----:B------:R-:W-:-:S02]  /*1c080*/  MOV R17, 0x181f ;  /* 0x0000181f00117802 */ /* 0x000fc40000000f00 */
[----:B------:R-:W-:Y:S02]  /*1c090*/  MOV R0, 0x1c0b0 ;  /* 0x0001c0b000007802 */ /* 0x000fe40000000f00 */
[----:B------:R-:W-:Y:S05]  /*1c0a0*/  CALL.REL.NOINC `($__internal_101_$__cuda_sm70_shflsync_idx_p) ;  /* 0x00000f9000007944 */ /* 0x000fea0003c00000 */
[----:B-12---:R-:W-:Y:S05]  /*1c0b0*/  BRA `(.L_x_4877) ;  /* 0xfffebd9000007947 */ /* 0x006fea000383ffff */
.L_x_4805:
[----:B------:R-:W-:Y:S01]  /*1c0c0*/  IMAD.MOV.U32 R8, RZ, RZ, R227 ;  /* 0x000000ffff087224 */ /* 0x000fe200078e00e3 */
[----:B-1----:R-:W-:Y:S02]  /*1c0d0*/  MOV R7, 0x2 ;  /* 0x0000000200077802 */ /* 0x002fe40000000f00 */
[----:B------:R-:W-:Y:S02]  /*1c0e0*/  MOV R6, 0x1c100 ;  /* 0x0001c10000067802 */ /* 0x000fe40000000f00 */
[----:B------:R-:W-:Y:S05]  /*1c0f0*/  CALL.REL.NOINC `($__internal_100_$__cuda_sm70_shflsync_bfly_p) ;  /* 0x00000ef000007944 */ /* 0x000fea0003c00000 */
[----:B-12---:R-:W-:Y:S05]  /*1c100*/  BRA `(.L_x_4878) ;  /* 0xffffad5000007947 */ /* 0x006fea000383ffff */
.L_x_4806:
[----:B------:R-:W-:Y:S02]  /*1c110*/  MOV R7, 0x1 ;  /* 0x0000000100077802 */ /* 0x000fe40000000f00 */
[----:B------:R-:W-:Y:S02]  /*1c120*/  MOV R6, 0x1c140 ;  /* 0x0001c14000067802 */ /* 0x000fe40000000f00 */
[----:B-1----:R-:W-:Y:S05]  /*1c130*/  CALL.REL.NOINC `($__internal_100_$__cuda_sm70_shflsync_bfly_p) ;  /* 0x00000eb000007944 */ /* 0x002fea0003c00000 */
[----:B--2---:R-:W-:Y:S01]  /*1c140*/  FADD.FTZ R3, R8, R7 ;  /* 0x0000000708037221 */ /* 0x004fe20000010000 */
[----:B-1----:R-:W-:Y:S02]  /*1c150*/  MOV R8, R230 ;  /* 0x000000e600087202 */ /* 0x002fe40000000f00 */
[----:B------:R-:W-:Y:S02]  /*1c160*/  MOV R7, 0x2 ;  /* 0x0000000200077802 */ /* 0x000fe40000000f00 */
[----:B------:R-:W-:-:S02]  /*1c170*/  MOV R6, 0x1c190 ;  /* 0x0001c19000067802 */ /* 0x000fc40000000f00 */
[----:B------:R-:W-:Y:S05]  /*1c180*/  CALL.REL.NOINC `($__internal_100_$__cuda_sm70_shflsync_bfly_p) ;  /* 0x00000e6000007944 */ /* 0x000fea0003c00000 */
[----:B--2---:R-:W-:Y:S01]  /*1c190*/  FADD.FTZ R12, R230, R7 ;  /* 0x00000007e60c7221 */ /* 0x004fe20000010000 */
[----:B------:R-:W-:-:S02]  /*1c1a0*/  MOV R7, 0x1 ;  /* 0x0000000100077802 */ /* 0x000fc40000000f00 */
[----:B------:R-:W-:Y:S02]  /*1c1b0*/  MOV R6, 0x1c1e0 ;  /* 0x0001c1e000067802 */ /* 0x000fe40000000f00 */
[----:B-1----:R-:W-:Y:S02]  /*1c1c0*/  MOV R8, R12 ;  /* 0x0000000c00087202 */ /* 0x002fe40000000f00 */
[----:B------:R-:W-:Y:S05]  /*1c1d0*/  CALL.REL.NOINC `($__internal_100_$__cuda_sm70_shflsync_bfly_p) ;  /* 0x00000e1000007944 */ /* 0x000fea0003c00000 */
[----:B-12---:R-:W-:Y:S05]  /*1c1e0*/  BRA `(.L_x_4879) ;  /* 0xfffface000007947 */ /* 0x006fea000383ffff */
.L_x_4813:
[----:B---34-:R-:W-:Y:S01]  /*1c1f0*/  IMAD.MOV.U32 R19, RZ, RZ, R13 ;  /* 0x000000ffff137224 */ /* 0x018fe200078e000d */
[----:B------:R-:W-:Y:S01]  /*1c200*/  MOV R16, RZ ;  /* 0x000000ff00107202 */ /* 0x000fe20000000f00 */
[----:B------:R-:W-:Y:S01]  /*1c210*/  IMAD.MOV.U32 R17, RZ, RZ, 0x181f ;  /* 0x0000181fff117424 */ /* 0x000fe200078e00ff */
[----:B------:R-:W-:Y:S02]  /*1c220*/  MOV R0, 0x1c240 ;  /* 0x0001c24000007802 */ /* 0x000fe40000000f00 */
[----:B-12---:R-:W-:Y:S05]  /*1c230*/  CALL.REL.NOINC `($__internal_101_$__cuda_sm70_shflsync_idx_p) ;  /* 0x00000e0000007944 */ /* 0x006fea0003c00000 */
[----:B--2---:R-:W-:Y:S01]  /*1c240*/  MOV R15, R17 ;  /* 0x00000011000f7202 */ /* 0x004fe20000000f00 */
[----:B-1----:R-:W-:Y:S05]  /*1c250*/  BRA `(.L_x_4880) ;  /* 0xffffc5a000007947 */ /* 0x002fea000383ffff */
.L_x_4814:
[----:B------:R-:W-:Y:S01]  /*1c260*/  IMAD.MOV.U32 R19, RZ, RZ, R2 ;  /* 0x000000ffff137224 */ /* 0x000fe200078e0002 */
[----:B------:R-:W-:Y:S01]  /*1c270*/  MOV R16, RZ ;  /* 0x000000ff00107202 */ /* 0x000fe20000000f00 */
[----:B------:R-:W-:Y:S01]  /*1c280*/  IMAD.MOV.U32 R17, RZ, RZ, 0x181f ;  /* 0x0000181fff117424 */ /* 0x000fe200078e00ff */
[----:B------:R-:W-:Y:S02]  /*1c290*/  MOV R0, 0x1c2b0 ;  /* 0x0001c2b000007802 */ /* 0x000fe40000000f00 */
[----:B-1234-:R-:W-:Y:S05]  /*1c2a0*/  CALL.REL.NOINC `($__internal_101_$__cuda_sm70_shflsync_idx_p) ;  /* 0x00000d9000007944 */ /* 0x01efea0003c00000 */
[----:B-12---:R-:W-:Y:S05]  /*1c2b0*/  BRA `(.L_x_4881) ;  /* 0xffffc56000007947 */ /* 0x006fea000383ffff */
.L_x_4817:
[----:B---3--:R-:W-:Y:S01]  /*1c2c0*/  IMAD.MOV.U32 R19, RZ, RZ, R13 ;  /* 0x000000ffff137224 */ /* 0x008fe200078e000d */
[----:B------:R-:W-:Y:S01]  /*1c2d0*/  MOV R16, 0x1 ;  /* 0x0000000100107802 */ /* 0x000fe20000000f00 */
[----:B------:R-:W-:Y:S01]  /*1c2e0*/  IMAD.MOV.U32 R17, RZ, RZ, 0x181f ;  /* 0x0000181fff117424 */ /* 0x000fe200078e00ff */
[----:B------:R-:W-:-:S02]  /*1c2f0*/  MOV R0, 0x1c310 ;  /* 0x0001c31000007802 */ /* 0x000fc40000000f00 */
[----:B-12-4-:R-:W-:Y:S05]  /*1c300*/  CALL.REL.NOINC `($__internal_101_$__cuda_sm70_shflsync_idx_p) ;  /* 0x00000d3000007944 */ /* 0x016fea0003c00000 */
        /* <DEDUP_REMOVED lines=8> */
.L_x_4820:
[----:B--23--:R-:W-:Y:S01]  /*1c390*/  IMAD.MOV.U32 R19, RZ, RZ, R13 ;  /* 0x000000ffff137224 */ /* 0x00cfe200078e000d */
[----:B------:R-:W-:Y:S01]  /*1c3a0*/  MOV R16, 0x2 ;  /* 0x0000000200107802 */ /* 0x000fe20000000f00 */
[----:B------:R-:W-:Y:S01]  /*1c3b0*/  IMAD.MOV.U32 R17, RZ, RZ, 0x181f ;  /* 0x0000181fff117424 */ /* 0x000fe200078e00ff */
[----:B------:R-:W-:Y:S02]  /*1c3c0*/  MOV R0, 0x1c3e0 ;  /* 0x0001c3e000007802 */ /* 0x000fe40000000f00 */
[----:B-1--4-:R-:W-:Y:S05]  /*1c3d0*/  CALL.REL.NOINC `($__internal_101_$__cuda_sm70_shflsync_idx_p) ;  /* 0x00000c6000007944 */ /* 0x012fea0003c00000 */
[----:B--2---:R-:W-:Y:S01]  /*1c3e0*/  MOV R15, R17 ;  /* 0x00000011000f7202 */ /* 0x004fe20000000f00 */
[----:B-1----:R-:W-:Y:S05]  /*1c3f0*/  BRA `(.L_x_4883) ;  /* 0xffffc6b000007947 */ /* 0x002fea000383ffff */
.L_x_4821:
[----:B---3--:R-:W-:Y:S01]  /*1c400*/  IMAD.MOV.U32 R19, RZ, RZ, R2 ;  /* 0x000000ffff137224 */ /* 0x008fe200078e0002 */
[----:B------:R-:W-:Y:S01]  /*1c410*/  MOV R16, 0x2 ;  /* 0x0000000200107802 */ /* 0x000fe20000000f00 */
[----:B------:R-:W-:Y:S01]  /*1c420*/  IMAD.MOV.U32 R17, RZ, RZ, 0x181f ;  /* 0x0000181fff117424 */ /* 0x000fe200078e00ff */
[----:B------:R-:W-:Y:S02]  /*1c430*/  MOV R0, 0x1c450 ;  /* 0x0001c45000007802 */ /* 0x000fe40000000f00 */
[----:B-12-4-:R-:W-:Y:S05]  /*1c440*/  CALL.REL.NOINC `($__internal_101_$__cuda_sm70_shflsync_idx_p) ;  /* 0x00000bf000007944 */ /* 0x016fea0003c00000 */
[----:B-12---:R-:W-:Y:S01]  /*1c450*/  MOV R19, R17 ;  /* 0x0000001100137202 */ /* 0x006fe20000000f00 */
[----:B------:R-:W-:Y:S05]  /*1c460*/  BRA `(.L_x_4884) ;  /* 0xffffc66000007947 */ /* 0x000fea000383ffff */
.L_x_4824:
[----:B--2---:R-:W-:Y:S01]  /*1c470*/  IMAD.MOV.U32 R19, RZ, RZ, R13 ;  /* 0x000000ffff137224 */ /* 0x004fe200078e000d */
        /* <DEDUP_REMOVED lines=10> */
[----:B-12---:R-:W-:Y:S05]  /*1c520*/  BRA `(.L_x_4885) ;  /* 0xffffc6e000007947 */ /* 0x006fea000383ffff */
.L_x_4826:
[----:B------:R-:W-:Y:S01]  /*1c530*/  IMAD.MOV.U32 R19, RZ, RZ, R162 ;  /* 0x000000ffff137224 */ /* 0x000fe200078e00a2 */
[----:B------:R-:W-:Y:S01]  /*1c540*/  MOV R16, RZ ;  /* 0x000000ff00107202 */ /* 0x000fe20000000f00 */
[----:B------:R-:W-:Y:S01]  /*1c550*/  IMAD.MOV.U32 R17, RZ, RZ, 0x1c1f ;  /* 0x00001c1fff117424 */ /* 0x000fe200078e00ff */
[----:B------:R-:W-:Y:S02]  /*1c560*/  MOV R0, 0x1c580 ;  /* 0x0001c58000007802 */ /* 0x000fe40000000f00 */
[----:B------:R-:W-:Y:S05]  /*1c570*/  CALL.REL.NOINC `($__internal_101_$__cuda_sm70_shflsync_idx_p) ;  /* 0x00000ac000007944 */ /* 0x000fea0003c00000 */
[----:B--2---:R-:W-:Y:S01]  /*1c580*/  MOV R165, R17 ;  /* 0x0000001100a57202 */ /* 0x004fe20000000f00 */
[----:B-1----:R-:W-:Y:S05]  /*1c590*/  BRA `(.L_x_4886) ;  /* 0xffffc98000007947 */ /* 0x002fea000383ffff */
.L_x_4827:
[----:B------:R-:W-:Y:S01]  /*1c5a0*/  IMAD.MOV.U32 R19, RZ, RZ, R163 ;  /* 0x000000ffff137224 */ /* 0x000fe200078e00a3 */
[----:B------:R-:W-:Y:S01]  /*1c5b0*/  MOV R16, RZ ;  /* 0x000000ff00107202 */ /* 0x000fe20000000f00 */
[----:B------:R-:W-:Y:S01]  /*1c5c0*/  IMAD.MOV.U32 R17, RZ, RZ, 0x1c1f ;  /* 0x00001c1fff117424 */ /* 0x000fe200078e00ff */
[----:B------:R-:W-:Y:S02]  /*1c5d0*/  MOV R0, 0x1c5f0 ;  /* 0x0001c5f000007802 */ /* 0x000fe40000000f00 */
[----:B-12---:R-:W-:Y:S05]  /*1c5e0*/  CALL.REL.NOINC `($__internal_101_$__cuda_sm70_shflsync_idx_p) ;  /* 0x00000a5000007944 */ /* 0x006fea0003c00000 */
[----:B-12---:R-:W-:Y:S05]  /*1c5f0*/  BRA `(.L_x_4887) ;  /* 0xffffc94000007947 */ /* 0x006fea000383ffff */
.L_x_4830:
[----:B-1----:R-:W-:Y:S01]  /*1c600*/  IMAD.MOV.U32 R19, RZ, RZ, R162 ;  /* 0x000000ffff137224 */ /* 0x002fe200078e00a2 */
[----:B------:R-:W-:Y:S01]  /*1c610*/  MOV R16, 0x1 ;  /* 0x0000000100107802 */ /* 0x000fe20000000f00 */
[----:B----4-:R-:W-:Y:S01]  /*1c620*/  IMAD.MOV.U32 R17, RZ, RZ, 0x1c1f ;  /* 0x00001c1fff117424 */ /* 0x010fe200078e00ff */
[----:B------:R-:W-:-:S02]  /*1c630*/  MOV R0, 0x1c650 ;  /* 0x0001c65000007802 */ /* 0x000fc40000000f00 */
[----:B--23--:R-:W-:Y:S05]  /*1c640*/  CALL.REL.NOINC `($__internal_101_$__cuda_sm70_shflsync_idx_p) ;  /* 0x000009f000007944 */ /* 0x00cfea0003c00000 */
[----:B--2---:R-:W-:Y:S01]  /*1c650*/  IMAD.MOV.U32 R3, RZ, RZ, R17 ;  /* 0x000000ffff037224 */ /* 0x004fe200078e0011 */
[----:B-1----:R-:W-:Y:S01]  /*1c660*/  MOV R16, 0x1 ;  /* 0x0000000100107802 */ /* 0x002fe20000000f00 */
[----:B------:R-:W-:Y:S01]  /*1c670*/  IMAD.MOV.U32 R19, RZ, RZ, R163 ;  /* 0x000000ffff137224 */ /* 0x000fe200078e00a3 */
[----:B------:R-:W-:-:S02]  /*1c680*/  MOV R17, 0x1c1f ;  /* 0x00001c1f00117802 */ /* 0x000fc40000000f00 */
[----:B------:R-:W-:Y:S02]  /*1c690*/  MOV R0, 0x1c6b0 ;  /* 0x0001c6b000007802 */ /* 0x000fe40000000f00 */
[----:B------:R-:W-:Y:S05]  /*1c6a0*/  CALL.REL.NOINC `($__internal_101_$__cuda_sm70_shflsync_idx_p) ;  /* 0x0000099000007944 */ /* 0x000fea0003c00000 */
[----:B-12---:R-:W-:Y:S05]  /*1c6b0*/  BRA `(.L_x_4888) ;  /* 0xffffd1c000007947 */ /* 0x006fea000383ffff */
.L_x_4834:
[----:B------:R-:W-:Y:S01]  /*1c6c0*/  IMAD.MOV.U32 R19, RZ, RZ, R4 ;  /* 0x000000ffff137224 */ /* 0x000fe200078e0004 */
[----:B------:R-:W-:Y:S01]  /*1c6d0*/  MOV R16, RZ ;  /* 0x000000ff00107202 */ /* 0x000fe20000000f00 */
[----:B------:R-:W-:Y:S01]  /*1c6e0*/  IMAD.MOV.U32 R17, RZ, RZ, 0x181f ;  /* 0x0000181fff117424 */ /* 0x000fe200078e00ff */
[----:B------:R-:W-:Y:S02]  /*1c6f0*/  MOV R0, 0x1c710 ;  /* 0x0001c71000007802 */ /* 0x000fe40000000f00 */
[----:B-1----:R-:W-:Y:S05]  /*1c700*/  CALL.REL.NOINC `($__internal_101_$__cuda_sm70_shflsync_idx_p) ;  /* 0x0000093000007944 */ /* 0x002fea0003c00000 */
[----:B--2---:R-:W-:Y:S01]  /*1c710*/  MOV R5, R17 ;  /* 0x0000001100057202 */ /* 0x004fe20000000f00 */
[----:B-1----:R-:W-:Y:S05]  /*1c720*/  BRA `(.L_x_4889) ;  /* 0xffffdec000007947 */ /* 0x002fea000383ffff */
.L_x_4835:
[----:B------:R-:W-:Y:S01]  /*1c730*/  IMAD.MOV.U32 R19, RZ, RZ, R3 ;  /* 0x000000ffff137224 */ /* 0x000fe200078e0003 */
[----:B------:R-:W-:Y:S01]  /*1c740*/  MOV R16, RZ ;  /* 0x000000ff00107202 */ /* 0x000fe20000000f00 */
[----:B------:R-:W-:Y:S01]  /*1c750*/  IMAD.MOV.U32 R17, RZ, RZ, 0x181f ;  /* 0x0000181fff117424 */ /* 0x000fe200078e00ff */
[----:B------:R-:W-:Y:S02]  /*1c760*/  MOV R0, 0x1c780 ;  /* 0x0001c78000007802 */ /* 0x000fe40000000f00 */
[----:B-123--:R-:W-:Y:S05]  /*1c770*/  CALL.REL.NOINC `($__internal_101_$__cuda_sm70_shflsync_idx_p) ;  /* 0x000008c000007944 */ /* 0x00efea0003c00000 */
[----:B-12---:R-:W-:Y:S05]  /*1c780*/  BRA `(.L_x_4890) ;  /* 0xffffde8000007947 */ /* 0x006fea000383ffff */
.L_x_4838:
[----:B------:R-:W-:Y:S01]  /*1c790*/  IMAD.MOV.U32 R19, RZ, RZ, R4 ;  /* 0x000000ffff137224 */ /* 0x000fe200078e0004 */
[----:B-1----:R-:W-:Y:S01]  /*1c7a0*/  MOV R16, 0x1 ;  /* 0x0000000100107802 */ /* 0x002fe20000000f00 */
[----:B------:R-:W-:Y:S01]  /*1c7b0*/  IMAD.MOV.U32 R17, RZ, RZ, 0x181f ;  /* 0x0000181fff117424 */ /* 0x000fe200078e00ff */
[----:B------:R-:W-:-:S02]  /*1c7c0*/  MOV R0, 0x1c7e0 ;  /* 0x0001c7e000007802 */ /* 0x000fc40000000f00 */
[----:B--234-:R-:W-:Y:S05]  /*1c7d0*/  CALL.REL.NOINC `($__internal_101_$__cuda_sm70_shflsync_idx_p) ;  /* 0x0000086000007944 */ /* 0x01cfea0003c00000 */
[----:B--2---:R-:W-:Y:S01]  /*1c7e0*/  IMAD.MOV.U32 R5, RZ, RZ, R17 ;  /* 0x000000ffff057224 */ /* 0x004fe200078e0011 */
[----:B-1----:R-:W-:Y:S01]  /*1c7f0*/  MOV R16, 0x1 ;  /* 0x0000000100107802 */ /* 0x002fe20000000f00 */
[----:B------:R-:W-:Y:S01]  /*1c800*/  IMAD.MOV.U32 R19, RZ, RZ, R3 ;  /* 0x000000ffff137224 */ /* 0x000fe200078e0003 */
[----:B------:R-:W-:-:S02]  /*1c810*/  MOV R17, 0x181f ;  /* 0x0000181f00117802 */ /* 0x000fc40000000f00 */
[----:B------:R-:W-:Y:S02]  /*1c820*/  MOV R0, 0x1c840 ;  /* 0x0001c84000007802 */ /* 0x000fe40000000f00 */
[----:B------:R-:W-:Y:S05]  /*1c830*/  CALL.REL.NOINC `($__internal_101_$__cuda_sm70_shflsync_idx_p) ;  /* 0x0000080000007944 */ /* 0x000fea0003c00000 */
[----:B-12---:R-:W-:Y:S05]  /*1c840*/  BRA `(.L_x_4891) ;  /* 0xffffdf3000007947 */ /* 0x006fea000383ffff */
.L_x_4841:
[----:B------:R-:W-:Y:S01]  /*1c850*/  IMAD.MOV.U32 R19, RZ, RZ, R4 ;  /* 0x000000ffff137224 */ /* 0x000fe200078e0004 */
[----:B-1----:R-:W-:Y:S01]  /*1c860*/  MOV R16, 0x2 ;  /* 0x0000000200107802 */ /* 0x002fe20000000f00 */
[----:B------:R-:W-:Y:S01]  /*1c870*/  IMAD.MOV.U32 R17, RZ, RZ, 0x181f ;  /* 0x0000181fff117424 */ /* 0x000fe200078e00ff */
[----:B------:R-:W-:Y:S02]  /*1c880*/  MOV R0, 0x1c8a0 ;  /* 0x0001c8a000007802 */ /* 0x000fe40000000f00 */
[----:B--234-:R-:W-:Y:S05]  /*1c890*/  CALL.REL.NOINC `($__internal_101_$__cuda_sm70_shflsync_idx_p) ;  /* 0x000007a000007944 */ /* 0x01cfea0003c00000 */
[----:B--2---:R-:W-:Y:S01]  /*1c8a0*/  MOV R5, R17 ;  /* 0x0000001100057202 */ /* 0x004fe20000000f00 */
[----:B-1----:R-:W-:Y:S05]  /*1c8b0*/  BRA `(.L_x_4892) ;  /* 0xffffdff000007947 */ /* 0x002fea000383ffff */
.L_x_4842:
[----:B------:R-:W-:Y:S01]  /*1c8c0*/  IMAD.MOV.U32 R19, RZ, RZ, R3 ;  /* 0x000000ffff137224 */ /* 0x000fe200078e0003 */
[----:B-1----:R-:W-:Y:S01]  /*1c8d0*/  MOV R16, 0x2 ;  /* 0x0000000200107802 */ /* 0x002fe20000000f00 */
[----:B------:R-:W-:Y:S01]  /*1c8e0*/  IMAD.MOV.U32 R17, RZ, RZ, 0x181f ;  /* 0x0000181fff117424 */ /* 0x000fe200078e00ff */
[----:B------:R-:W-:Y:S02]  /*1c8f0*/  MOV R0, 0x1c910 ;  /* 0x0001c91000007802 */ /* 0x000fe40000000f00 */
[----:B--234-:R-:W-:Y:S05]  /*1c900*/  CALL.REL.NOINC `($__internal_101_$__cuda_sm70_shflsync_idx_p) ;  /* 0x0000073000007944 */ /* 0x01cfea0003c00000 */
[----:B-12---:R-:W-:Y:S05]  /*1c910*/  BRA `(.L_x_4893) ;  /* 0xffffdfb000007947 */ /* 0x006fea000383ffff */
.L_x_4845:
[----:B------:R-:W-:Y:S01]  /*1c920*/  IMAD.MOV.U32 R19, RZ, RZ, R4 ;  /* 0x000000ffff137224 */ /* 0x000fe200078e0004 */
[----:B--2---:R-:W-:Y:S01]  /*1c930*/  MOV R16, 0x3 ;  /* 0x0000000300107802 */ /* 0x004fe20000000f00 */
        /* <DEDUP_REMOVED lines=10> */
.L_x_4847:
[----:B------:R-:W-:Y:S01]  /*1c9e0*/  IMAD.MOV.U32 R19, RZ, RZ, R8 ;  /* 0x000000ffff137224 */ /* 0x000fe200078e0008 */
[----:B------:R-:W-:Y:S01]  /*1c9f0*/  MOV R16, RZ ;  /* 0x000000ff00107202 */ /* 0x000fe20000000f00 */
[----:B------:R-:W-:Y:S01]  /*1ca00*/  IMAD.MOV.U32 R17, RZ, RZ, 0x1f ;  /* 0x0000001fff117424 */ /* 0x000fe200078e00ff */
[----:B------:R-:W-:Y:S02]  /*1ca10*/  MOV R0, 0x1ca30 ;  /* 0x0001ca3000007802 */ /* 0x000fe40000000f00 */
[----:B------:R-:W-:Y:S05]  /*1ca20*/  CALL.REL.NOINC `($__internal_101_$__cuda_sm70_shflsync_idx_p) ;  /* 0x0000061000007944 */ /* 0x000fea0003c00000 */
[----:B--2---:R-:W-:Y:S01]  /*1ca30*/  MOV R3, R17 ;  /* 0x0000001100037202 */ /* 0x004fe20000000f00 */
[----:B-1----:R-:W-:Y:S05]  /*1ca40*/  BRA `(.L_x_4895) ;  /* 0xffffe17000007947 */ /* 0x002fea000383ffff */
.L_x_4848:
[----:B------:R-:W-:Y:S01]  /*1ca50*/  IMAD.MOV.U32 R19, RZ, RZ, R8 ;  /* 0x000000ffff137224 */ /* 0x000fe200078e0008 */
[----:B------:R-:W-:Y:S01]  /*1ca60*/  MOV R16, 0x1 ;  /* 0x0000000100107802 */ /* 0x000fe20000000f00 */
[----:B------:R-:W-:Y:S01]  /*1ca70*/  IMAD.MOV.U32 R17, RZ, RZ, 0x1f ;  /* 0x0000001fff117424 */ /* 0x000fe200078e00ff */
[----:B------:R-:W-:Y:S02]  /*1ca80*/  MOV R0, 0x1caa0 ;  /* 0x0001caa000007802 */ /* 0x000fe40000000f00 */
[----:B-12---:R-:W-:Y:S05]  /*1ca90*/  CALL.REL.NOINC `($__internal_101_$__cuda_sm70_shflsync_idx_p) ;  /* 0x000005a000007944 */ /* 0x006fea0003c00000 */
[----:B--2---:R-:W-:Y:S01]  /*1caa0*/  MOV R8, R17 ;  /* 0x0000001100087202 */ /* 0x004fe20000000f00 */
[----:B-1----:R-:W-:Y:S05]  /*1cab0*/  BRA `(.L_x_4896) ;  /* 0xffffe12000007947 */ /* 0x002fea000383ffff */
.L_x_4849:
[----:B------:R-:W-:Y:S02]  /*1cac0*/  MOV R5, 0x1 ;  /* 0x0000000100057802 */ /* 0x000fe40000000f00 */
[----:B------:R-:W-:-:S02]  /*1cad0*/  MOV R0, 0x1caf0 ;  /* 0x0001caf000007802 */ /* 0x000fc40000000f00 */
[----:B-12---:R-:W-:Y:S05]  /*1cae0*/  CALL.REL.NOINC `($__internal_102_$__cuda_sm70_shflsync_up_p) ;  /* 0x000005a000007944 */ /* 0x006fea0003c00000 */
[----:B-12---:R-:W-:Y:S05]  /*1caf0*/  BRA `(.L_x_4897) ;  /* 0xffffe20000007947 */ /* 0x006fea000383ffff */
.L_x_4850:
[----:B------:R-:W-:Y:S02]  /*1cb00*/  MOV R5, 0x2 ;  /* 0x0000000200057802 */ /* 0x000fe40000000f00 */
[----:B------:R-:W-:-:S02]  /*1cb10*/  MOV R0, 0x1cb30 ;  /* 0x0001cb3000007802 */ /* 0x000fc40000000f00 */
[----:B-12---:R-:W-:Y:S05]  /*1cb20*/  CALL.REL.NOINC `($__internal_102_$__cuda_sm70_shflsync_up_p) ;  /* 0x0000056000007944 */ /* 0x006fea0003c00000 */
        /* <DEDUP_REMOVED lines=23> */
.L_x_4854:
[----:B---3--:R-:W-:Y:S01]  /*1cca0*/  IMAD.MOV.U32 R7, RZ, RZ, R6 ;  /* 0x000000ffff077224 */ /* 0x008fe200078e0006 */
[----:B------:R-:W-:Y:S02]  /*1ccb0*/  MOV R5, 0x1 ;  /* 0x0000000100057802 */ /* 0x000fe40000000f00 */
[----:B------:R-:W-:Y:S02]  /*1ccc0*/  MOV R0, 0x1cce0 ;  /* 0x0001cce000007802 */ /* 0x000fe40000000f00 */
[----:B------:R-:W-:Y:S05]  /*1ccd0*/  CALL.REL.NOINC `($__internal_102_$__cuda_sm70_shflsync_up_p) ;  /* 0x000003b000007944 */ /* 0x000fea0003c00000 */
[----:B-12---:R-:W-:Y:S05]  /*1cce0*/  BRA `(.L_x_4899) ;  /* 0xffffe26000007947 */ /* 0x006fea000383ffff */
.L_x_4855:
[----:B---3--:R-:W-:Y:S01]  /*1ccf0*/  IMAD.MOV.U32 R7, RZ, RZ, R6 ;  /* 0x000000ffff077224 */ /* 0x008fe200078e0006 */
[----:B------:R-:W-:Y:S02]  /*1cd00*/  MOV R5, 0x2 ;  /* 0x0000000200057802 */ /* 0x000fe40000000f00 */
[----:B------:R-:W-:Y:S02]  /*1cd10*/  MOV R0, 0x1cd30 ;  /* 0x0001cd3000007802 */ /* 0x000fe40000000f00 */
[----:B------:R-:W-:Y:S05]  /*1cd20*/  CALL.REL.NOINC `($__internal_102_$__cuda_sm70_shflsync_up_p) ;  /* 0x0000036000007944 */ /* 0x000fea0003c00000 */
[----:B-12---:R-:W-:Y:S01]  /*1cd30*/  SEL R7, R5, RZ, P1 ;  /* 0x000000ff05077207 */ /* 0x006fe20000800000 */
[----:B------:R-:W-:Y:S01]  /*1cd40*/  IMAD.MOV.U32 R5, RZ, RZ, 0x4 ;  /* 0x00000004ff057424 */ /* 0x000fe200078e00ff */
[----:B------:R-:W-:-:S03]  /*1cd50*/  MOV R0, 0x1cd80 ;  /* 0x0001cd8000007802 */ /* 0x000fc60000000f00 */
[----:B------:R-:W-:Y:S02]  /*1cd60*/  IMAD.IADD R7, R6, 0x1, R7 ;  /* 0x0000000106077824 */ /* 0x000fe400078e0207 */
        /* <DEDUP_REMOVED lines=19> */
.L_x_4857:
[----:B------:R-:W-:Y:S02]  /*1cea0*/  SEL R5, RZ, 0x1, P0 ;  /* 0x00000001ff057807 */ /* 0x000fe40000000000 */
[----:B------:R-:W-:Y:S02]  /*1ceb0*/  MOV R0, 0x1ced0 ;  /* 0x0001ced000007802 */ /* 0x000fe40000000f00 */
[----:B---3--:R-:W-:Y:S05]  /*1cec0*/  CALL.REL.NOINC `($__internal_103_$__cuda_sm70_votesync_ballot) ;  /* 0x0000021000007944 */ /* 0x008fea0003c00000 */
[----:B------:R-:W-:Y:S05]  /*1ced0*/  BRA `(.L_x_4901) ;  /* 0xffffe20000007947 */ /* 0x000fea000383ffff */
.L_x_4858:
[----:B------:R-:W-:Y:S01]  /*1cee0*/  IMAD.MOV.U32 R19, RZ, RZ, R201 ;  /* 0x000000ffff137224 */ /* 0x000fe200078e00c9 */
[----:B------:R-:W-:Y:S02]  /*1cef0*/  MOV R17, 0x1f ;  /* 0x0000001f00117802 */ /* 0x000fe40000000f00 */
[----:B------:R-:W-:Y:S02]  /*1cf00*/  MOV R0, 0x1cf20 ;  /* 0x0001cf2000007802 */ /* 0x000fe40000000f00 */
[----:B---3--:R-:W-:Y:S05]  /*1cf10*/  CALL.REL.NOINC `($__internal_101_$__cuda_sm70_shflsync_idx_p) ;  /* 0x0000012000007944 */ /* 0x008fea0003c00000 */
[----:B--2---:R-:W-:Y:S01]  /*1cf20*/  IMAD.MOV.U32 R201, RZ, RZ, R17 ;  /* 0x000000ffffc97224 */ /* 0x004fe200078e0011 */
[----:B-1----:R-:W-:Y:S01]  /*1cf30*/  MOV R19, R4 ;  /* 0x0000000400137202 */ /* 0x002fe20000000f00 */
[----:B------:R-:W-:Y:S01]  /*1cf40*/  IMAD.MOV.U32 R17, RZ, RZ, 0x1f ;  /* 0x0000001fff117424 */ /* 0x000fe200078e00ff */
[----:B------:R-:W-:Y:S02]  /*1cf50*/  MOV R0, 0x1cf70 ;  /* 0x0001cf7000007802 */ /* 0x000fe40000000f00 */
[----:B------:R-:W-:Y:S05]  /*1cf60*/  CALL.REL.NOINC `($__internal_101_$__cuda_sm70_shflsync_idx_p) ;  /* 0x000000d000007944 */ /* 0x000fea0003c00000 */
[----:B--2---:R-:W-:Y:S01]  /*1cf70*/  MOV R4, R17 ;  /* 0x0000001100047202 */ /* 0x004fe20000000f00 */
[----:B-1----:R-:W-:Y:S05]  /*1cf80*/  BRA `(.L_x_4902) ;  /* 0xffffe1a000007947 */ /* 0x002fea000383ffff */
.L_x_4861:
[----:B------:R-:W-:Y:S01]  /*1cf90*/  IMAD.MOV.U32 R19, RZ, RZ, R7 ;  /* 0x000000ffff137224 */ /* 0x000fe200078e0007 */
[----:B------:R-:W-:-:S02]  /*1cfa0*/  MOV R17, 0x1f ;  /* 0x0000001f00117802 */ /* 0x000fc40000000f00 */
[----:B------:R-:W-:Y:S02]  /*1cfb0*/  MOV R0, 0x1cfd0 ;  /* 0x0001cfd000007802 */ /* 0x000fe40000000f00 */
[----:B--234-:R-:W-:Y:S05]  /*1cfc0*/  CALL.REL.NOINC `($__internal_101_$__cuda_sm70_shflsync_idx_p) ;  /* 0x0000007000007944 */ /* 0x01cfea0003c00000 */
[----:B--2---:R-:W-:Y:S01]  /*1cfd0*/  MOV R9, R17 ;  /* 0x0000001100097202 */ /* 0x004fe20000000f00 */
[----:B-1----:R-:W-:Y:S05]  /*1cfe0*/  BRA `(.L_x_4860) ;  /* 0xffffe1a000007947 */ /* 0x002fea000383ffff */
        .weak           $__internal_100_$__cuda_sm70_shflsync_bfly_p
        .type           $__internal_100_$__cuda_sm70_shflsync_bfly_p,@function
        .size           $__internal_100_$__cuda_sm70_shflsync_bfly_p,($__internal_101_$__cuda_sm70_shflsync_idx_p - $__internal_100_$__cuda_sm70_shflsync_bfly_p)
$__internal_100_$__cuda_sm70_shflsync_bfly_p:
[----:B------:R-:W-:Y:S01]  /*1cff0*/  MOV R14, R6 ;  /* 0x00000006000e7202 */ /* 0x000fe20000000f00 */
[----:B------:R-:W-:Y:S04]  /*1d000*/  WARPSYNC R4 ;  /* 0x0000000400007348 */ /* 0x000fe80003800000 */
[----:B------:R-:W-:Y:S01]  /*1d010*/  MOV R15, 0x0 ;  /* 0x00000000000f7802 */ /* 0x000fe20000000f00 */
[----:B------:R1:W2:Y:S03]  /*1d020*/  SHFL.BFLY PT, R7, R8, R7, R5 ;  /* 0x0c00000708077389 */ /* 0x0002a600000e0005 */
[----:B------:R-:W-:Y:S05]  /*1d030*/  RET.REL.NODEC R14 `(_ZN7cutlass13device_kernelIN5flash19enable_sm80_to_sm89INS1_16FlashAttnFwdSm80INS1_25CollectiveMainloopFwdSm80ILi8ELi2ELb0EN4cute5tupleIJNS5_1CILi128EEENS7_ILi64EEENS7_ILi192EEEEEELi192ENS_6half_tEfNS_4arch4Sm80ELb1ELb0ELb0ELb1ELb0ELb1ELb1ELb1EEENS1_21CollectiveEpilogueFwdINS6_IJS8_SA_S9_EEENS6_IJNS7_ILi1EEESI_SI_EEESC_SE_Li256ELb1ELb1ELb1ELb0EEENS1_36VarlenDynamicPersistentTileSchedulerILi128ELi64ELi256ELi256ELb1ELb1ELb0ELb1ELb1ELb1EEEEEEEEEvNT_6ParamsE) ;  /* 0xfffe2fc00e007950 */ /* 0x000fea0003c3ffff */
        .weak           $__internal_101_$__cuda_sm70_shflsync_idx_p
        .type           $__internal_101_$__cuda_sm70_shflsync_idx_p,@function
        .size           $__internal_101_$__cuda_sm70_shflsync_idx_p,($__internal_102_$__cuda_sm70_shflsync_up_p - $__internal_101_$__cuda_sm70_shflsync_idx_p)
$__internal_101_$__cuda_sm70_shflsync_idx_p:
[----:B------:R-:W-:Y:S01]  /*1d040*/  MOV R20, R0 ;  /* 0x0000000000147202 */ /* 0x000fe20000000f00 */
[----:B------:R-:W-:Y:S04]  /*1d050*/  WARPSYNC R198 ;  /* 0x000000c600007348 */ /* 0x000fe80003800000 */
[----:B------:R-:W-:Y:S01]  /*1d060*/  MOV R21, 0x0 ;  /* 0x0000000000157802 */ /* 0x000fe20000000f00 */
[----:B------:R1:W2:Y:S03]  /*1d070*/  SHFL.IDX PT, R17, R19, R16, R17 ;  /* 0x0000001013117389 */ /* 0x0002a600000e0011 */
[----:B------:R-:W-:Y:S05]  /*1d080*/  RET.REL.NODEC R20 `(_ZN7cutlass13device_kernelIN5flash19enable_sm80_to_sm89INS1_16FlashAttnFwdSm80INS1_25CollectiveMainloopFwdSm80ILi8ELi2ELb0EN4cute5tupleIJNS5_1CILi128EEENS7_ILi64EEENS7_ILi192EEEEEELi192ENS_6half_tEfNS_4arch4Sm80ELb1ELb0ELb0ELb1ELb0ELb1ELb1ELb1EEENS1_21CollectiveEpilogueFwdINS6_IJS8_SA_S9_EEENS6_IJNS7_ILi1EEESI_SI_EEESC_SE_Li256ELb1ELb1ELb1ELb0EEENS1_36VarlenDynamicPersistentTileSchedulerILi128ELi64ELi256ELi256ELb1ELb1ELb0ELb1ELb1ELb1EEEEEEEEEvNT_6ParamsE) ;  /* 0xfffe2f7014007950 */ /* 0x000fea0003c3ffff */
        .weak           $__internal_102_$__cuda_sm70_shflsync_up_p
        .type           $__internal_102_$__cuda_sm70_shflsync_up_p,@function
        .size           $__internal_102_$__cuda_sm70_shflsync_up_p,($__internal_103_$__cuda_sm70_votesync_ballot - $__internal_102_$__cuda_sm70_shflsync_up_p)
$__internal_102_$__cuda_sm70_shflsync_up_p:
[----:B------:R-:W-:Y:S01]  /*1d090*/  MOV R12, R0 ;  /* 0x00000000000c7202 */ /* 0x000fe20000000f00 */
[----:B------:R-:W-:Y:S04]  /*1d0a0*/  WARPSYNC R199 ;  /* 0x000000c700007348 */ /* 0x000fe80003800000 */
[----:B------:R-:W-:Y:S01]  /*1d0b0*/  MOV R13, 0x0 ;  /* 0x00000000000d7802 */ /* 0x000fe20000000f00 */
[----:B------:R1:W2:Y:S03]  /*1d0c0*/  SHFL.UP PT, R5, R7, R5, R204 ;  /* 0x0400000507057389 */ /* 0x0002a600000e00cc */
[----:B------:R-:W-:Y:S05]  /*1d0d0*/  RET.REL.NODEC R12 `(_ZN7cutlass13device_kernelIN5flash19enable_sm80_to_sm89INS1_16FlashAttnFwdSm80INS1_25CollectiveMainloopFwdSm80ILi8ELi2ELb0EN4cute5tupleIJNS5_1CILi128EEENS7_ILi64EEENS7_ILi192EEEEEELi192ENS_6half_tEfNS_4arch4Sm80ELb1ELb0ELb0ELb1ELb0ELb1ELb1ELb1EEENS1_21CollectiveEpilogueFwdINS6_IJS8_SA_S9_EEENS6_IJNS7_ILi1EEESI_SI_EEESC_SE_Li256ELb1ELb1ELb1ELb0EEENS1_36VarlenDynamicPersistentTileSchedulerILi128ELi64ELi256ELi256ELb1ELb1ELb0ELb1ELb1ELb1EEEEEEEEEvNT_6ParamsE) ;  /* 0xfffe2f200c007950 */ /* 0x000fea0003c3ffff */
        .weak           $__internal_103_$__cuda_sm70_votesync_ballot
        .type           $__internal_103_$__cuda_sm70_votesync_ballot,@function
        .size           $__internal_103_$__cuda_sm70_votesync_ballot,(.L_x_5039 - $__internal_103_$__cuda_sm70_votesync_ballot)
$__internal_103_$__cuda_sm70_votesync_ballot:
[----:B------:R-:W-:Y:S01]  /*1d0e0*/  ISETP.NE.U32.AND P0, PT, R5, 0x1, PT ;  /* 0x000000010500780c */ /* 0x000fe20003f05070 */
[----:B------:R-:W-:Y:S01]  /*1d0f0*/  IMAD.MOV.U32 R12, RZ, RZ, R0 ;  /* 0x000000ffff0c7224 */ /* 0x000fe200078e0000 */
[----:B------:R-:W-:Y:S04]  /*1d100*/  WARPSYNC R197 ;  /* 0x000000c500007348 */ /* 0x000fe80003800000 */
[----:B------:R-:W-:-:S07]  /*1d110*/  IMAD.MOV.U32 R13, RZ, RZ, 0x0 ;  /* 0x00000000ff0d7424 */ /* 0x000fce00078e00ff */
[----:B------:R-:W-:-:S04]  /*1d120*/  VOTE.ANY R6, PT, !P0 ;  /* 0x0000000000067806 */ /* 0x000fc800040e0100 */
[----:B------:R-:W-:Y:S01]  /*1d130*/  LOP3.LUT R5, R6, R197, RZ, 0xc0, !PT ;  /* 0x000000c506057212 */ /* 0x000fe200078ec0ff */
[----:B------:R-:W-:Y:S06]  /*1d140*/  RET.REL.NODEC R12 `(_ZN7cutlass13device_kernelIN5flash19enable_sm80_to_sm89INS1_16FlashAttnFwdSm80INS1_25CollectiveMainloopFwdSm80ILi8ELi2ELb0EN4cute5tupleIJNS5_1CILi128EEENS7_ILi64EEENS7_ILi192EEEEEELi192ENS_6half_tEfNS_4arch4Sm80ELb1ELb0ELb0ELb1ELb0ELb1ELb1ELb1EEENS1_21CollectiveEpilogueFwdINS6_IJS8_SA_S9_EEENS6_IJNS7_ILi1EEESI_SI_EEESC_SE_Li256ELb1ELb1ELb1ELb0EEENS1_36VarlenDynamicPersistentTileSchedulerILi128ELi64ELi256ELi256ELb1ELb1ELb0ELb1ELb1ELb1EEEEEEEEEvNT_6ParamsE) ;  /* 0xfffe2eb00c007950 */ /* 0x000fec0003c3ffff */
.L_x_4903:
        /* <DEDUP_REMOVED lines=11> */
.L_x_5039:


//--------------------- .nv.shared._ZN7cutlass13device_kernelIN5flash19enable_sm80_to_sm89INS1_16FlashAttnFwdSm80INS1_25CollectiveMainloopFwdSm80ILi8ELi1ELb1EN4cute5tupleIJNS5_1CILi128EEENS7_ILi96EEENS7_ILi192EEEEEELi192ENS_6half_tEfNS_4arch4Sm80ELb0ELb0ELb1ELb0ELb0ELb0ELb1ELb1EEENS1_21CollectiveEpilogueFwdINS6_IJS8_SA_S9_EEENS6_IJNS7_ILi1EEESI_SI_EEESC_SE_Li256ELb0ELb1ELb1ELb0EEENS1_19SingleTileSchedulerILb0ELb1ELb1ELi128EEEEEEEEEvNT_6ParamsE --------------------------
	.section	.nv.shared._ZN7cutlass13device_kernelIN5flash19enable_sm80_to_sm89INS1_16FlashAttnFwdSm80INS1_25CollectiveMainloopFwdSm80ILi8ELi1ELb1EN4cute5tupleIJNS5_1CILi128EEENS7_ILi96EEENS7_ILi192EEEEEELi192ENS_6half_tEfNS_4arch4Sm80ELb0ELb0ELb1ELb0ELb0ELb0ELb1ELb1EEENS1_21CollectiveEpilogueFwdINS6_IJS8_SA_S9_EEENS6_IJNS7_ILi1EEESI_SI_EEESC_SE_Li256ELb0ELb1ELb1ELb0EEENS1_19SingleTileSchedulerILb0ELb1ELb1ELi128EEEEEEEEEvNT_6ParamsE,"aw",@nobits
	.sectionflags	@""
	.align	16


//--------------------- .nv.global                --------------------------
	.section	.nv.global,"aw",@nobits
.nv.global:
	.type		_ZN83_INTERNAL_91fcea5d_47_flash_fwd_hdim192_fp16_split_softcapall_sm80_cu_93b96ec2_33164cute1_E,@object
	.size		_ZN83_INTERNAL_91fcea5d_47_flash_fwd_hdim192_fp16_split_softcapall_sm80_cu_93b96ec2_33164cute1_E,(_ZN83_INTERNAL_91fcea5d_47_flash_fwd_hdim192_fp16_split_softcapall_sm80_cu_93b96ec2_33164cuda3std3__45__cpo6cbeginE - _ZN83_INTERNAL_91fcea5d_47_flash_fwd_hdim192_fp16_split_softcapall_sm80_cu_93b96ec2_33164cute1_E)
_ZN83_INTERNAL_91fcea5d_47_flash_fwd_hdim192_fp16_split_softcapall_sm80_cu_93b96ec2_33164cute1_E:
	.zero		1
	.type		_ZN83_INTERNAL_91fcea5d_47_flash_fwd_hdim192_fp16_split_softcapall_sm80_cu_93b96ec2_33164cuda3std3__45__cpo6cbeginE,@object
	.size		_ZN83_INTERNAL_91fcea5d_47_flash_fwd_hdim192_fp16_split_softcapall_sm80_cu_93b96ec2_33164cuda3std3__45__cpo6cbeginE,(_ZN83_INTERNAL_91fcea5d_47_flash_fwd_hdim192_fp16_split_softcapall_sm80_cu_93b96ec2_33164cuda3std3__48in_placeE - _ZN83_INTERNAL_91fcea5d_47_flash_fwd_hdim192_fp16_split_softcapall_sm80_cu_93b96ec2_33164cuda3std3__45__cpo6cbeginE)
_ZN83_INTERNAL_91fcea5d_47_flash_fwd_hdim192_fp16_split_softcapall_sm80_cu_93b96ec2_33164cuda3std3__45__cpo6cbeginE:
	.zero		1
	.type		_ZN83_INTERNAL_91fcea5d_47_flash_fwd_hdim192_fp16_split_softcapall_sm80_cu_93b96ec2_33164cuda3std3__48in_placeE,@object
	.size		_ZN83_INTERNAL_91fcea5d_47_flash_fwd_hdim192_fp16_split_softcapall_sm80_cu_93b96ec2_33164cuda3std3__48in_placeE,(_ZN83_INTERNAL_91fcea5d_47_flash_fwd_hdim192_fp16_split_softcapall_sm80_cu_93b96ec2_33164cuda3std6ranges3__45__cpo9iter_moveE - _ZN83_INTERNAL_91fcea5d_47_flash_fwd_hdim192_fp16_split_softcapall_sm80_cu_93b96ec2_33164cuda3std3__48in_placeE)
_ZN83_INTERNAL_91fcea5d_47_flash_fwd_hdim192_fp16_split_softcapall_sm80_cu_93b96ec2_33164cuda3std3__48in_placeE:
	.zero		1
	.type		_ZN83_INTERNAL_91fcea5d_47_flash_fwd_hdim192_fp16_split_softcapall_sm80_cu_93b96ec2_33164cuda3std6ranges3__45__cpo9iter_moveE,@object
	.size		_ZN83_INTERNAL_91fcea5d_47_flash_fwd_hdim192_fp16_split_softcapall_sm80_cu_93b96ec2_33164cuda3std6ranges3__45__cpo9iter_moveE,(_ZN83_INTERNAL_91fcea5d_47_flash_fwd_hdim192_fp16_split_softcapall_sm80_cu_93b96ec2_33164cuda3std3__45__cpo5beginE - _ZN83_INTERNAL_91fcea5d_47_flash_fwd_hdim192_fp16_split_softcapall_sm80_cu_93b96ec2_33164cuda3std6ranges3__45__cpo9iter_moveE)
_ZN83_INTERNAL_91fcea5d_47_flash_fwd_hdim192_fp16_split_softcapall_sm80_cu_93b96ec2_33164cuda3std6ranges3__45__cpo9iter_moveE:
	.zero		1
	.type		_ZN83_INTERNAL_91fcea5d_47_flash_fwd_hdim192_fp16_split_softcapall_sm80_cu_93b96ec2_33164cuda3std3__45__cpo5beginE,@object
	.size		_ZN83_INTERNAL_91fcea5d_47_flash_fwd_hdim192_fp16_split_softcapall_sm80_cu_93b96ec2_33164cuda3std3__45__cpo5beginE,(_ZN83_INTERNAL_91fcea5d_47_flash_fwd_hdim192_fp16_split_softcapall_sm80_cu_93b96ec2_33164cuda3std3__485_GLOBAL__N__91fcea5d_47_flash_fwd_hdim192_fp16_split_softcapall_sm80_cu_93b96ec2_33166ignoreE - _ZN83_INTERNAL_91fcea5d_47_flash_fwd_hdim192_fp16_split_softcapall_sm80_cu_93b96ec2_33164cuda3std3__45__cpo5beginE)
_ZN83_INTERNAL_91fcea5d_47_flash_fwd_hdim192_fp16_split_softcapall_sm80_cu_93b96ec2_33164cuda3std3__45__cpo5beginE:
	.zero		1
	.type		_ZN83_INTERNAL_91fcea5d_47_flash_fwd_hdim192_fp16_split_softcapall_sm80_cu_93b96ec2_33164cuda3std3__485_GLOBAL__N__91fcea5d_47_flash_fwd_hdim192_fp16_split_softcapall_sm80_cu_93b96ec2_33166ignoreE,@object
	.size		_ZN83_INTERNAL_91fcea5d_47_flash_fwd_hdim192_fp16_split_softcapall_sm80_cu_93b96ec2_33164cuda3std3__485_GLOBAL__N__91fcea5d_47_flash_fwd_hdim192_fp16_split_softcapall_sm80_cu_93b96ec2_33166ignoreE,(_ZN83_INTERNAL_91fcea5d_47_flash_fwd_hdim192_fp16_split_softcapall_sm80_cu_93b96ec2_33164cute7productE - _ZN83_INTERNAL_91fcea5d_47_flash_fwd_hdim192_fp16_split_softcapall_sm80_cu_93b96ec2_33164cuda3std3__485_GLOBAL__N__91fcea5d_47_flash_fwd_hdim192_fp16_split_softcapall_sm80_cu_93b96ec2_33166ignoreE)
_ZN83_INTERNAL_91fcea5d_47_flash_fwd_hdim192_fp16_split_softcapall_sm80_cu_93b96ec2_33164cuda3std3__485_GLOBAL__N__91fcea5d_47_flash_fwd_hdim192_fp16_split_softcapall_sm80_cu_93b96ec2_33166ignoreE:
	.zero		1
	.type		_ZN83_INTERNAL_91fcea5d_47_flash_fwd_hdim192_fp16_split_softcapall_sm80_cu_93b96ec2_33164cute7productE,@object
	.size		_ZN83_INTERNAL_91fcea5d_47_flash_fwd_hdim192_fp16_split_softcapall_sm80_cu_93b96ec2_33164cute7productE,(_ZN83_INTERNAL_91fcea5d_47_flash_fwd_hdim192_fp16_split_softcapall_sm80_cu_93b96ec2_33164cuda3std3__45__cpo3endE - _ZN83_INTERNAL_91fcea5d_47_flash_fwd_hdim192_fp16_split_softcapall_sm80_cu_93b96ec2_33164cute7productE)
_ZN83_INTERNAL_91fcea5d_47_flash_fwd_hdim192_fp16_split_softcapall_sm80_cu_93b96ec2_33164cute7productE:
	.zero		1
	.type		_ZN83_INTERNAL_91fcea5d_47_flash_fwd_hdim192_fp16_split_softcapall_sm80_cu_93b96ec2_33164cuda3std3__45__cpo3endE,@object
	.size		_ZN83_INTERNAL_91fcea5d_47_flash_fwd_hdim192_fp16_split_softcapall_sm80_cu_93b96ec2_33164cuda3std3__45__cpo3endE,(_ZN83_INTERNAL_91fcea5d_47_flash_fwd_hdim192_fp16_split_softcapall_sm80_cu_93b96ec2_33164cuda3std3__419piecewise_constructE - _ZN83_INTERNAL_91fcea5d_47_flash_fwd_hdim192_fp16_split_softcapall_sm80_cu_93b96ec2_33164cuda3std3__45__cpo3endE)
_ZN83_INTERNAL_91fcea5d_47_flash_fwd_hdim192_fp16_split_softcapall_sm80_cu_93b96ec2_33164cuda3std3__45__cpo3endE:
	.zero		1
	.type		_ZN83_INTERNAL_91fcea5d_47_flash_fwd_hdim192_fp16_split_softcapall_sm80_cu_93b96ec2_33164cuda3std3__419piecewise_constructE,@object
	.size		_ZN83_INTERNAL_91fcea5d_47_flash_fwd_hdim192_fp16_split_softcapall_sm80_cu_93b96ec2_33164cuda3std3__419piecewise_constructE,(_ZN83_INTERNAL_91fcea5d_47_flash_fwd_hdim192_fp16_split_softcapall_sm80_cu_93b96ec2_33164cuda3std3__45__cpo4cendE - _ZN83_INTERNAL_91fcea5d_47_flash_fwd_hdim192_fp16_split_softcapall_sm80_cu_93b96ec2_33164cuda3std3__419piecewise_constructE)
_ZN83_INTERNAL_91fcea5d_47_flash_fwd_hdim192_fp16_split_softcapall_sm80_cu_93b96ec2_33164cuda3std3__419piecewise_constructE:
	.zero		1
	.type		_ZN83_INTERNAL_91fcea5d_47_flash_fwd_hdim192_fp16_split_softcapall_sm80_cu_93b96ec2_33164cuda3std3__45__cpo4cendE,@object
	.size		_ZN83_INTERNAL_91fcea5d_47_flash_fwd_hdim192_fp16_split_softcapall_sm80_cu_93b96ec2_33164cuda3std3__45__cpo4cendE,(_ZN83_INTERNAL_91fcea5d_47_flash_fwd_hdim192_fp16_split_softcapall_sm80_cu_93b96ec2_33164cuda3std6ranges3__45__cpo4swapE - _ZN83_INTERNAL_91fcea5d_47_flash_fwd_hdim192_fp16_split_softcapall_sm80_cu_93b96ec2_33164cuda3std3__45__cpo4cendE)
_ZN83_INTERNAL_91fcea5d_47_flash_fwd_hdim192_fp16_split_softcapall_sm80_cu_93b96ec2_33164cuda3std3__45__cpo4cendE:
	.zero		1
	.type		_ZN83_INTERNAL_91fcea5d_47_flash_fwd_hdim192_fp16_split_softcapall_sm80_cu_93b96ec2_33164cuda3std6ranges3__45__cpo4swapE,@object
	.size		_ZN83_INTERNAL_91fcea5d_47_flash_fwd_hdim192_fp16_split_softcapall_sm80_cu_93b96ec2_33164cuda3std6ranges3__45__cpo4swapE,(.L_7 - _ZN83_INTERNAL_91fcea5d_47_flash_fwd_hdim192_fp16_split_softcapall_sm80_cu_93b96ec2_33164cuda3std6ranges3__45__cpo4swapE)
_ZN83_INTERNAL_91fcea5d_47_flash_fwd_hdim192_fp16_split_softcapall_sm80_cu_93b96ec2_33164cuda3std6ranges3__45__cpo4swapE:
	.zero		1
.L_7:


//--------------------- .nv.shared._ZN7cutlass13device_kernelIN5flash19enable_sm80_to_sm89INS1_16FlashAttnFwdSm80INS1_25CollectiveMainloopFwdSm80ILi8ELi1ELb0EN4cute5tupleIJNS5_1CILi128EEENS7_ILi64EEENS7_ILi192EEEEEELi192ENS_6half_tEfNS_4arch4Sm80ELb0ELb0ELb1ELb1ELb0ELb0ELb1ELb1EEENS1_21CollectiveEpilogueFwdINS6_IJS8_SA_S9_EEENS6_IJNS7_ILi1EEESI_SI_EEESC_SE_Li256ELb1ELb1ELb1ELb0EEENS1_36VarlenDynamicPersistentTileSchedulerILi128ELi64ELi256ELi256ELb1ELb1ELb0ELb0ELb1ELb1EEEEEEEEEvNT_6ParamsE --------------------------
	.section	.nv.shared._ZN7cutlass13device_kernelIN5flash19enable_sm80_to_sm89INS1_16FlashAttnFwdSm80INS1_25CollectiveMainloopFwdSm80ILi8ELi1ELb0EN4cute5tupleIJNS5_1CILi128EEENS7_ILi64EEENS7_ILi192EEEEEELi192ENS_6half_tEfNS_4arch4Sm80ELb0ELb0ELb1ELb1ELb0ELb0ELb1ELb1EEENS1_21CollectiveEpilogueFwdINS6_IJS8_SA_S9_EEENS6_IJNS7_ILi1EEESI_SI_EEESC_SE_Li256ELb1ELb1ELb1ELb0EEENS1_36VarlenDynamicPersistentTileSchedulerILi128ELi64ELi256ELi256ELb1ELb1ELb0ELb0ELb1ELb1EEEEEEEEEvNT_6ParamsE,"aw",@nobits
	.sectionflags	@""
	.align	16


//--------------------- .nv.shared._ZN7cutlass13device_kernelIN5flash19enable_sm80_to_sm89INS1_16FlashAttnFwdSm80INS1_25CollectiveMainloopFwdSm80ILi8ELi1ELb0EN4cute5tupleIJNS5_1CILi128EEENS7_ILi64EEENS7_ILi192EEEEEELi192ENS_6half_tEfNS_4arch4Sm80ELb0ELb0ELb1ELb1ELb0ELb1ELb1ELb1EEENS1_21CollectiveEpilogueFwdINS6_IJS8_SA_S9_EEENS6_IJNS7_ILi1EEESI_SI_EEESC_SE_Li256ELb1ELb1ELb1ELb0EEENS1_36VarlenDynamicPersistentTileSchedulerILi128ELi64ELi256ELi256ELb1ELb1ELb0ELb0ELb1ELb1EEEEEEEEEvNT_6ParamsE --------------------------
	.section	.nv.shared._ZN7cutlass13device_kernelIN5flash19enable_sm80_to_sm89INS1_16FlashAttnFwdSm80INS1_25CollectiveMainloopFwdSm80ILi8ELi1ELb0EN4cute5tupleIJNS5_1CILi128EEENS7_ILi64EEENS7_ILi192EEEEEELi192ENS_6half_tEfNS_4arch4Sm80ELb0ELb0ELb1ELb1ELb0ELb1ELb1ELb1EEENS1_21CollectiveEpilogueFwdINS6_IJS8_SA_S9_EEENS6_IJNS7_ILi1EEESI_SI_EEESC_SE_Li256ELb1ELb1ELb1ELb0EEENS1_36VarlenDynamicPersistentTileSchedulerILi128ELi64ELi256ELi256ELb1ELb1ELb0ELb0ELb1ELb1EEEEEEEEEvNT_6ParamsE,"aw",@nobits
	.sectionflags	@""
	.align	16


//--------------------- .nv.shared._ZN7cutlass13device_kernelIN5flash19enable_sm80_to_sm89INS1_16FlashAttnFwdSm80INS1_25CollectiveMainloopFwdSm80ILi8ELi1ELb0EN4cute5tupleIJNS5_1CILi128EEENS7_ILi64EEENS7_ILi192EEEEEELi192ENS_6half_tEfNS_4arch4Sm80ELb0ELb1ELb1ELb0ELb0ELb0ELb1ELb1EEENS1_21CollectiveEpilogueFwdINS6_IJS8_SA_S9_EEENS6_IJNS7_ILi1EEESI_SI_EEESC_SE_Li256ELb0ELb1ELb1ELb0EEENS1_19SingleTileSchedulerILb0ELb1ELb1ELi128EEEEEEEEEvNT_6ParamsE --------------------------
	.section	.nv.shared._ZN7cutlass13device_kernelIN5flash19enable_sm80_to_sm89INS1_16FlashAttnFwdSm80INS1_25CollectiveMainloopFwdSm80ILi8ELi1ELb0EN4cute5tupleIJNS5_1CILi128EEENS7_ILi64EEENS7_ILi192EEEEEELi192ENS_6half_tEfNS_4arch4Sm80ELb0ELb1ELb1ELb0ELb0ELb0ELb1ELb1EEENS1_21CollectiveEpilogueFwdINS6_IJS8_SA_S9_EEENS6_IJNS7_ILi1EEESI_SI_EEESC_SE_Li256ELb0ELb1ELb1ELb0EEENS1_19SingleTileSchedulerILb0ELb1ELb1ELi128EEEEEEEEEvNT_6ParamsE,"aw",@nobits
	.sectionflags	@""
	.align	16


//--------------------- .nv.shared._ZN7cutlass13device_kernelIN5flash19enable_sm80_to_sm89INS1_16FlashAttnFwdSm80INS1_25CollectiveMainloopFwdSm80ILi8ELi1ELb0EN4cute5tupleIJNS5_1CILi128EEENS7_ILi64EEENS7_ILi192EEEEEELi192ENS_6half_tEfNS_4arch4Sm80ELb0ELb1ELb1ELb1ELb0ELb0ELb1ELb1EEENS1_21CollectiveEpilogueFwdINS6_IJS8_SA_S9_EEENS6_IJNS7_ILi1EEESI_SI_EEESC_SE_Li256ELb1ELb1ELb1ELb0EEENS1_36VarlenDynamicPersistentTileSchedulerILi128ELi64ELi256ELi256ELb1ELb1ELb0ELb1ELb0ELb1EEEEEEEEEvNT_6ParamsE --------------------------
	.section	.nv.shared._ZN7cutlass13device_kernelIN5flash19enable_sm80_to_sm89INS1_16FlashAttnFwdSm80INS1_25CollectiveMainloopFwdSm80ILi8ELi1ELb0EN4cute5tupleIJNS5_1CILi128EEENS7_ILi64EEENS7_ILi192EEEEEELi192ENS_6half_tEfNS_4arch4Sm80ELb0ELb1ELb1ELb1ELb0ELb0ELb1ELb1EEENS1_21CollectiveEpilogueFwdINS6_IJS8_SA_S9_EEENS6_IJNS7_ILi1EEESI_SI_EEESC_SE_Li256ELb1ELb1ELb1ELb0EEENS1_36VarlenDynamicPersistentTileSchedulerILi128ELi64ELi256ELi256ELb1ELb1ELb0ELb1ELb0ELb1EEEEEEEEEvNT_6ParamsE,"aw",@nobits
	.sectionflags	@""
	.align	16


//--------------------- .nv.shared._ZN7cutlass13device_kernelIN5flash19enable_sm80_to_sm89INS1_16FlashAttnFwdSm80INS1_25CollectiveMainloopFwdSm80ILi8ELi1ELb0EN4cute5tupleIJNS5_1CILi128EEENS7_ILi64EEENS7_ILi192EEEEEELi192ENS_6half_tEfNS_4arch4Sm80ELb0ELb1ELb1ELb1ELb0ELb1ELb1ELb1EEENS1_21CollectiveEpilogueFwdINS6_IJS8_SA_S9_EEENS6_IJNS7_ILi1EEESI_SI_EEESC_SE_Li256ELb1ELb1ELb1ELb0EEENS1_36VarlenDynamicPersistentTileSchedulerILi128ELi64ELi256ELi256ELb1ELb1ELb0ELb1ELb0ELb1EEEEEEEEEvNT_6ParamsE --------------------------
	.section	.nv.shared._ZN7cutlass13device_kernelIN5flash19enable_sm80_to_sm89INS1_16FlashAttnFwdSm80INS1_25CollectiveMainloopFwdSm80ILi8ELi1ELb0EN4cute5tupleIJNS5_1CILi128EEENS7_ILi64EEENS7_ILi192EEEEEELi192ENS_6half_tEfNS_4arch4Sm80ELb0ELb1ELb1ELb1ELb0ELb1ELb1ELb1EEENS1_21CollectiveEpilogueFwdINS6_IJS8_SA_S9_EEENS6_IJNS7_ILi1EEESI_SI_EEESC_SE_Li256ELb1ELb1ELb1ELb0EEENS1_36VarlenDynamicPersistentTileSchedulerILi128ELi64ELi256ELi256ELb1ELb1ELb0ELb1ELb0ELb1EEEEEEEEEvNT_6ParamsE,"aw",@nobits
	.sectionflags	@""
	.align	16


//--------------------- .nv.shared._ZN7cutlass13device_kernelIN5flash19enable_sm80_to_sm89INS1_16FlashAttnFwdSm80INS1_25CollectiveMainloopFwdSm80ILi8ELi1ELb1EN4cute5tupleIJNS5_1CILi128EEENS7_ILi96EEENS7_ILi192EEEEEELi192ENS_6half_tEfNS_4arch4Sm80ELb1ELb0ELb1ELb0ELb0ELb0ELb1ELb1EEENS1_21CollectiveEpilogueFwdINS6_IJS8_SA_S9_EEENS6_IJNS7_ILi1EEESI_SI_EEESC_SE_Li256ELb0ELb1ELb1ELb0EEENS1_30DynamicPersistentTileSchedulerILi256ELi256ELb1ELb1ELb0EEEEEEEEEvNT_6ParamsE --------------------------
	.section	.nv.shared._ZN7cutlass13device_kernelIN5flash19enable_sm80_to_sm89INS1_16FlashAttnFwdSm80INS1_25CollectiveMainloopFwdSm80ILi8ELi1ELb1EN4cute5tupleIJNS5_1CILi128EEENS7_ILi96EEENS7_ILi192EEEEEELi192ENS_6half_tEfNS_4arch4Sm80ELb1ELb0ELb1ELb0ELb0ELb0ELb1ELb1EEENS1_21CollectiveEpilogueFwdINS6_IJS8_SA_S9_EEENS6_IJNS7_ILi1EEESI_SI_EEESC_SE_Li256ELb0ELb1ELb1ELb0EEENS1_30DynamicPersistentTileSchedulerILi256ELi256ELb1ELb1ELb0EEEEEEEEEvNT_6ParamsE,"aw",@nobits
	.sectionflags	@""
	.align	16


//--------------------- .nv.shared._ZN7cutlass13device_kernelIN5flash19enable_sm80_to_sm89INS1_16FlashAttnFwdSm80INS1_25CollectiveMainloopFwdSm80ILi8ELi1ELb0EN4cute5tupleIJNS5_1CILi128EEENS7_ILi64EEENS7_ILi192EEEEEELi192ENS_6half_tEfNS_4arch4Sm80ELb1ELb0ELb1ELb1ELb0ELb0ELb1ELb1EEENS1_21CollectiveEpilogueFwdINS6_IJS8_SA_S9_EEENS6_IJNS7_ILi1EEESI_SI_EEESC_SE_Li256ELb1ELb1ELb1ELb0EEENS1_36VarlenDynamicPersistentTileSchedulerILi128ELi64ELi256ELi256ELb1ELb1ELb0ELb1ELb1ELb1EEEEEEEEEvNT_6ParamsE --------------------------
	.section	.nv.shared._ZN7cutlass13device_kernelIN5flash19enable_sm80_to_sm89INS1_16FlashAttnFwdSm80INS1_25CollectiveMainloopFwdSm80ILi8ELi1ELb0EN4cute5tupleIJNS5_1CILi128EEENS7_ILi64EEENS7_ILi192EEEEEELi192ENS_6half_tEfNS_4arch4Sm80ELb1ELb0ELb1ELb1ELb0ELb0ELb1ELb1EEENS1_21CollectiveEpilogueFwdINS6_IJS8_SA_S9_EEENS6_IJNS7_ILi1EEESI_SI_EEESC_SE_Li256ELb1ELb1ELb1ELb0EEENS1_36VarlenDynamicPersistentTileSchedulerILi128ELi64ELi256ELi256ELb1ELb1ELb0ELb1ELb1ELb1EEEEEEEEEvNT_6ParamsE,"aw",@nobits
	.sectionflags	@""
	.align	16


//--------------------- .nv.shared._ZN7cutlass13device_kernelIN5flash19enable_sm80_to_sm89INS1_16FlashAttnFwdSm80INS1_25CollectiveMainloopFwdSm80ILi8ELi1ELb0EN4cute5tupleIJNS5_1CILi128EEENS7_ILi64EEENS7_ILi192EEEEEELi192ENS_6half_tEfNS_4arch4Sm80ELb1ELb0ELb1ELb1ELb0ELb1ELb1ELb1EEENS1_21CollectiveEpilogueFwdINS6_IJS8_SA_S9_EEENS6_IJNS7_ILi1EEESI_SI_EEESC_SE_Li256ELb1ELb1ELb1ELb0EEENS1_36VarlenDynamicPersistentTileSchedulerILi128ELi64ELi256ELi256ELb1ELb1ELb0ELb1ELb1ELb1EEEEEEEEEvNT_6ParamsE --------------------------
	.section	.nv.shared._ZN7cutlass13device_kernelIN5flash19enable_sm80_to_sm89INS1_16FlashAttnFwdSm80INS1_25CollectiveMainloopFwdSm80ILi8ELi1ELb0EN4cute5tupleIJNS5_1CILi128EEENS7_ILi64EEENS7_ILi192EEEEEELi192ENS_6half_tEfNS_4arch4Sm80ELb1ELb0ELb1ELb1ELb0ELb1ELb1ELb1EEENS1_21CollectiveEpilogueFwdINS6_IJS8_SA_S9_EEENS6_IJNS7_ILi1EEESI_SI_EEESC_SE_Li256ELb1ELb1ELb1ELb0EEENS1_36VarlenDynamicPersistentTileSchedulerILi128ELi64ELi256ELi256ELb1ELb1ELb0ELb1ELb1ELb1EEEEEEEEEvNT_6ParamsE,"aw",@nobits
	.sectionflags	@""
	.align	16


//--------------------- .nv.shared._ZN7cutlass13device_kernelIN5flash19enable_sm80_to_sm89INS1_16FlashAttnFwdSm80INS1_25CollectiveMainloopFwdSm80ILi8ELi2ELb1EN4cute5tupleIJNS5_1CILi128EEENS7_ILi96EEENS7_ILi192EEEEEELi192ENS_6half_tEfNS_4arch4Sm80ELb0ELb0ELb1ELb0ELb0ELb0ELb1ELb1EEENS1_21CollectiveEpilogueFwdINS6_IJS8_SA_S9_EEENS6_IJNS7_ILi1EEESI_SI_EEESC_SE_Li256ELb0ELb1ELb1ELb0EEENS1_19SingleTileSchedulerILb0ELb1ELb1ELi128EEEEEEEEEvNT_6ParamsE --------------------------
	.section	.nv.shared._ZN7cutlass13device_kernelIN5flash19enable_sm80_to_sm89INS1_16FlashAttnFwdSm80INS1_25CollectiveMainloopFwdSm80ILi8ELi2ELb1EN4cute5tupleIJNS5_1CILi128EEENS7_ILi96EEENS7_ILi192EEEEEELi192ENS_6half_tEfNS_4arch4Sm80ELb0ELb0ELb1ELb0ELb0ELb0ELb1ELb1EEENS1_21CollectiveEpilogueFwdINS6_IJS8_SA_S9_EEENS6_IJNS7_ILi1EEESI_SI_EEESC_SE_Li256ELb0ELb1ELb1ELb0EEENS1_19SingleTileSchedulerILb0ELb1ELb1ELi128EEEEEEEEEvNT_6ParamsE,"aw",@nobits
	.sectionflags	@""
	.align	16


//--------------------- .nv.shared._ZN7cutlass13device_kernelIN5flash19enable_sm80_to_sm89INS1_16FlashAttnFwdSm80INS1_25CollectiveMainloopFwdSm80ILi8ELi2ELb0EN4cute5tupleIJNS5_1CILi128EEENS7_ILi64EEENS7_ILi192EEEEEELi192ENS_6half_tEfNS_4arch4Sm80ELb0ELb0ELb1ELb1ELb0ELb0ELb1ELb1EEENS1_21CollectiveEpilogueFwdINS6_IJS8_SA_S9_EEENS6_IJNS7_ILi1EEESI_SI_EEESC_SE_Li256ELb1ELb1ELb1ELb0EEENS1_36VarlenDynamicPersistentTileSchedulerILi128ELi64ELi256ELi256ELb1ELb1ELb0ELb0ELb1ELb1EEEEEEEEEvNT_6ParamsE --------------------------
	.section	.nv.shared._ZN7cutlass13device_kernelIN5flash19enable_sm80_to_sm89INS1_16FlashAttnFwdSm80INS1_25CollectiveMainloopFwdSm80ILi8ELi2ELb0EN4cute5tupleIJNS5_1CILi128EEENS7_ILi64EEENS7_ILi192EEEEEELi192ENS_6half_tEfNS_4arch4Sm80ELb0ELb0ELb1ELb1ELb0ELb0ELb1ELb1EEENS1_21CollectiveEpilogueFwdINS6_IJS8_SA_S9_EEENS6_IJNS7_ILi1EEESI_SI_EEESC_SE_Li256ELb1ELb1ELb1ELb0EEENS1_36VarlenDynamicPersistentTileSchedulerILi128ELi64ELi256ELi256ELb1ELb1ELb0ELb0ELb1ELb1EEEEEEEEEvNT_6ParamsE,"aw",@nobits
	.sectionflags	@""
	.align	16


//--------------------- .nv.shared._ZN7cutlass13device_kernelIN5flash19enable_sm80_to_sm89INS1_16FlashAttnFwdSm80INS1_25CollectiveMainloopFwdSm80ILi8ELi2ELb0EN4cute5tupleIJNS5_1CILi128EEENS7_ILi64EEENS7_ILi192EEEEEELi192ENS_6half_tEfNS_4arch4Sm80ELb0ELb0ELb1ELb1ELb0ELb1ELb1ELb1EEENS1_21CollectiveEpilogueFwdINS6_IJS8_SA_S9_EEENS6_IJNS7_ILi1EEESI_SI_EEESC_SE_Li256ELb1ELb1ELb1ELb0EEENS1_36VarlenDynamicPersistentTileSchedulerILi128ELi64ELi256ELi256ELb1ELb1ELb0ELb0ELb1ELb1EEEEEEEEEvNT_6ParamsE --------------------------
	.section	.nv.shared._ZN7cutlass13device_kernelIN5flash19enable_sm80_to_sm89INS1_16FlashAttnFwdSm80INS1_25CollectiveMainloopFwdSm80ILi8ELi2ELb0EN4cute5tupleIJNS5_1CILi128EEENS7_ILi64EEENS7_ILi192EEEEEELi192ENS_6half_tEfNS_4arch4Sm80ELb0ELb0ELb1ELb1ELb0ELb1ELb1ELb1EEENS1_21CollectiveEpilogueFwdINS6_IJS8_SA_S9_EEENS6_IJNS7_ILi1EEESI_SI_EEESC_SE_Li256ELb1ELb1ELb1ELb0EEENS1_36VarlenDynamicPersistentTileSchedulerILi128ELi64ELi256ELi256ELb1ELb1ELb0ELb0ELb1ELb1EEEEEEEEEvNT_6ParamsE,"aw",@nobits
	.sectionflags	@""
	.align	16


//--------------------- .nv.shared._ZN7cutlass13device_kernelIN5flash19enable_sm80_to_sm89INS1_16FlashAttnFwdSm80INS1_25CollectiveMainloopFwdSm80ILi8ELi2ELb0EN4cute5tupleIJNS5_1CILi128EEENS7_ILi64EEENS7_ILi192EEEEEELi192ENS_6half_tEfNS_4arch4Sm80ELb0ELb1ELb1ELb0ELb0ELb0ELb1ELb1EEENS1_21CollectiveEpilogueFwdINS6_IJS8_SA_S9_EEENS6_IJNS7_ILi1EEESI_SI_EEESC_SE_Li256ELb0ELb1ELb1ELb0EEENS1_19SingleTileSchedulerILb0ELb1ELb1ELi128EEEEEEEEEvNT_6ParamsE --------------------------
	.section	.nv.shared._ZN7cutlass13device_kernelIN5flash19enable_sm80_to_sm89INS1_16FlashAttnFwdSm80INS1_25CollectiveMainloopFwdSm80ILi8ELi2ELb0EN4cute5tupleIJNS5_1CILi128EEENS7_ILi64EEENS7_ILi192EEEEEELi192ENS_6half_tEfNS_4arch4Sm80ELb0ELb1ELb1ELb0ELb0ELb0ELb1ELb1EEENS1_21CollectiveEpilogueFwdINS6_IJS8_SA_S9_EEENS6_IJNS7_ILi1EEESI_SI_EEESC_SE_Li256ELb0ELb1ELb1ELb0EEENS1_19SingleTileSchedulerILb0ELb1ELb1ELi128EEEEEEEEEvNT_6ParamsE,"aw",@nobits
	.sectionflags	@""
	.align	16


//--------------------- .nv.shared._ZN7cutlass13device_kernelIN5flash19enable_sm80_to_sm89INS1_16FlashAttnFwdSm80INS1_25CollectiveMainloopFwdSm80ILi8ELi2ELb0EN4cute5tupleIJNS5_1CILi128EEENS7_ILi64EEENS7_ILi192EEEEEELi192ENS_6half_tEfNS_4arch4Sm80ELb0ELb1ELb1ELb1ELb0ELb0ELb1ELb1EEENS1_21CollectiveEpilogueFwdINS6_IJS8_SA_S9_EEENS6_IJNS7_ILi1EEESI_SI_EEESC_SE_Li256ELb1ELb1ELb1ELb0EEENS1_36VarlenDynamicPersistentTileSchedulerILi128ELi64ELi256ELi256ELb1ELb1ELb0ELb1ELb0ELb1EEEEEEEEEvNT_6ParamsE --------------------------
	.section	.nv.shared._ZN7cutlass13device_kernelIN5flash19enable_sm80_to_sm89INS1_16FlashAttnFwdSm80INS1_25CollectiveMainloopFwdSm80ILi8ELi2ELb0EN4cute5tupleIJNS5_1CILi128EEENS7_ILi64EEENS7_ILi192EEEEEELi192ENS_6half_tEfNS_4arch4Sm80ELb0ELb1ELb1ELb1ELb0ELb0ELb1ELb1EEENS1_21CollectiveEpilogueFwdINS6_IJS8_SA_S9_EEENS6_IJNS7_ILi1EEESI_SI_EEESC_SE_Li256ELb1ELb1ELb1ELb0EEENS1_36VarlenDynamicPersistentTileSchedulerILi128ELi64ELi256ELi256ELb1ELb1ELb0ELb1ELb0ELb1EEEEEEEEEvNT_6ParamsE,"aw",@nobits
	.sectionflags	@""
	.align	16


//--------------------- .nv.shared._ZN7cutlass13device_kernelIN5flash19enable_sm80_to_sm89INS1_16FlashAttnFwdSm80INS1_25CollectiveMainloopFwdSm80ILi8ELi2ELb0EN4cute5tupleIJNS5_1CILi128EEENS7_ILi64EEENS7_ILi192EEEEEELi192ENS_6half_tEfNS_4arch4Sm80ELb0ELb1ELb1ELb1ELb0ELb1ELb1ELb1EEENS1_21CollectiveEpilogueFwdINS6_IJS8_SA_S9_EEENS6_IJNS7_ILi1EEESI_SI_EEESC_SE_Li256ELb1ELb1ELb1ELb0EEENS1_36VarlenDynamicPersistentTileSchedulerILi128ELi64ELi256ELi256ELb1ELb1ELb0ELb1ELb0ELb1EEEEEEEEEvNT_6ParamsE --------------------------
	.section	.nv.shared._ZN7cutlass13device_kernelIN5flash19enable_sm80_to_sm89INS1_16FlashAttnFwdSm80INS1_25CollectiveMainloopFwdSm80ILi8ELi2ELb0EN4cute5tupleIJNS5_1CILi128EEENS7_ILi64EEENS7_ILi192EEEEEELi192ENS_6half_tEfNS_4arch4Sm80ELb0ELb1ELb1ELb1ELb0ELb1ELb1ELb1EEENS1_21CollectiveEpilogueFwdINS6_IJS8_SA_S9_EEENS6_IJNS7_ILi1EEESI_SI_EEESC_SE_Li256ELb1ELb1ELb1ELb0EEENS1_36VarlenDynamicPersistentTileSchedulerILi128ELi64ELi256ELi256ELb1ELb1ELb0ELb1ELb0ELb1EEEEEEEEEvNT_6ParamsE,"aw",@nobits
	.sectionflags	@""
	.align	16


//--------------------- .nv.shared._ZN7cutlass13device_kernelIN5flash19enable_sm80_to_sm89INS1_16FlashAttnFwdSm80INS1_25CollectiveMainloopFwdSm80ILi8ELi2ELb1EN4cute5tupleIJNS5_1CILi128EEENS7_ILi96EEENS7_ILi192EEEEEELi192ENS_6half_tEfNS_4arch4Sm80ELb1ELb0ELb1ELb0ELb0ELb0ELb1ELb1EEENS1_21CollectiveEpilogueFwdINS6_IJS8_SA_S9_EEENS6_IJNS7_ILi1EEESI_SI_EEESC_SE_Li256ELb0ELb1ELb1ELb0EEENS1_30DynamicPersistentTileSchedulerILi256ELi256ELb1ELb1ELb0EEEEEEEEEvNT_6ParamsE --------------------------
	.section	.nv.shared._ZN7cutlass13device_kernelIN5flash19enable_sm80_to_sm89INS1_16FlashAttnFwdSm80INS1_25CollectiveMainloopFwdSm80ILi8ELi2ELb1EN4cute5tupleIJNS5_1CILi128EEENS7_ILi96EEENS7_ILi192EEEEEELi192ENS_6half_tEfNS_4arch4Sm80ELb1ELb0ELb1ELb0ELb0ELb0ELb1ELb1EEENS1_21CollectiveEpilogueFwdINS6_IJS8_SA_S9_EEENS6_IJNS7_ILi1EEESI_SI_EEESC_SE_Li256ELb0ELb1ELb1ELb0EEENS1_30DynamicPersistentTileSchedulerILi256ELi256ELb1ELb1ELb0EEEEEEEEEvNT_6ParamsE,"aw",@nobits
	.sectionflags	@""
	.align	16


//--------------------- .nv.shared._ZN7cutlass13device_kernelIN5flash19enable_sm80_to_sm89INS1_16FlashAttnFwdSm80INS1_25CollectiveMainloopFwdSm80ILi8ELi2ELb0EN4cute5tupleIJNS5_1CILi128EEENS7_ILi64EEENS7_ILi192EEEEEELi192ENS_6half_tEfNS_4arch4Sm80ELb1ELb0ELb1ELb1ELb0ELb0ELb1ELb1EEENS1_21CollectiveEpilogueFwdINS6_IJS8_SA_S9_EEENS6_IJNS7_ILi1EEESI_SI_EEESC_SE_Li256ELb1ELb1ELb1ELb0EEENS1_36VarlenDynamicPersistentTileSchedulerILi128ELi64ELi256ELi256ELb1ELb1ELb0ELb1ELb1ELb1EEEEEEEEEvNT_6ParamsE --------------------------
	.section	.nv.shared._ZN7cutlass13device_kernelIN5flash19enable_sm80_to_sm89INS1_16FlashAttnFwdSm80INS1_25CollectiveMainloopFwdSm80ILi8ELi2ELb0EN4cute5tupleIJNS5_1CILi128EEENS7_ILi64EEENS7_ILi192EEEEEELi192ENS_6half_tEfNS_4arch4Sm80ELb1ELb0ELb1ELb1ELb0ELb0ELb1ELb1EEENS1_21CollectiveEpilogueFwdINS6_IJS8_SA_S9_EEENS6_IJNS7_ILi1EEESI_SI_EEESC_SE_Li256ELb1ELb1ELb1ELb0EEENS1_36VarlenDynamicPersistentTileSchedulerILi128ELi64ELi256ELi256ELb1ELb1ELb0ELb1ELb1ELb1EEEEEEEEEvNT_6ParamsE,"aw",@nobits
	.sectionflags	@""
	.align	16


//--------------------- .nv.shared._ZN7cutlass13device_kernelIN5flash19enable_sm80_to_sm89INS1_16FlashAttnFwdSm80INS1_25CollectiveMainloopFwdSm80ILi8ELi2ELb0EN4cute5tupleIJNS5_1CILi128EEENS7_ILi64EEENS7_ILi192EEEEEELi192ENS_6half_tEfNS_4arch4Sm80ELb1ELb0ELb1ELb1ELb0ELb1ELb1ELb1EEENS1_21CollectiveEpilogueFwdINS6_IJS8_SA_S9_EEENS6_IJNS7_ILi1EEESI_SI_EEESC_SE_Li256ELb1ELb1ELb1ELb0EEENS1_36VarlenDynamicPersistentTileSchedulerILi128ELi64ELi256ELi256ELb1ELb1ELb0ELb1ELb1ELb1EEEEEEEEEvNT_6ParamsE --------------------------
	.section	.nv.shared._ZN7cutlass13device_kernelIN5flash19enable_sm80_to_sm89INS1_16FlashAttnFwdSm80INS1_25CollectiveMainloopFwdSm80ILi8ELi2ELb0EN4cute5tupleIJNS5_1CILi128EEENS7_ILi64EEENS7_ILi192EEEEEELi192ENS_6half_tEfNS_4arch4Sm80ELb1ELb0ELb1ELb1ELb0ELb1ELb1ELb1EEENS1_21CollectiveEpilogueFwdINS6_IJS8_SA_S9_EEENS6_IJNS7_ILi1EEESI_SI_EEESC_SE_Li256ELb1ELb1ELb1ELb0EEENS1_36VarlenDynamicPersistentTileSchedulerILi128ELi64ELi256ELi256ELb1ELb1ELb0ELb1ELb1ELb1EEEEEEEEEvNT_6ParamsE,"aw",@nobits
	.sectionflags	@""
	.align	16


//--------------------- .nv.shared._ZN7cutlass13device_kernelIN5flash19enable_sm80_to_sm89INS1_16FlashAttnFwdSm80INS1_25CollectiveMainloopFwdSm80ILi8ELi1ELb1EN4cute5tupleIJNS5_1CILi128EEENS7_ILi96EEENS7_ILi192EEEEEELi192ENS_6half_tEfNS_4arch4Sm80ELb0ELb0ELb0ELb0ELb0ELb0ELb1ELb1EEENS1_21CollectiveEpilogueFwdINS6_IJS8_SA_S9_EEENS6_IJNS7_ILi1EEESI_SI_EEESC_SE_Li256ELb0ELb1ELb1ELb0EEENS1_19SingleTileSchedulerILb0ELb1ELb1ELi128EEEEEEEEEvNT_6ParamsE --------------------------
	.section	.nv.shared._ZN7cutlass13device_kernelIN5flash19enable_sm80_to_sm89INS1_16FlashAttnFwdSm80INS1_25CollectiveMainloopFwdSm80ILi8ELi1ELb1EN4cute5tupleIJNS5_1CILi128EEENS7_ILi96EEENS7_ILi192EEEEEELi192ENS_6half_tEfNS_4arch4Sm80ELb0ELb0ELb0ELb0ELb0ELb0ELb1ELb1EEENS1_21CollectiveEpilogueFwdINS6_IJS8_SA_S9_EEENS6_IJNS7_ILi1EEESI_SI_EEESC_SE_Li256ELb0ELb1ELb1ELb0EEENS1_19SingleTileSchedulerILb0ELb1ELb1ELi128EEEEEEEEEvNT_6ParamsE,"aw",@nobits
	.sectionflags	@""
	.align	16


//--------------------- .nv.shared._ZN7cutlass13device_kernelIN5flash19enable_sm80_to_sm89INS1_16FlashAttnFwdSm80INS1_25CollectiveMainloopFwdSm80ILi8ELi1ELb0EN4cute5tupleIJNS5_1CILi128EEENS7_ILi64EEENS7_ILi192EEEEEELi192ENS_6half_tEfNS_4arch4Sm80ELb0ELb0ELb0ELb1ELb0ELb0ELb1ELb1EEENS1_21CollectiveEpilogueFwdINS6_IJS8_SA_S9_EEENS6_IJNS7_ILi1EEESI_SI_EEESC_SE_Li256ELb1ELb1ELb1ELb0EEENS1_36VarlenDynamicPersistentTileSchedulerILi128ELi64ELi256ELi256ELb1ELb1ELb0ELb0ELb1ELb1EEEEEEEEEvNT_6ParamsE --------------------------
	.section	.nv.shared._ZN7cutlass13device_kernelIN5flash19enable_sm80_to_sm89INS1_16FlashAttnFwdSm80INS1_25CollectiveMainloopFwdSm80ILi8ELi1ELb0EN4cute5tupleIJNS5_1CILi128EEENS7_ILi64EEENS7_ILi192EEEEEELi192ENS_6half_tEfNS_4arch4Sm80ELb0ELb0ELb0ELb1ELb0ELb0ELb1ELb1EEENS1_21CollectiveEpilogueFwdINS6_IJS8_SA_S9_EEENS6_IJNS7_ILi1EEESI_SI_EEESC_SE_Li256ELb1ELb1ELb1ELb0EEENS1_36VarlenDynamicPersistentTileSchedulerILi128ELi64ELi256ELi256ELb1ELb1ELb0ELb0ELb1ELb1EEEEEEEEEvNT_6ParamsE,"aw",@nobits
	.sectionflags	@""
	.align	16


//--------------------- .nv.shared._ZN7cutlass13device_kernelIN5flash19enable_sm80_to_sm89INS1_16FlashAttnFwdSm80INS1_25CollectiveMainloopFwdSm80ILi8ELi1ELb0EN4cute5tupleIJNS5_1CILi128EEENS7_ILi64EEENS7_ILi192EEEEEELi192ENS_6half_tEfNS_4arch4Sm80ELb0ELb0ELb0ELb1ELb0ELb1ELb1ELb1EEENS1_21CollectiveEpilogueFwdINS6_IJS8_SA_S9_EEENS6_IJNS7_ILi1EEESI_SI_EEESC_SE_Li256ELb1ELb1ELb1ELb0EEENS1_36VarlenDynamicPersistentTileSchedulerILi128ELi64ELi256ELi256ELb1ELb1ELb0ELb0ELb1ELb1EEEEEEEEEvNT_6ParamsE --------------------------
	.section	.nv.shared._ZN7cutlass13device_kernelIN5flash19enable_sm80_to_sm89INS1_16FlashAttnFwdSm80INS1_25CollectiveMainloopFwdSm80ILi8ELi1ELb0EN4cute5tupleIJNS5_1CILi128EEENS7_ILi64EEENS7_ILi192EEEEEELi192ENS_6half_tEfNS_4arch4Sm80ELb0ELb0ELb0ELb1ELb0ELb1ELb1ELb1EEENS1_21CollectiveEpilogueFwdINS6_IJS8_SA_S9_EEENS6_IJNS7_ILi1EEESI_SI_EEESC_SE_Li256ELb1ELb1ELb1ELb0EEENS1_36VarlenDynamicPersistentTileSchedulerILi128ELi64ELi256ELi256ELb1ELb1ELb0ELb0ELb1ELb1EEEEEEEEEvNT_6ParamsE,"aw",@nobits
	.sectionflags	@""
	.align	16


//--------------------- .nv.shared._ZN7cutlass13device_kernelIN5flash19enable_sm80_to_sm89INS1_16FlashAttnFwdSm80INS1_25CollectiveMainloopFwdSm80ILi8ELi1ELb0EN4cute5tupleIJNS5_1CILi128EEENS7_ILi64EEENS7_ILi192EEEEEELi192ENS_6half_tEfNS_4arch4Sm80ELb0ELb1ELb0ELb0ELb0ELb0ELb1ELb1EEENS1_21CollectiveEpilogueFwdINS6_IJS8_SA_S9_EEENS6_IJNS7_ILi1EEESI_SI_EEESC_SE_Li256ELb0ELb1ELb1ELb0EEENS1_19SingleTileSchedulerILb0ELb1ELb1ELi128EEEEEEEEEvNT_6ParamsE --------------------------
	.section	.nv.shared._ZN7cutlass13device_kernelIN5flash19enable_sm80_to_sm89INS1_16FlashAttnFwdSm80INS1_25CollectiveMainloopFwdSm80ILi8ELi1ELb0EN4cute5tupleIJNS5_1CILi128EEENS7_ILi64EEENS7_ILi192EEEEEELi192ENS_6half_tEfNS_4arch4Sm80ELb0ELb1ELb0ELb0ELb0ELb0ELb1ELb1EEENS1_21CollectiveEpilogueFwdINS6_IJS8_SA_S9_EEENS6_IJNS7_ILi1EEESI_SI_EEESC_SE_Li256ELb0ELb1ELb1ELb0EEENS1_19SingleTileSchedulerILb0ELb1ELb1ELi128EEEEEEEEEvNT_6ParamsE,"aw",@nobits
	.sectionflags	@""
	.align	16


//--------------------- .nv.shared._ZN7cutlass13device_kernelIN5flash19enable_sm80_to_sm89INS1_16FlashAttnFwdSm80INS1_25CollectiveMainloopFwdSm80ILi8ELi1ELb0EN4cute5tupleIJNS5_1CILi128EEENS7_ILi64EEENS7_ILi192EEEEEELi192ENS_6half_tEfNS_4arch4Sm80ELb0ELb1ELb0ELb1ELb0ELb0ELb1ELb1EEENS1_21CollectiveEpilogueFwdINS6_IJS8_SA_S9_EEENS6_IJNS7_ILi1EEESI_SI_EEESC_SE_Li256ELb1ELb1ELb1ELb0EEENS1_36VarlenDynamicPersistentTileSchedulerILi128ELi64ELi256ELi256ELb1ELb1ELb0ELb1ELb0ELb1EEEEEEEEEvNT_6ParamsE --------------------------
	.section	.nv.shared._ZN7cutlass13device_kernelIN5flash19enable_sm80_to_sm89INS1_16FlashAttnFwdSm80INS1_25CollectiveMainloopFwdSm80ILi8ELi1ELb0EN4cute5tupleIJNS5_1CILi128EEENS7_ILi64EEENS7_ILi192EEEEEELi192ENS_6half_tEfNS_4arch4Sm80ELb0ELb1ELb0ELb1ELb0ELb0ELb1ELb1EEENS1_21CollectiveEpilogueFwdINS6_IJS8_SA_S9_EEENS6_IJNS7_ILi1EEESI_SI_EEESC_SE_Li256ELb1ELb1ELb1ELb0EEENS1_36VarlenDynamicPersistentTileSchedulerILi128ELi64ELi256ELi256ELb1ELb1ELb0ELb1ELb0ELb1EEEEEEEEEvNT_6ParamsE,"aw",@nobits
	.sectionflags	@""
	.align	16


//--------------------- .nv.shared._ZN7cutlass13device_kernelIN5flash19enable_sm80_to_sm89INS1_16FlashAttnFwdSm80INS1_25CollectiveMainloopFwdSm80ILi8ELi1ELb0EN4cute5tupleIJNS5_1CILi128EEENS7_ILi64EEENS7_ILi192EEEEEELi192ENS_6half_tEfNS_4arch4Sm80ELb0ELb1ELb0ELb1ELb0ELb1ELb1ELb1EEENS1_21CollectiveEpilogueFwdINS6_IJS8_SA_S9_EEENS6_IJNS7_ILi1EEESI_SI_EEESC_SE_Li256ELb1ELb1ELb1ELb0EEENS1_36VarlenDynamicPersistentTileSchedulerILi128ELi64ELi256ELi256ELb1ELb1ELb0ELb1ELb0ELb1EEEEEEEEEvNT_6ParamsE --------------------------
	.section	.nv.shared._ZN7cutlass13device_kernelIN5flash19enable_sm80_to_sm89INS1_16FlashAttnFwdSm80INS1_25CollectiveMainloopFwdSm80ILi8ELi1ELb0EN4cute5tupleIJNS5_1CILi128EEENS7_ILi64EEENS7_ILi192EEEEEELi192ENS_6half_tEfNS_4arch4Sm80ELb0ELb1ELb0ELb1ELb0ELb1ELb1ELb1EEENS1_21CollectiveEpilogueFwdINS6_IJS8_SA_S9_EEENS6_IJNS7_ILi1EEESI_SI_EEESC_SE_Li256ELb1ELb1ELb1ELb0EEENS1_36VarlenDynamicPersistentTileSchedulerILi128ELi64ELi256ELi256ELb1ELb1ELb0ELb1ELb0ELb1EEEEEEEEEvNT_6ParamsE,"aw",@nobits
	.sectionflags	@""
	.align	16


//--------------------- .nv.shared._ZN7cutlass13device_kernelIN5flash19enable_sm80_to_sm89INS1_16FlashAttnFwdSm80INS1_25CollectiveMainloopFwdSm80ILi8ELi1ELb1EN4cute5tupleIJNS5_1CILi128EEENS7_ILi96EEENS7_ILi192EEEEEELi192ENS_6half_tEfNS_4arch4Sm80ELb1ELb0ELb0ELb0ELb0ELb0ELb1ELb1EEENS1_21CollectiveEpilogueFwdINS6_IJS8_SA_S9_EEENS6_IJNS7_ILi1EEESI_SI_EEESC_SE_Li256ELb0ELb1ELb1ELb0EEENS1_30DynamicPersistentTileSchedulerILi256ELi256ELb1ELb1ELb0EEEEEEEEEvNT_6ParamsE --------------------------
	.section	.nv.shared._ZN7cutlass13device_kernelIN5flash19enable_sm80_to_sm89INS1_16FlashAttnFwdSm80INS1_25CollectiveMainloopFwdSm80ILi8ELi1ELb1EN4cute5tupleIJNS5_1CILi128EEENS7_ILi96EEENS7_ILi192EEEEEELi192ENS_6half_tEfNS_4arch4Sm80ELb1ELb0ELb0ELb0ELb0ELb0ELb1ELb1EEENS1_21CollectiveEpilogueFwdINS6_IJS8_SA_S9_EEENS6_IJNS7_ILi1EEESI_SI_EEESC_SE_Li256ELb0ELb1ELb1ELb0EEENS1_30DynamicPersistentTileSchedulerILi256ELi256ELb1ELb1ELb0EEEEEEEEEvNT_6ParamsE,"aw",@nobits
	.sectionflags	@""
	.align	16


//--------------------- .nv.shared._ZN7cutlass13device_kernelIN5flash19enable_sm80_to_sm89INS1_16FlashAttnFwdSm80INS1_25CollectiveMainloopFwdSm80ILi8ELi1ELb0EN4cute5tupleIJNS5_1CILi128EEENS7_ILi64EEENS7_ILi192EEEEEELi192ENS_6half_tEfNS_4arch4Sm80ELb1ELb0ELb0ELb1ELb0ELb0ELb1ELb1EEENS1_21CollectiveEpilogueFwdINS6_IJS8_SA_S9_EEENS6_IJNS7_ILi1EEESI_SI_EEESC_SE_Li256ELb1ELb1ELb1ELb0EEENS1_36VarlenDynamicPersistentTileSchedulerILi128ELi64ELi256ELi256ELb1ELb1ELb0ELb1ELb1ELb1EEEEEEEEEvNT_6ParamsE --------------------------
	.section	.nv.shared._ZN7cutlass13device_kernelIN5flash19enable_sm80_to_sm89INS1_16FlashAttnFwdSm80INS1_25CollectiveMainloopFwdSm80ILi8ELi1ELb0EN4cute5tupleIJNS5_1CILi128EEENS7_ILi64EEENS7_ILi192EEEEEELi192ENS_6half_tEfNS_4arch4Sm80ELb1ELb0ELb0ELb1ELb0ELb0ELb1ELb1EEENS1_21CollectiveEpilogueFwdINS6_IJS8_SA_S9_EEENS6_IJNS7_ILi1EEESI_SI_EEESC_SE_Li256ELb1ELb1ELb1ELb0EEENS1_36VarlenDynamicPersistentTileSchedulerILi128ELi64ELi256ELi256ELb1ELb1ELb0ELb1ELb1ELb1EEEEEEEEEvNT_6ParamsE,"aw",@nobits
	.sectionflags	@""
	.align	16


//--------------------- .nv.shared._ZN7cutlass13device_kernelIN5flash19enable_sm80_to_sm89INS1_16FlashAttnFwdSm80INS1_25CollectiveMainloopFwdSm80ILi8ELi1ELb0EN4cute5tupleIJNS5_1CILi128EEENS7_ILi64EEENS7_ILi192EEEEEELi192ENS_6half_tEfNS_4arch4Sm80ELb1ELb0ELb0ELb1ELb0ELb1ELb1ELb1EEENS1_21CollectiveEpilogueFwdINS6_IJS8_SA_S9_EEENS6_IJNS7_ILi1EEESI_SI_EEESC_SE_Li256ELb1ELb1ELb1ELb0EEENS1_36VarlenDynamicPersistentTileSchedulerILi128ELi64ELi256ELi256ELb1ELb1ELb0ELb1ELb1ELb1EEEEEEEEEvNT_6ParamsE --------------------------
	.section	.nv.shared._ZN7cutlass13device_kernelIN5flash19enable_sm80_to_sm89INS1_16FlashAttnFwdSm80INS1_25CollectiveMainloopFwdSm80ILi8ELi1ELb0EN4cute5tupleIJNS5_1CILi128EEENS7_ILi64EEENS7_ILi192EEEEEELi192ENS_6half_tEfNS_4arch4Sm80ELb1ELb0ELb0ELb1ELb0ELb1ELb1ELb1EEENS1_21CollectiveEpilogueFwdINS6_IJS8_SA_S9_EEENS6_IJNS7_ILi1EEESI_SI_EEESC_SE_Li256ELb1ELb1ELb1ELb0EEENS1_36VarlenDynamicPersistentTileSchedulerILi128ELi64ELi256ELi256ELb1ELb1ELb0ELb1ELb1ELb1EEEEEEEEEvNT_6ParamsE,"aw",@nobits
	.sectionflags	@""
	.align	16


//--------------------- .nv.shared._ZN7cutlass13device_kernelIN5flash19enable_sm80_to_sm89INS1_16FlashAttnFwdSm80INS1_25CollectiveMainloopFwdSm80ILi8ELi2ELb1EN4cute5tupleIJNS5_1CILi128EEENS7_ILi96EEENS7_ILi192EEEEEELi192ENS_6half_tEfNS_4arch4Sm80ELb0ELb0ELb0ELb0ELb0ELb0ELb1ELb1EEENS1_21CollectiveEpilogueFwdINS6_IJS8_SA_S9_EEENS6_IJNS7_ILi1EEESI_SI_EEESC_SE_Li256ELb0ELb1ELb1ELb0EEENS1_19SingleTileSchedulerILb0ELb1ELb1ELi128EEEEEEEEEvNT_6ParamsE --------------------------
	.section	.nv.shared._ZN7cutlass13device_kernelIN5flash19enable_sm80_to_sm89INS1_16FlashAttnFwdSm80INS1_25CollectiveMainloopFwdSm80ILi8ELi2ELb1EN4cute5tupleIJNS5_1CILi128EEENS7_ILi96EEENS7_ILi192EEEEEELi192ENS_6half_tEfNS_4arch4Sm80ELb0ELb0ELb0ELb0ELb0ELb0ELb1ELb1EEENS1_21CollectiveEpilogueFwdINS6_IJS8_SA_S9_EEENS6_IJNS7_ILi1EEESI_SI_EEESC_SE_Li256ELb0ELb1ELb1ELb0EEENS1_19SingleTileSchedulerILb0ELb1ELb1ELi128EEEEEEEEEvNT_6ParamsE,"aw",@nobits
	.sectionflags	@""
	.align	16


//--------------------- .nv.shared._ZN7cutlass13device_kernelIN5flash19enable_sm80_to_sm89INS1_16FlashAttnFwdSm80INS1_25CollectiveMainloopFwdSm80ILi8ELi2ELb0EN4cute5tupleIJNS5_1CILi128EEENS7_ILi64EEENS7_ILi192EEEEEELi192ENS_6half_tEfNS_4arch4Sm80ELb0ELb0ELb0ELb1ELb0ELb0ELb1ELb1EEENS1_21CollectiveEpilogueFwdINS6_IJS8_SA_S9_EEENS6_IJNS7_ILi1EEESI_SI_EEESC_SE_Li256ELb1ELb1ELb1ELb0EEENS1_36VarlenDynamicPersistentTileSchedulerILi128ELi64ELi256ELi256ELb1ELb1ELb0ELb0ELb1ELb1EEEEEEEEEvNT_6ParamsE --------------------------
	.section	.nv.shared._ZN7cutlass13device_kernelIN5flash19enable_sm80_to_sm89INS1_16FlashAttnFwdSm80INS1_25CollectiveMainloopFwdSm80ILi8ELi2ELb0EN4cute5tupleIJNS5_1CILi128EEENS7_ILi64EEENS7_ILi192EEEEEELi192ENS_6half_tEfNS_4arch4Sm80ELb0ELb0ELb0ELb1ELb0ELb0ELb1ELb1EEENS1_21CollectiveEpilogueFwdINS6_IJS8_SA_S9_EEENS6_IJNS7_ILi1EEESI_SI_EEESC_SE_Li256ELb1ELb1ELb1ELb0EEENS1_36VarlenDynamicPersistentTileSchedulerILi128ELi64ELi256ELi256ELb1ELb1ELb0ELb0ELb1ELb1EEEEEEEEEvNT_6ParamsE,"aw",@nobits
	.sectionflags	@""
	.align	16


//--------------------- .nv.shared._ZN7cutlass13device_kernelIN5flash19enable_sm80_to_sm89INS1_16FlashAttnFwdSm80INS1_25CollectiveMainloopFwdSm80ILi8ELi2ELb0EN4cute5tupleIJNS5_1CILi128EEENS7_ILi64EEENS7_ILi192EEEEEELi192ENS_6half_tEfNS_4arch4Sm80ELb0ELb0ELb0ELb1ELb0ELb1ELb1ELb1EEENS1_21CollectiveEpilogueFwdINS6_IJS8_SA_S9_EEENS6_IJNS7_ILi1EEESI_SI_EEESC_SE_Li256ELb1ELb1ELb1ELb0EEENS1_36VarlenDynamicPersistentTileSchedulerILi128ELi64ELi256ELi256ELb1ELb1ELb0ELb0ELb1ELb1EEEEEEEEEvNT_6ParamsE --------------------------
	.section	.nv.shared._ZN7cutlass13device_kernelIN5flash19enable_sm80_to_sm89INS1_16FlashAttnFwdSm80INS1_25CollectiveMainloopFwdSm80ILi8ELi2ELb0EN4cute5tupleIJNS5_1CILi128EEENS7_ILi64EEENS7_ILi192EEEEEELi192ENS_6half_tEfNS_4arch4Sm80ELb0ELb0ELb0ELb1ELb0ELb1ELb1ELb1EEENS1_21CollectiveEpilogueFwdINS6_IJS8_SA_S9_EEENS6_IJNS7_ILi1EEESI_SI_EEESC_SE_Li256ELb1ELb1ELb1ELb0EEENS1_36VarlenDynamicPersistentTileSchedulerILi128ELi64ELi256ELi256ELb1ELb1ELb0ELb0ELb1ELb1EEEEEEEEEvNT_6ParamsE,"aw",@nobits
	.sectionflags	@""
	.align	16


//--------------------- .nv.shared._ZN7cutlass13device_kernelIN5flash19enable_sm80_to_sm89INS1_16FlashAttnFwdSm80INS1_25CollectiveMainloopFwdSm80ILi8ELi2ELb0EN4cute5tupleIJNS5_1CILi128EEENS7_ILi64EEENS7_ILi192EEEEEELi192ENS_6half_tEfNS_4arch4Sm80ELb0ELb1ELb0ELb0ELb0ELb0ELb1ELb1EEENS1_21CollectiveEpilogueFwdINS6_IJS8_SA_S9_EEENS6_IJNS7_ILi1EEESI_SI_EEESC_SE_Li256ELb0ELb1ELb1ELb0EEENS1_19SingleTileSchedulerILb0ELb1ELb1ELi128EEEEEEEEEvNT_6ParamsE --------------------------
	.section	.nv.shared._ZN7cutlass13device_kernelIN5flash19enable_sm80_to_sm89INS1_16FlashAttnFwdSm80INS1_25CollectiveMainloopFwdSm80ILi8ELi2ELb0EN4cute5tupleIJNS5_1CILi128EEENS7_ILi64EEENS7_ILi192EEEEEELi192ENS_6half_tEfNS_4arch4Sm80ELb0ELb1ELb0ELb0ELb0ELb0ELb1ELb1EEENS1_21CollectiveEpilogueFwdINS6_IJS8_SA_S9_EEENS6_IJNS7_ILi1EEESI_SI_EEESC_SE_Li256ELb0ELb1ELb1ELb0EEENS1_19SingleTileSchedulerILb0ELb1ELb1ELi128EEEEEEEEEvNT_6ParamsE,"aw",@nobits
	.sectionflags	@""
	.align	16


//--------------------- .nv.shared._ZN7cutlass13device_kernelIN5flash19enable_sm80_to_sm89INS1_16FlashAttnFwdSm80INS1_25CollectiveMainloopFwdSm80ILi8ELi2ELb0EN4cute5tupleIJNS5_1CILi128EEENS7_ILi64EEENS7_ILi192EEEEEELi192ENS_6half_tEfNS_4arch4Sm80ELb0ELb1ELb0ELb1ELb0ELb0ELb1ELb1EEENS1_21CollectiveEpilogueFwdINS6_IJS8_SA_S9_EEENS6_IJNS7_ILi1EEESI_SI_EEESC_SE_Li256ELb1ELb1ELb1ELb0EEENS1_36VarlenDynamicPersistentTileSchedulerILi128ELi64ELi256ELi256ELb1ELb1ELb0ELb1ELb0ELb1EEEEEEEEEvNT_6ParamsE --------------------------
	.section	.nv.shared._ZN7cutlass13device_kernelIN5flash19enable_sm80_to_sm89INS1_16FlashAttnFwdSm80INS1_25CollectiveMainloopFwdSm80ILi8ELi2ELb0EN4cute5tupleIJNS5_1CILi128EEENS7_ILi64EEENS7_ILi192EEEEEELi192ENS_6half_tEfNS_4arch4Sm80ELb0ELb1ELb0ELb1ELb0ELb0ELb1ELb1EEENS1_21CollectiveEpilogueFwdINS6_IJS8_SA_S9_EEENS6_IJNS7_ILi1EEESI_SI_EEESC_SE_Li256ELb1ELb1ELb1ELb0EEENS1_36VarlenDynamicPersistentTileSchedulerILi128ELi64ELi256ELi256ELb1ELb1ELb0ELb1ELb0ELb1EEEEEEEEEvNT_6ParamsE,"aw",@nobits
	.sectionflags	@""
	.align	16


//--------------------- .nv.shared._ZN7cutlass13device_kernelIN5flash19enable_sm80_to_sm89INS1_16FlashAttnFwdSm80INS1_25CollectiveMainloopFwdSm80ILi8ELi2ELb0EN4cute5tupleIJNS5_1CILi128EEENS7_ILi64EEENS7_ILi192EEEEEELi192ENS_6half_tEfNS_4arch4Sm80ELb0ELb1ELb0ELb1ELb0ELb1ELb1ELb1EEENS1_21CollectiveEpilogueFwdINS6_IJS8_SA_S9_EEENS6_IJNS7_ILi1EEESI_SI_EEESC_SE_Li256ELb1ELb1ELb1ELb0EEENS1_36VarlenDynamicPersistentTileSchedulerILi128ELi64ELi256ELi256ELb1ELb1ELb0ELb1ELb0ELb1EEEEEEEEEvNT_6ParamsE --------------------------
	.section	.nv.shared._ZN7cutlass13device_kernelIN5flash19enable_sm80_to_sm89INS1_16FlashAttnFwdSm80INS1_25CollectiveMainloopFwdSm80ILi8ELi2ELb0EN4cute5tupleIJNS5_1CILi128EEENS7_ILi64EEENS7_ILi192EEEEEELi192ENS_6half_tEfNS_4arch4Sm80ELb0ELb1ELb0ELb1ELb0ELb1ELb1ELb1EEENS1_21CollectiveEpilogueFwdINS6_IJS8_SA_S9_EEENS6_IJNS7_ILi1EEESI_SI_EEESC_SE_Li256ELb1ELb1ELb1ELb0EEENS1_36VarlenDynamicPersistentTileSchedulerILi128ELi64ELi256ELi256ELb1ELb1ELb0ELb1ELb0ELb1EEEEEEEEEvNT_6ParamsE,"aw",@nobits
	.sectionflags	@""
	.align	16


//--------------------- .nv.shared._ZN7cutlass13device_kernelIN5flash19enable_sm80_to_sm89INS1_16FlashAttnFwdSm80INS1_25CollectiveMainloopFwdSm80ILi8ELi2ELb1EN4cute5tupleIJNS5_1CILi128EEENS7_ILi96EEENS7_ILi192EEEEEELi192ENS_6half_tEfNS_4arch4Sm80ELb1ELb0ELb0ELb0ELb0ELb0ELb1ELb1EEENS1_21CollectiveEpilogueFwdINS6_IJS8_SA_S9_EEENS6_IJNS7_ILi1EEESI_SI_EEESC_SE_Li256ELb0ELb1ELb1ELb0EEENS1_30DynamicPersistentTileSchedulerILi256ELi256ELb1ELb1ELb0EEEEEEEEEvNT_6ParamsE --------------------------
	.section	.nv.shared._ZN7cutlass13device_kernelIN5flash19enable_sm80_to_sm89INS1_16FlashAttnFwdSm80INS1_25CollectiveMainloopFwdSm80ILi8ELi2ELb1EN4cute5tupleIJNS5_1CILi128EEENS7_ILi96EEENS7_ILi192EEEEEELi192ENS_6half_tEfNS_4arch4Sm80ELb1ELb0ELb0ELb0ELb0ELb0ELb1ELb1EEENS1_21CollectiveEpilogueFwdINS6_IJS8_SA_S9_EEENS6_IJNS7_ILi1EEESI_SI_EEESC_SE_Li256ELb0ELb1ELb1ELb0EEENS1_30DynamicPersistentTileSchedulerILi256ELi256ELb1ELb1ELb0EEEEEEEEEvNT_6ParamsE,"aw",@nobits
	.sectionflags	@""
	.align	16


//--------------------- .nv.shared._ZN7cutlass13device_kernelIN5flash19enable_sm80_to_sm89INS1_16FlashAttnFwdSm80INS1_25CollectiveMainloopFwdSm80ILi8ELi2ELb0EN4cute5tupleIJNS5_1CILi128EEENS7_ILi64EEENS7_ILi192EEEEEELi192ENS_6half_tEfNS_4arch4Sm80ELb1ELb0ELb0ELb1ELb0ELb0ELb1ELb1EEENS1_21CollectiveEpilogueFwdINS6_IJS8_SA_S9_EEENS6_IJNS7_ILi1EEESI_SI_EEESC_SE_Li256ELb1ELb1ELb1ELb0EEENS1_36VarlenDynamicPersistentTileSchedulerILi128ELi64ELi256ELi256ELb1ELb1ELb0ELb1ELb1ELb1EEEEEEEEEvNT_6ParamsE --------------------------
	.section	.nv.shared._ZN7cutlass13device_kernelIN5flash19enable_sm80_to_sm89INS1_16FlashAttnFwdSm80INS1_25CollectiveMainloopFwdSm80ILi8ELi2ELb0EN4cute5tupleIJNS5_1CILi128EEENS7_ILi64EEENS7_ILi192EEEEEELi192ENS_6half_tEfNS_4arch4Sm80ELb1ELb0ELb0ELb1ELb0ELb0ELb1ELb1EEENS1_21CollectiveEpilogueFwdINS6_IJS8_SA_S9_EEENS6_IJNS7_ILi1EEESI_SI_EEESC_SE_Li256ELb1ELb1ELb1ELb0EEENS1_36VarlenDynamicPersistentTileSchedulerILi128ELi64ELi256ELi256ELb1ELb1ELb0ELb1ELb1ELb1EEEEEEEEEvNT_6ParamsE,"aw",@nobits
	.sectionflags	@""
	.align	16


//--------------------- .nv.shared._ZN7cutlass13device_kernelIN5flash19enable_sm80_to_sm89INS1_16FlashAttnFwdSm80INS1_25CollectiveMainloopFwdSm80ILi8ELi2ELb0EN4cute5tupleIJNS5_1CILi128EEENS7_ILi64EEENS7_ILi192EEEEEELi192ENS_6half_tEfNS_4arch4Sm80ELb1ELb0ELb0ELb1ELb0ELb1ELb1ELb1EEENS1_21CollectiveEpilogueFwdINS6_IJS8_SA_S9_EEENS6_IJNS7_ILi1EEESI_SI_EEESC_SE_Li256ELb1ELb1ELb1ELb0EEENS1_36VarlenDynamicPersistentTileSchedulerILi128ELi64ELi256ELi256ELb1ELb1ELb0ELb1ELb1ELb1EEEEEEEEEvNT_6ParamsE --------------------------
	.section	.nv.shared._ZN7cutlass13device_kernelIN5flash19enable_sm80_to_sm89INS1_16FlashAttnFwdSm80INS1_25CollectiveMainloopFwdSm80ILi8ELi2ELb0EN4cute5tupleIJNS5_1CILi128EEENS7_ILi64EEENS7_ILi192EEEEEELi192ENS_6half_tEfNS_4arch4Sm80ELb1ELb0ELb0ELb1ELb0ELb1ELb1ELb1EEENS1_21CollectiveEpilogueFwdINS6_IJS8_SA_S9_EEENS6_IJNS7_ILi1EEESI_SI_EEESC_SE_Li256ELb1ELb1ELb1ELb0EEENS1_36VarlenDynamicPersistentTileSchedulerILi128ELi64ELi256ELi256ELb1ELb1ELb0ELb1ELb1ELb1EEEEEEEEEvNT_6ParamsE,"aw",@nobits
	.sectionflags	@""
	.align	16
